// Copyright (c) 2024, Jay Shah, Ganesh Bikshandi, Ying Zhang, Vijay Thakkar, Pradeep Ramani, Tri Dao.
// Splitting the different template instantiations to different files to speed up compilation.
// This file is auto-generated. See "generate_kernels.py"

#include "flash_fwd_launch_template.h"

#ifndef FLASHATTENTION_DISABLE_HDIM64
template void run_mha_fwd_<90, cutlass::bfloat16_t, 64, 256, true, true, true, true>(Flash_fwd_params &params, cudaStream_t stream);
#endif


// ===== COMPILED SASS (sm_90a) =====

	.target	sm_90a

	.elftype	@"ET_EXEC"


//--------------------- .note.nv.tkinfo           --------------------------
	.section	.note.nv.tkinfo,"",@"SHT_NOTE"
	.sectionflags	@"SHF_NOTE_NV_TKINFO"
	.tkinfo
        /*0018*/ 	.word	0x00000002
        /*0030*/ 	.string	""
        /*0030*/ 	.string	"ptxas"
        /*0030*/ 	.string	"Cuda compilation tools, release 13.0, V13.0.88"
        /*0030*/ 	.string	"Build cuda_13.0.r13.0/compiler.36424714_0"
        /*0030*/ 	.string	"-arch sm_90a -m 64 "



//--------------------- .note.nv.cuinfo           --------------------------
	.section	.note.nv.cuinfo,"",@"SHT_NOTE"
	.sectionflags	@"SHF_NOTE_NV_CUINFO"
        /*0018*/ 	.short	0x0002
        /*001a*/ 	.short	0x005a
        /*001c*/ 	.short	0x0082
	.zero		2


//--------------------- .nv.info                  --------------------------
	.section	.nv.info,"",@"SHT_CUDA_INFO"
	.align	4


	//----- nvinfo : EIATTR_REGCOUNT
	.align		4
        /*0000*/ 	.byte	0x04, 0x2f
        /*0002*/ 	.short	(.L_21 - .L_20)
	.align		4
.L_20:
        /*0004*/ 	.word	index@(_ZN7cutlass13device_kernelIN5flash11enable_sm90INS1_16FlashAttnFwdSm90INS1_25CollectiveMainloopFwdSm90ILi2EN4cute5tupleIJNS5_1CILi1EEES8_S8_EEENS6_IJNS7_ILi128EEENS7_ILi96EEENS7_ILi64EEEEEELi256ENS_10bfloat16_tEfNS_4arch4Sm90ELb1ELb0ELb1ELb1ELb1ELb1ELb1ELb1ELb0ELb1ELb1ELb0EEENS1_21CollectiveEpilogueFwdINS6_IJSA_NS7_ILi256EEESB_EEES9_SE_SG_Li256ELb1ELb1ELb1ELb0EEENS1_36VarlenDynamicPersistentTileSchedulerILi128ELi96ELi256ELi128ELb1ELb1ELb1ELb1ELb1ELb1EEEEEEEEEvNT_6ParamsE)
        /*0008*/ 	.word	0x000000a8


	//----- nvinfo : EIATTR_FRAME_SIZE
	.align		4
.L_21:
        /*000c*/ 	.byte	0x04, 0x11
        /*000e*/ 	.short	(.L_23 - .L_22)
	.align		4
.L_22:
        /*0010*/ 	.word	index@(_ZN7cutlass13device_kernelIN5flash11enable_sm90INS1_16FlashAttnFwdSm90INS1_25CollectiveMainloopFwdSm90ILi2EN4cute5tupleIJNS5_1CILi1EEES8_S8_EEENS6_IJNS7_ILi128EEENS7_ILi96EEENS7_ILi64EEEEEELi256ENS_10bfloat16_tEfNS_4arch4Sm90ELb1ELb0ELb1ELb1ELb1ELb1ELb1ELb1ELb0ELb1ELb1ELb0EEENS1_21CollectiveEpilogueFwdINS6_IJSA_NS7_ILi256EEESB_EEES9_SE_SG_Li256ELb1ELb1ELb1ELb0EEENS1_36VarlenDynamicPersistentTileSchedulerILi128ELi96ELi256ELi128ELb1ELb1ELb1ELb1ELb1ELb1EEEEEEEEEvNT_6ParamsE)
        /*0014*/ 	.word	0x00000210


	//----- nvinfo : EIATTR_REGCOUNT
	.align		4
.L_23:
        /*0018*/ 	.byte	0x04, 0x2f
        /*001a*/ 	.short	(.L_25 - .L_24)
	.align		4
.L_24:
        /*001c*/ 	.word	index@(_ZN7cutlass13device_kernelIN5flash11enable_sm90INS1_16FlashAttnFwdSm90INS1_25CollectiveMainloopFwdSm90ILi2EN4cute5tupleIJNS5_1CILi1EEES8_S8_EEENS6_IJNS7_ILi128EEENS7_ILi96EEENS7_ILi64EEEEEELi256ENS_10bfloat16_tEfNS_4arch4Sm90ELb1ELb0ELb1ELb1ELb1ELb0ELb1ELb1ELb0ELb1ELb1ELb0EEENS1_21CollectiveEpilogueFwdINS6_IJSA_NS7_ILi256EEESB_EEES9_SE_SG_Li256ELb1ELb1ELb1ELb0EEENS1_36VarlenDynamicPersistentTileSchedulerILi128ELi96ELi256ELi128ELb1ELb1ELb1ELb1ELb1ELb1EEEEEEEEEvNT_6ParamsE)
        /*0020*/ 	.word	0x000000a8


	//----- nvinfo : EIATTR_FRAME_SIZE
	.align		4
.L_25:
        /*0024*/ 	.byte	0x04, 0x11
        /*0026*/ 	.short	(.L_27 - .L_26)
	.align		4
.L_26:
        /*0028*/ 	.word	index@(_ZN7cutlass13device_kernelIN5flash11enable_sm90INS1_16FlashAttnFwdSm90INS1_25CollectiveMainloopFwdSm90ILi2EN4cute5tupleIJNS5_1CILi1EEES8_S8_EEENS6_IJNS7_ILi128EEENS7_ILi96EEENS7_ILi64EEEEEELi256ENS_10bfloat16_tEfNS_4arch4Sm90ELb1ELb0ELb1ELb1ELb1ELb0ELb1ELb1ELb0ELb1ELb1ELb0EEENS1_21CollectiveEpilogueFwdINS6_IJSA_NS7_ILi256EEESB_EEES9_SE_SG_Li256ELb1ELb1ELb1ELb0EEENS1_36VarlenDynamicPersistentTileSchedulerILi128ELi96ELi256ELi128ELb1ELb1ELb1ELb1ELb1ELb1EEEEEEEEEvNT_6ParamsE)
        /*002c*/ 	.word	0x00000040


	//----- nvinfo : EIATTR_REGCOUNT
	.align		4
.L_27:
        /*0030*/ 	.byte	0x04, 0x2f
        /*0032*/ 	.short	(.L_29 - .L_28)
	.align		4
.L_28:
        /*0034*/ 	.word	index@(_ZN7cutlass13device_kernelIN5flash11enable_sm90INS1_16FlashAttnFwdSm90INS1_25CollectiveMainloopFwdSm90ILi2EN4cute5tupleIJNS5_1CILi1EEES8_S8_EEENS6_IJNS7_ILi128EEENS7_ILi96EEENS7_ILi64EEEEEELi256ENS_10bfloat16_tEfNS_4arch4Sm90ELb1ELb0ELb1ELb1ELb1ELb1ELb0ELb1ELb0ELb1ELb1ELb0EEENS1_21CollectiveEpilogueFwdINS6_IJSA_NS7_ILi256EEESB_EEES9_SE_SG_Li256ELb1ELb1ELb1ELb0EEENS1_36VarlenDynamicPersistentTileSchedulerILi128ELi96ELi256ELi128ELb1ELb1ELb1ELb1ELb1ELb1EEEEEEEEEvNT_6ParamsE)
        /*0038*/ 	.word	0x000000a8


	//----- nvinfo : EIATTR_FRAME_SIZE
	.align		4
.L_29:
        /*003c*/ 	.byte	0x04, 0x11
        /*003e*/ 	.short	(.L_31 - .L_30)
	.align		4
.L_30:
        /*0040*/ 	.word	index@(_ZN7cutlass13device_kernelIN5flash11enable_sm90INS1_16FlashAttnFwdSm90INS1_25CollectiveMainloopFwdSm90ILi2EN4cute5tupleIJNS5_1CILi1EEES8_S8_EEENS6_IJNS7_ILi128EEENS7_ILi96EEENS7_ILi64EEEEEELi256ENS_10bfloat16_tEfNS_4arch4Sm90ELb1ELb0ELb1ELb1ELb1ELb1ELb0ELb1ELb0ELb1ELb1ELb0EEENS1_21CollectiveEpilogueFwdINS6_IJSA_NS7_ILi256EEESB_EEES9_SE_SG_Li256ELb1ELb1ELb1ELb0EEENS1_36VarlenDynamicPersistentTileSchedulerILi128ELi96ELi256ELi128ELb1ELb1ELb1ELb1ELb1ELb1EEEEEEEEEvNT_6ParamsE)
        /*0044*/ 	.word	0x00000168


	//----- nvinfo : EIATTR_REGCOUNT
	.align		4
.L_31:
        /*0048*/ 	.byte	0x04, 0x2f
        /*004a*/ 	.short	(.L_33 - .L_32)
	.align		4
.L_32:
        /*004c*/ 	.word	index@(_ZN7cutlass13device_kernelIN5flash11enable_sm90INS1_16FlashAttnFwdSm90INS1_25CollectiveMainloopFwdSm90ILi2EN4cute5tupleIJNS5_1CILi1EEES8_S8_EEENS6_IJNS7_ILi128EEENS7_ILi96EEENS7_ILi64EEEEEELi256ENS_10bfloat16_tEfNS_4arch4Sm90ELb1ELb0ELb1ELb1ELb1ELb0ELb0ELb1ELb0ELb1ELb1ELb0EEENS1_21CollectiveEpilogueFwdINS6_IJSA_NS7_ILi256EEESB_EEES9_SE_SG_Li256ELb1ELb1ELb1ELb0EEENS1_36VarlenDynamicPersistentTileSchedulerILi128ELi96ELi256ELi128ELb1ELb1ELb1ELb1ELb1ELb1EEEEEEEEEvNT_6ParamsE)
        /*0050*/ 	.word	0x000000a8


	//----- nvinfo : EIATTR_FRAME_SIZE
	.align		4
.L_33:
        /*0054*/ 	.byte	0x04, 0x11
        /*0056*/ 	.short	(.L_35 - .L_34)
	.align		4
.L_34:
        /*0058*/ 	.word	index@(_ZN7cutlass13device_kernelIN5flash11enable_sm90INS1_16FlashAttnFwdSm90INS1_25CollectiveMainloopFwdSm90ILi2EN4cute5tupleIJNS5_1CILi1EEES8_S8_EEENS6_IJNS7_ILi128EEENS7_ILi96EEENS7_ILi64EEEEEELi256ENS_10bfloat16_tEfNS_4arch4Sm90ELb1ELb0ELb1ELb1ELb1ELb0ELb0ELb1ELb0ELb1ELb1ELb0EEENS1_21CollectiveEpilogueFwdINS6_IJSA_NS7_ILi256EEESB_EEES9_SE_SG_Li256ELb1ELb1ELb1ELb0EEENS1_36VarlenDynamicPersistentTileSchedulerILi128ELi96ELi256ELi128ELb1ELb1ELb1ELb1ELb1ELb1EEEEEEEEEvNT_6ParamsE)
        /*005c*/ 	.word	0x00000030


	//----- nvinfo : EIATTR_REGCOUNT
	.align		4
.L_35:
        /*0060*/ 	.byte	0x04, 0x2f
        /*0062*/ 	.short	(.L_37 - .L_36)
	.align		4
.L_36:
        /*0064*/ 	.word	index@(_ZN7cutlass13device_kernelIN5flash11enable_sm90INS1_16FlashAttnFwdSm90INS1_25CollectiveMainloopFwdSm90ILi2EN4cute5tupleIJNS5_1CILi1EEES8_S8_EEENS6_IJNS7_ILi128EEENS7_ILi96EEENS7_ILi64EEEEEELi256ENS_10bfloat16_tEfNS_4arch4Sm90ELb1ELb0ELb1ELb0ELb1ELb0ELb1ELb1ELb0ELb1ELb1ELb0EEENS1_21CollectiveEpilogueFwdINS6_IJSA_NS7_ILi256EEESB_EEES9_SE_SG_Li256ELb0ELb1ELb1ELb0EEENS1_19SingleTileSchedulerILb0ELb1ELb1ELi128EEEEEEEEEvNT_6ParamsE)
        /*0068*/ 	.word	0x000000a8


	//----- nvinfo : EIATTR_FRAME_SIZE
	.align		4
.L_37:
        /*006c*/ 	.byte	0x04, 0x11
        /*006e*/ 	.short	(.L_39 - .L_38)
	.align		4
.L_38:
        /*0070*/ 	.word	index@(_ZN7cutlass13device_kernelIN5flash11enable_sm90INS1_16FlashAttnFwdSm90INS1_25CollectiveMainloopFwdSm90ILi2EN4cute5tupleIJNS5_1CILi1EEES8_S8_EEENS6_IJNS7_ILi128EEENS7_ILi96EEENS7_ILi64EEEEEELi256ENS_10bfloat16_tEfNS_4arch4Sm90ELb1ELb0ELb1ELb0ELb1ELb0ELb1ELb1ELb0ELb1ELb1ELb0EEENS1_21CollectiveEpilogueFwdINS6_IJSA_NS7_ILi256EEESB_EEES9_SE_SG_Li256ELb0ELb1ELb1ELb0EEENS1_19SingleTileSchedulerILb0ELb1ELb1ELi128EEEEEEEEEvNT_6ParamsE)
        /*0074*/ 	.word	0x00000008


	//----- nvinfo : EIATTR_REGCOUNT
	.align		4
.L_39:
        /*0078*/ 	.byte	0x04, 0x2f
        /*007a*/ 	.short	(.L_41 - .L_40)
	.align		4
.L_40:
        /*007c*/ 	.word	index@(_ZN7cutlass13device_kernelIN5flash11enable_sm90INS1_16FlashAttnFwdSm90INS1_25CollectiveMainloopFwdSm90ILi2EN4cute5tupleIJNS5_1CILi1EEES8_S8_EEENS6_IJNS7_ILi128EEENS7_ILi96EEENS7_ILi64EEEEEELi256ENS_10bfloat16_tEfNS_4arch4Sm90ELb1ELb0ELb1ELb0ELb1ELb0ELb0ELb1ELb0ELb1ELb1ELb0EEENS1_21CollectiveEpilogueFwdINS6_IJSA_NS7_ILi256EEESB_EEES9_SE_SG_Li256ELb0ELb1ELb1ELb0EEENS1_19SingleTileSchedulerILb0ELb1ELb1ELi128EEEEEEEEEvNT_6ParamsE)
        /*0080*/ 	.word	0x000000a8


	//----- nvinfo : EIATTR_FRAME_SIZE
	.align		4
.L_41:
        /*0084*/ 	.byte	0x04, 0x11
        /*0086*/ 	.short	(.L_43 - .L_42)
	.align		4
.L_42:
        /*0088*/ 	.word	index@(_ZN7cutlass13device_kernelIN5flash11enable_sm90INS1_16FlashAttnFwdSm90INS1_25CollectiveMainloopFwdSm90ILi2EN4cute5tupleIJNS5_1CILi1EEES8_S8_EEENS6_IJNS7_ILi128EEENS7_ILi96EEENS7_ILi64EEEEEELi256ENS_10bfloat16_tEfNS_4arch4Sm90ELb1ELb0ELb1ELb0ELb1ELb0ELb0ELb1ELb0ELb1ELb1ELb0EEENS1_21CollectiveEpilogueFwdINS6_IJSA_NS7_ILi256EEESB_EEES9_SE_SG_Li256ELb0ELb1ELb1ELb0EEENS1_19SingleTileSchedulerILb0ELb1ELb1ELi128EEEEEEEEEvNT_6ParamsE)
        /*008c*/ 	.word	0x00000000


	//----- nvinfo : EIATTR_REGCOUNT
	.align		4
.L_43:
        /*0090*/ 	.byte	0x04, 0x2f
        /*0092*/ 	.short	(.L_45 - .L_44)
	.align		4
.L_44:
        /*0094*/ 	.word	index@(_ZN7cutlass13device_kernelIN5flash11enable_sm90INS1_16FlashAttnFwdSm90INS1_25CollectiveMainloopFwdSm90ILi2EN4cute5tupleIJNS5_1CILi1EEES8_S8_EEENS6_IJNS7_ILi128EEENS7_ILi96EEENS7_ILi64EEEEEELi256ENS_10bfloat16_tEfNS_4arch4Sm90ELb0ELb1ELb1ELb1ELb1ELb1ELb1ELb1ELb0ELb1ELb1ELb0EEENS1_21CollectiveEpilogueFwdINS6_IJSA_NS7_ILi256EEESB_EEES9_SE_SG_Li256ELb1ELb1ELb1ELb0EEENS1_36VarlenDynamicPersistentTileSchedulerILi128ELi96ELi256ELi128ELb1ELb1ELb1ELb1ELb0ELb1EEEEEEEEEvNT_6ParamsE)
        /*0098*/ 	.word	0x000000a8


	//----- nvinfo : EIATTR_FRAME_SIZE
	.align		4
.L_45:
        /*009c*/ 	.byte	0x04, 0x11
        /*009e*/ 	.short	(.L_47 - .L_46)
	.align		4
.L_46:
        /*00a0*/ 	.word	index@($_ZN7cutlass13device_kernelIN5flash11enable_sm90INS1_16FlashAttnFwdSm90INS1_25CollectiveMainloopFwdSm90ILi2EN4cute5tupleIJNS5_1CILi1EEES8_S8_EEENS6_IJNS7_ILi128EEENS7_ILi96EEENS7_ILi64EEEEEELi256ENS_10bfloat16_tEfNS_4arch4Sm90ELb0ELb1ELb1ELb1ELb1ELb1ELb1ELb1ELb0ELb1ELb1ELb0EEENS1_21CollectiveEpilogueFwdINS6_IJSA_NS7_ILi256EEESB_EEES9_SE_SG_Li256ELb1ELb1ELb1ELb0EEENS1_36VarlenDynamicPersistentTileSchedulerILi128ELi96ELi256ELi128ELb1ELb1ELb1ELb1ELb0ELb1EEEEEEEEEvNT_6ParamsE$_ZZN5flash25CollectiveMainloopFwdSm90ILi2EN4cute5tupleIJNS1_1CILi1EEES4_S4_EEENS2_IJNS3_ILi128EEENS3_ILi96EEENS3_ILi64EEEEEELi256EN7cutlass10bfloat16_tEfNSA_4arch4Sm90ELb0ELb1ELb1ELb1ELb1ELb1ELb1ELb1ELb0ELb1ELb1ELb0EE3mmaINS_16FlashAttnFwdSm90ISE_NS_21CollectiveEpilogueFwdINS2_IJS6_NS3_ILi256EEES7_EEES5_SB_SD_Li256ELb1ELb1ELb1ELb0EEENS_36VarlenDynamicPersistentTileSchedulerILi128ELi96ELi256ELi128ELb1ELb1ELb1ELb1ELb0ELb1EEEE13SharedStorageENS1_6TensorINS1_11ArrayEngineIfLm128EEENS1_6LayoutINS2_IJNS2_IJNS3_ILi2EEEST_NS3_ILi32EEEEEES4_S4_EEENS2_IJNS2_IJS4_ST_NS3_ILi4EEEEEENS3_ILi0EEESZ_EEEEEEENS_7SoftmaxILi2ELi0EEEEEbRKNSE_6ParamsENSA_13PipelineAsyncILi2EEES19_RNSA_13PipelineStateILj2EEERT0_RT1_iRiRKNS_16SeqlenInfoQKNewKILb1ELb1EEENS2_IJiiiiEEERT_ENKUliT_T0_T1_E_clIZSF_ISO_S12_S14_EbS17_S19_S19_S1C_S1E_S1G_iS1H_S1L_S1M_S1O_EUlRS1P_iE0_NS3_ILb1EEES1W_EEDaiS1P_S1Q_S1R_)
        /*00a4*/ 	.word	0x00000530


	//----- nvinfo : EIATTR_FRAME_SIZE
	.align		4
.L_47:
        /*00a8*/ 	.byte	0x04, 0x11
        /*00aa*/ 	.short	(.L_49 - .L_48)
	.align		4
.L_48:
        /*00ac*/ 	.word	index@(_ZN7cutlass13device_kernelIN5flash11enable_sm90INS1_16FlashAttnFwdSm90INS1_25CollectiveMainloopFwdSm90ILi2EN4cute5tupleIJNS5_1CILi1EEES8_S8_EEENS6_IJNS7_ILi128EEENS7_ILi96EEENS7_ILi64EEEEEELi256ENS_10bfloat16_tEfNS_4arch4Sm90ELb0ELb1ELb1ELb1ELb1ELb1ELb1ELb1ELb0ELb1ELb1ELb0EEENS1_21CollectiveEpilogueFwdINS6_IJSA_NS7_ILi256EEESB_EEES9_SE_SG_Li256ELb1ELb1ELb1ELb0EEENS1_36VarlenDynamicPersistentTileSchedulerILi128ELi96ELi256ELi128ELb1ELb1ELb1ELb1ELb0ELb1EEEEEEEEEvNT_6ParamsE)
        /*00b0*/ 	.word	0x00000530


	//----- nvinfo : EIATTR_REGCOUNT
	.align		4
.L_49:
        /*00b4*/ 	.byte	0x04, 0x2f
        /*00b6*/ 	.short	(.L_51 - .L_50)
	.align		4
.L_50:
        /*00b8*/ 	.word	index@(_ZN7cutlass13device_kernelIN5flash11enable_sm90INS1_16FlashAttnFwdSm90INS1_25CollectiveMainloopFwdSm90ILi2EN4cute5tupleIJNS5_1CILi1EEES8_S8_EEENS6_IJNS7_ILi128EEENS7_ILi96EEENS7_ILi64EEEEEELi256ENS_10bfloat16_tEfNS_4arch4Sm90ELb0ELb1ELb1ELb1ELb1ELb0ELb1ELb1ELb0ELb1ELb1ELb0EEENS1_21CollectiveEpilogueFwdINS6_IJSA_NS7_ILi256EEESB_EEES9_SE_SG_Li256ELb1ELb1ELb1ELb0EEENS1_36VarlenDynamicPersistentTileSchedulerILi128ELi96ELi256ELi128ELb1ELb1ELb1ELb1ELb0ELb1EEEEEEEEEvNT_6ParamsE)
        /*00bc*/ 	.word	0x000000a8


	//----- nvinfo : EIATTR_FRAME_SIZE
	.align		4
.L_51:
        /*00c0*/ 	.byte	0x04, 0x11
        /*00c2*/ 	.short	(.L_53 - .L_52)
	.align		4
.L_52:
        /*00c4*/ 	.word	index@($_ZN7cutlass13device_kernelIN5flash11enable_sm90INS1_16FlashAttnFwdSm90INS1_25CollectiveMainloopFwdSm90ILi2EN4cute5tupleIJNS5_1CILi1EEES8_S8_EEENS6_IJNS7_ILi128EEENS7_ILi96EEENS7_ILi64EEEEEELi256ENS_10bfloat16_tEfNS_4arch4Sm90ELb0ELb1ELb1ELb1ELb1ELb0ELb1ELb1ELb0ELb1ELb1ELb0EEENS1_21CollectiveEpilogueFwdINS6_IJSA_NS7_ILi256EEESB_EEES9_SE_SG_Li256ELb1ELb1ELb1ELb0EEENS1_36VarlenDynamicPersistentTileSchedulerILi128ELi96ELi256ELi128ELb1ELb1ELb1ELb1ELb0ELb1EEEEEEEEEvNT_6ParamsE$_ZZN5flash25CollectiveMainloopFwdSm90ILi2EN4cute5tupleIJNS1_1CILi1EEES4_S4_EEENS2_IJNS3_ILi128EEENS3_ILi96EEENS3_ILi64EEEEEELi256EN7cutlass10bfloat16_tEfNSA_4arch4Sm90ELb0ELb1ELb1ELb1ELb1ELb0ELb1ELb1ELb0ELb1ELb1ELb0EE3mmaINS_16FlashAttnFwdSm90ISE_NS_21CollectiveEpilogueFwdINS2_IJS6_NS3_ILi256EEES7_EEES5_SB_SD_Li256ELb1ELb1ELb1ELb0EEENS_36VarlenDynamicPersistentTileSchedulerILi128ELi96ELi256ELi128ELb1ELb1ELb1ELb1ELb0ELb1EEEE13SharedStorageENS1_6TensorINS1_11ArrayEngineIfLm128EEENS1_6LayoutINS2_IJNS2_IJNS3_ILi2EEEST_NS3_ILi32EEEEEES4_S4_EEENS2_IJNS2_IJS4_ST_NS3_ILi4EEEEEENS3_ILi0EEESZ_EEEEEEENS_7SoftmaxILi2ELi0EEEEEbRKNSE_6ParamsENSA_13PipelineAsyncILi2EEES19_RNSA_13PipelineStateILj2EEERT0_RT1_iRiRKNS_16SeqlenInfoQKNewKILb1ELb0EEENS2_IJiiiiEEERT_ENKUliT_T0_T1_E_clIZSF_ISO_S12_S14_EbS17_S19_S19_S1C_S1E_S1G_iS1H_S1L_S1M_S1O_EUlRS1P_iE1_NS3_ILb0EEENS3_ILb1EEEEEDaiS1P_S1Q_S1R_)
        /*00c8*/ 	.word	0x000004e0


	//----- nvinfo : EIATTR_FRAME_SIZE
	.align		4
.L_53:
        /*00cc*/ 	.byte	0x04, 0x11
        /*00ce*/ 	.short	(.L_55 - .L_54)
	.align		4
.L_54:
        /*00d0*/ 	.word	index@(_ZN7cutlass13device_kernelIN5flash11enable_sm90INS1_16FlashAttnFwdSm90INS1_25CollectiveMainloopFwdSm90ILi2EN4cute5tupleIJNS5_1CILi1EEES8_S8_EEENS6_IJNS7_ILi128EEENS7_ILi96EEENS7_ILi64EEEEEELi256ENS_10bfloat16_tEfNS_4arch4Sm90ELb0ELb1ELb1ELb1ELb1ELb0ELb1ELb1ELb0ELb1ELb1ELb0EEENS1_21CollectiveEpilogueFwdINS6_IJSA_NS7_ILi256EEESB_EEES9_SE_SG_Li256ELb1ELb1ELb1ELb0EEENS1_36VarlenDynamicPersistentTileSchedulerILi128ELi96ELi256ELi128ELb1ELb1ELb1ELb1ELb0ELb1EEEEEEEEEvNT_6ParamsE)
        /*00d4*/ 	.word	0x000004e0


	//----- nvinfo : EIATTR_REGCOUNT
	.align		4
.L_55:
        /*00d8*/ 	.byte	0x04, 0x2f
        /*00da*/ 	.short	(.L_57 - .L_56)
	.align		4
.L_56:
        /*00dc*/ 	.word	index@(_ZN7cutlass13device_kernelIN5flash11enable_sm90INS1_16FlashAttnFwdSm90INS1_25CollectiveMainloopFwdSm90ILi2EN4cute5tupleIJNS5_1CILi1EEES8_S8_EEENS6_IJNS7_ILi128EEENS7_ILi96EEENS7_ILi64EEEEEELi256ENS_10bfloat16_tEfNS_4arch4Sm90ELb0ELb1ELb1ELb1ELb1ELb1ELb0ELb1ELb0ELb1ELb1ELb0EEENS1_21CollectiveEpilogueFwdINS6_IJSA_NS7_ILi256EEESB_EEES9_SE_SG_Li256ELb1ELb1ELb1ELb0EEENS1_36VarlenDynamicPersistentTileSchedulerILi128ELi96ELi256ELi128ELb1ELb1ELb1ELb1ELb0ELb1EEEEEEEEEvNT_6ParamsE)
        /*00e0*/ 	.word	0x000000a8


	//----- nvinfo : EIATTR_FRAME_SIZE
	.align		4
.L_57:
        /*00e4*/ 	.byte	0x04, 0x11
        /*00e6*/ 	.short	(.L_59 - .L_58)
	.align		4
.L_58:
        /*00e8*/ 	.word	index@(_ZN7cutlass13device_kernelIN5flash11enable_sm90INS1_16FlashAttnFwdSm90INS1_25CollectiveMainloopFwdSm90ILi2EN4cute5tupleIJNS5_1CILi1EEES8_S8_EEENS6_IJNS7_ILi128EEENS7_ILi96EEENS7_ILi64EEEEEELi256ENS_10bfloat16_tEfNS_4arch4Sm90ELb0ELb1ELb1ELb1ELb1ELb1ELb0ELb1ELb0ELb1ELb1ELb0EEENS1_21CollectiveEpilogueFwdINS6_IJSA_NS7_ILi256EEESB_EEES9_SE_SG_Li256ELb1ELb1ELb1ELb0EEENS1_36VarlenDynamicPersistentTileSchedulerILi128ELi96ELi256ELi128ELb1ELb1ELb1ELb1ELb0ELb1EEEEEEEEEvNT_6ParamsE)
        /*00ec*/ 	.word	0x00000058


	//----- nvinfo : EIATTR_REGCOUNT
	.align		4
.L_59:
        /*00f0*/ 	.byte	0x04, 0x2f
        /*00f2*/ 	.short	(.L_61 - .L_60)
	.align		4
.L_60:
        /*00f4*/ 	.word	index@(_ZN7cutlass13device_kernelIN5flash11enable_sm90INS1_16FlashAttnFwdSm90INS1_25CollectiveMainloopFwdSm90ILi2EN4cute5tupleIJNS5_1CILi1EEES8_S8_EEENS6_IJNS7_ILi128EEENS7_ILi96EEENS7_ILi64EEEEEELi256ENS_10bfloat16_tEfNS_4arch4Sm90ELb0ELb1ELb1ELb1ELb1ELb0ELb0ELb1ELb0ELb1ELb1ELb0EEENS1_21CollectiveEpilogueFwdINS6_IJSA_NS7_ILi256EEESB_EEES9_SE_SG_Li256ELb1ELb1ELb1ELb0EEENS1_36VarlenDynamicPersistentTileSchedulerILi128ELi96ELi256ELi128ELb1ELb1ELb1ELb1ELb0ELb1EEEEEEEEEvNT_6ParamsE)
        /*00f8*/ 	.word	0x000000a8


	//----- nvinfo : EIATTR_FRAME_SIZE
	.align		4
.L_61:
        /*00fc*/ 	.byte	0x04, 0x11
        /*00fe*/ 	.short	(.L_63 - .L_62)
	.align		4
.L_62:
        /*0100*/ 	.word	index@(_ZN7cutlass13device_kernelIN5flash11enable_sm90INS1_16FlashAttnFwdSm90INS1_25CollectiveMainloopFwdSm90ILi2EN4cute5tupleIJNS5_1CILi1EEES8_S8_EEENS6_IJNS7_ILi128EEENS7_ILi96EEENS7_ILi64EEEEEELi256ENS_10bfloat16_tEfNS_4arch4Sm90ELb0ELb1ELb1ELb1ELb1ELb0ELb0ELb1ELb0ELb1ELb1ELb0EEENS1_21CollectiveEpilogueFwdINS6_IJSA_NS7_ILi256EEESB_EEES9_SE_SG_Li256ELb1ELb1ELb1ELb0EEENS1_36VarlenDynamicPersistentTileSchedulerILi128ELi96ELi256ELi128ELb1ELb1ELb1ELb1ELb0ELb1EEEEEEEEEvNT_6ParamsE)
        /*0104*/ 	.word	0x00000020


	//----- nvinfo : EIATTR_REGCOUNT
	.align		4
.L_63:
        /*0108*/ 	.byte	0x04, 0x2f
        /*010a*/ 	.short	(.L_65 - .L_64)
	.align		4
.L_64:
        /*010c*/ 	.word	index@(_ZN7cutlass13device_kernelIN5flash11enable_sm90INS1_16FlashAttnFwdSm90INS1_25CollectiveMainloopFwdSm90ILi2EN4cute5tupleIJNS5_1CILi1EEES8_S8_EEENS6_IJNS7_ILi128EEENS7_ILi96EEENS7_ILi64EEEEEELi256ENS_10bfloat16_tEfNS_4arch4Sm90ELb0ELb1ELb1ELb0ELb1ELb0ELb1ELb1ELb0ELb1ELb1ELb0EEENS1_21CollectiveEpilogueFwdINS6_IJSA_NS7_ILi256EEESB_EEES9_SE_SG_Li256ELb0ELb1ELb1ELb0EEENS1_19SingleTileSchedulerILb0ELb1ELb1ELi128EEEEEEEEEvNT_6ParamsE)
        /*0110*/ 	.word	0x000000a8


	//----- nvinfo : EIATTR_FRAME_SIZE
	.align		4
.L_65:
        /*0114*/ 	.byte	0x04, 0x11
        /*0116*/ 	.short	(.L_67 - .L_66)
	.align		4
.L_66:
        /*0118*/ 	.word	index@($_ZN7cutlass13device_kernelIN5flash11enable_sm90INS1_16FlashAttnFwdSm90INS1_25CollectiveMainloopFwdSm90ILi2EN4cute5tupleIJNS5_1CILi1EEES8_S8_EEENS6_IJNS7_ILi128EEENS7_ILi96EEENS7_ILi64EEEEEELi256ENS_10bfloat16_tEfNS_4arch4Sm90ELb0ELb1ELb1ELb0ELb1ELb0ELb1ELb1ELb0ELb1ELb1ELb0EEENS1_21CollectiveEpilogueFwdINS6_IJSA_NS7_ILi256EEESB_EEES9_SE_SG_Li256ELb0ELb1ELb1ELb0EEENS1_19SingleTileSchedulerILb0ELb1ELb1ELi128EEEEEEEEEvNT_6ParamsE$_ZZN5flash25CollectiveMainloopFwdSm90ILi2EN4cute5tupleIJNS1_1CILi1EEES4_S4_EEENS2_IJNS3_ILi128EEENS3_ILi96EEENS3_ILi64EEEEEELi256EN7cutlass10bfloat16_tEfNSA_4arch4Sm90ELb0ELb1ELb1ELb0ELb1ELb0ELb1ELb1ELb0ELb1ELb1ELb0EE3mmaINS_16FlashAttnFwdSm90ISE_NS_21CollectiveEpilogueFwdINS2_IJS6_NS3_ILi256EEES7_EEES5_SB_SD_Li256ELb0ELb1ELb1ELb0EEENS_19SingleTileSchedulerILb0ELb1ELb1ELi128EEEE13SharedStorageENS1_6TensorINS1_11ArrayEngineIfLm128EEENS1_6LayoutINS2_IJNS2_IJNS3_ILi2EEEST_NS3_ILi32EEEEEES4_S4_EEENS2_IJNS2_IJS4_ST_NS3_ILi4EEEEEENS3_ILi0EEESZ_EEEEEEENS_7SoftmaxILi2ELi0EEEEEbRKNSE_6ParamsENSA_13PipelineAsyncILi2EEES19_RNSA_13PipelineStateILj2EEERT0_RT1_iRiRKNS_16SeqlenInfoQKNewKILb0ELb0EEENS2_IJiiiiEEERT_ENKUliT_T0_T1_E_clIZSF_ISO_S12_S14_EbS17_S19_S19_S1C_S1E_S1G_iS1H_S1L_S1M_S1O_EUlRS1P_iE1_NS3_ILb0EEENS3_ILb1EEEEEDaiS1P_S1Q_S1R_)
        /*011c*/ 	.word	0x00006000


	//----- nvinfo : EIATTR_FRAME_SIZE
	.align		4
.L_67:
        /*0120*/ 	.byte	0x04, 0x11
        /*0122*/ 	.short	(.L_69 - .L_68)
	.align		4
.L_68:
        /*0124*/ 	.word	index@(_ZN7cutlass13device_kernelIN5flash11enable_sm90INS1_16FlashAttnFwdSm90INS1_25CollectiveMainloopFwdSm90ILi2EN4cute5tupleIJNS5_1CILi1EEES8_S8_EEENS6_IJNS7_ILi128EEENS7_ILi96EEENS7_ILi64EEEEEELi256ENS_10bfloat16_tEfNS_4arch4Sm90ELb0ELb1ELb1ELb0ELb1ELb0ELb1ELb1ELb0ELb1ELb1ELb0EEENS1_21CollectiveEpilogueFwdINS6_IJSA_NS7_ILi256EEESB_EEES9_SE_SG_Li256ELb0ELb1ELb1ELb0EEENS1_19SingleTileSchedulerILb0ELb1ELb1ELi128EEEEEEEEEvNT_6ParamsE)
        /*0128*/ 	.word	0x00006000


	//----- nvinfo : EIATTR_REGCOUNT
	.align		4
.L_69:
        /*012c*/ 	.byte	0x04, 0x2f
        /*012e*/ 	.short	(.L_71 - .L_70)
	.align		4
.L_70:
        /*0130*/ 	.word	index@(_ZN7cutlass13device_kernelIN5flash11enable_sm90INS1_16FlashAttnFwdSm90INS1_25CollectiveMainloopFwdSm90ILi2EN4cute5tupleIJNS5_1CILi1EEES8_S8_EEENS6_IJNS7_ILi128EEENS7_ILi96EEENS7_ILi64EEEEEELi256ENS_10bfloat16_tEfNS_4arch4Sm90ELb0ELb1ELb1ELb0ELb1ELb0ELb0ELb1ELb0ELb1ELb1ELb0EEENS1_21CollectiveEpilogueFwdINS6_IJSA_NS7_ILi256EEESB_EEES9_SE_SG_Li256ELb0ELb1ELb1ELb0EEENS1_19SingleTileSchedulerILb0ELb1ELb1ELi128EEEEEEEEEvNT_6ParamsE)
        /*0134*/ 	.word	0x000000a8


	//----- nvinfo : EIATTR_FRAME_SIZE
	.align		4
.L_71:
        /*0138*/ 	.byte	0x04, 0x11
        /*013a*/ 	.short	(.L_73 - .L_72)
	.align		4
.L_72:
        /*013c*/ 	.word	index@(_ZN7cutlass13device_kernelIN5flash11enable_sm90INS1_16FlashAttnFwdSm90INS1_25CollectiveMainloopFwdSm90ILi2EN4cute5tupleIJNS5_1CILi1EEES8_S8_EEENS6_IJNS7_ILi128EEENS7_ILi96EEENS7_ILi64EEEEEELi256ENS_10bfloat16_tEfNS_4arch4Sm90ELb0ELb1ELb1ELb0ELb1ELb0ELb0ELb1ELb0ELb1ELb1ELb0EEENS1_21CollectiveEpilogueFwdINS6_IJSA_NS7_ILi256EEESB_EEES9_SE_SG_Li256ELb0ELb1ELb1ELb0EEENS1_19SingleTileSchedulerILb0ELb1ELb1ELi128EEEEEEEEEvNT_6ParamsE)
        /*0140*/ 	.word	0x00000000


	//----- nvinfo : EIATTR_REGCOUNT
	.align		4
.L_73:
        /*0144*/ 	.byte	0x04, 0x2f
        /*0146*/ 	.short	(.L_75 - .L_74)
	.align		4
.L_74:
        /*0148*/ 	.word	index@(_ZN7cutlass13device_kernelIN5flash11enable_sm90INS1_16FlashAttnFwdSm90INS1_25CollectiveMainloopFwdSm90ILi2EN4cute5tupleIJNS5_1CILi1EEES8_S8_EEENS6_IJNS7_ILi128EEENS7_ILi96EEENS7_ILi64EEEEEELi256ENS_10bfloat16_tEfNS_4arch4Sm90ELb0ELb0ELb1ELb1ELb1ELb1ELb1ELb1ELb0ELb1ELb1ELb0EEENS1_21CollectiveEpilogueFwdINS6_IJSA_NS7_ILi256EEESB_EEES9_SE_SG_Li256ELb1ELb1ELb1ELb0EEENS1_36VarlenDynamicPersistentTileSchedulerILi128ELi96ELi256ELi128ELb1ELb1ELb1ELb0ELb1ELb1EEEEEEEEEvNT_6ParamsE)
        /*014c*/ 	.word	0x000000a8


	//----- nvinfo : EIATTR_FRAME_SIZE
	.align		4
.L_75:
        /*0150*/ 	.byte	0x04, 0x11
        /*0152*/ 	.short	(.L_77 - .L_76)
	.align		4
.L_76:
        /*0154*/ 	.word	index@(_ZN7cutlass13device_kernelIN5flash11enable_sm90INS1_16FlashAttnFwdSm90INS1_25CollectiveMainloopFwdSm90ILi2EN4cute5tupleIJNS5_1CILi1EEES8_S8_EEENS6_IJNS7_ILi128EEENS7_ILi96EEENS7_ILi64EEEEEELi256ENS_10bfloat16_tEfNS_4arch4Sm90ELb0ELb0ELb1ELb1ELb1ELb1ELb1ELb1ELb0ELb1ELb1ELb0EEENS1_21CollectiveEpilogueFwdINS6_IJSA_NS7_ILi256EEESB_EEES9_SE_SG_Li256ELb1ELb1ELb1ELb0EEENS1_36VarlenDynamicPersistentTileSchedulerILi128ELi96ELi256ELi128ELb1ELb1ELb1ELb0ELb1ELb1EEEEEEEEEvNT_6ParamsE)
        /*0158*/ 	.word	0x000001a0


	//----- nvinfo : EIATTR_REGCOUNT
	.align		4
.L_77:
        /*015c*/ 	.byte	0x04, 0x2f
        /*015e*/ 	.short	(.L_79 - .L_78)
	.align		4
.L_78:
        /*0160*/ 	.word	index@(_ZN7cutlass13device_kernelIN5flash11enable_sm90INS1_16FlashAttnFwdSm90INS1_25CollectiveMainloopFwdSm90ILi2EN4cute5tupleIJNS5_1CILi1EEES8_S8_EEENS6_IJNS7_ILi128EEENS7_ILi96EEENS7_ILi64EEEEEELi256ENS_10bfloat16_tEfNS_4arch4Sm90ELb0ELb0ELb1ELb1ELb1ELb0ELb1ELb1ELb0ELb1ELb1ELb0EEENS1_21CollectiveEpilogueFwdINS6_IJSA_NS7_ILi256EEESB_EEES9_SE_SG_Li256ELb1ELb1ELb1ELb0EEENS1_36VarlenDynamicPersistentTileSchedulerILi128ELi96ELi256ELi128ELb1ELb1ELb1ELb0ELb1ELb1EEEEEEEEEvNT_6ParamsE)
        /*0164*/ 	.word	0x000000a8


	//----- nvinfo : EIATTR_FRAME_SIZE
	.align		4
.L_79:
        /*0168*/ 	.byte	0x04, 0x11
        /*016a*/ 	.short	(.L_81 - .L_80)
	.align		4
.L_80:
        /*016c*/ 	.word	index@(_ZN7cutlass13device_kernelIN5flash11enable_sm90INS1_16FlashAttnFwdSm90INS1_25CollectiveMainloopFwdSm90ILi2EN4cute5tupleIJNS5_1CILi1EEES8_S8_EEENS6_IJNS7_ILi128EEENS7_ILi96EEENS7_ILi64EEEEEELi256ENS_10bfloat16_tEfNS_4arch4Sm90ELb0ELb0ELb1ELb1ELb1ELb0ELb1ELb1ELb0ELb1ELb1ELb0EEENS1_21CollectiveEpilogueFwdINS6_IJSA_NS7_ILi256EEESB_EEES9_SE_SG_Li256ELb1ELb1ELb1ELb0EEENS1_36VarlenDynamicPersistentTileSchedulerILi128ELi96ELi256ELi128ELb1ELb1ELb1ELb0ELb1ELb1EEEEEEEEEvNT_6ParamsE)
        /*0170*/ 	.word	0x00000040


	//----- nvinfo : EIATTR_REGCOUNT
	.align		4
.L_81:
        /*0174*/ 	.byte	0x04, 0x2f
        /*0176*/ 	.short	(.L_83 - .L_82)
	.align		4
.L_82:
        /*0178*/ 	.word	index@(_ZN7cutlass13device_kernelIN5flash11enable_sm90INS1_16FlashAttnFwdSm90INS1_25CollectiveMainloopFwdSm90ILi2EN4cute5tupleIJNS5_1CILi1EEES8_S8_EEENS6_IJNS7_ILi128EEENS7_ILi96EEENS7_ILi64EEEEEELi256ENS_10bfloat16_tEfNS_4arch4Sm90ELb0ELb0ELb1ELb1ELb1ELb1ELb0ELb1ELb0ELb1ELb1ELb0EEENS1_21CollectiveEpilogueFwdINS6_IJSA_NS7_ILi256EEESB_EEES9_SE_SG_Li256ELb1ELb1ELb1ELb0EEENS1_36VarlenDynamicPersistentTileSchedulerILi128ELi96ELi256ELi128ELb1ELb1ELb1ELb0ELb1ELb1EEEEEEEEEvNT_6ParamsE)
        /*017c*/ 	.word	0x000000a8


	//----- nvinfo : EIATTR_FRAME_SIZE
	.align		4
.L_83:
        /*0180*/ 	.byte	0x04, 0x11
        /*0182*/ 	.short	(.L_85 - .L_84)
	.align		4
.L_84:
        /*0184*/ 	.word	index@(_ZN7cutlass13device_kernelIN5flash11enable_sm90INS1_16FlashAttnFwdSm90INS1_25CollectiveMainloopFwdSm90ILi2EN4cute5tupleIJNS5_1CILi1EEES8_S8_EEENS6_IJNS7_ILi128EEENS7_ILi96EEENS7_ILi64EEEEEELi256ENS_10bfloat16_tEfNS_4arch4Sm90ELb0ELb0ELb1ELb1ELb1ELb1ELb0ELb1ELb0ELb1ELb1ELb0EEENS1_21CollectiveEpilogueFwdINS6_IJSA_NS7_ILi256EEESB_EEES9_SE_SG_Li256ELb1ELb1ELb1ELb0EEENS1_36VarlenDynamicPersistentTileSchedulerILi128ELi96ELi256ELi128ELb1ELb1ELb1ELb0ELb1ELb1EEEEEEEEEvNT_6ParamsE)
        /*0188*/ 	.word	0x00000160


	//----- nvinfo : EIATTR_REGCOUNT
	.align		4
.L_85:
        /*018c*/ 	.byte	0x04, 0x2f
        /*018e*/ 	.short	(.L_87 - .L_86)
	.align		4
.L_86:
        /*0190*/ 	.word	index@(_ZN7cutlass13device_kernelIN5flash11enable_sm90INS1_16FlashAttnFwdSm90INS1_25CollectiveMainloopFwdSm90ILi2EN4cute5tupleIJNS5_1CILi1EEES8_S8_EEENS6_IJNS7_ILi128EEENS7_ILi96EEENS7_ILi64EEEEEELi256ENS_10bfloat16_tEfNS_4arch4Sm90ELb0ELb0ELb1ELb1ELb1ELb0ELb0ELb1ELb0ELb1ELb1ELb0EEENS1_21CollectiveEpilogueFwdINS6_IJSA_NS7_ILi256EEESB_EEES9_SE_SG_Li256ELb1ELb1ELb1ELb0EEENS1_36VarlenDynamicPersistentTileSchedulerILi128ELi96ELi256ELi128ELb1ELb1ELb1ELb0ELb1ELb1EEEEEEEEEvNT_6ParamsE)
        /*0194*/ 	.word	0x000000a8


	//----- nvinfo : EIATTR_FRAME_SIZE
	.align		4
.L_87:
        /*0198*/ 	.byte	0x04, 0x11
        /*019a*/ 	.short	(.L_89 - .L_88)
	.align		4
.L_88:
        /*019c*/ 	.word	index@(_ZN7cutlass13device_kernelIN5flash11enable_sm90INS1_16FlashAttnFwdSm90INS1_25CollectiveMainloopFwdSm90ILi2EN4cute5tupleIJNS5_1CILi1EEES8_S8_EEENS6_IJNS7_ILi128EEENS7_ILi96EEENS7_ILi64EEEEEELi256ENS_10bfloat16_tEfNS_4arch4Sm90ELb0ELb0ELb1ELb1ELb1ELb0ELb0ELb1ELb0ELb1ELb1ELb0EEENS1_21CollectiveEpilogueFwdINS6_IJSA_NS7_ILi256EEESB_EEES9_SE_SG_Li256ELb1ELb1ELb1ELb0EEENS1_36VarlenDynamicPersistentTileSchedulerILi128ELi96ELi256ELi128ELb1ELb1ELb1ELb0ELb1ELb1EEEEEEEEEvNT_6ParamsE)
        /*01a0*/ 	.word	0x00000038


	//----- nvinfo : EIATTR_REGCOUNT
	.align		4
.L_89:
        /*01a4*/ 	.byte	0x04, 0x2f
        /*01a6*/ 	.short	(.L_91 - .L_90)
	.align		4
.L_90:
        /*01a8*/ 	.word	index@(_ZN7cutlass13device_kernelIN5flash11enable_sm90INS1_16FlashAttnFwdSm90INS1_25CollectiveMainloopFwdSm90ILi2EN4cute5tupleIJNS5_1CILi1EEES8_S8_EEENS6_IJNS7_ILi128EEENS7_ILi96EEENS7_ILi64EEEEEELi256ENS_10bfloat16_tEfNS_4arch4Sm90ELb0ELb0ELb1ELb0ELb1ELb0ELb1ELb1ELb0ELb1ELb1ELb0EEENS1_21CollectiveEpilogueFwdINS6_IJSA_NS7_ILi256EEESB_EEES9_SE_SG_Li256ELb0ELb1ELb1ELb0EEENS1_19SingleTileSchedulerILb0ELb1ELb1ELi128EEEEEEEEEvNT_6ParamsE)
        /*01ac*/ 	.word	0x000000a8


	//----- nvinfo : EIATTR_FRAME_SIZE
	.align		4
.L_91:
        /*01b0*/ 	.byte	0x04, 0x11
        /*01b2*/ 	.short	(.L_93 - .L_92)
	.align		4
.L_92:
        /*01b4*/ 	.word	index@(_ZN7cutlass13device_kernelIN5flash11enable_sm90INS1_16FlashAttnFwdSm90INS1_25CollectiveMainloopFwdSm90ILi2EN4cute5tupleIJNS5_1CILi1EEES8_S8_EEENS6_IJNS7_ILi128EEENS7_ILi96EEENS7_ILi64EEEEEELi256ENS_10bfloat16_tEfNS_4arch4Sm90ELb0ELb0ELb1ELb0ELb1ELb0ELb1ELb1ELb0ELb1ELb1ELb0EEENS1_21CollectiveEpilogueFwdINS6_IJSA_NS7_ILi256EEESB_EEES9_SE_SG_Li256ELb0ELb1ELb1ELb0EEENS1_19SingleTileSchedulerILb0ELb1ELb1ELi128EEEEEEEEEvNT_6ParamsE)
        /*01b8*/ 	.word	0x00000008


	//----- nvinfo : EIATTR_REGCOUNT
	.align		4
.L_93:
        /*01bc*/ 	.byte	0x04, 0x2f
        /*01be*/ 	.short	(.L_95 - .L_94)
	.align		4
.L_94:
        /*01c0*/ 	.word	index@(_ZN7cutlass13device_kernelIN5flash11enable_sm90INS1_16FlashAttnFwdSm90INS1_25CollectiveMainloopFwdSm90ILi2EN4cute5tupleIJNS5_1CILi1EEES8_S8_EEENS6_IJNS7_ILi128EEENS7_ILi96EEENS7_ILi64EEEEEELi256ENS_10bfloat16_tEfNS_4arch4Sm90ELb0ELb0ELb1ELb0ELb1ELb0ELb0ELb1ELb0ELb1ELb1ELb0EEENS1_21CollectiveEpilogueFwdINS6_IJSA_NS7_ILi256EEESB_EEES9_SE_SG_Li256ELb0ELb1ELb1ELb0EEENS1_19SingleTileSchedulerILb0ELb1ELb1ELi128EEEEEEEEEvNT_6ParamsE)
        /*01c4*/ 	.word	0x000000a8


	//----- nvinfo : EIATTR_FRAME_SIZE
	.align		4
.L_95:
        /*01c8*/ 	.byte	0x04, 0x11
        /*01ca*/ 	.short	(.L_97 - .L_96)
	.align		4
.L_96:
        /*01cc*/ 	.word	index@(_ZN7cutlass13device_kernelIN5flash11enable_sm90INS1_16FlashAttnFwdSm90INS1_25CollectiveMainloopFwdSm90ILi2EN4cute5tupleIJNS5_1CILi1EEES8_S8_EEENS6_IJNS7_ILi128EEENS7_ILi96EEENS7_ILi64EEEEEELi256ENS_10bfloat16_tEfNS_4arch4Sm90ELb0ELb0ELb1ELb0ELb1ELb0ELb0ELb1ELb0ELb1ELb1ELb0EEENS1_21CollectiveEpilogueFwdINS6_IJSA_NS7_ILi256EEESB_EEES9_SE_SG_Li256ELb0ELb1ELb1ELb0EEENS1_19SingleTileSchedulerILb0ELb1ELb1ELi128EEEEEEEEEvNT_6ParamsE)
        /*01d0*/ 	.word	0x00000000


	//----- nvinfo : EIATTR_MIN_STACK_SIZE
	.align		4
.L_97:
        /*01d4*/ 	.byte	0x04, 0x12
        /*01d6*/ 	.short	(.L_99 - .L_98)
	.align		4
.L_98:
        /*01d8*/ 	.word	index@(_ZN7cutlass13device_kernelIN5flash11enable_sm90INS1_16FlashAttnFwdSm90INS1_25CollectiveMainloopFwdSm90ILi2EN4cute5tupleIJNS5_1CILi1EEES8_S8_EEENS6_IJNS7_ILi128EEENS7_ILi96EEENS7_ILi64EEEEEELi256ENS_10bfloat16_tEfNS_4arch4Sm90ELb0ELb0ELb1ELb0ELb1ELb0ELb0ELb1ELb0ELb1ELb1ELb0EEENS1_21CollectiveEpilogueFwdINS6_IJSA_NS7_ILi256EEESB_EEES9_SE_SG_Li256ELb0ELb1ELb1ELb0EEENS1_19SingleTileSchedulerILb0ELb1ELb1ELi128EEEEEEEEEvNT_6ParamsE)
        /*01dc*/ 	.word	0x00000000


	//----- nvinfo : EIATTR_MIN_STACK_SIZE
	.align		4
.L_99:
        /*01e0*/ 	.byte	0x04, 0x12
        /*01e2*/ 	.short	(.L_101 - .L_100)
	.align		4
.L_100:
        /*01e4*/ 	.word	index@(_ZN7cutlass13device_kernelIN5flash11enable_sm90INS1_16FlashAttnFwdSm90INS1_25CollectiveMainloopFwdSm90ILi2EN4cute5tupleIJNS5_1CILi1EEES8_S8_EEENS6_IJNS7_ILi128EEENS7_ILi96EEENS7_ILi64EEEEEELi256ENS_10bfloat16_tEfNS_4arch4Sm90ELb0ELb0ELb1ELb0ELb1ELb0ELb1ELb1ELb0ELb1ELb1ELb0EEENS1_21CollectiveEpilogueFwdINS6_IJSA_NS7_ILi256EEESB_EEES9_SE_SG_Li256ELb0ELb1ELb1ELb0EEENS1_19SingleTileSchedulerILb0ELb1ELb1ELi128EEEEEEEEEvNT_6ParamsE)
        /*01e8*/ 	.word	0x00000008


	//----- nvinfo : EIATTR_MIN_STACK_SIZE
	.align		4
.L_101:
        /*01ec*/ 	.byte	0x04, 0x12
        /*01ee*/ 	.short	(.L_103 - .L_102)
	.align		4
.L_102:
        /*01f0*/ 	.word	index@(_ZN7cutlass13device_kernelIN5flash11enable_sm90INS1_16FlashAttnFwdSm90INS1_25CollectiveMainloopFwdSm90ILi2EN4cute5tupleIJNS5_1CILi1EEES8_S8_EEENS6_IJNS7_ILi128EEENS7_ILi96EEENS7_ILi64EEEEEELi256ENS_10bfloat16_tEfNS_4arch4Sm90ELb0ELb0ELb1ELb1ELb1ELb0ELb0ELb1ELb0ELb1ELb1ELb0EEENS1_21CollectiveEpilogueFwdINS6_IJSA_NS7_ILi256EEESB_EEES9_SE_SG_Li256ELb1ELb1ELb1ELb0EEENS1_36VarlenDynamicPersistentTileSchedulerILi128ELi96ELi256ELi128ELb1ELb1ELb1ELb0ELb1ELb1EEEEEEEEEvNT_6ParamsE)
        /*01f4*/ 	.word	0x00000038


	//----- nvinfo : EIATTR_MIN_STACK_SIZE
	.align		4
.L_103:
        /*01f8*/ 	.byte	0x04, 0x12
        /*01fa*/ 	.short	(.L_105 - .L_104)
	.align		4
.L_104:
        /*01fc*/ 	.word	index@(_ZN7cutlass13device_kernelIN5flash11enable_sm90INS1_16FlashAttnFwdSm90INS1_25CollectiveMainloopFwdSm90ILi2EN4cute5tupleIJNS5_1CILi1EEES8_S8_EEENS6_IJNS7_ILi128EEENS7_ILi96EEENS7_ILi64EEEEEELi256ENS_10bfloat16_tEfNS_4arch4Sm90ELb0ELb0ELb1ELb1ELb1ELb1ELb0ELb1ELb0ELb1ELb1ELb0EEENS1_21CollectiveEpilogueFwdINS6_IJSA_NS7_ILi256EEESB_EEES9_SE_SG_Li256ELb1ELb1ELb1ELb0EEENS1_36VarlenDynamicPersistentTileSchedulerILi128ELi96ELi256ELi128ELb1ELb1ELb1ELb0ELb1ELb1EEEEEEEEEvNT_6ParamsE)
        /*0200*/ 	.word	0x00000160


	//----- nvinfo : EIATTR_MIN_STACK_SIZE
	.align		4
.L_105:
        /*0204*/ 	.byte	0x04, 0x12
        /*0206*/ 	.short	(.L_107 - .L_106)
	.align		4
.L_106:
        /*0208*/ 	.word	index@(_ZN7cutlass13device_kernelIN5flash11enable_sm90INS1_16FlashAttnFwdSm90INS1_25CollectiveMainloopFwdSm90ILi2EN4cute5tupleIJNS5_1CILi1EEES8_S8_EEENS6_IJNS7_ILi128EEENS7_ILi96EEENS7_ILi64EEEEEELi256ENS_10bfloat16_tEfNS_4arch4Sm90ELb0ELb0ELb1ELb1ELb1ELb0ELb1ELb1ELb0ELb1ELb1ELb0EEENS1_21CollectiveEpilogueFwdINS6_IJSA_NS7_ILi256EEESB_EEES9_SE_SG_Li256ELb1ELb1ELb1ELb0EEENS1_36VarlenDynamicPersistentTileSchedulerILi128ELi96ELi256ELi128ELb1ELb1ELb1ELb0ELb1ELb1EEEEEEEEEvNT_6ParamsE)
        /*020c*/ 	.word	0x00000040


	//----- nvinfo : EIATTR_MIN_STACK_SIZE
	.align		4
.L_107:
        /*0210*/ 	.byte	0x04, 0x12
        /*0212*/ 	.short	(.L_109 - .L_108)
	.align		4
.L_108:
        /*0214*/ 	.word	index@(_ZN7cutlass13device_kernelIN5flash11enable_sm90INS1_16FlashAttnFwdSm90INS1_25CollectiveMainloopFwdSm90ILi2EN4cute5tupleIJNS5_1CILi1EEES8_S8_EEENS6_IJNS7_ILi128EEENS7_ILi96EEENS7_ILi64EEEEEELi256ENS_10bfloat16_tEfNS_4arch4Sm90ELb0ELb0ELb1ELb1ELb1ELb1ELb1ELb1ELb0ELb1ELb1ELb0EEENS1_21CollectiveEpilogueFwdINS6_IJSA_NS7_ILi256EEESB_EEES9_SE_SG_Li256ELb1ELb1ELb1ELb0EEENS1_36VarlenDynamicPersistentTileSchedulerILi128ELi96ELi256ELi128ELb1ELb1ELb1ELb0ELb1ELb1EEEEEEEEEvNT_6ParamsE)
        /*0218*/ 	.word	0x000001a0


	//----- nvinfo : EIATTR_MIN_STACK_SIZE
	.align		4
.L_109:
        /*021c*/ 	.byte	0x04, 0x12
        /*021e*/ 	.short	(.L_111 - .L_110)
	.align		4
.L_110:
        /*0220*/ 	.word	index@(_ZN7cutlass13device_kernelIN5flash11enable_sm90INS1_16FlashAttnFwdSm90INS1_25CollectiveMainloopFwdSm90ILi2EN4cute5tupleIJNS5_1CILi1EEES8_S8_EEENS6_IJNS7_ILi128EEENS7_ILi96EEENS7_ILi64EEEEEELi256ENS_10bfloat16_tEfNS_4arch4Sm90ELb0ELb1ELb1ELb0ELb1ELb0ELb0ELb1ELb0ELb1ELb1ELb0EEENS1_21CollectiveEpilogueFwdINS6_IJSA_NS7_ILi256EEESB_EEES9_SE_SG_Li256ELb0ELb1ELb1ELb0EEENS1_19SingleTileSchedulerILb0ELb1ELb1ELi128EEEEEEEEEvNT_6ParamsE)
        /*0224*/ 	.word	0x00000000


	//----- nvinfo : EIATTR_MIN_STACK_SIZE
	.align		4
.L_111:
        /*0228*/ 	.byte	0x04, 0x12
        /*022a*/ 	.short	(.L_113 - .L_112)
	.align		4
.L_112:
        /*022c*/ 	.word	index@(_ZN7cutlass13device_kernelIN5flash11enable_sm90INS1_16FlashAttnFwdSm90INS1_25CollectiveMainloopFwdSm90ILi2EN4cute5tupleIJNS5_1CILi1EEES8_S8_EEENS6_IJNS7_ILi128EEENS7_ILi96EEENS7_ILi64EEEEEELi256ENS_10bfloat16_tEfNS_4arch4Sm90ELb0ELb1ELb1ELb0ELb1ELb0ELb1ELb1ELb0ELb1ELb1ELb0EEENS1_21CollectiveEpilogueFwdINS6_IJSA_NS7_ILi256EEESB_EEES9_SE_SG_Li256ELb0ELb1ELb1ELb0EEENS1_19SingleTileSchedulerILb0ELb1ELb1ELi128EEEEEEEEEvNT_6ParamsE)
        /*0230*/ 	.word	0x00006000


	//----- nvinfo : EIATTR_MIN_STACK_SIZE
	.align		4
.L_113:
        /*0234*/ 	.byte	0x04, 0x12
        /*0236*/ 	.short	(.L_115 - .L_114)
	.align		4
.L_114:
        /*0238*/ 	.word	index@(_ZN7cutlass13device_kernelIN5flash11enable_sm90INS1_16FlashAttnFwdSm90INS1_25CollectiveMainloopFwdSm90ILi2EN4cute5tupleIJNS5_1CILi1EEES8_S8_EEENS6_IJNS7_ILi128EEENS7_ILi96EEENS7_ILi64EEEEEELi256ENS_10bfloat16_tEfNS_4arch4Sm90ELb0ELb1ELb1ELb1ELb1ELb0ELb0ELb1ELb0ELb1ELb1ELb0EEENS1_21CollectiveEpilogueFwdINS6_IJSA_NS7_ILi256EEESB_EEES9_SE_SG_Li256ELb1ELb1ELb1ELb0EEENS1_36VarlenDynamicPersistentTileSchedulerILi128ELi96ELi256ELi128ELb1ELb1ELb1ELb1ELb0ELb1EEEEEEEEEvNT_6ParamsE)
        /*023c*/ 	.word	0x00000020


	//----- nvinfo : EIATTR_MIN_STACK_SIZE
	.align		4
.L_115:
        /*0240*/ 	.byte	0x04, 0x12
        /*0242*/ 	.short	(.L_117 - .L_116)
	.align		4
.L_116:
        /*0244*/ 	.word	index@(_ZN7cutlass13device_kernelIN5flash11enable_sm90INS1_16FlashAttnFwdSm90INS1_25CollectiveMainloopFwdSm90ILi2EN4cute5tupleIJNS5_1CILi1EEES8_S8_EEENS6_IJNS7_ILi128EEENS7_ILi96EEENS7_ILi64EEEEEELi256ENS_10bfloat16_tEfNS_4arch4Sm90ELb0ELb1ELb1ELb1ELb1ELb1ELb0ELb1ELb0ELb1ELb1ELb0EEENS1_21CollectiveEpilogueFwdINS6_IJSA_NS7_ILi256EEESB_EEES9_SE_SG_Li256ELb1ELb1ELb1ELb0EEENS1_36VarlenDynamicPersistentTileSchedulerILi128ELi96ELi256ELi128ELb1ELb1ELb1ELb1ELb0ELb1EEEEEEEEEvNT_6ParamsE)
        /*0248*/ 	.word	0x00000058


	//----- nvinfo : EIATTR_MIN_STACK_SIZE
	.align		4
.L_117:
        /*024c*/ 	.byte	0x04, 0x12
        /*024e*/ 	.short	(.L_119 - .L_118)
	.align		4
.L_118:
        /*0250*/ 	.word	index@(_ZN7cutlass13device_kernelIN5flash11enable_sm90INS1_16FlashAttnFwdSm90INS1_25CollectiveMainloopFwdSm90ILi2EN4cute5tupleIJNS5_1CILi1EEES8_S8_EEENS6_IJNS7_ILi128EEENS7_ILi96EEENS7_ILi64EEEEEELi256ENS_10bfloat16_tEfNS_4arch4Sm90ELb0ELb1ELb1ELb1ELb1ELb0ELb1ELb1ELb0ELb1ELb1ELb0EEENS1_21CollectiveEpilogueFwdINS6_IJSA_NS7_ILi256EEESB_EEES9_SE_SG_Li256ELb1ELb1ELb1ELb0EEENS1_36VarlenDynamicPersistentTileSchedulerILi128ELi96ELi256ELi128ELb1ELb1ELb1ELb1ELb0ELb1EEEEEEEEEvNT_6ParamsE)
        /*0254*/ 	.word	0x000004e0


	//----- nvinfo : EIATTR_MIN_STACK_SIZE
	.align		4
.L_119:
        /*0258*/ 	.byte	0x04, 0x12
        /*025a*/ 	.short	(.L_121 - .L_120)
	.align		4
.L_120:
        /*025c*/ 	.word	index@(_ZN7cutlass13device_kernelIN5flash11enable_sm90INS1_16FlashAttnFwdSm90INS1_25CollectiveMainloopFwdSm90ILi2EN4cute5tupleIJNS5_1CILi1EEES8_S8_EEENS6_IJNS7_ILi128EEENS7_ILi96EEENS7_ILi64EEEEEELi256ENS_10bfloat16_tEfNS_4arch4Sm90ELb0ELb1ELb1ELb1ELb1ELb1ELb1ELb1ELb0ELb1ELb1ELb0EEENS1_21CollectiveEpilogueFwdINS6_IJSA_NS7_ILi256EEESB_EEES9_SE_SG_Li256ELb1ELb1ELb1ELb0EEENS1_36VarlenDynamicPersistentTileSchedulerILi128ELi96ELi256ELi128ELb1ELb1ELb1ELb1ELb0ELb1EEEEEEEEEvNT_6ParamsE)
        /*0260*/ 	.word	0x00000530


	//----- nvinfo : EIATTR_MIN_STACK_SIZE
	.align		4
.L_121:
        /*0264*/ 	.byte	0x04, 0x12
        /*0266*/ 	.short	(.L_123 - .L_122)
	.align		4
.L_122:
        /*0268*/ 	.word	index@(_ZN7cutlass13device_kernelIN5flash11enable_sm90INS1_16FlashAttnFwdSm90INS1_25CollectiveMainloopFwdSm90ILi2EN4cute5tupleIJNS5_1CILi1EEES8_S8_EEENS6_IJNS7_ILi128EEENS7_ILi96EEENS7_ILi64EEEEEELi256ENS_10bfloat16_tEfNS_4arch4Sm90ELb1ELb0ELb1ELb0ELb1ELb0ELb0ELb1ELb0ELb1ELb1ELb0EEENS1_21CollectiveEpilogueFwdINS6_IJSA_NS7_ILi256EEESB_EEES9_SE_SG_Li256ELb0ELb1ELb1ELb0EEENS1_19SingleTileSchedulerILb0ELb1ELb1ELi128EEEEEEEEEvNT_6ParamsE)
        /*026c*/ 	.word	0x00000000


	//----- nvinfo : EIATTR_MIN_STACK_SIZE
	.align		4
.L_123:
        /*0270*/ 	.byte	0x04, 0x12
        /*0272*/ 	.short	(.L_125 - .L_124)
	.align		4
.L_124:
        /*0274*/ 	.word	index@(_ZN7cutlass13device_kernelIN5flash11enable_sm90INS1_16FlashAttnFwdSm90INS1_25CollectiveMainloopFwdSm90ILi2EN4cute5tupleIJNS5_1CILi1EEES8_S8_EEENS6_IJNS7_ILi128EEENS7_ILi96EEENS7_ILi64EEEEEELi256ENS_10bfloat16_tEfNS_4arch4Sm90ELb1ELb0ELb1ELb0ELb1ELb0ELb1ELb1ELb0ELb1ELb1ELb0EEENS1_21CollectiveEpilogueFwdINS6_IJSA_NS7_ILi256EEESB_EEES9_SE_SG_Li256ELb0ELb1ELb1ELb0EEENS1_19SingleTileSchedulerILb0ELb1ELb1ELi128EEEEEEEEEvNT_6ParamsE)
        /*0278*/ 	.word	0x00000008


	//----- nvinfo : EIATTR_MIN_STACK_SIZE
	.align		4
.L_125:
        /*027c*/ 	.byte	0x04, 0x12
        /*027e*/ 	.short	(.L_127 - .L_126)
	.align		4
.L_126:
        /*0280*/ 	.word	index@(_ZN7cutlass13device_kernelIN5flash11enable_sm90INS1_16FlashAttnFwdSm90INS1_25CollectiveMainloopFwdSm90ILi2EN4cute5tupleIJNS5_1CILi1EEES8_S8_EEENS6_IJNS7_ILi128EEENS7_ILi96EEENS7_ILi64EEEEEELi256ENS_10bfloat16_tEfNS_4arch4Sm90ELb1ELb0ELb1ELb1ELb1ELb0ELb0ELb1ELb0ELb1ELb1ELb0EEENS1_21CollectiveEpilogueFwdINS6_IJSA_NS7_ILi256EEESB_EEES9_SE_SG_Li256ELb1ELb1ELb1ELb0EEENS1_36VarlenDynamicPersistentTileSchedulerILi128ELi96ELi256ELi128ELb1ELb1ELb1ELb1ELb1ELb1EEEEEEEEEvNT_6ParamsE)
        /*0284*/ 	.word	0x00000030


	//----- nvinfo : EIATTR_MIN_STACK_SIZE
	.align		4
.L_127:
        /*0288*/ 	.byte	0x04, 0x12
        /*028a*/ 	.short	(.L_129 - .L_128)
	.align		4
.L_128:
        /*028c*/ 	.word	index@(_ZN7cutlass13device_kernelIN5flash11enable_sm90INS1_16FlashAttnFwdSm90INS1_25CollectiveMainloopFwdSm90ILi2EN4cute5tupleIJNS5_1CILi1EEES8_S8_EEENS6_IJNS7_ILi128EEENS7_ILi96EEENS7_ILi64EEEEEELi256ENS_10bfloat16_tEfNS_4arch4Sm90ELb1ELb0ELb1ELb1ELb1ELb1ELb0ELb1ELb0ELb1ELb1ELb0EEENS1_21CollectiveEpilogueFwdINS6_IJSA_NS7_ILi256EEESB_EEES9_SE_SG_Li256ELb1ELb1ELb1ELb0EEENS1_36VarlenDynamicPersistentTileSchedulerILi128ELi96ELi256ELi128ELb1ELb1ELb1ELb1ELb1ELb1EEEEEEEEEvNT_6ParamsE)
        /*0290*/ 	.word	0x00000168


	//----- nvinfo : EIATTR_MIN_STACK_SIZE
	.align		4
.L_129:
        /*0294*/ 	.byte	0x04, 0x12
        /*0296*/ 	.short	(.L_131 - .L_130)
	.align		4
.L_130:
        /*0298*/ 	.word	index@(_ZN7cutlass13device_kernelIN5flash11enable_sm90INS1_16FlashAttnFwdSm90INS1_25CollectiveMainloopFwdSm90ILi2EN4cute5tupleIJNS5_1CILi1EEES8_S8_EEENS6_IJNS7_ILi128EEENS7_ILi96EEENS7_ILi64EEEEEELi256ENS_10bfloat16_tEfNS_4arch4Sm90ELb1ELb0ELb1ELb1ELb1ELb0ELb1ELb1ELb0ELb1ELb1ELb0EEENS1_21CollectiveEpilogueFwdINS6_IJSA_NS7_ILi256EEESB_EEES9_SE_SG_Li256ELb1ELb1ELb1ELb0EEENS1_36VarlenDynamicPersistentTileSchedulerILi128ELi96ELi256ELi128ELb1ELb1ELb1ELb1ELb1ELb1EEEEEEEEEvNT_6ParamsE)
        /*029c*/ 	.word	0x00000040


	//----- nvinfo : EIATTR_MIN_STACK_SIZE
	.align		4
.L_131:
        /*02a0*/ 	.byte	0x04, 0x12
        /*02a2*/ 	.short	(.L_133 - .L_132)
	.align		4
.L_132:
        /*02a4*/ 	.word	index@(_ZN7cutlass13device_kernelIN5flash11enable_sm90INS1_16FlashAttnFwdSm90INS1_25CollectiveMainloopFwdSm90ILi2EN4cute5tupleIJNS5_1CILi1EEES8_S8_EEENS6_IJNS7_ILi128EEENS7_ILi96EEENS7_ILi64EEEEEELi256ENS_10bfloat16_tEfNS_4arch4Sm90ELb1ELb0ELb1ELb1ELb1ELb1ELb1ELb1ELb0ELb1ELb1ELb0EEENS1_21CollectiveEpilogueFwdINS6_IJSA_NS7_ILi256EEESB_EEES9_SE_SG_Li256ELb1ELb1ELb1ELb0EEENS1_36VarlenDynamicPersistentTileSchedulerILi128ELi96ELi256ELi128ELb1ELb1ELb1ELb1ELb1ELb1EEEEEEEEEvNT_6ParamsE)
        /*02a8*/ 	.word	0x00000210
.L_133:


//--------------------- .nv.compat                --------------------------
	.section	.nv.compat,"",@"SHT_CUDA_COMPAT_INFO"
	.align	4
        /*0000*/ 	.byte	0x02, 0x09, 0x01, 0x00, 0x02, 0x02, 0x04, 0x00, 0x02, 0x05, 0x05, 0x00, 0x03, 0x07, 0x01, 0x01
        /*0010*/ 	.byte	0x02, 0x03, 0x01, 0x00, 0x02, 0x06, 0x01, 0x00, 0x04, 0x0b, 0x08, 0x00, 0x00, 0x00, 0x00, 0x00
        /*0020*/ 	.byte	0x00, 0x00, 0x00, 0x00


//--------------------- .nv.info._ZN7cutlass13device_kernelIN5flash11enable_sm90INS1_16FlashAttnFwdSm90INS1_25CollectiveMainloopFwdSm90ILi2EN4cute5tupleIJNS5_1CILi1EEES8_S8_EEENS6_IJNS7_ILi128EEENS7_ILi96EEENS7_ILi64EEEEEELi256ENS_10bfloat16_tEfNS_4arch4Sm90ELb0ELb0ELb1ELb0ELb1ELb0ELb0ELb1ELb0ELb1ELb1ELb0EEENS1_21CollectiveEpilogueFwdINS6_IJSA_NS7_ILi256EEESB_EEES9_SE_SG_Li256ELb0ELb1ELb1ELb0EEENS1_19SingleTileSchedulerILb0ELb1ELb1ELi128EEEEEEEEEvNT_6ParamsE --------------------------
	.section	.nv.info._ZN7cutlass13device_kernelIN5flash11enable_sm90INS1_16FlashAttnFwdSm90INS1_25CollectiveMainloopFwdSm90ILi2EN4cute5tupleIJNS5_1CILi1EEES8_S8_EEENS6_IJNS7_ILi128EEENS7_ILi96EEENS7_ILi64EEEEEELi256ENS_10bfloat16_tEfNS_4arch4Sm90ELb0ELb0ELb1ELb0ELb1ELb0ELb0ELb1ELb0ELb1ELb1ELb0EEENS1_21CollectiveEpilogueFwdINS6_IJSA_NS7_ILi256EEESB_EEES9_SE_SG_Li256ELb0ELb1ELb1ELb0EEENS1_19SingleTileSchedulerILb0ELb1ELb1ELi128EEEEEEEEEvNT_6ParamsE,"",@"SHT_CUDA_INFO"
	.sectionflags	@""
	.align	4


	//----- nvinfo : EIATTR_CUDA_API_VERSION
	.align		4
        /*0000*/ 	.byte	0x04, 0x37
        /*0002*/ 	.short	(.L_135 - .L_134)
.L_134:
        /*0004*/ 	.word	0x00000082


	//----- nvinfo : EIATTR_KPARAM_INFO
	.align		4
.L_135:
        /*0008*/ 	.byte	0x04, 0x17
        /*000a*/ 	.short	(.L_137 - .L_136)
.L_136:
        /*000c*/ 	.word	0x00000000
        /*0010*/ 	.short	0x0000
        /*0012*/ 	.short	0x0070
        /*0014*/ 	.byte	0x00, 0xf0, 0x01, 0x28


	//----- nvinfo : EIATTR_SPARSE_MMA_MASK
	.align		4
.L_137:
        /*0018*/ 	.byte	0x03, 0x50
        /*001a*/ 	.short	0x0000


	//----- nvinfo : EIATTR_MAXREG_COUNT
	.align		4
        /*001c*/ 	.byte	0x03, 0x1b
        /*001e*/ 	.short	0x00a8


	//----- nvinfo : EIATTR_NUM_BARRIERS
	.align		4
        /*0020*/ 	.byte	0x02, 0x4c
        /*0022*/ 	.byte	0x10
	.zero		1


	//----- nvinfo : EIATTR_EXTERNS
	.align		4
        /*0024*/ 	.byte	0x04, 0x0f
        /*0026*/ 	.short	(.L_139 - .L_138)


	//   ....[0]....
	.align		4
.L_138:
        /*0028*/ 	.word	index@(__assertfail)


	//----- nvinfo : EIATTR_MERCURY_ISA_VERSION
	.align		4
.L_139:
        /*002c*/ 	.byte	0x03, 0x5f
        /*002e*/ 	.short	0x0101


	//----- nvinfo : EIATTR_INT_WARP_WIDE_INSTR_OFFSETS
	.align		4
        /*0030*/ 	.byte	0x04, 0x31
        /*0032*/ 	.short	(.L_141 - .L_140)


	//   ....[0]....
.L_140:
        /*0034*/ 	.word	0x000000b0


	//   ....[1]....
        /*0038*/ 	.word	0x000000c0


	//   ....[2]....
        /*003c*/ 	.word	0x00000160


	//----- nvinfo : EIATTR_COOP_GROUP_MASK_REGIDS
	.align		4
.L_141:
        /*0040*/ 	.byte	0x04, 0x29
        /*0042*/ 	.short	(.L_143 - .L_142)


	//   ....[0]....
.L_142:
        /*0044*/ 	.word	0xffffffff


	//   ....[1]....
        /*0048*/ 	.word	0xffffffff


	//   ....[2]....
        /*004c*/ 	.word	0xffffffff


	//   ....[3]....
        /*0050*/ 	.word	0xffffffff


	//   ....[4]....
        /*0054*/ 	.word	0xffffffff


	//   ....[5]....
        /*0058*/ 	.word	0xffffffff


	//   ....[6]....
        /*005c*/ 	.word	0xffffffff


	//   ....[7]....
        /*0060*/ 	.word	0xffffffff


	//   ....[8]....
        /*0064*/ 	.word	0xffffffff


	//   ....[9]....
        /*0068*/ 	.word	0xffffffff


	//   ....[10]....
        /*006c*/ 	.word	0xffffffff


	//   ....[11]....
        /*0070*/ 	.word	0xffffffff


	//   ....[12]....
        /*0074*/ 	.word	0xffffffff


	//   ....[13]....
        /*0078*/ 	.word	0xffffffff


	//   ....[14]....
        /*007c*/ 	.word	0xffffffff


	//   ....[15]....
        /*0080*/ 	.word	0xffffffff


	//   ....[16]....
        /*0084*/ 	.word	0xffffffff


	//   ....[17]....
        /*0088*/ 	.word	0xffffffff


	//   ....[18]....
        /*008c*/ 	.word	0xffffffff


	//   ....[19]....
        /*0090*/ 	.word	0xffffffff


	//   ....[20]....
        /*0094*/ 	.word	0xffffffff


	//   ....[21]....
        /*0098*/ 	.word	0xffffffff


	//   ....[22]....
        /*009c*/ 	.word	0xffffffff


	//   ....[23]....
        /*00a0*/ 	.word	0xffffffff


	//   ....[24]....
        /*00a4*/ 	.word	0xffffffff


	//   ....[25]....
        /*00a8*/ 	.word	0xffffffff


	//   ....[26]....
        /*00ac*/ 	.word	0xffffffff


	//   ....[27]....
        /*00b0*/ 	.word	0xffffffff


	//   ....[28]....
        /*00b4*/ 	.word	0xffffffff


	//   ....[29]....
        /*00b8*/ 	.word	0xffffffff


	//   ....[30]....
        /*00bc*/ 	.word	0xffffffff


	//   ....[31]....
        /*00c0*/ 	.word	0xffffffff


	//   ....[32]....
        /*00c4*/ 	.word	0xffffffff


	//   ....[33]....
        /*00c8*/ 	.word	0xffffffff


	//   ....[34]....
        /*00cc*/ 	.word	0xffffffff


	//   ....[35]....
        /*00d0*/ 	.word	0xffffffff


	//   ....[36]....
        /*00d4*/ 	.word	0xffffffff


	//   ....[37]....
        /*00d8*/ 	.word	0xffffffff


	//   ....[38]....
        /*00dc*/ 	.word	0xffffffff


	//   ....[39]....
        /*00e0*/ 	.word	0xffffffff


	//   ....[40]....
        /*00e4*/ 	.word	0xffffffff


	//   ....[41]....
        /*00e8*/ 	.word	0xffffffff


	//   ....[42]....
        /*00ec*/ 	.word	0xffffffff


	//   ....[43]....
        /*00f0*/ 	.word	0xffffffff


	//   ....[44]....
        /*00f4*/ 	.word	0xffffffff


	//   ....[45]....
        /*00f8*/ 	.word	0xffffffff


	//   ....[46]....
        /*00fc*/ 	.word	0xffffffff


	//   ....[47]....
        /*0100*/ 	.word	0xffffffff


	//   ....[48]....
        /*0104*/ 	.word	0xffffffff


	//   ....[49]....
        /*0108*/ 	.word	0xffffffff


	//   ....[50]....
        /*010c*/ 	.word	0xffffffff


	//   ....[51]....
        /*0110*/ 	.word	0xffffffff


	//   ....[52]....
        /*0114*/ 	.word	0xffffffff


	//   ....[53]....
        /*0118*/ 	.word	0xffffffff


	//   ....[54]....
        /*011c*/ 	.word	0xffffffff


	//   ....[55]....
        /*0120*/ 	.word	0xffffffff


	//   ....[56]....
        /*0124*/ 	.word	0xffffffff


	//   ....[57]....
        /*0128*/ 	.word	0xffffffff


	//   ....[58]....
        /*012c*/ 	.word	0xffffffff


	//   ....[59]....
        /*0130*/ 	.word	0xffffffff


	//   ....[60]....
        /*0134*/ 	.word	0xffffffff


	//   ....[61]....
        /*0138*/ 	.word	0xffffffff


	//   ....[62]....
        /*013c*/ 	.word	0xffffffff


	//   ....[63]....
        /*0140*/ 	.word	0xffffffff


	//   ....[64]....
        /*0144*/ 	.word	0xffffffff


	//   ....[65]....
        /*0148*/ 	.word	0xffffffff


	//   ....[66]....
        /*014c*/ 	.word	0xffffffff


	//   ....[67]....
        /*0150*/ 	.word	0xffffffff


	//   ....[68]....
        /*0154*/ 	.word	0xffffffff


	//   ....[69]....
        /*0158*/ 	.word	0xffffffff


	//   ....[70]....
        /*015c*/ 	.word	0xffffffff


	//   ....[71]....
        /*0160*/ 	.word	0xffffffff


	//   ....[72]....
        /*0164*/ 	.word	0xffffffff


	//   ....[73]....
        /*0168*/ 	.word	0xffffffff


	//   ....[74]....
        /*016c*/ 	.word	0xffffffff


	//   ....[75]....
        /*0170*/ 	.word	0xffffffff


	//   ....[76]....
        /*0174*/ 	.word	0xffffffff


	//   ....[77]....
        /*0178*/ 	.word	0xffffffff


	//   ....[78]....
        /*017c*/ 	.word	0xffffffff


	//   ....[79]....
        /*0180*/ 	.word	0xffffffff


	//   ....[80]....
        /*0184*/ 	.word	0xffffffff


	//   ....[81]....
        /*0188*/ 	.word	0xffffffff


	//   ....[82]....
        /*018c*/ 	.word	0xffffffff


	//   ....[83]....
        /*0190*/ 	.word	0xffffffff


	//   ....[84]....
        /*0194*/ 	.word	0xffffffff


	//   ....[85]....
        /*0198*/ 	.word	0xffffffff


	//   ....[86]....
        /*019c*/ 	.word	0xffffffff


	//   ....[87]....
        /*01a0*/ 	.word	0xffffffff


	//   ....[88]....
        /*01a4*/ 	.word	0xffffffff


	//   ....[89]....
        /*01a8*/ 	.word	0xffffffff


	//   ....[90]....
        /*01ac*/ 	.word	0xffffffff


	//   ....[91]....
        /*01b0*/ 	.word	0xffffffff


	//   ....[92]....
        /*01b4*/ 	.word	0xffffffff


	//   ....[93]....
        /*01b8*/ 	.word	0x0500000f


	//   ....[94]....
        /*01bc*/ 	.word	0x0500000f


	//   ....[95]....
        /*01c0*/ 	.word	0x0500000f


	//   ....[96]....
        /*01c4*/ 	.word	0x0500000f


	//   ....[97]....
        /*01c8*/ 	.word	0x0500000f


	//   ....[98]....
        /*01cc*/ 	.word	0x0500000f


	//   ....[99]....
        /*01d0*/ 	.word	0x0500000f


	//   ....[100]....
        /*01d4*/ 	.word	0x0500000f


	//   ....[101]....
        /*01d8*/ 	.word	0x0500000f


	//   ....[102]....
        /*01dc*/ 	.word	0x0500000f


	//   ....[103]....
        /*01e0*/ 	.word	0x0500000f


	//   ....[104]....
        /*01e4*/ 	.word	0x0500000f


	//   ....[105]....
        /*01e8*/ 	.word	0x0500000f


	//   ....[106]....
        /*01ec*/ 	.word	0x0500000f


	//   ....[107]....
        /*01f0*/ 	.word	0x0500000f


	//   ....[108]....
        /*01f4*/ 	.word	0x0500000f


	//   ....[109]....
        /*01f8*/ 	.word	0x0500000f


	//   ....[110]....
        /*01fc*/ 	.word	0x0500000f


	//   ....[111]....
        /*0200*/ 	.word	0x0500000f


	//   ....[112]....
        /*0204*/ 	.word	0x0500000f


	//   ....[113]....
        /*0208*/ 	.word	0x0500000f


	//   ....[114]....
        /*020c*/ 	.word	0x0500000f


	//   ....[115]....
        /*0210*/ 	.word	0x0500000f


	//   ....[116]....
        /*0214*/ 	.word	0x0500000f


	//   ....[117]....
        /*0218*/ 	.word	0x0500000f


	//   ....[118]....
        /*021c*/ 	.word	0x0500000f


	//   ....[119]....
        /*0220*/ 	.word	0x0500000f


	//   ....[120]....
        /*0224*/ 	.word	0x0500000f


	//   ....[121]....
        /*0228*/ 	.word	0x0500000f


	//   ....[122]....
        /*022c*/ 	.word	0x0500000f


	//   ....[123]....
        /*0230*/ 	.word	0x0500000f


	//   ....[124]....
        /*0234*/ 	.word	0x0500000f


	//   ....[125]....
        /*0238*/ 	.word	0x0500000f


	//   ....[126]....
        /*023c*/ 	.word	0x0500000f


	//   ....[127]....
        /*0240*/ 	.word	0x0500000f


	//   ....[128]....
        /*0244*/ 	.word	0x0500000f


	//   ....[129]....
        /*0248*/ 	.word	0x0500000f


	//   ....[130]....
        /*024c*/ 	.word	0x0500000f


	//   ....[131]....
        /*0250*/ 	.word	0x0500000f


	//   ....[132]....
        /*0254*/ 	.word	0x0500000f


	//   ....[133]....
        /*0258*/ 	.word	0x0500000f


	//   ....[134]....
        /*025c*/ 	.word	0x0500000f


	//   ....[135]....
        /*0260*/ 	.word	0x0500000f


	//   ....[136]....
        /*0264*/ 	.word	0x0500000f


	//   ....[137]....
        /*0268*/ 	.word	0x0500000f


	//   ....[138]....
        /*026c*/ 	.word	0x0500000f


	//   ....[139]....
        /*0270*/ 	.word	0x0500000f


	//   ....[140]....
        /*0274*/ 	.word	0x0500000f


	//   ....[141]....
        /*0278*/ 	.word	0x0500000f


	//   ....[142]....
        /*027c*/ 	.word	0x0500000f


	//   ....[143]....
        /*0280*/ 	.word	0x0500000f


	//   ....[144]....
        /*0284*/ 	.word	0x0500000f


	//   ....[145]....
        /*0288*/ 	.word	0x0500000f


	//   ....[146]....
        /*028c*/ 	.word	0x0500000f


	//   ....[147]....
        /*0290*/ 	.word	0x0500000f


	//   ....[148]....
        /*0294*/ 	.word	0x0500000f


	//   ....[149]....
        /*0298*/ 	.word	0x0500000f


	//   ....[150]....
        /*029c*/ 	.word	0x0500000f


	//   ....[151]....
        /*02a0*/ 	.word	0x0500000f


	//   ....[152]....
        /*02a4*/ 	.word	0x0500000f


	//   ....[153]....
        /*02a8*/ 	.word	0x0500000f


	//   ....[154]....
        /*02ac*/ 	.word	0x0500000f


	//   ....[155]....
        /*02b0*/ 	.word	0x0500000f


	//   ....[156]....
        /*02b4*/ 	.word	0x0500000f


	//   ....[157]....
        /*02b8*/ 	.word	0x0500000f


	//   ....[158]....
        /*02bc*/ 	.word	0x0500000f


	//----- nvinfo : EIATTR_COOP_GROUP_INSTR_OFFSETS
	.align		4
.L_143:
        /*02c0*/ 	.byte	0x04, 0x28
        /*02c2*/ 	.short	(.L_145 - .L_144)


	//   ....[0]....
.L_144:
        /*02c4*/ 	.word	0x00000060


	//   ....[1]....
        /*02c8*/ 	.word	0x000000a0


	//   ....[2]....
        /*02cc*/ 	.word	0x000002c0


	//   ....[3]....
        /*02d0*/ 	.word	0x00000420


	//   ....[4]....
        /*02d4*/ 	.word	0x00000540


	//   ....[5]....
        /*02d8*/ 	.word	0x000006a0


	//   ....[6]....
        /*02dc*/ 	.word	0x00001230


	//   ....[7]....
        /*02e0*/ 	.word	0x000023e0


	//   ....[8]....
        /*02e4*/ 	.word	0x00002470


	//   ....[9]....
        /*02e8*/ 	.word	0x000028a0


	//   ....[10]....
        /*02ec*/ 	.word	0x00002920


	//   ....[11]....
        /*02f0*/ 	.word	0x00003e90


	//   ....[12]....
        /*02f4*/ 	.word	0x00003f00


	//   ....[13]....
        /*02f8*/ 	.word	0x00004390


	//   ....[14]....
        /*02fc*/ 	.word	0x00004550


	//   ....[15]....
        /*0300*/ 	.word	0x00005870


	//   ....[16]....
        /*0304*/ 	.word	0x000058b0


	//   ....[17]....
        /*0308*/ 	.word	0x000058d0


	//   ....[18]....
        /*030c*/ 	.word	0x00005900


	//   ....[19]....
        /*0310*/ 	.word	0x000069c0


	//   ....[20]....
        /*0314*/ 	.word	0x00006a10


	//   ....[21]....
        /*0318*/ 	.word	0x00006a50


	//   ....[22]....
        /*031c*/ 	.word	0x00006a80


	//   ....[23]....
        /*0320*/ 	.word	0x00006ac0


	//   ....[24]....
        /*0324*/ 	.word	0x00006ae0


	//   ....[25]....
        /*0328*/ 	.word	0x00007750


	//   ....[26]....
        /*032c*/ 	.word	0x00007760


	//   ....[27]....
        /*0330*/ 	.word	0x00008790


	//   ....[28]....
        /*0334*/ 	.word	0x00009870


	//   ....[29]....
        /*0338*/ 	.word	0x00009890


	//   ....[30]....
        /*033c*/ 	.word	0x000098a0


	//   ....[31]....
        /*0340*/ 	.word	0x000098e0


	//   ....[32]....
        /*0344*/ 	.word	0x00009930


	//   ....[33]....
        /*0348*/ 	.word	0x00009950


	//   ....[34]....
        /*034c*/ 	.word	0x000099a0


	//   ....[35]....
        /*0350*/ 	.word	0x000099c0


	//   ....[36]....
        /*0354*/ 	.word	0x00009a10


	//   ....[37]....
        /*0358*/ 	.word	0x00009a30


	//   ....[38]....
        /*035c*/ 	.word	0x00009a80


	//   ....[39]....
        /*0360*/ 	.word	0x00009aa0


	//   ....[40]....
        /*0364*/ 	.word	0x00009ff0


	//   ....[41]....
        /*0368*/ 	.word	0x0000a030


	//   ....[42]....
        /*036c*/ 	.word	0x0000a060


	//   ....[43]....
        /*0370*/ 	.word	0x0000a0b0


	//   ....[44]....
        /*0374*/ 	.word	0x0000a110


	//   ....[45]....
        /*0378*/ 	.word	0x0000a130


	//   ....[46]....
        /*037c*/ 	.word	0x0000a190


	//   ....[47]....
        /*0380*/ 	.word	0x0000a1b0


	//   ....[48]....
        /*0384*/ 	.word	0x0000a210


	//   ....[49]....
        /*0388*/ 	.word	0x0000a230


	//   ....[50]....
        /*038c*/ 	.word	0x0000a290


	//   ....[51]....
        /*0390*/ 	.word	0x0000a2b0


	//   ....[52]....
        /*0394*/ 	.word	0x0000a310


	//   ....[53]....
        /*0398*/ 	.word	0x0000a330


	//   ....[54]....
        /*039c*/ 	.word	0x0000a380


	//   ....[55]....
        /*03a0*/ 	.word	0x0000a3a0


	//   ....[56]....
        /*03a4*/ 	.word	0x0000a720


	//   ....[57]....
        /*03a8*/ 	.word	0x0000a750


	//   ....[58]....
        /*03ac*/ 	.word	0x0000a790


	//   ....[59]....
        /*03b0*/ 	.word	0x0000a7b0


	//   ....[60]....
        /*03b4*/ 	.word	0x0000a7d0


	//   ....[61]....
        /*03b8*/ 	.word	0x0000a7f0


	//   ....[62]....
        /*03bc*/ 	.word	0x0000a810


	//   ....[63]....
        /*03c0*/ 	.word	0x0000a840


	//   ....[64]....
        /*03c4*/ 	.word	0x0000a8e0


	//   ....[65]....
        /*03c8*/ 	.word	0x0000a910


	//   ....[66]....
        /*03cc*/ 	.word	0x0000a920


	//   ....[67]....
        /*03d0*/ 	.word	0x0000a9b0


	//   ....[68]....
        /*03d4*/ 	.word	0x0000b1a0


	//   ....[69]....
        /*03d8*/ 	.word	0x0000b1c0


	//   ....[70]....
        /*03dc*/ 	.word	0x0000b1d0


	//   ....[71]....
        /*03e0*/ 	.word	0x0000b1e0


	//   ....[72]....
        /*03e4*/ 	.word	0x0000b1f0


	//   ....[73]....
        /*03e8*/ 	.word	0x0000b200


	//   ....[74]....
        /*03ec*/ 	.word	0x0000b220


	//   ....[75]....
        /*03f0*/ 	.word	0x0000b240


	//   ....[76]....
        /*03f4*/ 	.word	0x0000b270


	//   ....[77]....
        /*03f8*/ 	.word	0x0000b2b0


	//   ....[78]....
        /*03fc*/ 	.word	0x0000b2f0


	//   ....[79]....
        /*0400*/ 	.word	0x0000b340


	//   ....[80]....
        /*0404*/ 	.word	0x0000b690


	//   ....[81]....
        /*0408*/ 	.word	0x0000b6b0


	//   ....[82]....
        /*040c*/ 	.word	0x0000b6c0


	//   ....[83]....
        /*0410*/ 	.word	0x0000b6d0


	//   ....[84]....
        /*0414*/ 	.word	0x0000b6e0


	//   ....[85]....
        /*0418*/ 	.word	0x0000b710


	//   ....[86]....
        /*041c*/ 	.word	0x0000b770


	//   ....[87]....
        /*0420*/ 	.word	0x0000b790


	//   ....[88]....
        /*0424*/ 	.word	0x0000b7f0


	//   ....[89]....
        /*0428*/ 	.word	0x0000b800


	//   ....[90]....
        /*042c*/ 	.word	0x0000b870


	//   ....[91]....
        /*0430*/ 	.word	0x0000b890


	//   ....[92]....
        /*0434*/ 	.word	0x0000bbf0


	//   ....[93]....
        /*0438*/ 	.word	0x0000c0b0


	//   ....[94]....
        /*043c*/ 	.word	0x0000c1a0


	//   ....[95]....
        /*0440*/ 	.word	0x0000c240


	//   ....[96]....
        /*0444*/ 	.word	0x0000c2c0


	//   ....[97]....
        /*0448*/ 	.word	0x0000c370


	//   ....[98]....
        /*044c*/ 	.word	0x0000c3d0


	//   ....[99]....
        /*0450*/ 	.word	0x0000c490


	//   ....[100]....
        /*0454*/ 	.word	0x0000c4f0


	//   ....[101]....
        /*0458*/ 	.word	0x0000c5b0


	//   ....[102]....
        /*045c*/ 	.word	0x0000c610


	//   ....[103]....
        /*0460*/ 	.word	0x0000c6d0


	//   ....[104]....
        /*0464*/ 	.word	0x0000c730


	//   ....[105]....
        /*0468*/ 	.word	0x0000c7d0


	//   ....[106]....
        /*046c*/ 	.word	0x0000c860


	//   ....[107]....
        /*0470*/ 	.word	0x0000c8c0


	//   ....[108]....
        /*0474*/ 	.word	0x0000c980


	//   ....[109]....
        /*0478*/ 	.word	0x0000ca40


	//   ....[110]....
        /*047c*/ 	.word	0x0000caa0


	//   ....[111]....
        /*0480*/ 	.word	0x0000cb70


	//   ....[112]....
        /*0484*/ 	.word	0x0000cbd0


	//   ....[113]....
        /*0488*/ 	.word	0x0000cca0


	//   ....[114]....
        /*048c*/ 	.word	0x0000cd00


	//   ....[115]....
        /*0490*/ 	.word	0x0000cdd0


	//   ....[116]....
        /*0494*/ 	.word	0x0000ce30


	//   ....[117]....
        /*0498*/ 	.word	0x0000cef0


	//   ....[118]....
        /*049c*/ 	.word	0x0000cf50


	//   ....[119]....
        /*04a0*/ 	.word	0x0000d010


	//   ....[120]....
        /*04a4*/ 	.word	0x0000d080


	//   ....[121]....
        /*04a8*/ 	.word	0x0000d120


	//   ....[122]....
        /*04ac*/ 	.word	0x0000d270


	//   ....[123]....
        /*04b0*/ 	.word	0x0000d340


	//   ....[124]....
        /*04b4*/ 	.word	0x0000d3c0


	//   ....[125]....
        /*04b8*/ 	.word	0x0000d480


	//   ....[126]....
        /*04bc*/ 	.word	0x0000d560


	//   ....[127]....
        /*04c0*/ 	.word	0x0000d620


	//   ....[128]....
        /*04c4*/ 	.word	0x0000d700


	//   ....[129]....
        /*04c8*/ 	.word	0x0000d7c0


	//   ....[130]....
        /*04cc*/ 	.word	0x0000d8a0


	//   ....[131]....
        /*04d0*/ 	.word	0x0000d960


	//   ....[132]....
        /*04d4*/ 	.word	0x0000da40


	//   ....[133]....
        /*04d8*/ 	.word	0x0000db10


	//   ....[134]....
        /*04dc*/ 	.word	0x0000dc70


	//   ....[135]....
        /*04e0*/ 	.word	0x0000dd10


	//   ....[136]....
        /*04e4*/ 	.word	0x0000dd70


	//   ....[137]....
        /*04e8*/ 	.word	0x0000de10


	//   ....[138]....
        /*04ec*/ 	.word	0x0000de70


	//   ....[139]....
        /*04f0*/ 	.word	0x0000df10


	//   ....[140]....
        /*04f4*/ 	.word	0x0000df70


	//   ....[141]....
        /*04f8*/ 	.word	0x0000e010


	//   ....[142]....
        /*04fc*/ 	.word	0x0000e070


	//   ....[143]....
        /*0500*/ 	.word	0x0000e110


	//   ....[144]....
        /*0504*/ 	.word	0x0000e170


	//   ....[145]....
        /*0508*/ 	.word	0x0000e210


	//   ....[146]....
        /*050c*/ 	.word	0x0000e300


	//   ....[147]....
        /*0510*/ 	.word	0x0000e3b0


	//   ....[148]....
        /*0514*/ 	.word	0x0000e410


	//   ....[149]....
        /*0518*/ 	.word	0x0000e4e0


	//   ....[150]....
        /*051c*/ 	.word	0x0000e540


	//   ....[151]....
        /*0520*/ 	.word	0x0000e620


	//   ....[152]....
        /*0524*/ 	.word	0x0000e680


	//   ....[153]....
        /*0528*/ 	.word	0x0000e760


	//   ....[154]....
        /*052c*/ 	.word	0x0000e7c0


	//   ....[155]....
        /*0530*/ 	.word	0x0000e8a0


	//   ....[156]....
        /*0534*/ 	.word	0x0000e900


	//   ....[157]....
        /*0538*/ 	.word	0x0000e9e0


	//   ....[158]....
        /*053c*/ 	.word	0x0000ead0


	//----- nvinfo : EIATTR_REG_RECONFIG
	.align		4
.L_145:
        /*0540*/ 	.byte	0x01, 0x54
	.zero		2


	//----- nvinfo : EIATTR_SYSCALL_OFFSETS
	.align		4
        /*0544*/ 	.byte	0x04, 0x46
        /*0546*/ 	.short	(.L_147 - .L_146)


	//   ....[0]....
.L_146:
        /*0548*/ 	.word	0x000013f0


	//   ....[1]....
        /*054c*/ 	.word	0x00008ed0


	//   ....[2]....
        /*0550*/ 	.word	0x00009010


	//   ....[3]....
        /*0554*/ 	.word	0x00009100


	//   ....[4]....
        /*0558*/ 	.word	0x00009d10


	//----- nvinfo : EIATTR_MBARRIER_INSTR_OFFSETS
	.align		4
.L_147:
        /*055c*/ 	.byte	0x04, 0x39
        /*055e*/ 	.short	(.L_149 - .L_148)


	//   ....[0]....
.L_148:
        /*0560*/ 	.word	0x00000170
        /*0564*/ 	.word	0x000000ff
        /*0568*/ 	.word	0x00022800
        /*056c*/ 	.short	0x0100
        /*056e*/ 	.byte	0x08
	.zero		1


	//   ....[1]....
        /*0570*/ 	.word	0x00000180
        /*0574*/ 	.word	0x000000ff
        /*0578*/ 	.word	0x00022820
        /*057c*/ 	.short	0x0100
        /*057e*/ 	.byte	0x08
	.zero		1


	//   ....[2]....
        /*0580*/ 	.word	0x00000270
        /*0584*/ 	.word	0x000000ff
        /*0588*/ 	.word	0x00022830
        /*058c*/ 	.short	0x0100
        /*058e*/ 	.byte	0x08
	.zero		1


	//   ....[3]....
        /*0590*/ 	.word	0x00000280
        /*0594*/ 	.word	0x000000ff
        /*0598*/ 	.word	0x00022840
        /*059c*/ 	.short	0x0100
        /*059e*/ 	.byte	0x08
	.zero		1


	//   ....[4]....
        /*05a0*/ 	.word	0x00000290
        /*05a4*/ 	.word	0x000000ff
        /*05a8*/ 	.word	0x00022838
        /*05ac*/ 	.short	0x0100
        /*05ae*/ 	.byte	0x08
	.zero		1


	//   ....[5]....
        /*05b0*/ 	.word	0x000002a0
        /*05b4*/ 	.word	0x000000ff
        /*05b8*/ 	.word	0x00022848
        /*05bc*/ 	.short	0x0100
        /*05be*/ 	.byte	0x08
	.zero		1


	//   ....[6]....
        /*05c0*/ 	.word	0x000003d0
        /*05c4*/ 	.word	0x000000ff
        /*05c8*/ 	.word	0x00022850
        /*05cc*/ 	.short	0x0100
        /*05ce*/ 	.byte	0x08
	.zero		1


	//   ....[7]....
        /*05d0*/ 	.word	0x000003e0
        /*05d4*/ 	.word	0x000000ff
        /*05d8*/ 	.word	0x00022860
        /*05dc*/ 	.short	0x0100
        /*05de*/ 	.byte	0x08
	.zero		1


	//   ....[8]....
        /*05e0*/ 	.word	0x000003f0
        /*05e4*/ 	.word	0x000000ff
        /*05e8*/ 	.word	0x00022858
        /*05ec*/ 	.short	0x0100
        /*05ee*/ 	.byte	0x08
	.zero		1


	//   ....[9]....
        /*05f0*/ 	.word	0x00000400
        /*05f4*/ 	.word	0x000000ff
        /*05f8*/ 	.word	0x00022868
        /*05fc*/ 	.short	0x0100
        /*05fe*/ 	.byte	0x08
	.zero		1


	//   ....[10]....
        /*0600*/ 	.word	0x000004f0
        /*0604*/ 	.word	0x000000ff
        /*0608*/ 	.word	0x00022870
        /*060c*/ 	.short	0x0100
        /*060e*/ 	.byte	0x06
	.zero		1


	//   ....[11]....
        /*0610*/ 	.word	0x00000500
        /*0614*/ 	.word	0x000000ff
        /*0618*/ 	.word	0x00022880
        /*061c*/ 	.short	0x0100
        /*061e*/ 	.byte	0x06
	.zero		1


	//   ....[12]....
        /*0620*/ 	.word	0x00000510
        /*0624*/ 	.word	0x000000ff
        /*0628*/ 	.word	0x00022878
        /*062c*/ 	.short	0x0100
        /*062e*/ 	.byte	0x06
	.zero		1


	//   ....[13]....
        /*0630*/ 	.word	0x00000520
        /*0634*/ 	.word	0x000000ff
        /*0638*/ 	.word	0x00022888
        /*063c*/ 	.short	0x0100
        /*063e*/ 	.byte	0x06
	.zero		1


	//   ....[14]....
        /*0640*/ 	.word	0x00000650
        /*0644*/ 	.word	0x000000ff
        /*0648*/ 	.word	0x00022890
        /*064c*/ 	.short	0x0100
        /*064e*/ 	.byte	0x08
	.zero		1


	//   ....[15]....
        /*0650*/ 	.word	0x00000660
        /*0654*/ 	.word	0x000000ff
        /*0658*/ 	.word	0x000228a0
        /*065c*/ 	.short	0x0100
        /*065e*/ 	.byte	0x08
	.zero		1


	//   ....[16]....
        /*0660*/ 	.word	0x00000670
        /*0664*/ 	.word	0x000000ff
        /*0668*/ 	.word	0x00022898
        /*066c*/ 	.short	0x0100
        /*066e*/ 	.byte	0x08
	.zero		1


	//   ....[17]....
        /*0670*/ 	.word	0x00000680
        /*0674*/ 	.word	0x000000ff
        /*0678*/ 	.word	0x000228a8
        /*067c*/ 	.short	0x0100
        /*067e*/ 	.byte	0x08
	.zero		1


	//   ....[18]....
        /*0680*/ 	.word	0x000007c0
        /*0684*/ 	.word	0x000000ff
        /*0688*/ 	.word	0x000228b0
        /*068c*/ 	.short	0x0100
        /*068e*/ 	.byte	0x08
	.zero		1


	//   ....[19]....
        /*0690*/ 	.word	0x000007d0
        /*0694*/ 	.word	0x000000ff
        /*0698*/ 	.word	0x000228c0
        /*069c*/ 	.short	0x0100
        /*069e*/ 	.byte	0x08
	.zero		1


	//   ....[20]....
        /*06a0*/ 	.word	0x000007e0
        /*06a4*/ 	.word	0x000000ff
        /*06a8*/ 	.word	0x000228b8
        /*06ac*/ 	.short	0x0100
        /*06ae*/ 	.byte	0x08
	.zero		1


	//   ....[21]....
        /*06b0*/ 	.word	0x000007f0
        /*06b4*/ 	.word	0x000000ff
        /*06b8*/ 	.word	0x000228c8
        /*06bc*/ 	.short	0x0100
        /*06be*/ 	.byte	0x08
	.zero		1


	//   ....[22]....
        /*06c0*/ 	.word	0x00001420
        /*06c4*/ 	.word	0x000000ff
        /*06c8*/ 	.word	0x00022800
        /*06cc*/ 	.short	0x010a
        /*06ce*/ 	.byte	0x29
	.zero		1


	//   ....[23]....
        /*06d0*/ 	.word	0x000014b0
        /*06d4*/ 	.word	0x000000ff
        /*06d8*/ 	.word	0x00022830
        /*06dc*/ 	.short	0x010a
        /*06de*/ 	.byte	0x29
	.zero		1


	//   ....[24]....
        /*06e0*/ 	.word	0x000014f0
        /*06e4*/ 	.word	0x000000ff
        /*06e8*/ 	.word	0x00022830
        /*06ec*/ 	.short	0x010a
        /*06ee*/ 	.byte	0x29
	.zero		1


	//   ....[25]....
        /*06f0*/ 	.word	0x00001dd0
        /*06f4*/ 	.word	0x000000ff
        /*06f8*/ 	.word	0x00000000
        /*06fc*/ 	.short	0x0101
        /*06fe*/ 	.byte	0x04
	.zero		1


	//   ....[26]....
        /*0700*/ 	.word	0x00003140
        /*0704*/ 	.word	0x000000ff
        /*0708*/ 	.word	0x00022850
        /*070c*/ 	.short	0x010a
        /*070e*/ 	.byte	0x29
	.zero		1


	//   ....[27]....
        /*0710*/ 	.word	0x00003180
        /*0714*/ 	.word	0x000000ff
        /*0718*/ 	.word	0x00022850
        /*071c*/ 	.short	0x010a
        /*071e*/ 	.byte	0x29
	.zero		1


	//   ....[28]....
        /*0720*/ 	.word	0x000034e0
        /*0724*/ 	.word	0x000000ff
        /*0728*/ 	.word	0x00000000
        /*072c*/ 	.short	0x0101
        /*072e*/ 	.byte	0x04
	.zero		1


	//   ....[29]....
        /*0730*/ 	.word	0x00003650
        /*0734*/ 	.word	0x000000ff
        /*0738*/ 	.word	0x00022830
        /*073c*/ 	.short	0x010a
        /*073e*/ 	.byte	0x1c
	.zero		1


	//   ....[30]....
        /*0740*/ 	.word	0x000036a0
        /*0744*/ 	.word	0x000000ff
        /*0748*/ 	.word	0x00022830
        /*074c*/ 	.short	0x010a
        /*074e*/ 	.byte	0x1c
	.zero		1


	//   ....[31]....
        /*0750*/ 	.word	0x00003c40
        /*0754*/ 	.word	0x000000ff
        /*0758*/ 	.word	0x00000000
        /*075c*/ 	.short	0x0101
        /*075e*/ 	.byte	0x0b
	.zero		1


	//   ....[32]....
        /*0760*/ 	.word	0x00005530
        /*0764*/ 	.word	0x000000ff
        /*0768*/ 	.word	0x00022850
        /*076c*/ 	.short	0x010a
        /*076e*/ 	.byte	0x1c
	.zero		1


	//   ....[33]....
        /*0770*/ 	.word	0x00005580
        /*0774*/ 	.word	0x000000ff
        /*0778*/ 	.word	0x00022850
        /*077c*/ 	.short	0x010a
        /*077e*/ 	.byte	0x1c
	.zero		1


	//   ....[34]....
        /*0780*/ 	.word	0x00005850
        /*0784*/ 	.word	0x000000ff
        /*0788*/ 	.word	0x00000000
        /*078c*/ 	.short	0x0101
        /*078e*/ 	.byte	0x0b
	.zero		1


	//   ....[35]....
        /*0790*/ 	.word	0x00006af0
        /*0794*/ 	.word	0x000000ff
        /*0798*/ 	.word	0x00000000
        /*079c*/ 	.short	0x0101
        /*079e*/ 	.byte	0x04
	.zero		1


	//   ....[36]....
        /*07a0*/ 	.word	0x00009610
        /*07a4*/ 	.word	0x000000ff
        /*07a8*/ 	.word	0x00022840
        /*07ac*/ 	.short	0x010a
        /*07ae*/ 	.byte	0x2b
	.zero		1


	//   ....[37]....
        /*07b0*/ 	.word	0x00009b40
        /*07b4*/ 	.word	0x000000ff
        /*07b8*/ 	.word	0x00022830
        /*07bc*/ 	.short	0x0107
        /*07be*/ 	.byte	0x2b
	.zero		1


	//   ....[38]....
        /*07c0*/ 	.word	0x00009bb0
        /*07c4*/ 	.word	0x000000ff
        /*07c8*/ 	.word	0x00022830
        /*07cc*/ 	.short	0x0101
        /*07ce*/ 	.byte	0x2b
	.zero		1


	//   ....[39]....
        /*07d0*/ 	.word	0x0000a470
        /*07d4*/ 	.word	0x000000ff
        /*07d8*/ 	.word	0x00022800
        /*07dc*/ 	.short	0x0107
        /*07de*/ 	.byte	0x2b
	.zero		1


	//   ....[40]....
        /*07e0*/ 	.word	0x0000a4b0
        /*07e4*/ 	.word	0x000000ff
        /*07e8*/ 	.word	0x00022800
        /*07ec*/ 	.short	0x0101
        /*07ee*/ 	.byte	0x2b
	.zero		1


	//   ....[41]....
        /*07f0*/ 	.word	0x0000a4c0
        /*07f4*/ 	.word	0x000000ff
        /*07f8*/ 	.word	0x00022820
        /*07fc*/ 	.short	0x010a
        /*07fe*/ 	.byte	0x2b
	.zero		1


	//   ....[42]....
        /*0800*/ 	.word	0x0000a510
        /*0804*/ 	.word	0x000000ff
        /*0808*/ 	.word	0x00022860
        /*080c*/ 	.short	0x010a
        /*080e*/ 	.byte	0x2b
	.zero		1


	//   ....[43]....
        /*0810*/ 	.word	0x0000ac40
        /*0814*/ 	.word	0x000000ff
        /*0818*/ 	.word	0x00022850
        /*081c*/ 	.short	0x0107
        /*081e*/ 	.byte	0x2b
	.zero		1


	//   ....[44]....
        /*0820*/ 	.word	0x0000acc0
        /*0824*/ 	.word	0x000000ff
        /*0828*/ 	.word	0x00022850
        /*082c*/ 	.short	0x0101
        /*082e*/ 	.byte	0x2b
	.zero		1


	//   ....[45]....
        /*0830*/ 	.word	0x0000afa0
        /*0834*/ 	.word	0x00000020
        /*0838*/ 	.word	0x00022840
        /*083c*/ 	.short	0x010a
        /*083e*/ 	.byte	0x3f
	.zero		1


	//   ....[46]....
        /*0840*/ 	.word	0x0000b3d0
        /*0844*/ 	.word	0x00000020
        /*0848*/ 	.word	0x00022830
        /*084c*/ 	.short	0x0107
        /*084e*/ 	.byte	0x3f
	.zero		1


	//   ....[47]....
        /*0850*/ 	.word	0x0000b480
        /*0854*/ 	.word	0x00000020
        /*0858*/ 	.word	0x00022830
        /*085c*/ 	.short	0x0101
        /*085e*/ 	.byte	0x3f
	.zero		1


	//   ....[48]....
        /*0860*/ 	.word	0x0000b4b0
        /*0864*/ 	.word	0x00000020
        /*0868*/ 	.word	0x00022860
        /*086c*/ 	.short	0x010a
        /*086e*/ 	.byte	0x3f
	.zero		1


	//   ....[49]....
        /*0870*/ 	.word	0x0000b9f0
        /*0874*/ 	.word	0x00000020
        /*0878*/ 	.word	0x00022850
        /*087c*/ 	.short	0x0107
        /*087e*/ 	.byte	0x3f
	.zero		1


	//   ....[50]....
        /*0880*/ 	.word	0x0000bac0
        /*0884*/ 	.word	0x00000020
        /*0888*/ 	.word	0x00022850
        /*088c*/ 	.short	0x0101
        /*088e*/ 	.byte	0x3f
	.zero		1


	//   ....[51]....
        /*0890*/ 	.word	0x0000bba0
        /*0894*/ 	.word	0x00000004
        /*0898*/ 	.word	0x00022820
        /*089c*/ 	.short	0x010a
        /*089e*/ 	.byte	0x3f
	.zero		1


	//   ....[52]....
        /*08a0*/ 	.word	0x0000bce0
        /*08a4*/ 	.word	0x00000005
        /*08a8*/ 	.word	0x00022840
        /*08ac*/ 	.short	0x010a
        /*08ae*/ 	.byte	0x3f
	.zero		1


	//   ....[53]....
        /*08b0*/ 	.word	0x0000bd80
        /*08b4*/ 	.word	0x00000015
        /*08b8*/ 	.word	0x00022840
        /*08bc*/ 	.short	0x010a
        /*08be*/ 	.byte	0x3f
	.zero		1


	//   ....[54]....
        /*08c0*/ 	.word	0x0000bdc0
        /*08c4*/ 	.word	0x00000005
        /*08c8*/ 	.word	0x00022860
        /*08cc*/ 	.short	0x010a
        /*08ce*/ 	.byte	0x3f
	.zero		1


	//   ....[55]....
        /*08d0*/ 	.word	0x0000be00
        /*08d4*/ 	.word	0x00000015
        /*08d8*/ 	.word	0x00022860
        /*08dc*/ 	.short	0x010a
        /*08de*/ 	.byte	0x3f
	.zero		1


	//   ....[56]....
        /*08e0*/ 	.word	0x0000be70
        /*08e4*/ 	.word	0x00000005
        /*08e8*/ 	.word	0x00022800
        /*08ec*/ 	.short	0x010a
        /*08ee*/ 	.byte	0x3f
	.zero		1


	//   ....[57]....
        /*08f0*/ 	.word	0x0000bed0
        /*08f4*/ 	.word	0x00000005
        /*08f8*/ 	.word	0x00022830
        /*08fc*/ 	.short	0x010a
        /*08fe*/ 	.byte	0x3f
	.zero		1


	//   ....[58]....
        /*0900*/ 	.word	0x0000bf30
        /*0904*/ 	.word	0x00000009
        /*0908*/ 	.word	0x00022850
        /*090c*/ 	.short	0x010a
        /*090e*/ 	.byte	0x3f
	.zero		1


	//   ....[59]....
        /*0910*/ 	.word	0x0000bfa0
        /*0914*/ 	.word	0x00000000
        /*0918*/ 	.word	0x00022830
        /*091c*/ 	.short	0x010a
        /*091e*/ 	.byte	0x3f
	.zero		1


	//   ....[60]....
        /*0920*/ 	.word	0x0000c010
        /*0924*/ 	.word	0x00000008
        /*0928*/ 	.word	0x00022850
        /*092c*/ 	.short	0x010a
        /*092e*/ 	.byte	0x3f
	.zero		1


	//   ....[61]....
        /*0930*/ 	.word	0x0000c0f0
        /*0934*/ 	.word	0x00000003
        /*0938*/ 	.word	0x00022840
        /*093c*/ 	.short	0x010a
        /*093e*/ 	.byte	0x3f
	.zero		1


	//   ....[62]....
        /*0940*/ 	.word	0x0000d160
        /*0944*/ 	.word	0x00000003
        /*0948*/ 	.word	0x00022820
        /*094c*/ 	.short	0x010a
        /*094e*/ 	.byte	0x3f
	.zero		1


	//   ....[63]....
        /*0950*/ 	.word	0x0000d1c0
        /*0954*/ 	.word	0x00000003
        /*0958*/ 	.word	0x00022860
        /*095c*/ 	.short	0x010a
        /*095e*/ 	.byte	0x3f
	.zero		1


	//   ....[64]....
        /*0960*/ 	.word	0x0000dbc0
        /*0964*/ 	.word	0x00000020
        /*0968*/ 	.word	0x00022840
        /*096c*/ 	.short	0x010a
        /*096e*/ 	.byte	0x3f
	.zero		1


	//   ....[65]....
        /*0970*/ 	.word	0x0000e250
        /*0974*/ 	.word	0x00000020
        /*0978*/ 	.word	0x00022860
        /*097c*/ 	.short	0x010a
        /*097e*/ 	.byte	0x3f
	.zero		1


	//   ....[66]....
        /*0980*/ 	.word	0x0000ea20
        /*0984*/ 	.word	0x00000004
        /*0988*/ 	.word	0x00022820
        /*098c*/ 	.short	0x010a
        /*098e*/ 	.byte	0x3f
	.zero		1


	//   ....[67]....
        /*0990*/ 	.word	0x0000eb90
        /*0994*/ 	.word	0x00000005
        /*0998*/ 	.word	0x00022840
        /*099c*/ 	.short	0x010a
        /*099e*/ 	.byte	0x3f
	.zero		1


	//   ....[68]....
        /*09a0*/ 	.word	0x0000ebe0
        /*09a4*/ 	.word	0x00000015
        /*09a8*/ 	.word	0x00022840
        /*09ac*/ 	.short	0x010a
        /*09ae*/ 	.byte	0x3f
	.zero		1


	//   ....[69]....
        /*09b0*/ 	.word	0x0000ec30
        /*09b4*/ 	.word	0x00000005
        /*09b8*/ 	.word	0x00022860
        /*09bc*/ 	.short	0x010a
        /*09be*/ 	.byte	0x3f
	.zero		1


	//----- nvinfo : EIATTR_NUM_MBARRIERS
	.align		4
.L_149:
        /*09c0*/ 	.byte	0x03, 0x38
        /*09c2*/ 	.short	0x0016


	//----- nvinfo : EIATTR_EXIT_INSTR_OFFSETS
	.align		4
        /*09c4*/ 	.byte	0x04, 0x1c
        /*09c6*/ 	.short	(.L_151 - .L_150)


	//   ....[0]....
.L_150:
        /*09c8*/ 	.word	0x0000be50


	//----- nvinfo : EIATTR_MAX_THREADS
	.align		4
.L_151:
        /*09cc*/ 	.byte	0x04, 0x05
        /*09ce*/ 	.short	(.L_153 - .L_152)
.L_152:
        /*09d0*/ 	.word	0x00000180
        /*09d4*/ 	.word	0x00000001
        /*09d8*/ 	.word	0x00000001


	//----- nvinfo : EIATTR_CRS_STACK_SIZE
	.align		4
.L_153:
        /*09dc*/ 	.byte	0x04, 0x1e
        /*09de*/ 	.short	(.L_155 - .L_154)
.L_154:
        /*09e0*/ 	.word	0x00000000


	//----- nvinfo : EIATTR_CBANK_PARAM_SIZE
	.align		4
.L_155:
        /*09e4*/ 	.byte	0x03, 0x19
        /*09e6*/ 	.short	0x0a70


	//----- nvinfo : EIATTR_PARAM_CBANK
	.align		4
        /*09e8*/ 	.byte	0x04, 0x0a
        /*09ea*/ 	.short	(.L_157 - .L_156)
	.align		4
.L_156:
        /*09ec*/ 	.word	index@(.nv.constant0._ZN7cutlass13device_kernelIN5flash11enable_sm90INS1_16FlashAttnFwdSm90INS1_25CollectiveMainloopFwdSm90ILi2EN4cute5tupleIJNS5_1CILi1EEES8_S8_EEENS6_IJNS7_ILi128EEENS7_ILi96EEENS7_ILi64EEEEEELi256ENS_10bfloat16_tEfNS_4arch4Sm90ELb0ELb0ELb1ELb0ELb1ELb0ELb0ELb1ELb0ELb1ELb1ELb0EEENS1_21CollectiveEpilogueFwdINS6_IJSA_NS7_ILi256EEESB_EEES9_SE_SG_Li256ELb0ELb1ELb1ELb0EEENS1_19SingleTileSchedulerILb0ELb1ELb1ELi128EEEEEEEEEvNT_6ParamsE)
        /*09f0*/ 	.short	0x0210
        /*09f2*/ 	.short	0x0a70


	//----- nvinfo : EIATTR_SW_WAR
	.align		4
.L_157:
        /*09f4*/ 	.byte	0x04, 0x36
        /*09f6*/ 	.short	(.L_159 - .L_158)
.L_158:
        /*09f8*/ 	.word	0x00000008
.L_159:


//--------------------- .nv.info._ZN7cutlass13device_kernelIN5flash11enable_sm90INS1_16FlashAttnFwdSm90INS1_25CollectiveMainloopFwdSm90ILi2EN4cute5tupleIJNS5_1CILi1EEES8_S8_EEENS6_IJNS7_ILi128EEENS7_ILi96EEENS7_ILi64EEEEEELi256ENS_10bfloat16_tEfNS_4arch4Sm90ELb0ELb0ELb1ELb0ELb1ELb0ELb1ELb1ELb0ELb1ELb1ELb0EEENS1_21CollectiveEpilogueFwdINS6_IJSA_NS7_ILi256EEESB_EEES9_SE_SG_Li256ELb0ELb1ELb1ELb0EEENS1_19SingleTileSchedulerILb0ELb1ELb1ELi128EEEEEEEEEvNT_6ParamsE --------------------------
	.section	.nv.info._ZN7cutlass13device_kernelIN5flash11enable_sm90INS1_16FlashAttnFwdSm90INS1_25CollectiveMainloopFwdSm90ILi2EN4cute5tupleIJNS5_1CILi1EEES8_S8_EEENS6_IJNS7_ILi128EEENS7_ILi96EEENS7_ILi64EEEEEELi256ENS_10bfloat16_tEfNS_4arch4Sm90ELb0ELb0ELb1ELb0ELb1ELb0ELb1ELb1ELb0ELb1ELb1ELb0EEENS1_21CollectiveEpilogueFwdINS6_IJSA_NS7_ILi256EEESB_EEES9_SE_SG_Li256ELb0ELb1ELb1ELb0EEENS1_19SingleTileSchedulerILb0ELb1ELb1ELi128EEEEEEEEEvNT_6ParamsE,"",@"SHT_CUDA_INFO"
	.sectionflags	@""
	.align	4


	//----- nvinfo : EIATTR_CUDA_API_VERSION
	.align		4
        /*0000*/ 	.byte	0x04, 0x37
        /*0002*/ 	.short	(.L_161 - .L_160)
.L_160:
        /*0004*/ 	.word	0x00000082


	//----- nvinfo : EIATTR_KPARAM_INFO
	.align		4
.L_161:
        /*0008*/ 	.byte	0x04, 0x17
        /*000a*/ 	.short	(.L_163 - .L_162)
.L_162:
        /*000c*/ 	.word	0x00000000
        /*0010*/ 	.short	0x0000
        /*0012*/ 	.short	0x0070
        /*0014*/ 	.byte	0x00, 0xf0, 0x01, 0x2c


	//----- nvinfo : EIATTR_SPARSE_MMA_MASK
	.align		4
.L_163:
        /*0018*/ 	.byte	0x03, 0x50
        /*001a*/ 	.short	0x0000


	//----- nvinfo : EIATTR_MAXREG_COUNT
	.align		4
        /*001c*/ 	.byte	0x03, 0x1b
        /*001e*/ 	.short	0x00a8


	//----- nvinfo : EIATTR_NUM_BARRIERS
	.align		4
        /*0020*/ 	.byte	0x02, 0x4c
        /*0022*/ 	.byte	0x10
	.zero		1


	//----- nvinfo : EIATTR_EXTERNS
	.align		4
        /*0024*/ 	.byte	0x04, 0x0f
        /*0026*/ 	.short	(.L_165 - .L_164)


	//   ....[0]....
	.align		4
.L_164:
        /*0028*/ 	.word	index@(__assertfail)


	//----- nvinfo : EIATTR_ANNOTATIONS
	.align		4
.L_165:
        /*002c*/ 	.byte	0x04, 0x55
        /*002e*/ 	.short	(.L_167 - .L_166)


	//   ....[0]....
.L_166:
        /*0030*/ 	.word	0x00000001
        /*0034*/ 	.byte	0xd0, 0x08, 0x00, 0x00, 0x01, 0x00, 0x00, 0x00, 0x40, 0x0a, 0x00, 0x00, 0x01, 0x00, 0x00, 0x00
        /*0044*/ 	.byte	0xd0, 0x14, 0x00, 0x00, 0x01, 0x00, 0x00, 0x00, 0xc0, 0x74, 0x00, 0x00, 0x01, 0x00, 0x00, 0x00
        /*0054*/ 	.byte	0xd0, 0x96, 0x00, 0x00, 0x01, 0x00, 0x00, 0x00, 0xf0, 0xa7, 0x00, 0x00, 0x01, 0x00, 0x00, 0x00
        /*0064*/ 	.byte	0xb0, 0xdc, 0x00, 0x00


	//----- nvinfo : EIATTR_MERCURY_ISA_VERSION
	.align		4
.L_167:
        /*0068*/ 	.byte	0x03, 0x5f
        /*006a*/ 	.short	0x0101


	//----- nvinfo : EIATTR_INT_WARP_WIDE_INSTR_OFFSETS
	.align		4
        /*006c*/ 	.byte	0x04, 0x31
        /*006e*/ 	.short	(.L_169 - .L_168)


	//   ....[0]....
.L_168:
        /*0070*/ 	.word	0x000000c0


	//   ....[1]....
        /*0074*/ 	.word	0x000000d0


	//   ....[2]....
        /*0078*/ 	.word	0x000000e0


	//   ....[3]....
        /*007c*/ 	.word	0x00000180


	//----- nvinfo : EIATTR_COOP_GROUP_MASK_REGIDS
	.align		4
.L_169:
        /*0080*/ 	.byte	0x04, 0x29
        /*0082*/ 	.short	(.L_171 - .L_170)


	//   ....[0]....
.L_170:
        /*0084*/ 	.word	0xffffffff


	//   ....[1]....
        /*0088*/ 	.word	0xffffffff


	//   ....[2]....
        /*008c*/ 	.word	0xffffffff


	//   ....[3]....
        /*0090*/ 	.word	0xffffffff


	//   ....[4]....
        /*0094*/ 	.word	0xffffffff


	//   ....[5]....
        /*0098*/ 	.word	0xffffffff


	//   ....[6]....
        /*009c*/ 	.word	0xffffffff


	//   ....[7]....
        /*00a0*/ 	.word	0xffffffff


	//   ....[8]....
        /*00a4*/ 	.word	0xffffffff


	//   ....[9]....
        /*00a8*/ 	.word	0xffffffff


	//   ....[10]....
        /*00ac*/ 	.word	0xffffffff


	//   ....[11]....
        /*00b0*/ 	.word	0xffffffff


	//   ....[12]....
        /*00b4*/ 	.word	0xffffffff


	//   ....[13]....
        /*00b8*/ 	.word	0xffffffff


	//   ....[14]....
        /*00bc*/ 	.word	0xffffffff


	//   ....[15]....
        /*00c0*/ 	.word	0xffffffff


	//   ....[16]....
        /*00c4*/ 	.word	0xffffffff


	//   ....[17]....
        /*00c8*/ 	.word	0xffffffff


	//   ....[18]....
        /*00cc*/ 	.word	0xffffffff


	//   ....[19]....
        /*00d0*/ 	.word	0xffffffff


	//   ....[20]....
        /*00d4*/ 	.word	0xffffffff


	//   ....[21]....
        /*00d8*/ 	.word	0xffffffff


	//   ....[22]....
        /*00dc*/ 	.word	0xffffffff


	//   ....[23]....
        /*00e0*/ 	.word	0xffffffff


	//   ....[24]....
        /*00e4*/ 	.word	0xffffffff


	//   ....[25]....
        /*00e8*/ 	.word	0xffffffff


	//   ....[26]....
        /*00ec*/ 	.word	0xffffffff


	//   ....[27]....
        /*00f0*/ 	.word	0xffffffff


	//   ....[28]....
        /*00f4*/ 	.word	0xffffffff


	//   ....[29]....
        /*00f8*/ 	.word	0xffffffff


	//   ....[30]....
        /*00fc*/ 	.word	0xffffffff


	//   ....[31]....
        /*0100*/ 	.word	0xffffffff


	//   ....[32]....
        /*0104*/ 	.word	0xffffffff


	//   ....[33]....
        /*0108*/ 	.word	0xffffffff


	//   ....[34]....
        /*010c*/ 	.word	0xffffffff


	//   ....[35]....
        /*0110*/ 	.word	0xffffffff


	//   ....[36]....
        /*0114*/ 	.word	0xffffffff


	//   ....[37]....
        /*0118*/ 	.word	0xffffffff


	//   ....[38]....
        /*011c*/ 	.word	0xffffffff


	//   ....[39]....
        /*0120*/ 	.word	0xffffffff


	//   ....[40]....
        /*0124*/ 	.word	0xffffffff


	//   ....[41]....
        /*0128*/ 	.word	0xffffffff


	//   ....[42]....
        /*012c*/ 	.word	0xffffffff


	//   ....[43]....
        /*0130*/ 	.word	0xffffffff


	//   ....[44]....
        /*0134*/ 	.word	0xffffffff


	//   ....[45]....
        /*0138*/ 	.word	0xffffffff


	//   ....[46]....
        /*013c*/ 	.word	0xffffffff


	//   ....[47]....
        /*0140*/ 	.word	0xffffffff


	//   ....[48]....
        /*0144*/ 	.word	0xffffffff


	//   ....[49]....
        /*0148*/ 	.word	0xffffffff


	//   ....[50]....
        /*014c*/ 	.word	0xffffffff


	//   ....[51]....
        /*0150*/ 	.word	0xffffffff


	//   ....[52]....
        /*0154*/ 	.word	0xffffffff


	//   ....[53]....
        /*0158*/ 	.word	0xffffffff


	//   ....[54]....
        /*015c*/ 	.word	0xffffffff


	//   ....[55]....
        /*0160*/ 	.word	0xffffffff


	//   ....[56]....
        /*0164*/ 	.word	0xffffffff


	//   ....[57]....
        /*0168*/ 	.word	0xffffffff


	//   ....[58]....
        /*016c*/ 	.word	0xffffffff


	//   ....[59]....
        /*0170*/ 	.word	0xffffffff


	//   ....[60]....
        /*0174*/ 	.word	0xffffffff


	//   ....[61]....
        /*0178*/ 	.word	0xffffffff


	//   ....[62]....
        /*017c*/ 	.word	0xffffffff


	//   ....[63]....
        /*0180*/ 	.word	0xffffffff


	//   ....[64]....
        /*0184*/ 	.word	0xffffffff


	//   ....[65]....
        /*0188*/ 	.word	0xffffffff


	//   ....[66]....
        /*018c*/ 	.word	0xffffffff


	//   ....[67]....
        /*0190*/ 	.word	0xffffffff


	//   ....[68]....
        /*0194*/ 	.word	0xffffffff


	//   ....[69]....
        /*0198*/ 	.word	0xffffffff


	//   ....[70]....
        /*019c*/ 	.word	0xffffffff


	//   ....[71]....
        /*01a0*/ 	.word	0xffffffff


	//   ....[72]....
        /*01a4*/ 	.word	0xffffffff


	//   ....[73]....
        /*01a8*/ 	.word	0xffffffff


	//   ....[74]....
        /*01ac*/ 	.word	0xffffffff


	//   ....[75]....
        /*01b0*/ 	.word	0xffffffff


	//   ....[76]....
        /*01b4*/ 	.word	0xffffffff


	//   ....[77]....
        /*01b8*/ 	.word	0xffffffff


	//   ....[78]....
        /*01bc*/ 	.word	0xffffffff


	//   ....[79]....
        /*01c0*/ 	.word	0xffffffff


	//   ....[80]....
        /*01c4*/ 	.word	0xffffffff


	//   ....[81]....
        /*01c8*/ 	.word	0xffffffff


	//   ....[82]....
        /*01cc*/ 	.word	0xffffffff


	//   ....[83]....
        /*01d0*/ 	.word	0xffffffff


	//   ....[84]....
        /*01d4*/ 	.word	0xffffffff


	//   ....[85]....
        /*01d8*/ 	.word	0xffffffff


	//   ....[86]....
        /*01dc*/ 	.word	0xffffffff


	//   ....[87]....
        /*01e0*/ 	.word	0xffffffff


	//   ....[88]....
        /*01e4*/ 	.word	0xffffffff


	//   ....[89]....
        /*01e8*/ 	.word	0xffffffff


	//   ....[90]....
        /*01ec*/ 	.word	0xffffffff


	//   ....[91]....
        /*01f0*/ 	.word	0xffffffff


	//   ....[92]....
        /*01f4*/ 	.word	0xffffffff


	//   ....[93]....
        /*01f8*/ 	.word	0xffffffff


	//   ....[94]....
        /*01fc*/ 	.word	0xffffffff


	//   ....[95]....
        /*0200*/ 	.word	0xffffffff


	//   ....[96]....
        /*0204*/ 	.word	0xffffffff


	//   ....[97]....
        /*0208*/ 	.word	0xffffffff


	//   ....[98]....
        /*020c*/ 	.word	0xffffffff


	//   ....[99]....
        /*0210*/ 	.word	0xffffffff


	//   ....[100]....
        /*0214*/ 	.word	0xffffffff


	//   ....[101]....
        /*0218*/ 	.word	0xffffffff


	//   ....[102]....
        /*021c*/ 	.word	0xffffffff


	//   ....[103]....
        /*0220*/ 	.word	0xffffffff


	//   ....[104]....
        /*0224*/ 	.word	0xffffffff


	//   ....[105]....
        /*0228*/ 	.word	0xffffffff


	//   ....[106]....
        /*022c*/ 	.word	0xffffffff


	//   ....[107]....
        /*0230*/ 	.word	0xffffffff


	//   ....[108]....
        /*0234*/ 	.word	0xffffffff


	//   ....[109]....
        /*0238*/ 	.word	0x0500000f


	//   ....[110]....
        /*023c*/ 	.word	0x0500000f


	//   ....[111]....
        /*0240*/ 	.word	0x0500000f


	//   ....[112]....
        /*0244*/ 	.word	0x0500000f


	//   ....[113]....
        /*0248*/ 	.word	0x0500000f


	//   ....[114]....
        /*024c*/ 	.word	0x0500000f


	//   ....[115]....
        /*0250*/ 	.word	0x0500000f


	//   ....[116]....
        /*0254*/ 	.word	0x0500000f


	//   ....[117]....
        /*0258*/ 	.word	0x0500000f


	//   ....[118]....
        /*025c*/ 	.word	0x0500000f


	//   ....[119]....
        /*0260*/ 	.word	0x0500000f


	//   ....[120]....
        /*0264*/ 	.word	0x0500000f


	//   ....[121]....
        /*0268*/ 	.word	0x0500000f


	//   ....[122]....
        /*026c*/ 	.word	0x0500000f


	//   ....[123]....
        /*0270*/ 	.word	0x0500000f


	//   ....[124]....
        /*0274*/ 	.word	0x0500000f


	//   ....[125]....
        /*0278*/ 	.word	0x0500000f


	//   ....[126]....
        /*027c*/ 	.word	0x0500000f


	//   ....[127]....
        /*0280*/ 	.word	0x0500000f


	//   ....[128]....
        /*0284*/ 	.word	0x0500000f


	//   ....[129]....
        /*0288*/ 	.word	0x0500000f


	//   ....[130]....
        /*028c*/ 	.word	0x0500000f


	//   ....[131]....
        /*0290*/ 	.word	0x0500000f


	//   ....[132]....
        /*0294*/ 	.word	0x0500000f


	//   ....[133]....
        /*0298*/ 	.word	0x0500000f


	//   ....[134]....
        /*029c*/ 	.word	0x0500000f


	//   ....[135]....
        /*02a0*/ 	.word	0x0500000f


	//   ....[136]....
        /*02a4*/ 	.word	0x0500000f


	//   ....[137]....
        /*02a8*/ 	.word	0x0500000f


	//   ....[138]....
        /*02ac*/ 	.word	0x0500000f


	//   ....[139]....
        /*02b0*/ 	.word	0x0500000f


	//   ....[140]....
        /*02b4*/ 	.word	0x0500000f


	//   ....[141]....
        /*02b8*/ 	.word	0x0500000f


	//   ....[142]....
        /*02bc*/ 	.word	0x0500000f


	//   ....[143]....
        /*02c0*/ 	.word	0x0500000f


	//   ....[144]....
        /*02c4*/ 	.word	0x0500000f


	//   ....[145]....
        /*02c8*/ 	.word	0x0500000f


	//   ....[146]....
        /*02cc*/ 	.word	0x0500000f


	//   ....[147]....
        /*02d0*/ 	.word	0x0500000f


	//   ....[148]....
        /*02d4*/ 	.word	0x0500000f


	//   ....[149]....
        /*02d8*/ 	.word	0x0500000f


	//   ....[150]....
        /*02dc*/ 	.word	0x0500000f


	//   ....[151]....
        /*02e0*/ 	.word	0x0500000f


	//   ....[152]....
        /*02e4*/ 	.word	0x0500000f


	//   ....[153]....
        /*02e8*/ 	.word	0x0500000f


	//   ....[154]....
        /*02ec*/ 	.word	0x0500000f


	//   ....[155]....
        /*02f0*/ 	.word	0x0500000f


	//   ....[156]....
        /*02f4*/ 	.word	0x0500000f


	//   ....[157]....
        /*02f8*/ 	.word	0x0500000f


	//   ....[158]....
        /*02fc*/ 	.word	0x0500000f


	//   ....[159]....
        /*0300*/ 	.word	0x0500000f


	//   ....[160]....
        /*0304*/ 	.word	0x0500000f


	//   ....[161]....
        /*0308*/ 	.word	0x0500000f


	//   ....[162]....
        /*030c*/ 	.word	0x0500000f


	//   ....[163]....
        /*0310*/ 	.word	0x0500000f


	//   ....[164]....
        /*0314*/ 	.word	0x0500000f


	//   ....[165]....
        /*0318*/ 	.word	0x0500000f


	//   ....[166]....
        /*031c*/ 	.word	0x0500000f


	//   ....[167]....
        /*0320*/ 	.word	0x0500000f


	//   ....[168]....
        /*0324*/ 	.word	0x0500000f


	//   ....[169]....
        /*0328*/ 	.word	0x0500000f


	//   ....[170]....
        /*032c*/ 	.word	0x0500000f


	//   ....[171]....
        /*0330*/ 	.word	0x0500000f


	//   ....[172]....
        /*0334*/ 	.word	0x0500000f


	//   ....[173]....
        /*0338*/ 	.word	0x0500000f


	//   ....[174]....
        /*033c*/ 	.word	0x0500000f


	//   ....[175]....
        /*0340*/ 	.word	0x0500000f


	//   ....[176]....
        /*0344*/ 	.word	0x0500000f


	//   ....[177]....
        /*0348*/ 	.word	0x0500000f


	//   ....[178]....
        /*034c*/ 	.word	0x0500000f


	//   ....[179]....
        /*0350*/ 	.word	0x0500000f


	//   ....[180]....
        /*0354*/ 	.word	0x0500000f


	//   ....[181]....
        /*0358*/ 	.word	0x0500000f


	//   ....[182]....
        /*035c*/ 	.word	0x0500000f


	//   ....[183]....
        /*0360*/ 	.word	0x0500000f


	//   ....[184]....
        /*0364*/ 	.word	0x0500000f


	//   ....[185]....
        /*0368*/ 	.word	0x0500000f


	//   ....[186]....
        /*036c*/ 	.word	0x0500000f


	//   ....[187]....
        /*0370*/ 	.word	0x0500000f


	//   ....[188]....
        /*0374*/ 	.word	0x0500000f


	//   ....[189]....
        /*0378*/ 	.word	0x0500000f


	//   ....[190]....
        /*037c*/ 	.word	0x0500000f


	//----- nvinfo : EIATTR_COOP_GROUP_INSTR_OFFSETS
	.align		4
.L_171:
        /*0380*/ 	.byte	0x04, 0x28
        /*0382*/ 	.short	(.L_173 - .L_172)


	//   ....[0]....
.L_172:
        /*0384*/ 	.word	0x00000080


	//   ....[1]....
        /*0388*/ 	.word	0x00000090


	//   ....[2]....
        /*038c*/ 	.word	0x000002f0


	//   ....[3]....
        /*0390*/ 	.word	0x00000450


	//   ....[4]....
        /*0394*/ 	.word	0x00000570


	//   ....[5]....
        /*0398*/ 	.word	0x000006d0


	//   ....[6]....
        /*039c*/ 	.word	0x000012c0


	//   ....[7]....
        /*03a0*/ 	.word	0x00003160


	//   ....[8]....
        /*03a4*/ 	.word	0x000031a0


	//   ....[9]....
        /*03a8*/ 	.word	0x000031c0


	//   ....[10]....
        /*03ac*/ 	.word	0x000031e0


	//   ....[11]....
        /*03b0*/ 	.word	0x000054c0


	//   ....[12]....
        /*03b4*/ 	.word	0x00005510


	//   ....[13]....
        /*03b8*/ 	.word	0x00005530


	//   ....[14]....
        /*03bc*/ 	.word	0x00005550


	//   ....[15]....
        /*03c0*/ 	.word	0x00006ae0


	//   ....[16]....
        /*03c4*/ 	.word	0x00006b30


	//   ....[17]....
        /*03c8*/ 	.word	0x00006b50


	//   ....[18]....
        /*03cc*/ 	.word	0x00006b70


	//   ....[19]....
        /*03d0*/ 	.word	0x00007c50


	//   ....[20]....
        /*03d4*/ 	.word	0x00007ca0


	//   ....[21]....
        /*03d8*/ 	.word	0x00007ce0


	//   ....[22]....
        /*03dc*/ 	.word	0x00007d10


	//   ....[23]....
        /*03e0*/ 	.word	0x00007d50


	//   ....[24]....
        /*03e4*/ 	.word	0x00007d70


	//   ....[25]....
        /*03e8*/ 	.word	0x000089e0


	//   ....[26]....
        /*03ec*/ 	.word	0x000089f0


	//   ....[27]....
        /*03f0*/ 	.word	0x00009a30


	//   ....[28]....
        /*03f4*/ 	.word	0x0000aba0


	//   ....[29]....
        /*03f8*/ 	.word	0x0000abc0


	//   ....[30]....
        /*03fc*/ 	.word	0x0000abe0


	//   ....[31]....
        /*0400*/ 	.word	0x0000ac00


	//   ....[32]....
        /*0404*/ 	.word	0x0000ac50


	//   ....[33]....
        /*0408*/ 	.word	0x0000ac70


	//   ....[34]....
        /*040c*/ 	.word	0x0000acc0


	//   ....[35]....
        /*0410*/ 	.word	0x0000ace0


	//   ....[36]....
        /*0414*/ 	.word	0x0000ad30


	//   ....[37]....
        /*0418*/ 	.word	0x0000ad50


	//   ....[38]....
        /*041c*/ 	.word	0x0000ada0


	//   ....[39]....
        /*0420*/ 	.word	0x0000adc0


	//   ....[40]....
        /*0424*/ 	.word	0x0000b340


	//   ....[41]....
        /*0428*/ 	.word	0x0000b380


	//   ....[42]....
        /*042c*/ 	.word	0x0000b3a0


	//   ....[43]....
        /*0430*/ 	.word	0x0000b3c0


	//   ....[44]....
        /*0434*/ 	.word	0x0000b3d0


	//   ....[45]....
        /*0438*/ 	.word	0x0000b460


	//   ....[46]....
        /*043c*/ 	.word	0x0000b4a0


	//   ....[47]....
        /*0440*/ 	.word	0x0000b520


	//   ....[48]....
        /*0444*/ 	.word	0x0000b550


	//   ....[49]....
        /*0448*/ 	.word	0x0000b590


	//   ....[50]....
        /*044c*/ 	.word	0x0000b5c0


	//   ....[51]....
        /*0450*/ 	.word	0x0000b630


	//   ....[52]....
        /*0454*/ 	.word	0x0000b660


	//   ....[53]....
        /*0458*/ 	.word	0x0000b690


	//   ....[54]....
        /*045c*/ 	.word	0x0000b710


	//   ....[55]....
        /*0460*/ 	.word	0x0000b7d0


	//   ....[56]....
        /*0464*/ 	.word	0x0000bda0


	//   ....[57]....
        /*0468*/ 	.word	0x0000bdd0


	//   ....[58]....
        /*046c*/ 	.word	0x0000be50


	//   ....[59]....
        /*0470*/ 	.word	0x0000beb0


	//   ....[60]....
        /*0474*/ 	.word	0x0000bef0


	//   ....[61]....
        /*0478*/ 	.word	0x0000bf20


	//   ....[62]....
        /*047c*/ 	.word	0x0000bfd0


	//   ....[63]....
        /*0480*/ 	.word	0x0000bff0


	//   ....[64]....
        /*0484*/ 	.word	0x0000c0c0


	//   ....[65]....
        /*0488*/ 	.word	0x0000c0d0


	//   ....[66]....
        /*048c*/ 	.word	0x0000c170


	//   ....[67]....
        /*0490*/ 	.word	0x0000c1a0


	//   ....[68]....
        /*0494*/ 	.word	0x0000c230


	//   ....[69]....
        /*0498*/ 	.word	0x0000c260


	//   ....[70]....
        /*049c*/ 	.word	0x0000c2f0


	//   ....[71]....
        /*04a0*/ 	.word	0x0000c340


	//   ....[72]....
        /*04a4*/ 	.word	0x0000c700


	//   ....[73]....
        /*04a8*/ 	.word	0x0000c730


	//   ....[74]....
        /*04ac*/ 	.word	0x0000c760


	//   ....[75]....
        /*04b0*/ 	.word	0x0000c780


	//   ....[76]....
        /*04b4*/ 	.word	0x0000c7a0


	//   ....[77]....
        /*04b8*/ 	.word	0x0000c7d0


	//   ....[78]....
        /*04bc*/ 	.word	0x0000c7f0


	//   ....[79]....
        /*04c0*/ 	.word	0x0000c810


	//   ....[80]....
        /*04c4*/ 	.word	0x0000c8a0


	//   ....[81]....
        /*04c8*/ 	.word	0x0000c8c0


	//   ....[82]....
        /*04cc*/ 	.word	0x0000c8f0


	//   ....[83]....
        /*04d0*/ 	.word	0x0000c9a0


	//   ....[84]....
        /*04d4*/ 	.word	0x0000d1c0


	//   ....[85]....
        /*04d8*/ 	.word	0x0000d1e0


	//   ....[86]....
        /*04dc*/ 	.word	0x0000d1f0


	//   ....[87]....
        /*04e0*/ 	.word	0x0000d200


	//   ....[88]....
        /*04e4*/ 	.word	0x0000d220


	//   ....[89]....
        /*04e8*/ 	.word	0x0000d240


	//   ....[90]....
        /*04ec*/ 	.word	0x0000d270


	//   ....[91]....
        /*04f0*/ 	.word	0x0000d2b0


	//   ....[92]....
        /*04f4*/ 	.word	0x0000d2d0


	//   ....[93]....
        /*04f8*/ 	.word	0x0000d300


	//   ....[94]....
        /*04fc*/ 	.word	0x0000d320


	//   ....[95]....
        /*0500*/ 	.word	0x0000d350


	//   ....[96]....
        /*0504*/ 	.word	0x0000d6b0


	//   ....[97]....
        /*0508*/ 	.word	0x0000d6d0


	//   ....[98]....
        /*050c*/ 	.word	0x0000d6e0


	//   ....[99]....
        /*0510*/ 	.word	0x0000d6f0


	//   ....[100]....
        /*0514*/ 	.word	0x0000d700


	//   ....[101]....
        /*0518*/ 	.word	0x0000d720


	//   ....[102]....
        /*051c*/ 	.word	0x0000d790


	//   ....[103]....
        /*0520*/ 	.word	0x0000d7b0


	//   ....[104]....
        /*0524*/ 	.word	0x0000d810


	//   ....[105]....
        /*0528*/ 	.word	0x0000d820


	//   ....[106]....
        /*052c*/ 	.word	0x0000d890


	//   ....[107]....
        /*0530*/ 	.word	0x0000d910


	//   ....[108]....
        /*0534*/ 	.word	0x0000dc40


	//   ....[109]....
        /*0538*/ 	.word	0x0000e1a0


	//   ....[110]....
        /*053c*/ 	.word	0x0000e290


	//   ....[111]....
        /*0540*/ 	.word	0x0000e330


	//   ....[112]....
        /*0544*/ 	.word	0x0000e390


	//   ....[113]....
        /*0548*/ 	.word	0x0000e450


	//   ....[114]....
        /*054c*/ 	.word	0x0000e4b0


	//   ....[115]....
        /*0550*/ 	.word	0x0000e570


	//   ....[116]....
        /*0554*/ 	.word	0x0000e5d0


	//   ....[117]....
        /*0558*/ 	.word	0x0000e690


	//   ....[118]....
        /*055c*/ 	.word	0x0000e6f0


	//   ....[119]....
        /*0560*/ 	.word	0x0000e7b0


	//   ....[120]....
        /*0564*/ 	.word	0x0000e810


	//   ....[121]....
        /*0568*/ 	.word	0x0000e8b0


	//   ....[122]....
        /*056c*/ 	.word	0x0000e940


	//   ....[123]....
        /*0570*/ 	.word	0x0000e990


	//   ....[124]....
        /*0574*/ 	.word	0x0000ea60


	//   ....[125]....
        /*0578*/ 	.word	0x0000eb50


	//   ....[126]....
        /*057c*/ 	.word	0x0000ec60


	//   ....[127]....
        /*0580*/ 	.word	0x0000ece0


	//   ....[128]....
        /*0584*/ 	.word	0x0000ed80


	//   ....[129]....
        /*0588*/ 	.word	0x0000ee50


	//   ....[130]....
        /*058c*/ 	.word	0x0000ef70


	//   ....[131]....
        /*0590*/ 	.word	0x0000efd0


	//   ....[132]....
        /*0594*/ 	.word	0x0000f030


	//   ....[133]....
        /*0598*/ 	.word	0x0000f130


	//   ....[134]....
        /*059c*/ 	.word	0x0000f1c0


	//   ....[135]....
        /*05a0*/ 	.word	0x0000f2a0


	//   ....[136]....
        /*05a4*/ 	.word	0x0000f3b0


	//   ....[137]....
        /*05a8*/ 	.word	0x0000f400


	//   ....[138]....
        /*05ac*/ 	.word	0x0000f490


	//   ....[139]....
        /*05b0*/ 	.word	0x0000f530


	//   ....[140]....
        /*05b4*/ 	.word	0x0000f5c0


	//   ....[141]....
        /*05b8*/ 	.word	0x0000f690


	//   ....[142]....
        /*05bc*/ 	.word	0x0000f7c0


	//   ....[143]....
        /*05c0*/ 	.word	0x0000f810


	//   ....[144]....
        /*05c4*/ 	.word	0x0000f890


	//   ....[145]....
        /*05c8*/ 	.word	0x0000f970


	//   ....[146]....
        /*05cc*/ 	.word	0x0000faa0


	//   ....[147]....
        /*05d0*/ 	.word	0x0000faf0


	//   ....[148]....
        /*05d4*/ 	.word	0x0000fb60


	//   ....[149]....
        /*05d8*/ 	.word	0x0000fc50


	//   ....[150]....
        /*05dc*/ 	.word	0x0000fd80


	//   ....[151]....
        /*05e0*/ 	.word	0x0000fdd0


	//   ....[152]....
        /*05e4*/ 	.word	0x0000fe50


	//   ....[153]....
        /*05e8*/ 	.word	0x0000ff20


	//   ....[154]....
        /*05ec*/ 	.word	0x00010070


	//   ....[155]....
        /*05f0*/ 	.word	0x00010140


	//   ....[156]....
        /*05f4*/ 	.word	0x000101d0


	//   ....[157]....
        /*05f8*/ 	.word	0x00010290


	//   ....[158]....
        /*05fc*/ 	.word	0x00010370


	//   ....[159]....
        /*0600*/ 	.word	0x00010430


	//   ....[160]....
        /*0604*/ 	.word	0x00010510


	//   ....[161]....
        /*0608*/ 	.word	0x000105d0


	//   ....[162]....
        /*060c*/ 	.word	0x000106b0


	//   ....[163]....
        /*0610*/ 	.word	0x00010770


	//   ....[164]....
        /*0614*/ 	.word	0x00010850


	//   ....[165]....
        /*0618*/ 	.word	0x00010910


	//   ....[166]....
        /*061c*/ 	.word	0x00010a70


	//   ....[167]....
        /*0620*/ 	.word	0x00010b10


	//   ....[168]....
        /*0624*/ 	.word	0x00010b70


	//   ....[169]....
        /*0628*/ 	.word	0x00010c10


	//   ....[170]....
        /*062c*/ 	.word	0x00010c70


	//   ....[171]....
        /*0630*/ 	.word	0x00010d10


	//   ....[172]....
        /*0634*/ 	.word	0x00010d70


	//   ....[173]....
        /*0638*/ 	.word	0x00010e10


	//   ....[174]....
        /*063c*/ 	.word	0x00010e70


	//   ....[175]....
        /*0640*/ 	.word	0x00010f10


	//   ....[176]....
        /*0644*/ 	.word	0x00010f70


	//   ....[177]....
        /*0648*/ 	.word	0x00011010


	//   ....[178]....
        /*064c*/ 	.word	0x000110f0


	//   ....[179]....
        /*0650*/ 	.word	0x00011190


	//   ....[180]....
        /*0654*/ 	.word	0x00011200


	//   ....[181]....
        /*0658*/ 	.word	0x000112d0


	//   ....[182]....
        /*065c*/ 	.word	0x00011330


	//   ....[183]....
        /*0660*/ 	.word	0x00011400


	//   ....[184]....
        /*0664*/ 	.word	0x00011460


	//   ....[185]....
        /*0668*/ 	.word	0x00011530


	//   ....[186]....
        /*066c*/ 	.word	0x00011590


	//   ....[187]....
        /*0670*/ 	.word	0x00011660


	//   ....[188]....
        /*0674*/ 	.word	0x000116c0


	//   ....[189]....
        /*0678*/ 	.word	0x00011790


	//   ....[190]....
        /*067c*/ 	.word	0x000118a0


	//----- nvinfo : EIATTR_REG_RECONFIG
	.align		4
.L_173:
        /*0680*/ 	.byte	0x01, 0x54
	.zero		2


	//----- nvinfo : EIATTR_SYSCALL_OFFSETS
	.align		4
        /*0684*/ 	.byte	0x04, 0x46
        /*0686*/ 	.short	(.L_175 - .L_174)


	//   ....[0]....
.L_174:
        /*0688*/ 	.word	0x00001460


	//   ....[1]....
        /*068c*/ 	.word	0x0000a1b0


	//   ....[2]....
        /*0690*/ 	.word	0x0000a2f0


	//   ....[3]....
        /*0694*/ 	.word	0x0000a3e0


	//   ....[4]....
        /*0698*/ 	.word	0x0000b040


	//   ....[5]....
        /*069c*/ 	.word	0x0000bad0


	//----- nvinfo : EIATTR_MBARRIER_INSTR_OFFSETS
	.align		4
.L_175:
        /*06a0*/ 	.byte	0x04, 0x39
        /*06a2*/ 	.short	(.L_177 - .L_176)


	//   ....[0]....
.L_176:
        /*06a4*/ 	.word	0x00000190
        /*06a8*/ 	.word	0x000000ff
        /*06ac*/ 	.word	0x00032400
        /*06b0*/ 	.short	0x0100
        /*06b2*/ 	.byte	0x08
	.zero		1


	//   ....[1]....
        /*06b4*/ 	.word	0x000001a0
        /*06b8*/ 	.word	0x000000ff
        /*06bc*/ 	.word	0x00032410
        /*06c0*/ 	.short	0x0100
        /*06c2*/ 	.byte	0x08
	.zero		1


	//   ....[2]....
        /*06c4*/ 	.word	0x000001b0
        /*06c8*/ 	.word	0x000000ff
        /*06cc*/ 	.word	0x00032420
        /*06d0*/ 	.short	0x0100
        /*06d2*/ 	.byte	0x08
	.zero		1


	//   ....[3]....
        /*06d4*/ 	.word	0x000002a0
        /*06d8*/ 	.word	0x000000ff
        /*06dc*/ 	.word	0x00032430
        /*06e0*/ 	.short	0x0100
        /*06e2*/ 	.byte	0x08
	.zero		1


	//   ....[4]....
        /*06e4*/ 	.word	0x000002b0
        /*06e8*/ 	.word	0x000000ff
        /*06ec*/ 	.word	0x00032440
        /*06f0*/ 	.short	0x0100
        /*06f2*/ 	.byte	0x08
	.zero		1


	//   ....[5]....
        /*06f4*/ 	.word	0x000002c0
        /*06f8*/ 	.word	0x000000ff
        /*06fc*/ 	.word	0x00032438
        /*0700*/ 	.short	0x0100
        /*0702*/ 	.byte	0x08
	.zero		1


	//   ....[6]....
        /*0704*/ 	.word	0x000002d0
        /*0708*/ 	.word	0x000000ff
        /*070c*/ 	.word	0x00032448
        /*0710*/ 	.short	0x0100
        /*0712*/ 	.byte	0x08
	.zero		1


	//   ....[7]....
        /*0714*/ 	.word	0x00000400
        /*0718*/ 	.word	0x000000ff
        /*071c*/ 	.word	0x00032450
        /*0720*/ 	.short	0x0100
        /*0722*/ 	.byte	0x08
	.zero		1


	//   ....[8]....
        /*0724*/ 	.word	0x00000410
        /*0728*/ 	.word	0x000000ff
        /*072c*/ 	.word	0x00032460
        /*0730*/ 	.short	0x0100
        /*0732*/ 	.byte	0x08
	.zero		1


	//   ....[9]....
        /*0734*/ 	.word	0x00000420
        /*0738*/ 	.word	0x000000ff
        /*073c*/ 	.word	0x00032458
        /*0740*/ 	.short	0x0100
        /*0742*/ 	.byte	0x08
	.zero		1


	//   ....[10]....
        /*0744*/ 	.word	0x00000430
        /*0748*/ 	.word	0x000000ff
        /*074c*/ 	.word	0x00032468
        /*0750*/ 	.short	0x0100
        /*0752*/ 	.byte	0x08
	.zero		1


	//   ....[11]....
        /*0754*/ 	.word	0x00000520
        /*0758*/ 	.word	0x000000ff
        /*075c*/ 	.word	0x00032470
        /*0760*/ 	.short	0x0100
        /*0762*/ 	.byte	0x06
	.zero		1


	//   ....[12]....
        /*0764*/ 	.word	0x00000530
        /*0768*/ 	.word	0x000000ff
        /*076c*/ 	.word	0x00032480
        /*0770*/ 	.short	0x0100
        /*0772*/ 	.byte	0x06
	.zero		1


	//   ....[13]....
        /*0774*/ 	.word	0x00000540
        /*0778*/ 	.word	0x000000ff
        /*077c*/ 	.word	0x00032478
        /*0780*/ 	.short	0x0100
        /*0782*/ 	.byte	0x06
	.zero		1


	//   ....[14]....
        /*0784*/ 	.word	0x00000550
        /*0788*/ 	.word	0x000000ff
        /*078c*/ 	.word	0x00032488
        /*0790*/ 	.short	0x0100
        /*0792*/ 	.byte	0x06
	.zero		1


	//   ....[15]....
        /*0794*/ 	.word	0x00000680
        /*0798*/ 	.word	0x000000ff
        /*079c*/ 	.word	0x00032490
        /*07a0*/ 	.short	0x0100
        /*07a2*/ 	.byte	0x08
	.zero		1


	//   ....[16]....
        /*07a4*/ 	.word	0x00000690
        /*07a8*/ 	.word	0x000000ff
        /*07ac*/ 	.word	0x000324a0
        /*07b0*/ 	.short	0x0100
        /*07b2*/ 	.byte	0x08
	.zero		1


	//   ....[17]....
        /*07b4*/ 	.word	0x000006a0
        /*07b8*/ 	.word	0x000000ff
        /*07bc*/ 	.word	0x00032498
        /*07c0*/ 	.short	0x0100
        /*07c2*/ 	.byte	0x08
	.zero		1


	//   ....[18]....
        /*07c4*/ 	.word	0x000006b0
        /*07c8*/ 	.word	0x000000ff
        /*07cc*/ 	.word	0x000324a8
        /*07d0*/ 	.short	0x0100
        /*07d2*/ 	.byte	0x08
	.zero		1


	//   ....[19]....
        /*07d4*/ 	.word	0x000007f0
        /*07d8*/ 	.word	0x000000ff
        /*07dc*/ 	.word	0x000324b0
        /*07e0*/ 	.short	0x0100
        /*07e2*/ 	.byte	0x08
	.zero		1


	//   ....[20]....
        /*07e4*/ 	.word	0x00000800
        /*07e8*/ 	.word	0x000000ff
        /*07ec*/ 	.word	0x000324c0
        /*07f0*/ 	.short	0x0100
        /*07f2*/ 	.byte	0x08
	.zero		1


	//   ....[21]....
        /*07f4*/ 	.word	0x00000810
        /*07f8*/ 	.word	0x000000ff
        /*07fc*/ 	.word	0x000324b8
        /*0800*/ 	.short	0x0100
        /*0802*/ 	.byte	0x08
	.zero		1


	//   ....[22]....
        /*0804*/ 	.word	0x00000820
        /*0808*/ 	.word	0x000000ff
        /*080c*/ 	.word	0x000324c8
        /*0810*/ 	.short	0x0100
        /*0812*/ 	.byte	0x08
	.zero		1


	//   ....[23]....
        /*0814*/ 	.word	0x000014a0
        /*0818*/ 	.word	0x000000ff
        /*081c*/ 	.word	0x00032400
        /*0820*/ 	.short	0x010a
        /*0822*/ 	.byte	0x04
	.zero		1


	//   ....[24]....
        /*0824*/ 	.word	0x00001560
        /*0828*/ 	.word	0x000000ff
        /*082c*/ 	.word	0x00032430
        /*0830*/ 	.short	0x010a
        /*0832*/ 	.byte	0x04
	.zero		1


	//   ....[25]....
        /*0834*/ 	.word	0x000015b0
        /*0838*/ 	.word	0x000000ff
        /*083c*/ 	.word	0x00032430
        /*0840*/ 	.short	0x010a
        /*0842*/ 	.byte	0x04
	.zero		1


	//   ....[26]....
        /*0844*/ 	.word	0x00001930
        /*0848*/ 	.word	0x000000ff
        /*084c*/ 	.word	0x00032410
        /*0850*/ 	.short	0x010a
        /*0852*/ 	.byte	0x09
	.zero		1


	//   ....[27]....
        /*0854*/ 	.word	0x00001980
        /*0858*/ 	.word	0x000000ff
        /*085c*/ 	.word	0x00032450
        /*0860*/ 	.short	0x010a
        /*0862*/ 	.byte	0x04
	.zero		1


	//   ....[28]....
        /*0864*/ 	.word	0x000019d0
        /*0868*/ 	.word	0x000000ff
        /*086c*/ 	.word	0x00032450
        /*0870*/ 	.short	0x010a
        /*0872*/ 	.byte	0x04
	.zero		1


	//   ....[29]....
        /*0874*/ 	.word	0x00002a40
        /*0878*/ 	.word	0x000000ff
        /*087c*/ 	.word	0x00000000
        /*0880*/ 	.short	0x0101
        /*0882*/ 	.byte	0x0a
	.zero		1


	//   ....[30]....
        /*0884*/ 	.word	0x00003f30
        /*0888*/ 	.word	0x000000ff
        /*088c*/ 	.word	0x00000000
        /*0890*/ 	.short	0x0101
        /*0892*/ 	.byte	0x07
	.zero		1


	//   ....[31]....
        /*0894*/ 	.word	0x000040b0
        /*0898*/ 	.word	0x000000ff
        /*089c*/ 	.word	0x00032430
        /*08a0*/ 	.short	0x010a
        /*08a2*/ 	.byte	0x3c
	.zero		1


	//   ....[32]....
        /*08a4*/ 	.word	0x000040f0
        /*08a8*/ 	.word	0x000000ff
        /*08ac*/ 	.word	0x00032430
        /*08b0*/ 	.short	0x010a
        /*08b2*/ 	.byte	0x3c
	.zero		1


	//   ....[33]....
        /*08b4*/ 	.word	0x00004440
        /*08b8*/ 	.word	0x000000ff
        /*08bc*/ 	.word	0x00032450
        /*08c0*/ 	.short	0x010a
        /*08c2*/ 	.byte	0x3c
	.zero		1


	//   ....[34]....
        /*08c4*/ 	.word	0x00004480
        /*08c8*/ 	.word	0x000000ff
        /*08cc*/ 	.word	0x00032450
        /*08d0*/ 	.short	0x010a
        /*08d2*/ 	.byte	0x3c
	.zero		1


	//   ....[35]....
        /*08d4*/ 	.word	0x00004f20
        /*08d8*/ 	.word	0x000000ff
        /*08dc*/ 	.word	0x00000000
        /*08e0*/ 	.short	0x0101
        /*08e2*/ 	.byte	0x0a
	.zero		1


	//   ....[36]....
        /*08e4*/ 	.word	0x00006ac0
        /*08e8*/ 	.word	0x000000ff
        /*08ec*/ 	.word	0x00000000
        /*08f0*/ 	.short	0x0101
        /*08f2*/ 	.byte	0x3c
	.zero		1


	//   ....[37]....
        /*08f4*/ 	.word	0x00007d90
        /*08f8*/ 	.word	0x000000ff
        /*08fc*/ 	.word	0x00000000
        /*0900*/ 	.short	0x0101
        /*0902*/ 	.byte	0x04
	.zero		1


	//   ....[38]....
        /*0904*/ 	.word	0x0000a940
        /*0908*/ 	.word	0x000000ff
        /*090c*/ 	.word	0x00032440
        /*0910*/ 	.short	0x010a
        /*0912*/ 	.byte	0x2a
	.zero		1


	//   ....[39]....
        /*0914*/ 	.word	0x0000ae60
        /*0918*/ 	.word	0x000000ff
        /*091c*/ 	.word	0x00032430
        /*0920*/ 	.short	0x0107
        /*0922*/ 	.byte	0x2a
	.zero		1


	//   ....[40]....
        /*0924*/ 	.word	0x0000aed0
        /*0928*/ 	.word	0x000000ff
        /*092c*/ 	.word	0x00032430
        /*0930*/ 	.short	0x0101
        /*0932*/ 	.byte	0x2a
	.zero		1


	//   ....[41]....
        /*0934*/ 	.word	0x0000b950
        /*0938*/ 	.word	0x000000ff
        /*093c*/ 	.word	0x00032400
        /*0940*/ 	.short	0x0107
        /*0942*/ 	.byte	0x2a
	.zero		1


	//   ....[42]....
        /*0944*/ 	.word	0x0000b9a0
        /*0948*/ 	.word	0x000000ff
        /*094c*/ 	.word	0x00032400
        /*0950*/ 	.short	0x0101
        /*0952*/ 	.byte	0x2a
	.zero		1


	//   ....[43]....
        /*0954*/ 	.word	0x0000c430
        /*0958*/ 	.word	0x000000ff
        /*095c*/ 	.word	0x00032410
        /*0960*/ 	.short	0x0107
        /*0962*/ 	.byte	0x2a
	.zero		1


	//   ....[44]....
        /*0964*/ 	.word	0x0000c490
        /*0968*/ 	.word	0x000000ff
        /*096c*/ 	.word	0x00032410
        /*0970*/ 	.short	0x0101
        /*0972*/ 	.byte	0x2a
	.zero		1


	//   ....[45]....
        /*0974*/ 	.word	0x0000c4a0
        /*0978*/ 	.word	0x000000ff
        /*097c*/ 	.word	0x00032420
        /*0980*/ 	.short	0x010a
        /*0982*/ 	.byte	0x2a
	.zero		1


	//   ....[46]....
        /*0984*/ 	.word	0x0000c4f0
        /*0988*/ 	.word	0x000000ff
        /*098c*/ 	.word	0x00032460
        /*0990*/ 	.short	0x010a
        /*0992*/ 	.byte	0x2a
	.zero		1


	//   ....[47]....
        /*0994*/ 	.word	0x0000cc20
        /*0998*/ 	.word	0x000000ff
        /*099c*/ 	.word	0x00032450
        /*09a0*/ 	.short	0x0107
        /*09a2*/ 	.byte	0x2a
	.zero		1


	//   ....[48]....
        /*09a4*/ 	.word	0x0000cca0
        /*09a8*/ 	.word	0x000000ff
        /*09ac*/ 	.word	0x00032450
        /*09b0*/ 	.short	0x0101
        /*09b2*/ 	.byte	0x2a
	.zero		1


	//   ....[49]....
        /*09b4*/ 	.word	0x0000cfc0
        /*09b8*/ 	.word	0x00000013
        /*09bc*/ 	.word	0x00032440
        /*09c0*/ 	.short	0x010a
        /*09c2*/ 	.byte	0x3f
	.zero		1


	//   ....[50]....
        /*09c4*/ 	.word	0x0000d3f0
        /*09c8*/ 	.word	0x00000013
        /*09cc*/ 	.word	0x00032430
        /*09d0*/ 	.short	0x0107
        /*09d2*/ 	.byte	0x3f
	.zero		1


	//   ....[51]....
        /*09d4*/ 	.word	0x0000d4a0
        /*09d8*/ 	.word	0x00000013
        /*09dc*/ 	.word	0x00032430
        /*09e0*/ 	.short	0x0101
        /*09e2*/ 	.byte	0x3f
	.zero		1


	//   ....[52]....
        /*09e4*/ 	.word	0x0000d4d0
        /*09e8*/ 	.word	0x00000013
        /*09ec*/ 	.word	0x00032460
        /*09f0*/ 	.short	0x010a
        /*09f2*/ 	.byte	0x3f
	.zero		1


	//   ....[53]....
        /*09f4*/ 	.word	0x0000da10
        /*09f8*/ 	.word	0x00000013
        /*09fc*/ 	.word	0x00032450
        /*0a00*/ 	.short	0x0107
        /*0a02*/ 	.byte	0x3f
	.zero		1


	//   ....[54]....
        /*0a04*/ 	.word	0x0000dad0
        /*0a08*/ 	.word	0x00000013
        /*0a0c*/ 	.word	0x00032450
        /*0a10*/ 	.short	0x0101
        /*0a12*/ 	.byte	0x3f
	.zero		1


	//   ....[55]....
        /*0a14*/ 	.word	0x0000dbc0
        /*0a18*/ 	.word	0x00000004
        /*0a1c*/ 	.word	0x00032420
        /*0a20*/ 	.short	0x010a
        /*0a22*/ 	.byte	0x3f
	.zero		1


	//   ....[56]....
        /*0a24*/ 	.word	0x0000dd50
        /*0a28*/ 	.word	0x00000005
        /*0a2c*/ 	.word	0x00032440
        /*0a30*/ 	.short	0x010a
        /*0a32*/ 	.byte	0x3f
	.zero		1


	//   ....[57]....
        /*0a34*/ 	.word	0x0000ddf0
        /*0a38*/ 	.word	0x00000011
        /*0a3c*/ 	.word	0x00032440
        /*0a40*/ 	.short	0x010a
        /*0a42*/ 	.byte	0x3f
	.zero		1


	//   ....[58]....
        /*0a44*/ 	.word	0x0000de30
        /*0a48*/ 	.word	0x00000005
        /*0a4c*/ 	.word	0x00032460
        /*0a50*/ 	.short	0x010a
        /*0a52*/ 	.byte	0x3f
	.zero		1


	//   ....[59]....
        /*0a54*/ 	.word	0x0000de70
        /*0a58*/ 	.word	0x00000011
        /*0a5c*/ 	.word	0x00032460
        /*0a60*/ 	.short	0x010a
        /*0a62*/ 	.byte	0x3f
	.zero		1


	//   ....[60]....
        /*0a64*/ 	.word	0x0000def0
        /*0a68*/ 	.word	0x00000003
        /*0a6c*/ 	.word	0x00032400
        /*0a70*/ 	.short	0x010a
        /*0a72*/ 	.byte	0x3f
	.zero		1


	//   ....[61]....
        /*0a74*/ 	.word	0x0000df60
        /*0a78*/ 	.word	0x00000003
        /*0a7c*/ 	.word	0x00032430
        /*0a80*/ 	.short	0x010a
        /*0a82*/ 	.byte	0x3f
	.zero		1


	//   ....[62]....
        /*0a84*/ 	.word	0x0000dfd0
        /*0a88*/ 	.word	0x00000003
        /*0a8c*/ 	.word	0x00032410
        /*0a90*/ 	.short	0x010a
        /*0a92*/ 	.byte	0x3f
	.zero		1


	//   ....[63]....
        /*0a94*/ 	.word	0x0000e040
        /*0a98*/ 	.word	0x00000003
        /*0a9c*/ 	.word	0x00032450
        /*0aa0*/ 	.short	0x010a
        /*0aa2*/ 	.byte	0x3f
	.zero		1


	//   ....[64]....
        /*0aa4*/ 	.word	0x0000e0a0
        /*0aa8*/ 	.word	0x00000099
        /*0aac*/ 	.word	0x00032430
        /*0ab0*/ 	.short	0x010a
        /*0ab2*/ 	.byte	0x3f
	.zero		1


	//   ....[65]....
        /*0ab4*/ 	.word	0x0000e100
        /*0ab8*/ 	.word	0x000000cb
        /*0abc*/ 	.word	0x00032450
        /*0ac0*/ 	.short	0x010a
        /*0ac2*/ 	.byte	0x3f
	.zero		1


	//   ....[66]....
        /*0ac4*/ 	.word	0x0000e1e0
        /*0ac8*/ 	.word	0x00000003
        /*0acc*/ 	.word	0x00032440
        /*0ad0*/ 	.short	0x010a
        /*0ad2*/ 	.byte	0x3f
	.zero		1


	//   ....[67]....
        /*0ad4*/ 	.word	0x0000ff60
        /*0ad8*/ 	.word	0x00000003
        /*0adc*/ 	.word	0x00032420
        /*0ae0*/ 	.short	0x010a
        /*0ae2*/ 	.byte	0x3f
	.zero		1


	//   ....[68]....
        /*0ae4*/ 	.word	0x0000ffc0
        /*0ae8*/ 	.word	0x00000003
        /*0aec*/ 	.word	0x00032460
        /*0af0*/ 	.short	0x010a
        /*0af2*/ 	.byte	0x3f
	.zero		1


	//   ....[69]....
        /*0af4*/ 	.word	0x000109c0
        /*0af8*/ 	.word	0x00000013
        /*0afc*/ 	.word	0x00032440
        /*0b00*/ 	.short	0x010a
        /*0b02*/ 	.byte	0x3f
	.zero		1


	//   ....[70]....
        /*0b04*/ 	.word	0x00011040
        /*0b08*/ 	.word	0x00000013
        /*0b0c*/ 	.word	0x00032460
        /*0b10*/ 	.short	0x010a
        /*0b12*/ 	.byte	0x3f
	.zero		1


	//   ....[71]....
        /*0b14*/ 	.word	0x000117c0
        /*0b18*/ 	.word	0x00000004
        /*0b1c*/ 	.word	0x00032420
        /*0b20*/ 	.short	0x010a
        /*0b22*/ 	.byte	0x3f
	.zero		1


	//   ....[72]....
        /*0b24*/ 	.word	0x00011960
        /*0b28*/ 	.word	0x00000005
        /*0b2c*/ 	.word	0x00032440
        /*0b30*/ 	.short	0x010a
        /*0b32*/ 	.byte	0x3f
	.zero		1


	//   ....[73]....
        /*0b34*/ 	.word	0x000119b0
        /*0b38*/ 	.word	0x00000011
        /*0b3c*/ 	.word	0x00032440
        /*0b40*/ 	.short	0x010a
        /*0b42*/ 	.byte	0x3f
	.zero		1


	//   ....[74]....
        /*0b44*/ 	.word	0x00011a00
        /*0b48*/ 	.word	0x00000005
        /*0b4c*/ 	.word	0x00032460
        /*0b50*/ 	.short	0x010a
        /*0b52*/ 	.byte	0x3f
	.zero		1


	//----- nvinfo : EIATTR_NUM_MBARRIERS
	.align		4
.L_177:
        /*0b54*/ 	.byte	0x03, 0x38
        /*0b56*/ 	.short	0x0017


	//----- nvinfo : EIATTR_EXIT_INSTR_OFFSETS
	.align		4
        /*0b58*/ 	.byte	0x04, 0x1c
        /*0b5a*/ 	.short	(.L_179 - .L_178)


	//   ....[0]....
.L_178:
        /*0b5c*/ 	.word	0x0000dec0


	//----- nvinfo : EIATTR_MAX_THREADS
	.align		4
.L_179:
        /*0b60*/ 	.byte	0x04, 0x05
        /*0b62*/ 	.short	(.L_181 - .L_180)
.L_180:
        /*0b64*/ 	.word	0x00000180
        /*0b68*/ 	.word	0x00000001
        /*0b6c*/ 	.word	0x00000001


	//----- nvinfo : EIATTR_CRS_STACK_SIZE
	.align		4
.L_181:
        /*0b70*/ 	.byte	0x04, 0x1e
        /*0b72*/ 	.short	(.L_183 - .L_182)
.L_182:
        /*0b74*/ 	.word	0x00000000


	//----- nvinfo : EIATTR_CBANK_PARAM_SIZE
	.align		4
.L_183:
        /*0b78*/ 	.byte	0x03, 0x19
        /*0b7a*/ 	.short	0x0b70


	//----- nvinfo : EIATTR_PARAM_CBANK
	.align		4
        /*0b7c*/ 	.byte	0x04, 0x0a
        /*0b7e*/ 	.short	(.L_185 - .L_184)
	.align		4
.L_184:
        /*0b80*/ 	.word	index@(.nv.constant0._ZN7cutlass13device_kernelIN5flash11enable_sm90INS1_16FlashAttnFwdSm90INS1_25CollectiveMainloopFwdSm90ILi2EN4cute5tupleIJNS5_1CILi1EEES8_S8_EEENS6_IJNS7_ILi128EEENS7_ILi96EEENS7_ILi64EEEEEELi256ENS_10bfloat16_tEfNS_4arch4Sm90ELb0ELb0ELb1ELb0ELb1ELb0ELb1ELb1ELb0ELb1ELb1ELb0EEENS1_21CollectiveEpilogueFwdINS6_IJSA_NS7_ILi256EEESB_EEES9_SE_SG_Li256ELb0ELb1ELb1ELb0EEENS1_19SingleTileSchedulerILb0ELb1ELb1ELi128EEEEEEEEEvNT_6ParamsE)
        /*0b84*/ 	.short	0x0210
        /*0b86*/ 	.short	0x0b70


	//----- nvinfo : EIATTR_SW_WAR
	.align		4
.L_185:
        /*0b88*/ 	.byte	0x04, 0x36
        /*0b8a*/ 	.short	(.L_187 - .L_186)
.L_186:
        /*0b8c*/ 	.word	0x00000008
.L_187:


//--------------------- .nv.info._ZN7cutlass13device_kernelIN5flash11enable_sm90INS1_16FlashAttnFwdSm90INS1_25CollectiveMainloopFwdSm90ILi2EN4cute5tupleIJNS5_1CILi1EEES8_S8_EEENS6_IJNS7_ILi128EEENS7_ILi96EEENS7_ILi64EEEEEELi256ENS_10bfloat16_tEfNS_4arch4Sm90ELb0ELb0ELb1ELb1ELb1ELb0ELb0ELb1ELb0ELb1ELb1ELb0EEENS1_21CollectiveEpilogueFwdINS6_IJSA_NS7_ILi256EEESB_EEES9_SE_SG_Li256ELb1ELb1ELb1ELb0EEENS1_36VarlenDynamicPersistentTileSchedulerILi128ELi96ELi256ELi128ELb1ELb1ELb1ELb0ELb1ELb1EEEEEEEEEvNT_6ParamsE --------------------------
	.section	.nv.info._ZN7cutlass13device_kernelIN5flash11enable_sm90INS1_16FlashAttnFwdSm90INS1_25CollectiveMainloopFwdSm90ILi2EN4cute5tupleIJNS5_1CILi1EEES8_S8_EEENS6_IJNS7_ILi128EEENS7_ILi96EEENS7_ILi64EEEEEELi256ENS_10bfloat16_tEfNS_4arch4Sm90ELb0ELb0ELb1ELb1ELb1ELb0ELb0ELb1ELb0ELb1ELb1ELb0EEENS1_21CollectiveEpilogueFwdINS6_IJSA_NS7_ILi256EEESB_EEES9_SE_SG_Li256ELb1ELb1ELb1ELb0EEENS1_36VarlenDynamicPersistentTileSchedulerILi128ELi96ELi256ELi128ELb1ELb1ELb1ELb0ELb1ELb1EEEEEEEEEvNT_6ParamsE,"",@"SHT_CUDA_INFO"
	.sectionflags	@""
	.align	4


	//----- nvinfo : EIATTR_CUDA_API_VERSION
	.align		4
        /*0000*/ 	.byte	0x04, 0x37
        /*0002*/ 	.short	(.L_189 - .L_188)
.L_188:
        /*0004*/ 	.word	0x00000082


	//----- nvinfo : EIATTR_KPARAM_INFO
	.align		4
.L_189:
        /*0008*/ 	.byte	0x04, 0x17
        /*000a*/ 	.short	(.L_191 - .L_190)
.L_190:
        /*000c*/ 	.word	0x00000000
        /*0010*/ 	.short	0x0000
        /*0012*/ 	.short	0x0070
        /*0014*/ 	.byte	0x00, 0xf0, 0x01, 0x2a


	//----- nvinfo : EIATTR_SPARSE_MMA_MASK
	.align		4
.L_191:
        /*0018*/ 	.byte	0x03, 0x50
        /*001a*/ 	.short	0x0000


	//----- nvinfo : EIATTR_MAXREG_COUNT
	.align		4
        /*001c*/ 	.byte	0x03, 0x1b
        /*001e*/ 	.short	0x00a8


	//----- nvinfo : EIATTR_NUM_BARRIERS
	.align		4
        /*0020*/ 	.byte	0x02, 0x4c
        /*0022*/ 	.byte	0x10
	.zero		1


	//----- nvinfo : EIATTR_EXTERNS
	.align		4
        /*0024*/ 	.byte	0x04, 0x0f
        /*0026*/ 	.short	(.L_193 - .L_192)


	//   ....[0]....
	.align		4
.L_192:
        /*0028*/ 	.word	index@(__assertfail)


	//----- nvinfo : EIATTR_ANNOTATIONS
	.align		4
.L_193:
        /*002c*/ 	.byte	0x04, 0x55
        /*002e*/ 	.short	(.L_195 - .L_194)


	//   ....[0]....
.L_194:
        /*0030*/ 	.word	0x00000001
        /*0034*/ 	.byte	0x70, 0x0c, 0x00, 0x00, 0x01, 0x00, 0x00, 0x00, 0xe0, 0x0c, 0x00, 0x00, 0x01, 0x00, 0x00, 0x00
        /* <DEDUP_REMOVED lines=13> */
        /*0114*/ 	.byte	0xc0, 0x09, 0x01, 0x00


	//----- nvinfo : EIATTR_MERCURY_ISA_VERSION
	.align		4
.L_195:
        /*0118*/ 	.byte	0x03, 0x5f
        /*011a*/ 	.short	0x0101


	//----- nvinfo : EIATTR_UNUSED_LOAD_BYTE_OFFSET
	.align		4
        /*011c*/ 	.byte	0x04, 0x44
        /*011e*/ 	.short	(.L_197 - .L_196)


	//   ....[0]....
.L_196:
        /*0120*/ 	.word	0x00000960
        /*0124*/ 	.word	0x0000fff0


	//   ....[1]....
        /*0128*/ 	.word	0x00006cf0
        /*012c*/ 	.word	0x0000fff0


	//----- nvinfo : EIATTR_INT_WARP_WIDE_INSTR_OFFSETS
	.align		4
.L_197:
        /*0130*/ 	.byte	0x04, 0x31
        /*0132*/ 	.short	(.L_199 - .L_198)


	//   ....[0]....
.L_198:
        /*0134*/ 	.word	0x000000c0


	//   ....[1]....
        /*0138*/ 	.word	0x000000d0


	//   ....[2]....
        /*013c*/ 	.word	0x00000170


	//   ....[3]....
        /*0140*/ 	.word	0x0000c970


	//   ....[4]....
        /*0144*/ 	.word	0x0000ca00


	//   ....[5]....
        /*0148*/ 	.word	0x0000fca0


	//   ....[6]....
        /*014c*/ 	.word	0x0000fd30


	//----- nvinfo : EIATTR_COOP_GROUP_MASK_REGIDS
	.align		4
.L_199:
        /*0150*/ 	.byte	0x04, 0x29
        /*0152*/ 	.short	(.L_201 - .L_200)


	//   ....[0]....
.L_200:
        /*0154*/ 	.word	0xffffffff


	//   ....[1]....
        /*0158*/ 	.word	0xffffffff


	//   ....[2]....
        /*015c*/ 	.word	0xffffffff


	//   ....[3]....
        /*0160*/ 	.word	0xffffffff


	//   ....[4]....
        /*0164*/ 	.word	0xffffffff


	//   ....[5]....
        /*0168*/ 	.word	0xffffffff


	//   ....[6]....
        /*016c*/ 	.word	0xffffffff


	//   ....[7]....
        /*0170*/ 	.word	0xffffffff


	//   ....[8]....
        /*0174*/ 	.word	0xffffffff


	//   ....[9]....
        /*0178*/ 	.word	0xffffffff


	//   ....[10]....
        /*017c*/ 	.word	0xffffffff


	//   ....[11]....
        /*0180*/ 	.word	0xffffffff


	//   ....[12]....
        /*0184*/ 	.word	0xffffffff


	//   ....[13]....
        /*0188*/ 	.word	0xffffffff


	//   ....[14]....
        /*018c*/ 	.word	0xffffffff


	//   ....[15]....
        /*0190*/ 	.word	0xffffffff


	//   ....[16]....
        /*0194*/ 	.word	0xffffffff


	//   ....[17]....
        /*0198*/ 	.word	0xffffffff


	//   ....[18]....
        /*019c*/ 	.word	0xffffffff


	//   ....[19]....
        /*01a0*/ 	.word	0xffffffff


	//   ....[20]....
        /*01a4*/ 	.word	0xffffffff


	//   ....[21]....
        /*01a8*/ 	.word	0xffffffff


	//   ....[22]....
        /*01ac*/ 	.word	0xffffffff


	//   ....[23]....
        /*01b0*/ 	.word	0xffffffff


	//   ....[24]....
        /*01b4*/ 	.word	0xffffffff


	//   ....[25]....
        /*01b8*/ 	.word	0xffffffff


	//   ....[26]....
        /*01bc*/ 	.word	0xffffffff


	//   ....[27]....
        /*01c0*/ 	.word	0xffffffff


	//   ....[28]....
        /*01c4*/ 	.word	0xffffffff


	//   ....[29]....
        /*01c8*/ 	.word	0xffffffff


	//   ....[30]....
        /*01cc*/ 	.word	0xffffffff


	//   ....[31]....
        /*01d0*/ 	.word	0xffffffff


	//   ....[32]....
        /*01d4*/ 	.word	0xffffffff


	//   ....[33]....
        /*01d8*/ 	.word	0xffffffff


	//   ....[34]....
        /*01dc*/ 	.word	0xffffffff


	//   ....[35]....
        /*01e0*/ 	.word	0xffffffff


	//   ....[36]....
        /*01e4*/ 	.word	0xffffffff


	//   ....[37]....
        /*01e8*/ 	.word	0xffffffff


	//   ....[38]....
        /*01ec*/ 	.word	0xffffffff


	//   ....[39]....
        /*01f0*/ 	.word	0xffffffff


	//   ....[40]....
        /*01f4*/ 	.word	0xffffffff


	//   ....[41]....
        /*01f8*/ 	.word	0xffffffff


	//   ....[42]....
        /*01fc*/ 	.word	0xffffffff


	//   ....[43]....
        /*0200*/ 	.word	0xffffffff


	//   ....[44]....
        /*0204*/ 	.word	0xffffffff


	//   ....[45]....
        /*0208*/ 	.word	0xffffffff


	//   ....[46]....
        /*020c*/ 	.word	0xffffffff


	//   ....[47]....
        /*0210*/ 	.word	0xffffffff


	//   ....[48]....
        /*0214*/ 	.word	0xffffffff


	//   ....[49]....
        /*0218*/ 	.word	0xffffffff


	//   ....[50]....
        /*021c*/ 	.word	0xffffffff


	//   ....[51]....
        /*0220*/ 	.word	0xffffffff


	//   ....[52]....
        /*0224*/ 	.word	0xffffffff


	//   ....[53]....
        /*0228*/ 	.word	0xffffffff


	//   ....[54]....
        /*022c*/ 	.word	0xffffffff


	//   ....[55]....
        /*0230*/ 	.word	0xffffffff


	//   ....[56]....
        /*0234*/ 	.word	0xffffffff


	//   ....[57]....
        /*0238*/ 	.word	0xffffffff


	//   ....[58]....
        /*023c*/ 	.word	0xffffffff


	//   ....[59]....
        /*0240*/ 	.word	0xffffffff


	//   ....[60]....
        /*0244*/ 	.word	0xffffffff


	//   ....[61]....
        /*0248*/ 	.word	0xffffffff


	//   ....[62]....
        /*024c*/ 	.word	0xffffffff


	//   ....[63]....
        /*0250*/ 	.word	0xffffffff


	//   ....[64]....
        /*0254*/ 	.word	0xffffffff


	//   ....[65]....
        /*0258*/ 	.word	0xffffffff


	//   ....[66]....
        /*025c*/ 	.word	0xffffffff


	//   ....[67]....
        /*0260*/ 	.word	0xffffffff


	//   ....[68]....
        /*0264*/ 	.word	0xffffffff


	//   ....[69]....
        /*0268*/ 	.word	0xffffffff


	//   ....[70]....
        /*026c*/ 	.word	0xffffffff


	//   ....[71]....
        /*0270*/ 	.word	0xffffffff


	//   ....[72]....
        /*0274*/ 	.word	0xffffffff


	//   ....[73]....
        /*0278*/ 	.word	0xffffffff


	//   ....[74]....
        /*027c*/ 	.word	0xffffffff


	//   ....[75]....
        /*0280*/ 	.word	0xffffffff


	//   ....[76]....
        /*0284*/ 	.word	0xffffffff


	//   ....[77]....
        /*0288*/ 	.word	0xffffffff


	//   ....[78]....
        /*028c*/ 	.word	0xffffffff


	//   ....[79]....
        /*0290*/ 	.word	0xffffffff


	//   ....[80]....
        /*0294*/ 	.word	0xffffffff


	//   ....[81]....
        /*0298*/ 	.word	0xffffffff


	//   ....[82]....
        /*029c*/ 	.word	0xffffffff


	//   ....[83]....
        /*02a0*/ 	.word	0xffffffff


	//   ....[84]....
        /*02a4*/ 	.word	0xffffffff


	//   ....[85]....
        /*02a8*/ 	.word	0xffffffff


	//   ....[86]....
        /*02ac*/ 	.word	0xffffffff


	//   ....[87]....
        /*02b0*/ 	.word	0xffffffff


	//   ....[88]....
        /*02b4*/ 	.word	0xffffffff


	//   ....[89]....
        /*02b8*/ 	.word	0xffffffff


	//   ....[90]....
        /*02bc*/ 	.word	0xffffffff


	//   ....[91]....
        /*02c0*/ 	.word	0xffffffff


	//   ....[92]....
        /*02c4*/ 	.word	0xffffffff


	//   ....[93]....
        /*02c8*/ 	.word	0xffffffff


	//   ....[94]....
        /*02cc*/ 	.word	0xffffffff


	//   ....[95]....
        /*02d0*/ 	.word	0xffffffff


	//   ....[96]....
        /*02d4*/ 	.word	0xffffffff


	//   ....[97]....
        /*02d8*/ 	.word	0xffffffff


	//   ....[98]....
        /*02dc*/ 	.word	0xffffffff


	//   ....[99]....
        /*02e0*/ 	.word	0xffffffff


	//   ....[100]....
        /*02e4*/ 	.word	0xffffffff


	//   ....[101]....
        /*02e8*/ 	.word	0xffffffff


	//   ....[102]....
        /*02ec*/ 	.word	0xffffffff


	//   ....[103]....
        /*02f0*/ 	.word	0xffffffff


	//   ....[104]....
        /*02f4*/ 	.word	0xffffffff


	//   ....[105]....
        /*02f8*/ 	.word	0xffffffff


	//   ....[106]....
        /*02fc*/ 	.word	0xffffffff


	//   ....[107]....
        /*0300*/ 	.word	0xffffffff


	//   ....[108]....
        /*0304*/ 	.word	0xffffffff


	//   ....[109]....
        /*0308*/ 	.word	0xffffffff


	//   ....[110]....
        /*030c*/ 	.word	0xffffffff


	//   ....[111]....
        /*0310*/ 	.word	0xffffffff


	//   ....[112]....
        /*0314*/ 	.word	0xffffffff


	//   ....[113]....
        /*0318*/ 	.word	0xffffffff


	//   ....[114]....
        /*031c*/ 	.word	0xffffffff


	//   ....[115]....
        /*0320*/ 	.word	0xffffffff


	//   ....[116]....
        /*0324*/ 	.word	0xffffffff


	//   ....[117]....
        /*0328*/ 	.word	0xffffffff


	//   ....[118]....
        /*032c*/ 	.word	0xffffffff


	//   ....[119]....
        /*0330*/ 	.word	0xffffffff


	//   ....[120]....
        /*0334*/ 	.word	0xffffffff


	//   ....[121]....
        /*0338*/ 	.word	0xffffffff


	//   ....[122]....
        /*033c*/ 	.word	0xffffffff


	//   ....[123]....
        /*0340*/ 	.word	0xffffffff


	//   ....[124]....
        /*0344*/ 	.word	0xffffffff


	//   ....[125]....
        /*0348*/ 	.word	0xffffffff


	//   ....[126]....
        /*034c*/ 	.word	0xffffffff


	//   ....[127]....
        /*0350*/ 	.word	0xffffffff


	//   ....[128]....
        /*0354*/ 	.word	0xffffffff


	//   ....[129]....
        /*0358*/ 	.word	0xffffffff


	//   ....[130]....
        /*035c*/ 	.word	0xffffffff


	//   ....[131]....
        /*0360*/ 	.word	0xffffffff


	//   ....[132]....
        /*0364*/ 	.word	0xffffffff


	//   ....[133]....
        /*0368*/ 	.word	0xffffffff


	//   ....[134]....
        /*036c*/ 	.word	0xffffffff


	//   ....[135]....
        /*0370*/ 	.word	0xffffffff


	//   ....[136]....
        /*0374*/ 	.word	0xffffffff


	//   ....[137]....
        /*0378*/ 	.word	0xffffffff


	//   ....[138]....
        /*037c*/ 	.word	0xffffffff


	//   ....[139]....
        /*0380*/ 	.word	0xffffffff


	//   ....[140]....
        /*0384*/ 	.word	0xffffffff


	//   ....[141]....
        /*0388*/ 	.word	0xffffffff


	//   ....[142]....
        /*038c*/ 	.word	0xffffffff


	//   ....[143]....
        /*0390*/ 	.word	0x0500000f


	//   ....[144]....
        /*0394*/ 	.word	0x0500000f


	//   ....[145]....
        /*0398*/ 	.word	0x0500000f


	//   ....[146]....
        /*039c*/ 	.word	0x0500000f


	//   ....[147]....
        /*03a0*/ 	.word	0x0500000f


	//   ....[148]....
        /*03a4*/ 	.word	0x0500000f


	//   ....[149]....
        /*03a8*/ 	.word	0x0500000f


	//   ....[150]....
        /*03ac*/ 	.word	0x0500000f


	//   ....[151]....
        /*03b0*/ 	.word	0x0500000f


	//   ....[152]....
        /*03b4*/ 	.word	0x0500000f


	//   ....[153]....
        /*03b8*/ 	.word	0x0500000f


	//   ....[154]....
        /*03bc*/ 	.word	0x0500000f


	//   ....[155]....
        /*03c0*/ 	.word	0x0500000f


	//   ....[156]....
        /*03c4*/ 	.word	0x0500000f


	//   ....[157]....
        /*03c8*/ 	.word	0x0500000f


	//   ....[158]....
        /*03cc*/ 	.word	0x0500000f


	//   ....[159]....
        /*03d0*/ 	.word	0x0500000f


	//   ....[160]....
        /*03d4*/ 	.word	0x0500000f


	//   ....[161]....
        /*03d8*/ 	.word	0x0500000f


	//   ....[162]....
        /*03dc*/ 	.word	0x0500000f


	//   ....[163]....
        /*03e0*/ 	.word	0x0500000f


	//   ....[164]....
        /*03e4*/ 	.word	0x0500000f


	//   ....[165]....
        /*03e8*/ 	.word	0x0500000f


	//   ....[166]....
        /*03ec*/ 	.word	0x0500000f


	//   ....[167]....
        /*03f0*/ 	.word	0x0500000f


	//   ....[168]....
        /*03f4*/ 	.word	0x0500000f


	//   ....[169]....
        /*03f8*/ 	.word	0x0500000f


	//   ....[170]....
        /*03fc*/ 	.word	0x0500000f


	//   ....[171]....
        /*0400*/ 	.word	0x0500000f


	//   ....[172]....
        /*0404*/ 	.word	0x0500000f


	//   ....[173]....
        /*0408*/ 	.word	0x0500000f


	//   ....[174]....
        /*040c*/ 	.word	0x0500000f


	//   ....[175]....
        /*0410*/ 	.word	0x0500000f


	//   ....[176]....
        /*0414*/ 	.word	0x0500000f


	//   ....[177]....
        /*0418*/ 	.word	0x0500000f


	//   ....[178]....
        /*041c*/ 	.word	0x0500000f


	//   ....[179]....
        /*0420*/ 	.word	0x0500000f


	//   ....[180]....
        /*0424*/ 	.word	0x0500000f


	//   ....[181]....
        /*0428*/ 	.word	0x0500000f


	//   ....[182]....
        /*042c*/ 	.word	0x0500000f


	//   ....[183]....
        /*0430*/ 	.word	0x0500000f


	//   ....[184]....
        /*0434*/ 	.word	0x0500000f


	//   ....[185]....
        /*0438*/ 	.word	0x0500000f


	//   ....[186]....
        /*043c*/ 	.word	0x0500000f


	//   ....[187]....
        /*0440*/ 	.word	0x0500000f


	//   ....[188]....
        /*0444*/ 	.word	0x0500000f


	//   ....[189]....
        /*0448*/ 	.word	0x0500000f


	//   ....[190]....
        /*044c*/ 	.word	0x0500000f


	//   ....[191]....
        /*0450*/ 	.word	0x0500000f


	//   ....[192]....
        /*0454*/ 	.word	0x0500000f


	//   ....[193]....
        /*0458*/ 	.word	0x0500000f


	//   ....[194]....
        /*045c*/ 	.word	0x0500000f


	//   ....[195]....
        /*0460*/ 	.word	0x0500000f


	//   ....[196]....
        /*0464*/ 	.word	0x0500000f


	//   ....[197]....
        /*0468*/ 	.word	0x0500000f


	//   ....[198]....
        /*046c*/ 	.word	0x0500000f


	//   ....[199]....
        /*0470*/ 	.word	0x0500000f


	//   ....[200]....
        /*0474*/ 	.word	0x0500000f


	//   ....[201]....
        /*0478*/ 	.word	0x0500000f


	//   ....[202]....
        /*047c*/ 	.word	0x0500000f


	//   ....[203]....
        /*0480*/ 	.word	0x0500000f


	//   ....[204]....
        /*0484*/ 	.word	0x0500000f


	//   ....[205]....
        /*0488*/ 	.word	0x0500000f


	//   ....[206]....
        /*048c*/ 	.word	0x0500000f


	//   ....[207]....
        /*0490*/ 	.word	0x0500000f


	//   ....[208]....
        /*0494*/ 	.word	0x0500000f


	//   ....[209]....
        /*0498*/ 	.word	0x0500000f


	//   ....[210]....
        /*049c*/ 	.word	0x0500000f


	//   ....[211]....
        /*04a0*/ 	.word	0x0500000f


	//   ....[212]....
        /*04a4*/ 	.word	0x0500000f


	//   ....[213]....
        /*04a8*/ 	.word	0x0500000f


	//   ....[214]....
        /*04ac*/ 	.word	0x0500000f


	//   ....[215]....
        /*04b0*/ 	.word	0x0500000f


	//   ....[216]....
        /*04b4*/ 	.word	0x0500000f


	//   ....[217]....
        /*04b8*/ 	.word	0x0500000f


	//   ....[218]....
        /*04bc*/ 	.word	0x0500000f


	//   ....[219]....
        /*04c0*/ 	.word	0x0500000f


	//   ....[220]....
        /*04c4*/ 	.word	0x0500000f


	//   ....[221]....
        /*04c8*/ 	.word	0x0500000f


	//   ....[222]....
        /*04cc*/ 	.word	0x0500000f


	//   ....[223]....
        /*04d0*/ 	.word	0x0500000f


	//   ....[224]....
        /*04d4*/ 	.word	0x0500000f


	//   ....[225]....
        /*04d8*/ 	.word	0x0500000f


	//   ....[226]....
        /*04dc*/ 	.word	0x0500000f


	//----- nvinfo : EIATTR_COOP_GROUP_INSTR_OFFSETS
	.align		4
.L_201:
        /*04e0*/ 	.byte	0x04, 0x28
        /*04e2*/ 	.short	(.L_203 - .L_202)


	//   ....[0]....
.L_202:
        /*04e4*/ 	.word	0x00000080


	//   ....[1]....
        /*04e8*/ 	.word	0x00000090


	//   ....[2]....
        /*04ec*/ 	.word	0x000002d0


	//   ....[3]....
        /*04f0*/ 	.word	0x00000430


	//   ....[4]....
        /*04f4*/ 	.word	0x00000550


	//   ....[5]....
        /*04f8*/ 	.word	0x000006b0


	//   ....[6]....
        /*04fc*/ 	.word	0x00001c00


	//   ....[7]....
        /*0500*/ 	.word	0x00002de0


	//   ....[8]....
        /*0504*/ 	.word	0x00002e60


	//   ....[9]....
        /*0508*/ 	.word	0x00003270


	//   ....[10]....
        /*050c*/ 	.word	0x000032c0


	//   ....[11]....
        /*0510*/ 	.word	0x000047a0


	//   ....[12]....
        /*0514*/ 	.word	0x00004800


	//   ....[13]....
        /*0518*/ 	.word	0x00005220


	//   ....[14]....
        /*051c*/ 	.word	0x00005280


	//   ....[15]....
        /*0520*/ 	.word	0x00006270


	//   ....[16]....
        /*0524*/ 	.word	0x000062e0


	//   ....[17]....
        /*0528*/ 	.word	0x00006350


	//   ....[18]....
        /*052c*/ 	.word	0x00006370


	//   ....[19]....
        /*0530*/ 	.word	0x00007e40


	//   ....[20]....
        /*0534*/ 	.word	0x00007e60


	//   ....[21]....
        /*0538*/ 	.word	0x00007e70


	//   ....[22]....
        /*053c*/ 	.word	0x00007e80


	//   ....[23]....
        /*0540*/ 	.word	0x00008950


	//   ....[24]....
        /*0544*/ 	.word	0x00008970


	//   ....[25]....
        /*0548*/ 	.word	0x00008b20


	//   ....[26]....
        /*054c*/ 	.word	0x00008b40


	//   ....[27]....
        /*0550*/ 	.word	0x00008c80


	//   ....[28]....
        /*0554*/ 	.word	0x00008ca0


	//   ....[29]....
        /*0558*/ 	.word	0x00008df0


	//   ....[30]....
        /*055c*/ 	.word	0x00008e10


	//   ....[31]....
        /*0560*/ 	.word	0x00009360


	//   ....[32]....
        /*0564*/ 	.word	0x00009370


	//   ....[33]....
        /*0568*/ 	.word	0x00009c30


	//   ....[34]....
        /*056c*/ 	.word	0x00009c40


	//   ....[35]....
        /*0570*/ 	.word	0x0000aec0


	//   ....[36]....
        /*0574*/ 	.word	0x0000aef0


	//   ....[37]....
        /*0578*/ 	.word	0x0000b060


	//   ....[38]....
        /*057c*/ 	.word	0x0000b080


	//   ....[39]....
        /*0580*/ 	.word	0x0000b1c0


	//   ....[40]....
        /*0584*/ 	.word	0x0000b1e0


	//   ....[41]....
        /*0588*/ 	.word	0x0000b330


	//   ....[42]....
        /*058c*/ 	.word	0x0000b350


	//   ....[43]....
        /*0590*/ 	.word	0x0000b530


	//   ....[44]....
        /*0594*/ 	.word	0x0000b720


	//   ....[45]....
        /*0598*/ 	.word	0x0000b750


	//   ....[46]....
        /*059c*/ 	.word	0x0000b780


	//   ....[47]....
        /*05a0*/ 	.word	0x0000b7b0


	//   ....[48]....
        /*05a4*/ 	.word	0x0000b7e0


	//   ....[49]....
        /*05a8*/ 	.word	0x0000b810


	//   ....[50]....
        /*05ac*/ 	.word	0x0000b980


	//   ....[51]....
        /*05b0*/ 	.word	0x0000b9b0


	//   ....[52]....
        /*05b4*/ 	.word	0x0000b9e0


	//   ....[53]....
        /*05b8*/ 	.word	0x0000ba10


	//   ....[54]....
        /*05bc*/ 	.word	0x0000ba40


	//   ....[55]....
        /*05c0*/ 	.word	0x0000ba70


	//   ....[56]....
        /*05c4*/ 	.word	0x0000bb00


	//   ....[57]....
        /*05c8*/ 	.word	0x0000bb30


	//   ....[58]....
        /*05cc*/ 	.word	0x0000bb40


	//   ....[59]....
        /*05d0*/ 	.word	0x0000bbd0


	//   ....[60]....
        /*05d4*/ 	.word	0x0000d4f0


	//   ....[61]....
        /*05d8*/ 	.word	0x0000d510


	//   ....[62]....
        /*05dc*/ 	.word	0x0000d5a0


	//   ....[63]....
        /*05e0*/ 	.word	0x0000d5c0


	//   ....[64]....
        /*05e4*/ 	.word	0x0000d640


	//   ....[65]....
        /*05e8*/ 	.word	0x0000d660


	//   ....[66]....
        /*05ec*/ 	.word	0x0000d6e0


	//   ....[67]....
        /*05f0*/ 	.word	0x0000d700


	//   ....[68]....
        /*05f4*/ 	.word	0x0000d780


	//   ....[69]....
        /*05f8*/ 	.word	0x0000d7a0


	//   ....[70]....
        /*05fc*/ 	.word	0x0000d7b0


	//   ....[71]....
        /*0600*/ 	.word	0x0000d7c0


	//   ....[72]....
        /*0604*/ 	.word	0x0000dfc0


	//   ....[73]....
        /*0608*/ 	.word	0x0000dff0


	//   ....[74]....
        /*060c*/ 	.word	0x0000e020


	//   ....[75]....
        /*0610*/ 	.word	0x0000e0b0


	//   ....[76]....
        /*0614*/ 	.word	0x0000e0c0


	//   ....[77]....
        /*0618*/ 	.word	0x0000e150


	//   ....[78]....
        /*061c*/ 	.word	0x0000e160


	//   ....[79]....
        /*0620*/ 	.word	0x0000e1f0


	//   ....[80]....
        /*0624*/ 	.word	0x0000e200


	//   ....[81]....
        /*0628*/ 	.word	0x0000e290


	//   ....[82]....
        /*062c*/ 	.word	0x0000e2a0


	//   ....[83]....
        /*0630*/ 	.word	0x0000e330


	//   ....[84]....
        /*0634*/ 	.word	0x0000e340


	//   ....[85]....
        /*0638*/ 	.word	0x0000e3c0


	//   ....[86]....
        /*063c*/ 	.word	0x0000e3d0


	//   ....[87]....
        /*0640*/ 	.word	0x0000e3e0


	//   ....[88]....
        /*0644*/ 	.word	0x0000e840


	//   ....[89]....
        /*0648*/ 	.word	0x0000e870


	//   ....[90]....
        /*064c*/ 	.word	0x0000e8c0


	//   ....[91]....
        /*0650*/ 	.word	0x0000e970


	//   ....[92]....
        /*0654*/ 	.word	0x0000e990


	//   ....[93]....
        /*0658*/ 	.word	0x0000ea40


	//   ....[94]....
        /*065c*/ 	.word	0x0000ea50


	//   ....[95]....
        /*0660*/ 	.word	0x0000ea80


	//   ....[96]....
        /*0664*/ 	.word	0x0000eb10


	//   ....[97]....
        /*0668*/ 	.word	0x0000ebb0


	//   ....[98]....
        /*066c*/ 	.word	0x0000ebd0


	//   ....[99]....
        /*0670*/ 	.word	0x0000ebe0


	//   ....[100]....
        /*0674*/ 	.word	0x0000f300


	//   ....[101]....
        /*0678*/ 	.word	0x0000f320


	//   ....[102]....
        /*067c*/ 	.word	0x0000f330


	//   ....[103]....
        /*0680*/ 	.word	0x0000f370


	//   ....[104]....
        /*0684*/ 	.word	0x0000f380


	//   ....[105]....
        /*0688*/ 	.word	0x0000f3c0


	//   ....[106]....
        /*068c*/ 	.word	0x0000f3d0


	//   ....[107]....
        /*0690*/ 	.word	0x0000f410


	//   ....[108]....
        /*0694*/ 	.word	0x0000f420


	//   ....[109]....
        /*0698*/ 	.word	0x0000f460


	//   ....[110]....
        /*069c*/ 	.word	0x0000f470


	//   ....[111]....
        /*06a0*/ 	.word	0x0000f480


	//   ....[112]....
        /*06a4*/ 	.word	0x0000f7d0


	//   ....[113]....
        /*06a8*/ 	.word	0x0000f7f0


	//   ....[114]....
        /*06ac*/ 	.word	0x0000f800


	//   ....[115]....
        /*06b0*/ 	.word	0x0000f810


	//   ....[116]....
        /*06b4*/ 	.word	0x0000f820


	//   ....[117]....
        /*06b8*/ 	.word	0x0000f840


	//   ....[118]....
        /*06bc*/ 	.word	0x0000f8b0


	//   ....[119]....
        /*06c0*/ 	.word	0x0000f8e0


	//   ....[120]....
        /*06c4*/ 	.word	0x0000f8f0


	//   ....[121]....
        /*06c8*/ 	.word	0x0000f960


	//   ....[122]....
        /*06cc*/ 	.word	0x0000f970


	//   ....[123]....
        /*06d0*/ 	.word	0x0000fa70


	//   ....[124]....
        /*06d4*/ 	.word	0x0000ff60


	//   ....[125]....
        /*06d8*/ 	.word	0x0000ff90


	//   ....[126]....
        /*06dc*/ 	.word	0x0000fff0


	//   ....[127]....
        /*06e0*/ 	.word	0x00010020


	//   ....[128]....
        /*06e4*/ 	.word	0x00010050


	//   ....[129]....
        /*06e8*/ 	.word	0x00010080


	//   ....[130]....
        /*06ec*/ 	.word	0x000100b0


	//   ....[131]....
        /*06f0*/ 	.word	0x000100e0


	//   ....[132]....
        /*06f4*/ 	.word	0x00010280


	//   ....[133]....
        /*06f8*/ 	.word	0x000102b0


	//   ....[134]....
        /*06fc*/ 	.word	0x000102e0


	//   ....[135]....
        /*0700*/ 	.word	0x00010310


	//   ....[136]....
        /*0704*/ 	.word	0x00010340


	//   ....[137]....
        /*0708*/ 	.word	0x00010370


	//   ....[138]....
        /*070c*/ 	.word	0x00010430


	//   ....[139]....
        /*0710*/ 	.word	0x00010450


	//   ....[140]....
        /*0714*/ 	.word	0x00010460


	//   ....[141]....
        /*0718*/ 	.word	0x000104c0


	//   ....[142]....
        /*071c*/ 	.word	0x00010ae0


	//   ....[143]....
        /*0720*/ 	.word	0x00010fc0


	//   ....[144]....
        /*0724*/ 	.word	0x000110b0


	//   ....[145]....
        /*0728*/ 	.word	0x00011150


	//   ....[146]....
        /*072c*/ 	.word	0x000111b0


	//   ....[147]....
        /*0730*/ 	.word	0x000112a0


	//   ....[148]....
        /*0734*/ 	.word	0x00011310


	//   ....[149]....
        /*0738*/ 	.word	0x00011400


	//   ....[150]....
        /*073c*/ 	.word	0x00011470


	//   ....[151]....
        /*0740*/ 	.word	0x00011560


	//   ....[152]....
        /*0744*/ 	.word	0x000115d0


	//   ....[153]....
        /*0748*/ 	.word	0x000116c0


	//   ....[154]....
        /*074c*/ 	.word	0x00011730


	//   ....[155]....
        /*0750*/ 	.word	0x000117d0


	//   ....[156]....
        /*0754*/ 	.word	0x000118c0


	//   ....[157]....
        /*0758*/ 	.word	0x00011930


	//   ....[158]....
        /*075c*/ 	.word	0x00011990


	//   ....[159]....
        /*0760*/ 	.word	0x00011a80


	//   ....[160]....
        /*0764*/ 	.word	0x00011ae0


	//   ....[161]....
        /*0768*/ 	.word	0x00011be0


	//   ....[162]....
        /*076c*/ 	.word	0x00011c40


	//   ....[163]....
        /*0770*/ 	.word	0x00011d40


	//   ....[164]....
        /*0774*/ 	.word	0x00011da0


	//   ....[165]....
        /*0778*/ 	.word	0x00011ea0


	//   ....[166]....
        /*077c*/ 	.word	0x00011f00


	//   ....[167]....
        /*0780*/ 	.word	0x00012000


	//   ....[168]....
        /*0784*/ 	.word	0x00012060


	//   ....[169]....
        /*0788*/ 	.word	0x00012160


	//   ....[170]....
        /*078c*/ 	.word	0x000121c0


	//   ....[171]....
        /*0790*/ 	.word	0x000122a0


	//   ....[172]....
        /*0794*/ 	.word	0x000123d0


	//   ....[173]....
        /*0798*/ 	.word	0x000124b0


	//   ....[174]....
        /*079c*/ 	.word	0x00012560


	//   ....[175]....
        /*07a0*/ 	.word	0x00012670


	//   ....[176]....
        /*07a4*/ 	.word	0x000126d0


	//   ....[177]....
        /*07a8*/ 	.word	0x000127e0


	//   ....[178]....
        /*07ac*/ 	.word	0x00012840


	//   ....[179]....
        /*07b0*/ 	.word	0x00012950


	//   ....[180]....
        /*07b4*/ 	.word	0x000129b0


	//   ....[181]....
        /*07b8*/ 	.word	0x00012ac0


	//   ....[182]....
        /*07bc*/ 	.word	0x00012b20


	//   ....[183]....
        /*07c0*/ 	.word	0x00012be0


	//   ....[184]....
        /*07c4*/ 	.word	0x00012d40


	//   ....[185]....
        /*07c8*/ 	.word	0x00012de0


	//   ....[186]....
        /*07cc*/ 	.word	0x00012e40


	//   ....[187]....
        /*07d0*/ 	.word	0x00012ef0


	//   ....[188]....
        /*07d4*/ 	.word	0x00012f50


	//   ....[189]....
        /*07d8*/ 	.word	0x00013000


	//   ....[190]....
        /*07dc*/ 	.word	0x00013060


	//   ....[191]....
        /*07e0*/ 	.word	0x00013110


	//   ....[192]....
        /*07e4*/ 	.word	0x00013170


	//   ....[193]....
        /*07e8*/ 	.word	0x00013220


	//   ....[194]....
        /*07ec*/ 	.word	0x00013280


	//   ....[195]....
        /*07f0*/ 	.word	0x00013330


	//   ....[196]....
        /*07f4*/ 	.word	0x00013410


	//   ....[197]....
        /*07f8*/ 	.word	0x000134b0


	//   ....[198]....
        /*07fc*/ 	.word	0x00013510


	//   ....[199]....
        /*0800*/ 	.word	0x000135e0


	//   ....[200]....
        /*0804*/ 	.word	0x00013640


	//   ....[201]....
        /*0808*/ 	.word	0x00013710


	//   ....[202]....
        /*080c*/ 	.word	0x00013770


	//   ....[203]....
        /*0810*/ 	.word	0x00013850


	//   ....[204]....
        /*0814*/ 	.word	0x000138b0


	//   ....[205]....
        /*0818*/ 	.word	0x00013980


	//   ....[206]....
        /*081c*/ 	.word	0x000139e0


	//   ....[207]....
        /*0820*/ 	.word	0x00013ab0


	//   ....[208]....
        /*0824*/ 	.word	0x00013b40


	//   ....[209]....
        /*0828*/ 	.word	0x00013be0


	//   ....[210]....
        /*082c*/ 	.word	0x00013d60


	//   ....[211]....
        /*0830*/ 	.word	0x00013dd0


	//   ....[212]....
        /*0834*/ 	.word	0x00013e40


	//   ....[213]....
        /*0838*/ 	.word	0x00013eb0


	//   ....[214]....
        /*083c*/ 	.word	0x00013f20


	//   ....[215]....
        /*0840*/ 	.word	0x00013fa0


	//   ....[216]....
        /*0844*/ 	.word	0x00014020


	//   ....[217]....
        /*0848*/ 	.word	0x000140b0


	//   ....[218]....
        /*084c*/ 	.word	0x00014120


	//   ....[219]....
        /*0850*/ 	.word	0x00014190


	//   ....[220]....
        /*0854*/ 	.word	0x00014200


	//   ....[221]....
        /*0858*/ 	.word	0x00014280


	//   ....[222]....
        /*085c*/ 	.word	0x000142f0


	//   ....[223]....
        /*0860*/ 	.word	0x00014390


	//   ....[224]....
        /*0864*/ 	.word	0x000143e0


	//   ....[225]....
        /*0868*/ 	.word	0x00014470


	//   ....[226]....
        /*086c*/ 	.word	0x000145a0


	//----- nvinfo : EIATTR_REG_RECONFIG
	.align		4
.L_203:
        /*0870*/ 	.byte	0x01, 0x54
	.zero		2


	//----- nvinfo : EIATTR_SYSCALL_OFFSETS
	.align		4
        /*0874*/ 	.byte	0x04, 0x46
        /*0876*/ 	.short	(.L_205 - .L_204)


	//   ....[0]....
.L_204:
        /*0878*/ 	.word	0x00001d80


	//   ....[1]....
        /*087c*/ 	.word	0x0000cb60


	//   ....[2]....
        /*0880*/ 	.word	0x0000ccb0


	//   ....[3]....
        /*0884*/ 	.word	0x0000cda0


	//   ....[4]....
        /*0888*/ 	.word	0x0000dc30


	//----- nvinfo : EIATTR_MBARRIER_INSTR_OFFSETS
	.align		4
.L_205:
        /*088c*/ 	.byte	0x04, 0x39
        /*088e*/ 	.short	(.L_207 - .L_206)


	//   ....[0]....
.L_206:
        /*0890*/ 	.word	0x00000180
        /*0894*/ 	.word	0x000000ff
        /*0898*/ 	.word	0x00022800
        /*089c*/ 	.short	0x0100
        /*089e*/ 	.byte	0x08
	.zero		1


	//   ....[1]....
        /*08a0*/ 	.word	0x00000190
        /*08a4*/ 	.word	0x000000ff
        /*08a8*/ 	.word	0x00022820
        /*08ac*/ 	.short	0x0100
        /*08ae*/ 	.byte	0x08
	.zero		1


	//   ....[2]....
        /*08b0*/ 	.word	0x00000280
        /*08b4*/ 	.word	0x000000ff
        /*08b8*/ 	.word	0x00022830
        /*08bc*/ 	.short	0x0100
        /*08be*/ 	.byte	0x08
	.zero		1


	//   ....[3]....
        /*08c0*/ 	.word	0x00000290
        /*08c4*/ 	.word	0x000000ff
        /*08c8*/ 	.word	0x00022840
        /*08cc*/ 	.short	0x0100
        /*08ce*/ 	.byte	0x08
	.zero		1


	//   ....[4]....
        /*08d0*/ 	.word	0x000002a0
        /*08d4*/ 	.word	0x000000ff
        /*08d8*/ 	.word	0x00022838
        /*08dc*/ 	.short	0x0100
        /*08de*/ 	.byte	0x08
	.zero		1


	//   ....[5]....
        /*08e0*/ 	.word	0x000002b0
        /*08e4*/ 	.word	0x000000ff
        /*08e8*/ 	.word	0x00022848
        /*08ec*/ 	.short	0x0100
        /*08ee*/ 	.byte	0x08
	.zero		1


	//   ....[6]....
        /*08f0*/ 	.word	0x000003e0
        /*08f4*/ 	.word	0x000000ff
        /*08f8*/ 	.word	0x00022850
        /*08fc*/ 	.short	0x0100
        /*08fe*/ 	.byte	0x08
	.zero		1


	//   ....[7]....
        /*0900*/ 	.word	0x000003f0
        /*0904*/ 	.word	0x000000ff
        /*0908*/ 	.word	0x00022860
        /*090c*/ 	.short	0x0100
        /*090e*/ 	.byte	0x08
	.zero		1


	//   ....[8]....
        /*0910*/ 	.word	0x00000400
        /*0914*/ 	.word	0x000000ff
        /*0918*/ 	.word	0x00022858
        /*091c*/ 	.short	0x0100
        /*091e*/ 	.byte	0x08
	.zero		1


	//   ....[9]....
        /*0920*/ 	.word	0x00000410
        /*0924*/ 	.word	0x000000ff
        /*0928*/ 	.word	0x00022868
        /*092c*/ 	.short	0x0100
        /*092e*/ 	.byte	0x08
	.zero		1


	//   ....[10]....
        /*0930*/ 	.word	0x00000500
        /*0934*/ 	.word	0x000000ff
        /*0938*/ 	.word	0x00022870
        /*093c*/ 	.short	0x0100
        /*093e*/ 	.byte	0x06
	.zero		1


	//   ....[11]....
        /*0940*/ 	.word	0x00000510
        /*0944*/ 	.word	0x000000ff
        /*0948*/ 	.word	0x00022880
        /*094c*/ 	.short	0x0100
        /*094e*/ 	.byte	0x06
	.zero		1


	//   ....[12]....
        /*0950*/ 	.word	0x00000520
        /*0954*/ 	.word	0x000000ff
        /*0958*/ 	.word	0x00022878
        /*095c*/ 	.short	0x0100
        /*095e*/ 	.byte	0x06
	.zero		1


	//   ....[13]....
        /*0960*/ 	.word	0x00000530
        /*0964*/ 	.word	0x000000ff
        /*0968*/ 	.word	0x00022888
        /*096c*/ 	.short	0x0100
        /*096e*/ 	.byte	0x06
	.zero		1


	//   ....[14]....
        /*0970*/ 	.word	0x00000660
        /*0974*/ 	.word	0x000000ff
        /*0978*/ 	.word	0x00022890
        /*097c*/ 	.short	0x0100
        /*097e*/ 	.byte	0x08
	.zero		1


	//   ....[15]....
        /*0980*/ 	.word	0x00000670
        /*0984*/ 	.word	0x000000ff
        /*0988*/ 	.word	0x000228a0
        /*098c*/ 	.short	0x0100
        /*098e*/ 	.byte	0x08
	.zero		1


	//   ....[16]....
        /*0990*/ 	.word	0x00000680
        /*0994*/ 	.word	0x000000ff
        /*0998*/ 	.word	0x00022898
        /*099c*/ 	.short	0x0100
        /*099e*/ 	.byte	0x08
	.zero		1


	//   ....[17]....
        /*09a0*/ 	.word	0x00000690
        /*09a4*/ 	.word	0x000000ff
        /*09a8*/ 	.word	0x000228a8
        /*09ac*/ 	.short	0x0100
        /*09ae*/ 	.byte	0x08
	.zero		1


	//   ....[18]....
        /*09b0*/ 	.word	0x000007d0
        /*09b4*/ 	.word	0x000000ff
        /*09b8*/ 	.word	0x000228b0
        /*09bc*/ 	.short	0x0100
        /*09be*/ 	.byte	0x08
	.zero		1


	//   ....[19]....
        /*09c0*/ 	.word	0x000007e0
        /*09c4*/ 	.word	0x000000ff
        /*09c8*/ 	.word	0x000228c0
        /*09cc*/ 	.short	0x0100
        /*09ce*/ 	.byte	0x08
	.zero		1


	//   ....[20]....
        /*09d0*/ 	.word	0x000007f0
        /*09d4*/ 	.word	0x000000ff
        /*09d8*/ 	.word	0x000228b8
        /*09dc*/ 	.short	0x0100
        /*09de*/ 	.byte	0x08
	.zero		1


	//   ....[21]....
        /*09e0*/ 	.word	0x00000800
        /*09e4*/ 	.word	0x000000ff
        /*09e8*/ 	.word	0x000228c8
        /*09ec*/ 	.short	0x0100
        /*09ee*/ 	.byte	0x08
	.zero		1


	//   ....[22]....
        /*09f0*/ 	.word	0x00001e30
        /*09f4*/ 	.word	0x00000007
        /*09f8*/ 	.word	0x00022800
        /*09fc*/ 	.short	0x010a
        /*09fe*/ 	.byte	0x3f
	.zero		1


	//   ....[23]....
        /*0a00*/ 	.word	0x00001f00
        /*0a04*/ 	.word	0x000000ff
        /*0a08*/ 	.word	0x00022830
        /*0a0c*/ 	.short	0x010a
        /*0a0e*/ 	.byte	0x16
	.zero		1


	//   ....[24]....
        /*0a10*/ 	.word	0x00001f40
        /*0a14*/ 	.word	0x000000ff
        /*0a18*/ 	.word	0x00022830
        /*0a1c*/ 	.short	0x010a
        /*0a1e*/ 	.byte	0x16
	.zero		1


	//   ....[25]....
        /*0a20*/ 	.word	0x00002770
        /*0a24*/ 	.word	0x000000ff
        /*0a28*/ 	.word	0x00000000
        /*0a2c*/ 	.short	0x0101
        /*0a2e*/ 	.byte	0x06
	.zero		1


	//   ....[26]....
        /*0a30*/ 	.word	0x00003b40
        /*0a34*/ 	.word	0x000000ff
        /*0a38*/ 	.word	0x00022850
        /*0a3c*/ 	.short	0x010a
        /*0a3e*/ 	.byte	0x16
	.zero		1


	//   ....[27]....
        /*0a40*/ 	.word	0x00003b80
        /*0a44*/ 	.word	0x000000ff
        /*0a48*/ 	.word	0x00022850
        /*0a4c*/ 	.short	0x010a
        /*0a4e*/ 	.byte	0x16
	.zero		1


	//   ....[28]....
        /*0a50*/ 	.word	0x00003e90
        /*0a54*/ 	.word	0x000000ff
        /*0a58*/ 	.word	0x00000000
        /*0a5c*/ 	.short	0x0101
        /*0a5e*/ 	.byte	0x16
	.zero		1


	//   ....[29]....
        /*0a60*/ 	.word	0x00004020
        /*0a64*/ 	.word	0x000000ff
        /*0a68*/ 	.word	0x00022830
        /*0a6c*/ 	.short	0x010a
        /*0a6e*/ 	.byte	0x19
	.zero		1


	//   ....[30]....
        /*0a70*/ 	.word	0x00004060
        /*0a74*/ 	.word	0x000000ff
        /*0a78*/ 	.word	0x00022830
        /*0a7c*/ 	.short	0x010a
        /*0a7e*/ 	.byte	0x19
	.zero		1


	//   ....[31]....
        /*0a80*/ 	.word	0x00004530
        /*0a84*/ 	.word	0x000000ff
        /*0a88*/ 	.word	0x00000000
        /*0a8c*/ 	.short	0x0101
        /*0a8e*/ 	.byte	0x06
	.zero		1


	//   ....[32]....
        /*0a90*/ 	.word	0x00005f00
        /*0a94*/ 	.word	0x000000ff
        /*0a98*/ 	.word	0x00022850
        /*0a9c*/ 	.short	0x010a
        /*0a9e*/ 	.byte	0x19
	.zero		1


	//   ....[33]....
        /*0aa0*/ 	.word	0x00005f40
        /*0aa4*/ 	.word	0x000000ff
        /*0aa8*/ 	.word	0x00022850
        /*0aac*/ 	.short	0x010a
        /*0aae*/ 	.byte	0x19
	.zero		1


	//   ....[34]....
        /*0ab0*/ 	.word	0x00006250
        /*0ab4*/ 	.word	0x000000ff
        /*0ab8*/ 	.word	0x00000000
        /*0abc*/ 	.short	0x0101
        /*0abe*/ 	.byte	0x19
	.zero		1


	//   ....[35]....
        /*0ac0*/ 	.word	0x00008980
        /*0ac4*/ 	.word	0x000000ff
        /*0ac8*/ 	.word	0x00000000
        /*0acc*/ 	.short	0x0101
        /*0ace*/ 	.byte	0x08
	.zero		1


	//   ....[36]....
        /*0ad0*/ 	.word	0x00009190
        /*0ad4*/ 	.word	0x000000ff
        /*0ad8*/ 	.word	0x00000000
        /*0adc*/ 	.short	0x0101
        /*0ade*/ 	.byte	0x08
	.zero		1


	//   ....[37]....
        /*0ae0*/ 	.word	0x0000d290
        /*0ae4*/ 	.word	0x00000021
        /*0ae8*/ 	.word	0x00022840
        /*0aec*/ 	.short	0x010a
        /*0aee*/ 	.byte	0x3f
	.zero		1


	//   ....[38]....
        /*0af0*/ 	.word	0x0000d8c0
        /*0af4*/ 	.word	0x00000021
        /*0af8*/ 	.word	0x00022830
        /*0afc*/ 	.short	0x0107
        /*0afe*/ 	.byte	0x3f
	.zero		1


	//   ....[39]....
        /*0b00*/ 	.word	0x0000d9a0
        /*0b04*/ 	.word	0x00000021
        /*0b08*/ 	.word	0x00022830
        /*0b0c*/ 	.short	0x0101
        /*0b0e*/ 	.byte	0x3f
	.zero		1


	//   ....[40]....
        /*0b10*/ 	.word	0x0000e4e0
        /*0b14*/ 	.word	0x00000016
        /*0b18*/ 	.word	0x00022800
        /*0b1c*/ 	.short	0x0107
        /*0b1e*/ 	.byte	0x3f
	.zero		1


	//   ....[41]....
        /*0b20*/ 	.word	0x0000e5d0
        /*0b24*/ 	.word	0x00000016
        /*0b28*/ 	.word	0x00022800
        /*0b2c*/ 	.short	0x0101
        /*0b2e*/ 	.byte	0x3f
	.zero		1


	//   ....[42]....
        /*0b30*/ 	.word	0x0000e5f0
        /*0b34*/ 	.word	0x00000016
        /*0b38*/ 	.word	0x00022820
        /*0b3c*/ 	.short	0x010a
        /*0b3e*/ 	.byte	0x3f
	.zero		1


	//   ....[43]....
        /*0b40*/ 	.word	0x0000e680
        /*0b44*/ 	.word	0x00000021
        /*0b48*/ 	.word	0x00022860
        /*0b4c*/ 	.short	0x010a
        /*0b4e*/ 	.byte	0x3f
	.zero		1


	//   ....[44]....
        /*0b50*/ 	.word	0x0000ed60
        /*0b54*/ 	.word	0x00000021
        /*0b58*/ 	.word	0x00022850
        /*0b5c*/ 	.short	0x0107
        /*0b5e*/ 	.byte	0x3f
	.zero		1


	//   ....[45]....
        /*0b60*/ 	.word	0x0000ee30
        /*0b64*/ 	.word	0x00000021
        /*0b68*/ 	.word	0x00022850
        /*0b6c*/ 	.short	0x0101
        /*0b6e*/ 	.byte	0x3f
	.zero		1


	//   ....[46]....
        /*0b70*/ 	.word	0x0000f180
        /*0b74*/ 	.word	0x0000000a
        /*0b78*/ 	.word	0x00022840
        /*0b7c*/ 	.short	0x010a
        /*0b7e*/ 	.byte	0x3f
	.zero		1


	//   ....[47]....
        /*0b80*/ 	.word	0x0000f530
        /*0b84*/ 	.word	0x0000000a
        /*0b88*/ 	.word	0x00022830
        /*0b8c*/ 	.short	0x0107
        /*0b8e*/ 	.byte	0x3f
	.zero		1


	//   ....[48]....
        /*0b90*/ 	.word	0x0000f5f0
        /*0b94*/ 	.word	0x0000000a
        /*0b98*/ 	.word	0x00022830
        /*0b9c*/ 	.short	0x0101
        /*0b9e*/ 	.byte	0x3f
	.zero		1


	//   ....[49]....
        /*0ba0*/ 	.word	0x0000f620
        /*0ba4*/ 	.word	0x0000000a
        /*0ba8*/ 	.word	0x00022860
        /*0bac*/ 	.short	0x010a
        /*0bae*/ 	.byte	0x3f
	.zero		1


	//   ....[50]....
        /*0bb0*/ 	.word	0x0000fb20
        /*0bb4*/ 	.word	0x0000000a
        /*0bb8*/ 	.word	0x00022850
        /*0bbc*/ 	.short	0x0107
        /*0bbe*/ 	.byte	0x3f
	.zero		1


	//   ....[51]....
        /*0bc0*/ 	.word	0x0000fbe0
        /*0bc4*/ 	.word	0x0000000a
        /*0bc8*/ 	.word	0x00022850
        /*0bcc*/ 	.short	0x0101
        /*0bce*/ 	.byte	0x3f
	.zero		1


	//   ....[52]....
        /*0bd0*/ 	.word	0x00010a60
        /*0bd4*/ 	.word	0x00000007
        /*0bd8*/ 	.word	0x00022820
        /*0bdc*/ 	.short	0x010a
        /*0bde*/ 	.byte	0x3f
	.zero		1


	//   ....[53]....
        /*0be0*/ 	.word	0x00010be0
        /*0be4*/ 	.word	0x00000005
        /*0be8*/ 	.word	0x00022840
        /*0bec*/ 	.short	0x010a
        /*0bee*/ 	.byte	0x3f
	.zero		1


	//   ....[54]....
        /*0bf0*/ 	.word	0x00010c80
        /*0bf4*/ 	.word	0x00000003
        /*0bf8*/ 	.word	0x00022840
        /*0bfc*/ 	.short	0x010a
        /*0bfe*/ 	.byte	0x3f
	.zero		1


	//   ....[55]....
        /*0c00*/ 	.word	0x00010cc0
        /*0c04*/ 	.word	0x00000005
        /*0c08*/ 	.word	0x00022860
        /*0c0c*/ 	.short	0x010a
        /*0c0e*/ 	.byte	0x3f
	.zero		1


	//   ....[56]....
        /*0c10*/ 	.word	0x00010d00
        /*0c14*/ 	.word	0x00000003
        /*0c18*/ 	.word	0x00022860
        /*0c1c*/ 	.short	0x010a
        /*0c1e*/ 	.byte	0x3f
	.zero		1


	//   ....[57]....
        /*0c20*/ 	.word	0x00010d60
        /*0c24*/ 	.word	0x00000007
        /*0c28*/ 	.word	0x00022800
        /*0c2c*/ 	.short	0x010a
        /*0c2e*/ 	.byte	0x3f
	.zero		1


	//   ....[58]....
        /*0c30*/ 	.word	0x00010dc0
        /*0c34*/ 	.word	0x00000000
        /*0c38*/ 	.word	0x00022830
        /*0c3c*/ 	.short	0x010a
        /*0c3e*/ 	.byte	0x3f
	.zero		1


	//   ....[59]....
        /*0c40*/ 	.word	0x00010e20
        /*0c44*/ 	.word	0x0000000a
        /*0c48*/ 	.word	0x00022850
        /*0c4c*/ 	.short	0x010a
        /*0c4e*/ 	.byte	0x3f
	.zero		1


	//   ....[60]....
        /*0c50*/ 	.word	0x00010e80
        /*0c54*/ 	.word	0x00000000
        /*0c58*/ 	.word	0x00022830
        /*0c5c*/ 	.short	0x010a
        /*0c5e*/ 	.byte	0x3f
	.zero		1


	//   ....[61]....
        /*0c60*/ 	.word	0x00010ee0
        /*0c64*/ 	.word	0x00000008
        /*0c68*/ 	.word	0x00022850
        /*0c6c*/ 	.short	0x010a
        /*0c6e*/ 	.byte	0x3f
	.zero		1


	//   ....[62]....
        /*0c70*/ 	.word	0x00011000
        /*0c74*/ 	.word	0x00000021
        /*0c78*/ 	.word	0x00022840
        /*0c7c*/ 	.short	0x010a
        /*0c7e*/ 	.byte	0x3f
	.zero		1


	//   ....[63]....
        /*0c80*/ 	.word	0x000122d0
        /*0c84*/ 	.word	0x00000016
        /*0c88*/ 	.word	0x00022820
        /*0c8c*/ 	.short	0x010a
        /*0c8e*/ 	.byte	0x3f
	.zero		1


	//   ....[64]....
        /*0c90*/ 	.word	0x00012320
        /*0c94*/ 	.word	0x00000021
        /*0c98*/ 	.word	0x00022860
        /*0c9c*/ 	.short	0x010a
        /*0c9e*/ 	.byte	0x3f
	.zero		1


	//   ....[65]....
        /*0ca0*/ 	.word	0x00012c90
        /*0ca4*/ 	.word	0x0000000a
        /*0ca8*/ 	.word	0x00022840
        /*0cac*/ 	.short	0x010a
        /*0cae*/ 	.byte	0x3f
	.zero		1


	//   ....[66]....
        /*0cb0*/ 	.word	0x00013360
        /*0cb4*/ 	.word	0x0000000a
        /*0cb8*/ 	.word	0x00022860
        /*0cbc*/ 	.short	0x010a
        /*0cbe*/ 	.byte	0x3f
	.zero		1


	//   ....[67]....
        /*0cc0*/ 	.word	0x000144c0
        /*0cc4*/ 	.word	0x00000007
        /*0cc8*/ 	.word	0x00022820
        /*0ccc*/ 	.short	0x010a
        /*0cce*/ 	.byte	0x3f
	.zero		1


	//   ....[68]....
        /*0cd0*/ 	.word	0x00014660
        /*0cd4*/ 	.word	0x00000005
        /*0cd8*/ 	.word	0x00022840
        /*0cdc*/ 	.short	0x010a
        /*0cde*/ 	.byte	0x3f
	.zero		1


	//   ....[69]....
        /*0ce0*/ 	.word	0x000146b0
        /*0ce4*/ 	.word	0x00000003
        /*0ce8*/ 	.word	0x00022840
        /*0cec*/ 	.short	0x010a
        /*0cee*/ 	.byte	0x3f
	.zero		1


	//   ....[70]....
        /*0cf0*/ 	.word	0x00014700
        /*0cf4*/ 	.word	0x00000005
        /*0cf8*/ 	.word	0x00022860
        /*0cfc*/ 	.short	0x010a
        /*0cfe*/ 	.byte	0x3f
	.zero		1


	//----- nvinfo : EIATTR_NUM_MBARRIERS
	.align		4
.L_207:
        /*0d00*/ 	.byte	0x03, 0x38
        /*0d02*/ 	.short	0x0016


	//----- nvinfo : EIATTR_EXIT_INSTR_OFFSETS
	.align		4
        /*0d04*/ 	.byte	0x04, 0x1c
        /*0d06*/ 	.short	(.L_209 - .L_208)


	//   ....[0]....
.L_208:
        /*0d08*/ 	.word	0x000009a0


	//   ....[1]....
        /*0d0c*/ 	.word	0x0000b4d0


	//   ....[2]....
        /*0d10*/ 	.word	0x00010d50


	//----- nvinfo : EIATTR_MAX_THREADS
	.align		4
.L_209:
        /*0d14*/ 	.byte	0x04, 0x05
        /*0d16*/ 	.short	(.L_211 - .L_210)
.L_210:
        /*0d18*/ 	.word	0x00000180
        /*0d1c*/ 	.word	0x00000001
        /*0d20*/ 	.word	0x00000001


	//----- nvinfo : EIATTR_CRS_STACK_SIZE
	.align		4
.L_211:
        /*0d24*/ 	.byte	0x04, 0x1e
        /*0d26*/ 	.short	(.L_213 - .L_212)
.L_212:
        /*0d28*/ 	.word	0x00000000


	//----- nvinfo : EIATTR_CBANK_PARAM_SIZE
	.align		4
.L_213:
        /*0d2c*/ 	.byte	0x03, 0x19
        /*0d2e*/ 	.short	0x0af0


	//----- nvinfo : EIATTR_PARAM_CBANK
	.align		4
        /*0d30*/ 	.byte	0x04, 0x0a
        /*0d32*/ 	.short	(.L_215 - .L_214)
	.align		4
.L_214:
        /*0d34*/ 	.word	index@(.nv.constant0._ZN7cutlass13device_kernelIN5flash11enable_sm90INS1_16FlashAttnFwdSm90INS1_25CollectiveMainloopFwdSm90ILi2EN4cute5tupleIJNS5_1CILi1EEES8_S8_EEENS6_IJNS7_ILi128EEENS7_ILi96EEENS7_ILi64EEEEEELi256ENS_10bfloat16_tEfNS_4arch4Sm90ELb0ELb0ELb1ELb1ELb1ELb0ELb0ELb1ELb0ELb1ELb1ELb0EEENS1_21CollectiveEpilogueFwdINS6_IJSA_NS7_ILi256EEESB_EEES9_SE_SG_Li256ELb1ELb1ELb1ELb0EEENS1_36VarlenDynamicPersistentTileSchedulerILi128ELi96ELi256ELi128ELb1ELb1ELb1ELb0ELb1ELb1EEEEEEEEEvNT_6ParamsE)
        /*0d38*/ 	.short	0x0210
        /*0d3a*/ 	.short	0x0af0


	//----- nvinfo : EIATTR_SW_WAR
	.align		4
.L_215:
        /*0d3c*/ 	.byte	0x04, 0x36
        /*0d3e*/ 	.short	(.L_217 - .L_216)
.L_216:
        /*0d40*/ 	.word	0x00000008
.L_217:


//--------------------- .nv.info._ZN7cutlass13device_kernelIN5flash11enable_sm90INS1_16FlashAttnFwdSm90INS1_25CollectiveMainloopFwdSm90ILi2EN4cute5tupleIJNS5_1CILi1EEES8_S8_EEENS6_IJNS7_ILi128EEENS7_ILi96EEENS7_ILi64EEEEEELi256ENS_10bfloat16_tEfNS_4arch4Sm90ELb0ELb0ELb1ELb1ELb1ELb1ELb0ELb1ELb0ELb1ELb1ELb0EEENS1_21CollectiveEpilogueFwdINS6_IJSA_NS7_ILi256EEESB_EEES9_SE_SG_Li256ELb1ELb1ELb1ELb0EEENS1_36VarlenDynamicPersistentTileSchedulerILi128ELi96ELi256ELi128ELb1ELb1ELb1ELb0ELb1ELb1EEEEEEEEEvNT_6ParamsE --------------------------
	.section	.nv.info._ZN7cutlass13device_kernelIN5flash11enable_sm90INS1_16FlashAttnFwdSm90INS1_25CollectiveMainloopFwdSm90ILi2EN4cute5tupleIJNS5_1CILi1EEES8_S8_EEENS6_IJNS7_ILi128EEENS7_ILi96EEENS7_ILi64EEEEEELi256ENS_10bfloat16_tEfNS_4arch4Sm90ELb0ELb0ELb1ELb1ELb1ELb1ELb0ELb1ELb0ELb1ELb1ELb0EEENS1_21CollectiveEpilogueFwdINS6_IJSA_NS7_ILi256EEESB_EEES9_SE_SG_Li256ELb1ELb1ELb1ELb0EEENS1_36VarlenDynamicPersistentTileSchedulerILi128ELi96ELi256ELi128ELb1ELb1ELb1ELb0ELb1ELb1EEEEEEEEEvNT_6ParamsE,"",@"SHT_CUDA_INFO"
	.sectionflags	@""
	.align	4


	//----- nvinfo : EIATTR_CUDA_API_VERSION
	.align		4
        /*0000*/ 	.byte	0x04, 0x37
        /*0002*/ 	.short	(.L_219 - .L_218)
.L_218:
        /*0004*/ 	.word	0x00000082


	//----- nvinfo : EIATTR_KPARAM_INFO
	.align		4
.L_219:
        /*0008*/ 	.byte	0x04, 0x17
        /*000a*/ 	.short	(.L_221 - .L_220)
.L_220:
        /*000c*/ 	.word	0x00000000
        /*0010*/ 	.short	0x0000
        /*0012*/ 	.short	0x0070
        /*0014*/ 	.byte	0x00, 0xf0, 0x01, 0x2a


	//----- nvinfo : EIATTR_SPARSE_MMA_MASK
	.align		4
.L_221:
        /*0018*/ 	.byte	0x03, 0x50
        /*001a*/ 	.short	0x0000


	//----- nvinfo : EIATTR_MAXREG_COUNT
	.align		4
        /*001c*/ 	.byte	0x03, 0x1b
        /*001e*/ 	.short	0x00a8


	//----- nvinfo : EIATTR_NUM_BARRIERS
	.align		4
        /*0020*/ 	.byte	0x02, 0x4c
        /*0022*/ 	.byte	0x10
	.zero		1


	//----- nvinfo : EIATTR_EXTERNS
	.align		4
        /*0024*/ 	.byte	0x04, 0x0f
        /*0026*/ 	.short	(.L_223 - .L_222)


	//   ....[0]....
	.align		4
.L_222:
        /*0028*/ 	.word	index@(__assertfail)


	//----- nvinfo : EIATTR_ANNOTATIONS
	.align		4
.L_223:
        /*002c*/ 	.byte	0x04, 0x55
        /*002e*/ 	.short	(.L_225 - .L_224)


	//   ....[0]....
.L_224:
        /* <DEDUP_REMOVED lines=150> */
        /*0984*/ 	.byte	0xf0, 0x9c, 0x01, 0x00, 0x01, 0x00, 0x00, 0x00, 0x30, 0xa9, 0x01, 0x00


	//----- nvinfo : EIATTR_MERCURY_ISA_VERSION
	.align		4
.L_225:
        /*0990*/ 	.byte	0x03, 0x5f
        /*0992*/ 	.short	0x0101


	//----- nvinfo : EIATTR_UNUSED_LOAD_BYTE_OFFSET
	.align		4
        /*0994*/ 	.byte	0x04, 0x44
        /*0996*/ 	.short	(.L_227 - .L_226)


	//   ....[0]....
.L_226:
        /*0998*/ 	.word	0x00000a40
        /*099c*/ 	.word	0x0000fff0


	//   ....[1]....
        /*09a0*/ 	.word	0x0000ea60
        /*09a4*/ 	.word	0x0000fff0


	//----- nvinfo : EIATTR_INT_WARP_WIDE_INSTR_OFFSETS
	.align		4
.L_227:
        /*09a8*/ 	.byte	0x04, 0x31
        /*09aa*/ 	.short	(.L_229 - .L_228)


	//   ....[0]....
.L_228:
        /*09ac*/ 	.word	0x00000120


	//   ....[1]....
        /*09b0*/ 	.word	0x000001c0


	//   ....[2]....
        /*09b4*/ 	.word	0x00000230


	//   ....[3]....
        /*09b8*/ 	.word	0x000167e0


	//   ....[4]....
        /*09bc*/ 	.word	0x00016870


	//   ....[5]....
        /*09c0*/ 	.word	0x00019c10


	//   ....[6]....
        /*09c4*/ 	.word	0x00019ca0


	//----- nvinfo : EIATTR_COOP_GROUP_MASK_REGIDS
	.align		4
.L_229:
        /*09c8*/ 	.byte	0x04, 0x29
        /*09ca*/ 	.short	(.L_231 - .L_230)


	//   ....[0]....
.L_230:
        /*09cc*/ 	.word	0xffffffff


	//   ....[1]....
        /*09d0*/ 	.word	0xffffffff


	//   ....[2]....
        /*09d4*/ 	.word	0xffffffff


	//   ....[3]....
        /*09d8*/ 	.word	0xffffffff


	//   ....[4]....
        /*09dc*/ 	.word	0xffffffff


	//   ....[5]....
        /*09e0*/ 	.word	0xffffffff


	//   ....[6]....
        /*09e4*/ 	.word	0xffffffff


	//   ....[7]....
        /*09e8*/ 	.word	0xffffffff


	//   ....[8]....
        /*09ec*/ 	.word	0xffffffff


	//   ....[9]....
        /*09f0*/ 	.word	0xffffffff


	//   ....[10]....
        /*09f4*/ 	.word	0xffffffff


	//   ....[11]....
        /*09f8*/ 	.word	0xffffffff


	//   ....[12]....
        /*09fc*/ 	.word	0xffffffff


	//   ....[13]....
        /*0a00*/ 	.word	0xffffffff


	//   ....[14]....
        /*0a04*/ 	.word	0xffffffff


	//   ....[15]....
        /*0a08*/ 	.word	0xffffffff


	//   ....[16]....
        /*0a0c*/ 	.word	0xffffffff


	//   ....[17]....
        /*0a10*/ 	.word	0xffffffff


	//   ....[18]....
        /*0a14*/ 	.word	0xffffffff


	//   ....[19]....
        /*0a18*/ 	.word	0xffffffff


	//   ....[20]....
        /*0a1c*/ 	.word	0xffffffff


	//   ....[21]....
        /*0a20*/ 	.word	0xffffffff


	//   ....[22]....
        /*0a24*/ 	.word	0xffffffff


	//   ....[23]....
        /*0a28*/ 	.word	0xffffffff


	//   ....[24]....
        /*0a2c*/ 	.word	0xffffffff


	//   ....[25]....
        /*0a30*/ 	.word	0xffffffff


	//   ....[26]....
        /*0a34*/ 	.word	0xffffffff


	//   ....[27]....
        /*0a38*/ 	.word	0xffffffff


	//   ....[28]....
        /*0a3c*/ 	.word	0xffffffff


	//   ....[29]....
        /*0a40*/ 	.word	0xffffffff


	//   ....[30]....
        /*0a44*/ 	.word	0xffffffff


	//   ....[31]....
        /*0a48*/ 	.word	0xffffffff


	//   ....[32]....
        /*0a4c*/ 	.word	0xffffffff


	//   ....[33]....
        /*0a50*/ 	.word	0xffffffff


	//   ....[34]....
        /*0a54*/ 	.word	0xffffffff


	//   ....[35]....
        /*0a58*/ 	.word	0xffffffff


	//   ....[36]....
        /*0a5c*/ 	.word	0xffffffff


	//   ....[37]....
        /*0a60*/ 	.word	0xffffffff


	//   ....[38]....
        /*0a64*/ 	.word	0xffffffff


	//   ....[39]....
        /*0a68*/ 	.word	0xffffffff


	//   ....[40]....
        /*0a6c*/ 	.word	0xffffffff


	//   ....[41]....
        /*0a70*/ 	.word	0xffffffff


	//   ....[42]....
        /*0a74*/ 	.word	0xffffffff


	//   ....[43]....
        /*0a78*/ 	.word	0xffffffff


	//   ....[44]....
        /*0a7c*/ 	.word	0xffffffff


	//   ....[45]....
        /*0a80*/ 	.word	0xffffffff


	//   ....[46]....
        /*0a84*/ 	.word	0xffffffff


	//   ....[47]....
        /*0a88*/ 	.word	0xffffffff


	//   ....[48]....
        /*0a8c*/ 	.word	0xffffffff


	//   ....[49]....
        /*0a90*/ 	.word	0xffffffff


	//   ....[50]....
        /*0a94*/ 	.word	0xffffffff


	//   ....[51]....
        /*0a98*/ 	.word	0xffffffff


	//   ....[52]....
        /*0a9c*/ 	.word	0xffffffff


	//   ....[53]....
        /*0aa0*/ 	.word	0xffffffff


	//   ....[54]....
        /*0aa4*/ 	.word	0xffffffff


	//   ....[55]....
        /*0aa8*/ 	.word	0xffffffff


	//   ....[56]....
        /*0aac*/ 	.word	0xffffffff


	//   ....[57]....
        /*0ab0*/ 	.word	0xffffffff


	//   ....[58]....
        /*0ab4*/ 	.word	0xffffffff


	//   ....[59]....
        /*0ab8*/ 	.word	0xffffffff


	//   ....[60]....
        /*0abc*/ 	.word	0xffffffff


	//   ....[61]....
        /*0ac0*/ 	.word	0xffffffff


	//   ....[62]....
        /*0ac4*/ 	.word	0xffffffff


	//   ....[63]....
        /*0ac8*/ 	.word	0xffffffff


	//   ....[64]....
        /*0acc*/ 	.word	0xffffffff


	//   ....[65]....
        /*0ad0*/ 	.word	0xffffffff


	//   ....[66]....
        /*0ad4*/ 	.word	0xffffffff


	//   ....[67]....
        /*0ad8*/ 	.word	0xffffffff


	//   ....[68]....
        /*0adc*/ 	.word	0xffffffff


	//   ....[69]....
        /*0ae0*/ 	.word	0xffffffff


	//   ....[70]....
        /*0ae4*/ 	.word	0xffffffff


	//   ....[71]....
        /*0ae8*/ 	.word	0xffffffff


	//   ....[72]....
        /*0aec*/ 	.word	0xffffffff


	//   ....[73]....
        /*0af0*/ 	.word	0xffffffff


	//   ....[74]....
        /*0af4*/ 	.word	0xffffffff


	//   ....[75]....
        /*0af8*/ 	.word	0xffffffff


	//   ....[76]....
        /*0afc*/ 	.word	0xffffffff


	//   ....[77]....
        /*0b00*/ 	.word	0xffffffff


	//   ....[78]....
        /*0b04*/ 	.word	0xffffffff


	//   ....[79]....
        /*0b08*/ 	.word	0xffffffff


	//   ....[80]....
        /*0b0c*/ 	.word	0xffffffff


	//   ....[81]....
        /*0b10*/ 	.word	0xffffffff


	//   ....[82]....
        /*0b14*/ 	.word	0xffffffff


	//   ....[83]....
        /*0b18*/ 	.word	0xffffffff


	//   ....[84]....
        /*0b1c*/ 	.word	0xffffffff


	//   ....[85]....
        /*0b20*/ 	.word	0xffffffff


	//   ....[86]....
        /*0b24*/ 	.word	0xffffffff


	//   ....[87]....
        /*0b28*/ 	.word	0xffffffff


	//   ....[88]....
        /*0b2c*/ 	.word	0xffffffff


	//   ....[89]....
        /*0b30*/ 	.word	0xffffffff


	//   ....[90]....
        /*0b34*/ 	.word	0xffffffff


	//   ....[91]....
        /*0b38*/ 	.word	0xffffffff


	//   ....[92]....
        /*0b3c*/ 	.word	0xffffffff


	//   ....[93]....
        /*0b40*/ 	.word	0xffffffff


	//   ....[94]....
        /*0b44*/ 	.word	0xffffffff


	//   ....[95]....
        /*0b48*/ 	.word	0xffffffff


	//   ....[96]....
        /*0b4c*/ 	.word	0xffffffff


	//   ....[97]....
        /*0b50*/ 	.word	0xffffffff


	//   ....[98]....
        /*0b54*/ 	.word	0xffffffff


	//   ....[99]....
        /*0b58*/ 	.word	0xffffffff


	//   ....[100]....
        /*0b5c*/ 	.word	0xffffffff


	//   ....[101]....
        /*0b60*/ 	.word	0xffffffff


	//   ....[102]....
        /*0b64*/ 	.word	0xffffffff


	//   ....[103]....
        /*0b68*/ 	.word	0xffffffff


	//   ....[104]....
        /*0b6c*/ 	.word	0xffffffff


	//   ....[105]....
        /*0b70*/ 	.word	0xffffffff


	//   ....[106]....
        /*0b74*/ 	.word	0xffffffff


	//   ....[107]....
        /*0b78*/ 	.word	0xffffffff


	//   ....[108]....
        /*0b7c*/ 	.word	0xffffffff


	//   ....[109]....
        /*0b80*/ 	.word	0xffffffff


	//   ....[110]....
        /*0b84*/ 	.word	0xffffffff


	//   ....[111]....
        /*0b88*/ 	.word	0xffffffff


	//   ....[112]....
        /*0b8c*/ 	.word	0xffffffff


	//   ....[113]....
        /*0b90*/ 	.word	0xffffffff


	//   ....[114]....
        /*0b94*/ 	.word	0xffffffff


	//   ....[115]....
        /*0b98*/ 	.word	0xffffffff


	//   ....[116]....
        /*0b9c*/ 	.word	0xffffffff


	//   ....[117]....
        /*0ba0*/ 	.word	0xffffffff


	//   ....[118]....
        /*0ba4*/ 	.word	0xffffffff


	//   ....[119]....
        /*0ba8*/ 	.word	0xffffffff


	//   ....[120]....
        /*0bac*/ 	.word	0xffffffff


	//   ....[121]....
        /*0bb0*/ 	.word	0xffffffff


	//   ....[122]....
        /*0bb4*/ 	.word	0xffffffff


	//   ....[123]....
        /*0bb8*/ 	.word	0xffffffff


	//   ....[124]....
        /*0bbc*/ 	.word	0xffffffff


	//   ....[125]....
        /*0bc0*/ 	.word	0xffffffff


	//   ....[126]....
        /*0bc4*/ 	.word	0xffffffff


	//   ....[127]....
        /*0bc8*/ 	.word	0xffffffff


	//   ....[128]....
        /*0bcc*/ 	.word	0xffffffff


	//   ....[129]....
        /*0bd0*/ 	.word	0xffffffff


	//   ....[130]....
        /*0bd4*/ 	.word	0xffffffff


	//   ....[131]....
        /*0bd8*/ 	.word	0xffffffff


	//   ....[132]....
        /*0bdc*/ 	.word	0xffffffff


	//   ....[133]....
        /*0be0*/ 	.word	0xffffffff


	//   ....[134]....
        /*0be4*/ 	.word	0xffffffff


	//   ....[135]....
        /*0be8*/ 	.word	0xffffffff


	//   ....[136]....
        /*0bec*/ 	.word	0xffffffff


	//   ....[137]....
        /*0bf0*/ 	.word	0xffffffff


	//   ....[138]....
        /*0bf4*/ 	.word	0xffffffff


	//   ....[139]....
        /*0bf8*/ 	.word	0xffffffff


	//   ....[140]....
        /*0bfc*/ 	.word	0xffffffff


	//   ....[141]....
        /*0c00*/ 	.word	0xffffffff


	//   ....[142]....
        /*0c04*/ 	.word	0xffffffff


	//   ....[143]....
        /*0c08*/ 	.word	0xffffffff


	//   ....[144]....
        /*0c0c*/ 	.word	0xffffffff


	//   ....[145]....
        /*0c10*/ 	.word	0xffffffff


	//   ....[146]....
        /*0c14*/ 	.word	0xffffffff


	//   ....[147]....
        /*0c18*/ 	.word	0xffffffff


	//   ....[148]....
        /*0c1c*/ 	.word	0xffffffff


	//   ....[149]....
        /*0c20*/ 	.word	0xffffffff


	//   ....[150]....
        /*0c24*/ 	.word	0xffffffff


	//   ....[151]....
        /*0c28*/ 	.word	0xffffffff


	//   ....[152]....
        /*0c2c*/ 	.word	0xffffffff


	//   ....[153]....
        /*0c30*/ 	.word	0xffffffff


	//   ....[154]....
        /*0c34*/ 	.word	0xffffffff


	//   ....[155]....
        /*0c38*/ 	.word	0xffffffff


	//   ....[156]....
        /*0c3c*/ 	.word	0xffffffff


	//   ....[157]....
        /*0c40*/ 	.word	0xffffffff


	//   ....[158]....
        /*0c44*/ 	.word	0xffffffff


	//   ....[159]....
        /*0c48*/ 	.word	0xffffffff


	//   ....[160]....
        /*0c4c*/ 	.word	0xffffffff


	//   ....[161]....
        /*0c50*/ 	.word	0xffffffff


	//   ....[162]....
        /*0c54*/ 	.word	0xffffffff


	//   ....[163]....
        /*0c58*/ 	.word	0xffffffff


	//   ....[164]....
        /*0c5c*/ 	.word	0xffffffff


	//   ....[165]....
        /*0c60*/ 	.word	0xffffffff


	//   ....[166]....
        /*0c64*/ 	.word	0xffffffff


	//   ....[167]....
        /*0c68*/ 	.word	0xffffffff


	//   ....[168]....
        /*0c6c*/ 	.word	0xffffffff


	//   ....[169]....
        /*0c70*/ 	.word	0x0500000f


	//   ....[170]....
        /*0c74*/ 	.word	0x0500000f


	//   ....[171]....
        /*0c78*/ 	.word	0x0500000f


	//   ....[172]....
        /*0c7c*/ 	.word	0x0500000f


	//   ....[173]....
        /*0c80*/ 	.word	0x0500000f


	//   ....[174]....
        /*0c84*/ 	.word	0x0500000f


	//   ....[175]....
        /*0c88*/ 	.word	0x0500000f


	//   ....[176]....
        /*0c8c*/ 	.word	0x0500000f


	//   ....[177]....
        /*0c90*/ 	.word	0x0500000f


	//   ....[178]....
        /*0c94*/ 	.word	0x0500000f


	//   ....[179]....
        /*0c98*/ 	.word	0x0500000f


	//   ....[180]....
        /*0c9c*/ 	.word	0x0500000f


	//   ....[181]....
        /*0ca0*/ 	.word	0x0500000f


	//   ....[182]....
        /*0ca4*/ 	.word	0x0500000f


	//   ....[183]....
        /*0ca8*/ 	.word	0x0500000f


	//   ....[184]....
        /*0cac*/ 	.word	0x0500000f


	//   ....[185]....
        /*0cb0*/ 	.word	0x0500000f


	//   ....[186]....
        /*0cb4*/ 	.word	0x0500000f


	//   ....[187]....
        /*0cb8*/ 	.word	0x0500000f


	//   ....[188]....
        /*0cbc*/ 	.word	0x0500000f


	//   ....[189]....
        /*0cc0*/ 	.word	0x0500000f


	//   ....[190]....
        /*0cc4*/ 	.word	0x0500000f


	//   ....[191]....
        /*0cc8*/ 	.word	0x0500000f


	//   ....[192]....
        /*0ccc*/ 	.word	0x0500000f


	//   ....[193]....
        /*0cd0*/ 	.word	0x0500000f


	//   ....[194]....
        /*0cd4*/ 	.word	0x0500000f


	//   ....[195]....
        /*0cd8*/ 	.word	0x0500000f


	//   ....[196]....
        /*0cdc*/ 	.word	0x0500000f


	//   ....[197]....
        /*0ce0*/ 	.word	0x0500000f


	//   ....[198]....
        /*0ce4*/ 	.word	0x0500000f


	//   ....[199]....
        /*0ce8*/ 	.word	0x0500000f


	//   ....[200]....
        /*0cec*/ 	.word	0x0500000f


	//   ....[201]....
        /*0cf0*/ 	.word	0x0500000f


	//   ....[202]....
        /*0cf4*/ 	.word	0x0500000f


	//   ....[203]....
        /*0cf8*/ 	.word	0x0500000f


	//   ....[204]....
        /*0cfc*/ 	.word	0x0500000f


	//   ....[205]....
        /*0d00*/ 	.word	0x0500000f


	//   ....[206]....
        /*0d04*/ 	.word	0x0500000f


	//   ....[207]....
        /*0d08*/ 	.word	0x0500000f


	//   ....[208]....
        /*0d0c*/ 	.word	0x0500000f


	//   ....[209]....
        /*0d10*/ 	.word	0x0500000f


	//   ....[210]....
        /*0d14*/ 	.word	0x0500000f


	//   ....[211]....
        /*0d18*/ 	.word	0x0500000f


	//   ....[212]....
        /*0d1c*/ 	.word	0x0500000f


	//   ....[213]....
        /*0d20*/ 	.word	0x0500000f


	//   ....[214]....
        /*0d24*/ 	.word	0x0500000f


	//   ....[215]....
        /*0d28*/ 	.word	0x0500000f


	//   ....[216]....
        /*0d2c*/ 	.word	0x0500000f


	//   ....[217]....
        /*0d30*/ 	.word	0x0500000f


	//   ....[218]....
        /*0d34*/ 	.word	0x0500000f


	//   ....[219]....
        /*0d38*/ 	.word	0x0500000f


	//   ....[220]....
        /*0d3c*/ 	.word	0x0500000f


	//   ....[221]....
        /*0d40*/ 	.word	0x0500000f


	//   ....[222]....
        /*0d44*/ 	.word	0x0500000f


	//   ....[223]....
        /*0d48*/ 	.word	0x0500000f


	//   ....[224]....
        /*0d4c*/ 	.word	0x0500000f


	//   ....[225]....
        /*0d50*/ 	.word	0x0500000f


	//   ....[226]....
        /*0d54*/ 	.word	0x0500000f


	//   ....[227]....
        /*0d58*/ 	.word	0x0500000f


	//   ....[228]....
        /*0d5c*/ 	.word	0x0500000f


	//   ....[229]....
        /*0d60*/ 	.word	0x0500000f


	//   ....[230]....
        /*0d64*/ 	.word	0x0500000f


	//   ....[231]....
        /*0d68*/ 	.word	0x0500000f


	//   ....[232]....
        /*0d6c*/ 	.word	0x0500000f


	//   ....[233]....
        /*0d70*/ 	.word	0x0500000f


	//   ....[234]....
        /*0d74*/ 	.word	0x0500000f


	//   ....[235]....
        /*0d78*/ 	.word	0x0500000f


	//   ....[236]....
        /*0d7c*/ 	.word	0x0500000f


	//   ....[237]....
        /*0d80*/ 	.word	0x0500000f


	//   ....[238]....
        /*0d84*/ 	.word	0x0500000f


	//   ....[239]....
        /*0d88*/ 	.word	0x0500000f


	//   ....[240]....
        /*0d8c*/ 	.word	0x0500000f


	//   ....[241]....
        /*0d90*/ 	.word	0x0500000f


	//   ....[242]....
        /*0d94*/ 	.word	0x0500000f


	//   ....[243]....
        /*0d98*/ 	.word	0x0500000f


	//   ....[244]....
        /*0d9c*/ 	.word	0x0500000f


	//   ....[245]....
        /*0da0*/ 	.word	0x0500000f


	//   ....[246]....
        /*0da4*/ 	.word	0x0500000f


	//   ....[247]....
        /*0da8*/ 	.word	0x0500000f


	//   ....[248]....
        /*0dac*/ 	.word	0x0500000f


	//   ....[249]....
        /*0db0*/ 	.word	0x0500000f


	//   ....[250]....
        /*0db4*/ 	.word	0x0500000f


	//   ....[251]....
        /*0db8*/ 	.word	0x0500000f


	//   ....[252]....
        /*0dbc*/ 	.word	0x0500000f


	//   ....[253]....
        /*0dc0*/ 	.word	0x0500000f


	//   ....[254]....
        /*0dc4*/ 	.word	0x0500000f


	//   ....[255]....
        /*0dc8*/ 	.word	0x0500000f


	//   ....[0]....
        /*0dcc*/ 	.word	0x0500000f


	//   ....[1]....
        /*0dd0*/ 	.word	0x0500000f


	//   ....[2]....
        /*0dd4*/ 	.word	0x0500000f


	//   ....[3]....
        /*0dd8*/ 	.word	0x0500000f


	//   ....[4]....
        /*0ddc*/ 	.word	0x0500000f


	//   ....[5]....
        /*0de0*/ 	.word	0x0500000f


	//   ....[6]....
        /*0de4*/ 	.word	0x0500000f


	//   ....[7]....
        /*0de8*/ 	.word	0x0500000f


	//   ....[8]....
        /*0dec*/ 	.word	0x0500000f


	//   ....[9]....
        /*0df0*/ 	.word	0x0500000f


	//   ....[10]....
        /*0df4*/ 	.word	0x0500000f


	//   ....[11]....
        /*0df8*/ 	.word	0x0500000f


	//   ....[12]....
        /*0dfc*/ 	.word	0x0500000f


	//   ....[13]....
        /*0e00*/ 	.word	0x0500000f


	//   ....[14]....
        /*0e04*/ 	.word	0x0500000f


	//   ....[15]....
        /*0e08*/ 	.word	0x0500000f


	//   ....[16]....
        /*0e0c*/ 	.word	0x0500000f


	//   ....[17]....
        /*0e10*/ 	.word	0x0500000f


	//   ....[18]....
        /*0e14*/ 	.word	0x0500000f


	//   ....[19]....
        /*0e18*/ 	.word	0x0500000f


	//   ....[20]....
        /*0e1c*/ 	.word	0x0500000f


	//   ....[21]....
        /*0e20*/ 	.word	0x0500000f


	//   ....[22]....
        /*0e24*/ 	.word	0x0500000f


	//   ....[23]....
        /*0e28*/ 	.word	0x0500000f


	//   ....[24]....
        /*0e2c*/ 	.word	0x0500000f


	//   ....[25]....
        /*0e30*/ 	.word	0x0500000f


	//   ....[26]....
        /*0e34*/ 	.word	0x0500000f


	//   ....[27]....
        /*0e38*/ 	.word	0x0500000f


	//   ....[28]....
        /*0e3c*/ 	.word	0x0500000f


	//   ....[29]....
        /*0e40*/ 	.word	0x0500000f


	//   ....[30]....
        /*0e44*/ 	.word	0x0500000f


	//   ....[31]....
        /*0e48*/ 	.word	0x0500000f


	//   ....[32]....
        /*0e4c*/ 	.word	0x0500000f


	//   ....[33]....
        /*0e50*/ 	.word	0x0500000f


	//   ....[34]....
        /*0e54*/ 	.word	0x0500000f


	//   ....[35]....
        /*0e58*/ 	.word	0x0500000f


	//   ....[36]....
        /*0e5c*/ 	.word	0x0500000f


	//   ....[37]....
        /*0e60*/ 	.word	0x0500000f


	//   ....[38]....
        /*0e64*/ 	.word	0x0500000f


	//----- nvinfo : EIATTR_COOP_GROUP_INSTR_OFFSETS
	.align		4
.L_231:
        /*0e68*/ 	.byte	0x04, 0x28
        /*0e6a*/ 	.short	(.L_233 - .L_232)


	//   ....[0]....
.L_232:
        /*0e6c*/ 	.word	0x00000060


	//   ....[1]....
        /*0e70*/ 	.word	0x00000130


	//   ....[2]....
        /*0e74*/ 	.word	0x000001e0


	//   ....[3]....
        /*0e78*/ 	.word	0x000003a0


	//   ....[4]....
        /*0e7c*/ 	.word	0x00000500


	//   ....[5]....
        /*0e80*/ 	.word	0x00000620


	//   ....[6]....
        /*0e84*/ 	.word	0x00000780


	//   ....[7]....
        /*0e88*/ 	.word	0x000037e0


	//   ....[8]....
        /*0e8c*/ 	.word	0x000037f0


	//   ....[9]....
        /*0e90*/ 	.word	0x00003f30


	//   ....[10]....
        /*0e94*/ 	.word	0x00003f40


	//   ....[11]....
        /*0e98*/ 	.word	0x00004bc0


	//   ....[12]....
        /*0e9c*/ 	.word	0x00004bd0


	//   ....[13]....
        /*0ea0*/ 	.word	0x00005390


	//   ....[14]....
        /*0ea4*/ 	.word	0x000053a0


	//   ....[15]....
        /*0ea8*/ 	.word	0x00005dd0


	//   ....[16]....
        /*0eac*/ 	.word	0x00005de0


	//   ....[17]....
        /*0eb0*/ 	.word	0x00005ef0


	//   ....[18]....
        /*0eb4*/ 	.word	0x00005f00


	//   ....[19]....
        /*0eb8*/ 	.word	0x000062a0


	//   ....[20]....
        /*0ebc*/ 	.word	0x000062d0


	//   ....[21]....
        /*0ec0*/ 	.word	0x000065a0


	//   ....[22]....
        /*0ec4*/ 	.word	0x000065c0


	//   ....[23]....
        /*0ec8*/ 	.word	0x00007180


	//   ....[24]....
        /*0ecc*/ 	.word	0x00007780


	//   ....[25]....
        /*0ed0*/ 	.word	0x00007790


	//   ....[26]....
        /*0ed4*/ 	.word	0x000077a0


	//   ....[27]....
        /*0ed8*/ 	.word	0x000077b0


	//   ....[28]....
        /*0edc*/ 	.word	0x000087b0


	//   ....[29]....
        /*0ee0*/ 	.word	0x000087c0


	//   ....[30]....
        /*0ee4*/ 	.word	0x000087d0


	//   ....[31]....
        /*0ee8*/ 	.word	0x000087e0


	//   ....[32]....
        /*0eec*/ 	.word	0x0000a870


	//   ....[33]....
        /*0ef0*/ 	.word	0x0000a890


	//   ....[34]....
        /*0ef4*/ 	.word	0x0000acb0


	//   ....[35]....
        /*0ef8*/ 	.word	0x0000ad30


	//   ....[36]....
        /*0efc*/ 	.word	0x0000c3f0


	//   ....[37]....
        /*0f00*/ 	.word	0x0000c460


	//   ....[38]....
        /*0f04*/ 	.word	0x0000ce60


	//   ....[39]....
        /*0f08*/ 	.word	0x0000cee0


	//   ....[40]....
        /*0f0c*/ 	.word	0x0000dfe0


	//   ....[41]....
        /*0f10*/ 	.word	0x0000e070


	//   ....[42]....
        /*0f14*/ 	.word	0x0000e1c0


	//   ....[43]....
        /*0f18*/ 	.word	0x0000e390


	//   ....[44]....
        /*0f1c*/ 	.word	0x0000fb10


	//   ....[45]....
        /*0f20*/ 	.word	0x0000fb30


	//   ....[46]....
        /*0f24*/ 	.word	0x0000fb40


	//   ....[47]....
        /*0f28*/ 	.word	0x0000fb50


	//   ....[48]....
        /*0f2c*/ 	.word	0x00010570


	//   ....[49]....
        /*0f30*/ 	.word	0x00010580


	//   ....[50]....
        /*0f34*/ 	.word	0x000107b0


	//   ....[51]....
        /*0f38*/ 	.word	0x000107c0


	//   ....[52]....
        /*0f3c*/ 	.word	0x000109f0


	//   ....[53]....
        /*0f40*/ 	.word	0x00010a00


	//   ....[54]....
        /*0f44*/ 	.word	0x00010c30


	//   ....[55]....
        /*0f48*/ 	.word	0x00010c40


	//   ....[56]....
        /*0f4c*/ 	.word	0x00011110


	//   ....[57]....
        /*0f50*/ 	.word	0x00011120


	//   ....[58]....
        /*0f54*/ 	.word	0x00011da0


	//   ....[59]....
        /*0f58*/ 	.word	0x00011db0


	//   ....[60]....
        /*0f5c*/ 	.word	0x00013370


	//   ....[61]....
        /*0f60*/ 	.word	0x00013380


	//   ....[62]....
        /*0f64*/ 	.word	0x000135c0


	//   ....[63]....
        /*0f68*/ 	.word	0x000135d0


	//   ....[64]....
        /*0f6c*/ 	.word	0x00013800


	//   ....[65]....
        /*0f70*/ 	.word	0x00013810


	//   ....[66]....
        /*0f74*/ 	.word	0x00013a40


	//   ....[67]....
        /*0f78*/ 	.word	0x00013a50


	//   ....[68]....
        /*0f7c*/ 	.word	0x00013ce0


	//   ....[69]....
        /*0f80*/ 	.word	0x00013ef0


	//   ....[70]....
        /*0f84*/ 	.word	0x00013f20


	//   ....[71]....
        /*0f88*/ 	.word	0x00013f50


	//   ....[72]....
        /*0f8c*/ 	.word	0x00013f80


	//   ....[73]....
        /*0f90*/ 	.word	0x00013fb0


	//   ....[74]....
        /*0f94*/ 	.word	0x00013fe0


	//   ....[75]....
        /*0f98*/ 	.word	0x00014170


	//   ....[76]....
        /*0f9c*/ 	.word	0x000141a0


	//   ....[77]....
        /*0fa0*/ 	.word	0x000141d0


	//   ....[78]....
        /*0fa4*/ 	.word	0x00014200


	//   ....[79]....
        /*0fa8*/ 	.word	0x00014230


	//   ....[80]....
        /*0fac*/ 	.word	0x00014260


	//   ....[81]....
        /*0fb0*/ 	.word	0x000142f0


	//   ....[82]....
        /*0fb4*/ 	.word	0x00014320


	//   ....[83]....
        /*0fb8*/ 	.word	0x00014330


	//   ....[84]....
        /*0fbc*/ 	.word	0x000143c0


	//   ....[85]....
        /*0fc0*/ 	.word	0x00015360


	//   ....[86]....
        /*0fc4*/ 	.word	0x000173b0


	//   ....[87]....
        /*0fc8*/ 	.word	0x000173d0


	//   ....[88]....
        /*0fcc*/ 	.word	0x00017460


	//   ....[89]....
        /*0fd0*/ 	.word	0x00017480


	//   ....[90]....
        /*0fd4*/ 	.word	0x00017500


	//   ....[91]....
        /*0fd8*/ 	.word	0x00017520


	//   ....[92]....
        /*0fdc*/ 	.word	0x000175a0


	//   ....[93]....
        /*0fe0*/ 	.word	0x000175c0


	//   ....[94]....
        /*0fe4*/ 	.word	0x00017640


	//   ....[95]....
        /*0fe8*/ 	.word	0x00017660


	//   ....[96]....
        /*0fec*/ 	.word	0x00017670


	//   ....[97]....
        /*0ff0*/ 	.word	0x00017680


	//   ....[98]....
        /*0ff4*/ 	.word	0x00017ef0


	//   ....[99]....
        /*0ff8*/ 	.word	0x00017f20


	//   ....[100]....
        /*0ffc*/ 	.word	0x00017fe0


	//   ....[101]....
        /*1000*/ 	.word	0x00017ff0


	//   ....[102]....
        /*1004*/ 	.word	0x00018080


	//   ....[103]....
        /*1008*/ 	.word	0x00018090


	//   ....[104]....
        /*100c*/ 	.word	0x00018120


	//   ....[105]....
        /*1010*/ 	.word	0x00018130


	//   ....[106]....
        /*1014*/ 	.word	0x000181c0


	//   ....[107]....
        /*1018*/ 	.word	0x000181d0


	//   ....[108]....
        /*101c*/ 	.word	0x00018260


	//   ....[109]....
        /*1020*/ 	.word	0x00018270


	//   ....[110]....
        /*1024*/ 	.word	0x000182f0


	//   ....[111]....
        /*1028*/ 	.word	0x00018300


	//   ....[112]....
        /*102c*/ 	.word	0x00018310


	//   ....[113]....
        /*1030*/ 	.word	0x00018320


	//   ....[114]....
        /*1034*/ 	.word	0x00018780


	//   ....[115]....
        /*1038*/ 	.word	0x000187b0


	//   ....[116]....
        /*103c*/ 	.word	0x00018810


	//   ....[117]....
        /*1040*/ 	.word	0x000188c0


	//   ....[118]....
        /*1044*/ 	.word	0x000188d0


	//   ....[119]....
        /*1048*/ 	.word	0x00018900


	//   ....[120]....
        /*104c*/ 	.word	0x00018990


	//   ....[121]....
        /*1050*/ 	.word	0x00018a40


	//   ....[122]....
        /*1054*/ 	.word	0x00018a50


	//   ....[123]....
        /*1058*/ 	.word	0x00018a80


	//   ....[124]....
        /*105c*/ 	.word	0x00018a90


	//   ....[125]....
        /*1060*/ 	.word	0x00018b20


	//   ....[126]....
        /*1064*/ 	.word	0x00019240


	//   ....[127]....
        /*1068*/ 	.word	0x00019260


	//   ....[128]....
        /*106c*/ 	.word	0x000192b0


	//   ....[129]....
        /*1070*/ 	.word	0x000192c0


	//   ....[130]....
        /*1074*/ 	.word	0x00019300


	//   ....[131]....
        /*1078*/ 	.word	0x00019310


	//   ....[132]....
        /*107c*/ 	.word	0x00019350


	//   ....[133]....
        /*1080*/ 	.word	0x00019360


	//   ....[134]....
        /*1084*/ 	.word	0x000193a0


	//   ....[135]....
        /*1088*/ 	.word	0x000193b0


	//   ....[136]....
        /*108c*/ 	.word	0x000193c0


	//   ....[137]....
        /*1090*/ 	.word	0x00019400


	//   ....[138]....
        /*1094*/ 	.word	0x00019730


	//   ....[139]....
        /*1098*/ 	.word	0x00019750


	//   ....[140]....
        /*109c*/ 	.word	0x00019760


	//   ....[141]....
        /*10a0*/ 	.word	0x00019780


	//   ....[142]....
        /*10a4*/ 	.word	0x000197f0


	//   ....[143]....
        /*10a8*/ 	.word	0x00019810


	//   ....[144]....
        /*10ac*/ 	.word	0x00019870


	//   ....[145]....
        /*10b0*/ 	.word	0x00019890


	//   ....[146]....
        /*10b4*/ 	.word	0x000198f0


	//   ....[147]....
        /*10b8*/ 	.word	0x00019910


	//   ....[148]....
        /*10bc*/ 	.word	0x00019970


	//   ....[149]....
        /*10c0*/ 	.word	0x00019990


	//   ....[150]....
        /*10c4*/ 	.word	0x00019ed0


	//   ....[151]....
        /*10c8*/ 	.word	0x00019f00


	//   ....[152]....
        /*10cc*/ 	.word	0x00019f60


	//   ....[153]....
        /*10d0*/ 	.word	0x00019f90


	//   ....[154]....
        /*10d4*/ 	.word	0x00019fc0


	//   ....[155]....
        /*10d8*/ 	.word	0x00019ff0


	//   ....[156]....
        /*10dc*/ 	.word	0x0001a020


	//   ....[157]....
        /*10e0*/ 	.word	0x0001a050


	//   ....[158]....
        /*10e4*/ 	.word	0x0001a1f0


	//   ....[159]....
        /*10e8*/ 	.word	0x0001a220


	//   ....[160]....
        /*10ec*/ 	.word	0x0001a250


	//   ....[161]....
        /*10f0*/ 	.word	0x0001a280


	//   ....[162]....
        /*10f4*/ 	.word	0x0001a2b0


	//   ....[163]....
        /*10f8*/ 	.word	0x0001a2e0


	//   ....[164]....
        /*10fc*/ 	.word	0x0001a3a0


	//   ....[165]....
        /*1100*/ 	.word	0x0001a3c0


	//   ....[166]....
        /*1104*/ 	.word	0x0001a3d0


	//   ....[167]....
        /*1108*/ 	.word	0x0001a430


	//   ....[168]....
        /*110c*/ 	.word	0x0001aa50


	//   ....[169]....
        /*1110*/ 	.word	0x0001ad60


	//   ....[170]....
        /*1114*/ 	.word	0x0001adf0


	//   ....[171]....
        /*1118*/ 	.word	0x0001ae80


	//   ....[172]....
        /*111c*/ 	.word	0x0001af10


	//   ....[173]....
        /*1120*/ 	.word	0x0001aff0


	//   ....[174]....
        /*1124*/ 	.word	0x0001b080


	//   ....[175]....
        /*1128*/ 	.word	0x0001b120


	//   ....[176]....
        /*112c*/ 	.word	0x0001b1b0


	//   ....[177]....
        /*1130*/ 	.word	0x0001b2a0


	//   ....[178]....
        /*1134*/ 	.word	0x0001b330


	//   ....[179]....
        /*1138*/ 	.word	0x0001b3d0


	//   ....[180]....
        /*113c*/ 	.word	0x0001b460


	//   ....[181]....
        /*1140*/ 	.word	0x0001b540


	//   ....[182]....
        /*1144*/ 	.word	0x0001b5e0


	//   ....[183]....
        /*1148*/ 	.word	0x0001b670


	//   ....[184]....
        /*114c*/ 	.word	0x0001b6c0


	//   ....[185]....
        /*1150*/ 	.word	0x0001b710


	//   ....[186]....
        /*1154*/ 	.word	0x0001b800


	//   ....[187]....
        /*1158*/ 	.word	0x0001b890


	//   ....[188]....
        /*115c*/ 	.word	0x0001b8e0


	//   ....[189]....
        /*1160*/ 	.word	0x0001b930


	//   ....[190]....
        /*1164*/ 	.word	0x0001bb40


	//   ....[191]....
        /*1168*/ 	.word	0x0001bb90


	//   ....[192]....
        /*116c*/ 	.word	0x0001bc20


	//   ....[193]....
        /*1170*/ 	.word	0x0001bcb0


	//   ....[194]....
        /*1174*/ 	.word	0x0001bd40


	//   ....[195]....
        /*1178*/ 	.word	0x0001bdd0


	//   ....[196]....
        /*117c*/ 	.word	0x0001be60


	//   ....[197]....
        /*1180*/ 	.word	0x0001bef0


	//   ....[198]....
        /*1184*/ 	.word	0x0001bf70


	//   ....[199]....
        /*1188*/ 	.word	0x0001bfc0


	//   ....[200]....
        /*118c*/ 	.word	0x0001c060


	//   ....[201]....
        /*1190*/ 	.word	0x0001c0f0


	//   ....[202]....
        /*1194*/ 	.word	0x0001c180


	//   ....[203]....
        /*1198*/ 	.word	0x0001c1d0


	//   ....[204]....
        /*119c*/ 	.word	0x0001c260


	//   ....[205]....
        /*11a0*/ 	.word	0x0001c2f0


	//   ....[206]....
        /*11a4*/ 	.word	0x0001c380


	//   ....[207]....
        /*11a8*/ 	.word	0x0001c410


	//   ....[208]....
        /*11ac*/ 	.word	0x0001c4a0


	//   ....[209]....
        /*11b0*/ 	.word	0x0001c530


	//   ....[210]....
        /*11b4*/ 	.word	0x0001c5f0


	//   ....[211]....
        /*11b8*/ 	.word	0x0001c8d0


	//   ....[212]....
        /*11bc*/ 	.word	0x0001c9c0


	//   ....[213]....
        /*11c0*/ 	.word	0x0001ca60


	//   ....[214]....
        /*11c4*/ 	.word	0x0001cac0


	//   ....[215]....
        /*11c8*/ 	.word	0x0001cbb0


	//   ....[216]....
        /*11cc*/ 	.word	0x0001cc20


	//   ....[217]....
        /*11d0*/ 	.word	0x0001cd10


	//   ....[218]....
        /*11d4*/ 	.word	0x0001cd80


	//   ....[219]....
        /*11d8*/ 	.word	0x0001ce70


	//   ....[220]....
        /*11dc*/ 	.word	0x0001cee0


	//   ....[221]....
        /*11e0*/ 	.word	0x0001cfd0


	//   ....[222]....
        /*11e4*/ 	.word	0x0001d040


	//   ....[223]....
        /*11e8*/ 	.word	0x0001d0e0


	//   ....[224]....
        /*11ec*/ 	.word	0x0001d1d0


	//   ....[225]....
        /*11f0*/ 	.word	0x0001d240


	//   ....[226]....
        /*11f4*/ 	.word	0x0001d2a0


	//   ....[227]....
        /*11f8*/ 	.word	0x0001d390


	//   ....[228]....
        /*11fc*/ 	.word	0x0001d3f0


	//   ....[229]....
        /*1200*/ 	.word	0x0001d4f0


	//   ....[230]....
        /*1204*/ 	.word	0x0001d550


	//   ....[231]....
        /*1208*/ 	.word	0x0001d650


	//   ....[232]....
        /*120c*/ 	.word	0x0001d6b0


	//   ....[233]....
        /*1210*/ 	.word	0x0001d7b0


	//   ....[234]....
        /*1214*/ 	.word	0x0001d810


	//   ....[235]....
        /*1218*/ 	.word	0x0001d910


	//   ....[236]....
        /*121c*/ 	.word	0x0001d970


	//   ....[237]....
        /*1220*/ 	.word	0x0001da70


	//   ....[238]....
        /*1224*/ 	.word	0x0001dad0


	//   ....[239]....
        /*1228*/ 	.word	0x0001db70


	//   ....[240]....
        /*122c*/ 	.word	0x0001dcf0


	//   ....[241]....
        /*1230*/ 	.word	0x0001ddd0


	//   ....[242]....
        /*1234*/ 	.word	0x0001de80


	//   ....[243]....
        /*1238*/ 	.word	0x0001df90


	//   ....[244]....
        /*123c*/ 	.word	0x0001dff0


	//   ....[245]....
        /*1240*/ 	.word	0x0001e100


	//   ....[246]....
        /*1244*/ 	.word	0x0001e160


	//   ....[247]....
        /*1248*/ 	.word	0x0001e270


	//   ....[248]....
        /*124c*/ 	.word	0x0001e2d0


	//   ....[249]....
        /*1250*/ 	.word	0x0001e3e0


	//   ....[250]....
        /*1254*/ 	.word	0x0001e440


	//   ....[251]....
        /*1258*/ 	.word	0x0001e500


	//   ....[252]....
        /*125c*/ 	.word	0x0001e660


	//   ....[253]....
        /*1260*/ 	.word	0x0001e700


	//   ....[254]....
        /*1264*/ 	.word	0x0001e760


	//   ....[255]....
        /*1268*/ 	.word	0x0001e810


	//   ....[0]....
        /*126c*/ 	.word	0x0001e870


	//   ....[1]....
        /*1270*/ 	.word	0x0001e920


	//   ....[2]....
        /*1274*/ 	.word	0x0001e980


	//   ....[3]....
        /*1278*/ 	.word	0x0001ea30


	//   ....[4]....
        /*127c*/ 	.word	0x0001ea90


	//   ....[5]....
        /*1280*/ 	.word	0x0001eb40


	//   ....[6]....
        /*1284*/ 	.word	0x0001eba0


	//   ....[7]....
        /*1288*/ 	.word	0x0001ec50


	//   ....[8]....
        /*128c*/ 	.word	0x0001ed40


	//   ....[9]....
        /*1290*/ 	.word	0x0001ede0


	//   ....[10]....
        /*1294*/ 	.word	0x0001ee40


	//   ....[11]....
        /*1298*/ 	.word	0x0001ef10


	//   ....[12]....
        /*129c*/ 	.word	0x0001ef70


	//   ....[13]....
        /*12a0*/ 	.word	0x0001f040


	//   ....[14]....
        /*12a4*/ 	.word	0x0001f0a0


	//   ....[15]....
        /*12a8*/ 	.word	0x0001f170


	//   ....[16]....
        /*12ac*/ 	.word	0x0001f1d0


	//   ....[17]....
        /*12b0*/ 	.word	0x0001f2a0


	//   ....[18]....
        /*12b4*/ 	.word	0x0001f300


	//   ....[19]....
        /*12b8*/ 	.word	0x0001f3d0


	//   ....[20]....
        /*12bc*/ 	.word	0x0001f460


	//   ....[21]....
        /*12c0*/ 	.word	0x0001f500


	//   ....[22]....
        /*12c4*/ 	.word	0x0001f680


	//   ....[23]....
        /*12c8*/ 	.word	0x0001f6f0


	//   ....[24]....
        /*12cc*/ 	.word	0x0001f760


	//   ....[25]....
        /*12d0*/ 	.word	0x0001f7d0


	//   ....[26]....
        /*12d4*/ 	.word	0x0001f840


	//   ....[27]....
        /*12d8*/ 	.word	0x0001f8c0


	//   ....[28]....
        /*12dc*/ 	.word	0x0001f940


	//   ....[29]....
        /*12e0*/ 	.word	0x0001f9d0


	//   ....[30]....
        /*12e4*/ 	.word	0x0001fa40


	//   ....[31]....
        /*12e8*/ 	.word	0x0001fab0


	//   ....[32]....
        /*12ec*/ 	.word	0x0001fb20


	//   ....[33]....
        /*12f0*/ 	.word	0x0001fba0


	//   ....[34]....
        /*12f4*/ 	.word	0x0001fc10


	//   ....[35]....
        /*12f8*/ 	.word	0x0001fcb0


	//   ....[36]....
        /*12fc*/ 	.word	0x0001fd00


	//   ....[37]....
        /*1300*/ 	.word	0x0001fd90


	//   ....[38]....
        /*1304*/ 	.word	0x0001fec0


	//----- nvinfo : EIATTR_REG_RECONFIG
	.align		4
.L_233:
        /*1308*/ 	.byte	0x01, 0x54
	.zero		2


	//----- nvinfo : EIATTR_SYSCALL_OFFSETS
	.align		4
        /*130c*/ 	.byte	0x04, 0x46
        /*130e*/ 	.short	(.L_235 - .L_234)


	//   ....[0]....
.L_234:
        /*1310*/ 	.word	0x00002320


	//   ....[1]....
        /*1314*/ 	.word	0x00002470


	//   ....[2]....
        /*1318*/ 	.word	0x00007320


	//   ....[3]....
        /*131c*/ 	.word	0x000076a0


	//   ....[4]....
        /*1320*/ 	.word	0x000169d0


	//   ....[5]....
        /*1324*/ 	.word	0x00016b20


	//   ....[6]....
        /*1328*/ 	.word	0x00016c10


	//   ....[7]....
        /*132c*/ 	.word	0x00017b40


	//----- nvinfo : EIATTR_MBARRIER_INSTR_OFFSETS
	.align		4
.L_235:
        /*1330*/ 	.byte	0x04, 0x39
        /*1332*/ 	.short	(.L_237 - .L_236)


	//   ....[0]....
.L_236:
        /*1334*/ 	.word	0x00000250
        /*1338*/ 	.word	0x000000ff
        /*133c*/ 	.word	0x00022800
        /*1340*/ 	.short	0x0100
        /*1342*/ 	.byte	0x08
	.zero		1


	//   ....[1]....
        /*1344*/ 	.word	0x00000260
        /*1348*/ 	.word	0x000000ff
        /*134c*/ 	.word	0x00022820
        /*1350*/ 	.short	0x0100
        /*1352*/ 	.byte	0x08
	.zero		1


	//   ....[2]....
        /*1354*/ 	.word	0x00000350
        /*1358*/ 	.word	0x000000ff
        /*135c*/ 	.word	0x00022830
        /*1360*/ 	.short	0x0100
        /*1362*/ 	.byte	0x08
	.zero		1


	//   ....[3]....
        /*1364*/ 	.word	0x00000360
        /*1368*/ 	.word	0x000000ff
        /*136c*/ 	.word	0x00022840
        /*1370*/ 	.short	0x0100
        /*1372*/ 	.byte	0x08
	.zero		1


	//   ....[4]....
        /*1374*/ 	.word	0x00000370
        /*1378*/ 	.word	0x000000ff
        /*137c*/ 	.word	0x00022838
        /*1380*/ 	.short	0x0100
        /*1382*/ 	.byte	0x08
	.zero		1


	//   ....[5]....
        /*1384*/ 	.word	0x00000380
        /*1388*/ 	.word	0x000000ff
        /*138c*/ 	.word	0x00022848
        /*1390*/ 	.short	0x0100
        /*1392*/ 	.byte	0x08
	.zero		1


	//   ....[6]....
        /*1394*/ 	.word	0x000004b0
        /*1398*/ 	.word	0x000000ff
        /*139c*/ 	.word	0x00022850
        /*13a0*/ 	.short	0x0100
        /*13a2*/ 	.byte	0x08
	.zero		1


	//   ....[7]....
        /*13a4*/ 	.word	0x000004c0
        /*13a8*/ 	.word	0x000000ff
        /*13ac*/ 	.word	0x00022860
        /*13b0*/ 	.short	0x0100
        /*13b2*/ 	.byte	0x08
	.zero		1


	//   ....[8]....
        /*13b4*/ 	.word	0x000004d0
        /*13b8*/ 	.word	0x000000ff
        /*13bc*/ 	.word	0x00022858
        /*13c0*/ 	.short	0x0100
        /*13c2*/ 	.byte	0x08
	.zero		1


	//   ....[9]....
        /*13c4*/ 	.word	0x000004e0
        /*13c8*/ 	.word	0x000000ff
        /*13cc*/ 	.word	0x00022868
        /*13d0*/ 	.short	0x0100
        /*13d2*/ 	.byte	0x08
	.zero		1


	//   ....[10]....
        /*13d4*/ 	.word	0x000005d0
        /*13d8*/ 	.word	0x000000ff
        /*13dc*/ 	.word	0x00022870
        /*13e0*/ 	.short	0x0100
        /*13e2*/ 	.byte	0x06
	.zero		1


	//   ....[11]....
        /*13e4*/ 	.word	0x000005e0
        /*13e8*/ 	.word	0x000000ff
        /*13ec*/ 	.word	0x00022880
        /*13f0*/ 	.short	0x0100
        /*13f2*/ 	.byte	0x06
	.zero		1


	//   ....[12]....
        /*13f4*/ 	.word	0x000005f0
        /*13f8*/ 	.word	0x000000ff
        /*13fc*/ 	.word	0x00022878
        /*1400*/ 	.short	0x0100
        /*1402*/ 	.byte	0x06
	.zero		1


	//   ....[13]....
        /*1404*/ 	.word	0x00000600
        /*1408*/ 	.word	0x000000ff
        /*140c*/ 	.word	0x00022888
        /*1410*/ 	.short	0x0100
        /*1412*/ 	.byte	0x06
	.zero		1


	//   ....[14]....
        /*1414*/ 	.word	0x00000730
        /*1418*/ 	.word	0x000000ff
        /*141c*/ 	.word	0x00022890
        /*1420*/ 	.short	0x0100
        /*1422*/ 	.byte	0x08
	.zero		1


	//   ....[15]....
        /*1424*/ 	.word	0x00000740
        /*1428*/ 	.word	0x000000ff
        /*142c*/ 	.word	0x000228a0
        /*1430*/ 	.short	0x0100
        /*1432*/ 	.byte	0x08
	.zero		1


	//   ....[16]....
        /*1434*/ 	.word	0x00000750
        /*1438*/ 	.word	0x000000ff
        /*143c*/ 	.word	0x00022898
        /*1440*/ 	.short	0x0100
        /*1442*/ 	.byte	0x08
	.zero		1


	//   ....[17]....
        /*1444*/ 	.word	0x00000760
        /*1448*/ 	.word	0x000000ff
        /*144c*/ 	.word	0x000228a8
        /*1450*/ 	.short	0x0100
        /*1452*/ 	.byte	0x08
	.zero		1


	//   ....[18]....
        /*1454*/ 	.word	0x00000890
        /*1458*/ 	.word	0x000000ff
        /*145c*/ 	.word	0x000228b0
        /*1460*/ 	.short	0x0100
        /*1462*/ 	.byte	0x08
	.zero		1


	//   ....[19]....
        /*1464*/ 	.word	0x000008a0
        /*1468*/ 	.word	0x000000ff
        /*146c*/ 	.word	0x000228c0
        /*1470*/ 	.short	0x0100
        /*1472*/ 	.byte	0x08
	.zero		1


	//   ....[20]....
        /*1474*/ 	.word	0x000008b0
        /*1478*/ 	.word	0x000000ff
        /*147c*/ 	.word	0x000228b8
        /*1480*/ 	.short	0x0100
        /*1482*/ 	.byte	0x08
	.zero		1


	//   ....[21]....
        /*1484*/ 	.word	0x000008c0
        /*1488*/ 	.word	0x000000ff
        /*148c*/ 	.word	0x000228c8
        /*1490*/ 	.short	0x0100
        /*1492*/ 	.byte	0x08
	.zero		1


	//   ....[22]....
        /*1494*/ 	.word	0x00003790
        /*1498*/ 	.word	0x00000057
        /*149c*/ 	.word	0x00022890
        /*14a0*/ 	.short	0x010a
        /*14a2*/ 	.byte	0x3f
	.zero		1


	//   ....[23]....
        /*14a4*/ 	.word	0x00004b60
        /*14a8*/ 	.word	0x00000057
        /*14ac*/ 	.word	0x00022890
        /*14b0*/ 	.short	0x010a
        /*14b2*/ 	.byte	0x3f
	.zero		1


	//   ....[24]....
        /*14b4*/ 	.word	0x00005c30
        /*14b8*/ 	.word	0x00000057
        /*14bc*/ 	.word	0x00022890
        /*14c0*/ 	.short	0x010a
        /*14c2*/ 	.byte	0x3f
	.zero		1


	//   ....[25]....
        /*14c4*/ 	.word	0x000060d0
        /*14c8*/ 	.word	0x00000004
        /*14cc*/ 	.word	0x00000000
        /*14d0*/ 	.short	0x0101
        /*14d2*/ 	.byte	0x3f
	.zero		1


	//   ....[26]....
        /*14d4*/ 	.word	0x00006110
        /*14d8*/ 	.word	0x00000057
        /*14dc*/ 	.word	0x000228b0
        /*14e0*/ 	.short	0x010a
        /*14e2*/ 	.byte	0x3f
	.zero		1


	//   ....[27]....
        /*14e4*/ 	.word	0x00006930
        /*14e8*/ 	.word	0x00000057
        /*14ec*/ 	.word	0x00000000
        /*14f0*/ 	.short	0x0101
        /*14f2*/ 	.byte	0x3f
	.zero		1


	//   ....[28]....
        /*14f4*/ 	.word	0x000073c0
        /*14f8*/ 	.word	0x00000013
        /*14fc*/ 	.word	0x00022800
        /*1500*/ 	.short	0x010a
        /*1502*/ 	.byte	0x3f
	.zero		1


	//   ....[29]....
        /*1504*/ 	.word	0x00007410
        /*1508*/ 	.word	0x00000013
        /*150c*/ 	.word	0x00022800
        /*1510*/ 	.short	0x010a
        /*1512*/ 	.byte	0x3f
	.zero		1


	//   ....[30]....
        /*1514*/ 	.word	0x00007a40
        /*1518*/ 	.word	0x00000013
        /*151c*/ 	.word	0x00022800
        /*1520*/ 	.short	0x010a
        /*1522*/ 	.byte	0x3f
	.zero		1


	//   ....[31]....
        /*1524*/ 	.word	0x000089b0
        /*1528*/ 	.word	0x00000013
        /*152c*/ 	.word	0x00022800
        /*1530*/ 	.short	0x010a
        /*1532*/ 	.byte	0x3f
	.zero		1


	//   ....[32]....
        /*1534*/ 	.word	0x00009870
        /*1538*/ 	.word	0x00000003
        /*153c*/ 	.word	0x00022830
        /*1540*/ 	.short	0x010a
        /*1542*/ 	.byte	0x3f
	.zero		1


	//   ....[33]....
        /*1544*/ 	.word	0x00009920
        /*1548*/ 	.word	0x00000003
        /*154c*/ 	.word	0x00022830
        /*1550*/ 	.short	0x010a
        /*1552*/ 	.byte	0x3f
	.zero		1


	//   ....[34]....
        /*1554*/ 	.word	0x0000b180
        /*1558*/ 	.word	0x00000008
        /*155c*/ 	.word	0x00000000
        /*1560*/ 	.short	0x0101
        /*1562*/ 	.byte	0x3f
	.zero		1


	//   ....[35]....
        /*1564*/ 	.word	0x0000b5c0
        /*1568*/ 	.word	0x00000003
        /*156c*/ 	.word	0x00022850
        /*1570*/ 	.short	0x010a
        /*1572*/ 	.byte	0x3f
	.zero		1


	//   ....[36]....
        /*1574*/ 	.word	0x0000b610
        /*1578*/ 	.word	0x00000003
        /*157c*/ 	.word	0x00022850
        /*1580*/ 	.short	0x010a
        /*1582*/ 	.byte	0x3f
	.zero		1


	//   ....[37]....
        /*1584*/ 	.word	0x0000b9f0
        /*1588*/ 	.word	0x00000003
        /*158c*/ 	.word	0x00000000
        /*1590*/ 	.short	0x0101
        /*1592*/ 	.byte	0x3f
	.zero		1


	//   ....[38]....
        /*1594*/ 	.word	0x0000bb20
        /*1598*/ 	.word	0x00000006
        /*159c*/ 	.word	0x00022830
        /*15a0*/ 	.short	0x010a
        /*15a2*/ 	.byte	0x3f
	.zero		1


	//   ....[39]....
        /*15a4*/ 	.word	0x0000bb90
        /*15a8*/ 	.word	0x00000006
        /*15ac*/ 	.word	0x00022830
        /*15b0*/ 	.short	0x010a
        /*15b2*/ 	.byte	0x3f
	.zero		1


	//   ....[40]....
        /*15b4*/ 	.word	0x0000d3e0
        /*15b8*/ 	.word	0x0000009b
        /*15bc*/ 	.word	0x00000000
        /*15c0*/ 	.short	0x0101
        /*15c2*/ 	.byte	0x3f
	.zero		1


	//   ....[41]....
        /*15c4*/ 	.word	0x0000db70
        /*15c8*/ 	.word	0x00000006
        /*15cc*/ 	.word	0x00022850
        /*15d0*/ 	.short	0x010a
        /*15d2*/ 	.byte	0x3f
	.zero		1


	//   ....[42]....
        /*15d4*/ 	.word	0x0000dbc0
        /*15d8*/ 	.word	0x00000006
        /*15dc*/ 	.word	0x00022850
        /*15e0*/ 	.short	0x010a
        /*15e2*/ 	.byte	0x3f
	.zero		1


	//   ....[43]....
        /*15e4*/ 	.word	0x0000dfa0
        /*15e8*/ 	.word	0x00000006
        /*15ec*/ 	.word	0x00000000
        /*15f0*/ 	.short	0x0101
        /*15f2*/ 	.byte	0x3f
	.zero		1


	//   ....[44]....
        /*15f4*/ 	.word	0x00010510
        /*15f8*/ 	.word	0x00000003
        /*15fc*/ 	.word	0x00000000
        /*1600*/ 	.short	0x0101
        /*1602*/ 	.byte	0x3f
	.zero		1


	//   ....[45]....
        /*1604*/ 	.word	0x00010f70
        /*1608*/ 	.word	0x00000009
        /*160c*/ 	.word	0x00000000
        /*1610*/ 	.short	0x0101
        /*1612*/ 	.byte	0x3f
	.zero		1


	//   ....[46]....
        /*1614*/ 	.word	0x00015440
        /*1618*/ 	.word	0x00000016
        /*161c*/ 	.word	0x00022820
        /*1620*/ 	.short	0x010a
        /*1622*/ 	.byte	0x3f
	.zero		1


	//   ....[47]....
        /*1624*/ 	.word	0x000154d0
        /*1628*/ 	.word	0x00000003
        /*162c*/ 	.word	0x000228a0
        /*1630*/ 	.short	0x010a
        /*1632*/ 	.byte	0x3f
	.zero		1


	//   ....[48]....
        /*1634*/ 	.word	0x00015720
        /*1638*/ 	.word	0x00000003
        /*163c*/ 	.word	0x000228c0
        /*1640*/ 	.short	0x010a
        /*1642*/ 	.byte	0x3f
	.zero		1


	//   ....[49]....
        /*1644*/ 	.word	0x00015d30
        /*1648*/ 	.word	0x00000008
        /*164c*/ 	.word	0x000228a0
        /*1650*/ 	.short	0x010a
        /*1652*/ 	.byte	0x3f
	.zero		1


	//   ....[50]....
        /*1654*/ 	.word	0x00015f70
        /*1658*/ 	.word	0x00000008
        /*165c*/ 	.word	0x000228c0
        /*1660*/ 	.short	0x010a
        /*1662*/ 	.byte	0x3f
	.zero		1


	//   ....[51]....
        /*1664*/ 	.word	0x00017130
        /*1668*/ 	.word	0x0000001f
        /*166c*/ 	.word	0x00022840
        /*1670*/ 	.short	0x010a
        /*1672*/ 	.byte	0x3f
	.zero		1


	//   ....[52]....
        /*1674*/ 	.word	0x00017780
        /*1678*/ 	.word	0x0000001f
        /*167c*/ 	.word	0x00022830
        /*1680*/ 	.short	0x0107
        /*1682*/ 	.byte	0x3f
	.zero		1


	//   ....[53]....
        /*1684*/ 	.word	0x00017850
        /*1688*/ 	.word	0x0000001f
        /*168c*/ 	.word	0x00022830
        /*1690*/ 	.short	0x0101
        /*1692*/ 	.byte	0x3f
	.zero		1


	//   ....[54]....
        /*1694*/ 	.word	0x00018420
        /*1698*/ 	.word	0x00000016
        /*169c*/ 	.word	0x00022800
        /*16a0*/ 	.short	0x0107
        /*16a2*/ 	.byte	0x3f
	.zero		1


	//   ....[55]....
        /*16a4*/ 	.word	0x00018510
        /*16a8*/ 	.word	0x00000016
        /*16ac*/ 	.word	0x00022800
        /*16b0*/ 	.short	0x0101
        /*16b2*/ 	.byte	0x3f
	.zero		1


	//   ....[56]....
        /*16b4*/ 	.word	0x00018530
        /*16b8*/ 	.word	0x00000016
        /*16bc*/ 	.word	0x00022820
        /*16c0*/ 	.short	0x010a
        /*16c2*/ 	.byte	0x3f
	.zero		1


	//   ....[57]....
        /*16c4*/ 	.word	0x000185c0
        /*16c8*/ 	.word	0x0000001f
        /*16cc*/ 	.word	0x00022860
        /*16d0*/ 	.short	0x010a
        /*16d2*/ 	.byte	0x3f
	.zero		1


	//   ....[58]....
        /*16d4*/ 	.word	0x00018ca0
        /*16d8*/ 	.word	0x0000001f
        /*16dc*/ 	.word	0x00022850
        /*16e0*/ 	.short	0x0107
        /*16e2*/ 	.byte	0x3f
	.zero		1


	//   ....[59]....
        /*16e4*/ 	.word	0x00018d70
        /*16e8*/ 	.word	0x0000001f
        /*16ec*/ 	.word	0x00022850
        /*16f0*/ 	.short	0x0101
        /*16f2*/ 	.byte	0x3f
	.zero		1


	//   ....[60]....
        /*16f4*/ 	.word	0x000190b0
        /*16f8*/ 	.word	0x00000004
        /*16fc*/ 	.word	0x00022840
        /*1700*/ 	.short	0x010a
        /*1702*/ 	.byte	0x3f
	.zero		1


	//   ....[61]....
        /*1704*/ 	.word	0x00019480
        /*1708*/ 	.word	0x00000004
        /*170c*/ 	.word	0x00022830
        /*1710*/ 	.short	0x0107
        /*1712*/ 	.byte	0x3f
	.zero		1


	//   ....[62]....
        /*1714*/ 	.word	0x00019540
        /*1718*/ 	.word	0x00000004
        /*171c*/ 	.word	0x00022830
        /*1720*/ 	.short	0x0101
        /*1722*/ 	.byte	0x3f
	.zero		1


	//   ....[63]....
        /*1724*/ 	.word	0x00019570
        /*1728*/ 	.word	0x00000004
        /*172c*/ 	.word	0x00022860
        /*1730*/ 	.short	0x010a
        /*1732*/ 	.byte	0x3f
	.zero		1


	//   ....[64]....
        /*1734*/ 	.word	0x00019a80
        /*1738*/ 	.word	0x00000004
        /*173c*/ 	.word	0x00022850
        /*1740*/ 	.short	0x0107
        /*1742*/ 	.byte	0x3f
	.zero		1


	//   ....[65]....
        /*1744*/ 	.word	0x00019b40
        /*1748*/ 	.word	0x00000004
        /*174c*/ 	.word	0x00022850
        /*1750*/ 	.short	0x0101
        /*1752*/ 	.byte	0x3f
	.zero		1


	//   ....[66]....
        /*1754*/ 	.word	0x0001a9d0
        /*1758*/ 	.word	0x00000005
        /*175c*/ 	.word	0x00022820
        /*1760*/ 	.short	0x010a
        /*1762*/ 	.byte	0x3f
	.zero		1


	//   ....[67]....
        /*1764*/ 	.word	0x0001ab30
        /*1768*/ 	.word	0x00000003
        /*176c*/ 	.word	0x00022840
        /*1770*/ 	.short	0x010a
        /*1772*/ 	.byte	0x3f
	.zero		1


	//   ....[68]....
        /*1774*/ 	.word	0x0001abd0
        /*1778*/ 	.word	0x00000005
        /*177c*/ 	.word	0x00022840
        /*1780*/ 	.short	0x010a
        /*1782*/ 	.byte	0x3f
	.zero		1


	//   ....[69]....
        /*1784*/ 	.word	0x0001ac10
        /*1788*/ 	.word	0x00000003
        /*178c*/ 	.word	0x00022860
        /*1790*/ 	.short	0x010a
        /*1792*/ 	.byte	0x3f
	.zero		1


	//   ....[70]....
        /*1794*/ 	.word	0x0001ac50
        /*1798*/ 	.word	0x00000005
        /*179c*/ 	.word	0x00022860
        /*17a0*/ 	.short	0x010a
        /*17a2*/ 	.byte	0x3f
	.zero		1


	//   ....[71]....
        /*17a4*/ 	.word	0x0001acb0
        /*17a8*/ 	.word	0x00000057
        /*17ac*/ 	.word	0x00022890
        /*17b0*/ 	.short	0x010a
        /*17b2*/ 	.byte	0x3f
	.zero		1


	//   ....[72]....
        /*17b4*/ 	.word	0x0001af40
        /*17b8*/ 	.word	0x00000057
        /*17bc*/ 	.word	0x00022890
        /*17c0*/ 	.short	0x010a
        /*17c2*/ 	.byte	0x3f
	.zero		1


	//   ....[73]....
        /*17c4*/ 	.word	0x0001b1f0
        /*17c8*/ 	.word	0x00000057
        /*17cc*/ 	.word	0x00022890
        /*17d0*/ 	.short	0x010a
        /*17d2*/ 	.byte	0x3f
	.zero		1


	//   ....[74]....
        /*17d4*/ 	.word	0x0001b4a0
        /*17d8*/ 	.word	0x00000057
        /*17dc*/ 	.word	0x000228b0
        /*17e0*/ 	.short	0x010a
        /*17e2*/ 	.byte	0x3f
	.zero		1


	//   ....[75]....
        /*17e4*/ 	.word	0x0001b750
        /*17e8*/ 	.word	0x00000013
        /*17ec*/ 	.word	0x00022800
        /*17f0*/ 	.short	0x010a
        /*17f2*/ 	.byte	0x3f
	.zero		1


	//   ....[76]....
        /*17f4*/ 	.word	0x0001b960
        /*17f8*/ 	.word	0x00000013
        /*17fc*/ 	.word	0x00022800
        /*1800*/ 	.short	0x010a
        /*1802*/ 	.byte	0x3f
	.zero		1


	//   ....[77]....
        /*1804*/ 	.word	0x0001b9b0
        /*1808*/ 	.word	0x00000003
        /*180c*/ 	.word	0x00022830
        /*1810*/ 	.short	0x010a
        /*1812*/ 	.byte	0x3f
	.zero		1


	//   ....[78]....
        /*1814*/ 	.word	0x0001ba00
        /*1818*/ 	.word	0x00000003
        /*181c*/ 	.word	0x00022850
        /*1820*/ 	.short	0x010a
        /*1822*/ 	.byte	0x3f
	.zero		1


	//   ....[79]....
        /*1824*/ 	.word	0x0001ba50
        /*1828*/ 	.word	0x00000006
        /*182c*/ 	.word	0x00022830
        /*1830*/ 	.short	0x010a
        /*1832*/ 	.byte	0x3f
	.zero		1


	//   ....[80]....
        /*1834*/ 	.word	0x0001baa0
        /*1838*/ 	.word	0x00000006
        /*183c*/ 	.word	0x00022850
        /*1840*/ 	.short	0x010a
        /*1842*/ 	.byte	0x3f
	.zero		1


	//   ....[81]....
        /*1844*/ 	.word	0x0001c6b0
        /*1848*/ 	.word	0x00000016
        /*184c*/ 	.word	0x00022820
        /*1850*/ 	.short	0x010a
        /*1852*/ 	.byte	0x3f
	.zero		1


	//   ....[82]....
        /*1854*/ 	.word	0x0001c700
        /*1858*/ 	.word	0x00000003
        /*185c*/ 	.word	0x000228a0
        /*1860*/ 	.short	0x010a
        /*1862*/ 	.byte	0x3f
	.zero		1


	//   ....[83]....
        /*1864*/ 	.word	0x0001c750
        /*1868*/ 	.word	0x00000003
        /*186c*/ 	.word	0x000228c0
        /*1870*/ 	.short	0x010a
        /*1872*/ 	.byte	0x3f
	.zero		1


	//   ....[84]....
        /*1874*/ 	.word	0x0001c7a0
        /*1878*/ 	.word	0x00000008
        /*187c*/ 	.word	0x000228a0
        /*1880*/ 	.short	0x010a
        /*1882*/ 	.byte	0x3f
	.zero		1


	//   ....[85]....
        /*1884*/ 	.word	0x0001c7f0
        /*1888*/ 	.word	0x00000008
        /*188c*/ 	.word	0x000228c0
        /*1890*/ 	.short	0x010a
        /*1892*/ 	.byte	0x3f
	.zero		1


	//   ....[86]....
        /*1894*/ 	.word	0x0001c910
        /*1898*/ 	.word	0x0000001f
        /*189c*/ 	.word	0x00022840
        /*18a0*/ 	.short	0x010a
        /*18a2*/ 	.byte	0x3f
	.zero		1


	//   ....[87]....
        /*18a4*/ 	.word	0x0001dbf0
        /*18a8*/ 	.word	0x00000016
        /*18ac*/ 	.word	0x00022820
        /*18b0*/ 	.short	0x010a
        /*18b2*/ 	.byte	0x3f
	.zero		1


	//   ....[88]....
        /*18b4*/ 	.word	0x0001dc40
        /*18b8*/ 	.word	0x0000001f
        /*18bc*/ 	.word	0x00022860
        /*18c0*/ 	.short	0x010a
        /*18c2*/ 	.byte	0x3f
	.zero		1


	//   ....[89]....
        /*18c4*/ 	.word	0x0001e5b0
        /*18c8*/ 	.word	0x00000004
        /*18cc*/ 	.word	0x00022840
        /*18d0*/ 	.short	0x010a
        /*18d2*/ 	.byte	0x3f
	.zero		1


	//   ....[90]....
        /*18d4*/ 	.word	0x0001ec90
        /*18d8*/ 	.word	0x00000004
        /*18dc*/ 	.word	0x00022860
        /*18e0*/ 	.short	0x010a
        /*18e2*/ 	.byte	0x3f
	.zero		1


	//   ....[91]....
        /*18e4*/ 	.word	0x0001fde0
        /*18e8*/ 	.word	0x00000005
        /*18ec*/ 	.word	0x00022820
        /*18f0*/ 	.short	0x010a
        /*18f2*/ 	.byte	0x3f
	.zero		1


	//   ....[92]....
        /*18f4*/ 	.word	0x0001ff80
        /*18f8*/ 	.word	0x00000003
        /*18fc*/ 	.word	0x00022840
        /*1900*/ 	.short	0x010a
        /*1902*/ 	.byte	0x3f
	.zero		1


	//   ....[93]....
        /*1904*/ 	.word	0x0001ffd0
        /*1908*/ 	.word	0x00000005
        /*190c*/ 	.word	0x00022840
        /*1910*/ 	.short	0x010a
        /*1912*/ 	.byte	0x3f
	.zero		1


	//   ....[94]....
        /*1914*/ 	.word	0x00020020
        /*1918*/ 	.word	0x00000003
        /*191c*/ 	.word	0x00022860
        /*1920*/ 	.short	0x010a
        /*1922*/ 	.byte	0x3f
	.zero		1


	//----- nvinfo : EIATTR_NUM_MBARRIERS
	.align		4
.L_237:
        /*1924*/ 	.byte	0x03, 0x38
        /*1926*/ 	.short	0x0016


	//----- nvinfo : EIATTR_EXIT_INSTR_OFFSETS
	.align		4
        /*1928*/ 	.byte	0x04, 0x1c
        /*192a*/ 	.short	(.L_239 - .L_238)


	//   ....[0]....
.L_238:
        /*192c*/ 	.word	0x0001aca0


	//----- nvinfo : EIATTR_MAX_THREADS
	.align		4
.L_239:
        /*1930*/ 	.byte	0x04, 0x05
        /*1932*/ 	.short	(.L_241 - .L_240)
.L_240:
        /*1934*/ 	.word	0x00000180
        /*1938*/ 	.word	0x00000001
        /*193c*/ 	.word	0x00000001


	//----- nvinfo : EIATTR_CRS_STACK_SIZE
	.align		4
.L_241:
        /*1940*/ 	.byte	0x04, 0x1e
        /*1942*/ 	.short	(.L_243 - .L_242)
.L_242:
        /*1944*/ 	.word	0x00000000


	//----- nvinfo : EIATTR_CBANK_PARAM_SIZE
	.align		4
.L_243:
        /*1948*/ 	.byte	0x03, 0x19
        /*194a*/ 	.short	0x0af0


	//----- nvinfo : EIATTR_PARAM_CBANK
	.align		4
        /*194c*/ 	.byte	0x04, 0x0a
        /*194e*/ 	.short	(.L_245 - .L_244)
	.align		4
.L_244:
        /*1950*/ 	.word	index@(.nv.constant0._ZN7cutlass13device_kernelIN5flash11enable_sm90INS1_16FlashAttnFwdSm90INS1_25CollectiveMainloopFwdSm90ILi2EN4cute5tupleIJNS5_1CILi1EEES8_S8_EEENS6_IJNS7_ILi128EEENS7_ILi96EEENS7_ILi64EEEEEELi256ENS_10bfloat16_tEfNS_4arch4Sm90ELb0ELb0ELb1ELb1ELb1ELb1ELb0ELb1ELb0ELb1ELb1ELb0EEENS1_21CollectiveEpilogueFwdINS6_IJSA_NS7_ILi256EEESB_EEES9_SE_SG_Li256ELb1ELb1ELb1ELb0EEENS1_36VarlenDynamicPersistentTileSchedulerILi128ELi96ELi256ELi128ELb1ELb1ELb1ELb0ELb1ELb1EEEEEEEEEvNT_6ParamsE)
        /*1954*/ 	.short	0x0210
        /*1956*/ 	.short	0x0af0


	//----- nvinfo : EIATTR_SW_WAR
	.align		4
.L_245:
        /*1958*/ 	.byte	0x04, 0x36
        /*195a*/ 	.short	(.L_247 - .L_246)
.L_246:
        /*195c*/ 	.word	0x00000008
.L_247:


//--------------------- .nv.info._ZN7cutlass13device_kernelIN5flash11enable_sm90INS1_16FlashAttnFwdSm90INS1_25CollectiveMainloopFwdSm90ILi2EN4cute5tupleIJNS5_1CILi1EEES8_S8_EEENS6_IJNS7_ILi128EEENS7_ILi96EEENS7_ILi64EEEEEELi256ENS_10bfloat16_tEfNS_4arch4Sm90ELb0ELb0ELb1ELb1ELb1ELb0ELb1ELb1ELb0ELb1ELb1ELb0EEENS1_21CollectiveEpilogueFwdINS6_IJSA_NS7_ILi256EEESB_EEES9_SE_SG_Li256ELb1ELb1ELb1ELb0EEENS1_36VarlenDynamicPersistentTileSchedulerILi128ELi96ELi256ELi128ELb1ELb1ELb1ELb0ELb1ELb1EEEEEEEEEvNT_6ParamsE --------------------------
	.section	.nv.info._ZN7cutlass13device_kernelIN5flash11enable_sm90INS1_16FlashAttnFwdSm90INS1_25CollectiveMainloopFwdSm90ILi2EN4cute5tupleIJNS5_1CILi1EEES8_S8_EEENS6_IJNS7_ILi128EEENS7_ILi96EEENS7_ILi64EEEEEELi256ENS_10bfloat16_tEfNS_4arch4Sm90ELb0ELb0ELb1ELb1ELb1ELb0ELb1ELb1ELb0ELb1ELb1ELb0EEENS1_21CollectiveEpilogueFwdINS6_IJSA_NS7_ILi256EEESB_EEES9_SE_SG_Li256ELb1ELb1ELb1ELb0EEENS1_36VarlenDynamicPersistentTileSchedulerILi128ELi96ELi256ELi128ELb1ELb1ELb1ELb0ELb1ELb1EEEEEEEEEvNT_6ParamsE,"",@"SHT_CUDA_INFO"
	.sectionflags	@""
	.align	4


	//----- nvinfo : EIATTR_CUDA_API_VERSION
	.align		4
        /*0000*/ 	.byte	0x04, 0x37
        /*0002*/ 	.short	(.L_249 - .L_248)
.L_248:
        /*0004*/ 	.word	0x00000082


	//----- nvinfo : EIATTR_KPARAM_INFO
	.align		4
.L_249:
        /*0008*/ 	.byte	0x04, 0x17
        /*000a*/ 	.short	(.L_251 - .L_250)
.L_250:
        /*000c*/ 	.word	0x00000000
        /*0010*/ 	.short	0x0000
        /*0012*/ 	.short	0x0070
        /*0014*/ 	.byte	0x00, 0xf0, 0x01, 0x2e


	//----- nvinfo : EIATTR_SPARSE_MMA_MASK
	.align		4
.L_251:
        /*0018*/ 	.byte	0x03, 0x50
        /*001a*/ 	.short	0x0000


	//----- nvinfo : EIATTR_MAXREG_COUNT
	.align		4
        /*001c*/ 	.byte	0x03, 0x1b
        /*001e*/ 	.short	0x00a8


	//----- nvinfo : EIATTR_NUM_BARRIERS
	.align		4
        /*0020*/ 	.byte	0x02, 0x4c
        /*0022*/ 	.byte	0x10
	.zero		1


	//----- nvinfo : EIATTR_EXTERNS
	.align		4
        /*0024*/ 	.byte	0x04, 0x0f
        /*0026*/ 	.short	(.L_253 - .L_252)


	//   ....[0]....
	.align		4
.L_252:
        /*0028*/ 	.word	index@(__assertfail)


	//----- nvinfo : EIATTR_ANNOTATIONS
	.align		4
.L_253:
        /*002c*/ 	.byte	0x04, 0x55
        /*002e*/ 	.short	(.L_255 - .L_254)


	//   ....[0]....
.L_254:
        /* <DEDUP_REMOVED lines=29> */


	//----- nvinfo : EIATTR_MERCURY_ISA_VERSION
	.align		4
.L_255:
        /*01e8*/ 	.byte	0x03, 0x5f
        /*01ea*/ 	.short	0x0101


	//----- nvinfo : EIATTR_UNUSED_LOAD_BYTE_OFFSET
	.align		4
        /*01ec*/ 	.byte	0x04, 0x44
        /*01ee*/ 	.short	(.L_257 - .L_256)


	//   ....[0]....
.L_256:
        /*01f0*/ 	.word	0x000009a0
        /*01f4*/ 	.word	0x0000fff0


	//   ....[1]....
        /*01f8*/ 	.word	0x00007c30
        /*01fc*/ 	.word	0x0000fff0


	//----- nvinfo : EIATTR_INT_WARP_WIDE_INSTR_OFFSETS
	.align		4
.L_257:
        /*0200*/ 	.byte	0x04, 0x31
        /*0202*/ 	.short	(.L_259 - .L_258)


	//   ....[0]....
.L_258:
        /*0204*/ 	.word	0x000000c0


	//   ....[1]....
        /*0208*/ 	.word	0x000000d0


	//   ....[2]....
        /*020c*/ 	.word	0x000000e0


	//   ....[3]....
        /*0210*/ 	.word	0x00000180


	//   ....[4]....
        /*0214*/ 	.word	0x0000d940


	//   ....[5]....
        /*0218*/ 	.word	0x0000d9d0


	//   ....[6]....
        /*021c*/ 	.word	0x00011860


	//   ....[7]....
        /*0220*/ 	.word	0x000118f0


	//----- nvinfo : EIATTR_COOP_GROUP_MASK_REGIDS
	.align		4
.L_259:
        /*0224*/ 	.byte	0x04, 0x29
        /*0226*/ 	.short	(.L_261 - .L_260)


	//   ....[0]....
.L_260:
        /*0228*/ 	.word	0xffffffff


	//   ....[1]....
        /*022c*/ 	.word	0xffffffff


	//   ....[2]....
        /*0230*/ 	.word	0xffffffff


	//   ....[3]....
        /*0234*/ 	.word	0xffffffff


	//   ....[4]....
        /*0238*/ 	.word	0xffffffff


	//   ....[5]....
        /*023c*/ 	.word	0xffffffff


	//   ....[6]....
        /*0240*/ 	.word	0xffffffff


	//   ....[7]....
        /*0244*/ 	.word	0xffffffff


	//   ....[8]....
        /*0248*/ 	.word	0xffffffff


	//   ....[9]....
        /*024c*/ 	.word	0xffffffff


	//   ....[10]....
        /*0250*/ 	.word	0xffffffff


	//   ....[11]....
        /*0254*/ 	.word	0xffffffff


	//   ....[12]....
        /*0258*/ 	.word	0xffffffff


	//   ....[13]....
        /*025c*/ 	.word	0xffffffff


	//   ....[14]....
        /*0260*/ 	.word	0xffffffff


	//   ....[15]....
        /*0264*/ 	.word	0xffffffff


	//   ....[16]....
        /*0268*/ 	.word	0xffffffff


	//   ....[17]....
        /*026c*/ 	.word	0xffffffff


	//   ....[18]....
        /*0270*/ 	.word	0xffffffff


	//   ....[19]....
        /*0274*/ 	.word	0xffffffff


	//   ....[20]....
        /*0278*/ 	.word	0xffffffff


	//   ....[21]....
        /*027c*/ 	.word	0xffffffff


	//   ....[22]....
        /*0280*/ 	.word	0xffffffff


	//   ....[23]....
        /*0284*/ 	.word	0xffffffff


	//   ....[24]....
        /*0288*/ 	.word	0xffffffff


	//   ....[25]....
        /*028c*/ 	.word	0xffffffff


	//   ....[26]....
        /*0290*/ 	.word	0xffffffff


	//   ....[27]....
        /*0294*/ 	.word	0xffffffff


	//   ....[28]....
        /*0298*/ 	.word	0xffffffff


	//   ....[29]....
        /*029c*/ 	.word	0xffffffff


	//   ....[30]....
        /*02a0*/ 	.word	0xffffffff


	//   ....[31]....
        /*02a4*/ 	.word	0xffffffff


	//   ....[32]....
        /*02a8*/ 	.word	0xffffffff


	//   ....[33]....
        /*02ac*/ 	.word	0xffffffff


	//   ....[34]....
        /*02b0*/ 	.word	0xffffffff


	//   ....[35]....
        /*02b4*/ 	.word	0xffffffff


	//   ....[36]....
        /*02b8*/ 	.word	0xffffffff


	//   ....[37]....
        /*02bc*/ 	.word	0xffffffff


	//   ....[38]....
        /*02c0*/ 	.word	0xffffffff


	//   ....[39]....
        /*02c4*/ 	.word	0xffffffff


	//   ....[40]....
        /*02c8*/ 	.word	0xffffffff


	//   ....[41]....
        /*02cc*/ 	.word	0xffffffff


	//   ....[42]....
        /*02d0*/ 	.word	0xffffffff


	//   ....[43]....
        /*02d4*/ 	.word	0xffffffff


	//   ....[44]....
        /*02d8*/ 	.word	0xffffffff


	//   ....[45]....
        /*02dc*/ 	.word	0xffffffff


	//   ....[46]....
        /*02e0*/ 	.word	0xffffffff


	//   ....[47]....
        /*02e4*/ 	.word	0xffffffff


	//   ....[48]....
        /*02e8*/ 	.word	0xffffffff


	//   ....[49]....
        /*02ec*/ 	.word	0xffffffff


	//   ....[50]....
        /*02f0*/ 	.word	0xffffffff


	//   ....[51]....
        /*02f4*/ 	.word	0xffffffff


	//   ....[52]....
        /*02f8*/ 	.word	0xffffffff


	//   ....[53]....
        /*02fc*/ 	.word	0xffffffff


	//   ....[54]....
        /*0300*/ 	.word	0xffffffff


	//   ....[55]....
        /*0304*/ 	.word	0xffffffff


	//   ....[56]....
        /*0308*/ 	.word	0xffffffff


	//   ....[57]....
        /*030c*/ 	.word	0xffffffff


	//   ....[58]....
        /*0310*/ 	.word	0xffffffff


	//   ....[59]....
        /*0314*/ 	.word	0xffffffff


	//   ....[60]....
        /*0318*/ 	.word	0xffffffff


	//   ....[61]....
        /*031c*/ 	.word	0xffffffff


	//   ....[62]....
        /*0320*/ 	.word	0xffffffff


	//   ....[63]....
        /*0324*/ 	.word	0xffffffff


	//   ....[64]....
        /*0328*/ 	.word	0xffffffff


	//   ....[65]....
        /*032c*/ 	.word	0xffffffff


	//   ....[66]....
        /*0330*/ 	.word	0xffffffff


	//   ....[67]....
        /*0334*/ 	.word	0xffffffff


	//   ....[68]....
        /*0338*/ 	.word	0xffffffff


	//   ....[69]....
        /*033c*/ 	.word	0xffffffff


	//   ....[70]....
        /*0340*/ 	.word	0xffffffff


	//   ....[71]....
        /*0344*/ 	.word	0xffffffff


	//   ....[72]....
        /*0348*/ 	.word	0xffffffff


	//   ....[73]....
        /*034c*/ 	.word	0xffffffff


	//   ....[74]....
        /*0350*/ 	.word	0xffffffff


	//   ....[75]....
        /*0354*/ 	.word	0xffffffff


	//   ....[76]....
        /*0358*/ 	.word	0xffffffff


	//   ....[77]....
        /*035c*/ 	.word	0xffffffff


	//   ....[78]....
        /*0360*/ 	.word	0xffffffff


	//   ....[79]....
        /*0364*/ 	.word	0xffffffff


	//   ....[80]....
        /*0368*/ 	.word	0xffffffff


	//   ....[81]....
        /*036c*/ 	.word	0xffffffff


	//   ....[82]....
        /*0370*/ 	.word	0xffffffff


	//   ....[83]....
        /*0374*/ 	.word	0xffffffff


	//   ....[84]....
        /*0378*/ 	.word	0xffffffff


	//   ....[85]....
        /*037c*/ 	.word	0xffffffff


	//   ....[86]....
        /*0380*/ 	.word	0xffffffff


	//   ....[87]....
        /*0384*/ 	.word	0xffffffff


	//   ....[88]....
        /*0388*/ 	.word	0xffffffff


	//   ....[89]....
        /*038c*/ 	.word	0xffffffff


	//   ....[90]....
        /*0390*/ 	.word	0xffffffff


	//   ....[91]....
        /*0394*/ 	.word	0xffffffff


	//   ....[92]....
        /*0398*/ 	.word	0xffffffff


	//   ....[93]....
        /*039c*/ 	.word	0xffffffff


	//   ....[94]....
        /*03a0*/ 	.word	0xffffffff


	//   ....[95]....
        /*03a4*/ 	.word	0xffffffff


	//   ....[96]....
        /*03a8*/ 	.word	0xffffffff


	//   ....[97]....
        /*03ac*/ 	.word	0xffffffff


	//   ....[98]....
        /*03b0*/ 	.word	0xffffffff


	//   ....[99]....
        /*03b4*/ 	.word	0xffffffff


	//   ....[100]....
        /*03b8*/ 	.word	0xffffffff


	//   ....[101]....
        /*03bc*/ 	.word	0xffffffff


	//   ....[102]....
        /*03c0*/ 	.word	0xffffffff


	//   ....[103]....
        /*03c4*/ 	.word	0xffffffff


	//   ....[104]....
        /*03c8*/ 	.word	0xffffffff


	//   ....[105]....
        /*03cc*/ 	.word	0xffffffff


	//   ....[106]....
        /*03d0*/ 	.word	0xffffffff


	//   ....[107]....
        /*03d4*/ 	.word	0xffffffff


	//   ....[108]....
        /*03d8*/ 	.word	0xffffffff


	//   ....[109]....
        /*03dc*/ 	.word	0xffffffff


	//   ....[110]....
        /*03e0*/ 	.word	0xffffffff


	//   ....[111]....
        /*03e4*/ 	.word	0xffffffff


	//   ....[112]....
        /*03e8*/ 	.word	0xffffffff


	//   ....[113]....
        /*03ec*/ 	.word	0xffffffff


	//   ....[114]....
        /*03f0*/ 	.word	0xffffffff


	//   ....[115]....
        /*03f4*/ 	.word	0xffffffff


	//   ....[116]....
        /*03f8*/ 	.word	0xffffffff


	//   ....[117]....
        /*03fc*/ 	.word	0xffffffff


	//   ....[118]....
        /*0400*/ 	.word	0xffffffff


	//   ....[119]....
        /*0404*/ 	.word	0xffffffff


	//   ....[120]....
        /*0408*/ 	.word	0xffffffff


	//   ....[121]....
        /*040c*/ 	.word	0xffffffff


	//   ....[122]....
        /*0410*/ 	.word	0xffffffff


	//   ....[123]....
        /*0414*/ 	.word	0xffffffff


	//   ....[124]....
        /*0418*/ 	.word	0xffffffff


	//   ....[125]....
        /*041c*/ 	.word	0xffffffff


	//   ....[126]....
        /*0420*/ 	.word	0xffffffff


	//   ....[127]....
        /*0424*/ 	.word	0xffffffff


	//   ....[128]....
        /*0428*/ 	.word	0xffffffff


	//   ....[129]....
        /*042c*/ 	.word	0xffffffff


	//   ....[130]....
        /*0430*/ 	.word	0xffffffff


	//   ....[131]....
        /*0434*/ 	.word	0xffffffff


	//   ....[132]....
        /*0438*/ 	.word	0xffffffff


	//   ....[133]....
        /*043c*/ 	.word	0xffffffff


	//   ....[134]....
        /*0440*/ 	.word	0xffffffff


	//   ....[135]....
        /*0444*/ 	.word	0xffffffff


	//   ....[136]....
        /*0448*/ 	.word	0xffffffff


	//   ....[137]....
        /*044c*/ 	.word	0xffffffff


	//   ....[138]....
        /*0450*/ 	.word	0xffffffff


	//   ....[139]....
        /*0454*/ 	.word	0xffffffff


	//   ....[140]....
        /*0458*/ 	.word	0xffffffff


	//   ....[141]....
        /*045c*/ 	.word	0xffffffff


	//   ....[142]....
        /*0460*/ 	.word	0xffffffff


	//   ....[143]....
        /*0464*/ 	.word	0xffffffff


	//   ....[144]....
        /*0468*/ 	.word	0xffffffff


	//   ....[145]....
        /*046c*/ 	.word	0xffffffff


	//   ....[146]....
        /*0470*/ 	.word	0xffffffff


	//   ....[147]....
        /*0474*/ 	.word	0xffffffff


	//   ....[148]....
        /*0478*/ 	.word	0xffffffff


	//   ....[149]....
        /*047c*/ 	.word	0xffffffff


	//   ....[150]....
        /*0480*/ 	.word	0xffffffff


	//   ....[151]....
        /*0484*/ 	.word	0xffffffff


	//   ....[152]....
        /*0488*/ 	.word	0xffffffff


	//   ....[153]....
        /*048c*/ 	.word	0xffffffff


	//   ....[154]....
        /*0490*/ 	.word	0xffffffff


	//   ....[155]....
        /*0494*/ 	.word	0xffffffff


	//   ....[156]....
        /*0498*/ 	.word	0xffffffff


	//   ....[157]....
        /*049c*/ 	.word	0xffffffff


	//   ....[158]....
        /*04a0*/ 	.word	0xffffffff


	//   ....[159]....
        /*04a4*/ 	.word	0x0500000f


	//   ....[160]....
        /*04a8*/ 	.word	0x0500000f


	//   ....[161]....
        /*04ac*/ 	.word	0x0500000f


	//   ....[162]....
        /*04b0*/ 	.word	0x0500000f


	//   ....[163]....
        /*04b4*/ 	.word	0x0500000f


	//   ....[164]....
        /*04b8*/ 	.word	0x0500000f


	//   ....[165]....
        /*04bc*/ 	.word	0x0500000f


	//   ....[166]....
        /*04c0*/ 	.word	0x0500000f


	//   ....[167]....
        /*04c4*/ 	.word	0x0500000f


	//   ....[168]....
        /*04c8*/ 	.word	0x0500000f


	//   ....[169]....
        /*04cc*/ 	.word	0x0500000f


	//   ....[170]....
        /*04d0*/ 	.word	0x0500000f


	//   ....[171]....
        /*04d4*/ 	.word	0x0500000f


	//   ....[172]....
        /*04d8*/ 	.word	0x0500000f


	//   ....[173]....
        /*04dc*/ 	.word	0x0500000f


	//   ....[174]....
        /*04e0*/ 	.word	0x0500000f


	//   ....[175]....
        /*04e4*/ 	.word	0x0500000f


	//   ....[176]....
        /*04e8*/ 	.word	0x0500000f


	//   ....[177]....
        /*04ec*/ 	.word	0x0500000f


	//   ....[178]....
        /*04f0*/ 	.word	0x0500000f


	//   ....[179]....
        /*04f4*/ 	.word	0x0500000f


	//   ....[180]....
        /*04f8*/ 	.word	0x0500000f


	//   ....[181]....
        /*04fc*/ 	.word	0x0500000f


	//   ....[182]....
        /*0500*/ 	.word	0x0500000f


	//   ....[183]....
        /*0504*/ 	.word	0x0500000f


	//   ....[184]....
        /*0508*/ 	.word	0x0500000f


	//   ....[185]....
        /*050c*/ 	.word	0x0500000f


	//   ....[186]....
        /*0510*/ 	.word	0x0500000f


	//   ....[187]....
        /*0514*/ 	.word	0x0500000f


	//   ....[188]....
        /*0518*/ 	.word	0x0500000f


	//   ....[189]....
        /*051c*/ 	.word	0x0500000f


	//   ....[190]....
        /*0520*/ 	.word	0x0500000f


	//   ....[191]....
        /*0524*/ 	.word	0x0500000f


	//   ....[192]....
        /*0528*/ 	.word	0x0500000f


	//   ....[193]....
        /*052c*/ 	.word	0x0500000f


	//   ....[194]....
        /*0530*/ 	.word	0x0500000f


	//   ....[195]....
        /*0534*/ 	.word	0x0500000f


	//   ....[196]....
        /*0538*/ 	.word	0x0500000f


	//   ....[197]....
        /*053c*/ 	.word	0x0500000f


	//   ....[198]....
        /*0540*/ 	.word	0x0500000f


	//   ....[199]....
        /*0544*/ 	.word	0x0500000f


	//   ....[200]....
        /*0548*/ 	.word	0x0500000f


	//   ....[201]....
        /*054c*/ 	.word	0x0500000f


	//   ....[202]....
        /*0550*/ 	.word	0x0500000f


	//   ....[203]....
        /*0554*/ 	.word	0x0500000f


	//   ....[204]....
        /*0558*/ 	.word	0x0500000f


	//   ....[205]....
        /*055c*/ 	.word	0x0500000f


	//   ....[206]....
        /*0560*/ 	.word	0x0500000f


	//   ....[207]....
        /*0564*/ 	.word	0x0500000f


	//   ....[208]....
        /*0568*/ 	.word	0x0500000f


	//   ....[209]....
        /*056c*/ 	.word	0x0500000f


	//   ....[210]....
        /*0570*/ 	.word	0x0500000f


	//   ....[211]....
        /*0574*/ 	.word	0x0500000f


	//   ....[212]....
        /*0578*/ 	.word	0x0500000f


	//   ....[213]....
        /*057c*/ 	.word	0x0500000f


	//   ....[214]....
        /*0580*/ 	.word	0x0500000f


	//   ....[215]....
        /*0584*/ 	.word	0x0500000f


	//   ....[216]....
        /*0588*/ 	.word	0x0500000f


	//   ....[217]....
        /*058c*/ 	.word	0x0500000f


	//   ....[218]....
        /*0590*/ 	.word	0x0500000f


	//   ....[219]....
        /*0594*/ 	.word	0x0500000f


	//   ....[220]....
        /*0598*/ 	.word	0x0500000f


	//   ....[221]....
        /*059c*/ 	.word	0x0500000f


	//   ....[222]....
        /*05a0*/ 	.word	0x0500000f


	//   ....[223]....
        /*05a4*/ 	.word	0x0500000f


	//   ....[224]....
        /*05a8*/ 	.word	0x0500000f


	//   ....[225]....
        /*05ac*/ 	.word	0x0500000f


	//   ....[226]....
        /*05b0*/ 	.word	0x0500000f


	//   ....[227]....
        /*05b4*/ 	.word	0x0500000f


	//   ....[228]....
        /*05b8*/ 	.word	0x0500000f


	//   ....[229]....
        /*05bc*/ 	.word	0x0500000f


	//   ....[230]....
        /*05c0*/ 	.word	0x0500000f


	//   ....[231]....
        /*05c4*/ 	.word	0x0500000f


	//   ....[232]....
        /*05c8*/ 	.word	0x0500000f


	//   ....[233]....
        /*05cc*/ 	.word	0x0500000f


	//   ....[234]....
        /*05d0*/ 	.word	0x0500000f


	//   ....[235]....
        /*05d4*/ 	.word	0x0500000f


	//   ....[236]....
        /*05d8*/ 	.word	0x0500000f


	//   ....[237]....
        /*05dc*/ 	.word	0x0500000f


	//   ....[238]....
        /*05e0*/ 	.word	0x0500000f


	//   ....[239]....
        /*05e4*/ 	.word	0x0500000f


	//   ....[240]....
        /*05e8*/ 	.word	0x0500000f


	//   ....[241]....
        /*05ec*/ 	.word	0x0500000f


	//   ....[242]....
        /*05f0*/ 	.word	0x0500000f


	//   ....[243]....
        /*05f4*/ 	.word	0x0500000f


	//   ....[244]....
        /*05f8*/ 	.word	0x0500000f


	//   ....[245]....
        /*05fc*/ 	.word	0x0500000f


	//   ....[246]....
        /*0600*/ 	.word	0x0500000f


	//   ....[247]....
        /*0604*/ 	.word	0x0500000f


	//   ....[248]....
        /*0608*/ 	.word	0x0500000f


	//   ....[249]....
        /*060c*/ 	.word	0x0500000f


	//   ....[250]....
        /*0610*/ 	.word	0x0500000f


	//   ....[251]....
        /*0614*/ 	.word	0x0500000f


	//   ....[252]....
        /*0618*/ 	.word	0x0500000f


	//   ....[253]....
        /*061c*/ 	.word	0x0500000f


	//   ....[254]....
        /*0620*/ 	.word	0x0500000f


	//   ....[255]....
        /*0624*/ 	.word	0x0500000f


	//   ....[0]....
        /*0628*/ 	.word	0x0500000f


	//   ....[1]....
        /*062c*/ 	.word	0x0500000f


	//   ....[2]....
        /*0630*/ 	.word	0x0500000f


	//----- nvinfo : EIATTR_COOP_GROUP_INSTR_OFFSETS
	.align		4
.L_261:
        /*0634*/ 	.byte	0x04, 0x28
        /*0636*/ 	.short	(.L_263 - .L_262)


	//   ....[0]....
.L_262:
        /*0638*/ 	.word	0x00000080


	//   ....[1]....
        /*063c*/ 	.word	0x00000090


	//   ....[2]....
        /*0640*/ 	.word	0x000002f0


	//   ....[3]....
        /*0644*/ 	.word	0x00000450


	//   ....[4]....
        /*0648*/ 	.word	0x00000570


	//   ....[5]....
        /*064c*/ 	.word	0x000006d0


	//   ....[6]....
        /*0650*/ 	.word	0x00001b50


	//   ....[7]....
        /*0654*/ 	.word	0x000039e0


	//   ....[8]....
        /*0658*/ 	.word	0x00003a20


	//   ....[9]....
        /*065c*/ 	.word	0x00003a40


	//   ....[10]....
        /*0660*/ 	.word	0x00003a60


	//   ....[11]....
        /*0664*/ 	.word	0x00005750


	//   ....[12]....
        /*0668*/ 	.word	0x000057b0


	//   ....[13]....
        /*066c*/ 	.word	0x00006220


	//   ....[14]....
        /*0670*/ 	.word	0x00006280


	//   ....[15]....
        /*0674*/ 	.word	0x000071e0


	//   ....[16]....
        /*0678*/ 	.word	0x000071f0


	//   ....[17]....
        /*067c*/ 	.word	0x00007220


	//   ....[18]....
        /*0680*/ 	.word	0x00007240


	//   ....[19]....
        /*0684*/ 	.word	0x00008d50


	//   ....[20]....
        /*0688*/ 	.word	0x00008d60


	//   ....[21]....
        /*068c*/ 	.word	0x00008d70


	//   ....[22]....
        /*0690*/ 	.word	0x00008d90


	//   ....[23]....
        /*0694*/ 	.word	0x00009850


	//   ....[24]....
        /*0698*/ 	.word	0x00009880


	//   ....[25]....
        /*069c*/ 	.word	0x00009a20


	//   ....[26]....
        /*06a0*/ 	.word	0x00009a40


	//   ....[27]....
        /*06a4*/ 	.word	0x00009b80


	//   ....[28]....
        /*06a8*/ 	.word	0x00009ba0


	//   ....[29]....
        /*06ac*/ 	.word	0x00009cf0


	//   ....[30]....
        /*06b0*/ 	.word	0x00009d10


	//   ....[31]....
        /*06b4*/ 	.word	0x0000a270


	//   ....[32]....
        /*06b8*/ 	.word	0x0000a2b0


	//   ....[33]....
        /*06bc*/ 	.word	0x0000ac40


	//   ....[34]....
        /*06c0*/ 	.word	0x0000ac50


	//   ....[35]....
        /*06c4*/ 	.word	0x0000be50


	//   ....[36]....
        /*06c8*/ 	.word	0x0000be80


	//   ....[37]....
        /*06cc*/ 	.word	0x0000bff0


	//   ....[38]....
        /*06d0*/ 	.word	0x0000c010


	//   ....[39]....
        /*06d4*/ 	.word	0x0000c150


	//   ....[40]....
        /*06d8*/ 	.word	0x0000c170


	//   ....[41]....
        /*06dc*/ 	.word	0x0000c2c0


	//   ....[42]....
        /*06e0*/ 	.word	0x0000c2e0


	//   ....[43]....
        /*06e4*/ 	.word	0x0000c4c0


	//   ....[44]....
        /*06e8*/ 	.word	0x0000c6b0


	//   ....[45]....
        /*06ec*/ 	.word	0x0000c6e0


	//   ....[46]....
        /*06f0*/ 	.word	0x0000c710


	//   ....[47]....
        /*06f4*/ 	.word	0x0000c740


	//   ....[48]....
        /*06f8*/ 	.word	0x0000c770


	//   ....[49]....
        /*06fc*/ 	.word	0x0000c7a0


	//   ....[50]....
        /*0700*/ 	.word	0x0000c910


	//   ....[51]....
        /*0704*/ 	.word	0x0000c940


	//   ....[52]....
        /*0708*/ 	.word	0x0000c970


	//   ....[53]....
        /*070c*/ 	.word	0x0000c9a0


	//   ....[54]....
        /*0710*/ 	.word	0x0000c9d0


	//   ....[55]....
        /*0714*/ 	.word	0x0000ca00


	//   ....[56]....
        /*0718*/ 	.word	0x0000ca90


	//   ....[57]....
        /*071c*/ 	.word	0x0000cac0


	//   ....[58]....
        /*0720*/ 	.word	0x0000cad0


	//   ....[59]....
        /*0724*/ 	.word	0x0000cb60


	//   ....[60]....
        /*0728*/ 	.word	0x0000e4e0


	//   ....[61]....
        /*072c*/ 	.word	0x0000e500


	//   ....[62]....
        /*0730*/ 	.word	0x0000e590


	//   ....[63]....
        /*0734*/ 	.word	0x0000e5b0


	//   ....[64]....
        /*0738*/ 	.word	0x0000e630


	//   ....[65]....
        /*073c*/ 	.word	0x0000e650


	//   ....[66]....
        /*0740*/ 	.word	0x0000e6d0


	//   ....[67]....
        /*0744*/ 	.word	0x0000e6f0


	//   ....[68]....
        /*0748*/ 	.word	0x0000e770


	//   ....[69]....
        /*074c*/ 	.word	0x0000e790


	//   ....[70]....
        /*0750*/ 	.word	0x0000e7a0


	//   ....[71]....
        /*0754*/ 	.word	0x0000e7b0


	//   ....[72]....
        /*0758*/ 	.word	0x0000ef20


	//   ....[73]....
        /*075c*/ 	.word	0x0000ef40


	//   ....[74]....
        /*0760*/ 	.word	0x0000ef60


	//   ....[75]....
        /*0764*/ 	.word	0x0000ef70


	//   ....[76]....
        /*0768*/ 	.word	0x0000efa0


	//   ....[77]....
        /*076c*/ 	.word	0x0000efc0


	//   ....[78]....
        /*0770*/ 	.word	0x0000f030


	//   ....[79]....
        /*0774*/ 	.word	0x0000f0b0


	//   ....[80]....
        /*0778*/ 	.word	0x0000f0d0


	//   ....[81]....
        /*077c*/ 	.word	0x0000f0f0


	//   ....[82]....
        /*0780*/ 	.word	0x0000f1b0


	//   ....[83]....
        /*0784*/ 	.word	0x0000f200


	//   ....[84]....
        /*0788*/ 	.word	0x0000f220


	//   ....[85]....
        /*078c*/ 	.word	0x0000f290


	//   ....[86]....
        /*0790*/ 	.word	0x0000f370


	//   ....[87]....
        /*0794*/ 	.word	0x0000f3a0


	//   ....[88]....
        /*0798*/ 	.word	0x0000fa20


	//   ....[89]....
        /*079c*/ 	.word	0x0000fa50


	//   ....[90]....
        /*07a0*/ 	.word	0x0000fa70


	//   ....[91]....
        /*07a4*/ 	.word	0x0000faa0


	//   ....[92]....
        /*07a8*/ 	.word	0x0000fb10


	//   ....[93]....
        /*07ac*/ 	.word	0x0000fb40


	//   ....[94]....
        /*07b0*/ 	.word	0x0000fc50


	//   ....[95]....
        /*07b4*/ 	.word	0x0000fc70


	//   ....[96]....
        /*07b8*/ 	.word	0x0000fd00


	//   ....[97]....
        /*07bc*/ 	.word	0x0000fd20


	//   ....[98]....
        /*07c0*/ 	.word	0x0000fd90


	//   ....[99]....
        /*07c4*/ 	.word	0x0000fdb0


	//   ....[100]....
        /*07c8*/ 	.word	0x0000fe10


	//   ....[101]....
        /*07cc*/ 	.word	0x0000fe40


	//   ....[102]....
        /*07d0*/ 	.word	0x0000fec0


	//   ....[103]....
        /*07d4*/ 	.word	0x0000ff20


	//   ....[104]....
        /*07d8*/ 	.word	0x00010450


	//   ....[105]....
        /*07dc*/ 	.word	0x00010470


	//   ....[106]....
        /*07e0*/ 	.word	0x000104c0


	//   ....[107]....
        /*07e4*/ 	.word	0x00010580


	//   ....[108]....
        /*07e8*/ 	.word	0x00010590


	//   ....[109]....
        /*07ec*/ 	.word	0x000105c0


	//   ....[110]....
        /*07f0*/ 	.word	0x00010650


	//   ....[111]....
        /*07f4*/ 	.word	0x00010700


	//   ....[112]....
        /*07f8*/ 	.word	0x00010710


	//   ....[113]....
        /*07fc*/ 	.word	0x00010740


	//   ....[114]....
        /*0800*/ 	.word	0x00010750


	//   ....[115]....
        /*0804*/ 	.word	0x000107e0


	//   ....[116]....
        /*0808*/ 	.word	0x00010ee0


	//   ....[117]....
        /*080c*/ 	.word	0x00010f00


	//   ....[118]....
        /*0810*/ 	.word	0x00010f10


	//   ....[119]....
        /*0814*/ 	.word	0x00010f50


	//   ....[120]....
        /*0818*/ 	.word	0x00010f60


	//   ....[121]....
        /*081c*/ 	.word	0x00010fa0


	//   ....[122]....
        /*0820*/ 	.word	0x00010fb0


	//   ....[123]....
        /*0824*/ 	.word	0x00010ff0


	//   ....[124]....
        /*0828*/ 	.word	0x00011000


	//   ....[125]....
        /*082c*/ 	.word	0x00011040


	//   ....[126]....
        /*0830*/ 	.word	0x00011050


	//   ....[127]....
        /*0834*/ 	.word	0x00011060


	//   ....[128]....
        /*0838*/ 	.word	0x000113a0


	//   ....[129]....
        /*083c*/ 	.word	0x000113c0


	//   ....[130]....
        /*0840*/ 	.word	0x000113d0


	//   ....[131]....
        /*0844*/ 	.word	0x000113e0


	//   ....[132]....
        /*0848*/ 	.word	0x000113f0


	//   ....[133]....
        /*084c*/ 	.word	0x00011410


	//   ....[134]....
        /*0850*/ 	.word	0x00011480


	//   ....[135]....
        /*0854*/ 	.word	0x000114b0


	//   ....[136]....
        /*0858*/ 	.word	0x000114c0


	//   ....[137]....
        /*085c*/ 	.word	0x00011530


	//   ....[138]....
        /*0860*/ 	.word	0x00011540


	//   ....[139]....
        /*0864*/ 	.word	0x00011640


	//   ....[140]....
        /*0868*/ 	.word	0x00011b20


	//   ....[141]....
        /*086c*/ 	.word	0x00011b50


	//   ....[142]....
        /*0870*/ 	.word	0x00011bb0


	//   ....[143]....
        /*0874*/ 	.word	0x00011be0


	//   ....[144]....
        /*0878*/ 	.word	0x00011c10


	//   ....[145]....
        /*087c*/ 	.word	0x00011c40


	//   ....[146]....
        /*0880*/ 	.word	0x00011c70


	//   ....[147]....
        /*0884*/ 	.word	0x00011ca0


	//   ....[148]....
        /*0888*/ 	.word	0x00011e40


	//   ....[149]....
        /*088c*/ 	.word	0x00011e70


	//   ....[150]....
        /*0890*/ 	.word	0x00011ea0


	//   ....[151]....
        /*0894*/ 	.word	0x00011ed0


	//   ....[152]....
        /*0898*/ 	.word	0x00011f00


	//   ....[153]....
        /*089c*/ 	.word	0x00011f30


	//   ....[154]....
        /*08a0*/ 	.word	0x00011ff0


	//   ....[155]....
        /*08a4*/ 	.word	0x00012010


	//   ....[156]....
        /*08a8*/ 	.word	0x00012020


	//   ....[157]....
        /*08ac*/ 	.word	0x00012080


	//   ....[158]....
        /*08b0*/ 	.word	0x000126a0


	//   ....[159]....
        /*08b4*/ 	.word	0x00012bf0


	//   ....[160]....
        /*08b8*/ 	.word	0x00012ce0


	//   ....[161]....
        /*08bc*/ 	.word	0x00012d80


	//   ....[162]....
        /*08c0*/ 	.word	0x00012de0


	//   ....[163]....
        /*08c4*/ 	.word	0x00012ed0


	//   ....[164]....
        /*08c8*/ 	.word	0x00012f40


	//   ....[165]....
        /*08cc*/ 	.word	0x00013030


	//   ....[166]....
        /*08d0*/ 	.word	0x000130a0


	//   ....[167]....
        /*08d4*/ 	.word	0x00013190


	//   ....[168]....
        /*08d8*/ 	.word	0x00013200


	//   ....[169]....
        /*08dc*/ 	.word	0x000132f0


	//   ....[170]....
        /*08e0*/ 	.word	0x00013360


	//   ....[171]....
        /*08e4*/ 	.word	0x00013400


	//   ....[172]....
        /*08e8*/ 	.word	0x00013500


	//   ....[173]....
        /*08ec*/ 	.word	0x00013550


	//   ....[174]....
        /*08f0*/ 	.word	0x000135b0


	//   ....[175]....
        /*08f4*/ 	.word	0x000136d0


	//   ....[176]....
        /*08f8*/ 	.word	0x00013750


	//   ....[177]....
        /*08fc*/ 	.word	0x00013840


	//   ....[178]....
        /*0900*/ 	.word	0x00013910


	//   ....[179]....
        /*0904*/ 	.word	0x000139c0


	//   ....[180]....
        /*0908*/ 	.word	0x00013ac0


	//   ....[181]....
        /*090c*/ 	.word	0x00013b30


	//   ....[182]....
        /*0910*/ 	.word	0x00013c40


	//   ....[183]....
        /*0914*/ 	.word	0x00013cb0


	//   ....[184]....
        /*0918*/ 	.word	0x00013d30


	//   ....[185]....
        /*091c*/ 	.word	0x00013e00


	//   ....[186]....
        /*0920*/ 	.word	0x00013e90


	//   ....[187]....
        /*0924*/ 	.word	0x00013f60


	//   ....[188]....
        /*0928*/ 	.word	0x00014000


	//   ....[189]....
        /*092c*/ 	.word	0x000140a0


	//   ....[190]....
        /*0930*/ 	.word	0x00014100


	//   ....[191]....
        /*0934*/ 	.word	0x000141f0


	//   ....[192]....
        /*0938*/ 	.word	0x00014300


	//   ....[193]....
        /*093c*/ 	.word	0x00014350


	//   ....[194]....
        /*0940*/ 	.word	0x000143b0


	//   ....[195]....
        /*0944*/ 	.word	0x000144b0


	//   ....[196]....
        /*0948*/ 	.word	0x000145c0


	//   ....[197]....
        /*094c*/ 	.word	0x00014610


	//   ....[198]....
        /*0950*/ 	.word	0x00014670


	//   ....[199]....
        /*0954*/ 	.word	0x00014770


	//   ....[200]....
        /*0958*/ 	.word	0x00014880


	//   ....[201]....
        /*095c*/ 	.word	0x000148d0


	//   ....[202]....
        /*0960*/ 	.word	0x00014930


	//   ....[203]....
        /*0964*/ 	.word	0x00014a20


	//   ....[204]....
        /*0968*/ 	.word	0x00014b50


	//   ....[205]....
        /*096c*/ 	.word	0x00014c30


	//   ....[206]....
        /*0970*/ 	.word	0x00014cc0


	//   ....[207]....
        /*0974*/ 	.word	0x00014dd0


	//   ....[208]....
        /*0978*/ 	.word	0x00014e30


	//   ....[209]....
        /*097c*/ 	.word	0x00014f40


	//   ....[210]....
        /*0980*/ 	.word	0x00014fa0


	//   ....[211]....
        /*0984*/ 	.word	0x000150b0


	//   ....[212]....
        /*0988*/ 	.word	0x00015110


	//   ....[213]....
        /*098c*/ 	.word	0x00015220


	//   ....[214]....
        /*0990*/ 	.word	0x00015280


	//   ....[215]....
        /*0994*/ 	.word	0x00015340


	//   ....[216]....
        /*0998*/ 	.word	0x000154a0


	//   ....[217]....
        /*099c*/ 	.word	0x00015540


	//   ....[218]....
        /*09a0*/ 	.word	0x000155a0


	//   ....[219]....
        /*09a4*/ 	.word	0x00015650


	//   ....[220]....
        /*09a8*/ 	.word	0x000156b0


	//   ....[221]....
        /*09ac*/ 	.word	0x00015760


	//   ....[222]....
        /*09b0*/ 	.word	0x000157c0


	//   ....[223]....
        /*09b4*/ 	.word	0x00015870


	//   ....[224]....
        /*09b8*/ 	.word	0x000158d0


	//   ....[225]....
        /*09bc*/ 	.word	0x00015980


	//   ....[226]....
        /*09c0*/ 	.word	0x000159e0


	//   ....[227]....
        /*09c4*/ 	.word	0x00015a90


	//   ....[228]....
        /*09c8*/ 	.word	0x00015b70


	//   ....[229]....
        /*09cc*/ 	.word	0x00015c10


	//   ....[230]....
        /*09d0*/ 	.word	0x00015c70


	//   ....[231]....
        /*09d4*/ 	.word	0x00015d40


	//   ....[232]....
        /*09d8*/ 	.word	0x00015da0


	//   ....[233]....
        /*09dc*/ 	.word	0x00015e70


	//   ....[234]....
        /*09e0*/ 	.word	0x00015ed0


	//   ....[235]....
        /*09e4*/ 	.word	0x00015fb0


	//   ....[236]....
        /*09e8*/ 	.word	0x00016010


	//   ....[237]....
        /*09ec*/ 	.word	0x000160e0


	//   ....[238]....
        /*09f0*/ 	.word	0x00016140


	//   ....[239]....
        /*09f4*/ 	.word	0x00016210


	//   ....[240]....
        /*09f8*/ 	.word	0x000162a0


	//   ....[241]....
        /*09fc*/ 	.word	0x00016340


	//   ....[242]....
        /*0a00*/ 	.word	0x000164c0


	//   ....[243]....
        /*0a04*/ 	.word	0x00016530


	//   ....[244]....
        /*0a08*/ 	.word	0x000165a0


	//   ....[245]....
        /*0a0c*/ 	.word	0x00016610


	//   ....[246]....
        /*0a10*/ 	.word	0x00016680


	//   ....[247]....
        /*0a14*/ 	.word	0x00016700


	//   ....[248]....
        /*0a18*/ 	.word	0x00016780


	//   ....[249]....
        /*0a1c*/ 	.word	0x00016810


	//   ....[250]....
        /*0a20*/ 	.word	0x00016880


	//   ....[251]....
        /*0a24*/ 	.word	0x000168f0


	//   ....[252]....
        /*0a28*/ 	.word	0x00016960


	//   ....[253]....
        /*0a2c*/ 	.word	0x000169e0


	//   ....[254]....
        /*0a30*/ 	.word	0x00016a50


	//   ....[255]....
        /*0a34*/ 	.word	0x00016af0


	//   ....[0]....
        /*0a38*/ 	.word	0x00016b40


	//   ....[1]....
        /*0a3c*/ 	.word	0x00016bd0


	//   ....[2]....
        /*0a40*/ 	.word	0x00016d00


	//----- nvinfo : EIATTR_REG_RECONFIG
	.align		4
.L_263:
        /*0a44*/ 	.byte	0x01, 0x54
	.zero		2


	//----- nvinfo : EIATTR_SYSCALL_OFFSETS
	.align		4
        /*0a48*/ 	.byte	0x04, 0x46
        /*0a4a*/ 	.short	(.L_265 - .L_264)


	//   ....[0]....
.L_264:
        /*0a4c*/ 	.word	0x00001cd0


	//   ....[1]....
        /*0a50*/ 	.word	0x0000db30


	//   ....[2]....
        /*0a54*/ 	.word	0x0000dc80


	//   ....[3]....
        /*0a58*/ 	.word	0x0000dd70


	//   ....[4]....
        /*0a5c*/ 	.word	0x0000eb30


	//   ....[5]....
        /*0a60*/ 	.word	0x0000f680


	//----- nvinfo : EIATTR_MBARRIER_INSTR_OFFSETS
	.align		4
.L_265:
        /*0a64*/ 	.byte	0x04, 0x39
        /*0a66*/ 	.short	(.L_267 - .L_266)


	//   ....[0]....
.L_266:
        /*0a68*/ 	.word	0x00000190
        /*0a6c*/ 	.word	0x000000ff
        /*0a70*/ 	.word	0x00032400
        /*0a74*/ 	.short	0x0100
        /*0a76*/ 	.byte	0x08
	.zero		1


	//   ....[1]....
        /*0a78*/ 	.word	0x000001a0
        /*0a7c*/ 	.word	0x000000ff
        /*0a80*/ 	.word	0x00032410
        /*0a84*/ 	.short	0x0100
        /*0a86*/ 	.byte	0x08
	.zero		1


	//   ....[2]....
        /*0a88*/ 	.word	0x000001b0
        /*0a8c*/ 	.word	0x000000ff
        /*0a90*/ 	.word	0x00032420
        /*0a94*/ 	.short	0x0100
        /*0a96*/ 	.byte	0x08
	.zero		1


	//   ....[3]....
        /*0a98*/ 	.word	0x000002a0
        /*0a9c*/ 	.word	0x000000ff
        /*0aa0*/ 	.word	0x00032430
        /*0aa4*/ 	.short	0x0100
        /*0aa6*/ 	.byte	0x08
	.zero		1


	//   ....[4]....
        /*0aa8*/ 	.word	0x000002b0
        /*0aac*/ 	.word	0x000000ff
        /*0ab0*/ 	.word	0x00032440
        /*0ab4*/ 	.short	0x0100
        /*0ab6*/ 	.byte	0x08
	.zero		1


	//   ....[5]....
        /*0ab8*/ 	.word	0x000002c0
        /*0abc*/ 	.word	0x000000ff
        /*0ac0*/ 	.word	0x00032438
        /*0ac4*/ 	.short	0x0100
        /*0ac6*/ 	.byte	0x08
	.zero		1


	//   ....[6]....
        /*0ac8*/ 	.word	0x000002d0
        /*0acc*/ 	.word	0x000000ff
        /*0ad0*/ 	.word	0x00032448
        /*0ad4*/ 	.short	0x0100
        /*0ad6*/ 	.byte	0x08
	.zero		1


	//   ....[7]....
        /*0ad8*/ 	.word	0x00000400
        /*0adc*/ 	.word	0x000000ff
        /*0ae0*/ 	.word	0x00032450
        /*0ae4*/ 	.short	0x0100
        /*0ae6*/ 	.byte	0x08
	.zero		1


	//   ....[8]....
        /*0ae8*/ 	.word	0x00000410
        /*0aec*/ 	.word	0x000000ff
        /*0af0*/ 	.word	0x00032460
        /*0af4*/ 	.short	0x0100
        /*0af6*/ 	.byte	0x08
	.zero		1


	//   ....[9]....
        /*0af8*/ 	.word	0x00000420
        /*0afc*/ 	.word	0x000000ff
        /*0b00*/ 	.word	0x00032458
        /*0b04*/ 	.short	0x0100
        /*0b06*/ 	.byte	0x08
	.zero		1


	//   ....[10]....
        /*0b08*/ 	.word	0x00000430
        /*0b0c*/ 	.word	0x000000ff
        /*0b10*/ 	.word	0x00032468
        /*0b14*/ 	.short	0x0100
        /*0b16*/ 	.byte	0x08
	.zero		1


	//   ....[11]....
        /*0b18*/ 	.word	0x00000520
        /*0b1c*/ 	.word	0x000000ff
        /*0b20*/ 	.word	0x00032470
        /*0b24*/ 	.short	0x0100
        /*0b26*/ 	.byte	0x06
	.zero		1


	//   ....[12]....
        /*0b28*/ 	.word	0x00000530
        /*0b2c*/ 	.word	0x000000ff
        /*0b30*/ 	.word	0x00032480
        /*0b34*/ 	.short	0x0100
        /*0b36*/ 	.byte	0x06
	.zero		1


	//   ....[13]....
        /*0b38*/ 	.word	0x00000540
        /*0b3c*/ 	.word	0x000000ff
        /*0b40*/ 	.word	0x00032478
        /*0b44*/ 	.short	0x0100
        /*0b46*/ 	.byte	0x06
	.zero		1


	//   ....[14]....
        /*0b48*/ 	.word	0x00000550
        /*0b4c*/ 	.word	0x000000ff
        /*0b50*/ 	.word	0x00032488
        /*0b54*/ 	.short	0x0100
        /*0b56*/ 	.byte	0x06
	.zero		1


	//   ....[15]....
        /*0b58*/ 	.word	0x00000680
        /*0b5c*/ 	.word	0x000000ff
        /*0b60*/ 	.word	0x00032490
        /*0b64*/ 	.short	0x0100
        /*0b66*/ 	.byte	0x08
	.zero		1


	//   ....[16]....
        /*0b68*/ 	.word	0x00000690
        /*0b6c*/ 	.word	0x000000ff
        /*0b70*/ 	.word	0x000324a0
        /*0b74*/ 	.short	0x0100
        /*0b76*/ 	.byte	0x08
	.zero		1


	//   ....[17]....
        /*0b78*/ 	.word	0x000006a0
        /*0b7c*/ 	.word	0x000000ff
        /*0b80*/ 	.word	0x00032498
        /*0b84*/ 	.short	0x0100
        /*0b86*/ 	.byte	0x08
	.zero		1


	//   ....[18]....
        /*0b88*/ 	.word	0x000006b0
        /*0b8c*/ 	.word	0x000000ff
        /*0b90*/ 	.word	0x000324a8
        /*0b94*/ 	.short	0x0100
        /*0b96*/ 	.byte	0x08
	.zero		1


	//   ....[19]....
        /*0b98*/ 	.word	0x000007f0
        /*0b9c*/ 	.word	0x000000ff
        /*0ba0*/ 	.word	0x000324b0
        /*0ba4*/ 	.short	0x0100
        /*0ba6*/ 	.byte	0x08
	.zero		1


	//   ....[20]....
        /*0ba8*/ 	.word	0x00000800
        /*0bac*/ 	.word	0x000000ff
        /*0bb0*/ 	.word	0x000324c0
        /*0bb4*/ 	.short	0x0100
        /*0bb6*/ 	.byte	0x08
	.zero		1


	//   ....[21]....
        /*0bb8*/ 	.word	0x00000810
        /*0bbc*/ 	.word	0x000000ff
        /*0bc0*/ 	.word	0x000324b8
        /*0bc4*/ 	.short	0x0100
        /*0bc6*/ 	.byte	0x08
	.zero		1


	//   ....[22]....
        /*0bc8*/ 	.word	0x00000820
        /*0bcc*/ 	.word	0x000000ff
        /*0bd0*/ 	.word	0x000324c8
        /*0bd4*/ 	.short	0x0100
        /*0bd6*/ 	.byte	0x08
	.zero		1


	//   ....[23]....
        /*0bd8*/ 	.word	0x00001db0
        /*0bdc*/ 	.word	0x00000003
        /*0be0*/ 	.word	0x00032400
        /*0be4*/ 	.short	0x010a
        /*0be6*/ 	.byte	0x3f
	.zero		1


	//   ....[24]....
        /*0be8*/ 	.word	0x00001e90
        /*0bec*/ 	.word	0x000000ff
        /*0bf0*/ 	.word	0x00032430
        /*0bf4*/ 	.short	0x010a
        /*0bf6*/ 	.byte	0x06
	.zero		1


	//   ....[25]....
        /*0bf8*/ 	.word	0x00001ed0
        /*0bfc*/ 	.word	0x000000ff
        /*0c00*/ 	.word	0x00032430
        /*0c04*/ 	.short	0x010a
        /*0c06*/ 	.byte	0x06
	.zero		1


	//   ....[26]....
        /*0c08*/ 	.word	0x00002200
        /*0c0c*/ 	.word	0x00000003
        /*0c10*/ 	.word	0x00032410
        /*0c14*/ 	.short	0x010a
        /*0c16*/ 	.byte	0x3f
	.zero		1


	//   ....[27]....
        /*0c18*/ 	.word	0x00002240
        /*0c1c*/ 	.word	0x000000ff
        /*0c20*/ 	.word	0x00032450
        /*0c24*/ 	.short	0x010a
        /*0c26*/ 	.byte	0x06
	.zero		1


	//   ....[28]....
        /*0c28*/ 	.word	0x00002280
        /*0c2c*/ 	.word	0x000000ff
        /*0c30*/ 	.word	0x00032450
        /*0c34*/ 	.short	0x010a
        /*0c36*/ 	.byte	0x06
	.zero		1


	//   ....[29]....
        /*0c38*/ 	.word	0x00003220
        /*0c3c*/ 	.word	0x000000ff
        /*0c40*/ 	.word	0x00000000
        /*0c44*/ 	.short	0x0101
        /*0c46*/ 	.byte	0x04
	.zero		1


	//   ....[30]....
        /*0c48*/ 	.word	0x00004790
        /*0c4c*/ 	.word	0x000000ff
        /*0c50*/ 	.word	0x00000000
        /*0c54*/ 	.short	0x0101
        /*0c56*/ 	.byte	0x06
	.zero		1


	//   ....[31]....
        /*0c58*/ 	.word	0x000048e0
        /*0c5c*/ 	.word	0x000000ff
        /*0c60*/ 	.word	0x00032430
        /*0c64*/ 	.short	0x010a
        /*0c66*/ 	.byte	0x05
	.zero		1


	//   ....[32]....
        /*0c68*/ 	.word	0x00004920
        /*0c6c*/ 	.word	0x000000ff
        /*0c70*/ 	.word	0x00032430
        /*0c74*/ 	.short	0x010a
        /*0c76*/ 	.byte	0x05
	.zero		1


	//   ....[33]....
        /*0c78*/ 	.word	0x00004b30
        /*0c7c*/ 	.word	0x000000ff
        /*0c80*/ 	.word	0x00032450
        /*0c84*/ 	.short	0x010a
        /*0c86*/ 	.byte	0x05
	.zero		1


	//   ....[34]....
        /*0c88*/ 	.word	0x00004b70
        /*0c8c*/ 	.word	0x000000ff
        /*0c90*/ 	.word	0x00032450
        /*0c94*/ 	.short	0x010a
        /*0c96*/ 	.byte	0x05
	.zero		1


	//   ....[35]....
        /*0c98*/ 	.word	0x00005db0
        /*0c9c*/ 	.word	0x000000ff
        /*0ca0*/ 	.word	0x00000000
        /*0ca4*/ 	.short	0x0101
        /*0ca6*/ 	.byte	0x0b
	.zero		1


	//   ....[36]....
        /*0ca8*/ 	.word	0x00007150
        /*0cac*/ 	.word	0x000000ff
        /*0cb0*/ 	.word	0x00000000
        /*0cb4*/ 	.short	0x0101
        /*0cb6*/ 	.byte	0x05
	.zero		1


	//   ....[37]....
        /*0cb8*/ 	.word	0x00009860
        /*0cbc*/ 	.word	0x000000ff
        /*0cc0*/ 	.word	0x00000000
        /*0cc4*/ 	.short	0x0101
        /*0cc6*/ 	.byte	0x06
	.zero		1


	//   ....[38]....
        /*0cc8*/ 	.word	0x00009fa0
        /*0ccc*/ 	.word	0x000000ff
        /*0cd0*/ 	.word	0x00000000
        /*0cd4*/ 	.short	0x0101
        /*0cd6*/ 	.byte	0x09
	.zero		1


	//   ....[39]....
        /*0cd8*/ 	.word	0x0000e280
        /*0cdc*/ 	.word	0x00000019
        /*0ce0*/ 	.word	0x00032440
        /*0ce4*/ 	.short	0x010a
        /*0ce6*/ 	.byte	0x3f
	.zero		1


	//   ....[40]....
        /*0ce8*/ 	.word	0x0000e8b0
        /*0cec*/ 	.word	0x00000019
        /*0cf0*/ 	.word	0x00032430
        /*0cf4*/ 	.short	0x0107
        /*0cf6*/ 	.byte	0x3f
	.zero		1


	//   ....[41]....
        /*0cf8*/ 	.word	0x0000e980
        /*0cfc*/ 	.word	0x00000019
        /*0d00*/ 	.word	0x00032430
        /*0d04*/ 	.short	0x0101
        /*0d06*/ 	.byte	0x3f
	.zero		1


	//   ....[42]....
        /*0d08*/ 	.word	0x0000f4c0
        /*0d0c*/ 	.word	0x00000016
        /*0d10*/ 	.word	0x00032400
        /*0d14*/ 	.short	0x0107
        /*0d16*/ 	.byte	0x3f
	.zero		1


	//   ....[43]....
        /*0d18*/ 	.word	0x0000f550
        /*0d1c*/ 	.word	0x00000016
        /*0d20*/ 	.word	0x00032400
        /*0d24*/ 	.short	0x0101
        /*0d26*/ 	.byte	0x3f
	.zero		1


	//   ....[44]....
        /*0d28*/ 	.word	0x00010060
        /*0d2c*/ 	.word	0x00000016
        /*0d30*/ 	.word	0x00032410
        /*0d34*/ 	.short	0x0107
        /*0d36*/ 	.byte	0x3f
	.zero		1


	//   ....[45]....
        /*0d38*/ 	.word	0x00010160
        /*0d3c*/ 	.word	0x00000016
        /*0d40*/ 	.word	0x00032410
        /*0d44*/ 	.short	0x0101
        /*0d46*/ 	.byte	0x3f
	.zero		1


	//   ....[46]....
        /*0d48*/ 	.word	0x00010180
        /*0d4c*/ 	.word	0x00000016
        /*0d50*/ 	.word	0x00032420
        /*0d54*/ 	.short	0x010a
        /*0d56*/ 	.byte	0x3f
	.zero		1


	//   ....[47]....
        /*0d58*/ 	.word	0x00010200
        /*0d5c*/ 	.word	0x00000019
        /*0d60*/ 	.word	0x00032460
        /*0d64*/ 	.short	0x010a
        /*0d66*/ 	.byte	0x3f
	.zero		1


	//   ....[48]....
        /*0d68*/ 	.word	0x00010960
        /*0d6c*/ 	.word	0x00000019
        /*0d70*/ 	.word	0x00032450
        /*0d74*/ 	.short	0x0107
        /*0d76*/ 	.byte	0x3f
	.zero		1


	//   ....[49]....
        /*0d78*/ 	.word	0x00010a20
        /*0d7c*/ 	.word	0x00000019
        /*0d80*/ 	.word	0x00032450
        /*0d84*/ 	.short	0x0101
        /*0d86*/ 	.byte	0x3f
	.zero		1


	//   ....[50]....
        /*0d88*/ 	.word	0x00010d60
        /*0d8c*/ 	.word	0x0000000a
        /*0d90*/ 	.word	0x00032440
        /*0d94*/ 	.short	0x010a
        /*0d96*/ 	.byte	0x3f
	.zero		1


	//   ....[51]....
        /*0d98*/ 	.word	0x00011110
        /*0d9c*/ 	.word	0x0000000a
        /*0da0*/ 	.word	0x00032430
        /*0da4*/ 	.short	0x0107
        /*0da6*/ 	.byte	0x3f
	.zero		1


	//   ....[52]....
        /*0da8*/ 	.word	0x000111c0
        /*0dac*/ 	.word	0x0000000a
        /*0db0*/ 	.word	0x00032430
        /*0db4*/ 	.short	0x0101
        /*0db6*/ 	.byte	0x3f
	.zero		1


	//   ....[53]....
        /*0db8*/ 	.word	0x000111f0
        /*0dbc*/ 	.word	0x0000000a
        /*0dc0*/ 	.word	0x00032460
        /*0dc4*/ 	.short	0x010a
        /*0dc6*/ 	.byte	0x3f
	.zero		1


	//   ....[54]....
        /*0dc8*/ 	.word	0x000116f0
        /*0dcc*/ 	.word	0x0000000a
        /*0dd0*/ 	.word	0x00032450
        /*0dd4*/ 	.short	0x0107
        /*0dd6*/ 	.byte	0x3f
	.zero		1


	//   ....[55]....
        /*0dd8*/ 	.word	0x000117a0
        /*0ddc*/ 	.word	0x0000000a
        /*0de0*/ 	.word	0x00032450
        /*0de4*/ 	.short	0x0101
        /*0de6*/ 	.byte	0x3f
	.zero		1


	//   ....[56]....
        /*0de8*/ 	.word	0x00012620
        /*0dec*/ 	.word	0x00000005
        /*0df0*/ 	.word	0x00032420
        /*0df4*/ 	.short	0x010a
        /*0df6*/ 	.byte	0x3f
	.zero		1


	//   ....[57]....
        /*0df8*/ 	.word	0x000127c0
        /*0dfc*/ 	.word	0x00000003
        /*0e00*/ 	.word	0x00032440
        /*0e04*/ 	.short	0x010a
        /*0e06*/ 	.byte	0x3f
	.zero		1


	//   ....[58]....
        /*0e08*/ 	.word	0x00012860
        /*0e0c*/ 	.word	0x00000005
        /*0e10*/ 	.word	0x00032440
        /*0e14*/ 	.short	0x010a
        /*0e16*/ 	.byte	0x3f
	.zero		1


	//   ....[59]....
        /*0e18*/ 	.word	0x000128a0
        /*0e1c*/ 	.word	0x00000003
        /*0e20*/ 	.word	0x00032460
        /*0e24*/ 	.short	0x010a
        /*0e26*/ 	.byte	0x3f
	.zero		1


	//   ....[60]....
        /*0e28*/ 	.word	0x000128e0
        /*0e2c*/ 	.word	0x00000005
        /*0e30*/ 	.word	0x00032460
        /*0e34*/ 	.short	0x010a
        /*0e36*/ 	.byte	0x3f
	.zero		1


	//   ....[61]....
        /*0e38*/ 	.word	0x00012940
        /*0e3c*/ 	.word	0x00000003
        /*0e40*/ 	.word	0x00032400
        /*0e44*/ 	.short	0x010a
        /*0e46*/ 	.byte	0x3f
	.zero		1


	//   ....[62]....
        /*0e48*/ 	.word	0x000129a0
        /*0e4c*/ 	.word	0x00000005
        /*0e50*/ 	.word	0x00032430
        /*0e54*/ 	.short	0x010a
        /*0e56*/ 	.byte	0x3f
	.zero		1


	//   ....[63]....
        /*0e58*/ 	.word	0x000129f0
        /*0e5c*/ 	.word	0x00000003
        /*0e60*/ 	.word	0x00032410
        /*0e64*/ 	.short	0x010a
        /*0e66*/ 	.byte	0x3f
	.zero		1


	//   ....[64]....
        /*0e68*/ 	.word	0x00012a50
        /*0e6c*/ 	.word	0x00000005
        /*0e70*/ 	.word	0x00032450
        /*0e74*/ 	.short	0x010a
        /*0e76*/ 	.byte	0x3f
	.zero		1


	//   ....[65]....
        /*0e78*/ 	.word	0x00012ab0
        /*0e7c*/ 	.word	0x00000099
        /*0e80*/ 	.word	0x00032430
        /*0e84*/ 	.short	0x010a
        /*0e86*/ 	.byte	0x3f
	.zero		1


	//   ....[66]....
        /*0e88*/ 	.word	0x00012b10
        /*0e8c*/ 	.word	0x000000d2
        /*0e90*/ 	.word	0x00032450
        /*0e94*/ 	.short	0x010a
        /*0e96*/ 	.byte	0x3f
	.zero		1


	//   ....[67]....
        /*0e98*/ 	.word	0x00012c30
        /*0e9c*/ 	.word	0x00000019
        /*0ea0*/ 	.word	0x00032440
        /*0ea4*/ 	.short	0x010a
        /*0ea6*/ 	.byte	0x3f
	.zero		1


	//   ....[68]....
        /*0ea8*/ 	.word	0x00014a50
        /*0eac*/ 	.word	0x00000016
        /*0eb0*/ 	.word	0x00032420
        /*0eb4*/ 	.short	0x010a
        /*0eb6*/ 	.byte	0x3f
	.zero		1


	//   ....[69]....
        /*0eb8*/ 	.word	0x00014aa0
        /*0ebc*/ 	.word	0x00000019
        /*0ec0*/ 	.word	0x00032460
        /*0ec4*/ 	.short	0x010a
        /*0ec6*/ 	.byte	0x3f
	.zero		1


	//   ....[70]....
        /*0ec8*/ 	.word	0x000153f0
        /*0ecc*/ 	.word	0x0000000a
        /*0ed0*/ 	.word	0x00032440
        /*0ed4*/ 	.short	0x010a
        /*0ed6*/ 	.byte	0x3f
	.zero		1


	//   ....[71]....
        /*0ed8*/ 	.word	0x00015ac0
        /*0edc*/ 	.word	0x0000000a
        /*0ee0*/ 	.word	0x00032460
        /*0ee4*/ 	.short	0x010a
        /*0ee6*/ 	.byte	0x3f
	.zero		1


	//   ....[72]....
        /*0ee8*/ 	.word	0x00016c20
        /*0eec*/ 	.word	0x00000005
        /*0ef0*/ 	.word	0x00032420
        /*0ef4*/ 	.short	0x010a
        /*0ef6*/ 	.byte	0x3f
	.zero		1


	//   ....[73]....
        /*0ef8*/ 	.word	0x00016dc0
        /*0efc*/ 	.word	0x00000003
        /*0f00*/ 	.word	0x00032440
        /*0f04*/ 	.short	0x010a
        /*0f06*/ 	.byte	0x3f
	.zero		1


	//   ....[74]....
        /*0f08*/ 	.word	0x00016e10
        /*0f0c*/ 	.word	0x00000005
        /*0f10*/ 	.word	0x00032440
        /*0f14*/ 	.short	0x010a
        /*0f16*/ 	.byte	0x3f
	.zero		1


	//   ....[75]....
        /*0f18*/ 	.word	0x00016e60
        /*0f1c*/ 	.word	0x00000003
        /*0f20*/ 	.word	0x00032460
        /*0f24*/ 	.short	0x010a
        /*0f26*/ 	.byte	0x3f
	.zero		1


	//----- nvinfo : EIATTR_NUM_MBARRIERS
	.align		4
.L_267:
        /*0f28*/ 	.byte	0x03, 0x38
        /*0f2a*/ 	.short	0x0017


	//----- nvinfo : EIATTR_EXIT_INSTR_OFFSETS
	.align		4
        /*0f2c*/ 	.byte	0x04, 0x1c
        /*0f2e*/ 	.short	(.L_269 - .L_268)


	//   ....[0]....
.L_268:
        /*0f30*/ 	.word	0x000009e0


	//   ....[1]....
        /*0f34*/ 	.word	0x0000c460


	//   ....[2]....
        /*0f38*/ 	.word	0x00012930


	//----- nvinfo : EIATTR_MAX_THREADS
	.align		4
.L_269:
        /*0f3c*/ 	.byte	0x04, 0x05
        /*0f3e*/ 	.short	(.L_271 - .L_270)
.L_270:
        /*0f40*/ 	.word	0x00000180
        /*0f44*/ 	.word	0x00000001
        /*0f48*/ 	.word	0x00000001


	//----- nvinfo : EIATTR_CRS_STACK_SIZE
	.align		4
.L_271:
        /*0f4c*/ 	.byte	0x04, 0x1e
        /*0f4e*/ 	.short	(.L_273 - .L_272)
.L_272:
        /*0f50*/ 	.word	0x00000000


	//----- nvinfo : EIATTR_CBANK_PARAM_SIZE
	.align		4
.L_273:
        /*0f54*/ 	.byte	0x03, 0x19
        /*0f56*/ 	.short	0x0bf0


	//----- nvinfo : EIATTR_PARAM_CBANK
	.align		4
        /*0f58*/ 	.byte	0x04, 0x0a
        /*0f5a*/ 	.short	(.L_275 - .L_274)
	.align		4
.L_274:
        /*0f5c*/ 	.word	index@(.nv.constant0._ZN7cutlass13device_kernelIN5flash11enable_sm90INS1_16FlashAttnFwdSm90INS1_25CollectiveMainloopFwdSm90ILi2EN4cute5tupleIJNS5_1CILi1EEES8_S8_EEENS6_IJNS7_ILi128EEENS7_ILi96EEENS7_ILi64EEEEEELi256ENS_10bfloat16_tEfNS_4arch4Sm90ELb0ELb0ELb1ELb1ELb1ELb0ELb1ELb1ELb0ELb1ELb1ELb0EEENS1_21CollectiveEpilogueFwdINS6_IJSA_NS7_ILi256EEESB_EEES9_SE_SG_Li256ELb1ELb1ELb1ELb0EEENS1_36VarlenDynamicPersistentTileSchedulerILi128ELi96ELi256ELi128ELb1ELb1ELb1ELb0ELb1ELb1EEEEEEEEEvNT_6ParamsE)
        /*0f60*/ 	.short	0x0210
        /*0f62*/ 	.short	0x0bf0


	//----- nvinfo : EIATTR_SW_WAR
	.align		4
.L_275:
        /*0f64*/ 	.byte	0x04, 0x36
        /*0f66*/ 	.short	(.L_277 - .L_276)
.L_276:
        /*0f68*/ 	.word	0x00000008
.L_277:


//--------------------- .nv.info._ZN7cutlass13device_kernelIN5flash11enable_sm90INS1_16FlashAttnFwdSm90INS1_25CollectiveMainloopFwdSm90ILi2EN4cute5tupleIJNS5_1CILi1EEES8_S8_EEENS6_IJNS7_ILi128EEENS7_ILi96EEENS7_ILi64EEEEEELi256ENS_10bfloat16_tEfNS_4arch4Sm90ELb0ELb0ELb1ELb1ELb1ELb1ELb1ELb1ELb0ELb1ELb1ELb0EEENS1_21CollectiveEpilogueFwdINS6_IJSA_NS7_ILi256EEESB_EEES9_SE_SG_Li256ELb1ELb1ELb1ELb0EEENS1_36VarlenDynamicPersistentTileSchedulerILi128ELi96ELi256ELi128ELb1ELb1ELb1ELb0ELb1ELb1EEEEEEEEEvNT_6ParamsE --------------------------
	.section	.nv.info._ZN7cutlass13device_kernelIN5flash11enable_sm90INS1_16FlashAttnFwdSm90INS1_25CollectiveMainloopFwdSm90ILi2EN4cute5tupleIJNS5_1CILi1EEES8_S8_EEENS6_IJNS7_ILi128EEENS7_ILi96EEENS7_ILi64EEEEEELi256ENS_10bfloat16_tEfNS_4arch4Sm90ELb0ELb0ELb1ELb1ELb1ELb1ELb1ELb1ELb0ELb1ELb1ELb0EEENS1_21CollectiveEpilogueFwdINS6_IJSA_NS7_ILi256EEESB_EEES9_SE_SG_Li256ELb1ELb1ELb1ELb0EEENS1_36VarlenDynamicPersistentTileSchedulerILi128ELi96ELi256ELi128ELb1ELb1ELb1ELb0ELb1ELb1EEEEEEEEEvNT_6ParamsE,"",@"SHT_CUDA_INFO"
	.sectionflags	@""
	.align	4


	//----- nvinfo : EIATTR_CUDA_API_VERSION
	.align		4
        /*0000*/ 	.byte	0x04, 0x37
        /*0002*/ 	.short	(.L_279 - .L_278)
.L_278:
        /*0004*/ 	.word	0x00000082


	//----- nvinfo : EIATTR_KPARAM_INFO
	.align		4
.L_279:
        /*0008*/ 	.byte	0x04, 0x17
        /*000a*/ 	.short	(.L_281 - .L_280)
.L_280:
        /*000c*/ 	.word	0x00000000
        /*0010*/ 	.short	0x0000
        /*0012*/ 	.short	0x0070
        /*0014*/ 	.byte	0x00, 0xf0, 0x01, 0x2e


	//----- nvinfo : EIATTR_SPARSE_MMA_MASK
	.align		4
.L_281:
        /*0018*/ 	.byte	0x03, 0x50
        /*001a*/ 	.short	0x0000


	//----- nvinfo : EIATTR_MAXREG_COUNT
	.align		4
        /*001c*/ 	.byte	0x03, 0x1b
        /*001e*/ 	.short	0x00a8


	//----- nvinfo : EIATTR_NUM_BARRIERS
	.align		4
        /*0020*/ 	.byte	0x02, 0x4c
        /*0022*/ 	.byte	0x10
	.zero		1


	//----- nvinfo : EIATTR_EXTERNS
	.align		4
        /*0024*/ 	.byte	0x04, 0x0f
        /*0026*/ 	.short	(.L_283 - .L_282)


	//   ....[0]....
	.align		4
.L_282:
        /*0028*/ 	.word	index@(__assertfail)


	//----- nvinfo : EIATTR_ANNOTATIONS
	.align		4
.L_283:
        /*002c*/ 	.byte	0x04, 0x55
        /*002e*/ 	.short	(.L_285 - .L_284)


	//   ....[0]....
.L_284:
        /* <DEDUP_REMOVED lines=184> */


	//----- nvinfo : EIATTR_MERCURY_ISA_VERSION
	.align		4
.L_285:
        /*0b98*/ 	.byte	0x03, 0x5f
        /*0b9a*/ 	.short	0x0101


	//----- nvinfo : EIATTR_UNUSED_LOAD_BYTE_OFFSET
	.align		4
        /*0b9c*/ 	.byte	0x04, 0x44
        /*0b9e*/ 	.short	(.L_287 - .L_286)


	//   ....[0]....
.L_286:
        /*0ba0*/ 	.word	0x00000a70
        /*0ba4*/ 	.word	0x0000fff0


	//   ....[1]....
        /*0ba8*/ 	.word	0x0000ffb0
        /*0bac*/ 	.word	0x0000fff0


	//----- nvinfo : EIATTR_INT_WARP_WIDE_INSTR_OFFSETS
	.align		4
.L_287:
        /*0bb0*/ 	.byte	0x04, 0x31
        /*0bb2*/ 	.short	(.L_289 - .L_288)


	//   ....[0]....
.L_288:
        /*0bb4*/ 	.word	0x00000120


	//   ....[1]....
        /*0bb8*/ 	.word	0x00000160


	//   ....[2]....
        /*0bbc*/ 	.word	0x000001d0


	//   ....[3]....
        /*0bc0*/ 	.word	0x00000240


	//   ....[4]....
        /*0bc4*/ 	.word	0x00017d30


	//   ....[5]....
        /*0bc8*/ 	.word	0x00017dc0


	//   ....[6]....
        /*0bcc*/ 	.word	0x0001bd10


	//   ....[7]....
        /*0bd0*/ 	.word	0x0001bda0


	//----- nvinfo : EIATTR_COOP_GROUP_MASK_REGIDS
	.align		4
.L_289:
        /*0bd4*/ 	.byte	0x04, 0x29
        /*0bd6*/ 	.short	(.L_291 - .L_290)


	//   ....[0]....
.L_290:
        /*0bd8*/ 	.word	0xffffffff


	//   ....[1]....
        /*0bdc*/ 	.word	0xffffffff


	//   ....[2]....
        /*0be0*/ 	.word	0xffffffff


	//   ....[3]....
        /*0be4*/ 	.word	0xffffffff


	//   ....[4]....
        /*0be8*/ 	.word	0xffffffff


	//   ....[5]....
        /*0bec*/ 	.word	0xffffffff


	//   ....[6]....
        /*0bf0*/ 	.word	0xffffffff


	//   ....[7]....
        /*0bf4*/ 	.word	0xffffffff


	//   ....[8]....
        /*0bf8*/ 	.word	0xffffffff


	//   ....[9]....
        /*0bfc*/ 	.word	0xffffffff


	//   ....[10]....
        /*0c00*/ 	.word	0xffffffff


	//   ....[11]....
        /*0c04*/ 	.word	0xffffffff


	//   ....[12]....
        /*0c08*/ 	.word	0xffffffff


	//   ....[13]....
        /*0c0c*/ 	.word	0xffffffff


	//   ....[14]....
        /*0c10*/ 	.word	0xffffffff


	//   ....[15]....
        /*0c14*/ 	.word	0xffffffff


	//   ....[16]....
        /*0c18*/ 	.word	0xffffffff


	//   ....[17]....
        /*0c1c*/ 	.word	0xffffffff


	//   ....[18]....
        /*0c20*/ 	.word	0xffffffff


	//   ....[19]....
        /*0c24*/ 	.word	0xffffffff


	//   ....[20]....
        /*0c28*/ 	.word	0xffffffff


	//   ....[21]....
        /*0c2c*/ 	.word	0xffffffff


	//   ....[22]....
        /*0c30*/ 	.word	0xffffffff


	//   ....[23]....
        /*0c34*/ 	.word	0xffffffff


	//   ....[24]....
        /*0c38*/ 	.word	0xffffffff


	//   ....[25]....
        /*0c3c*/ 	.word	0xffffffff


	//   ....[26]....
        /*0c40*/ 	.word	0xffffffff


	//   ....[27]....
        /*0c44*/ 	.word	0xffffffff


	//   ....[28]....
        /*0c48*/ 	.word	0xffffffff


	//   ....[29]....
        /*0c4c*/ 	.word	0xffffffff


	//   ....[30]....
        /*0c50*/ 	.word	0xffffffff


	//   ....[31]....
        /*0c54*/ 	.word	0xffffffff


	//   ....[32]....
        /*0c58*/ 	.word	0xffffffff


	//   ....[33]....
        /*0c5c*/ 	.word	0xffffffff


	//   ....[34]....
        /*0c60*/ 	.word	0xffffffff


	//   ....[35]....
        /*0c64*/ 	.word	0xffffffff


	//   ....[36]....
        /*0c68*/ 	.word	0xffffffff


	//   ....[37]....
        /*0c6c*/ 	.word	0xffffffff


	//   ....[38]....
        /*0c70*/ 	.word	0xffffffff


	//   ....[39]....
        /*0c74*/ 	.word	0xffffffff


	//   ....[40]....
        /*0c78*/ 	.word	0xffffffff


	//   ....[41]....
        /*0c7c*/ 	.word	0xffffffff


	//   ....[42]....
        /*0c80*/ 	.word	0xffffffff


	//   ....[43]....
        /*0c84*/ 	.word	0xffffffff


	//   ....[44]....
        /*0c88*/ 	.word	0xffffffff


	//   ....[45]....
        /*0c8c*/ 	.word	0xffffffff


	//   ....[46]....
        /*0c90*/ 	.word	0xffffffff


	//   ....[47]....
        /*0c94*/ 	.word	0xffffffff


	//   ....[48]....
        /*0c98*/ 	.word	0xffffffff


	//   ....[49]....
        /*0c9c*/ 	.word	0xffffffff


	//   ....[50]....
        /*0ca0*/ 	.word	0xffffffff


	//   ....[51]....
        /*0ca4*/ 	.word	0xffffffff


	//   ....[52]....
        /*0ca8*/ 	.word	0xffffffff


	//   ....[53]....
        /*0cac*/ 	.word	0xffffffff


	//   ....[54]....
        /*0cb0*/ 	.word	0xffffffff


	//   ....[55]....
        /*0cb4*/ 	.word	0xffffffff


	//   ....[56]....
        /*0cb8*/ 	.word	0xffffffff


	//   ....[57]....
        /*0cbc*/ 	.word	0xffffffff


	//   ....[58]....
        /*0cc0*/ 	.word	0xffffffff


	//   ....[59]....
        /*0cc4*/ 	.word	0xffffffff


	//   ....[60]....
        /*0cc8*/ 	.word	0xffffffff


	//   ....[61]....
        /*0ccc*/ 	.word	0xffffffff


	//   ....[62]....
        /*0cd0*/ 	.word	0xffffffff


	//   ....[63]....
        /*0cd4*/ 	.word	0xffffffff


	//   ....[64]....
        /*0cd8*/ 	.word	0xffffffff


	//   ....[65]....
        /*0cdc*/ 	.word	0xffffffff


	//   ....[66]....
        /*0ce0*/ 	.word	0xffffffff


	//   ....[67]....
        /*0ce4*/ 	.word	0xffffffff


	//   ....[68]....
        /*0ce8*/ 	.word	0xffffffff


	//   ....[69]....
        /*0cec*/ 	.word	0xffffffff


	//   ....[70]....
        /*0cf0*/ 	.word	0xffffffff


	//   ....[71]....
        /*0cf4*/ 	.word	0xffffffff


	//   ....[72]....
        /*0cf8*/ 	.word	0xffffffff


	//   ....[73]....
        /*0cfc*/ 	.word	0xffffffff


	//   ....[74]....
        /*0d00*/ 	.word	0xffffffff


	//   ....[75]....
        /*0d04*/ 	.word	0xffffffff


	//   ....[76]....
        /*0d08*/ 	.word	0xffffffff


	//   ....[77]....
        /*0d0c*/ 	.word	0xffffffff


	//   ....[78]....
        /*0d10*/ 	.word	0xffffffff


	//   ....[79]....
        /*0d14*/ 	.word	0xffffffff


	//   ....[80]....
        /*0d18*/ 	.word	0xffffffff


	//   ....[81]....
        /*0d1c*/ 	.word	0xffffffff


	//   ....[82]....
        /*0d20*/ 	.word	0xffffffff


	//   ....[83]....
        /*0d24*/ 	.word	0xffffffff


	//   ....[84]....
        /*0d28*/ 	.word	0xffffffff


	//   ....[85]....
        /*0d2c*/ 	.word	0xffffffff


	//   ....[86]....
        /*0d30*/ 	.word	0xffffffff


	//   ....[87]....
        /*0d34*/ 	.word	0xffffffff


	//   ....[88]....
        /*0d38*/ 	.word	0xffffffff


	//   ....[89]....
        /*0d3c*/ 	.word	0xffffffff


	//   ....[90]....
        /*0d40*/ 	.word	0xffffffff


	//   ....[91]....
        /*0d44*/ 	.word	0xffffffff


	//   ....[92]....
        /*0d48*/ 	.word	0xffffffff


	//   ....[93]....
        /*0d4c*/ 	.word	0xffffffff


	//   ....[94]....
        /*0d50*/ 	.word	0xffffffff


	//   ....[95]....
        /*0d54*/ 	.word	0xffffffff


	//   ....[96]....
        /*0d58*/ 	.word	0xffffffff


	//   ....[97]....
        /*0d5c*/ 	.word	0xffffffff


	//   ....[98]....
        /*0d60*/ 	.word	0xffffffff


	//   ....[99]....
        /*0d64*/ 	.word	0xffffffff


	//   ....[100]....
        /*0d68*/ 	.word	0xffffffff


	//   ....[101]....
        /*0d6c*/ 	.word	0xffffffff


	//   ....[102]....
        /*0d70*/ 	.word	0xffffffff


	//   ....[103]....
        /*0d74*/ 	.word	0xffffffff


	//   ....[104]....
        /*0d78*/ 	.word	0xffffffff


	//   ....[105]....
        /*0d7c*/ 	.word	0xffffffff


	//   ....[106]....
        /*0d80*/ 	.word	0xffffffff


	//   ....[107]....
        /*0d84*/ 	.word	0xffffffff


	//   ....[108]....
        /*0d88*/ 	.word	0xffffffff


	//   ....[109]....
        /*0d8c*/ 	.word	0xffffffff


	//   ....[110]....
        /*0d90*/ 	.word	0xffffffff


	//   ....[111]....
        /*0d94*/ 	.word	0xffffffff


	//   ....[112]....
        /*0d98*/ 	.word	0xffffffff


	//   ....[113]....
        /*0d9c*/ 	.word	0xffffffff


	//   ....[114]....
        /*0da0*/ 	.word	0xffffffff


	//   ....[115]....
        /*0da4*/ 	.word	0xffffffff


	//   ....[116]....
        /*0da8*/ 	.word	0xffffffff


	//   ....[117]....
        /*0dac*/ 	.word	0xffffffff


	//   ....[118]....
        /*0db0*/ 	.word	0xffffffff


	//   ....[119]....
        /*0db4*/ 	.word	0xffffffff


	//   ....[120]....
        /*0db8*/ 	.word	0xffffffff


	//   ....[121]....
        /*0dbc*/ 	.word	0xffffffff


	//   ....[122]....
        /*0dc0*/ 	.word	0xffffffff


	//   ....[123]....
        /*0dc4*/ 	.word	0xffffffff


	//   ....[124]....
        /*0dc8*/ 	.word	0xffffffff


	//   ....[125]....
        /*0dcc*/ 	.word	0xffffffff


	//   ....[126]....
        /*0dd0*/ 	.word	0xffffffff


	//   ....[127]....
        /*0dd4*/ 	.word	0xffffffff


	//   ....[128]....
        /*0dd8*/ 	.word	0xffffffff


	//   ....[129]....
        /*0ddc*/ 	.word	0xffffffff


	//   ....[130]....
        /*0de0*/ 	.word	0xffffffff


	//   ....[131]....
        /*0de4*/ 	.word	0xffffffff


	//   ....[132]....
        /*0de8*/ 	.word	0xffffffff


	//   ....[133]....
        /*0dec*/ 	.word	0xffffffff


	//   ....[134]....
        /*0df0*/ 	.word	0xffffffff


	//   ....[135]....
        /*0df4*/ 	.word	0xffffffff


	//   ....[136]....
        /*0df8*/ 	.word	0xffffffff


	//   ....[137]....
        /*0dfc*/ 	.word	0xffffffff


	//   ....[138]....
        /*0e00*/ 	.word	0xffffffff


	//   ....[139]....
        /*0e04*/ 	.word	0xffffffff


	//   ....[140]....
        /*0e08*/ 	.word	0xffffffff


	//   ....[141]....
        /*0e0c*/ 	.word	0xffffffff


	//   ....[142]....
        /*0e10*/ 	.word	0xffffffff


	//   ....[143]....
        /*0e14*/ 	.word	0xffffffff


	//   ....[144]....
        /*0e18*/ 	.word	0xffffffff


	//   ....[145]....
        /*0e1c*/ 	.word	0xffffffff


	//   ....[146]....
        /*0e20*/ 	.word	0xffffffff


	//   ....[147]....
        /*0e24*/ 	.word	0xffffffff


	//   ....[148]....
        /*0e28*/ 	.word	0xffffffff


	//   ....[149]....
        /*0e2c*/ 	.word	0xffffffff


	//   ....[150]....
        /*0e30*/ 	.word	0xffffffff


	//   ....[151]....
        /*0e34*/ 	.word	0xffffffff


	//   ....[152]....
        /*0e38*/ 	.word	0xffffffff


	//   ....[153]....
        /*0e3c*/ 	.word	0xffffffff


	//   ....[154]....
        /*0e40*/ 	.word	0xffffffff


	//   ....[155]....
        /*0e44*/ 	.word	0xffffffff


	//   ....[156]....
        /*0e48*/ 	.word	0xffffffff


	//   ....[157]....
        /*0e4c*/ 	.word	0xffffffff


	//   ....[158]....
        /*0e50*/ 	.word	0xffffffff


	//   ....[159]....
        /*0e54*/ 	.word	0xffffffff


	//   ....[160]....
        /*0e58*/ 	.word	0xffffffff


	//   ....[161]....
        /*0e5c*/ 	.word	0xffffffff


	//   ....[162]....
        /*0e60*/ 	.word	0xffffffff


	//   ....[163]....
        /*0e64*/ 	.word	0xffffffff


	//   ....[164]....
        /*0e68*/ 	.word	0xffffffff


	//   ....[165]....
        /*0e6c*/ 	.word	0xffffffff


	//   ....[166]....
        /*0e70*/ 	.word	0xffffffff


	//   ....[167]....
        /*0e74*/ 	.word	0xffffffff


	//   ....[168]....
        /*0e78*/ 	.word	0xffffffff


	//   ....[169]....
        /*0e7c*/ 	.word	0xffffffff


	//   ....[170]....
        /*0e80*/ 	.word	0xffffffff


	//   ....[171]....
        /*0e84*/ 	.word	0xffffffff


	//   ....[172]....
        /*0e88*/ 	.word	0xffffffff


	//   ....[173]....
        /*0e8c*/ 	.word	0xffffffff


	//   ....[174]....
        /*0e90*/ 	.word	0xffffffff


	//   ....[175]....
        /*0e94*/ 	.word	0xffffffff


	//   ....[176]....
        /*0e98*/ 	.word	0xffffffff


	//   ....[177]....
        /*0e9c*/ 	.word	0xffffffff


	//   ....[178]....
        /*0ea0*/ 	.word	0xffffffff


	//   ....[179]....
        /*0ea4*/ 	.word	0xffffffff


	//   ....[180]....
        /*0ea8*/ 	.word	0xffffffff


	//   ....[181]....
        /*0eac*/ 	.word	0xffffffff


	//   ....[182]....
        /*0eb0*/ 	.word	0xffffffff


	//   ....[183]....
        /*0eb4*/ 	.word	0xffffffff


	//   ....[184]....
        /*0eb8*/ 	.word	0xffffffff


	//   ....[185]....
        /*0ebc*/ 	.word	0x0500000f


	//   ....[186]....
        /*0ec0*/ 	.word	0x0500000f


	//   ....[187]....
        /*0ec4*/ 	.word	0x0500000f


	//   ....[188]....
        /*0ec8*/ 	.word	0x0500000f


	//   ....[189]....
        /*0ecc*/ 	.word	0x0500000f


	//   ....[190]....
        /*0ed0*/ 	.word	0x0500000f


	//   ....[191]....
        /*0ed4*/ 	.word	0x0500000f


	//   ....[192]....
        /*0ed8*/ 	.word	0x0500000f


	//   ....[193]....
        /*0edc*/ 	.word	0x0500000f


	//   ....[194]....
        /*0ee0*/ 	.word	0x0500000f


	//   ....[195]....
        /*0ee4*/ 	.word	0x0500000f


	//   ....[196]....
        /*0ee8*/ 	.word	0x0500000f


	//   ....[197]....
        /*0eec*/ 	.word	0x0500000f


	//   ....[198]....
        /*0ef0*/ 	.word	0x0500000f


	//   ....[199]....
        /*0ef4*/ 	.word	0x0500000f


	//   ....[200]....
        /*0ef8*/ 	.word	0x0500000f


	//   ....[201]....
        /*0efc*/ 	.word	0x0500000f


	//   ....[202]....
        /*0f00*/ 	.word	0x0500000f


	//   ....[203]....
        /*0f04*/ 	.word	0x0500000f


	//   ....[204]....
        /*0f08*/ 	.word	0x0500000f


	//   ....[205]....
        /*0f0c*/ 	.word	0x0500000f


	//   ....[206]....
        /*0f10*/ 	.word	0x0500000f


	//   ....[207]....
        /*0f14*/ 	.word	0x0500000f


	//   ....[208]....
        /*0f18*/ 	.word	0x0500000f


	//   ....[209]....
        /*0f1c*/ 	.word	0x0500000f


	//   ....[210]....
        /*0f20*/ 	.word	0x0500000f


	//   ....[211]....
        /*0f24*/ 	.word	0x0500000f


	//   ....[212]....
        /*0f28*/ 	.word	0x0500000f


	//   ....[213]....
        /*0f2c*/ 	.word	0x0500000f


	//   ....[214]....
        /*0f30*/ 	.word	0x0500000f


	//   ....[215]....
        /*0f34*/ 	.word	0x0500000f


	//   ....[216]....
        /*0f38*/ 	.word	0x0500000f


	//   ....[217]....
        /*0f3c*/ 	.word	0x0500000f


	//   ....[218]....
        /*0f40*/ 	.word	0x0500000f


	//   ....[219]....
        /*0f44*/ 	.word	0x0500000f


	//   ....[220]....
        /*0f48*/ 	.word	0x0500000f


	//   ....[221]....
        /*0f4c*/ 	.word	0x0500000f


	//   ....[222]....
        /*0f50*/ 	.word	0x0500000f


	//   ....[223]....
        /*0f54*/ 	.word	0x0500000f


	//   ....[224]....
        /*0f58*/ 	.word	0x0500000f


	//   ....[225]....
        /*0f5c*/ 	.word	0x0500000f


	//   ....[226]....
        /*0f60*/ 	.word	0x0500000f


	//   ....[227]....
        /*0f64*/ 	.word	0x0500000f


	//   ....[228]....
        /*0f68*/ 	.word	0x0500000f


	//   ....[229]....
        /*0f6c*/ 	.word	0x0500000f


	//   ....[230]....
        /*0f70*/ 	.word	0x0500000f


	//   ....[231]....
        /*0f74*/ 	.word	0x0500000f


	//   ....[232]....
        /*0f78*/ 	.word	0x0500000f


	//   ....[233]....
        /*0f7c*/ 	.word	0x0500000f


	//   ....[234]....
        /*0f80*/ 	.word	0x0500000f


	//   ....[235]....
        /*0f84*/ 	.word	0x0500000f


	//   ....[236]....
        /*0f88*/ 	.word	0x0500000f


	//   ....[237]....
        /*0f8c*/ 	.word	0x0500000f


	//   ....[238]....
        /*0f90*/ 	.word	0x0500000f


	//   ....[239]....
        /*0f94*/ 	.word	0x0500000f


	//   ....[240]....
        /*0f98*/ 	.word	0x0500000f


	//   ....[241]....
        /*0f9c*/ 	.word	0x0500000f


	//   ....[242]....
        /*0fa0*/ 	.word	0x0500000f


	//   ....[243]....
        /*0fa4*/ 	.word	0x0500000f


	//   ....[244]....
        /*0fa8*/ 	.word	0x0500000f


	//   ....[245]....
        /*0fac*/ 	.word	0x0500000f


	//   ....[246]....
        /*0fb0*/ 	.word	0x0500000f


	//   ....[247]....
        /*0fb4*/ 	.word	0x0500000f


	//   ....[248]....
        /*0fb8*/ 	.word	0x0500000f


	//   ....[249]....
        /*0fbc*/ 	.word	0x0500000f


	//   ....[250]....
        /*0fc0*/ 	.word	0x0500000f


	//   ....[251]....
        /*0fc4*/ 	.word	0x0500000f


	//   ....[252]....
        /*0fc8*/ 	.word	0x0500000f


	//   ....[253]....
        /*0fcc*/ 	.word	0x0500000f


	//   ....[254]....
        /*0fd0*/ 	.word	0x0500000f


	//   ....[255]....
        /*0fd4*/ 	.word	0x0500000f


	//   ....[0]....
        /*0fd8*/ 	.word	0x0500000f


	//   ....[1]....
        /*0fdc*/ 	.word	0x0500000f


	//   ....[2]....
        /*0fe0*/ 	.word	0x0500000f


	//   ....[3]....
        /*0fe4*/ 	.word	0x0500000f


	//   ....[4]....
        /*0fe8*/ 	.word	0x0500000f


	//   ....[5]....
        /*0fec*/ 	.word	0x0500000f


	//   ....[6]....
        /*0ff0*/ 	.word	0x0500000f


	//   ....[7]....
        /*0ff4*/ 	.word	0x0500000f


	//   ....[8]....
        /*0ff8*/ 	.word	0x0500000f


	//   ....[9]....
        /*0ffc*/ 	.word	0x0500000f


	//   ....[10]....
        /*1000*/ 	.word	0x0500000f


	//   ....[11]....
        /*1004*/ 	.word	0x0500000f


	//   ....[12]....
        /*1008*/ 	.word	0x0500000f


	//   ....[13]....
        /*100c*/ 	.word	0x0500000f


	//   ....[14]....
        /*1010*/ 	.word	0x0500000f


	//   ....[15]....
        /*1014*/ 	.word	0x0500000f


	//   ....[16]....
        /*1018*/ 	.word	0x0500000f


	//   ....[17]....
        /*101c*/ 	.word	0x0500000f


	//   ....[18]....
        /*1020*/ 	.word	0x0500000f


	//   ....[19]....
        /*1024*/ 	.word	0x0500000f


	//   ....[20]....
        /*1028*/ 	.word	0x0500000f


	//   ....[21]....
        /*102c*/ 	.word	0x0500000f


	//   ....[22]....
        /*1030*/ 	.word	0x0500000f


	//   ....[23]....
        /*1034*/ 	.word	0x0500000f


	//   ....[24]....
        /*1038*/ 	.word	0x0500000f


	//   ....[25]....
        /*103c*/ 	.word	0x0500000f


	//   ....[26]....
        /*1040*/ 	.word	0x0500000f


	//   ....[27]....
        /*1044*/ 	.word	0x0500000f


	//   ....[28]....
        /*1048*/ 	.word	0x0500000f


	//   ....[29]....
        /*104c*/ 	.word	0x0500000f


	//   ....[30]....
        /*1050*/ 	.word	0x0500000f


	//   ....[31]....
        /*1054*/ 	.word	0x0500000f


	//   ....[32]....
        /*1058*/ 	.word	0x0500000f


	//   ....[33]....
        /*105c*/ 	.word	0x0500000f


	//   ....[34]....
        /*1060*/ 	.word	0x0500000f


	//   ....[35]....
        /*1064*/ 	.word	0x0500000f


	//   ....[36]....
        /*1068*/ 	.word	0x0500000f


	//   ....[37]....
        /*106c*/ 	.word	0x0500000f


	//   ....[38]....
        /*1070*/ 	.word	0x0500000f


	//   ....[39]....
        /*1074*/ 	.word	0x0500000f


	//   ....[40]....
        /*1078*/ 	.word	0x0500000f


	//   ....[41]....
        /*107c*/ 	.word	0x0500000f


	//   ....[42]....
        /*1080*/ 	.word	0x0500000f


	//   ....[43]....
        /*1084*/ 	.word	0x0500000f


	//   ....[44]....
        /*1088*/ 	.word	0x0500000f


	//   ....[45]....
        /*108c*/ 	.word	0x0500000f


	//   ....[46]....
        /*1090*/ 	.word	0x0500000f


	//   ....[47]....
        /*1094*/ 	.word	0x0500000f


	//   ....[48]....
        /*1098*/ 	.word	0x0500000f


	//   ....[49]....
        /*109c*/ 	.word	0x0500000f


	//   ....[50]....
        /*10a0*/ 	.word	0x0500000f


	//   ....[51]....
        /*10a4*/ 	.word	0x0500000f


	//   ....[52]....
        /*10a8*/ 	.word	0x0500000f


	//   ....[53]....
        /*10ac*/ 	.word	0x0500000f


	//   ....[54]....
        /*10b0*/ 	.word	0x0500000f


	//   ....[55]....
        /*10b4*/ 	.word	0x0500000f


	//   ....[56]....
        /*10b8*/ 	.word	0x0500000f


	//   ....[57]....
        /*10bc*/ 	.word	0x0500000f


	//   ....[58]....
        /*10c0*/ 	.word	0x0500000f


	//   ....[59]....
        /*10c4*/ 	.word	0x0500000f


	//   ....[60]....
        /*10c8*/ 	.word	0x0500000f


	//   ....[61]....
        /*10cc*/ 	.word	0x0500000f


	//   ....[62]....
        /*10d0*/ 	.word	0x0500000f


	//   ....[63]....
        /*10d4*/ 	.word	0x0500000f


	//   ....[64]....
        /*10d8*/ 	.word	0x0500000f


	//   ....[65]....
        /*10dc*/ 	.word	0x0500000f


	//   ....[66]....
        /*10e0*/ 	.word	0x0500000f


	//   ....[67]....
        /*10e4*/ 	.word	0x0500000f


	//   ....[68]....
        /*10e8*/ 	.word	0x0500000f


	//   ....[69]....
        /*10ec*/ 	.word	0x0500000f


	//   ....[70]....
        /*10f0*/ 	.word	0x0500000f


	//----- nvinfo : EIATTR_COOP_GROUP_INSTR_OFFSETS
	.align		4
.L_291:
        /*10f4*/ 	.byte	0x04, 0x28
        /*10f6*/ 	.short	(.L_293 - .L_292)


	//   ....[0]....
.L_292:
        /*10f8*/ 	.word	0x00000060


	//   ....[1]....
        /*10fc*/ 	.word	0x00000130


	//   ....[2]....
        /*1100*/ 	.word	0x000001f0


	//   ....[3]....
        /*1104*/ 	.word	0x000003c0


	//   ....[4]....
        /*1108*/ 	.word	0x00000520


	//   ....[5]....
        /*110c*/ 	.word	0x00000640


	//   ....[6]....
        /*1110*/ 	.word	0x000007a0


	//   ....[7]....
        /*1114*/ 	.word	0x00003810


	//   ....[8]....
        /*1118*/ 	.word	0x00003820


	//   ....[9]....
        /*111c*/ 	.word	0x00003fb0


	//   ....[10]....
        /*1120*/ 	.word	0x00003fc0


	//   ....[11]....
        /*1124*/ 	.word	0x00004bf0


	//   ....[12]....
        /*1128*/ 	.word	0x00004c00


	//   ....[13]....
        /*112c*/ 	.word	0x000053e0


	//   ....[14]....
        /*1130*/ 	.word	0x000053f0


	//   ....[15]....
        /*1134*/ 	.word	0x00005e10


	//   ....[16]....
        /*1138*/ 	.word	0x00005e20


	//   ....[17]....
        /*113c*/ 	.word	0x00005f30


	//   ....[18]....
        /*1140*/ 	.word	0x00005f40


	//   ....[19]....
        /*1144*/ 	.word	0x000062e0


	//   ....[20]....
        /*1148*/ 	.word	0x00006310


	//   ....[21]....
        /*114c*/ 	.word	0x000065e0


	//   ....[22]....
        /*1150*/ 	.word	0x00006600


	//   ....[23]....
        /*1154*/ 	.word	0x000071b0


	//   ....[24]....
        /*1158*/ 	.word	0x000077b0


	//   ....[25]....
        /*115c*/ 	.word	0x000077c0


	//   ....[26]....
        /*1160*/ 	.word	0x000077d0


	//   ....[27]....
        /*1164*/ 	.word	0x000077e0


	//   ....[28]....
        /*1168*/ 	.word	0x000087e0


	//   ....[29]....
        /*116c*/ 	.word	0x000087f0


	//   ....[30]....
        /*1170*/ 	.word	0x00008800


	//   ....[31]....
        /*1174*/ 	.word	0x00008810


	//   ....[32]....
        /*1178*/ 	.word	0x0000b590


	//   ....[33]....
        /*117c*/ 	.word	0x0000b5e0


	//   ....[34]....
        /*1180*/ 	.word	0x0000b9b0


	//   ....[35]....
        /*1184*/ 	.word	0x0000ba20


	//   ....[36]....
        /*1188*/ 	.word	0x0000da10


	//   ....[37]....
        /*118c*/ 	.word	0x0000da70


	//   ....[38]....
        /*1190*/ 	.word	0x0000e490


	//   ....[39]....
        /*1194*/ 	.word	0x0000e4f0


	//   ....[40]....
        /*1198*/ 	.word	0x0000f530


	//   ....[41]....
        /*119c*/ 	.word	0x0000f5c0


	//   ....[42]....
        /*11a0*/ 	.word	0x0000f710


	//   ....[43]....
        /*11a4*/ 	.word	0x0000f8e0


	//   ....[44]....
        /*11a8*/ 	.word	0x00011060


	//   ....[45]....
        /*11ac*/ 	.word	0x00011070


	//   ....[46]....
        /*11b0*/ 	.word	0x00011080


	//   ....[47]....
        /*11b4*/ 	.word	0x00011090


	//   ....[48]....
        /*11b8*/ 	.word	0x00011ac0


	//   ....[49]....
        /*11bc*/ 	.word	0x00011ad0


	//   ....[50]....
        /*11c0*/ 	.word	0x00011d00


	//   ....[51]....
        /*11c4*/ 	.word	0x00011d10


	//   ....[52]....
        /*11c8*/ 	.word	0x00011f40


	//   ....[53]....
        /*11cc*/ 	.word	0x00011f50


	//   ....[54]....
        /*11d0*/ 	.word	0x00012180


	//   ....[55]....
        /*11d4*/ 	.word	0x00012190


	//   ....[56]....
        /*11d8*/ 	.word	0x00012660


	//   ....[57]....
        /*11dc*/ 	.word	0x00012670


	//   ....[58]....
        /*11e0*/ 	.word	0x000132f0


	//   ....[59]....
        /*11e4*/ 	.word	0x00013300


	//   ....[60]....
        /*11e8*/ 	.word	0x000148c0


	//   ....[61]....
        /*11ec*/ 	.word	0x000148d0


	//   ....[62]....
        /*11f0*/ 	.word	0x00014b10


	//   ....[63]....
        /*11f4*/ 	.word	0x00014b20


	//   ....[64]....
        /*11f8*/ 	.word	0x00014d50


	//   ....[65]....
        /*11fc*/ 	.word	0x00014d60


	//   ....[66]....
        /*1200*/ 	.word	0x00014f90


	//   ....[67]....
        /*1204*/ 	.word	0x00014fa0


	//   ....[68]....
        /*1208*/ 	.word	0x00015230


	//   ....[69]....
        /*120c*/ 	.word	0x00015440


	//   ....[70]....
        /*1210*/ 	.word	0x00015470


	//   ....[71]....
        /*1214*/ 	.word	0x000154a0


	//   ....[72]....
        /*1218*/ 	.word	0x000154d0


	//   ....[73]....
        /*121c*/ 	.word	0x00015500


	//   ....[74]....
        /*1220*/ 	.word	0x00015530


	//   ....[75]....
        /*1224*/ 	.word	0x000156c0


	//   ....[76]....
        /*1228*/ 	.word	0x000156f0


	//   ....[77]....
        /*122c*/ 	.word	0x00015720


	//   ....[78]....
        /*1230*/ 	.word	0x00015750


	//   ....[79]....
        /*1234*/ 	.word	0x00015780


	//   ....[80]....
        /*1238*/ 	.word	0x000157b0


	//   ....[81]....
        /*123c*/ 	.word	0x00015840


	//   ....[82]....
        /*1240*/ 	.word	0x00015870


	//   ....[83]....
        /*1244*/ 	.word	0x00015880


	//   ....[84]....
        /*1248*/ 	.word	0x00015910


	//   ....[85]....
        /*124c*/ 	.word	0x000168b0


	//   ....[86]....
        /*1250*/ 	.word	0x00018940


	//   ....[87]....
        /*1254*/ 	.word	0x00018960


	//   ....[88]....
        /*1258*/ 	.word	0x000189f0


	//   ....[89]....
        /*125c*/ 	.word	0x00018a10


	//   ....[90]....
        /*1260*/ 	.word	0x00018a90


	//   ....[91]....
        /*1264*/ 	.word	0x00018ab0


	//   ....[92]....
        /*1268*/ 	.word	0x00018b30


	//   ....[93]....
        /*126c*/ 	.word	0x00018b50


	//   ....[94]....
        /*1270*/ 	.word	0x00018bd0


	//   ....[95]....
        /*1274*/ 	.word	0x00018bf0


	//   ....[96]....
        /*1278*/ 	.word	0x00018c00


	//   ....[97]....
        /*127c*/ 	.word	0x00018c10


	//   ....[98]....
        /*1280*/ 	.word	0x000193b0


	//   ....[99]....
        /*1284*/ 	.word	0x000193e0


	//   ....[100]....
        /*1288*/ 	.word	0x000194e0


	//   ....[101]....
        /*128c*/ 	.word	0x000194f0


	//   ....[102]....
        /*1290*/ 	.word	0x00019570


	//   ....[103]....
        /*1294*/ 	.word	0x00019580


	//   ....[104]....
        /*1298*/ 	.word	0x00019590


	//   ....[105]....
        /*129c*/ 	.word	0x00019630


	//   ....[106]....
        /*12a0*/ 	.word	0x00019660


	//   ....[107]....
        /*12a4*/ 	.word	0x000196e0


	//   ....[108]....
        /*12a8*/ 	.word	0x00019710


	//   ....[109]....
        /*12ac*/ 	.word	0x00019790


	//   ....[110]....
        /*12b0*/ 	.word	0x000197c0


	//   ....[111]....
        /*12b4*/ 	.word	0x000197e0


	//   ....[112]....
        /*12b8*/ 	.word	0x00019830


	//   ....[113]....
        /*12bc*/ 	.word	0x00019840


	//   ....[114]....
        /*12c0*/ 	.word	0x00019f00


	//   ....[115]....
        /*12c4*/ 	.word	0x00019f30


	//   ....[116]....
        /*12c8*/ 	.word	0x00019f50


	//   ....[117]....
        /*12cc*/ 	.word	0x0001a020


	//   ....[118]....
        /*12d0*/ 	.word	0x0001a050


	//   ....[119]....
        /*12d4*/ 	.word	0x0001a0c0


	//   ....[120]....
        /*12d8*/ 	.word	0x0001a130


	//   ....[121]....
        /*12dc*/ 	.word	0x0001a140


	//   ....[122]....
        /*12e0*/ 	.word	0x0001a1c0


	//   ....[123]....
        /*12e4*/ 	.word	0x0001a1d0


	//   ....[124]....
        /*12e8*/ 	.word	0x0001a250


	//   ....[125]....
        /*12ec*/ 	.word	0x0001a260


	//   ....[126]....
        /*12f0*/ 	.word	0x0001a2e0


	//   ....[127]....
        /*12f4*/ 	.word	0x0001a2f0


	//   ....[128]....
        /*12f8*/ 	.word	0x0001a370


	//   ....[129]....
        /*12fc*/ 	.word	0x0001a380


	//   ....[130]....
        /*1300*/ 	.word	0x0001a890


	//   ....[131]....
        /*1304*/ 	.word	0x0001a8b0


	//   ....[132]....
        /*1308*/ 	.word	0x0001a910


	//   ....[133]....
        /*130c*/ 	.word	0x0001a9c0


	//   ....[134]....
        /*1310*/ 	.word	0x0001a9d0


	//   ....[135]....
        /*1314*/ 	.word	0x0001aa00


	//   ....[136]....
        /*1318*/ 	.word	0x0001aa90


	//   ....[137]....
        /*131c*/ 	.word	0x0001ab40


	//   ....[138]....
        /*1320*/ 	.word	0x0001ab50


	//   ....[139]....
        /*1324*/ 	.word	0x0001ab80


	//   ....[140]....
        /*1328*/ 	.word	0x0001ab90


	//   ....[141]....
        /*132c*/ 	.word	0x0001ac20


	//   ....[142]....
        /*1330*/ 	.word	0x0001b340


	//   ....[143]....
        /*1334*/ 	.word	0x0001b360


	//   ....[144]....
        /*1338*/ 	.word	0x0001b3b0


	//   ....[145]....
        /*133c*/ 	.word	0x0001b3c0


	//   ....[146]....
        /*1340*/ 	.word	0x0001b400


	//   ....[147]....
        /*1344*/ 	.word	0x0001b410


	//   ....[148]....
        /*1348*/ 	.word	0x0001b450


	//   ....[149]....
        /*134c*/ 	.word	0x0001b460


	//   ....[150]....
        /*1350*/ 	.word	0x0001b4a0


	//   ....[151]....
        /*1354*/ 	.word	0x0001b4b0


	//   ....[152]....
        /*1358*/ 	.word	0x0001b4c0


	//   ....[153]....
        /*135c*/ 	.word	0x0001b500


	//   ....[154]....
        /*1360*/ 	.word	0x0001b830


	//   ....[155]....
        /*1364*/ 	.word	0x0001b850


	//   ....[156]....
        /*1368*/ 	.word	0x0001b860


	//   ....[157]....
        /*136c*/ 	.word	0x0001b880


	//   ....[158]....
        /*1370*/ 	.word	0x0001b8f0


	//   ....[159]....
        /*1374*/ 	.word	0x0001b910


	//   ....[160]....
        /*1378*/ 	.word	0x0001b970


	//   ....[161]....
        /*137c*/ 	.word	0x0001b990


	//   ....[162]....
        /*1380*/ 	.word	0x0001b9f0


	//   ....[163]....
        /*1384*/ 	.word	0x0001ba10


	//   ....[164]....
        /*1388*/ 	.word	0x0001ba70


	//   ....[165]....
        /*138c*/ 	.word	0x0001ba90


	//   ....[166]....
        /*1390*/ 	.word	0x0001bfd0


	//   ....[167]....
        /*1394*/ 	.word	0x0001c000


	//   ....[168]....
        /*1398*/ 	.word	0x0001c060


	//   ....[169]....
        /*139c*/ 	.word	0x0001c090


	//   ....[170]....
        /*13a0*/ 	.word	0x0001c0c0


	//   ....[171]....
        /*13a4*/ 	.word	0x0001c0f0


	//   ....[172]....
        /*13a8*/ 	.word	0x0001c120


	//   ....[173]....
        /*13ac*/ 	.word	0x0001c150


	//   ....[174]....
        /*13b0*/ 	.word	0x0001c2f0


	//   ....[175]....
        /*13b4*/ 	.word	0x0001c320


	//   ....[176]....
        /*13b8*/ 	.word	0x0001c350


	//   ....[177]....
        /*13bc*/ 	.word	0x0001c380


	//   ....[178]....
        /*13c0*/ 	.word	0x0001c3b0


	//   ....[179]....
        /*13c4*/ 	.word	0x0001c3e0


	//   ....[180]....
        /*13c8*/ 	.word	0x0001c4a0


	//   ....[181]....
        /*13cc*/ 	.word	0x0001c4c0


	//   ....[182]....
        /*13d0*/ 	.word	0x0001c4d0


	//   ....[183]....
        /*13d4*/ 	.word	0x0001c530


	//   ....[184]....
        /*13d8*/ 	.word	0x0001cb50


	//   ....[185]....
        /*13dc*/ 	.word	0x0001ce70


	//   ....[186]....
        /*13e0*/ 	.word	0x0001cf00


	//   ....[187]....
        /*13e4*/ 	.word	0x0001cfa0


	//   ....[188]....
        /*13e8*/ 	.word	0x0001d030


	//   ....[189]....
        /*13ec*/ 	.word	0x0001d120


	//   ....[190]....
        /*13f0*/ 	.word	0x0001d1b0


	//   ....[191]....
        /*13f4*/ 	.word	0x0001d250


	//   ....[192]....
        /*13f8*/ 	.word	0x0001d2e0


	//   ....[193]....
        /*13fc*/ 	.word	0x0001d3d0


	//   ....[194]....
        /*1400*/ 	.word	0x0001d460


	//   ....[195]....
        /*1404*/ 	.word	0x0001d4f0


	//   ....[196]....
        /*1408*/ 	.word	0x0001d580


	//   ....[197]....
        /*140c*/ 	.word	0x0001d650


	//   ....[198]....
        /*1410*/ 	.word	0x0001d6f0


	//   ....[199]....
        /*1414*/ 	.word	0x0001d780


	//   ....[200]....
        /*1418*/ 	.word	0x0001d7d0


	//   ....[201]....
        /*141c*/ 	.word	0x0001d820


	//   ....[202]....
        /*1420*/ 	.word	0x0001d910


	//   ....[203]....
        /*1424*/ 	.word	0x0001d9a0


	//   ....[204]....
        /*1428*/ 	.word	0x0001d9f0


	//   ....[205]....
        /*142c*/ 	.word	0x0001da40


	//   ....[206]....
        /*1430*/ 	.word	0x0001dca0


	//   ....[207]....
        /*1434*/ 	.word	0x0001dcf0


	//   ....[208]....
        /*1438*/ 	.word	0x0001dd80


	//   ....[209]....
        /*143c*/ 	.word	0x0001de10


	//   ....[210]....
        /*1440*/ 	.word	0x0001dea0


	//   ....[211]....
        /*1444*/ 	.word	0x0001df30


	//   ....[212]....
        /*1448*/ 	.word	0x0001dfc0


	//   ....[213]....
        /*144c*/ 	.word	0x0001e050


	//   ....[214]....
        /*1450*/ 	.word	0x0001e0d0


	//   ....[215]....
        /*1454*/ 	.word	0x0001e120


	//   ....[216]....
        /*1458*/ 	.word	0x0001e1c0


	//   ....[217]....
        /*145c*/ 	.word	0x0001e250


	//   ....[218]....
        /*1460*/ 	.word	0x0001e2e0


	//   ....[219]....
        /*1464*/ 	.word	0x0001e330


	//   ....[220]....
        /*1468*/ 	.word	0x0001e3c0


	//   ....[221]....
        /*146c*/ 	.word	0x0001e450


	//   ....[222]....
        /*1470*/ 	.word	0x0001e4e0


	//   ....[223]....
        /*1474*/ 	.word	0x0001e570


	//   ....[224]....
        /*1478*/ 	.word	0x0001e600


	//   ....[225]....
        /*147c*/ 	.word	0x0001e690


	//   ....[226]....
        /*1480*/ 	.word	0x0001e750


	//   ....[227]....
        /*1484*/ 	.word	0x0001ea30


	//   ....[228]....
        /*1488*/ 	.word	0x0001eb20


	//   ....[229]....
        /*148c*/ 	.word	0x0001ebc0


	//   ....[230]....
        /*1490*/ 	.word	0x0001ec20


	//   ....[231]....
        /*1494*/ 	.word	0x0001ed10


	//   ....[232]....
        /*1498*/ 	.word	0x0001ed80


	//   ....[233]....
        /*149c*/ 	.word	0x0001ee70


	//   ....[234]....
        /*14a0*/ 	.word	0x0001eee0


	//   ....[235]....
        /*14a4*/ 	.word	0x0001efd0


	//   ....[236]....
        /*14a8*/ 	.word	0x0001f040


	//   ....[237]....
        /*14ac*/ 	.word	0x0001f130


	//   ....[238]....
        /*14b0*/ 	.word	0x0001f1a0


	//   ....[239]....
        /*14b4*/ 	.word	0x0001f240


	//   ....[240]....
        /*14b8*/ 	.word	0x0001f330


	//   ....[241]....
        /*14bc*/ 	.word	0x0001f3f0


	//   ....[242]....
        /*14c0*/ 	.word	0x0001f450


	//   ....[243]....
        /*14c4*/ 	.word	0x0001f540


	//   ....[244]....
        /*14c8*/ 	.word	0x0001f5a0


	//   ....[245]....
        /*14cc*/ 	.word	0x0001f690


	//   ....[246]....
        /*14d0*/ 	.word	0x0001f6f0


	//   ....[247]....
        /*14d4*/ 	.word	0x0001f790


	//   ....[248]....
        /*14d8*/ 	.word	0x0001f860


	//   ....[249]....
        /*14dc*/ 	.word	0x0001f900


	//   ....[250]....
        /*14e0*/ 	.word	0x0001f9d0


	//   ....[251]....
        /*14e4*/ 	.word	0x0001fa70


	//   ....[252]....
        /*14e8*/ 	.word	0x0001fb40


	//   ....[253]....
        /*14ec*/ 	.word	0x0001fbe0


	//   ....[254]....
        /*14f0*/ 	.word	0x0001fc90


	//   ....[255]....
        /*14f4*/ 	.word	0x0001fd30


	//   ....[0]....
        /*14f8*/ 	.word	0x0001ffc0


	//   ....[1]....
        /*14fc*/ 	.word	0x00020080


	//   ....[2]....
        /*1500*/ 	.word	0x00020150


	//   ....[3]....
        /*1504*/ 	.word	0x00020240


	//   ....[4]....
        /*1508*/ 	.word	0x00020300


	//   ....[5]....
        /*150c*/ 	.word	0x000203c0


	//   ....[6]....
        /*1510*/ 	.word	0x00020480


	//   ....[7]....
        /*1514*/ 	.word	0x00020540


	//   ....[8]....
        /*1518*/ 	.word	0x00020600


	//   ....[9]....
        /*151c*/ 	.word	0x000206c0


	//   ....[10]....
        /*1520*/ 	.word	0x00020780


	//   ....[11]....
        /*1524*/ 	.word	0x00020840


	//   ....[12]....
        /*1528*/ 	.word	0x00020900


	//   ....[13]....
        /*152c*/ 	.word	0x000209b0


	//   ....[14]....
        /*1530*/ 	.word	0x00020a10


	//   ....[15]....
        /*1534*/ 	.word	0x00020af0


	//   ....[16]....
        /*1538*/ 	.word	0x00020c30


	//   ....[17]....
        /*153c*/ 	.word	0x00020d10


	//   ....[18]....
        /*1540*/ 	.word	0x00020da0


	//   ....[19]....
        /*1544*/ 	.word	0x00020eb0


	//   ....[20]....
        /*1548*/ 	.word	0x00020f10


	//   ....[21]....
        /*154c*/ 	.word	0x00021020


	//   ....[22]....
        /*1550*/ 	.word	0x00021080


	//   ....[23]....
        /*1554*/ 	.word	0x00021190


	//   ....[24]....
        /*1558*/ 	.word	0x000211f0


	//   ....[25]....
        /*155c*/ 	.word	0x00021300


	//   ....[26]....
        /*1560*/ 	.word	0x00021360


	//   ....[27]....
        /*1564*/ 	.word	0x00021420


	//   ....[28]....
        /*1568*/ 	.word	0x00021580


	//   ....[29]....
        /*156c*/ 	.word	0x00021620


	//   ....[30]....
        /*1570*/ 	.word	0x00021680


	//   ....[31]....
        /*1574*/ 	.word	0x00021730


	//   ....[32]....
        /*1578*/ 	.word	0x00021790


	//   ....[33]....
        /*157c*/ 	.word	0x00021840


	//   ....[34]....
        /*1580*/ 	.word	0x000218a0


	//   ....[35]....
        /*1584*/ 	.word	0x00021950


	//   ....[36]....
        /*1588*/ 	.word	0x000219b0


	//   ....[37]....
        /*158c*/ 	.word	0x00021a60


	//   ....[38]....
        /*1590*/ 	.word	0x00021ac0


	//   ....[39]....
        /*1594*/ 	.word	0x00021b70


	//   ....[40]....
        /*1598*/ 	.word	0x00021c60


	//   ....[41]....
        /*159c*/ 	.word	0x00021d00


	//   ....[42]....
        /*15a0*/ 	.word	0x00021d60


	//   ....[43]....
        /*15a4*/ 	.word	0x00021e30


	//   ....[44]....
        /*15a8*/ 	.word	0x00021e90


	//   ....[45]....
        /*15ac*/ 	.word	0x00021f60


	//   ....[46]....
        /*15b0*/ 	.word	0x00021fc0


	//   ....[47]....
        /*15b4*/ 	.word	0x00022090


	//   ....[48]....
        /*15b8*/ 	.word	0x000220f0


	//   ....[49]....
        /*15bc*/ 	.word	0x000221c0


	//   ....[50]....
        /*15c0*/ 	.word	0x00022220


	//   ....[51]....
        /*15c4*/ 	.word	0x000222f0


	//   ....[52]....
        /*15c8*/ 	.word	0x00022380


	//   ....[53]....
        /*15cc*/ 	.word	0x00022420


	//   ....[54]....
        /*15d0*/ 	.word	0x000225a0


	//   ....[55]....
        /*15d4*/ 	.word	0x00022610


	//   ....[56]....
        /*15d8*/ 	.word	0x00022680


	//   ....[57]....
        /*15dc*/ 	.word	0x000226f0


	//   ....[58]....
        /*15e0*/ 	.word	0x00022760


	//   ....[59]....
        /*15e4*/ 	.word	0x000227e0


	//   ....[60]....
        /*15e8*/ 	.word	0x00022860


	//   ....[61]....
        /*15ec*/ 	.word	0x000228f0


	//   ....[62]....
        /*15f0*/ 	.word	0x00022960


	//   ....[63]....
        /*15f4*/ 	.word	0x000229d0


	//   ....[64]....
        /*15f8*/ 	.word	0x00022a40


	//   ....[65]....
        /*15fc*/ 	.word	0x00022ac0


	//   ....[66]....
        /*1600*/ 	.word	0x00022b30


	//   ....[67]....
        /*1604*/ 	.word	0x00022bd0


	//   ....[68]....
        /*1608*/ 	.word	0x00022c20


	//   ....[69]....
        /*160c*/ 	.word	0x00022cb0


	//   ....[70]....
        /*1610*/ 	.word	0x00022de0


	//----- nvinfo : EIATTR_REG_RECONFIG
	.align		4
.L_293:
        /*1614*/ 	.byte	0x01, 0x54
	.zero		2


	//----- nvinfo : EIATTR_SYSCALL_OFFSETS
	.align		4
        /*1618*/ 	.byte	0x04, 0x46
        /*161a*/ 	.short	(.L_295 - .L_294)


	//   ....[0]....
.L_294:
        /*161c*/ 	.word	0x00002360


	//   ....[1]....
        /*1620*/ 	.word	0x000024b0


	//   ....[2]....
        /*1624*/ 	.word	0x00007350


	//   ....[3]....
        /*1628*/ 	.word	0x000076d0


	//   ....[4]....
        /*162c*/ 	.word	0x00017f20


	//   ....[5]....
        /*1630*/ 	.word	0x00018070


	//   ....[6]....
        /*1634*/ 	.word	0x00018160


	//   ....[7]....
        /*1638*/ 	.word	0x00018fd0


	//   ....[8]....
        /*163c*/ 	.word	0x00019b10


	//----- nvinfo : EIATTR_MBARRIER_INSTR_OFFSETS
	.align		4
.L_295:
        /*1640*/ 	.byte	0x04, 0x39
        /*1642*/ 	.short	(.L_297 - .L_296)


	//   ....[0]....
.L_296:
        /*1644*/ 	.word	0x00000260
        /*1648*/ 	.word	0x000000ff
        /*164c*/ 	.word	0x00032400
        /*1650*/ 	.short	0x0100
        /*1652*/ 	.byte	0x08
	.zero		1


	//   ....[1]....
        /*1654*/ 	.word	0x00000270
        /*1658*/ 	.word	0x000000ff
        /*165c*/ 	.word	0x00032410
        /*1660*/ 	.short	0x0100
        /*1662*/ 	.byte	0x08
	.zero		1


	//   ....[2]....
        /*1664*/ 	.word	0x00000280
        /*1668*/ 	.word	0x000000ff
        /*166c*/ 	.word	0x00032420
        /*1670*/ 	.short	0x0100
        /*1672*/ 	.byte	0x08
	.zero		1


	//   ....[3]....
        /*1674*/ 	.word	0x00000370
        /*1678*/ 	.word	0x000000ff
        /*167c*/ 	.word	0x00032430
        /*1680*/ 	.short	0x0100
        /*1682*/ 	.byte	0x08
	.zero		1


	//   ....[4]....
        /*1684*/ 	.word	0x00000380
        /*1688*/ 	.word	0x000000ff
        /*168c*/ 	.word	0x00032440
        /*1690*/ 	.short	0x0100
        /*1692*/ 	.byte	0x08
	.zero		1


	//   ....[5]....
        /*1694*/ 	.word	0x00000390
        /*1698*/ 	.word	0x000000ff
        /*169c*/ 	.word	0x00032438
        /*16a0*/ 	.short	0x0100
        /*16a2*/ 	.byte	0x08
	.zero		1


	//   ....[6]....
        /*16a4*/ 	.word	0x000003a0
        /*16a8*/ 	.word	0x000000ff
        /*16ac*/ 	.word	0x00032448
        /*16b0*/ 	.short	0x0100
        /*16b2*/ 	.byte	0x08
	.zero		1


	//   ....[7]....
        /*16b4*/ 	.word	0x000004d0
        /*16b8*/ 	.word	0x000000ff
        /*16bc*/ 	.word	0x00032450
        /*16c0*/ 	.short	0x0100
        /*16c2*/ 	.byte	0x08
	.zero		1


	//   ....[8]....
        /*16c4*/ 	.word	0x000004e0
        /*16c8*/ 	.word	0x000000ff
        /*16cc*/ 	.word	0x00032460
        /*16d0*/ 	.short	0x0100
        /*16d2*/ 	.byte	0x08
	.zero		1


	//   ....[9]....
        /*16d4*/ 	.word	0x000004f0
        /*16d8*/ 	.word	0x000000ff
        /*16dc*/ 	.word	0x00032458
        /*16e0*/ 	.short	0x0100
        /*16e2*/ 	.byte	0x08
	.zero		1


	//   ....[10]....
        /*16e4*/ 	.word	0x00000500
        /*16e8*/ 	.word	0x000000ff
        /*16ec*/ 	.word	0x00032468
        /*16f0*/ 	.short	0x0100
        /*16f2*/ 	.byte	0x08
	.zero		1


	//   ....[11]....
        /*16f4*/ 	.word	0x000005f0
        /*16f8*/ 	.word	0x000000ff
        /*16fc*/ 	.word	0x00032470
        /*1700*/ 	.short	0x0100
        /*1702*/ 	.byte	0x06
	.zero		1


	//   ....[12]....
        /*1704*/ 	.word	0x00000600
        /*1708*/ 	.word	0x000000ff
        /*170c*/ 	.word	0x00032480
        /*1710*/ 	.short	0x0100
        /*1712*/ 	.byte	0x06
	.zero		1


	//   ....[13]....
        /*1714*/ 	.word	0x00000610
        /*1718*/ 	.word	0x000000ff
        /*171c*/ 	.word	0x00032478
        /*1720*/ 	.short	0x0100
        /*1722*/ 	.byte	0x06
	.zero		1


	//   ....[14]....
        /*1724*/ 	.word	0x00000620
        /*1728*/ 	.word	0x000000ff
        /*172c*/ 	.word	0x00032488
        /*1730*/ 	.short	0x0100
        /*1732*/ 	.byte	0x06
	.zero		1


	//   ....[15]....
        /*1734*/ 	.word	0x00000750
        /*1738*/ 	.word	0x000000ff
        /*173c*/ 	.word	0x00032490
        /*1740*/ 	.short	0x0100
        /*1742*/ 	.byte	0x08
	.zero		1


	//   ....[16]....
        /*1744*/ 	.word	0x00000760
        /*1748*/ 	.word	0x000000ff
        /*174c*/ 	.word	0x000324a0
        /*1750*/ 	.short	0x0100
        /*1752*/ 	.byte	0x08
	.zero		1


	//   ....[17]....
        /*1754*/ 	.word	0x00000770
        /*1758*/ 	.word	0x000000ff
        /*175c*/ 	.word	0x00032498
        /*1760*/ 	.short	0x0100
        /*1762*/ 	.byte	0x08
	.zero		1


	//   ....[18]....
        /*1764*/ 	.word	0x00000780
        /*1768*/ 	.word	0x000000ff
        /*176c*/ 	.word	0x000324a8
        /*1770*/ 	.short	0x0100
        /*1772*/ 	.byte	0x08
	.zero		1


	//   ....[19]....
        /*1774*/ 	.word	0x000008b0
        /*1778*/ 	.word	0x000000ff
        /*177c*/ 	.word	0x000324b0
        /*1780*/ 	.short	0x0100
        /*1782*/ 	.byte	0x08
	.zero		1


	//   ....[20]....
        /*1784*/ 	.word	0x000008c0
        /*1788*/ 	.word	0x000000ff
        /*178c*/ 	.word	0x000324c0
        /*1790*/ 	.short	0x0100
        /*1792*/ 	.byte	0x08
	.zero		1


	//   ....[21]....
        /*1794*/ 	.word	0x000008d0
        /*1798*/ 	.word	0x000000ff
        /*179c*/ 	.word	0x000324b8
        /*17a0*/ 	.short	0x0100
        /*17a2*/ 	.byte	0x08
	.zero		1


	//   ....[22]....
        /*17a4*/ 	.word	0x000008e0
        /*17a8*/ 	.word	0x000000ff
        /*17ac*/ 	.word	0x000324c8
        /*17b0*/ 	.short	0x0100
        /*17b2*/ 	.byte	0x08
	.zero		1


	//   ....[23]....
        /*17b4*/ 	.word	0x000037c0
        /*17b8*/ 	.word	0x00000000
        /*17bc*/ 	.word	0x00032490
        /*17c0*/ 	.short	0x010a
        /*17c2*/ 	.byte	0x3f
	.zero		1


	//   ....[24]....
        /*17c4*/ 	.word	0x00004b90
        /*17c8*/ 	.word	0x00000000
        /*17cc*/ 	.word	0x00032490
        /*17d0*/ 	.short	0x010a
        /*17d2*/ 	.byte	0x3f
	.zero		1


	//   ....[25]....
        /*17d4*/ 	.word	0x00005c70
        /*17d8*/ 	.word	0x00000000
        /*17dc*/ 	.word	0x00032490
        /*17e0*/ 	.short	0x010a
        /*17e2*/ 	.byte	0x3f
	.zero		1


	//   ....[26]....
        /*17e4*/ 	.word	0x00006110
        /*17e8*/ 	.word	0x0000000b
        /*17ec*/ 	.word	0x00000000
        /*17f0*/ 	.short	0x0101
        /*17f2*/ 	.byte	0x3f
	.zero		1


	//   ....[27]....
        /*17f4*/ 	.word	0x00006150
        /*17f8*/ 	.word	0x00000000
        /*17fc*/ 	.word	0x000324b0
        /*1800*/ 	.short	0x010a
        /*1802*/ 	.byte	0x3f
	.zero		1


	//   ....[28]....
        /*1804*/ 	.word	0x00006970
        /*1808*/ 	.word	0x00000000
        /*180c*/ 	.word	0x00000000
        /*1810*/ 	.short	0x0101
        /*1812*/ 	.byte	0x3f
	.zero		1


	//   ....[29]....
        /*1814*/ 	.word	0x000073f0
        /*1818*/ 	.word	0x00000013
        /*181c*/ 	.word	0x00032400
        /*1820*/ 	.short	0x010a
        /*1822*/ 	.byte	0x3f
	.zero		1


	//   ....[30]....
        /*1824*/ 	.word	0x00007440
        /*1828*/ 	.word	0x00000013
        /*182c*/ 	.word	0x00032400
        /*1830*/ 	.short	0x010a
        /*1832*/ 	.byte	0x3f
	.zero		1


	//   ....[31]....
        /*1834*/ 	.word	0x00007a70
        /*1838*/ 	.word	0x00000013
        /*183c*/ 	.word	0x00032400
        /*1840*/ 	.short	0x010a
        /*1842*/ 	.byte	0x3f
	.zero		1


	//   ....[32]....
        /*1844*/ 	.word	0x000089e0
        /*1848*/ 	.word	0x00000013
        /*184c*/ 	.word	0x00032400
        /*1850*/ 	.short	0x010a
        /*1852*/ 	.byte	0x3f
	.zero		1


	//   ....[33]....
        /*1854*/ 	.word	0x000098a0
        /*1858*/ 	.word	0x00000000
        /*185c*/ 	.word	0x00032430
        /*1860*/ 	.short	0x010a
        /*1862*/ 	.byte	0x3f
	.zero		1


	//   ....[34]....
        /*1864*/ 	.word	0x00009950
        /*1868*/ 	.word	0x00000000
        /*186c*/ 	.word	0x00032430
        /*1870*/ 	.short	0x010a
        /*1872*/ 	.byte	0x3f
	.zero		1


	//   ....[35]....
        /*1874*/ 	.word	0x00009c50
        /*1878*/ 	.word	0x00000013
        /*187c*/ 	.word	0x00032410
        /*1880*/ 	.short	0x010a
        /*1882*/ 	.byte	0x3f
	.zero		1


	//   ....[36]....
        /*1884*/ 	.word	0x00009ca0
        /*1888*/ 	.word	0x00000000
        /*188c*/ 	.word	0x00032450
        /*1890*/ 	.short	0x010a
        /*1892*/ 	.byte	0x3f
	.zero		1


	//   ....[37]....
        /*1894*/ 	.word	0x00009ce0
        /*1898*/ 	.word	0x00000000
        /*189c*/ 	.word	0x00032450
        /*18a0*/ 	.short	0x010a
        /*18a2*/ 	.byte	0x3f
	.zero		1


	//   ....[38]....
        /*18a4*/ 	.word	0x0000bb60
        /*18a8*/ 	.word	0x00000005
        /*18ac*/ 	.word	0x00000000
        /*18b0*/ 	.short	0x0101
        /*18b2*/ 	.byte	0x3f
	.zero		1


	//   ....[39]....
        /*18b4*/ 	.word	0x0000c620
        /*18b8*/ 	.word	0x00000000
        /*18bc*/ 	.word	0x00000000
        /*18c0*/ 	.short	0x0101
        /*18c2*/ 	.byte	0x3f
	.zero		1


	//   ....[40]....
        /*18c4*/ 	.word	0x0000c750
        /*18c8*/ 	.word	0x00000000
        /*18cc*/ 	.word	0x00032430
        /*18d0*/ 	.short	0x010a
        /*18d2*/ 	.byte	0x3f
	.zero		1


	//   ....[41]....
        /*18d4*/ 	.word	0x0000c7c0
        /*18d8*/ 	.word	0x00000000
        /*18dc*/ 	.word	0x00032430
        /*18e0*/ 	.short	0x010a
        /*18e2*/ 	.byte	0x3f
	.zero		1


	//   ....[42]....
        /*18e4*/ 	.word	0x0000ca30
        /*18e8*/ 	.word	0x00000000
        /*18ec*/ 	.word	0x00032450
        /*18f0*/ 	.short	0x010a
        /*18f2*/ 	.byte	0x3f
	.zero		1


	//   ....[43]....
        /*18f4*/ 	.word	0x0000ca70
        /*18f8*/ 	.word	0x00000000
        /*18fc*/ 	.word	0x00032450
        /*1900*/ 	.short	0x010a
        /*1902*/ 	.byte	0x3f
	.zero		1


	//   ....[44]....
        /*1904*/ 	.word	0x0000e7f0
        /*1908*/ 	.word	0x00000005
        /*190c*/ 	.word	0x00000000
        /*1910*/ 	.short	0x0101
        /*1912*/ 	.byte	0x3f
	.zero		1


	//   ....[45]....
        /*1914*/ 	.word	0x0000f4f0
        /*1918*/ 	.word	0x00000000
        /*191c*/ 	.word	0x00000000
        /*1920*/ 	.short	0x0101
        /*1922*/ 	.byte	0x3f
	.zero		1


	//   ....[46]....
        /*1924*/ 	.word	0x00011a60
        /*1928*/ 	.word	0x00000003
        /*192c*/ 	.word	0x00000000
        /*1930*/ 	.short	0x0101
        /*1932*/ 	.byte	0x3f
	.zero		1


	//   ....[47]....
        /*1934*/ 	.word	0x000125c0
        /*1938*/ 	.word	0x00000006
        /*193c*/ 	.word	0x00000000
        /*1940*/ 	.short	0x0101
        /*1942*/ 	.byte	0x3f
	.zero		1


	//   ....[48]....
        /*1944*/ 	.word	0x00016990
        /*1948*/ 	.word	0x00000016
        /*194c*/ 	.word	0x00032420
        /*1950*/ 	.short	0x010a
        /*1952*/ 	.byte	0x3f
	.zero		1


	//   ....[49]....
        /*1954*/ 	.word	0x00016a20
        /*1958*/ 	.word	0x00000007
        /*195c*/ 	.word	0x000324a0
        /*1960*/ 	.short	0x010a
        /*1962*/ 	.byte	0x3f
	.zero		1


	//   ....[50]....
        /*1964*/ 	.word	0x00016c70
        /*1968*/ 	.word	0x00000007
        /*196c*/ 	.word	0x000324c0
        /*1970*/ 	.short	0x010a
        /*1972*/ 	.byte	0x3f
	.zero		1


	//   ....[51]....
        /*1974*/ 	.word	0x00017280
        /*1978*/ 	.word	0x00000006
        /*197c*/ 	.word	0x000324a0
        /*1980*/ 	.short	0x010a
        /*1982*/ 	.byte	0x3f
	.zero		1


	//   ....[52]....
        /*1984*/ 	.word	0x000174c0
        /*1988*/ 	.word	0x00000006
        /*198c*/ 	.word	0x000324c0
        /*1990*/ 	.short	0x010a
        /*1992*/ 	.byte	0x3f
	.zero		1


	//   ....[53]....
        /*1994*/ 	.word	0x000186b0
        /*1998*/ 	.word	0x0000001d
        /*199c*/ 	.word	0x00032440
        /*19a0*/ 	.short	0x010a
        /*19a2*/ 	.byte	0x3f
	.zero		1


	//   ....[54]....
        /*19a4*/ 	.word	0x00018d10
        /*19a8*/ 	.word	0x0000001d
        /*19ac*/ 	.word	0x00032430
        /*19b0*/ 	.short	0x0107
        /*19b2*/ 	.byte	0x3f
	.zero		1


	//   ....[55]....
        /*19b4*/ 	.word	0x00018de0
        /*19b8*/ 	.word	0x0000001d
        /*19bc*/ 	.word	0x00032430
        /*19c0*/ 	.short	0x0101
        /*19c2*/ 	.byte	0x3f
	.zero		1


	//   ....[56]....
        /*19c4*/ 	.word	0x00019950
        /*19c8*/ 	.word	0x00000016
        /*19cc*/ 	.word	0x00032400
        /*19d0*/ 	.short	0x0107
        /*19d2*/ 	.byte	0x3f
	.zero		1


	//   ....[57]....
        /*19d4*/ 	.word	0x000199e0
        /*19d8*/ 	.word	0x00000016
        /*19dc*/ 	.word	0x00032400
        /*19e0*/ 	.short	0x0101
        /*19e2*/ 	.byte	0x3f
	.zero		1


	//   ....[58]....
        /*19e4*/ 	.word	0x0001a470
        /*19e8*/ 	.word	0x00000016
        /*19ec*/ 	.word	0x00032410
        /*19f0*/ 	.short	0x0107
        /*19f2*/ 	.byte	0x3f
	.zero		1


	//   ....[59]....
        /*19f4*/ 	.word	0x0001a570
        /*19f8*/ 	.word	0x00000016
        /*19fc*/ 	.word	0x00032410
        /*1a00*/ 	.short	0x0101
        /*1a02*/ 	.byte	0x3f
	.zero		1


	//   ....[60]....
        /*1a04*/ 	.word	0x0001a590
        /*1a08*/ 	.word	0x00000016
        /*1a0c*/ 	.word	0x00032420
        /*1a10*/ 	.short	0x010a
        /*1a12*/ 	.byte	0x3f
	.zero		1


	//   ....[61]....
        /*1a14*/ 	.word	0x0001a620
        /*1a18*/ 	.word	0x0000001d
        /*1a1c*/ 	.word	0x00032460
        /*1a20*/ 	.short	0x010a
        /*1a22*/ 	.byte	0x3f
	.zero		1


	//   ....[62]....
        /*1a24*/ 	.word	0x0001ada0
        /*1a28*/ 	.word	0x0000001d
        /*1a2c*/ 	.word	0x00032450
        /*1a30*/ 	.short	0x0107
        /*1a32*/ 	.byte	0x3f
	.zero		1


	//   ....[63]....
        /*1a34*/ 	.word	0x0001ae70
        /*1a38*/ 	.word	0x0000001d
        /*1a3c*/ 	.word	0x00032450
        /*1a40*/ 	.short	0x0101
        /*1a42*/ 	.byte	0x3f
	.zero		1


	//   ....[64]....
        /*1a44*/ 	.word	0x0001b1b0
        /*1a48*/ 	.word	0x00000004
        /*1a4c*/ 	.word	0x00032440
        /*1a50*/ 	.short	0x010a
        /*1a52*/ 	.byte	0x3f
	.zero		1


	//   ....[65]....
        /*1a54*/ 	.word	0x0001b580
        /*1a58*/ 	.word	0x00000004
        /*1a5c*/ 	.word	0x00032430
        /*1a60*/ 	.short	0x0107
        /*1a62*/ 	.byte	0x3f
	.zero		1


	//   ....[66]....
        /*1a64*/ 	.word	0x0001b640
        /*1a68*/ 	.word	0x00000004
        /*1a6c*/ 	.word	0x00032430
        /*1a70*/ 	.short	0x0101
        /*1a72*/ 	.byte	0x3f
	.zero		1


	//   ....[67]....
        /*1a74*/ 	.word	0x0001b670
        /*1a78*/ 	.word	0x00000004
        /*1a7c*/ 	.word	0x00032460
        /*1a80*/ 	.short	0x010a
        /*1a82*/ 	.byte	0x3f
	.zero		1


	//   ....[68]....
        /*1a84*/ 	.word	0x0001bb80
        /*1a88*/ 	.word	0x00000004
        /*1a8c*/ 	.word	0x00032450
        /*1a90*/ 	.short	0x0107
        /*1a92*/ 	.byte	0x3f
	.zero		1


	//   ....[69]....
        /*1a94*/ 	.word	0x0001bc40
        /*1a98*/ 	.word	0x00000004
        /*1a9c*/ 	.word	0x00032450
        /*1aa0*/ 	.short	0x0101
        /*1aa2*/ 	.byte	0x3f
	.zero		1


	//   ....[70]....
        /*1aa4*/ 	.word	0x0001cad0
        /*1aa8*/ 	.word	0x00000007
        /*1aac*/ 	.word	0x00032420
        /*1ab0*/ 	.short	0x010a
        /*1ab2*/ 	.byte	0x3f
	.zero		1


	//   ....[71]....
        /*1ab4*/ 	.word	0x0001cc40
        /*1ab8*/ 	.word	0x00000005
        /*1abc*/ 	.word	0x00032440
        /*1ac0*/ 	.short	0x010a
        /*1ac2*/ 	.byte	0x3f
	.zero		1


	//   ....[72]....
        /*1ac4*/ 	.word	0x0001cce0
        /*1ac8*/ 	.word	0x00000003
        /*1acc*/ 	.word	0x00032440
        /*1ad0*/ 	.short	0x010a
        /*1ad2*/ 	.byte	0x3f
	.zero		1


	//   ....[73]....
        /*1ad4*/ 	.word	0x0001cd20
        /*1ad8*/ 	.word	0x00000005
        /*1adc*/ 	.word	0x00032460
        /*1ae0*/ 	.short	0x010a
        /*1ae2*/ 	.byte	0x3f
	.zero		1


	//   ....[74]....
        /*1ae4*/ 	.word	0x0001cd60
        /*1ae8*/ 	.word	0x00000003
        /*1aec*/ 	.word	0x00032460
        /*1af0*/ 	.short	0x010a
        /*1af2*/ 	.byte	0x3f
	.zero		1


	//   ....[75]....
        /*1af4*/ 	.word	0x0001cdc0
        /*1af8*/ 	.word	0x00000000
        /*1afc*/ 	.word	0x00032490
        /*1b00*/ 	.short	0x010a
        /*1b02*/ 	.byte	0x3f
	.zero		1


	//   ....[76]....
        /*1b04*/ 	.word	0x0001d070
        /*1b08*/ 	.word	0x00000000
        /*1b0c*/ 	.word	0x00032490
        /*1b10*/ 	.short	0x010a
        /*1b12*/ 	.byte	0x3f
	.zero		1


	//   ....[77]....
        /*1b14*/ 	.word	0x0001d320
        /*1b18*/ 	.word	0x00000000
        /*1b1c*/ 	.word	0x00032490
        /*1b20*/ 	.short	0x010a
        /*1b22*/ 	.byte	0x3f
	.zero		1


	//   ....[78]....
        /*1b24*/ 	.word	0x0001d5b0
        /*1b28*/ 	.word	0x00000000
        /*1b2c*/ 	.word	0x000324b0
        /*1b30*/ 	.short	0x010a
        /*1b32*/ 	.byte	0x3f
	.zero		1


	//   ....[79]....
        /*1b34*/ 	.word	0x0001d860
        /*1b38*/ 	.word	0x00000013
        /*1b3c*/ 	.word	0x00032400
        /*1b40*/ 	.short	0x010a
        /*1b42*/ 	.byte	0x3f
	.zero		1


	//   ....[80]....
        /*1b44*/ 	.word	0x0001da70
        /*1b48*/ 	.word	0x00000013
        /*1b4c*/ 	.word	0x00032400
        /*1b50*/ 	.short	0x010a
        /*1b52*/ 	.byte	0x3f
	.zero		1


	//   ....[81]....
        /*1b54*/ 	.word	0x0001dac0
        /*1b58*/ 	.word	0x00000000
        /*1b5c*/ 	.word	0x00032430
        /*1b60*/ 	.short	0x010a
        /*1b62*/ 	.byte	0x3f
	.zero		1


	//   ....[82]....
        /*1b64*/ 	.word	0x0001db10
        /*1b68*/ 	.word	0x00000013
        /*1b6c*/ 	.word	0x00032410
        /*1b70*/ 	.short	0x010a
        /*1b72*/ 	.byte	0x3f
	.zero		1


	//   ....[83]....
        /*1b74*/ 	.word	0x0001db60
        /*1b78*/ 	.word	0x00000000
        /*1b7c*/ 	.word	0x00032450
        /*1b80*/ 	.short	0x010a
        /*1b82*/ 	.byte	0x3f
	.zero		1


	//   ....[84]....
        /*1b84*/ 	.word	0x0001dbb0
        /*1b88*/ 	.word	0x00000000
        /*1b8c*/ 	.word	0x00032430
        /*1b90*/ 	.short	0x010a
        /*1b92*/ 	.byte	0x3f
	.zero		1


	//   ....[85]....
        /*1b94*/ 	.word	0x0001dc00
        /*1b98*/ 	.word	0x00000000
        /*1b9c*/ 	.word	0x00032450
        /*1ba0*/ 	.short	0x010a
        /*1ba2*/ 	.byte	0x3f
	.zero		1


	//   ....[86]....
        /*1ba4*/ 	.word	0x0001e810
        /*1ba8*/ 	.word	0x00000016
        /*1bac*/ 	.word	0x00032420
        /*1bb0*/ 	.short	0x010a
        /*1bb2*/ 	.byte	0x3f
	.zero		1


	//   ....[87]....
        /*1bb4*/ 	.word	0x0001e860
        /*1bb8*/ 	.word	0x00000007
        /*1bbc*/ 	.word	0x000324a0
        /*1bc0*/ 	.short	0x010a
        /*1bc2*/ 	.byte	0x3f
	.zero		1


	//   ....[88]....
        /*1bc4*/ 	.word	0x0001e8b0
        /*1bc8*/ 	.word	0x00000007
        /*1bcc*/ 	.word	0x000324c0
        /*1bd0*/ 	.short	0x010a
        /*1bd2*/ 	.byte	0x3f
	.zero		1


	//   ....[89]....
        /*1bd4*/ 	.word	0x0001e900
        /*1bd8*/ 	.word	0x00000006
        /*1bdc*/ 	.word	0x000324a0
        /*1be0*/ 	.short	0x010a
        /*1be2*/ 	.byte	0x3f
	.zero		1


	//   ....[90]....
        /*1be4*/ 	.word	0x0001e950
        /*1be8*/ 	.word	0x00000006
        /*1bec*/ 	.word	0x000324c0
        /*1bf0*/ 	.short	0x010a
        /*1bf2*/ 	.byte	0x3f
	.zero		1


	//   ....[91]....
        /*1bf4*/ 	.word	0x0001ea70
        /*1bf8*/ 	.word	0x0000001d
        /*1bfc*/ 	.word	0x00032440
        /*1c00*/ 	.short	0x010a
        /*1c02*/ 	.byte	0x3f
	.zero		1


	//   ....[92]....
        /*1c04*/ 	.word	0x00020b30
        /*1c08*/ 	.word	0x00000016
        /*1c0c*/ 	.word	0x00032420
        /*1c10*/ 	.short	0x010a
        /*1c12*/ 	.byte	0x3f
	.zero		1


	//   ....[93]....
        /*1c14*/ 	.word	0x00020b80
        /*1c18*/ 	.word	0x0000001d
        /*1c1c*/ 	.word	0x00032460
        /*1c20*/ 	.short	0x010a
        /*1c22*/ 	.byte	0x3f
	.zero		1


	//   ....[94]....
        /*1c24*/ 	.word	0x000214d0
        /*1c28*/ 	.word	0x00000004
        /*1c2c*/ 	.word	0x00032440
        /*1c30*/ 	.short	0x010a
        /*1c32*/ 	.byte	0x3f
	.zero		1


	//   ....[95]....
        /*1c34*/ 	.word	0x00021bb0
        /*1c38*/ 	.word	0x00000004
        /*1c3c*/ 	.word	0x00032460
        /*1c40*/ 	.short	0x010a
        /*1c42*/ 	.byte	0x3f
	.zero		1


	//   ....[96]....
        /*1c44*/ 	.word	0x00022d00
        /*1c48*/ 	.word	0x00000007
        /*1c4c*/ 	.word	0x00032420
        /*1c50*/ 	.short	0x010a
        /*1c52*/ 	.byte	0x3f
	.zero		1


	//   ....[97]....
        /*1c54*/ 	.word	0x00022ea0
        /*1c58*/ 	.word	0x00000005
        /*1c5c*/ 	.word	0x00032440
        /*1c60*/ 	.short	0x010a
        /*1c62*/ 	.byte	0x3f
	.zero		1


	//   ....[98]....
        /*1c64*/ 	.word	0x00022ef0
        /*1c68*/ 	.word	0x00000003
        /*1c6c*/ 	.word	0x00032440
        /*1c70*/ 	.short	0x010a
        /*1c72*/ 	.byte	0x3f
	.zero		1


	//   ....[99]....
        /*1c74*/ 	.word	0x00022f40
        /*1c78*/ 	.word	0x00000005
        /*1c7c*/ 	.word	0x00032460
        /*1c80*/ 	.short	0x010a
        /*1c82*/ 	.byte	0x3f
	.zero		1


	//----- nvinfo : EIATTR_NUM_MBARRIERS
	.align		4
.L_297:
        /*1c84*/ 	.byte	0x03, 0x38
        /*1c86*/ 	.short	0x0017


	//----- nvinfo : EIATTR_EXIT_INSTR_OFFSETS
	.align		4
        /*1c88*/ 	.byte	0x04, 0x1c
        /*1c8a*/ 	.short	(.L_299 - .L_298)


	//   ....[0]....
.L_298:
        /*1c8c*/ 	.word	0x0001cdb0


	//----- nvinfo : EIATTR_MAX_THREADS
	.align		4
.L_299:
        /*1c90*/ 	.byte	0x04, 0x05
        /*1c92*/ 	.short	(.L_301 - .L_300)
.L_300:
        /*1c94*/ 	.word	0x00000180
        /*1c98*/ 	.word	0x00000001
        /*1c9c*/ 	.word	0x00000001


	//----- nvinfo : EIATTR_CRS_STACK_SIZE
	.align		4
.L_301:
        /*1ca0*/ 	.byte	0x04, 0x1e
        /*1ca2*/ 	.short	(.L_303 - .L_302)
.L_302:
        /*1ca4*/ 	.word	0x00000000


	//----- nvinfo : EIATTR_CBANK_PARAM_SIZE
	.align		4
.L_303:
        /*1ca8*/ 	.byte	0x03, 0x19
        /*1caa*/ 	.short	0x0bf0


	//----- nvinfo : EIATTR_PARAM_CBANK
	.align		4
        /*1cac*/ 	.byte	0x04, 0x0a
        /*1cae*/ 	.short	(.L_305 - .L_304)
	.align		4
.L_304:
        /*1cb0*/ 	.word	index@(.nv.constant0._ZN7cutlass13device_kernelIN5flash11enable_sm90INS1_16FlashAttnFwdSm90INS1_25CollectiveMainloopFwdSm90ILi2EN4cute5tupleIJNS5_1CILi1EEES8_S8_EEENS6_IJNS7_ILi128EEENS7_ILi96EEENS7_ILi64EEEEEELi256ENS_10bfloat16_tEfNS_4arch4Sm90ELb0ELb0ELb1ELb1ELb1ELb1ELb1ELb1ELb0ELb1ELb1ELb0EEENS1_21CollectiveEpilogueFwdINS6_IJSA_NS7_ILi256EEESB_EEES9_SE_SG_Li256ELb1ELb1ELb1ELb0EEENS1_36VarlenDynamicPersistentTileSchedulerILi128ELi96ELi256ELi128ELb1ELb1ELb1ELb0ELb1ELb1EEEEEEEEEvNT_6ParamsE)
        /*1cb4*/ 	.short	0x0210
        /*1cb6*/ 	.short	0x0bf0


	//----- nvinfo : EIATTR_SW_WAR
	.align		4
.L_305:
        /*1cb8*/ 	.byte	0x04, 0x36
        /*1cba*/ 	.short	(.L_307 - .L_306)
.L_306:
        /*1cbc*/ 	.word	0x00000008
.L_307:


//--------------------- .nv.info._ZN7cutlass13device_kernelIN5flash11enable_sm90INS1_16FlashAttnFwdSm90INS1_25CollectiveMainloopFwdSm90ILi2EN4cute5tupleIJNS5_1CILi1EEES8_S8_EEENS6_IJNS7_ILi128EEENS7_ILi96EEENS7_ILi64EEEEEELi256ENS_10bfloat16_tEfNS_4arch4Sm90ELb0ELb1ELb1ELb0ELb1ELb0ELb0ELb1ELb0ELb1ELb1ELb0EEENS1_21CollectiveEpilogueFwdINS6_IJSA_NS7_ILi256EEESB_EEES9_SE_SG_Li256ELb0ELb1ELb1ELb0EEENS1_19SingleTileSchedulerILb0ELb1ELb1ELi128EEEEEEEEEvNT_6ParamsE --------------------------
	.section	.nv.info._ZN7cutlass13device_kernelIN5flash11enable_sm90INS1_16FlashAttnFwdSm90INS1_25CollectiveMainloopFwdSm90ILi2EN4cute5tupleIJNS5_1CILi1EEES8_S8_EEENS6_IJNS7_ILi128EEENS7_ILi96EEENS7_ILi64EEEEEELi256ENS_10bfloat16_tEfNS_4arch4Sm90ELb0ELb1ELb1ELb0ELb1ELb0ELb0ELb1ELb0ELb1ELb1ELb0EEENS1_21CollectiveEpilogueFwdINS6_IJSA_NS7_ILi256EEESB_EEES9_SE_SG_Li256ELb0ELb1ELb1ELb0EEENS1_19SingleTileSchedulerILb0ELb1ELb1ELi128EEEEEEEEEvNT_6ParamsE,"",@"SHT_CUDA_INFO"
	.sectionflags	@""
	.align	4


	//----- nvinfo : EIATTR_CUDA_API_VERSION
	.align		4
        /*0000*/ 	.byte	0x04, 0x37
        /*0002*/ 	.short	(.L_309 - .L_308)
.L_308:
        /*0004*/ 	.word	0x00000082


	//----- nvinfo : EIATTR_KPARAM_INFO
	.align		4
.L_309:
        /*0008*/ 	.byte	0x04, 0x17
        /*000a*/ 	.short	(.L_311 - .L_310)
.L_310:
        /*000c*/ 	.word	0x00000000
        /*0010*/ 	.short	0x0000
        /*0012*/ 	.short	0x0070
        /*0014*/ 	.byte	0x00, 0xf0, 0x01, 0x28


	//----- nvinfo : EIATTR_SPARSE_MMA_MASK
	.align		4
.L_311:
        /*0018*/ 	.byte	0x03, 0x50
        /*001a*/ 	.short	0x0000


	//----- nvinfo : EIATTR_MAXREG_COUNT
	.align		4
        /*001c*/ 	.byte	0x03, 0x1b
        /*001e*/ 	.short	0x00a8


	//----- nvinfo : EIATTR_NUM_BARRIERS
	.align		4
        /*0020*/ 	.byte	0x02, 0x4c
        /*0022*/ 	.byte	0x10
	.zero		1


	//----- nvinfo : EIATTR_EXTERNS
	.align		4
        /*0024*/ 	.byte	0x04, 0x0f
        /*0026*/ 	.short	(.L_313 - .L_312)


	//   ....[0]....
	.align		4
.L_312:
        /*0028*/ 	.word	index@(__assertfail)


	//----- nvinfo : EIATTR_MERCURY_ISA_VERSION
	.align		4
.L_313:
        /*002c*/ 	.byte	0x03, 0x5f
        /*002e*/ 	.short	0x0101


	//----- nvinfo : EIATTR_INT_WARP_WIDE_INSTR_OFFSETS
	.align		4
        /*0030*/ 	.byte	0x04, 0x31
        /*0032*/ 	.short	(.L_315 - .L_314)


	//   ....[0]....
.L_314:
        /*0034*/ 	.word	0x000000b0


	//   ....[1]....
        /*0038*/ 	.word	0x000000c0


	//   ....[2]....
        /*003c*/ 	.word	0x00000160


	//----- nvinfo : EIATTR_COOP_GROUP_MASK_REGIDS
	.align		4
.L_315:
        /*0040*/ 	.byte	0x04, 0x29
        /*0042*/ 	.short	(.L_317 - .L_316)


	//   ....[0]....
.L_316:
        /*0044*/ 	.word	0xffffffff


	//   ....[1]....
        /*0048*/ 	.word	0xffffffff


	//   ....[2]....
        /*004c*/ 	.word	0xffffffff


	//   ....[3]....
        /*0050*/ 	.word	0xffffffff


	//   ....[4]....
        /*0054*/ 	.word	0xffffffff


	//   ....[5]....
        /*0058*/ 	.word	0xffffffff


	//   ....[6]....
        /*005c*/ 	.word	0xffffffff


	//   ....[7]....
        /*0060*/ 	.word	0xffffffff


	//   ....[8]....
        /*0064*/ 	.word	0xffffffff


	//   ....[9]....
        /*0068*/ 	.word	0xffffffff


	//   ....[10]....
        /*006c*/ 	.word	0xffffffff


	//   ....[11]....
        /*0070*/ 	.word	0xffffffff


	//   ....[12]....
        /*0074*/ 	.word	0xffffffff


	//   ....[13]....
        /*0078*/ 	.word	0xffffffff


	//   ....[14]....
        /*007c*/ 	.word	0xffffffff


	//   ....[15]....
        /*0080*/ 	.word	0xffffffff


	//   ....[16]....
        /*0084*/ 	.word	0xffffffff


	//   ....[17]....
        /*0088*/ 	.word	0xffffffff


	//   ....[18]....
        /*008c*/ 	.word	0xffffffff


	//   ....[19]....
        /*0090*/ 	.word	0xffffffff


	//   ....[20]....
        /*0094*/ 	.word	0xffffffff


	//   ....[21]....
        /*0098*/ 	.word	0xffffffff


	//   ....[22]....
        /*009c*/ 	.word	0xffffffff


	//   ....[23]....
        /*00a0*/ 	.word	0xffffffff


	//   ....[24]....
        /*00a4*/ 	.word	0xffffffff


	//   ....[25]....
        /*00a8*/ 	.word	0xffffffff


	//   ....[26]....
        /*00ac*/ 	.word	0xffffffff


	//   ....[27]....
        /*00b0*/ 	.word	0xffffffff


	//   ....[28]....
        /*00b4*/ 	.word	0xffffffff


	//   ....[29]....
        /*00b8*/ 	.word	0xffffffff


	//   ....[30]....
        /*00bc*/ 	.word	0xffffffff


	//   ....[31]....
        /*00c0*/ 	.word	0xffffffff


	//   ....[32]....
        /*00c4*/ 	.word	0xffffffff


	//   ....[33]....
        /*00c8*/ 	.word	0xffffffff


	//   ....[34]....
        /*00cc*/ 	.word	0xffffffff


	//   ....[35]....
        /*00d0*/ 	.word	0xffffffff


	//   ....[36]....
        /*00d4*/ 	.word	0xffffffff


	//   ....[37]....
        /*00d8*/ 	.word	0xffffffff


	//   ....[38]....
        /*00dc*/ 	.word	0xffffffff


	//   ....[39]....
        /*00e0*/ 	.word	0xffffffff


	//   ....[40]....
        /*00e4*/ 	.word	0xffffffff


	//   ....[41]....
        /*00e8*/ 	.word	0xffffffff


	//   ....[42]....
        /*00ec*/ 	.word	0xffffffff


	//   ....[43]....
        /*00f0*/ 	.word	0xffffffff


	//   ....[44]....
        /*00f4*/ 	.word	0xffffffff


	//   ....[45]....
        /*00f8*/ 	.word	0xffffffff


	//   ....[46]....
        /*00fc*/ 	.word	0xffffffff


	//   ....[47]....
        /*0100*/ 	.word	0xffffffff


	//   ....[48]....
        /*0104*/ 	.word	0xffffffff


	//   ....[49]....
        /*0108*/ 	.word	0xffffffff


	//   ....[50]....
        /*010c*/ 	.word	0xffffffff


	//   ....[51]....
        /*0110*/ 	.word	0xffffffff


	//   ....[52]....
        /*0114*/ 	.word	0xffffffff


	//   ....[53]....
        /*0118*/ 	.word	0xffffffff


	//   ....[54]....
        /*011c*/ 	.word	0xffffffff


	//   ....[55]....
        /*0120*/ 	.word	0xffffffff


	//   ....[56]....
        /*0124*/ 	.word	0xffffffff


	//   ....[57]....
        /*0128*/ 	.word	0xffffffff


	//   ....[58]....
        /*012c*/ 	.word	0xffffffff


	//   ....[59]....
        /*0130*/ 	.word	0xffffffff


	//   ....[60]....
        /*0134*/ 	.word	0xffffffff


	//   ....[61]....
        /*0138*/ 	.word	0xffffffff


	//   ....[62]....
        /*013c*/ 	.word	0xffffffff


	//   ....[63]....
        /*0140*/ 	.word	0xffffffff


	//   ....[64]....
        /*0144*/ 	.word	0xffffffff


	//   ....[65]....
        /*0148*/ 	.word	0xffffffff


	//   ....[66]....
        /*014c*/ 	.word	0xffffffff


	//   ....[67]....
        /*0150*/ 	.word	0xffffffff


	//   ....[68]....
        /*0154*/ 	.word	0xffffffff


	//   ....[69]....
        /*0158*/ 	.word	0xffffffff


	//   ....[70]....
        /*015c*/ 	.word	0xffffffff


	//   ....[71]....
        /*0160*/ 	.word	0xffffffff


	//   ....[72]....
        /*0164*/ 	.word	0xffffffff


	//   ....[73]....
        /*0168*/ 	.word	0xffffffff


	//   ....[74]....
        /*016c*/ 	.word	0xffffffff


	//   ....[75]....
        /*0170*/ 	.word	0xffffffff


	//   ....[76]....
        /*0174*/ 	.word	0xffffffff


	//   ....[77]....
        /*0178*/ 	.word	0xffffffff


	//   ....[78]....
        /*017c*/ 	.word	0xffffffff


	//   ....[79]....
        /*0180*/ 	.word	0xffffffff


	//   ....[80]....
        /*0184*/ 	.word	0xffffffff


	//   ....[81]....
        /*0188*/ 	.word	0xffffffff


	//   ....[82]....
        /*018c*/ 	.word	0xffffffff


	//   ....[83]....
        /*0190*/ 	.word	0xffffffff


	//   ....[84]....
        /*0194*/ 	.word	0xffffffff


	//   ....[85]....
        /*0198*/ 	.word	0xffffffff


	//   ....[86]....
        /*019c*/ 	.word	0xffffffff


	//   ....[87]....
        /*01a0*/ 	.word	0xffffffff


	//   ....[88]....
        /*01a4*/ 	.word	0xffffffff


	//   ....[89]....
        /*01a8*/ 	.word	0xffffffff


	//   ....[90]....
        /*01ac*/ 	.word	0xffffffff


	//   ....[91]....
        /*01b0*/ 	.word	0xffffffff


	//   ....[92]....
        /*01b4*/ 	.word	0xffffffff


	//   ....[93]....
        /*01b8*/ 	.word	0xffffffff


	//   ....[94]....
        /*01bc*/ 	.word	0xffffffff


	//   ....[95]....
        /*01c0*/ 	.word	0xffffffff


	//   ....[96]....
        /*01c4*/ 	.word	0xffffffff


	//   ....[97]....
        /*01c8*/ 	.word	0xffffffff


	//   ....[98]....
        /*01cc*/ 	.word	0xffffffff


	//   ....[99]....
        /*01d0*/ 	.word	0xffffffff


	//   ....[100]....
        /*01d4*/ 	.word	0xffffffff


	//   ....[101]....
        /*01d8*/ 	.word	0xffffffff


	//   ....[102]....
        /*01dc*/ 	.word	0xffffffff


	//   ....[103]....
        /*01e0*/ 	.word	0xffffffff


	//   ....[104]....
        /*01e4*/ 	.word	0xffffffff


	//   ....[105]....
        /*01e8*/ 	.word	0xffffffff


	//   ....[106]....
        /*01ec*/ 	.word	0xffffffff


	//   ....[107]....
        /*01f0*/ 	.word	0x0500000f


	//   ....[108]....
        /*01f4*/ 	.word	0x0500000f


	//   ....[109]....
        /*01f8*/ 	.word	0x0500000f


	//   ....[110]....
        /*01fc*/ 	.word	0x0500000f


	//   ....[111]....
        /*0200*/ 	.word	0x0500000f


	//   ....[112]....
        /*0204*/ 	.word	0x0500000f


	//   ....[113]....
        /*0208*/ 	.word	0x0500000f


	//   ....[114]....
        /*020c*/ 	.word	0x0500000f


	//   ....[115]....
        /*0210*/ 	.word	0x0500000f


	//   ....[116]....
        /*0214*/ 	.word	0x0500000f


	//   ....[117]....
        /*0218*/ 	.word	0x0500000f


	//   ....[118]....
        /*021c*/ 	.word	0x0500000f


	//   ....[119]....
        /*0220*/ 	.word	0x0500000f


	//   ....[120]....
        /*0224*/ 	.word	0x0500000f


	//   ....[121]....
        /*0228*/ 	.word	0x0500000f


	//   ....[122]....
        /*022c*/ 	.word	0x0500000f


	//   ....[123]....
        /*0230*/ 	.word	0x0500000f


	//   ....[124]....
        /*0234*/ 	.word	0x0500000f


	//   ....[125]....
        /*0238*/ 	.word	0x0500000f


	//   ....[126]....
        /*023c*/ 	.word	0x0500000f


	//   ....[127]....
        /*0240*/ 	.word	0x0500000f


	//   ....[128]....
        /*0244*/ 	.word	0x0500000f


	//   ....[129]....
        /*0248*/ 	.word	0x0500000f


	//   ....[130]....
        /*024c*/ 	.word	0x0500000f


	//   ....[131]....
        /*0250*/ 	.word	0x0500000f


	//   ....[132]....
        /*0254*/ 	.word	0x0500000f


	//   ....[133]....
        /*0258*/ 	.word	0x0500000f


	//   ....[134]....
        /*025c*/ 	.word	0x0500000f


	//   ....[135]....
        /*0260*/ 	.word	0x0500000f


	//   ....[136]....
        /*0264*/ 	.word	0x0500000f


	//   ....[137]....
        /*0268*/ 	.word	0x0500000f


	//   ....[138]....
        /*026c*/ 	.word	0x0500000f


	//   ....[139]....
        /*0270*/ 	.word	0x0500000f


	//   ....[140]....
        /*0274*/ 	.word	0x0500000f


	//   ....[141]....
        /*0278*/ 	.word	0x0500000f


	//   ....[142]....
        /*027c*/ 	.word	0x0500000f


	//   ....[143]....
        /*0280*/ 	.word	0x0500000f


	//   ....[144]....
        /*0284*/ 	.word	0x0500000f


	//   ....[145]....
        /*0288*/ 	.word	0x0500000f


	//   ....[146]....
        /*028c*/ 	.word	0x0500000f


	//   ....[147]....
        /*0290*/ 	.word	0x0500000f


	//   ....[148]....
        /*0294*/ 	.word	0x0500000f


	//   ....[149]....
        /*0298*/ 	.word	0x0500000f


	//   ....[150]....
        /*029c*/ 	.word	0x0500000f


	//   ....[151]....
        /*02a0*/ 	.word	0x0500000f


	//   ....[152]....
        /*02a4*/ 	.word	0x0500000f


	//   ....[153]....
        /*02a8*/ 	.word	0x0500000f


	//   ....[154]....
        /*02ac*/ 	.word	0x0500000f


	//   ....[155]....
        /*02b0*/ 	.word	0x0500000f


	//   ....[156]....
        /*02b4*/ 	.word	0x0500000f


	//   ....[157]....
        /*02b8*/ 	.word	0x0500000f


	//   ....[158]....
        /*02bc*/ 	.word	0x0500000f


	//   ....[159]....
        /*02c0*/ 	.word	0x0500000f


	//   ....[160]....
        /*02c4*/ 	.word	0x0500000f


	//   ....[161]....
        /*02c8*/ 	.word	0x0500000f


	//   ....[162]....
        /*02cc*/ 	.word	0x0500000f


	//   ....[163]....
        /*02d0*/ 	.word	0x0500000f


	//   ....[164]....
        /*02d4*/ 	.word	0x0500000f


	//   ....[165]....
        /*02d8*/ 	.word	0x0500000f


	//   ....[166]....
        /*02dc*/ 	.word	0x0500000f


	//   ....[167]....
        /*02e0*/ 	.word	0x0500000f


	//   ....[168]....
        /*02e4*/ 	.word	0x0500000f


	//   ....[169]....
        /*02e8*/ 	.word	0x0500000f


	//   ....[170]....
        /*02ec*/ 	.word	0x0500000f


	//   ....[171]....
        /*02f0*/ 	.word	0x0500000f


	//   ....[172]....
        /*02f4*/ 	.word	0x0500000f


	//----- nvinfo : EIATTR_COOP_GROUP_INSTR_OFFSETS
	.align		4
.L_317:
        /*02f8*/ 	.byte	0x04, 0x28
        /*02fa*/ 	.short	(.L_319 - .L_318)


	//   ....[0]....
.L_318:
        /*02fc*/ 	.word	0x00000070


	//   ....[1]....
        /*0300*/ 	.word	0x00000080


	//   ....[2]....
        /*0304*/ 	.word	0x000002c0


	//   ....[3]....
        /*0308*/ 	.word	0x00000420


	//   ....[4]....
        /*030c*/ 	.word	0x00000540


	//   ....[5]....
        /*0310*/ 	.word	0x000006a0


	//   ....[6]....
        /*0314*/ 	.word	0x000016f0


	//   ....[7]....
        /*0318*/ 	.word	0x00002020


	//   ....[8]....
        /*031c*/ 	.word	0x00002770


	//   ....[9]....
        /*0320*/ 	.word	0x00003420


	//   ....[10]....
        /*0324*/ 	.word	0x00003540


	//   ....[11]....
        /*0328*/ 	.word	0x00003b60


	//   ....[12]....
        /*032c*/ 	.word	0x00003c00


	//   ....[13]....
        /*0330*/ 	.word	0x00004f70


	//   ....[14]....
        /*0334*/ 	.word	0x000056b0


	//   ....[15]....
        /*0338*/ 	.word	0x000064b0


	//   ....[16]....
        /*033c*/ 	.word	0x000065c0


	//   ....[17]....
        /*0340*/ 	.word	0x00006bc0


	//   ....[18]....
        /*0344*/ 	.word	0x00006c30


	//   ....[19]....
        /*0348*/ 	.word	0x00008d10


	//   ....[20]....
        /*034c*/ 	.word	0x00008da0


	//   ....[21]....
        /*0350*/ 	.word	0x00009210


	//   ....[22]....
        /*0354*/ 	.word	0x000093d0


	//   ....[23]....
        /*0358*/ 	.word	0x0000ac00


	//   ....[24]....
        /*035c*/ 	.word	0x0000b320


	//   ....[25]....
        /*0360*/ 	.word	0x0000c0e0


	//   ....[26]....
        /*0364*/ 	.word	0x0000c200


	//   ....[27]....
        /*0368*/ 	.word	0x0000c870


	//   ....[28]....
        /*036c*/ 	.word	0x0000c940


	//   ....[29]....
        /*0370*/ 	.word	0x0000dd40


	//   ....[30]....
        /*0374*/ 	.word	0x0000dd70


	//   ....[31]....
        /*0378*/ 	.word	0x0000ddd0


	//   ....[32]....
        /*037c*/ 	.word	0x0000ddf0


	//   ....[33]....
        /*0380*/ 	.word	0x0000eea0


	//   ....[34]....
        /*0384*/ 	.word	0x0000ef00


	//   ....[35]....
        /*0388*/ 	.word	0x0000ef40


	//   ....[36]....
        /*038c*/ 	.word	0x0000ef70


	//   ....[37]....
        /*0390*/ 	.word	0x0000efa0


	//   ....[38]....
        /*0394*/ 	.word	0x0000efc0


	//   ....[39]....
        /*0398*/ 	.word	0x0000fc30


	//   ....[40]....
        /*039c*/ 	.word	0x0000fc40


	//   ....[41]....
        /*03a0*/ 	.word	0x00010c70


	//   ....[42]....
        /*03a4*/ 	.word	0x000121c0


	//   ....[43]....
        /*03a8*/ 	.word	0x000121e0


	//   ....[44]....
        /*03ac*/ 	.word	0x000121f0


	//   ....[45]....
        /*03b0*/ 	.word	0x00012230


	//   ....[46]....
        /*03b4*/ 	.word	0x00012280


	//   ....[47]....
        /*03b8*/ 	.word	0x000122a0


	//   ....[48]....
        /*03bc*/ 	.word	0x000122f0


	//   ....[49]....
        /*03c0*/ 	.word	0x00012310


	//   ....[50]....
        /*03c4*/ 	.word	0x00012360


	//   ....[51]....
        /*03c8*/ 	.word	0x00012380


	//   ....[52]....
        /*03cc*/ 	.word	0x000123d0


	//   ....[53]....
        /*03d0*/ 	.word	0x000123f0


	//   ....[54]....
        /*03d4*/ 	.word	0x00012960


	//   ....[55]....
        /*03d8*/ 	.word	0x00012990


	//   ....[56]....
        /*03dc*/ 	.word	0x000129c0


	//   ....[57]....
        /*03e0*/ 	.word	0x00012a20


	//   ....[58]....
        /*03e4*/ 	.word	0x00012a80


	//   ....[59]....
        /*03e8*/ 	.word	0x00012aa0


	//   ....[60]....
        /*03ec*/ 	.word	0x00012b00


	//   ....[61]....
        /*03f0*/ 	.word	0x00012b20


	//   ....[62]....
        /*03f4*/ 	.word	0x00012b80


	//   ....[63]....
        /*03f8*/ 	.word	0x00012ba0


	//   ....[64]....
        /*03fc*/ 	.word	0x00012c00


	//   ....[65]....
        /*0400*/ 	.word	0x00012c20


	//   ....[66]....
        /*0404*/ 	.word	0x00012c80


	//   ....[67]....
        /*0408*/ 	.word	0x00012ca0


	//   ....[68]....
        /*040c*/ 	.word	0x00012cf0


	//   ....[69]....
        /*0410*/ 	.word	0x00012d10


	//   ....[70]....
        /*0414*/ 	.word	0x00013090


	//   ....[71]....
        /*0418*/ 	.word	0x000130c0


	//   ....[72]....
        /*041c*/ 	.word	0x00013100


	//   ....[73]....
        /*0420*/ 	.word	0x00013120


	//   ....[74]....
        /*0424*/ 	.word	0x00013140


	//   ....[75]....
        /*0428*/ 	.word	0x00013170


	//   ....[76]....
        /*042c*/ 	.word	0x00013210


	//   ....[77]....
        /*0430*/ 	.word	0x00013240


	//   ....[78]....
        /*0434*/ 	.word	0x000132d0


	//   ....[79]....
        /*0438*/ 	.word	0x00013300


	//   ....[80]....
        /*043c*/ 	.word	0x00013310


	//   ....[81]....
        /*0440*/ 	.word	0x000133a0


	//   ....[82]....
        /*0444*/ 	.word	0x00013b20


	//   ....[83]....
        /*0448*/ 	.word	0x00013b40


	//   ....[84]....
        /*044c*/ 	.word	0x00013b50


	//   ....[85]....
        /*0450*/ 	.word	0x00013b60


	//   ....[86]....
        /*0454*/ 	.word	0x00013b70


	//   ....[87]....
        /*0458*/ 	.word	0x00013b80


	//   ....[88]....
        /*045c*/ 	.word	0x00013ba0


	//   ....[89]....
        /*0460*/ 	.word	0x00013bc0


	//   ....[90]....
        /*0464*/ 	.word	0x00013bf0


	//   ....[91]....
        /*0468*/ 	.word	0x00013c30


	//   ....[92]....
        /*046c*/ 	.word	0x00013c70


	//   ....[93]....
        /*0470*/ 	.word	0x00013cc0


	//   ....[94]....
        /*0474*/ 	.word	0x00014010


	//   ....[95]....
        /*0478*/ 	.word	0x00014030


	//   ....[96]....
        /*047c*/ 	.word	0x00014040


	//   ....[97]....
        /*0480*/ 	.word	0x00014050


	//   ....[98]....
        /*0484*/ 	.word	0x00014060


	//   ....[99]....
        /*0488*/ 	.word	0x00014080


	//   ....[100]....
        /*048c*/ 	.word	0x000140f0


	//   ....[101]....
        /*0490*/ 	.word	0x00014110


	//   ....[102]....
        /*0494*/ 	.word	0x00014170


	//   ....[103]....
        /*0498*/ 	.word	0x00014180


	//   ....[104]....
        /*049c*/ 	.word	0x000141f0


	//   ....[105]....
        /*04a0*/ 	.word	0x00014270


	//   ....[106]....
        /*04a4*/ 	.word	0x00014570


	//   ....[107]....
        /*04a8*/ 	.word	0x00014b90


	//   ....[108]....
        /*04ac*/ 	.word	0x00014c80


	//   ....[109]....
        /*04b0*/ 	.word	0x00014d20


	//   ....[110]....
        /*04b4*/ 	.word	0x00014da0


	//   ....[111]....
        /*04b8*/ 	.word	0x00014e50


	//   ....[112]....
        /*04bc*/ 	.word	0x00014eb0


	//   ....[113]....
        /*04c0*/ 	.word	0x00014f70


	//   ....[114]....
        /*04c4*/ 	.word	0x00014fd0


	//   ....[115]....
        /*04c8*/ 	.word	0x00015090


	//   ....[116]....
        /*04cc*/ 	.word	0x000150f0


	//   ....[117]....
        /*04d0*/ 	.word	0x000151b0


	//   ....[118]....
        /*04d4*/ 	.word	0x00015210


	//   ....[119]....
        /*04d8*/ 	.word	0x000152b0


	//   ....[120]....
        /*04dc*/ 	.word	0x00015340


	//   ....[121]....
        /*04e0*/ 	.word	0x000153a0


	//   ....[122]....
        /*04e4*/ 	.word	0x00015460


	//   ....[123]....
        /*04e8*/ 	.word	0x00015510


	//   ....[124]....
        /*04ec*/ 	.word	0x00015570


	//   ....[125]....
        /*04f0*/ 	.word	0x00015640


	//   ....[126]....
        /*04f4*/ 	.word	0x000156a0


	//   ....[127]....
        /*04f8*/ 	.word	0x00015770


	//   ....[128]....
        /*04fc*/ 	.word	0x000157d0


	//   ....[129]....
        /*0500*/ 	.word	0x000158a0


	//   ....[130]....
        /*0504*/ 	.word	0x00015900


	//   ....[131]....
        /*0508*/ 	.word	0x000159d0


	//   ....[132]....
        /*050c*/ 	.word	0x00015a30


	//   ....[133]....
        /*0510*/ 	.word	0x00015af0


	//   ....[134]....
        /*0514*/ 	.word	0x00015b60


	//   ....[135]....
        /*0518*/ 	.word	0x00015c00


	//   ....[136]....
        /*051c*/ 	.word	0x00015d50


	//   ....[137]....
        /*0520*/ 	.word	0x00015e30


	//   ....[138]....
        /*0524*/ 	.word	0x00015e90


	//   ....[139]....
        /*0528*/ 	.word	0x00015f50


	//   ....[140]....
        /*052c*/ 	.word	0x00016040


	//   ....[141]....
        /*0530*/ 	.word	0x00016100


	//   ....[142]....
        /*0534*/ 	.word	0x000161e0


	//   ....[143]....
        /*0538*/ 	.word	0x000162a0


	//   ....[144]....
        /*053c*/ 	.word	0x00016380


	//   ....[145]....
        /*0540*/ 	.word	0x00016440


	//   ....[146]....
        /*0544*/ 	.word	0x00016520


	//   ....[147]....
        /*0548*/ 	.word	0x000165f0


	//   ....[148]....
        /*054c*/ 	.word	0x00016750


	//   ....[149]....
        /*0550*/ 	.word	0x000167f0


	//   ....[150]....
        /*0554*/ 	.word	0x00016850


	//   ....[151]....
        /*0558*/ 	.word	0x000168f0


	//   ....[152]....
        /*055c*/ 	.word	0x00016950


	//   ....[153]....
        /*0560*/ 	.word	0x000169f0


	//   ....[154]....
        /*0564*/ 	.word	0x00016a50


	//   ....[155]....
        /*0568*/ 	.word	0x00016af0


	//   ....[156]....
        /*056c*/ 	.word	0x00016b50


	//   ....[157]....
        /*0570*/ 	.word	0x00016bf0


	//   ....[158]....
        /*0574*/ 	.word	0x00016c50


	//   ....[159]....
        /*0578*/ 	.word	0x00016cf0


	//   ....[160]....
        /*057c*/ 	.word	0x00016de0


	//   ....[161]....
        /*0580*/ 	.word	0x00016e80


	//   ....[162]....
        /*0584*/ 	.word	0x00016ef0


	//   ....[163]....
        /*0588*/ 	.word	0x00016fc0


	//   ....[164]....
        /*058c*/ 	.word	0x00017020


	//   ....[165]....
        /*0590*/ 	.word	0x000170f0


	//   ....[166]....
        /*0594*/ 	.word	0x00017150


	//   ....[167]....
        /*0598*/ 	.word	0x00017220


	//   ....[168]....
        /*059c*/ 	.word	0x00017280


	//   ....[169]....
        /*05a0*/ 	.word	0x00017350


	//   ....[170]....
        /*05a4*/ 	.word	0x000173b0


	//   ....[171]....
        /*05a8*/ 	.word	0x00017480


	//   ....[172]....
        /*05ac*/ 	.word	0x00017560


	//----- nvinfo : EIATTR_REG_RECONFIG
	.align		4
.L_319:
        /*05b0*/ 	.byte	0x01, 0x54
	.zero		2


	//----- nvinfo : EIATTR_SYSCALL_OFFSETS
	.align		4
        /*05b4*/ 	.byte	0x04, 0x46
        /*05b6*/ 	.short	(.L_321 - .L_320)


	//   ....[0]....
.L_320:
        /*05b8*/ 	.word	0x000018b0


	//   ....[1]....
        /*05bc*/ 	.word	0x00011830


	//   ....[2]....
        /*05c0*/ 	.word	0x00011970


	//   ....[3]....
        /*05c4*/ 	.word	0x00011a60


	//   ....[4]....
        /*05c8*/ 	.word	0x00012660


	//----- nvinfo : EIATTR_MBARRIER_INSTR_OFFSETS
	.align		4
.L_321:
        /*05cc*/ 	.byte	0x04, 0x39
        /*05ce*/ 	.short	(.L_323 - .L_322)


	//   ....[0]....
.L_322:
        /*05d0*/ 	.word	0x00000170
        /*05d4*/ 	.word	0x000000ff
        /*05d8*/ 	.word	0x00022800
        /*05dc*/ 	.short	0x0100
        /*05de*/ 	.byte	0x08
	.zero		1


	//   ....[1]....
        /*05e0*/ 	.word	0x00000180
        /*05e4*/ 	.word	0x000000ff
        /*05e8*/ 	.word	0x00022820
        /*05ec*/ 	.short	0x0100
        /*05ee*/ 	.byte	0x08
	.zero		1


	//   ....[2]....
        /*05f0*/ 	.word	0x00000270
        /*05f4*/ 	.word	0x000000ff
        /*05f8*/ 	.word	0x00022830
        /*05fc*/ 	.short	0x0100
        /*05fe*/ 	.byte	0x08
	.zero		1


	//   ....[3]....
        /*0600*/ 	.word	0x00000280
        /*0604*/ 	.word	0x000000ff
        /*0608*/ 	.word	0x00022840
        /*060c*/ 	.short	0x0100
        /*060e*/ 	.byte	0x08
	.zero		1


	//   ....[4]....
        /*0610*/ 	.word	0x00000290
        /*0614*/ 	.word	0x000000ff
        /*0618*/ 	.word	0x00022838
        /*061c*/ 	.short	0x0100
        /*061e*/ 	.byte	0x08
	.zero		1


	//   ....[5]....
        /*0620*/ 	.word	0x000002a0
        /*0624*/ 	.word	0x000000ff
        /*0628*/ 	.word	0x00022848
        /*062c*/ 	.short	0x0100
        /*062e*/ 	.byte	0x08
	.zero		1


	//   ....[6]....
        /*0630*/ 	.word	0x000003d0
        /*0634*/ 	.word	0x000000ff
        /*0638*/ 	.word	0x00022850
        /*063c*/ 	.short	0x0100
        /*063e*/ 	.byte	0x08
	.zero		1


	//   ....[7]....
        /*0640*/ 	.word	0x000003e0
        /*0644*/ 	.word	0x000000ff
        /*0648*/ 	.word	0x00022860
        /*064c*/ 	.short	0x0100
        /*064e*/ 	.byte	0x08
	.zero		1


	//   ....[8]....
        /*0650*/ 	.word	0x000003f0
        /*0654*/ 	.word	0x000000ff
        /*0658*/ 	.word	0x00022858
        /*065c*/ 	.short	0x0100
        /*065e*/ 	.byte	0x08
	.zero		1


	//   ....[9]....
        /*0660*/ 	.word	0x00000400
        /*0664*/ 	.word	0x000000ff
        /*0668*/ 	.word	0x00022868
        /*066c*/ 	.short	0x0100
        /*066e*/ 	.byte	0x08
	.zero		1


	//   ....[10]....
        /*0670*/ 	.word	0x000004f0
        /*0674*/ 	.word	0x000000ff
        /*0678*/ 	.word	0x00022870
        /*067c*/ 	.short	0x0100
        /*067e*/ 	.byte	0x06
	.zero		1


	//   ....[11]....
        /*0680*/ 	.word	0x00000500
        /*0684*/ 	.word	0x000000ff
        /*0688*/ 	.word	0x00022880
        /*068c*/ 	.short	0x0100
        /*068e*/ 	.byte	0x06
	.zero		1


	//   ....[12]....
        /*0690*/ 	.word	0x00000510
        /*0694*/ 	.word	0x000000ff
        /*0698*/ 	.word	0x00022878
        /*069c*/ 	.short	0x0100
        /*069e*/ 	.byte	0x06
	.zero		1


	//   ....[13]....
        /*06a0*/ 	.word	0x00000520
        /*06a4*/ 	.word	0x000000ff
        /*06a8*/ 	.word	0x00022888
        /*06ac*/ 	.short	0x0100
        /*06ae*/ 	.byte	0x06
	.zero		1


	//   ....[14]....
        /*06b0*/ 	.word	0x00000650
        /*06b4*/ 	.word	0x000000ff
        /*06b8*/ 	.word	0x00022890
        /*06bc*/ 	.short	0x0100
        /*06be*/ 	.byte	0x08
	.zero		1


	//   ....[15]....
        /*06c0*/ 	.word	0x00000660
        /*06c4*/ 	.word	0x000000ff
        /*06c8*/ 	.word	0x000228a0
        /*06cc*/ 	.short	0x0100
        /*06ce*/ 	.byte	0x08
	.zero		1


	//   ....[16]....
        /*06d0*/ 	.word	0x00000670
        /*06d4*/ 	.word	0x000000ff
        /*06d8*/ 	.word	0x00022898
        /*06dc*/ 	.short	0x0100
        /*06de*/ 	.byte	0x08
	.zero		1


	//   ....[17]....
        /*06e0*/ 	.word	0x00000680
        /*06e4*/ 	.word	0x000000ff
        /*06e8*/ 	.word	0x000228a8
        /*06ec*/ 	.short	0x0100
        /*06ee*/ 	.byte	0x08
	.zero		1


	//   ....[18]....
        /*06f0*/ 	.word	0x000007c0
        /*06f4*/ 	.word	0x000000ff
        /*06f8*/ 	.word	0x000228b0
        /*06fc*/ 	.short	0x0100
        /*06fe*/ 	.byte	0x08
	.zero		1


	//   ....[19]....
        /*0700*/ 	.word	0x000007d0
        /*0704*/ 	.word	0x000000ff
        /*0708*/ 	.word	0x000228c0
        /*070c*/ 	.short	0x0100
        /*070e*/ 	.byte	0x08
	.zero		1


	//   ....[20]....
        /*0710*/ 	.word	0x000007e0
        /*0714*/ 	.word	0x000000ff
        /*0718*/ 	.word	0x000228b8
        /*071c*/ 	.short	0x0100
        /*071e*/ 	.byte	0x08
	.zero		1


	//   ....[21]....
        /*0720*/ 	.word	0x000007f0
        /*0724*/ 	.word	0x000000ff
        /*0728*/ 	.word	0x000228c8
        /*072c*/ 	.short	0x0100
        /*072e*/ 	.byte	0x08
	.zero		1


	//   ....[22]....
        /*0730*/ 	.word	0x000018e0
        /*0734*/ 	.word	0x000000ff
        /*0738*/ 	.word	0x00022800
        /*073c*/ 	.short	0x010a
        /*073e*/ 	.byte	0x26
	.zero		1


	//   ....[23]....
        /*0740*/ 	.word	0x00001980
        /*0744*/ 	.word	0x000000ff
        /*0748*/ 	.word	0x00022830
        /*074c*/ 	.short	0x010a
        /*074e*/ 	.byte	0x26
	.zero		1


	//   ....[24]....
        /*0750*/ 	.word	0x000019c0
        /*0754*/ 	.word	0x000000ff
        /*0758*/ 	.word	0x00022830
        /*075c*/ 	.short	0x010a
        /*075e*/ 	.byte	0x26
	.zero		1


	//   ....[25]....
        /*0760*/ 	.word	0x000022a0
        /*0764*/ 	.word	0x000000ff
        /*0768*/ 	.word	0x00000000
        /*076c*/ 	.short	0x0101
        /*076e*/ 	.byte	0x06
	.zero		1


	//   ....[26]....
        /*0770*/ 	.word	0x00004460
        /*0774*/ 	.word	0x000000ff
        /*0778*/ 	.word	0x00022850
        /*077c*/ 	.short	0x010a
        /*077e*/ 	.byte	0x26
	.zero		1


	//   ....[27]....
        /*0780*/ 	.word	0x000044a0
        /*0784*/ 	.word	0x000000ff
        /*0788*/ 	.word	0x00022850
        /*078c*/ 	.short	0x010a
        /*078e*/ 	.byte	0x26
	.zero		1


	//   ....[28]....
        /*0790*/ 	.word	0x00004860
        /*0794*/ 	.word	0x000000ff
        /*0798*/ 	.word	0x00000000
        /*079c*/ 	.short	0x0101
        /*079e*/ 	.byte	0x07
	.zero		1


	//   ....[29]....
        /*07a0*/ 	.word	0x00004bb0
        /*07a4*/ 	.word	0x000000ff
        /*07a8*/ 	.word	0x00022830
        /*07ac*/ 	.short	0x010a
        /*07ae*/ 	.byte	0x1c
	.zero		1


	//   ....[30]....
        /*07b0*/ 	.word	0x00004bf0
        /*07b4*/ 	.word	0x000000ff
        /*07b8*/ 	.word	0x00022830
        /*07bc*/ 	.short	0x010a
        /*07be*/ 	.byte	0x1c
	.zero		1


	//   ....[31]....
        /*07c0*/ 	.word	0x00005210
        /*07c4*/ 	.word	0x000000ff
        /*07c8*/ 	.word	0x00000000
        /*07cc*/ 	.short	0x0101
        /*07ce*/ 	.byte	0x0a
	.zero		1


	//   ....[32]....
        /*07d0*/ 	.word	0x00007d80
        /*07d4*/ 	.word	0x000000ff
        /*07d8*/ 	.word	0x00022850
        /*07dc*/ 	.short	0x010a
        /*07de*/ 	.byte	0x1c
	.zero		1


	//   ....[33]....
        /*07e0*/ 	.word	0x00007dc0
        /*07e4*/ 	.word	0x000000ff
        /*07e8*/ 	.word	0x00022850
        /*07ec*/ 	.short	0x010a
        /*07ee*/ 	.byte	0x1c
	.zero		1


	//   ....[34]....
        /*07f0*/ 	.word	0x000080c0
        /*07f4*/ 	.word	0x000000ff
        /*07f8*/ 	.word	0x00000000
        /*07fc*/ 	.short	0x0101
        /*07fe*/ 	.byte	0x1c
	.zero		1


	//   ....[35]....
        /*0800*/ 	.word	0x000084c0
        /*0804*/ 	.word	0x000000ff
        /*0808*/ 	.word	0x00022830
        /*080c*/ 	.short	0x010a
        /*080e*/ 	.byte	0x1c
	.zero		1


	//   ....[36]....
        /*0810*/ 	.word	0x00008500
        /*0814*/ 	.word	0x000000ff
        /*0818*/ 	.word	0x00022830
        /*081c*/ 	.short	0x010a
        /*081e*/ 	.byte	0x1c
	.zero		1


	//   ....[37]....
        /*0820*/ 	.word	0x00008a40
        /*0824*/ 	.word	0x000000ff
        /*0828*/ 	.word	0x00000000
        /*082c*/ 	.short	0x0101
        /*082e*/ 	.byte	0x0a
	.zero		1


	//   ....[38]....
        /*0830*/ 	.word	0x0000a3b0
        /*0834*/ 	.word	0x000000ff
        /*0838*/ 	.word	0x00022850
        /*083c*/ 	.short	0x010a
        /*083e*/ 	.byte	0x1c
	.zero		1


	//   ....[39]....
        /*0840*/ 	.word	0x0000a3f0
        /*0844*/ 	.word	0x000000ff
        /*0848*/ 	.word	0x00022850
        /*084c*/ 	.short	0x010a
        /*084e*/ 	.byte	0x1c
	.zero		1


	//   ....[40]....
        /*0850*/ 	.word	0x0000a6d0
        /*0854*/ 	.word	0x000000ff
        /*0858*/ 	.word	0x00000000
        /*085c*/ 	.short	0x0101
        /*085e*/ 	.byte	0x1c
	.zero		1


	//   ....[41]....
        /*0860*/ 	.word	0x0000a850
        /*0864*/ 	.word	0x000000ff
        /*0868*/ 	.word	0x00022830
        /*086c*/ 	.short	0x010a
        /*086e*/ 	.byte	0x1a
	.zero		1


	//   ....[42]....
        /*0870*/ 	.word	0x0000a890
        /*0874*/ 	.word	0x000000ff
        /*0878*/ 	.word	0x00022830
        /*087c*/ 	.short	0x010a
        /*087e*/ 	.byte	0x1a
	.zero		1


	//   ....[43]....
        /*0880*/ 	.word	0x0000ae80
        /*0884*/ 	.word	0x000000ff
        /*0888*/ 	.word	0x00000000
        /*088c*/ 	.short	0x0101
        /*088e*/ 	.byte	0x0a
	.zero		1


	//   ....[44]....
        /*0890*/ 	.word	0x0000d9e0
        /*0894*/ 	.word	0x000000ff
        /*0898*/ 	.word	0x00022850
        /*089c*/ 	.short	0x010a
        /*089e*/ 	.byte	0x1a
	.zero		1


	//   ....[45]....
        /*08a0*/ 	.word	0x0000da20
        /*08a4*/ 	.word	0x000000ff
        /*08a8*/ 	.word	0x00022850
        /*08ac*/ 	.short	0x010a
        /*08ae*/ 	.byte	0x1a
	.zero		1


	//   ....[46]....
        /*08b0*/ 	.word	0x0000dd20
        /*08b4*/ 	.word	0x000000ff
        /*08b8*/ 	.word	0x00000000
        /*08bc*/ 	.short	0x0101
        /*08be*/ 	.byte	0x1a
	.zero		1


	//   ....[47]....
        /*08c0*/ 	.word	0x0000efd0
        /*08c4*/ 	.word	0x000000ff
        /*08c8*/ 	.word	0x00000000
        /*08cc*/ 	.short	0x0101
        /*08ce*/ 	.byte	0x04
	.zero		1


	//   ....[48]....
        /*08d0*/ 	.word	0x00011f60
        /*08d4*/ 	.word	0x000000ff
        /*08d8*/ 	.word	0x00022840
        /*08dc*/ 	.short	0x010a
        /*08de*/ 	.byte	0x2f
	.zero		1


	//   ....[49]....
        /*08e0*/ 	.word	0x00012490
        /*08e4*/ 	.word	0x000000ff
        /*08e8*/ 	.word	0x00022830
        /*08ec*/ 	.short	0x0107
        /*08ee*/ 	.byte	0x2f
	.zero		1


	//   ....[50]....
        /*08f0*/ 	.word	0x00012500
        /*08f4*/ 	.word	0x000000ff
        /*08f8*/ 	.word	0x00022830
        /*08fc*/ 	.short	0x0101
        /*08fe*/ 	.byte	0x2f
	.zero		1


	//   ....[51]....
        /*0900*/ 	.word	0x00012de0
        /*0904*/ 	.word	0x000000ff
        /*0908*/ 	.word	0x00022800
        /*090c*/ 	.short	0x0107
        /*090e*/ 	.byte	0x2f
	.zero		1


	//   ....[52]....
        /*0910*/ 	.word	0x00012e20
        /*0914*/ 	.word	0x000000ff
        /*0918*/ 	.word	0x00022800
        /*091c*/ 	.short	0x0101
        /*091e*/ 	.byte	0x2f
	.zero		1


	//   ....[53]....
        /*0920*/ 	.word	0x00012e30
        /*0924*/ 	.word	0x000000ff
        /*0928*/ 	.word	0x00022820
        /*092c*/ 	.short	0x010a
        /*092e*/ 	.byte	0x2f
	.zero		1


	//   ....[54]....
        /*0930*/ 	.word	0x00012e80
        /*0934*/ 	.word	0x000000ff
        /*0938*/ 	.word	0x00022860
        /*093c*/ 	.short	0x010a
        /*093e*/ 	.byte	0x2f
	.zero		1


	//   ....[55]....
        /*0940*/ 	.word	0x000135b0
        /*0944*/ 	.word	0x000000ff
        /*0948*/ 	.word	0x00022850
        /*094c*/ 	.short	0x0107
        /*094e*/ 	.byte	0x2f
	.zero		1


	//   ....[56]....
        /*0950*/ 	.word	0x00013630
        /*0954*/ 	.word	0x000000ff
        /*0958*/ 	.word	0x00022850
        /*095c*/ 	.short	0x0101
        /*095e*/ 	.byte	0x2f
	.zero		1


	//   ....[57]....
        /*0960*/ 	.word	0x00013920
        /*0964*/ 	.word	0x00000020
        /*0968*/ 	.word	0x00022840
        /*096c*/ 	.short	0x010a
        /*096e*/ 	.byte	0x3f
	.zero		1


	//   ....[58]....
        /*0970*/ 	.word	0x00013d50
        /*0974*/ 	.word	0x00000020
        /*0978*/ 	.word	0x00022830
        /*097c*/ 	.short	0x0107
        /*097e*/ 	.byte	0x3f
	.zero		1


	//   ....[59]....
        /*0980*/ 	.word	0x00013e00
        /*0984*/ 	.word	0x00000020
        /*0988*/ 	.word	0x00022830
        /*098c*/ 	.short	0x0101
        /*098e*/ 	.byte	0x3f
	.zero		1


	//   ....[60]....
        /*0990*/ 	.word	0x00013e30
        /*0994*/ 	.word	0x00000020
        /*0998*/ 	.word	0x00022860
        /*099c*/ 	.short	0x010a
        /*099e*/ 	.byte	0x3f
	.zero		1


	//   ....[61]....
        /*09a0*/ 	.word	0x00014370
        /*09a4*/ 	.word	0x00000020
        /*09a8*/ 	.word	0x00022850
        /*09ac*/ 	.short	0x0107
        /*09ae*/ 	.byte	0x3f
	.zero		1


	//   ....[62]....
        /*09b0*/ 	.word	0x00014440
        /*09b4*/ 	.word	0x00000020
        /*09b8*/ 	.word	0x00022850
        /*09bc*/ 	.short	0x0101
        /*09be*/ 	.byte	0x3f
	.zero		1


	//   ....[63]....
        /*09c0*/ 	.word	0x00014520
        /*09c4*/ 	.word	0x00000004
        /*09c8*/ 	.word	0x00022820
        /*09cc*/ 	.short	0x010a
        /*09ce*/ 	.byte	0x3f
	.zero		1


	//   ....[64]....
        /*09d0*/ 	.word	0x00014660
        /*09d4*/ 	.word	0x00000005
        /*09d8*/ 	.word	0x00022840
        /*09dc*/ 	.short	0x010a
        /*09de*/ 	.byte	0x3f
	.zero		1


	//   ....[65]....
        /*09e0*/ 	.word	0x00014700
        /*09e4*/ 	.word	0x00000015
        /*09e8*/ 	.word	0x00022840
        /*09ec*/ 	.short	0x010a
        /*09ee*/ 	.byte	0x3f
	.zero		1


	//   ....[66]....
        /*09f0*/ 	.word	0x00014740
        /*09f4*/ 	.word	0x00000005
        /*09f8*/ 	.word	0x00022860
        /*09fc*/ 	.short	0x010a
        /*09fe*/ 	.byte	0x3f
	.zero		1


	//   ....[67]....
        /*0a00*/ 	.word	0x00014780
        /*0a04*/ 	.word	0x00000015
        /*0a08*/ 	.word	0x00022860
        /*0a0c*/ 	.short	0x010a
        /*0a0e*/ 	.byte	0x3f
	.zero		1


	//   ....[68]....
        /*0a10*/ 	.word	0x000147f0
        /*0a14*/ 	.word	0x00000005
        /*0a18*/ 	.word	0x00022800
        /*0a1c*/ 	.short	0x010a
        /*0a1e*/ 	.byte	0x3f
	.zero		1


	//   ....[69]....
        /*0a20*/ 	.word	0x00014850
        /*0a24*/ 	.word	0x00000005
        /*0a28*/ 	.word	0x00022830
        /*0a2c*/ 	.short	0x010a
        /*0a2e*/ 	.byte	0x3f
	.zero		1


	//   ....[70]....
        /*0a30*/ 	.word	0x000148b0
        /*0a34*/ 	.word	0x00000009
        /*0a38*/ 	.word	0x00022850
        /*0a3c*/ 	.short	0x010a
        /*0a3e*/ 	.byte	0x3f
	.zero		1


	//   ....[71]....
        /*0a40*/ 	.word	0x00014910
        /*0a44*/ 	.word	0x0000000d
        /*0a48*/ 	.word	0x00022830
        /*0a4c*/ 	.short	0x010a
        /*0a4e*/ 	.byte	0x3f
	.zero		1


	//   ....[72]....
        /*0a50*/ 	.word	0x00014970
        /*0a54*/ 	.word	0x0000000b
        /*0a58*/ 	.word	0x00022850
        /*0a5c*/ 	.short	0x010a
        /*0a5e*/ 	.byte	0x3f
	.zero		1


	//   ....[73]....
        /*0a60*/ 	.word	0x000149d0
        /*0a64*/ 	.word	0x0000000d
        /*0a68*/ 	.word	0x00022830
        /*0a6c*/ 	.short	0x010a
        /*0a6e*/ 	.byte	0x3f
	.zero		1


	//   ....[74]....
        /*0a70*/ 	.word	0x00014a30
        /*0a74*/ 	.word	0x0000000b
        /*0a78*/ 	.word	0x00022850
        /*0a7c*/ 	.short	0x010a
        /*0a7e*/ 	.byte	0x3f
	.zero		1


	//   ....[75]....
        /*0a80*/ 	.word	0x00014a90
        /*0a84*/ 	.word	0x0000000d
        /*0a88*/ 	.word	0x00022830
        /*0a8c*/ 	.short	0x010a
        /*0a8e*/ 	.byte	0x3f
	.zero		1


	//   ....[76]....
        /*0a90*/ 	.word	0x00014af0
        /*0a94*/ 	.word	0x0000000b
        /*0a98*/ 	.word	0x00022850
        /*0a9c*/ 	.short	0x010a
        /*0a9e*/ 	.byte	0x3f
	.zero		1


	//   ....[77]....
        /*0aa0*/ 	.word	0x00014bd0
        /*0aa4*/ 	.word	0x00000003
        /*0aa8*/ 	.word	0x00022840
        /*0aac*/ 	.short	0x010a
        /*0aae*/ 	.byte	0x3f
	.zero		1


	//   ....[78]....
        /*0ab0*/ 	.word	0x00015c40
        /*0ab4*/ 	.word	0x00000003
        /*0ab8*/ 	.word	0x00022820
        /*0abc*/ 	.short	0x010a
        /*0abe*/ 	.byte	0x3f
	.zero		1


	//   ....[79]....
        /*0ac0*/ 	.word	0x00015ca0
        /*0ac4*/ 	.word	0x00000003
        /*0ac8*/ 	.word	0x00022860
        /*0acc*/ 	.short	0x010a
        /*0ace*/ 	.byte	0x3f
	.zero		1


	//   ....[80]....
        /*0ad0*/ 	.word	0x000166a0
        /*0ad4*/ 	.word	0x00000020
        /*0ad8*/ 	.word	0x00022840
        /*0adc*/ 	.short	0x010a
        /*0ade*/ 	.byte	0x3f
	.zero		1


	//   ....[81]....
        /*0ae0*/ 	.word	0x00016d30
        /*0ae4*/ 	.word	0x00000020
        /*0ae8*/ 	.word	0x00022860
        /*0aec*/ 	.short	0x010a
        /*0aee*/ 	.byte	0x3f
	.zero		1


	//   ....[82]....
        /*0af0*/ 	.word	0x000174b0
        /*0af4*/ 	.word	0x00000004
        /*0af8*/ 	.word	0x00022820
        /*0afc*/ 	.short	0x010a
        /*0afe*/ 	.byte	0x3f
	.zero		1


	//   ....[83]....
        /*0b00*/ 	.word	0x00017620
        /*0b04*/ 	.word	0x00000005
        /*0b08*/ 	.word	0x00022840
        /*0b0c*/ 	.short	0x010a
        /*0b0e*/ 	.byte	0x3f
	.zero		1


	//   ....[84]....
        /*0b10*/ 	.word	0x00017670
        /*0b14*/ 	.word	0x00000015
        /*0b18*/ 	.word	0x00022840
        /*0b1c*/ 	.short	0x010a
        /*0b1e*/ 	.byte	0x3f
	.zero		1


	//   ....[85]....
        /*0b20*/ 	.word	0x000176c0
        /*0b24*/ 	.word	0x00000005
        /*0b28*/ 	.word	0x00022860
        /*0b2c*/ 	.short	0x010a
        /*0b2e*/ 	.byte	0x3f
	.zero		1


	//----- nvinfo : EIATTR_NUM_MBARRIERS
	.align		4
.L_323:
        /*0b30*/ 	.byte	0x03, 0x38
        /*0b32*/ 	.short	0x0016


	//----- nvinfo : EIATTR_EXIT_INSTR_OFFSETS
	.align		4
        /*0b34*/ 	.byte	0x04, 0x1c
        /*0b36*/ 	.short	(.L_325 - .L_324)


	//   ....[0]....
.L_324:
        /*0b38*/ 	.word	0x000147d0


	//----- nvinfo : EIATTR_MAX_THREADS
	.align		4
.L_325:
        /*0b3c*/ 	.byte	0x04, 0x05
        /*0b3e*/ 	.short	(.L_327 - .L_326)
.L_326:
        /*0b40*/ 	.word	0x00000180
        /*0b44*/ 	.word	0x00000001
        /*0b48*/ 	.word	0x00000001


	//----- nvinfo : EIATTR_CRS_STACK_SIZE
	.align		4
.L_327:
        /*0b4c*/ 	.byte	0x04, 0x1e
        /*0b4e*/ 	.short	(.L_329 - .L_328)
.L_328:
        /*0b50*/ 	.word	0x00000000


	//----- nvinfo : EIATTR_CBANK_PARAM_SIZE
	.align		4
.L_329:
        /*0b54*/ 	.byte	0x03, 0x19
        /*0b56*/ 	.short	0x0a70


	//----- nvinfo : EIATTR_PARAM_CBANK
	.align		4
        /*0b58*/ 	.byte	0x04, 0x0a
        /*0b5a*/ 	.short	(.L_331 - .L_330)
	.align		4
.L_330:
        /*0b5c*/ 	.word	index@(.nv.constant0._ZN7cutlass13device_kernelIN5flash11enable_sm90INS1_16FlashAttnFwdSm90INS1_25CollectiveMainloopFwdSm90ILi2EN4cute5tupleIJNS5_1CILi1EEES8_S8_EEENS6_IJNS7_ILi128EEENS7_ILi96EEENS7_ILi64EEEEEELi256ENS_10bfloat16_tEfNS_4arch4Sm90ELb0ELb1ELb1ELb0ELb1ELb0ELb0ELb1ELb0ELb1ELb1ELb0EEENS1_21CollectiveEpilogueFwdINS6_IJSA_NS7_ILi256EEESB_EEES9_SE_SG_Li256ELb0ELb1ELb1ELb0EEENS1_19SingleTileSchedulerILb0ELb1ELb1ELi128EEEEEEEEEvNT_6ParamsE)
        /*0b60*/ 	.short	0x0210
        /*0b62*/ 	.short	0x0a70


	//----- nvinfo : EIATTR_SW_WAR
	.align		4
.L_331:
        /*0b64*/ 	.byte	0x04, 0x36
        /*0b66*/ 	.short	(.L_333 - .L_332)
.L_332:
        /*0b68*/ 	.word	0x00000008
.L_333:


//--------------------- .nv.info._ZN7cutlass13device_kernelIN5flash11enable_sm90INS1_16FlashAttnFwdSm90INS1_25CollectiveMainloopFwdSm90ILi2EN4cute5tupleIJNS5_1CILi1EEES8_S8_EEENS6_IJNS7_ILi128EEENS7_ILi96EEENS7_ILi64EEEEEELi256ENS_10bfloat16_tEfNS_4arch4Sm90ELb0ELb1ELb1ELb0ELb1ELb0ELb1ELb1ELb0ELb1ELb1ELb0EEENS1_21CollectiveEpilogueFwdINS6_IJSA_NS7_ILi256EEESB_EEES9_SE_SG_Li256ELb0ELb1ELb1ELb0EEENS1_19SingleTileSchedulerILb0ELb1ELb1ELi128EEEEEEEEEvNT_6ParamsE --------------------------
	.section	.nv.info._ZN7cutlass13device_kernelIN5flash11enable_sm90INS1_16FlashAttnFwdSm90INS1_25CollectiveMainloopFwdSm90ILi2EN4cute5tupleIJNS5_1CILi1EEES8_S8_EEENS6_IJNS7_ILi128EEENS7_ILi96EEENS7_ILi64EEEEEELi256ENS_10bfloat16_tEfNS_4arch4Sm90ELb0ELb1ELb1ELb0ELb1ELb0ELb1ELb1ELb0ELb1ELb1ELb0EEENS1_21CollectiveEpilogueFwdINS6_IJSA_NS7_ILi256EEESB_EEES9_SE_SG_Li256ELb0ELb1ELb1ELb0EEENS1_19SingleTileSchedulerILb0ELb1ELb1ELi128EEEEEEEEEvNT_6ParamsE,"",@"SHT_CUDA_INFO"
	.sectionflags	@""
	.align	4


	//----- nvinfo : EIATTR_CUDA_API_VERSION
	.align		4
        /*0000*/ 	.byte	0x04, 0x37
        /*0002*/ 	.short	(.L_335 - .L_334)
.L_334:
        /*0004*/ 	.word	0x00000082


	//----- nvinfo : EIATTR_KPARAM_INFO
	.align		4
.L_335:
        /*0008*/ 	.byte	0x04, 0x17
        /*000a*/ 	.short	(.L_337 - .L_336)
.L_336:
        /*000c*/ 	.word	0x00000000
        /*0010*/ 	.short	0x0000
        /*0012*/ 	.short	0x0070
        /*0014*/ 	.byte	0x00, 0xf0, 0x01, 0x2c


	//----- nvinfo : EIATTR_SPARSE_MMA_MASK
	.align		4
.L_337:
        /*0018*/ 	.byte	0x03, 0x50
        /*001a*/ 	.short	0x0000


	//----- nvinfo : EIATTR_MAXREG_COUNT
	.align		4
        /*001c*/ 	.byte	0x03, 0x1b
        /*001e*/ 	.short	0x00a8


	//----- nvinfo : EIATTR_NUM_BARRIERS
	.align		4
        /*0020*/ 	.byte	0x02, 0x4c
        /*0022*/ 	.byte	0x10
	.zero		1


	//----- nvinfo : EIATTR_EXTERNS
	.align		4
        /*0024*/ 	.byte	0x04, 0x0f
        /*0026*/ 	.short	(.L_339 - .L_338)


	//   ....[0]....
	.align		4
.L_338:
        /*0028*/ 	.word	index@(__assertfail)


	//----- nvinfo : EIATTR_ANNOTATIONS
	.align		4
.L_339:
        /*002c*/ 	.byte	0x04, 0x55
        /*002e*/ 	.short	(.L_341 - .L_340)


	//   ....[0]....
.L_340:
        /* <DEDUP_REMOVED lines=1853> */


	//----- nvinfo : EIATTR_MERCURY_ISA_VERSION
	.align		4
.L_341:
        /*73f0*/ 	.byte	0x03, 0x5f
        /*73f2*/ 	.short	0x0101


	//----- nvinfo : EIATTR_INT_WARP_WIDE_INSTR_OFFSETS
	.align		4
        /*73f4*/ 	.byte	0x04, 0x31
        /*73f6*/ 	.short	(.L_343 - .L_342)


	//   ....[0]....
.L_342:
        /*73f8*/ 	.word	0x000000c0


	//   ....[1]....
        /*73fc*/ 	.word	0x000000d0


	//   ....[2]....
        /*7400*/ 	.word	0x000000e0


	//   ....[3]....
        /*7404*/ 	.word	0x00000180


	//----- nvinfo : EIATTR_COOP_GROUP_MASK_REGIDS
	.align		4
.L_343:
        /*7408*/ 	.byte	0x04, 0x29
        /*740a*/ 	.short	(.L_345 - .L_344)


	//   ....[0]....
.L_344:
        /*740c*/ 	.word	0xffffffff


	//   ....[1]....
        /*7410*/ 	.word	0xffffffff


	//   ....[2]....
        /*7414*/ 	.word	0xffffffff


	//   ....[3]....
        /*7418*/ 	.word	0xffffffff


	//   ....[4]....
        /*741c*/ 	.word	0xffffffff


	//   ....[5]....
        /*7420*/ 	.word	0xffffffff


	//   ....[6]....
        /*7424*/ 	.word	0xffffffff


	//   ....[7]....
        /*7428*/ 	.word	0xffffffff


	//   ....[8]....
        /*742c*/ 	.word	0xffffffff


	//   ....[9]....
        /*7430*/ 	.word	0xffffffff


	//   ....[10]....
        /*7434*/ 	.word	0xffffffff


	//   ....[11]....
        /*7438*/ 	.word	0xffffffff


	//   ....[12]....
        /*743c*/ 	.word	0xffffffff


	//   ....[13]....
        /*7440*/ 	.word	0xffffffff


	//   ....[14]....
        /*7444*/ 	.word	0xffffffff


	//   ....[15]....
        /*7448*/ 	.word	0xffffffff


	//   ....[16]....
        /*744c*/ 	.word	0xffffffff


	//   ....[17]....
        /*7450*/ 	.word	0xffffffff


	//   ....[18]....
        /*7454*/ 	.word	0xffffffff


	//   ....[19]....
        /*7458*/ 	.word	0xffffffff


	//   ....[20]....
        /*745c*/ 	.word	0xffffffff


	//   ....[21]....
        /*7460*/ 	.word	0xffffffff


	//   ....[22]....
        /*7464*/ 	.word	0xffffffff


	//   ....[23]....
        /*7468*/ 	.word	0xffffffff


	//   ....[24]....
        /*746c*/ 	.word	0xffffffff


	//   ....[25]....
        /*7470*/ 	.word	0xffffffff


	//   ....[26]....
        /*7474*/ 	.word	0xffffffff


	//   ....[27]....
        /*7478*/ 	.word	0xffffffff


	//   ....[28]....
        /*747c*/ 	.word	0xffffffff


	//   ....[29]....
        /*7480*/ 	.word	0xffffffff


	//   ....[30]....
        /*7484*/ 	.word	0xffffffff


	//   ....[31]....
        /*7488*/ 	.word	0xffffffff


	//   ....[32]....
        /*748c*/ 	.word	0xffffffff


	//   ....[33]....
        /*7490*/ 	.word	0xffffffff


	//   ....[34]....
        /*7494*/ 	.word	0xffffffff


	//   ....[35]....
        /*7498*/ 	.word	0xffffffff


	//   ....[36]....
        /*749c*/ 	.word	0xffffffff


	//   ....[37]....
        /*74a0*/ 	.word	0xffffffff


	//   ....[38]....
        /*74a4*/ 	.word	0xffffffff


	//   ....[39]....
        /*74a8*/ 	.word	0xffffffff


	//   ....[40]....
        /*74ac*/ 	.word	0xffffffff


	//   ....[41]....
        /*74b0*/ 	.word	0xffffffff


	//   ....[42]....
        /*74b4*/ 	.word	0xffffffff


	//   ....[43]....
        /*74b8*/ 	.word	0xffffffff


	//   ....[44]....
        /*74bc*/ 	.word	0xffffffff


	//   ....[45]....
        /*74c0*/ 	.word	0xffffffff


	//   ....[46]....
        /*74c4*/ 	.word	0xffffffff


	//   ....[47]....
        /*74c8*/ 	.word	0xffffffff


	//   ....[48]....
        /*74cc*/ 	.word	0xffffffff


	//   ....[49]....
        /*74d0*/ 	.word	0xffffffff


	//   ....[50]....
        /*74d4*/ 	.word	0xffffffff


	//   ....[51]....
        /*74d8*/ 	.word	0xffffffff


	//   ....[52]....
        /*74dc*/ 	.word	0xffffffff


	//   ....[53]....
        /*74e0*/ 	.word	0xffffffff


	//   ....[54]....
        /*74e4*/ 	.word	0xffffffff


	//   ....[55]....
        /*74e8*/ 	.word	0xffffffff


	//   ....[56]....
        /*74ec*/ 	.word	0xffffffff


	//   ....[57]....
        /*74f0*/ 	.word	0xffffffff


	//   ....[58]....
        /*74f4*/ 	.word	0xffffffff


	//   ....[59]....
        /*74f8*/ 	.word	0xffffffff


	//   ....[60]....
        /*74fc*/ 	.word	0xffffffff


	//   ....[61]....
        /*7500*/ 	.word	0xffffffff


	//   ....[62]....
        /*7504*/ 	.word	0xffffffff


	//   ....[63]....
        /*7508*/ 	.word	0xffffffff


	//   ....[64]....
        /*750c*/ 	.word	0xffffffff


	//   ....[65]....
        /*7510*/ 	.word	0xffffffff


	//   ....[66]....
        /*7514*/ 	.word	0xffffffff


	//   ....[67]....
        /*7518*/ 	.word	0xffffffff


	//   ....[68]....
        /*751c*/ 	.word	0xffffffff


	//   ....[69]....
        /*7520*/ 	.word	0xffffffff


	//   ....[70]....
        /*7524*/ 	.word	0xffffffff


	//   ....[71]....
        /*7528*/ 	.word	0xffffffff


	//   ....[72]....
        /*752c*/ 	.word	0xffffffff


	//   ....[73]....
        /*7530*/ 	.word	0xffffffff


	//   ....[74]....
        /*7534*/ 	.word	0xffffffff


	//   ....[75]....
        /*7538*/ 	.word	0xffffffff


	//   ....[76]....
        /*753c*/ 	.word	0xffffffff


	//   ....[77]....
        /*7540*/ 	.word	0xffffffff


	//   ....[78]....
        /*7544*/ 	.word	0xffffffff


	//   ....[79]....
        /*7548*/ 	.word	0xffffffff


	//   ....[80]....
        /*754c*/ 	.word	0xffffffff


	//   ....[81]....
        /*7550*/ 	.word	0xffffffff


	//   ....[82]....
        /*7554*/ 	.word	0xffffffff


	//   ....[83]....
        /*7558*/ 	.word	0xffffffff


	//   ....[84]....
        /*755c*/ 	.word	0xffffffff


	//   ....[85]....
        /*7560*/ 	.word	0xffffffff


	//   ....[86]....
        /*7564*/ 	.word	0xffffffff


	//   ....[87]....
        /*7568*/ 	.word	0xffffffff


	//   ....[88]....
        /*756c*/ 	.word	0xffffffff


	//   ....[89]....
        /*7570*/ 	.word	0xffffffff


	//   ....[90]....
        /*7574*/ 	.word	0xffffffff


	//   ....[91]....
        /*7578*/ 	.word	0xffffffff


	//   ....[92]....
        /*757c*/ 	.word	0xffffffff


	//   ....[93]....
        /*7580*/ 	.word	0xffffffff


	//   ....[94]....
        /*7584*/ 	.word	0xffffffff


	//   ....[95]....
        /*7588*/ 	.word	0xffffffff


	//   ....[96]....
        /*758c*/ 	.word	0xffffffff


	//   ....[97]....
        /*7590*/ 	.word	0xffffffff


	//   ....[98]....
        /*7594*/ 	.word	0xffffffff


	//   ....[99]....
        /*7598*/ 	.word	0xffffffff


	//   ....[100]....
        /*759c*/ 	.word	0xffffffff


	//   ....[101]....
        /*75a0*/ 	.word	0xffffffff


	//   ....[102]....
        /*75a4*/ 	.word	0xffffffff


	//   ....[103]....
        /*75a8*/ 	.word	0xffffffff


	//   ....[104]....
        /*75ac*/ 	.word	0xffffffff


	//   ....[105]....
        /*75b0*/ 	.word	0xffffffff


	//   ....[106]....
        /*75b4*/ 	.word	0xffffffff


	//   ....[107]....
        /*75b8*/ 	.word	0xffffffff


	//   ....[108]....
        /*75bc*/ 	.word	0xffffffff


	//   ....[109]....
        /*75c0*/ 	.word	0xffffffff


	//   ....[110]....
        /*75c4*/ 	.word	0xffffffff


	//   ....[111]....
        /*75c8*/ 	.word	0xffffffff


	//   ....[112]....
        /*75cc*/ 	.word	0xffffffff


	//   ....[113]....
        /*75d0*/ 	.word	0xffffffff


	//   ....[114]....
        /*75d4*/ 	.word	0xffffffff


	//   ....[115]....
        /*75d8*/ 	.word	0xffffffff


	//   ....[116]....
        /*75dc*/ 	.word	0xffffffff


	//   ....[117]....
        /*75e0*/ 	.word	0x0500000f


	//   ....[118]....
        /*75e4*/ 	.word	0x0500000f


	//   ....[119]....
        /*75e8*/ 	.word	0x0500000f


	//   ....[120]....
        /*75ec*/ 	.word	0x0500000f


	//   ....[121]....
        /*75f0*/ 	.word	0x0500000f


	//   ....[122]....
        /*75f4*/ 	.word	0x0500000f


	//   ....[123]....
        /*75f8*/ 	.word	0x0500000f


	//   ....[124]....
        /*75fc*/ 	.word	0x0500000f


	//   ....[125]....
        /*7600*/ 	.word	0x0500000f


	//   ....[126]....
        /*7604*/ 	.word	0x0500000f


	//   ....[127]....
        /*7608*/ 	.word	0x0500000f


	//   ....[128]....
        /*760c*/ 	.word	0x0500000f


	//   ....[129]....
        /*7610*/ 	.word	0x0500000f


	//   ....[130]....
        /*7614*/ 	.word	0x0500000f


	//   ....[131]....
        /*7618*/ 	.word	0x0500000f


	//   ....[132]....
        /*761c*/ 	.word	0x0500000f


	//   ....[133]....
        /*7620*/ 	.word	0x0500000f


	//   ....[134]....
        /*7624*/ 	.word	0x0500000f


	//   ....[135]....
        /*7628*/ 	.word	0x0500000f


	//   ....[136]....
        /*762c*/ 	.word	0x0500000f


	//   ....[137]....
        /*7630*/ 	.word	0x0500000f


	//   ....[138]....
        /*7634*/ 	.word	0x0500000f


	//   ....[139]....
        /*7638*/ 	.word	0x0500000f


	//   ....[140]....
        /*763c*/ 	.word	0x0500000f


	//   ....[141]....
        /*7640*/ 	.word	0x0500000f


	//   ....[142]....
        /*7644*/ 	.word	0x0500000f


	//   ....[143]....
        /*7648*/ 	.word	0x0500000f


	//   ....[144]....
        /*764c*/ 	.word	0x0500000f


	//   ....[145]....
        /*7650*/ 	.word	0x0500000f


	//   ....[146]....
        /*7654*/ 	.word	0x0500000f


	//   ....[147]....
        /*7658*/ 	.word	0x0500000f


	//   ....[148]....
        /*765c*/ 	.word	0x0500000f


	//   ....[149]....
        /*7660*/ 	.word	0x0500000f


	//   ....[150]....
        /*7664*/ 	.word	0x0500000f


	//   ....[151]....
        /*7668*/ 	.word	0x0500000f


	//   ....[152]....
        /*766c*/ 	.word	0x0500000f


	//   ....[153]....
        /*7670*/ 	.word	0x0500000f


	//   ....[154]....
        /*7674*/ 	.word	0x0500000f


	//   ....[155]....
        /*7678*/ 	.word	0x0500000f


	//   ....[156]....
        /*767c*/ 	.word	0x0500000f


	//   ....[157]....
        /*7680*/ 	.word	0x0500000f


	//   ....[158]....
        /*7684*/ 	.word	0x0500000f


	//   ....[159]....
        /*7688*/ 	.word	0x0500000f


	//   ....[160]....
        /*768c*/ 	.word	0x0500000f


	//   ....[161]....
        /*7690*/ 	.word	0x0500000f


	//   ....[162]....
        /*7694*/ 	.word	0x0500000f


	//   ....[163]....
        /*7698*/ 	.word	0x0500000f


	//   ....[164]....
        /*769c*/ 	.word	0x0500000f


	//   ....[165]....
        /*76a0*/ 	.word	0x0500000f


	//   ....[166]....
        /*76a4*/ 	.word	0x0500000f


	//   ....[167]....
        /*76a8*/ 	.word	0x0500000f


	//   ....[168]....
        /*76ac*/ 	.word	0x0500000f


	//   ....[169]....
        /*76b0*/ 	.word	0x0500000f


	//   ....[170]....
        /*76b4*/ 	.word	0x0500000f


	//   ....[171]....
        /*76b8*/ 	.word	0x0500000f


	//   ....[172]....
        /*76bc*/ 	.word	0x0500000f


	//   ....[173]....
        /*76c0*/ 	.word	0x0500000f


	//   ....[174]....
        /*76c4*/ 	.word	0x0500000f


	//   ....[175]....
        /*76c8*/ 	.word	0x0500000f


	//   ....[176]....
        /*76cc*/ 	.word	0x0500000f


	//   ....[177]....
        /*76d0*/ 	.word	0x0500000f


	//   ....[178]....
        /*76d4*/ 	.word	0x0500000f


	//   ....[179]....
        /*76d8*/ 	.word	0x0500000f


	//   ....[180]....
        /*76dc*/ 	.word	0x0500000f


	//   ....[181]....
        /*76e0*/ 	.word	0x0500000f


	//   ....[182]....
        /*76e4*/ 	.word	0x0500000f


	//   ....[183]....
        /*76e8*/ 	.word	0x0500000f


	//   ....[184]....
        /*76ec*/ 	.word	0x0500000f


	//   ....[185]....
        /*76f0*/ 	.word	0x0500000f


	//   ....[186]....
        /*76f4*/ 	.word	0x0500000f


	//   ....[187]....
        /*76f8*/ 	.word	0x0500000f


	//   ....[188]....
        /*76fc*/ 	.word	0x0500000f


	//   ....[189]....
        /*7700*/ 	.word	0x0500000f


	//   ....[190]....
        /*7704*/ 	.word	0x0500000f


	//   ....[191]....
        /*7708*/ 	.word	0x0500000f


	//   ....[192]....
        /*770c*/ 	.word	0x0500000f


	//   ....[193]....
        /*7710*/ 	.word	0x0500000f


	//   ....[194]....
        /*7714*/ 	.word	0x0500000f


	//   ....[195]....
        /*7718*/ 	.word	0x0500000f


	//   ....[196]....
        /*771c*/ 	.word	0x0500000f


	//   ....[197]....
        /*7720*/ 	.word	0x0500000f


	//   ....[198]....
        /*7724*/ 	.word	0x0500000f


	//   ....[199]....
        /*7728*/ 	.word	0xffffffff


	//   ....[200]....
        /*772c*/ 	.word	0xffffffff


	//   ....[201]....
        /*7730*/ 	.word	0xffffffff


	//   ....[202]....
        /*7734*/ 	.word	0xffffffff


	//   ....[203]....
        /*7738*/ 	.word	0xffffffff


	//   ....[204]....
        /*773c*/ 	.word	0xffffffff


	//----- nvinfo : EIATTR_COOP_GROUP_INSTR_OFFSETS
	.align		4
.L_345:
        /*7740*/ 	.byte	0x04, 0x28
        /*7742*/ 	.short	(.L_347 - .L_346)


	//   ....[0]....
.L_346:
        /*7744*/ 	.word	0x00000080


	//   ....[1]....
        /*7748*/ 	.word	0x00000090


	//   ....[2]....
        /*774c*/ 	.word	0x000002f0


	//   ....[3]....
        /*7750*/ 	.word	0x00000450


	//   ....[4]....
        /*7754*/ 	.word	0x00000570


	//   ....[5]....
        /*7758*/ 	.word	0x000006d0


	//   ....[6]....
        /*775c*/ 	.word	0x00001ba0


	//   ....[7]....
        /*7760*/ 	.word	0x00003c20


	//   ....[8]....
        /*7764*/ 	.word	0x000043c0


	//   ....[9]....
        /*7768*/ 	.word	0x00005970


	//   ....[10]....
        /*776c*/ 	.word	0x00005a00


	//   ....[11]....
        /*7770*/ 	.word	0x00005d80


	//   ....[12]....
        /*7774*/ 	.word	0x00005da0


	//   ....[13]....
        /*7778*/ 	.word	0x0000b8d0


	//   ....[14]....
        /*777c*/ 	.word	0x0000b920


	//   ....[15]....
        /*7780*/ 	.word	0x0000b960


	//   ....[16]....
        /*7784*/ 	.word	0x0000b980


	//   ....[17]....
        /*7788*/ 	.word	0x00025d90


	//   ....[18]....
        /*778c*/ 	.word	0x00026400


	//   ....[19]....
        /*7790*/ 	.word	0x00027360


	//   ....[20]....
        /*7794*/ 	.word	0x00027440


	//   ....[21]....
        /*7798*/ 	.word	0x000275d0


	//   ....[22]....
        /*779c*/ 	.word	0x000275f0


	//   ....[23]....
        /*77a0*/ 	.word	0x0002fad0


	//   ....[24]....
        /*77a4*/ 	.word	0x0002faf0


	//   ....[25]....
        /*77a8*/ 	.word	0x0002fb50


	//   ....[26]....
        /*77ac*/ 	.word	0x0002fb90


	//   ....[27]....
        /*77b0*/ 	.word	0x00030f60


	//   ....[28]....
        /*77b4*/ 	.word	0x00030fa0


	//   ....[29]....
        /*77b8*/ 	.word	0x00031220


	//   ....[30]....
        /*77bc*/ 	.word	0x00031260


	//   ....[31]....
        /*77c0*/ 	.word	0x00031280


	//   ....[32]....
        /*77c4*/ 	.word	0x00031290


	//   ....[33]....
        /*77c8*/ 	.word	0x000320c0


	//   ....[34]....
        /*77cc*/ 	.word	0x000320d0


	//   ....[35]....
        /*77d0*/ 	.word	0x000332b0


	//   ....[36]....
        /*77d4*/ 	.word	0x00034810


	//   ....[37]....
        /*77d8*/ 	.word	0x00034830


	//   ....[38]....
        /*77dc*/ 	.word	0x00034850


	//   ....[39]....
        /*77e0*/ 	.word	0x00034870


	//   ....[40]....
        /*77e4*/ 	.word	0x000348c0


	//   ....[41]....
        /*77e8*/ 	.word	0x000348e0


	//   ....[42]....
        /*77ec*/ 	.word	0x00034930


	//   ....[43]....
        /*77f0*/ 	.word	0x00034950


	//   ....[44]....
        /*77f4*/ 	.word	0x000349a0


	//   ....[45]....
        /*77f8*/ 	.word	0x000349c0


	//   ....[46]....
        /*77fc*/ 	.word	0x00034a10


	//   ....[47]....
        /*7800*/ 	.word	0x00034a30


	//   ....[48]....
        /*7804*/ 	.word	0x00034ff0


	//   ....[49]....
        /*7808*/ 	.word	0x00035040


	//   ....[50]....
        /*780c*/ 	.word	0x00035080


	//   ....[51]....
        /*7810*/ 	.word	0x000350b0


	//   ....[52]....
        /*7814*/ 	.word	0x000350f0


	//   ....[53]....
        /*7818*/ 	.word	0x00035190


	//   ....[54]....
        /*781c*/ 	.word	0x000351c0


	//   ....[55]....
        /*7820*/ 	.word	0x00035260


	//   ....[56]....
        /*7824*/ 	.word	0x00035290


	//   ....[57]....
        /*7828*/ 	.word	0x000352f0


	//   ....[58]....
        /*782c*/ 	.word	0x00035320


	//   ....[59]....
        /*7830*/ 	.word	0x00035370


	//   ....[60]....
        /*7834*/ 	.word	0x000353c0


	//   ....[61]....
        /*7838*/ 	.word	0x00035430


	//   ....[62]....
        /*783c*/ 	.word	0x00035470


	//   ....[63]....
        /*7840*/ 	.word	0x000354a0


	//   ....[64]....
        /*7844*/ 	.word	0x00035ac0


	//   ....[65]....
        /*7848*/ 	.word	0x00035af0


	//   ....[66]....
        /*784c*/ 	.word	0x00035b70


	//   ....[67]....
        /*7850*/ 	.word	0x00035bd0


	//   ....[68]....
        /*7854*/ 	.word	0x00035c10


	//   ....[69]....
        /*7858*/ 	.word	0x00035c40


	//   ....[70]....
        /*785c*/ 	.word	0x00035cf0


	//   ....[71]....
        /*7860*/ 	.word	0x00035d10


	//   ....[72]....
        /*7864*/ 	.word	0x00035dc0


	//   ....[73]....
        /*7868*/ 	.word	0x00035df0


	//   ....[74]....
        /*786c*/ 	.word	0x00035e90


	//   ....[75]....
        /*7870*/ 	.word	0x00035eb0


	//   ....[76]....
        /*7874*/ 	.word	0x00035f50


	//   ....[77]....
        /*7878*/ 	.word	0x00035f80


	//   ....[78]....
        /*787c*/ 	.word	0x00036010


	//   ....[79]....
        /*7880*/ 	.word	0x00036060


	//   ....[80]....
        /*7884*/ 	.word	0x00036420


	//   ....[81]....
        /*7888*/ 	.word	0x00036450


	//   ....[82]....
        /*788c*/ 	.word	0x00036480


	//   ....[83]....
        /*7890*/ 	.word	0x000364b0


	//   ....[84]....
        /*7894*/ 	.word	0x000364e0


	//   ....[85]....
        /*7898*/ 	.word	0x00036570


	//   ....[86]....
        /*789c*/ 	.word	0x000365b0


	//   ....[87]....
        /*78a0*/ 	.word	0x000365e0


	//   ....[88]....
        /*78a4*/ 	.word	0x00036670


	//   ....[89]....
        /*78a8*/ 	.word	0x000366a0


	//   ....[90]....
        /*78ac*/ 	.word	0x000366b0


	//   ....[91]....
        /*78b0*/ 	.word	0x00036740


	//   ....[92]....
        /*78b4*/ 	.word	0x00036f20


	//   ....[93]....
        /*78b8*/ 	.word	0x00036f40


	//   ....[94]....
        /*78bc*/ 	.word	0x00036f50


	//   ....[95]....
        /*78c0*/ 	.word	0x00036f60


	//   ....[96]....
        /*78c4*/ 	.word	0x00036f80


	//   ....[97]....
        /*78c8*/ 	.word	0x00036fa0


	//   ....[98]....
        /*78cc*/ 	.word	0x00036fd0


	//   ....[99]....
        /*78d0*/ 	.word	0x00037010


	//   ....[100]....
        /*78d4*/ 	.word	0x00037030


	//   ....[101]....
        /*78d8*/ 	.word	0x00037060


	//   ....[102]....
        /*78dc*/ 	.word	0x00037080


	//   ....[103]....
        /*78e0*/ 	.word	0x000370b0


	//   ....[104]....
        /*78e4*/ 	.word	0x00037410


	//   ....[105]....
        /*78e8*/ 	.word	0x00037430


	//   ....[106]....
        /*78ec*/ 	.word	0x00037440


	//   ....[107]....
        /*78f0*/ 	.word	0x00037450


	//   ....[108]....
        /*78f4*/ 	.word	0x00037460


	//   ....[109]....
        /*78f8*/ 	.word	0x00037480


	//   ....[110]....
        /*78fc*/ 	.word	0x000374f0


	//   ....[111]....
        /*7900*/ 	.word	0x00037510


	//   ....[112]....
        /*7904*/ 	.word	0x00037570


	//   ....[113]....
        /*7908*/ 	.word	0x00037580


	//   ....[114]....
        /*790c*/ 	.word	0x00037600


	//   ....[115]....
        /*7910*/ 	.word	0x00037670


	//   ....[116]....
        /*7914*/ 	.word	0x000379a0


	//   ....[117]....
        /*7918*/ 	.word	0x00037ee0


	//   ....[118]....
        /*791c*/ 	.word	0x00037fd0


	//   ....[119]....
        /*7920*/ 	.word	0x00038070


	//   ....[120]....
        /*7924*/ 	.word	0x000380d0


	//   ....[121]....
        /*7928*/ 	.word	0x00038190


	//   ....[122]....
        /*792c*/ 	.word	0x000381f0


	//   ....[123]....
        /*7930*/ 	.word	0x000382b0


	//   ....[124]....
        /*7934*/ 	.word	0x00038310


	//   ....[125]....
        /*7938*/ 	.word	0x000383d0


	//   ....[126]....
        /*793c*/ 	.word	0x00038430


	//   ....[127]....
        /*7940*/ 	.word	0x000384f0


	//   ....[128]....
        /*7944*/ 	.word	0x00038550


	//   ....[129]....
        /*7948*/ 	.word	0x000385f0


	//   ....[130]....
        /*794c*/ 	.word	0x00038690


	//   ....[131]....
        /*7950*/ 	.word	0x000386f0


	//   ....[132]....
        /*7954*/ 	.word	0x000387a0


	//   ....[133]....
        /*7958*/ 	.word	0x00038880


	//   ....[134]....
        /*795c*/ 	.word	0x000389a0


	//   ....[135]....
        /*7960*/ 	.word	0x00038a00


	//   ....[136]....
        /*7964*/ 	.word	0x00038b10


	//   ....[137]....
        /*7968*/ 	.word	0x00038b70


	//   ....[138]....
        /*796c*/ 	.word	0x00038c90


	//   ....[139]....
        /*7970*/ 	.word	0x00038cf0


	//   ....[140]....
        /*7974*/ 	.word	0x00038e10


	//   ....[141]....
        /*7978*/ 	.word	0x00038e70


	//   ....[142]....
        /*797c*/ 	.word	0x00038f60


	//   ....[143]....
        /*7980*/ 	.word	0x00038fd0


	//   ....[144]....
        /*7984*/ 	.word	0x00039030


	//   ....[145]....
        /*7988*/ 	.word	0x000390f0


	//   ....[146]....
        /*798c*/ 	.word	0x00039180


	//   ....[147]....
        /*7990*/ 	.word	0x00039220


	//   ....[148]....
        /*7994*/ 	.word	0x000392b0


	//   ....[149]....
        /*7998*/ 	.word	0x00039380


	//   ....[150]....
        /*799c*/ 	.word	0x000394b0


	//   ....[151]....
        /*79a0*/ 	.word	0x00039500


	//   ....[152]....
        /*79a4*/ 	.word	0x00039570


	//   ....[153]....
        /*79a8*/ 	.word	0x00039660


	//   ....[154]....
        /*79ac*/ 	.word	0x00039790


	//   ....[155]....
        /*79b0*/ 	.word	0x000397e0


	//   ....[156]....
        /*79b4*/ 	.word	0x00039850


	//   ....[157]....
        /*79b8*/ 	.word	0x00039940


	//   ....[158]....
        /*79bc*/ 	.word	0x00039a70


	//   ....[159]....
        /*79c0*/ 	.word	0x00039ac0


	//   ....[160]....
        /*79c4*/ 	.word	0x00039b30


	//   ....[161]....
        /*79c8*/ 	.word	0x00039c10


	//   ....[162]....
        /*79cc*/ 	.word	0x00039d60


	//   ....[163]....
        /*79d0*/ 	.word	0x00039e40


	//   ....[164]....
        /*79d4*/ 	.word	0x00039eb0


	//   ....[165]....
        /*79d8*/ 	.word	0x00039f70


	//   ....[166]....
        /*79dc*/ 	.word	0x0003a050


	//   ....[167]....
        /*79e0*/ 	.word	0x0003a110


	//   ....[168]....
        /*79e4*/ 	.word	0x0003a1f0


	//   ....[169]....
        /*79e8*/ 	.word	0x0003a2b0


	//   ....[170]....
        /*79ec*/ 	.word	0x0003a390


	//   ....[171]....
        /*79f0*/ 	.word	0x0003a450


	//   ....[172]....
        /*79f4*/ 	.word	0x0003a530


	//   ....[173]....
        /*79f8*/ 	.word	0x0003a600


	//   ....[174]....
        /*79fc*/ 	.word	0x0003a760


	//   ....[175]....
        /*7a00*/ 	.word	0x0003a800


	//   ....[176]....
        /*7a04*/ 	.word	0x0003a860


	//   ....[177]....
        /*7a08*/ 	.word	0x0003a900


	//   ....[178]....
        /*7a0c*/ 	.word	0x0003a960


	//   ....[179]....
        /*7a10*/ 	.word	0x0003aa00


	//   ....[180]....
        /*7a14*/ 	.word	0x0003aa60


	//   ....[181]....
        /*7a18*/ 	.word	0x0003ab00


	//   ....[182]....
        /*7a1c*/ 	.word	0x0003ab60


	//   ....[183]....
        /*7a20*/ 	.word	0x0003ac00


	//   ....[184]....
        /*7a24*/ 	.word	0x0003ac60


	//   ....[185]....
        /*7a28*/ 	.word	0x0003ad00


	//   ....[186]....
        /*7a2c*/ 	.word	0x0003ade0


	//   ....[187]....
        /*7a30*/ 	.word	0x0003ae80


	//   ....[188]....
        /*7a34*/ 	.word	0x0003aef0


	//   ....[189]....
        /*7a38*/ 	.word	0x0003afc0


	//   ....[190]....
        /*7a3c*/ 	.word	0x0003b020


	//   ....[191]....
        /*7a40*/ 	.word	0x0003b0f0


	//   ....[192]....
        /*7a44*/ 	.word	0x0003b150


	//   ....[193]....
        /*7a48*/ 	.word	0x0003b220


	//   ....[194]....
        /*7a4c*/ 	.word	0x0003b280


	//   ....[195]....
        /*7a50*/ 	.word	0x0003b350


	//   ....[196]....
        /*7a54*/ 	.word	0x0003b3b0


	//   ....[197]....
        /*7a58*/ 	.word	0x0003b480


	//   ....[198]....
        /*7a5c*/ 	.word	0x0003b590


	//   ....[199]....
        /*7a60*/ 	.word	0x0003db00


	//   ....[200]....
        /*7a64*/ 	.word	0x0003e2c0


	//   ....[201]....
        /*7a68*/ 	.word	0x0003f560


	//   ....[202]....
        /*7a6c*/ 	.word	0x0003f5c0


	//   ....[203]....
        /*7a70*/ 	.word	0x0003f620


	//   ....[204]....
        /*7a74*/ 	.word	0x0003f640


	//----- nvinfo : EIATTR_REG_RECONFIG
	.align		4
.L_347:
        /*7a78*/ 	.byte	0x01, 0x54
	.zero		2


	//----- nvinfo : EIATTR_SYSCALL_OFFSETS
	.align		4
        /*7a7c*/ 	.byte	0x04, 0x46
        /*7a7e*/ 	.short	(.L_349 - .L_348)


	//   ....[0]....
.L_348:
        /*7a80*/ 	.word	0x00001ef0


	//   ....[1]....
        /*7a84*/ 	.word	0x00033e70


	//   ....[2]....
        /*7a88*/ 	.word	0x00033fb0


	//   ....[3]....
        /*7a8c*/ 	.word	0x000340a0


	//   ....[4]....
        /*7a90*/ 	.word	0x00034ca0


	//   ....[5]....
        /*7a94*/ 	.word	0x00035780


	//----- nvinfo : EIATTR_MBARRIER_INSTR_OFFSETS
	.align		4
.L_349:
        /*7a98*/ 	.byte	0x04, 0x39
        /*7a9a*/ 	.short	(.L_351 - .L_350)


	//   ....[0]....
.L_350:
        /*7a9c*/ 	.word	0x00000190
        /*7aa0*/ 	.word	0x000000ff
        /*7aa4*/ 	.word	0x00032400
        /*7aa8*/ 	.short	0x0100
        /*7aaa*/ 	.byte	0x08
	.zero		1


	//   ....[1]....
        /*7aac*/ 	.word	0x000001a0
        /*7ab0*/ 	.word	0x000000ff
        /*7ab4*/ 	.word	0x00032410
        /*7ab8*/ 	.short	0x0100
        /*7aba*/ 	.byte	0x08
	.zero		1


	//   ....[2]....
        /*7abc*/ 	.word	0x000001b0
        /*7ac0*/ 	.word	0x000000ff
        /*7ac4*/ 	.word	0x00032420
        /*7ac8*/ 	.short	0x0100
        /*7aca*/ 	.byte	0x08
	.zero		1


	//   ....[3]....
        /*7acc*/ 	.word	0x000002a0
        /*7ad0*/ 	.word	0x000000ff
        /*7ad4*/ 	.word	0x00032430
        /*7ad8*/ 	.short	0x0100
        /*7ada*/ 	.byte	0x08
	.zero		1


	//   ....[4]....
        /*7adc*/ 	.word	0x000002b0
        /*7ae0*/ 	.word	0x000000ff
        /*7ae4*/ 	.word	0x00032440
        /*7ae8*/ 	.short	0x0100
        /*7aea*/ 	.byte	0x08
	.zero		1


	//   ....[5]....
        /*7aec*/ 	.word	0x000002c0
        /*7af0*/ 	.word	0x000000ff
        /*7af4*/ 	.word	0x00032438
        /*7af8*/ 	.short	0x0100
        /*7afa*/ 	.byte	0x08
	.zero		1


	//   ....[6]....
        /*7afc*/ 	.word	0x000002d0
        /*7b00*/ 	.word	0x000000ff
        /*7b04*/ 	.word	0x00032448
        /*7b08*/ 	.short	0x0100
        /*7b0a*/ 	.byte	0x08
	.zero		1


	//   ....[7]....
        /*7b0c*/ 	.word	0x00000400
        /*7b10*/ 	.word	0x000000ff
        /*7b14*/ 	.word	0x00032450
        /*7b18*/ 	.short	0x0100
        /*7b1a*/ 	.byte	0x08
	.zero		1


	//   ....[8]....
        /*7b1c*/ 	.word	0x00000410
        /*7b20*/ 	.word	0x000000ff
        /*7b24*/ 	.word	0x00032460
        /*7b28*/ 	.short	0x0100
        /*7b2a*/ 	.byte	0x08
	.zero		1


	//   ....[9]....
        /*7b2c*/ 	.word	0x00000420
        /*7b30*/ 	.word	0x000000ff
        /*7b34*/ 	.word	0x00032458
        /*7b38*/ 	.short	0x0100
        /*7b3a*/ 	.byte	0x08
	.zero		1


	//   ....[10]....
        /*7b3c*/ 	.word	0x00000430
        /*7b40*/ 	.word	0x000000ff
        /*7b44*/ 	.word	0x00032468
        /*7b48*/ 	.short	0x0100
        /*7b4a*/ 	.byte	0x08
	.zero		1


	//   ....[11]....
        /*7b4c*/ 	.word	0x00000520
        /*7b50*/ 	.word	0x000000ff
        /*7b54*/ 	.word	0x00032470
        /*7b58*/ 	.short	0x0100
        /*7b5a*/ 	.byte	0x06
	.zero		1


	//   ....[12]....
        /*7b5c*/ 	.word	0x00000530
        /*7b60*/ 	.word	0x000000ff
        /*7b64*/ 	.word	0x00032480
        /*7b68*/ 	.short	0x0100
        /*7b6a*/ 	.byte	0x06
	.zero		1


	//   ....[13]....
        /*7b6c*/ 	.word	0x00000540
        /*7b70*/ 	.word	0x000000ff
        /*7b74*/ 	.word	0x00032478
        /*7b78*/ 	.short	0x0100
        /*7b7a*/ 	.byte	0x06
	.zero		1


	//   ....[14]....
        /*7b7c*/ 	.word	0x00000550
        /*7b80*/ 	.word	0x000000ff
        /*7b84*/ 	.word	0x00032488
        /*7b88*/ 	.short	0x0100
        /*7b8a*/ 	.byte	0x06
	.zero		1


	//   ....[15]....
        /*7b8c*/ 	.word	0x00000680
        /*7b90*/ 	.word	0x000000ff
        /*7b94*/ 	.word	0x00032490
        /*7b98*/ 	.short	0x0100
        /*7b9a*/ 	.byte	0x08
	.zero		1


	//   ....[16]....
        /*7b9c*/ 	.word	0x00000690
        /*7ba0*/ 	.word	0x000000ff
        /*7ba4*/ 	.word	0x000324a0
        /*7ba8*/ 	.short	0x0100
        /*7baa*/ 	.byte	0x08
	.zero		1


	//   ....[17]....
        /*7bac*/ 	.word	0x000006a0
        /*7bb0*/ 	.word	0x000000ff
        /*7bb4*/ 	.word	0x00032498
        /*7bb8*/ 	.short	0x0100
        /*7bba*/ 	.byte	0x08
	.zero		1


	//   ....[18]....
        /*7bbc*/ 	.word	0x000006b0
        /*7bc0*/ 	.word	0x000000ff
        /*7bc4*/ 	.word	0x000324a8
        /*7bc8*/ 	.short	0x0100
        /*7bca*/ 	.byte	0x08
	.zero		1


	//   ....[19]....
        /*7bcc*/ 	.word	0x000007f0
        /*7bd0*/ 	.word	0x000000ff
        /*7bd4*/ 	.word	0x000324b0
        /*7bd8*/ 	.short	0x0100
        /*7bda*/ 	.byte	0x08
	.zero		1


	//   ....[20]....
        /*7bdc*/ 	.word	0x00000800
        /*7be0*/ 	.word	0x000000ff
        /*7be4*/ 	.word	0x000324c0
        /*7be8*/ 	.short	0x0100
        /*7bea*/ 	.byte	0x08
	.zero		1


	//   ....[21]....
        /*7bec*/ 	.word	0x00000810
        /*7bf0*/ 	.word	0x000000ff
        /*7bf4*/ 	.word	0x000324b8
        /*7bf8*/ 	.short	0x0100
        /*7bfa*/ 	.byte	0x08
	.zero		1


	//   ....[22]....
        /*7bfc*/ 	.word	0x00000820
        /*7c00*/ 	.word	0x000000ff
        /*7c04*/ 	.word	0x000324c8
        /*7c08*/ 	.short	0x0100
        /*7c0a*/ 	.byte	0x08
	.zero		1


	//   ....[23]....
        /*7c0c*/ 	.word	0x00002210
        /*7c10*/ 	.word	0x00000012
        /*7c14*/ 	.word	0x00032400
        /*7c18*/ 	.short	0x010a
        /*7c1a*/ 	.byte	0x3f
	.zero		1


	//   ....[24]....
        /*7c1c*/ 	.word	0x000025f0
        /*7c20*/ 	.word	0x0000000a
        /*7c24*/ 	.word	0x00000000
        /*7c28*/ 	.short	0x010a
        /*7c2a*/ 	.byte	0x3f
	.zero		1


	//   ....[25]....
        /*7c2c*/ 	.word	0x00002650
        /*7c30*/ 	.word	0x0000000a
        /*7c34*/ 	.word	0x00000000
        /*7c38*/ 	.short	0x010a
        /*7c3a*/ 	.byte	0x3f
	.zero		1


	//   ....[26]....
        /*7c3c*/ 	.word	0x00002a00
        /*7c40*/ 	.word	0x00000012
        /*7c44*/ 	.word	0x00032410
        /*7c48*/ 	.short	0x010a
        /*7c4a*/ 	.byte	0x3f
	.zero		1


	//   ....[27]....
        /*7c4c*/ 	.word	0x00002b00
        /*7c50*/ 	.word	0x0000000a
        /*7c54*/ 	.word	0x00000000
        /*7c58*/ 	.short	0x010a
        /*7c5a*/ 	.byte	0x3f
	.zero		1


	//   ....[28]....
        /*7c5c*/ 	.word	0x00002b60
        /*7c60*/ 	.word	0x0000000a
        /*7c64*/ 	.word	0x00000000
        /*7c68*/ 	.short	0x010a
        /*7c6a*/ 	.byte	0x3f
	.zero		1


	//   ....[29]....
        /*7c6c*/ 	.word	0x000038b0
        /*7c70*/ 	.word	0x00000000
        /*7c74*/ 	.word	0x00000000
        /*7c78*/ 	.short	0x0101
        /*7c7a*/ 	.byte	0x3f
	.zero		1


	//   ....[30]....
        /*7c7c*/ 	.word	0x00009090
        /*7c80*/ 	.word	0x00000000
        /*7c84*/ 	.word	0x00000000
        /*7c88*/ 	.short	0x0101
        /*7c8a*/ 	.byte	0x3f
	.zero		1


	//   ....[31]....
        /*7c8c*/ 	.word	0x00009830
        /*7c90*/ 	.word	0x00000002
        /*7c94*/ 	.word	0x00000000
        /*7c98*/ 	.short	0x010a
        /*7c9a*/ 	.byte	0x3f
	.zero		1


	//   ....[32]....
        /*7c9c*/ 	.word	0x000098d0
        /*7ca0*/ 	.word	0x00000008
        /*7ca4*/ 	.word	0x00000000
        /*7ca8*/ 	.short	0x010a
        /*7caa*/ 	.byte	0x3f
	.zero		1


	//   ....[33]....
        /*7cac*/ 	.word	0x00009ce0
        /*7cb0*/ 	.word	0x00000000
        /*7cb4*/ 	.word	0x00000000
        /*7cb8*/ 	.short	0x010a
        /*7cba*/ 	.byte	0x3f
	.zero		1


	//   ....[34]....
        /*7cbc*/ 	.word	0x00009db0
        /*7cc0*/ 	.word	0x0000000e
        /*7cc4*/ 	.word	0x00000000
        /*7cc8*/ 	.short	0x010a
        /*7cca*/ 	.byte	0x3f
	.zero		1


	//   ....[35]....
        /*7ccc*/ 	.word	0x0000ab80
        /*7cd0*/ 	.word	0x00000000
        /*7cd4*/ 	.word	0x00000000
        /*7cd8*/ 	.short	0x0101
        /*7cda*/ 	.byte	0x3f
	.zero		1


	//   ....[36]....
        /*7cdc*/ 	.word	0x000243e0
        /*7ce0*/ 	.word	0x00000003
        /*7ce4*/ 	.word	0x00000000
        /*7ce8*/ 	.short	0x0101
        /*7cea*/ 	.byte	0x3f
	.zero		1


	//   ....[37]....
        /*7cec*/ 	.word	0x000245d0
        /*7cf0*/ 	.word	0x00000003
        /*7cf4*/ 	.word	0x00000000
        /*7cf8*/ 	.short	0x010a
        /*7cfa*/ 	.byte	0x3f
	.zero		1


	//   ....[38]....
        /*7cfc*/ 	.word	0x000246d0
        /*7d00*/ 	.word	0x00000000
        /*7d04*/ 	.word	0x00000000
        /*7d08*/ 	.short	0x010a
        /*7d0a*/ 	.byte	0x3f
	.zero		1


	//   ....[39]....
        /*7d0c*/ 	.word	0x00024b00
        /*7d10*/ 	.word	0x00000000
        /*7d14*/ 	.word	0x00000000
        /*7d18*/ 	.short	0x010a
        /*7d1a*/ 	.byte	0x3f
	.zero		1


	//   ....[40]....
        /*7d1c*/ 	.word	0x00024c00
        /*7d20*/ 	.word	0x00000002
        /*7d24*/ 	.word	0x00000000
        /*7d28*/ 	.short	0x010a
        /*7d2a*/ 	.byte	0x3f
	.zero		1


	//   ....[41]....
        /*7d2c*/ 	.word	0x00025950
        /*7d30*/ 	.word	0x00000003
        /*7d34*/ 	.word	0x00000000
        /*7d38*/ 	.short	0x0101
        /*7d3a*/ 	.byte	0x3f
	.zero		1


	//   ....[42]....
        /*7d3c*/ 	.word	0x0002f690
        /*7d40*/ 	.word	0x00000003
        /*7d44*/ 	.word	0x00000000
        /*7d48*/ 	.short	0x0101
        /*7d4a*/ 	.byte	0x3f
	.zero		1


	//   ....[43]....
        /*7d4c*/ 	.word	0x00030b10
        /*7d50*/ 	.word	0x000000ff
        /*7d54*/ 	.word	0x00000000
        /*7d58*/ 	.short	0x0101
        /*7d5a*/ 	.byte	0x04
	.zero		1


	//   ....[44]....
        /*7d5c*/ 	.word	0x000345a0
        /*7d60*/ 	.word	0x000000ff
        /*7d64*/ 	.word	0x00032440
        /*7d68*/ 	.short	0x010a
        /*7d6a*/ 	.byte	0x2e
	.zero		1


	//   ....[45]....
        /*7d6c*/ 	.word	0x00034ad0
        /*7d70*/ 	.word	0x000000ff
        /*7d74*/ 	.word	0x00032430
        /*7d78*/ 	.short	0x0107
        /*7d7a*/ 	.byte	0x2e
	.zero		1


	//   ....[46]....
        /*7d7c*/ 	.word	0x00034b40
        /*7d80*/ 	.word	0x000000ff
        /*7d84*/ 	.word	0x00032430
        /*7d88*/ 	.short	0x0101
        /*7d8a*/ 	.byte	0x2e
	.zero		1


	//   ....[47]....
        /*7d8c*/ 	.word	0x00035600
        /*7d90*/ 	.word	0x000000ff
        /*7d94*/ 	.word	0x00032400
        /*7d98*/ 	.short	0x0107
        /*7d9a*/ 	.byte	0x2e
	.zero		1


	//   ....[48]....
        /*7d9c*/ 	.word	0x00035650
        /*7da0*/ 	.word	0x000000ff
        /*7da4*/ 	.word	0x00032400
        /*7da8*/ 	.short	0x0101
        /*7daa*/ 	.byte	0x2e
	.zero		1


	//   ....[49]....
        /*7dac*/ 	.word	0x00036150
        /*7db0*/ 	.word	0x000000ff
        /*7db4*/ 	.word	0x00032410
        /*7db8*/ 	.short	0x0107
        /*7dba*/ 	.byte	0x2e
	.zero		1


	//   ....[50]....
        /*7dbc*/ 	.word	0x000361b0
        /*7dc0*/ 	.word	0x000000ff
        /*7dc4*/ 	.word	0x00032410
        /*7dc8*/ 	.short	0x0101
        /*7dca*/ 	.byte	0x2e
	.zero		1


	//   ....[51]....
        /*7dcc*/ 	.word	0x000361c0
        /*7dd0*/ 	.word	0x000000ff
        /*7dd4*/ 	.word	0x00032420
        /*7dd8*/ 	.short	0x010a
        /*7dda*/ 	.byte	0x2e
	.zero		1


	//   ....[52]....
        /*7ddc*/ 	.word	0x00036210
        /*7de0*/ 	.word	0x000000ff
        /*7de4*/ 	.word	0x00032460
        /*7de8*/ 	.short	0x010a
        /*7dea*/ 	.byte	0x2e
	.zero		1


	//   ....[53]....
        /*7dec*/ 	.word	0x00036940
        /*7df0*/ 	.word	0x000000ff
        /*7df4*/ 	.word	0x00032450
        /*7df8*/ 	.short	0x0107
        /*7dfa*/ 	.byte	0x2e
	.zero		1


	//   ....[54]....
        /*7dfc*/ 	.word	0x000369c0
        /*7e00*/ 	.word	0x000000ff
        /*7e04*/ 	.word	0x00032450
        /*7e08*/ 	.short	0x0101
        /*7e0a*/ 	.byte	0x2e
	.zero		1


	//   ....[55]....
        /*7e0c*/ 	.word	0x00036d20
        /*7e10*/ 	.word	0x00000013
        /*7e14*/ 	.word	0x00032440
        /*7e18*/ 	.short	0x010a
        /*7e1a*/ 	.byte	0x3f
	.zero		1


	//   ....[56]....
        /*7e1c*/ 	.word	0x00037150
        /*7e20*/ 	.word	0x00000013
        /*7e24*/ 	.word	0x00032430
        /*7e28*/ 	.short	0x0107
        /*7e2a*/ 	.byte	0x3f
	.zero		1


	//   ....[57]....
        /*7e2c*/ 	.word	0x00037200
        /*7e30*/ 	.word	0x00000013
        /*7e34*/ 	.word	0x00032430
        /*7e38*/ 	.short	0x0101
        /*7e3a*/ 	.byte	0x3f
	.zero		1


	//   ....[58]....
        /*7e3c*/ 	.word	0x00037230
        /*7e40*/ 	.word	0x00000013
        /*7e44*/ 	.word	0x00032460
        /*7e48*/ 	.short	0x010a
        /*7e4a*/ 	.byte	0x3f
	.zero		1


	//   ....[59]....
        /*7e4c*/ 	.word	0x00037770
        /*7e50*/ 	.word	0x00000013
        /*7e54*/ 	.word	0x00032450
        /*7e58*/ 	.short	0x0107
        /*7e5a*/ 	.byte	0x3f
	.zero		1


	//   ....[60]....
        /*7e5c*/ 	.word	0x00037830
        /*7e60*/ 	.word	0x00000013
        /*7e64*/ 	.word	0x00032450
        /*7e68*/ 	.short	0x0101
        /*7e6a*/ 	.byte	0x3f
	.zero		1


	//   ....[61]....
        /*7e6c*/ 	.word	0x00037920
        /*7e70*/ 	.word	0x00000004
        /*7e74*/ 	.word	0x00032420
        /*7e78*/ 	.short	0x010a
        /*7e7a*/ 	.byte	0x3f
	.zero		1


	//   ....[62]....
        /*7e7c*/ 	.word	0x00037a90
        /*7e80*/ 	.word	0x00000005
        /*7e84*/ 	.word	0x00032440
        /*7e88*/ 	.short	0x010a
        /*7e8a*/ 	.byte	0x3f
	.zero		1


	//   ....[63]....
        /*7e8c*/ 	.word	0x00037b30
        /*7e90*/ 	.word	0x00000011
        /*7e94*/ 	.word	0x00032440
        /*7e98*/ 	.short	0x010a
        /*7e9a*/ 	.byte	0x3f
	.zero		1


	//   ....[64]....
        /*7e9c*/ 	.word	0x00037b70
        /*7ea0*/ 	.word	0x00000005
        /*7ea4*/ 	.word	0x00032460
        /*7ea8*/ 	.short	0x010a
        /*7eaa*/ 	.byte	0x3f
	.zero		1


	//   ....[65]....
        /*7eac*/ 	.word	0x00037bb0
        /*7eb0*/ 	.word	0x00000011
        /*7eb4*/ 	.word	0x00032460
        /*7eb8*/ 	.short	0x010a
        /*7eba*/ 	.byte	0x3f
	.zero		1


	//   ....[66]....
        /*7ebc*/ 	.word	0x00037c10
        /*7ec0*/ 	.word	0x00000012
        /*7ec4*/ 	.word	0x00032400
        /*7ec8*/ 	.short	0x010a
        /*7eca*/ 	.byte	0x3f
	.zero		1


	//   ....[67]....
        /*7ecc*/ 	.word	0x00037c60
        /*7ed0*/ 	.word	0x0000000a
        /*7ed4*/ 	.word	0x00000000
        /*7ed8*/ 	.short	0x010a
        /*7eda*/ 	.byte	0x3f
	.zero		1


	//   ....[68]....
        /*7edc*/ 	.word	0x00037cb0
        /*7ee0*/ 	.word	0x00000012
        /*7ee4*/ 	.word	0x00032410
        /*7ee8*/ 	.short	0x010a
        /*7eea*/ 	.byte	0x3f
	.zero		1


	//   ....[69]....
        /*7eec*/ 	.word	0x00037d00
        /*7ef0*/ 	.word	0x0000000a
        /*7ef4*/ 	.word	0x00000000
        /*7ef8*/ 	.short	0x010a
        /*7efa*/ 	.byte	0x3f
	.zero		1


	//   ....[70]....
        /*7efc*/ 	.word	0x00037d50
        /*7f00*/ 	.word	0x00000008
        /*7f04*/ 	.word	0x00000000
        /*7f08*/ 	.short	0x010a
        /*7f0a*/ 	.byte	0x3f
	.zero		1


	//   ....[71]....
        /*7f0c*/ 	.word	0x00037da0
        /*7f10*/ 	.word	0x0000000e
        /*7f14*/ 	.word	0x00000000
        /*7f18*/ 	.short	0x010a
        /*7f1a*/ 	.byte	0x3f
	.zero		1


	//   ....[72]....
        /*7f1c*/ 	.word	0x00037df0
        /*7f20*/ 	.word	0x00000000
        /*7f24*/ 	.word	0x00000000
        /*7f28*/ 	.short	0x010a
        /*7f2a*/ 	.byte	0x3f
	.zero		1


	//   ....[73]....
        /*7f2c*/ 	.word	0x00037e40
        /*7f30*/ 	.word	0x00000002
        /*7f34*/ 	.word	0x00000000
        /*7f38*/ 	.short	0x010a
        /*7f3a*/ 	.byte	0x3f
	.zero		1


	//   ....[74]....
        /*7f3c*/ 	.word	0x00037f20
        /*7f40*/ 	.word	0x00000003
        /*7f44*/ 	.word	0x00032440
        /*7f48*/ 	.short	0x010a
        /*7f4a*/ 	.byte	0x3f
	.zero		1


	//   ....[75]....
        /*7f4c*/ 	.word	0x00039c50
        /*7f50*/ 	.word	0x00000003
        /*7f54*/ 	.word	0x00032420
        /*7f58*/ 	.short	0x010a
        /*7f5a*/ 	.byte	0x3f
	.zero		1


	//   ....[76]....
        /*7f5c*/ 	.word	0x00039cb0
        /*7f60*/ 	.word	0x00000003
        /*7f64*/ 	.word	0x00032460
        /*7f68*/ 	.short	0x010a
        /*7f6a*/ 	.byte	0x3f
	.zero		1


	//   ....[77]....
        /*7f6c*/ 	.word	0x0003a6b0
        /*7f70*/ 	.word	0x00000013
        /*7f74*/ 	.word	0x00032440
        /*7f78*/ 	.short	0x010a
        /*7f7a*/ 	.byte	0x3f
	.zero		1


	//   ....[78]....
        /*7f7c*/ 	.word	0x0003ad30
        /*7f80*/ 	.word	0x00000013
        /*7f84*/ 	.word	0x00032460
        /*7f88*/ 	.short	0x010a
        /*7f8a*/ 	.byte	0x3f
	.zero		1


	//   ....[79]....
        /*7f8c*/ 	.word	0x0003b4b0
        /*7f90*/ 	.word	0x00000004
        /*7f94*/ 	.word	0x00032420
        /*7f98*/ 	.short	0x010a
        /*7f9a*/ 	.byte	0x3f
	.zero		1


	//   ....[80]....
        /*7f9c*/ 	.word	0x0003b650
        /*7fa0*/ 	.word	0x00000005
        /*7fa4*/ 	.word	0x00032440
        /*7fa8*/ 	.short	0x010a
        /*7faa*/ 	.byte	0x3f
	.zero		1


	//   ....[81]....
        /*7fac*/ 	.word	0x0003b6a0
        /*7fb0*/ 	.word	0x00000011
        /*7fb4*/ 	.word	0x00032440
        /*7fb8*/ 	.short	0x010a
        /*7fba*/ 	.byte	0x3f
	.zero		1


	//   ....[82]....
        /*7fbc*/ 	.word	0x0003b6f0
        /*7fc0*/ 	.word	0x00000005
        /*7fc4*/ 	.word	0x00032460
        /*7fc8*/ 	.short	0x010a
        /*7fca*/ 	.byte	0x3f
	.zero		1


	//   ....[83]....
        /*7fcc*/ 	.word	0x0003bab0
        /*7fd0*/ 	.word	0x00000000
        /*7fd4*/ 	.word	0x00000000
        /*7fd8*/ 	.short	0x010a
        /*7fda*/ 	.byte	0x3f
	.zero		1


	//   ....[84]....
        /*7fdc*/ 	.word	0x0003bbf0
        /*7fe0*/ 	.word	0x0000000a
        /*7fe4*/ 	.word	0x00000000
        /*7fe8*/ 	.short	0x010a
        /*7fea*/ 	.byte	0x3f
	.zero		1


	//   ....[85]....
        /*7fec*/ 	.word	0x0003c250
        /*7ff0*/ 	.word	0x00000000
        /*7ff4*/ 	.word	0x00000000
        /*7ff8*/ 	.short	0x010a
        /*7ffa*/ 	.byte	0x3f
	.zero		1


	//   ....[86]....
        /*7ffc*/ 	.word	0x0003c390
        /*8000*/ 	.word	0x0000000a
        /*8004*/ 	.word	0x00000000
        /*8008*/ 	.short	0x010a
        /*800a*/ 	.byte	0x3f
	.zero		1


	//   ....[87]....
        /*800c*/ 	.word	0x0003d590
        /*8010*/ 	.word	0x00000000
        /*8014*/ 	.word	0x00000000
        /*8018*/ 	.short	0x0101
        /*801a*/ 	.byte	0x3f
	.zero		1


	//   ....[88]....
        /*801c*/ 	.word	0x00057330
        /*8020*/ 	.word	0x00000000
        /*8024*/ 	.word	0x00000000
        /*8028*/ 	.short	0x0101
        /*802a*/ 	.byte	0x3f
	.zero		1


	//   ....[89]....
        /*802c*/ 	.word	0x00057350
        /*8030*/ 	.word	0x0000000a
        /*8034*/ 	.word	0x00000000
        /*8038*/ 	.short	0x010a
        /*803a*/ 	.byte	0x3f
	.zero		1


	//   ....[90]....
        /*803c*/ 	.word	0x000573a0
        /*8040*/ 	.word	0x0000000a
        /*8044*/ 	.word	0x00000000
        /*8048*/ 	.short	0x010a
        /*804a*/ 	.byte	0x3f
	.zero		1


	//----- nvinfo : EIATTR_NUM_MBARRIERS
	.align		4
.L_351:
        /*804c*/ 	.byte	0x03, 0x38
        /*804e*/ 	.short	0x0017


	//----- nvinfo : EIATTR_EXIT_INSTR_OFFSETS
	.align		4
        /*8050*/ 	.byte	0x04, 0x1c
        /*8052*/ 	.short	(.L_353 - .L_352)


	//   ....[0]....
.L_352:
        /*8054*/ 	.word	0x00037c00


	//----- nvinfo : EIATTR_MAX_THREADS
	.align		4
.L_353:
        /*8058*/ 	.byte	0x04, 0x05
        /*805a*/ 	.short	(.L_355 - .L_354)
.L_354:
        /*805c*/ 	.word	0x00000180
        /*8060*/ 	.word	0x00000001
        /*8064*/ 	.word	0x00000001


	//----- nvinfo : EIATTR_CRS_STACK_SIZE
	.align		4
.L_355:
        /*8068*/ 	.byte	0x04, 0x1e
        /*806a*/ 	.short	(.L_357 - .L_356)
.L_356:
        /*806c*/ 	.word	0x00000000


	//----- nvinfo : EIATTR_CBANK_PARAM_SIZE
	.align		4
.L_357:
        /*8070*/ 	.byte	0x03, 0x19
        /*8072*/ 	.short	0x0b70


	//----- nvinfo : EIATTR_PARAM_CBANK
	.align		4
        /*8074*/ 	.byte	0x04, 0x0a
        /*8076*/ 	.short	(.L_359 - .L_358)
	.align		4
.L_358:
        /*8078*/ 	.word	index@(.nv.constant0._ZN7cutlass13device_kernelIN5flash11enable_sm90INS1_16FlashAttnFwdSm90INS1_25CollectiveMainloopFwdSm90ILi2EN4cute5tupleIJNS5_1CILi1EEES8_S8_EEENS6_IJNS7_ILi128EEENS7_ILi96EEENS7_ILi64EEEEEELi256ENS_10bfloat16_tEfNS_4arch4Sm90ELb0ELb1ELb1ELb0ELb1ELb0ELb1ELb1ELb0ELb1ELb1ELb0EEENS1_21CollectiveEpilogueFwdINS6_IJSA_NS7_ILi256EEESB_EEES9_SE_SG_Li256ELb0ELb1ELb1ELb0EEENS1_19SingleTileSchedulerILb0ELb1ELb1ELi128EEEEEEEEEvNT_6ParamsE)
        /*807c*/ 	.short	0x0210
        /*807e*/ 	.short	0x0b70


	//----- nvinfo : EIATTR_SW_WAR
	.align		4
.L_359:
        /*8080*/ 	.byte	0x04, 0x36
        /*8082*/ 	.short	(.L_361 - .L_360)
.L_360:
        /*8084*/ 	.word	0x00000008
.L_361:


//--------------------- .nv.info._ZN7cutlass13device_kernelIN5flash11enable_sm90INS1_16FlashAttnFwdSm90INS1_25CollectiveMainloopFwdSm90ILi2EN4cute5tupleIJNS5_1CILi1EEES8_S8_EEENS6_IJNS7_ILi128EEENS7_ILi96EEENS7_ILi64EEEEEELi256ENS_10bfloat16_tEfNS_4arch4Sm90ELb0ELb1ELb1ELb1ELb1ELb0ELb0ELb1ELb0ELb1ELb1ELb0EEENS1_21CollectiveEpilogueFwdINS6_IJSA_NS7_ILi256EEESB_EEES9_SE_SG_Li256ELb1ELb1ELb1ELb0EEENS1_36VarlenDynamicPersistentTileSchedulerILi128ELi96ELi256ELi128ELb1ELb1ELb1ELb1ELb0ELb1EEEEEEEEEvNT_6ParamsE --------------------------
	.section	.nv.info._ZN7cutlass13device_kernelIN5flash11enable_sm90INS1_16FlashAttnFwdSm90INS1_25CollectiveMainloopFwdSm90ILi2EN4cute5tupleIJNS5_1CILi1EEES8_S8_EEENS6_IJNS7_ILi128EEENS7_ILi96EEENS7_ILi64EEEEEELi256ENS_10bfloat16_tEfNS_4arch4Sm90ELb0ELb1ELb1ELb1ELb1ELb0ELb0ELb1ELb0ELb1ELb1ELb0EEENS1_21CollectiveEpilogueFwdINS6_IJSA_NS7_ILi256EEESB_EEES9_SE_SG_Li256ELb1ELb1ELb1ELb0EEENS1_36VarlenDynamicPersistentTileSchedulerILi128ELi96ELi256ELi128ELb1ELb1ELb1ELb1ELb0ELb1EEEEEEEEEvNT_6ParamsE,"",@"SHT_CUDA_INFO"
	.sectionflags	@""
	.align	4


	//----- nvinfo : EIATTR_CUDA_API_VERSION
	.align		4
        /*0000*/ 	.byte	0x04, 0x37
        /*0002*/ 	.short	(.L_363 - .L_362)
.L_362:
        /*0004*/ 	.word	0x00000082


	//----- nvinfo : EIATTR_KPARAM_INFO
	.align		4
.L_363:
        /*0008*/ 	.byte	0x04, 0x17
        /*000a*/ 	.short	(.L_365 - .L_364)
.L_364:
        /*000c*/ 	.word	0x00000000
        /*0010*/ 	.short	0x0000
        /*0012*/ 	.short	0x0070
        /*0014*/ 	.byte	0x00, 0xf0, 0x01, 0x2a


	//----- nvinfo : EIATTR_SPARSE_MMA_MASK
	.align		4
.L_365:
        /*0018*/ 	.byte	0x03, 0x50
        /*001a*/ 	.short	0x0000


	//----- nvinfo : EIATTR_MAXREG_COUNT
	.align		4
        /*001c*/ 	.byte	0x03, 0x1b
        /*001e*/ 	.short	0x00a8


	//----- nvinfo : EIATTR_NUM_BARRIERS
	.align		4
        /*0020*/ 	.byte	0x02, 0x4c
        /*0022*/ 	.byte	0x10
	.zero		1


	//----- nvinfo : EIATTR_EXTERNS
	.align		4
        /*0024*/ 	.byte	0x04, 0x0f
        /*0026*/ 	.short	(.L_367 - .L_366)


	//   ....[0]....
	.align		4
.L_366:
        /*0028*/ 	.word	index@(__assertfail)


	//----- nvinfo : EIATTR_ANNOTATIONS
	.align		4
.L_367:
        /*002c*/ 	.byte	0x04, 0x55
        /*002e*/ 	.short	(.L_369 - .L_368)


	//   ....[0]....
.L_368:
        /* <DEDUP_REMOVED lines=10> */


	//----- nvinfo : EIATTR_MERCURY_ISA_VERSION
	.align		4
.L_369:
        /*00b8*/ 	.byte	0x03, 0x5f
        /*00ba*/ 	.short	0x0101


	//----- nvinfo : EIATTR_UNUSED_LOAD_BYTE_OFFSET
	.align		4
        /*00bc*/ 	.byte	0x04, 0x44
        /*00be*/ 	.short	(.L_371 - .L_370)


	//   ....[0]....
.L_370:
        /*00c0*/ 	.word	0x00000960
        /*00c4*/ 	.word	0x0000fff0


	//   ....[1]....
        /*00c8*/ 	.word	0x0000f110
        /*00cc*/ 	.word	0x0000fff0


	//----- nvinfo : EIATTR_INT_WARP_WIDE_INSTR_OFFSETS
	.align		4
.L_371:
        /*00d0*/ 	.byte	0x04, 0x31
        /*00d2*/ 	.short	(.L_373 - .L_372)


	//   ....[0]....
.L_372:
        /*00d4*/ 	.word	0x000000c0


	//   ....[1]....
        /*00d8*/ 	.word	0x000000d0


	//   ....[2]....
        /*00dc*/ 	.word	0x00000170


	//   ....[3]....
        /*00e0*/ 	.word	0x00015580


	//   ....[4]....
        /*00e4*/ 	.word	0x00015610


	//   ....[5]....
        /*00e8*/ 	.word	0x00018880


	//   ....[6]....
        /*00ec*/ 	.word	0x00018910


	//----- nvinfo : EIATTR_COOP_GROUP_MASK_REGIDS
	.align		4
.L_373:
        /*00f0*/ 	.byte	0x04, 0x29
        /*00f2*/ 	.short	(.L_375 - .L_374)


	//   ....[0]....
.L_374:
        /*00f4*/ 	.word	0xffffffff


	//   ....[1]....
        /*00f8*/ 	.word	0xffffffff


	//   ....[2]....
        /*00fc*/ 	.word	0xffffffff


	//   ....[3]....
        /*0100*/ 	.word	0xffffffff


	//   ....[4]....
        /*0104*/ 	.word	0xffffffff


	//   ....[5]....
        /*0108*/ 	.word	0xffffffff


	//   ....[6]....
        /*010c*/ 	.word	0xffffffff


	//   ....[7]....
        /*0110*/ 	.word	0xffffffff


	//   ....[8]....
        /*0114*/ 	.word	0xffffffff


	//   ....[9]....
        /*0118*/ 	.word	0xffffffff


	//   ....[10]....
        /*011c*/ 	.word	0xffffffff


	//   ....[11]....
        /*0120*/ 	.word	0xffffffff


	//   ....[12]....
        /*0124*/ 	.word	0xffffffff


	//   ....[13]....
        /*0128*/ 	.word	0xffffffff


	//   ....[14]....
        /*012c*/ 	.word	0xffffffff


	//   ....[15]....
        /*0130*/ 	.word	0xffffffff


	//   ....[16]....
        /*0134*/ 	.word	0xffffffff


	//   ....[17]....
        /*0138*/ 	.word	0xffffffff


	//   ....[18]....
        /*013c*/ 	.word	0xffffffff


	//   ....[19]....
        /*0140*/ 	.word	0xffffffff


	//   ....[20]....
        /*0144*/ 	.word	0xffffffff


	//   ....[21]....
        /*0148*/ 	.word	0xffffffff


	//   ....[22]....
        /*014c*/ 	.word	0xffffffff


	//   ....[23]....
        /*0150*/ 	.word	0xffffffff


	//   ....[24]....
        /*0154*/ 	.word	0xffffffff


	//   ....[25]....
        /*0158*/ 	.word	0xffffffff


	//   ....[26]....
        /*015c*/ 	.word	0xffffffff


	//   ....[27]....
        /*0160*/ 	.word	0xffffffff


	//   ....[28]....
        /*0164*/ 	.word	0xffffffff


	//   ....[29]....
        /*0168*/ 	.word	0xffffffff


	//   ....[30]....
        /*016c*/ 	.word	0xffffffff


	//   ....[31]....
        /*0170*/ 	.word	0xffffffff


	//   ....[32]....
        /*0174*/ 	.word	0xffffffff


	//   ....[33]....
        /*0178*/ 	.word	0xffffffff


	//   ....[34]....
        /*017c*/ 	.word	0xffffffff


	//   ....[35]....
        /*0180*/ 	.word	0xffffffff


	//   ....[36]....
        /*0184*/ 	.word	0xffffffff


	//   ....[37]....
        /*0188*/ 	.word	0xffffffff


	//   ....[38]....
        /*018c*/ 	.word	0xffffffff


	//   ....[39]....
        /*0190*/ 	.word	0xffffffff


	//   ....[40]....
        /*0194*/ 	.word	0xffffffff


	//   ....[41]....
        /*0198*/ 	.word	0xffffffff


	//   ....[42]....
        /*019c*/ 	.word	0xffffffff


	//   ....[43]....
        /*01a0*/ 	.word	0xffffffff


	//   ....[44]....
        /*01a4*/ 	.word	0xffffffff


	//   ....[45]....
        /*01a8*/ 	.word	0xffffffff


	//   ....[46]....
        /*01ac*/ 	.word	0xffffffff


	//   ....[47]....
        /*01b0*/ 	.word	0xffffffff


	//   ....[48]....
        /*01b4*/ 	.word	0xffffffff


	//   ....[49]....
        /*01b8*/ 	.word	0xffffffff


	//   ....[50]....
        /*01bc*/ 	.word	0xffffffff


	//   ....[51]....
        /*01c0*/ 	.word	0xffffffff


	//   ....[52]....
        /*01c4*/ 	.word	0xffffffff


	//   ....[53]....
        /*01c8*/ 	.word	0xffffffff


	//   ....[54]....
        /*01cc*/ 	.word	0xffffffff


	//   ....[55]....
        /*01d0*/ 	.word	0xffffffff


	//   ....[56]....
        /*01d4*/ 	.word	0xffffffff


	//   ....[57]....
        /*01d8*/ 	.word	0xffffffff


	//   ....[58]....
        /*01dc*/ 	.word	0xffffffff


	//   ....[59]....
        /*01e0*/ 	.word	0xffffffff


	//   ....[60]....
        /*01e4*/ 	.word	0xffffffff


	//   ....[61]....
        /*01e8*/ 	.word	0xffffffff


	//   ....[62]....
        /*01ec*/ 	.word	0xffffffff


	//   ....[63]....
        /*01f0*/ 	.word	0xffffffff


	//   ....[64]....
        /*01f4*/ 	.word	0xffffffff


	//   ....[65]....
        /*01f8*/ 	.word	0xffffffff


	//   ....[66]....
        /*01fc*/ 	.word	0xffffffff


	//   ....[67]....
        /*0200*/ 	.word	0xffffffff


	//   ....[68]....
        /*0204*/ 	.word	0xffffffff


	//   ....[69]....
        /*0208*/ 	.word	0xffffffff


	//   ....[70]....
        /*020c*/ 	.word	0xffffffff


	//   ....[71]....
        /*0210*/ 	.word	0xffffffff


	//   ....[72]....
        /*0214*/ 	.word	0xffffffff


	//   ....[73]....
        /*0218*/ 	.word	0xffffffff


	//   ....[74]....
        /*021c*/ 	.word	0xffffffff


	//   ....[75]....
        /*0220*/ 	.word	0xffffffff


	//   ....[76]....
        /*0224*/ 	.word	0xffffffff


	//   ....[77]....
        /*0228*/ 	.word	0xffffffff


	//   ....[78]....
        /*022c*/ 	.word	0xffffffff


	//   ....[79]....
        /*0230*/ 	.word	0xffffffff


	//   ....[80]....
        /*0234*/ 	.word	0xffffffff


	//   ....[81]....
        /*0238*/ 	.word	0xffffffff


	//   ....[82]....
        /*023c*/ 	.word	0xffffffff


	//   ....[83]....
        /*0240*/ 	.word	0xffffffff


	//   ....[84]....
        /*0244*/ 	.word	0xffffffff


	//   ....[85]....
        /*0248*/ 	.word	0xffffffff


	//   ....[86]....
        /*024c*/ 	.word	0xffffffff


	//   ....[87]....
        /*0250*/ 	.word	0xffffffff


	//   ....[88]....
        /*0254*/ 	.word	0xffffffff


	//   ....[89]....
        /*0258*/ 	.word	0xffffffff


	//   ....[90]....
        /*025c*/ 	.word	0xffffffff


	//   ....[91]....
        /*0260*/ 	.word	0xffffffff


	//   ....[92]....
        /*0264*/ 	.word	0xffffffff


	//   ....[93]....
        /*0268*/ 	.word	0xffffffff


	//   ....[94]....
        /*026c*/ 	.word	0xffffffff


	//   ....[95]....
        /*0270*/ 	.word	0xffffffff


	//   ....[96]....
        /*0274*/ 	.word	0xffffffff


	//   ....[97]....
        /*0278*/ 	.word	0xffffffff


	//   ....[98]....
        /*027c*/ 	.word	0xffffffff


	//   ....[99]....
        /*0280*/ 	.word	0xffffffff


	//   ....[100]....
        /*0284*/ 	.word	0xffffffff


	//   ....[101]....
        /*0288*/ 	.word	0xffffffff


	//   ....[102]....
        /*028c*/ 	.word	0xffffffff


	//   ....[103]....
        /*0290*/ 	.word	0xffffffff


	//   ....[104]....
        /*0294*/ 	.word	0xffffffff


	//   ....[105]....
        /*0298*/ 	.word	0xffffffff


	//   ....[106]....
        /*029c*/ 	.word	0xffffffff


	//   ....[107]....
        /*02a0*/ 	.word	0xffffffff


	//   ....[108]....
        /*02a4*/ 	.word	0xffffffff


	//   ....[109]....
        /*02a8*/ 	.word	0xffffffff


	//   ....[110]....
        /*02ac*/ 	.word	0xffffffff


	//   ....[111]....
        /*02b0*/ 	.word	0xffffffff


	//   ....[112]....
        /*02b4*/ 	.word	0xffffffff


	//   ....[113]....
        /*02b8*/ 	.word	0xffffffff


	//   ....[114]....
        /*02bc*/ 	.word	0xffffffff


	//   ....[115]....
        /*02c0*/ 	.word	0xffffffff


	//   ....[116]....
        /*02c4*/ 	.word	0xffffffff


	//   ....[117]....
        /*02c8*/ 	.word	0xffffffff


	//   ....[118]....
        /*02cc*/ 	.word	0xffffffff


	//   ....[119]....
        /*02d0*/ 	.word	0xffffffff


	//   ....[120]....
        /*02d4*/ 	.word	0xffffffff


	//   ....[121]....
        /*02d8*/ 	.word	0xffffffff


	//   ....[122]....
        /*02dc*/ 	.word	0xffffffff


	//   ....[123]....
        /*02e0*/ 	.word	0xffffffff


	//   ....[124]....
        /*02e4*/ 	.word	0xffffffff


	//   ....[125]....
        /*02e8*/ 	.word	0xffffffff


	//   ....[126]....
        /*02ec*/ 	.word	0xffffffff


	//   ....[127]....
        /*02f0*/ 	.word	0xffffffff


	//   ....[128]....
        /*02f4*/ 	.word	0xffffffff


	//   ....[129]....
        /*02f8*/ 	.word	0xffffffff


	//   ....[130]....
        /*02fc*/ 	.word	0xffffffff


	//   ....[131]....
        /*0300*/ 	.word	0xffffffff


	//   ....[132]....
        /*0304*/ 	.word	0xffffffff


	//   ....[133]....
        /*0308*/ 	.word	0xffffffff


	//   ....[134]....
        /*030c*/ 	.word	0xffffffff


	//   ....[135]....
        /*0310*/ 	.word	0xffffffff


	//   ....[136]....
        /*0314*/ 	.word	0xffffffff


	//   ....[137]....
        /*0318*/ 	.word	0xffffffff


	//   ....[138]....
        /*031c*/ 	.word	0xffffffff


	//   ....[139]....
        /*0320*/ 	.word	0xffffffff


	//   ....[140]....
        /*0324*/ 	.word	0xffffffff


	//   ....[141]....
        /*0328*/ 	.word	0xffffffff


	//   ....[142]....
        /*032c*/ 	.word	0xffffffff


	//   ....[143]....
        /*0330*/ 	.word	0xffffffff


	//   ....[144]....
        /*0334*/ 	.word	0xffffffff


	//   ....[145]....
        /*0338*/ 	.word	0xffffffff


	//   ....[146]....
        /*033c*/ 	.word	0xffffffff


	//   ....[147]....
        /*0340*/ 	.word	0xffffffff


	//   ....[148]....
        /*0344*/ 	.word	0xffffffff


	//   ....[149]....
        /*0348*/ 	.word	0xffffffff


	//   ....[150]....
        /*034c*/ 	.word	0xffffffff


	//   ....[151]....
        /*0350*/ 	.word	0xffffffff


	//   ....[152]....
        /*0354*/ 	.word	0xffffffff


	//   ....[153]....
        /*0358*/ 	.word	0xffffffff


	//   ....[154]....
        /*035c*/ 	.word	0xffffffff


	//   ....[155]....
        /*0360*/ 	.word	0xffffffff


	//   ....[156]....
        /*0364*/ 	.word	0xffffffff


	//   ....[157]....
        /*0368*/ 	.word	0x0500000f


	//   ....[158]....
        /*036c*/ 	.word	0x0500000f


	//   ....[159]....
        /*0370*/ 	.word	0x0500000f


	//   ....[160]....
        /*0374*/ 	.word	0x0500000f


	//   ....[161]....
        /*0378*/ 	.word	0x0500000f


	//   ....[162]....
        /*037c*/ 	.word	0x0500000f


	//   ....[163]....
        /*0380*/ 	.word	0x0500000f


	//   ....[164]....
        /*0384*/ 	.word	0x0500000f


	//   ....[165]....
        /*0388*/ 	.word	0x0500000f


	//   ....[166]....
        /*038c*/ 	.word	0x0500000f


	//   ....[167]....
        /*0390*/ 	.word	0x0500000f


	//   ....[168]....
        /*0394*/ 	.word	0x0500000f


	//   ....[169]....
        /*0398*/ 	.word	0x0500000f


	//   ....[170]....
        /*039c*/ 	.word	0x0500000f


	//   ....[171]....
        /*03a0*/ 	.word	0x0500000f


	//   ....[172]....
        /*03a4*/ 	.word	0x0500000f


	//   ....[173]....
        /*03a8*/ 	.word	0x0500000f


	//   ....[174]....
        /*03ac*/ 	.word	0x0500000f


	//   ....[175]....
        /*03b0*/ 	.word	0x0500000f


	//   ....[176]....
        /*03b4*/ 	.word	0x0500000f


	//   ....[177]....
        /*03b8*/ 	.word	0x0500000f


	//   ....[178]....
        /*03bc*/ 	.word	0x0500000f


	//   ....[179]....
        /*03c0*/ 	.word	0x0500000f


	//   ....[180]....
        /*03c4*/ 	.word	0x0500000f


	//   ....[181]....
        /*03c8*/ 	.word	0x0500000f


	//   ....[182]....
        /*03cc*/ 	.word	0x0500000f


	//   ....[183]....
        /*03d0*/ 	.word	0x0500000f


	//   ....[184]....
        /*03d4*/ 	.word	0x0500000f


	//   ....[185]....
        /*03d8*/ 	.word	0x0500000f


	//   ....[186]....
        /*03dc*/ 	.word	0x0500000f


	//   ....[187]....
        /*03e0*/ 	.word	0x0500000f


	//   ....[188]....
        /*03e4*/ 	.word	0x0500000f


	//   ....[189]....
        /*03e8*/ 	.word	0x0500000f


	//   ....[190]....
        /*03ec*/ 	.word	0x0500000f


	//   ....[191]....
        /*03f0*/ 	.word	0x0500000f


	//   ....[192]....
        /*03f4*/ 	.word	0x0500000f


	//   ....[193]....
        /*03f8*/ 	.word	0x0500000f


	//   ....[194]....
        /*03fc*/ 	.word	0x0500000f


	//   ....[195]....
        /*0400*/ 	.word	0x0500000f


	//   ....[196]....
        /*0404*/ 	.word	0x0500000f


	//   ....[197]....
        /*0408*/ 	.word	0x0500000f


	//   ....[198]....
        /*040c*/ 	.word	0x0500000f


	//   ....[199]....
        /*0410*/ 	.word	0x0500000f


	//   ....[200]....
        /*0414*/ 	.word	0x0500000f


	//   ....[201]....
        /*0418*/ 	.word	0x0500000f


	//   ....[202]....
        /*041c*/ 	.word	0x0500000f


	//   ....[203]....
        /*0420*/ 	.word	0x0500000f


	//   ....[204]....
        /*0424*/ 	.word	0x0500000f


	//   ....[205]....
        /*0428*/ 	.word	0x0500000f


	//   ....[206]....
        /*042c*/ 	.word	0x0500000f


	//   ....[207]....
        /*0430*/ 	.word	0x0500000f


	//   ....[208]....
        /*0434*/ 	.word	0x0500000f


	//   ....[209]....
        /*0438*/ 	.word	0x0500000f


	//   ....[210]....
        /*043c*/ 	.word	0x0500000f


	//   ....[211]....
        /*0440*/ 	.word	0x0500000f


	//   ....[212]....
        /*0444*/ 	.word	0x0500000f


	//   ....[213]....
        /*0448*/ 	.word	0x0500000f


	//   ....[214]....
        /*044c*/ 	.word	0x0500000f


	//   ....[215]....
        /*0450*/ 	.word	0x0500000f


	//   ....[216]....
        /*0454*/ 	.word	0x0500000f


	//   ....[217]....
        /*0458*/ 	.word	0x0500000f


	//   ....[218]....
        /*045c*/ 	.word	0x0500000f


	//   ....[219]....
        /*0460*/ 	.word	0x0500000f


	//   ....[220]....
        /*0464*/ 	.word	0x0500000f


	//   ....[221]....
        /*0468*/ 	.word	0x0500000f


	//   ....[222]....
        /*046c*/ 	.word	0x0500000f


	//   ....[223]....
        /*0470*/ 	.word	0x0500000f


	//   ....[224]....
        /*0474*/ 	.word	0x0500000f


	//   ....[225]....
        /*0478*/ 	.word	0x0500000f


	//   ....[226]....
        /*047c*/ 	.word	0x0500000f


	//   ....[227]....
        /*0480*/ 	.word	0x0500000f


	//   ....[228]....
        /*0484*/ 	.word	0x0500000f


	//   ....[229]....
        /*0488*/ 	.word	0x0500000f


	//   ....[230]....
        /*048c*/ 	.word	0x0500000f


	//   ....[231]....
        /*0490*/ 	.word	0x0500000f


	//   ....[232]....
        /*0494*/ 	.word	0x0500000f


	//   ....[233]....
        /*0498*/ 	.word	0x0500000f


	//   ....[234]....
        /*049c*/ 	.word	0x0500000f


	//   ....[235]....
        /*04a0*/ 	.word	0x0500000f


	//   ....[236]....
        /*04a4*/ 	.word	0x0500000f


	//   ....[237]....
        /*04a8*/ 	.word	0x0500000f


	//   ....[238]....
        /*04ac*/ 	.word	0x0500000f


	//   ....[239]....
        /*04b0*/ 	.word	0x0500000f


	//   ....[240]....
        /*04b4*/ 	.word	0x0500000f


	//----- nvinfo : EIATTR_COOP_GROUP_INSTR_OFFSETS
	.align		4
.L_375:
        /*04b8*/ 	.byte	0x04, 0x28
        /*04ba*/ 	.short	(.L_377 - .L_376)


	//   ....[0]....
.L_376:
        /*04bc*/ 	.word	0x00000080


	//   ....[1]....
        /*04c0*/ 	.word	0x00000090


	//   ....[2]....
        /*04c4*/ 	.word	0x000002d0


	//   ....[3]....
        /*04c8*/ 	.word	0x00000430


	//   ....[4]....
        /*04cc*/ 	.word	0x00000550


	//   ....[5]....
        /*04d0*/ 	.word	0x000006b0


	//   ....[6]....
        /*04d4*/ 	.word	0x00002140


	//   ....[7]....
        /*04d8*/ 	.word	0x00002bb0


	//   ....[8]....
        /*04dc*/ 	.word	0x00003080


	//   ....[9]....
        /*04e0*/ 	.word	0x00003ff0


	//   ....[10]....
        /*04e4*/ 	.word	0x00004020


	//   ....[11]....
        /*04e8*/ 	.word	0x00004480


	//   ....[12]....
        /*04ec*/ 	.word	0x000044e0


	//   ....[13]....
        /*04f0*/ 	.word	0x00005ac0


	//   ....[14]....
        /*04f4*/ 	.word	0x00005f90


	//   ....[15]....
        /*04f8*/ 	.word	0x00006d70


	//   ....[16]....
        /*04fc*/ 	.word	0x00006e90


	//   ....[17]....
        /*0500*/ 	.word	0x000078f0


	//   ....[18]....
        /*0504*/ 	.word	0x00007ac0


	//   ....[19]....
        /*0508*/ 	.word	0x00009550


	//   ....[20]....
        /*050c*/ 	.word	0x000095b0


	//   ....[21]....
        /*0510*/ 	.word	0x00009fd0


	//   ....[22]....
        /*0514*/ 	.word	0x0000a030


	//   ....[23]....
        /*0518*/ 	.word	0x0000b770


	//   ....[24]....
        /*051c*/ 	.word	0x0000bc40


	//   ....[25]....
        /*0520*/ 	.word	0x0000ca20


	//   ....[26]....
        /*0524*/ 	.word	0x0000cb40


	//   ....[27]....
        /*0528*/ 	.word	0x0000d5a0


	//   ....[28]....
        /*052c*/ 	.word	0x0000d6e0


	//   ....[29]....
        /*0530*/ 	.word	0x0000e690


	//   ....[30]....
        /*0534*/ 	.word	0x0000e700


	//   ....[31]....
        /*0538*/ 	.word	0x0000e760


	//   ....[32]....
        /*053c*/ 	.word	0x0000e790


	//   ....[33]....
        /*0540*/ 	.word	0x00010200


	//   ....[34]....
        /*0544*/ 	.word	0x00010210


	//   ....[35]....
        /*0548*/ 	.word	0x00010220


	//   ....[36]....
        /*054c*/ 	.word	0x00010230


	//   ....[37]....
        /*0550*/ 	.word	0x00010d00


	//   ....[38]....
        /*0554*/ 	.word	0x00010d20


	//   ....[39]....
        /*0558*/ 	.word	0x00010ec0


	//   ....[40]....
        /*055c*/ 	.word	0x00010ee0


	//   ....[41]....
        /*0560*/ 	.word	0x00011020


	//   ....[42]....
        /*0564*/ 	.word	0x00011040


	//   ....[43]....
        /*0568*/ 	.word	0x00011190


	//   ....[44]....
        /*056c*/ 	.word	0x000111b0


	//   ....[45]....
        /*0570*/ 	.word	0x00011740


	//   ....[46]....
        /*0574*/ 	.word	0x00011760


	//   ....[47]....
        /*0578*/ 	.word	0x00012020


	//   ....[48]....
        /*057c*/ 	.word	0x00012030


	//   ....[49]....
        /*0580*/ 	.word	0x00013310


	//   ....[50]....
        /*0584*/ 	.word	0x00013340


	//   ....[51]....
        /*0588*/ 	.word	0x000134b0


	//   ....[52]....
        /*058c*/ 	.word	0x000134d0


	//   ....[53]....
        /*0590*/ 	.word	0x00013610


	//   ....[54]....
        /*0594*/ 	.word	0x00013630


	//   ....[55]....
        /*0598*/ 	.word	0x00013780


	//   ....[56]....
        /*059c*/ 	.word	0x000137a0


	//   ....[57]....
        /*05a0*/ 	.word	0x00013980


	//   ....[58]....
        /*05a4*/ 	.word	0x00013b70


	//   ....[59]....
        /*05a8*/ 	.word	0x00013ba0


	//   ....[60]....
        /*05ac*/ 	.word	0x00013bd0


	//   ....[61]....
        /*05b0*/ 	.word	0x00013c00


	//   ....[62]....
        /*05b4*/ 	.word	0x00013c30


	//   ....[63]....
        /*05b8*/ 	.word	0x00013c60


	//   ....[64]....
        /*05bc*/ 	.word	0x00013dd0


	//   ....[65]....
        /*05c0*/ 	.word	0x00013e00


	//   ....[66]....
        /*05c4*/ 	.word	0x00013e30


	//   ....[67]....
        /*05c8*/ 	.word	0x00013e60


	//   ....[68]....
        /*05cc*/ 	.word	0x00013e90


	//   ....[69]....
        /*05d0*/ 	.word	0x00013ec0


	//   ....[70]....
        /*05d4*/ 	.word	0x00013f50


	//   ....[71]....
        /*05d8*/ 	.word	0x00013f80


	//   ....[72]....
        /*05dc*/ 	.word	0x00013f90


	//   ....[73]....
        /*05e0*/ 	.word	0x00013fd0


	//   ....[74]....
        /*05e4*/ 	.word	0x00016150


	//   ....[75]....
        /*05e8*/ 	.word	0x00016170


	//   ....[76]....
        /*05ec*/ 	.word	0x00016200


	//   ....[77]....
        /*05f0*/ 	.word	0x00016220


	//   ....[78]....
        /*05f4*/ 	.word	0x000162a0


	//   ....[79]....
        /*05f8*/ 	.word	0x000162c0


	//   ....[80]....
        /*05fc*/ 	.word	0x00016340


	//   ....[81]....
        /*0600*/ 	.word	0x00016360


	//   ....[82]....
        /*0604*/ 	.word	0x000163e0


	//   ....[83]....
        /*0608*/ 	.word	0x00016400


	//   ....[84]....
        /*060c*/ 	.word	0x00016410


	//   ....[85]....
        /*0610*/ 	.word	0x00016420


	//   ....[86]....
        /*0614*/ 	.word	0x00016b20


	//   ....[87]....
        /*0618*/ 	.word	0x00016b50


	//   ....[88]....
        /*061c*/ 	.word	0x00016b80


	//   ....[89]....
        /*0620*/ 	.word	0x00016c10


	//   ....[90]....
        /*0624*/ 	.word	0x00016c20


	//   ....[91]....
        /*0628*/ 	.word	0x00016cb0


	//   ....[92]....
        /*062c*/ 	.word	0x00016cc0


	//   ....[93]....
        /*0630*/ 	.word	0x00016d50


	//   ....[94]....
        /*0634*/ 	.word	0x00016d60


	//   ....[95]....
        /*0638*/ 	.word	0x00016df0


	//   ....[96]....
        /*063c*/ 	.word	0x00016e00


	//   ....[97]....
        /*0640*/ 	.word	0x00016e90


	//   ....[98]....
        /*0644*/ 	.word	0x00016ea0


	//   ....[99]....
        /*0648*/ 	.word	0x00016f20


	//   ....[100]....
        /*064c*/ 	.word	0x00016f30


	//   ....[101]....
        /*0650*/ 	.word	0x00016f40


	//   ....[102]....
        /*0654*/ 	.word	0x00017430


	//   ....[103]....
        /*0658*/ 	.word	0x00017450


	//   ....[104]....
        /*065c*/ 	.word	0x000174a0


	//   ....[105]....
        /*0660*/ 	.word	0x00017550


	//   ....[106]....
        /*0664*/ 	.word	0x00017570


	//   ....[107]....
        /*0668*/ 	.word	0x00017620


	//   ....[108]....
        /*066c*/ 	.word	0x00017630


	//   ....[109]....
        /*0670*/ 	.word	0x00017660


	//   ....[110]....
        /*0674*/ 	.word	0x000176f0


	//   ....[111]....
        /*0678*/ 	.word	0x00017790


	//   ....[112]....
        /*067c*/ 	.word	0x000177b0


	//   ....[113]....
        /*0680*/ 	.word	0x000177c0


	//   ....[114]....
        /*0684*/ 	.word	0x00017ee0


	//   ....[115]....
        /*0688*/ 	.word	0x00017f00


	//   ....[116]....
        /*068c*/ 	.word	0x00017f10


	//   ....[117]....
        /*0690*/ 	.word	0x00017f50


	//   ....[118]....
        /*0694*/ 	.word	0x00017f60


	//   ....[119]....
        /*0698*/ 	.word	0x00017fa0


	//   ....[120]....
        /*069c*/ 	.word	0x00017fb0


	//   ....[121]....
        /*06a0*/ 	.word	0x00017ff0


	//   ....[122]....
        /*06a4*/ 	.word	0x00018000


	//   ....[123]....
        /*06a8*/ 	.word	0x00018040


	//   ....[124]....
        /*06ac*/ 	.word	0x00018050


	//   ....[125]....
        /*06b0*/ 	.word	0x00018060


	//   ....[126]....
        /*06b4*/ 	.word	0x000183b0


	//   ....[127]....
        /*06b8*/ 	.word	0x000183d0


	//   ....[128]....
        /*06bc*/ 	.word	0x000183e0


	//   ....[129]....
        /*06c0*/ 	.word	0x000183f0


	//   ....[130]....
        /*06c4*/ 	.word	0x00018400


	//   ....[131]....
        /*06c8*/ 	.word	0x00018420


	//   ....[132]....
        /*06cc*/ 	.word	0x00018490


	//   ....[133]....
        /*06d0*/ 	.word	0x000184c0


	//   ....[134]....
        /*06d4*/ 	.word	0x000184d0


	//   ....[135]....
        /*06d8*/ 	.word	0x00018540


	//   ....[136]....
        /*06dc*/ 	.word	0x00018550


	//   ....[137]....
        /*06e0*/ 	.word	0x00018650


	//   ....[138]....
        /*06e4*/ 	.word	0x00018b40


	//   ....[139]....
        /*06e8*/ 	.word	0x00018b70


	//   ....[140]....
        /*06ec*/ 	.word	0x00018bd0


	//   ....[141]....
        /*06f0*/ 	.word	0x00018c00


	//   ....[142]....
        /*06f4*/ 	.word	0x00018c30


	//   ....[143]....
        /*06f8*/ 	.word	0x00018c60


	//   ....[144]....
        /*06fc*/ 	.word	0x00018c90


	//   ....[145]....
        /*0700*/ 	.word	0x00018cc0


	//   ....[146]....
        /*0704*/ 	.word	0x00018e60


	//   ....[147]....
        /*0708*/ 	.word	0x00018e90


	//   ....[148]....
        /*070c*/ 	.word	0x00018ec0


	//   ....[149]....
        /*0710*/ 	.word	0x00018ef0


	//   ....[150]....
        /*0714*/ 	.word	0x00018f20


	//   ....[151]....
        /*0718*/ 	.word	0x00018f50


	//   ....[152]....
        /*071c*/ 	.word	0x00019010


	//   ....[153]....
        /*0720*/ 	.word	0x00019030


	//   ....[154]....
        /*0724*/ 	.word	0x00019050


	//   ....[155]....
        /*0728*/ 	.word	0x000190b0


	//   ....[156]....
        /*072c*/ 	.word	0x00019ad0


	//   ....[157]....
        /*0730*/ 	.word	0x0001a130


	//   ....[158]....
        /*0734*/ 	.word	0x0001a220


	//   ....[159]....
        /*0738*/ 	.word	0x0001a2c0


	//   ....[160]....
        /*073c*/ 	.word	0x0001a320


	//   ....[161]....
        /*0740*/ 	.word	0x0001a410


	//   ....[162]....
        /*0744*/ 	.word	0x0001a480


	//   ....[163]....
        /*0748*/ 	.word	0x0001a570


	//   ....[164]....
        /*074c*/ 	.word	0x0001a5e0


	//   ....[165]....
        /*0750*/ 	.word	0x0001a6d0


	//   ....[166]....
        /*0754*/ 	.word	0x0001a740


	//   ....[167]....
        /*0758*/ 	.word	0x0001a830


	//   ....[168]....
        /*075c*/ 	.word	0x0001a8a0


	//   ....[169]....
        /*0760*/ 	.word	0x0001a940


	//   ....[170]....
        /*0764*/ 	.word	0x0001aa30


	//   ....[171]....
        /*0768*/ 	.word	0x0001aaa0


	//   ....[172]....
        /*076c*/ 	.word	0x0001ab00


	//   ....[173]....
        /*0770*/ 	.word	0x0001abf0


	//   ....[174]....
        /*0774*/ 	.word	0x0001ac50


	//   ....[175]....
        /*0778*/ 	.word	0x0001ad50


	//   ....[176]....
        /*077c*/ 	.word	0x0001adb0


	//   ....[177]....
        /*0780*/ 	.word	0x0001aeb0


	//   ....[178]....
        /*0784*/ 	.word	0x0001af10


	//   ....[179]....
        /*0788*/ 	.word	0x0001b010


	//   ....[180]....
        /*078c*/ 	.word	0x0001b070


	//   ....[181]....
        /*0790*/ 	.word	0x0001b170


	//   ....[182]....
        /*0794*/ 	.word	0x0001b1d0


	//   ....[183]....
        /*0798*/ 	.word	0x0001b2d0


	//   ....[184]....
        /*079c*/ 	.word	0x0001b330


	//   ....[185]....
        /*07a0*/ 	.word	0x0001b410


	//   ....[186]....
        /*07a4*/ 	.word	0x0001b540


	//   ....[187]....
        /*07a8*/ 	.word	0x0001b620


	//   ....[188]....
        /*07ac*/ 	.word	0x0001b6b0


	//   ....[189]....
        /*07b0*/ 	.word	0x0001b7c0


	//   ....[190]....
        /*07b4*/ 	.word	0x0001b820


	//   ....[191]....
        /*07b8*/ 	.word	0x0001b930


	//   ....[192]....
        /*07bc*/ 	.word	0x0001b990


	//   ....[193]....
        /*07c0*/ 	.word	0x0001baa0


	//   ....[194]....
        /*07c4*/ 	.word	0x0001bb00


	//   ....[195]....
        /*07c8*/ 	.word	0x0001bc10


	//   ....[196]....
        /*07cc*/ 	.word	0x0001bc70


	//   ....[197]....
        /*07d0*/ 	.word	0x0001bd30


	//   ....[198]....
        /*07d4*/ 	.word	0x0001be90


	//   ....[199]....
        /*07d8*/ 	.word	0x0001bf30


	//   ....[200]....
        /*07dc*/ 	.word	0x0001bf90


	//   ....[201]....
        /*07e0*/ 	.word	0x0001c040


	//   ....[202]....
        /*07e4*/ 	.word	0x0001c0a0


	//   ....[203]....
        /*07e8*/ 	.word	0x0001c150


	//   ....[204]....
        /*07ec*/ 	.word	0x0001c1b0


	//   ....[205]....
        /*07f0*/ 	.word	0x0001c260


	//   ....[206]....
        /*07f4*/ 	.word	0x0001c2c0


	//   ....[207]....
        /*07f8*/ 	.word	0x0001c370


	//   ....[208]....
        /*07fc*/ 	.word	0x0001c3d0


	//   ....[209]....
        /*0800*/ 	.word	0x0001c480


	//   ....[210]....
        /*0804*/ 	.word	0x0001c560


	//   ....[211]....
        /*0808*/ 	.word	0x0001c600


	//   ....[212]....
        /*080c*/ 	.word	0x0001c660


	//   ....[213]....
        /*0810*/ 	.word	0x0001c730


	//   ....[214]....
        /*0814*/ 	.word	0x0001c790


	//   ....[215]....
        /*0818*/ 	.word	0x0001c860


	//   ....[216]....
        /*081c*/ 	.word	0x0001c8c0


	//   ....[217]....
        /*0820*/ 	.word	0x0001c9a0


	//   ....[218]....
        /*0824*/ 	.word	0x0001ca00


	//   ....[219]....
        /*0828*/ 	.word	0x0001cad0


	//   ....[220]....
        /*082c*/ 	.word	0x0001cb30


	//   ....[221]....
        /*0830*/ 	.word	0x0001cc00


	//   ....[222]....
        /*0834*/ 	.word	0x0001cc90


	//   ....[223]....
        /*0838*/ 	.word	0x0001cd30


	//   ....[224]....
        /*083c*/ 	.word	0x0001ceb0


	//   ....[225]....
        /*0840*/ 	.word	0x0001cf20


	//   ....[226]....
        /*0844*/ 	.word	0x0001cf90


	//   ....[227]....
        /*0848*/ 	.word	0x0001d000


	//   ....[228]....
        /*084c*/ 	.word	0x0001d070


	//   ....[229]....
        /*0850*/ 	.word	0x0001d0f0


	//   ....[230]....
        /*0854*/ 	.word	0x0001d170


	//   ....[231]....
        /*0858*/ 	.word	0x0001d200


	//   ....[232]....
        /*085c*/ 	.word	0x0001d270


	//   ....[233]....
        /*0860*/ 	.word	0x0001d2e0


	//   ....[234]....
        /*0864*/ 	.word	0x0001d350


	//   ....[235]....
        /*0868*/ 	.word	0x0001d3d0


	//   ....[236]....
        /*086c*/ 	.word	0x0001d440


	//   ....[237]....
        /*0870*/ 	.word	0x0001d4d0


	//   ....[238]....
        /*0874*/ 	.word	0x0001d530


	//   ....[239]....
        /*0878*/ 	.word	0x0001d5c0


	//   ....[240]....
        /*087c*/ 	.word	0x0001d6f0


	//----- nvinfo : EIATTR_REG_RECONFIG
	.align		4
.L_377:
        /*0880*/ 	.byte	0x01, 0x54
	.zero		2


	//----- nvinfo : EIATTR_SYSCALL_OFFSETS
	.align		4
        /*0884*/ 	.byte	0x04, 0x46
        /*0886*/ 	.short	(.L_379 - .L_378)


	//   ....[0]....
.L_378:
        /*0888*/ 	.word	0x000022c0


	//   ....[1]....
        /*088c*/ 	.word	0x00015770


	//   ....[2]....
        /*0890*/ 	.word	0x000158c0


	//   ....[3]....
        /*0894*/ 	.word	0x000159b0


	//   ....[4]....
        /*0898*/ 	.word	0x00016740


	//----- nvinfo : EIATTR_MBARRIER_INSTR_OFFSETS
	.align		4
.L_379:
        /*089c*/ 	.byte	0x04, 0x39
        /*089e*/ 	.short	(.L_381 - .L_380)


	//   ....[0]....
.L_380:
        /*08a0*/ 	.word	0x00000180
        /*08a4*/ 	.word	0x000000ff
        /*08a8*/ 	.word	0x00022800
        /*08ac*/ 	.short	0x0100
        /*08ae*/ 	.byte	0x08
	.zero		1


	//   ....[1]....
        /*08b0*/ 	.word	0x00000190
        /*08b4*/ 	.word	0x000000ff
        /*08b8*/ 	.word	0x00022820
        /*08bc*/ 	.short	0x0100
        /*08be*/ 	.byte	0x08
	.zero		1


	//   ....[2]....
        /*08c0*/ 	.word	0x00000280
        /*08c4*/ 	.word	0x000000ff
        /*08c8*/ 	.word	0x00022830
        /*08cc*/ 	.short	0x0100
        /*08ce*/ 	.byte	0x08
	.zero		1


	//   ....[3]....
        /*08d0*/ 	.word	0x00000290
        /*08d4*/ 	.word	0x000000ff
        /*08d8*/ 	.word	0x00022840
        /*08dc*/ 	.short	0x0100
        /*08de*/ 	.byte	0x08
	.zero		1


	//   ....[4]....
        /*08e0*/ 	.word	0x000002a0
        /*08e4*/ 	.word	0x000000ff
        /*08e8*/ 	.word	0x00022838
        /*08ec*/ 	.short	0x0100
        /*08ee*/ 	.byte	0x08
	.zero		1


	//   ....[5]....
        /*08f0*/ 	.word	0x000002b0
        /*08f4*/ 	.word	0x000000ff
        /*08f8*/ 	.word	0x00022848
        /*08fc*/ 	.short	0x0100
        /*08fe*/ 	.byte	0x08
	.zero		1


	//   ....[6]....
        /*0900*/ 	.word	0x000003e0
        /*0904*/ 	.word	0x000000ff
        /*0908*/ 	.word	0x00022850
        /*090c*/ 	.short	0x0100
        /*090e*/ 	.byte	0x08
	.zero		1


	//   ....[7]....
        /*0910*/ 	.word	0x000003f0
        /*0914*/ 	.word	0x000000ff
        /*0918*/ 	.word	0x00022860
        /*091c*/ 	.short	0x0100
        /*091e*/ 	.byte	0x08
	.zero		1


	//   ....[8]....
        /*0920*/ 	.word	0x00000400
        /*0924*/ 	.word	0x000000ff
        /*0928*/ 	.word	0x00022858
        /*092c*/ 	.short	0x0100
        /*092e*/ 	.byte	0x08
	.zero		1


	//   ....[9]....
        /*0930*/ 	.word	0x00000410
        /*0934*/ 	.word	0x000000ff
        /*0938*/ 	.word	0x00022868
        /*093c*/ 	.short	0x0100
        /*093e*/ 	.byte	0x08
	.zero		1


	//   ....[10]....
        /*0940*/ 	.word	0x00000500
        /*0944*/ 	.word	0x000000ff
        /*0948*/ 	.word	0x00022870
        /*094c*/ 	.short	0x0100
        /*094e*/ 	.byte	0x06
	.zero		1


	//   ....[11]....
        /*0950*/ 	.word	0x00000510
        /*0954*/ 	.word	0x000000ff
        /*0958*/ 	.word	0x00022880
        /*095c*/ 	.short	0x0100
        /*095e*/ 	.byte	0x06
	.zero		1


	//   ....[12]....
        /*0960*/ 	.word	0x00000520
        /*0964*/ 	.word	0x000000ff
        /*0968*/ 	.word	0x00022878
        /*096c*/ 	.short	0x0100
        /*096e*/ 	.byte	0x06
	.zero		1


	//   ....[13]....
        /*0970*/ 	.word	0x00000530
        /*0974*/ 	.word	0x000000ff
        /*0978*/ 	.word	0x00022888
        /*097c*/ 	.short	0x0100
        /*097e*/ 	.byte	0x06
	.zero		1


	//   ....[14]....
        /*0980*/ 	.word	0x00000660
        /*0984*/ 	.word	0x000000ff
        /*0988*/ 	.word	0x00022890
        /*098c*/ 	.short	0x0100
        /*098e*/ 	.byte	0x08
	.zero		1


	//   ....[15]....
        /*0990*/ 	.word	0x00000670
        /*0994*/ 	.word	0x000000ff
        /*0998*/ 	.word	0x000228a0
        /*099c*/ 	.short	0x0100
        /*099e*/ 	.byte	0x08
	.zero		1


	//   ....[16]....
        /*09a0*/ 	.word	0x00000680
        /*09a4*/ 	.word	0x000000ff
        /*09a8*/ 	.word	0x00022898
        /*09ac*/ 	.short	0x0100
        /*09ae*/ 	.byte	0x08
	.zero		1


	//   ....[17]....
        /*09b0*/ 	.word	0x00000690
        /*09b4*/ 	.word	0x000000ff
        /*09b8*/ 	.word	0x000228a8
        /*09bc*/ 	.short	0x0100
        /*09be*/ 	.byte	0x08
	.zero		1


	//   ....[18]....
        /*09c0*/ 	.word	0x000007d0
        /*09c4*/ 	.word	0x000000ff
        /*09c8*/ 	.word	0x000228b0
        /*09cc*/ 	.short	0x0100
        /*09ce*/ 	.byte	0x08
	.zero		1


	//   ....[19]....
        /*09d0*/ 	.word	0x000007e0
        /*09d4*/ 	.word	0x000000ff
        /*09d8*/ 	.word	0x000228c0
        /*09dc*/ 	.short	0x0100
        /*09de*/ 	.byte	0x08
	.zero		1


	//   ....[20]....
        /*09e0*/ 	.word	0x000007f0
        /*09e4*/ 	.word	0x000000ff
        /*09e8*/ 	.word	0x000228b8
        /*09ec*/ 	.short	0x0100
        /*09ee*/ 	.byte	0x08
	.zero		1


	//   ....[21]....
        /*09f0*/ 	.word	0x00000800
        /*09f4*/ 	.word	0x000000ff
        /*09f8*/ 	.word	0x000228c8
        /*09fc*/ 	.short	0x0100
        /*09fe*/ 	.byte	0x08
	.zero		1


	//   ....[22]....
        /*0a00*/ 	.word	0x00002370
        /*0a04*/ 	.word	0x00000008
        /*0a08*/ 	.word	0x00022800
        /*0a0c*/ 	.short	0x010a
        /*0a0e*/ 	.byte	0x3f
	.zero		1


	//   ....[23]....
        /*0a10*/ 	.word	0x00002440
        /*0a14*/ 	.word	0x000000ff
        /*0a18*/ 	.word	0x00022830
        /*0a1c*/ 	.short	0x010a
        /*0a1e*/ 	.byte	0x16
	.zero		1


	//   ....[24]....
        /*0a20*/ 	.word	0x00002480
        /*0a24*/ 	.word	0x000000ff
        /*0a28*/ 	.word	0x00022830
        /*0a2c*/ 	.short	0x010a
        /*0a2e*/ 	.byte	0x16
	.zero		1


	//   ....[25]....
        /*0a30*/ 	.word	0x00002ac0
        /*0a34*/ 	.word	0x000000ff
        /*0a38*/ 	.word	0x00000000
        /*0a3c*/ 	.short	0x0101
        /*0a3e*/ 	.byte	0x06
	.zero		1


	//   ....[26]....
        /*0a40*/ 	.word	0x00004d70
        /*0a44*/ 	.word	0x000000ff
        /*0a48*/ 	.word	0x00022850
        /*0a4c*/ 	.short	0x010a
        /*0a4e*/ 	.byte	0x16
	.zero		1


	//   ....[27]....
        /*0a50*/ 	.word	0x00004db0
        /*0a54*/ 	.word	0x000000ff
        /*0a58*/ 	.word	0x00022850
        /*0a5c*/ 	.short	0x010a
        /*0a5e*/ 	.byte	0x16
	.zero		1


	//   ....[28]....
        /*0a60*/ 	.word	0x00005110
        /*0a64*/ 	.word	0x000000ff
        /*0a68*/ 	.word	0x00000000
        /*0a6c*/ 	.short	0x0101
        /*0a6e*/ 	.byte	0x16
	.zero		1


	//   ....[29]....
        /*0a70*/ 	.word	0x000054c0
        /*0a74*/ 	.word	0x000000ff
        /*0a78*/ 	.word	0x00022830
        /*0a7c*/ 	.short	0x010a
        /*0a7e*/ 	.byte	0x1a
	.zero		1


	//   ....[30]....
        /*0a80*/ 	.word	0x00005500
        /*0a84*/ 	.word	0x000000ff
        /*0a88*/ 	.word	0x00022830
        /*0a8c*/ 	.short	0x010a
        /*0a8e*/ 	.byte	0x1a
	.zero		1


	//   ....[31]....
        /*0a90*/ 	.word	0x000059f0
        /*0a94*/ 	.word	0x000000ff
        /*0a98*/ 	.word	0x00000000
        /*0a9c*/ 	.short	0x0101
        /*0a9e*/ 	.byte	0x06
	.zero		1


	//   ....[32]....
        /*0aa0*/ 	.word	0x00008660
        /*0aa4*/ 	.word	0x000000ff
        /*0aa8*/ 	.word	0x00022850
        /*0aac*/ 	.short	0x010a
        /*0aae*/ 	.byte	0x1a
	.zero		1


	//   ....[33]....
        /*0ab0*/ 	.word	0x000086a0
        /*0ab4*/ 	.word	0x000000ff
        /*0ab8*/ 	.word	0x00022850
        /*0abc*/ 	.short	0x010a
        /*0abe*/ 	.byte	0x1a
	.zero		1


	//   ....[34]....
        /*0ac0*/ 	.word	0x000089c0
        /*0ac4*/ 	.word	0x000000ff
        /*0ac8*/ 	.word	0x00000000
        /*0acc*/ 	.short	0x0101
        /*0ace*/ 	.byte	0x1a
	.zero		1


	//   ....[35]....
        /*0ad0*/ 	.word	0x00008dd0
        /*0ad4*/ 	.word	0x000000ff
        /*0ad8*/ 	.word	0x00022830
        /*0adc*/ 	.short	0x010a
        /*0ade*/ 	.byte	0x18
	.zero		1


	//   ....[36]....
        /*0ae0*/ 	.word	0x00008e10
        /*0ae4*/ 	.word	0x000000ff
        /*0ae8*/ 	.word	0x00022830
        /*0aec*/ 	.short	0x010a
        /*0aee*/ 	.byte	0x18
	.zero		1


	//   ....[37]....
        /*0af0*/ 	.word	0x000092e0
        /*0af4*/ 	.word	0x000000ff
        /*0af8*/ 	.word	0x00000000
        /*0afc*/ 	.short	0x0101
        /*0afe*/ 	.byte	0x06
	.zero		1


	//   ....[38]....
        /*0b00*/ 	.word	0x0000acb0
        /*0b04*/ 	.word	0x000000ff
        /*0b08*/ 	.word	0x00022850
        /*0b0c*/ 	.short	0x010a
        /*0b0e*/ 	.byte	0x18
	.zero		1


	//   ....[39]....
        /*0b10*/ 	.word	0x0000acf0
        /*0b14*/ 	.word	0x000000ff
        /*0b18*/ 	.word	0x00022850
        /*0b1c*/ 	.short	0x010a
        /*0b1e*/ 	.byte	0x18
	.zero		1


	//   ....[40]....
        /*0b20*/ 	.word	0x0000aff0
        /*0b24*/ 	.word	0x000000ff
        /*0b28*/ 	.word	0x00000000
        /*0b2c*/ 	.short	0x0101
        /*0b2e*/ 	.byte	0x18
	.zero		1


	//   ....[41]....
        /*0b30*/ 	.word	0x0000b170
        /*0b34*/ 	.word	0x000000ff
        /*0b38*/ 	.word	0x00022830
        /*0b3c*/ 	.short	0x010a
        /*0b3e*/ 	.byte	0x1a
	.zero		1


	//   ....[42]....
        /*0b40*/ 	.word	0x0000b1b0
        /*0b44*/ 	.word	0x000000ff
        /*0b48*/ 	.word	0x00022830
        /*0b4c*/ 	.short	0x010a
        /*0b4e*/ 	.byte	0x1a
	.zero		1


	//   ....[43]....
        /*0b50*/ 	.word	0x0000b6a0
        /*0b54*/ 	.word	0x000000ff
        /*0b58*/ 	.word	0x00000000
        /*0b5c*/ 	.short	0x0101
        /*0b5e*/ 	.byte	0x06
	.zero		1


	//   ....[44]....
        /*0b60*/ 	.word	0x0000e310
        /*0b64*/ 	.word	0x000000ff
        /*0b68*/ 	.word	0x00022850
        /*0b6c*/ 	.short	0x010a
        /*0b6e*/ 	.byte	0x1a
	.zero		1


	//   ....[45]....
        /*0b70*/ 	.word	0x0000e350
        /*0b74*/ 	.word	0x000000ff
        /*0b78*/ 	.word	0x00022850
        /*0b7c*/ 	.short	0x010a
        /*0b7e*/ 	.byte	0x1a
	.zero		1


	//   ....[46]....
        /*0b80*/ 	.word	0x0000e670
        /*0b84*/ 	.word	0x000000ff
        /*0b88*/ 	.word	0x00000000
        /*0b8c*/ 	.short	0x0101
        /*0b8e*/ 	.byte	0x1a
	.zero		1


	//   ....[47]....
        /*0b90*/ 	.word	0x00010cf0
        /*0b94*/ 	.word	0x000000ff
        /*0b98*/ 	.word	0x00000000
        /*0b9c*/ 	.short	0x0101
        /*0b9e*/ 	.byte	0x08
	.zero		1


	//   ....[48]....
        /*0ba0*/ 	.word	0x00011590
        /*0ba4*/ 	.word	0x000000ff
        /*0ba8*/ 	.word	0x00000000
        /*0bac*/ 	.short	0x0101
        /*0bae*/ 	.byte	0x08
	.zero		1


	//   ....[49]....
        /*0bb0*/ 	.word	0x00015ef0
        /*0bb4*/ 	.word	0x00000013
        /*0bb8*/ 	.word	0x00022840
        /*0bbc*/ 	.short	0x010a
        /*0bbe*/ 	.byte	0x3f
	.zero		1


	//   ....[50]....
        /*0bc0*/ 	.word	0x00016520
        /*0bc4*/ 	.word	0x00000013
        /*0bc8*/ 	.word	0x00022830
        /*0bcc*/ 	.short	0x0107
        /*0bce*/ 	.byte	0x3f
	.zero		1


	//   ....[51]....
        /*0bd0*/ 	.word	0x000165f0
        /*0bd4*/ 	.word	0x00000013
        /*0bd8*/ 	.word	0x00022830
        /*0bdc*/ 	.short	0x0101
        /*0bde*/ 	.byte	0x3f
	.zero		1


	//   ....[52]....
        /*0be0*/ 	.word	0x00017040
        /*0be4*/ 	.word	0x00000011
        /*0be8*/ 	.word	0x00022800
        /*0bec*/ 	.short	0x0107
        /*0bee*/ 	.byte	0x3f
	.zero		1


	//   ....[53]....
        /*0bf0*/ 	.word	0x00017130
        /*0bf4*/ 	.word	0x00000011
        /*0bf8*/ 	.word	0x00022800
        /*0bfc*/ 	.short	0x0101
        /*0bfe*/ 	.byte	0x3f
	.zero		1


	//   ....[54]....
        /*0c00*/ 	.word	0x00017150
        /*0c04*/ 	.word	0x00000011
        /*0c08*/ 	.word	0x00022820
        /*0c0c*/ 	.short	0x010a
        /*0c0e*/ 	.byte	0x3f
	.zero		1


	//   ....[55]....
        /*0c10*/ 	.word	0x000171e0
        /*0c14*/ 	.word	0x00000013
        /*0c18*/ 	.word	0x00022860
        /*0c1c*/ 	.short	0x010a
        /*0c1e*/ 	.byte	0x3f
	.zero		1


	//   ....[56]....
        /*0c20*/ 	.word	0x00017940
        /*0c24*/ 	.word	0x00000013
        /*0c28*/ 	.word	0x00022850
        /*0c2c*/ 	.short	0x0107
        /*0c2e*/ 	.byte	0x3f
	.zero		1


	//   ....[57]....
        /*0c30*/ 	.word	0x00017a10
        /*0c34*/ 	.word	0x00000013
        /*0c38*/ 	.word	0x00022850
        /*0c3c*/ 	.short	0x0101
        /*0c3e*/ 	.byte	0x3f
	.zero		1


	//   ....[58]....
        /*0c40*/ 	.word	0x00017d60
        /*0c44*/ 	.word	0x0000000a
        /*0c48*/ 	.word	0x00022840
        /*0c4c*/ 	.short	0x010a
        /*0c4e*/ 	.byte	0x3f
	.zero		1


	//   ....[59]....
        /*0c50*/ 	.word	0x00018110
        /*0c54*/ 	.word	0x0000000a
        /*0c58*/ 	.word	0x00022830
        /*0c5c*/ 	.short	0x0107
        /*0c5e*/ 	.byte	0x3f
	.zero		1


	//   ....[60]....
        /*0c60*/ 	.word	0x000181d0
        /*0c64*/ 	.word	0x0000000a
        /*0c68*/ 	.word	0x00022830
        /*0c6c*/ 	.short	0x0101
        /*0c6e*/ 	.byte	0x3f
	.zero		1


	//   ....[61]....
        /*0c70*/ 	.word	0x00018200
        /*0c74*/ 	.word	0x0000000a
        /*0c78*/ 	.word	0x00022860
        /*0c7c*/ 	.short	0x010a
        /*0c7e*/ 	.byte	0x3f
	.zero		1


	//   ....[62]....
        /*0c80*/ 	.word	0x00018700
        /*0c84*/ 	.word	0x0000000a
        /*0c88*/ 	.word	0x00022850
        /*0c8c*/ 	.short	0x0107
        /*0c8e*/ 	.byte	0x3f
	.zero		1


	//   ....[63]....
        /*0c90*/ 	.word	0x000187c0
        /*0c94*/ 	.word	0x0000000a
        /*0c98*/ 	.word	0x00022850
        /*0c9c*/ 	.short	0x0101
        /*0c9e*/ 	.byte	0x3f
	.zero		1


	//   ....[64]....
        /*0ca0*/ 	.word	0x00019a50
        /*0ca4*/ 	.word	0x00000005
        /*0ca8*/ 	.word	0x00022820
        /*0cac*/ 	.short	0x010a
        /*0cae*/ 	.byte	0x3f
	.zero		1


	//   ....[65]....
        /*0cb0*/ 	.word	0x00019bd0
        /*0cb4*/ 	.word	0x00000003
        /*0cb8*/ 	.word	0x00022840
        /*0cbc*/ 	.short	0x010a
        /*0cbe*/ 	.byte	0x3f
	.zero		1


	//   ....[66]....
        /*0cc0*/ 	.word	0x00019c70
        /*0cc4*/ 	.word	0x00000005
        /*0cc8*/ 	.word	0x00022840
        /*0ccc*/ 	.short	0x010a
        /*0cce*/ 	.byte	0x3f
	.zero		1


	//   ....[67]....
        /*0cd0*/ 	.word	0x00019cb0
        /*0cd4*/ 	.word	0x00000003
        /*0cd8*/ 	.word	0x00022860
        /*0cdc*/ 	.short	0x010a
        /*0cde*/ 	.byte	0x3f
	.zero		1


	//   ....[68]....
        /*0ce0*/ 	.word	0x00019cf0
        /*0ce4*/ 	.word	0x00000005
        /*0ce8*/ 	.word	0x00022860
        /*0cec*/ 	.short	0x010a
        /*0cee*/ 	.byte	0x3f
	.zero		1


	//   ....[69]....
        /*0cf0*/ 	.word	0x00019d50
        /*0cf4*/ 	.word	0x00000008
        /*0cf8*/ 	.word	0x00022800
        /*0cfc*/ 	.short	0x010a
        /*0cfe*/ 	.byte	0x3f
	.zero		1


	//   ....[70]....
        /*0d00*/ 	.word	0x00019db0
        /*0d04*/ 	.word	0x00000003
        /*0d08*/ 	.word	0x00022830
        /*0d0c*/ 	.short	0x010a
        /*0d0e*/ 	.byte	0x3f
	.zero		1


	//   ....[71]....
        /*0d10*/ 	.word	0x00019e10
        /*0d14*/ 	.word	0x00000009
        /*0d18*/ 	.word	0x00022850
        /*0d1c*/ 	.short	0x010a
        /*0d1e*/ 	.byte	0x3f
	.zero		1


	//   ....[72]....
        /*0d20*/ 	.word	0x00019e70
        /*0d24*/ 	.word	0x00000004
        /*0d28*/ 	.word	0x00022830
        /*0d2c*/ 	.short	0x010a
        /*0d2e*/ 	.byte	0x3f
	.zero		1


	//   ....[73]....
        /*0d30*/ 	.word	0x00019ed0
        /*0d34*/ 	.word	0x00000008
        /*0d38*/ 	.word	0x00022850
        /*0d3c*/ 	.short	0x010a
        /*0d3e*/ 	.byte	0x3f
	.zero		1


	//   ....[74]....
        /*0d40*/ 	.word	0x00019f30
        /*0d44*/ 	.word	0x00000003
        /*0d48*/ 	.word	0x00022830
        /*0d4c*/ 	.short	0x010a
        /*0d4e*/ 	.byte	0x3f
	.zero		1


	//   ....[75]....
        /*0d50*/ 	.word	0x00019f90
        /*0d54*/ 	.word	0x00000009
        /*0d58*/ 	.word	0x00022850
        /*0d5c*/ 	.short	0x010a
        /*0d5e*/ 	.byte	0x3f
	.zero		1


	//   ....[76]....
        /*0d60*/ 	.word	0x00019ff0
        /*0d64*/ 	.word	0x00000003
        /*0d68*/ 	.word	0x00022830
        /*0d6c*/ 	.short	0x010a
        /*0d6e*/ 	.byte	0x3f
	.zero		1


	//   ....[77]....
        /*0d70*/ 	.word	0x0001a050
        /*0d74*/ 	.word	0x00000009
        /*0d78*/ 	.word	0x00022850
        /*0d7c*/ 	.short	0x010a
        /*0d7e*/ 	.byte	0x3f
	.zero		1


	//   ....[78]....
        /*0d80*/ 	.word	0x0001a170
        /*0d84*/ 	.word	0x00000013
        /*0d88*/ 	.word	0x00022840
        /*0d8c*/ 	.short	0x010a
        /*0d8e*/ 	.byte	0x3f
	.zero		1


	//   ....[79]....
        /*0d90*/ 	.word	0x0001b440
        /*0d94*/ 	.word	0x00000011
        /*0d98*/ 	.word	0x00022820
        /*0d9c*/ 	.short	0x010a
        /*0d9e*/ 	.byte	0x3f
	.zero		1


	//   ....[80]....
        /*0da0*/ 	.word	0x0001b490
        /*0da4*/ 	.word	0x00000013
        /*0da8*/ 	.word	0x00022860
        /*0dac*/ 	.short	0x010a
        /*0dae*/ 	.byte	0x3f
	.zero		1


	//   ....[81]....
        /*0db0*/ 	.word	0x0001bde0
        /*0db4*/ 	.word	0x0000000a
        /*0db8*/ 	.word	0x00022840
        /*0dbc*/ 	.short	0x010a
        /*0dbe*/ 	.byte	0x3f
	.zero		1


	//   ....[82]....
        /*0dc0*/ 	.word	0x0001c4b0
        /*0dc4*/ 	.word	0x0000000a
        /*0dc8*/ 	.word	0x00022860
        /*0dcc*/ 	.short	0x010a
        /*0dce*/ 	.byte	0x3f
	.zero		1


	//   ....[83]....
        /*0dd0*/ 	.word	0x0001d610
        /*0dd4*/ 	.word	0x00000005
        /*0dd8*/ 	.word	0x00022820
        /*0ddc*/ 	.short	0x010a
        /*0dde*/ 	.byte	0x3f
	.zero		1


	//   ....[84]....
        /*0de0*/ 	.word	0x0001d7b0
        /*0de4*/ 	.word	0x00000003
        /*0de8*/ 	.word	0x00022840
        /*0dec*/ 	.short	0x010a
        /*0dee*/ 	.byte	0x3f
	.zero		1


	//   ....[85]....
        /*0df0*/ 	.word	0x0001d800
        /*0df4*/ 	.word	0x00000005
        /*0df8*/ 	.word	0x00022840
        /*0dfc*/ 	.short	0x010a
        /*0dfe*/ 	.byte	0x3f
	.zero		1


	//   ....[86]....
        /*0e00*/ 	.word	0x0001d850
        /*0e04*/ 	.word	0x00000003
        /*0e08*/ 	.word	0x00022860
        /*0e0c*/ 	.short	0x010a
        /*0e0e*/ 	.byte	0x3f
	.zero		1


	//----- nvinfo : EIATTR_NUM_MBARRIERS
	.align		4
.L_381:
        /*0e10*/ 	.byte	0x03, 0x38
        /*0e12*/ 	.short	0x0016


	//----- nvinfo : EIATTR_EXIT_INSTR_OFFSETS
	.align		4
        /*0e14*/ 	.byte	0x04, 0x1c
        /*0e16*/ 	.short	(.L_383 - .L_382)


	//   ....[0]....
.L_382:
        /*0e18*/ 	.word	0x000009a0


	//   ....[1]....
        /*0e1c*/ 	.word	0x00013920


	//   ....[2]....
        /*0e20*/ 	.word	0x00019d40


	//----- nvinfo : EIATTR_MAX_THREADS
	.align		4
.L_383:
        /*0e24*/ 	.byte	0x04, 0x05
        /*0e26*/ 	.short	(.L_385 - .L_384)
.L_384:
        /*0e28*/ 	.word	0x00000180
        /*0e2c*/ 	.word	0x00000001
        /*0e30*/ 	.word	0x00000001


	//----- nvinfo : EIATTR_CRS_STACK_SIZE
	.align		4
.L_385:
        /*0e34*/ 	.byte	0x04, 0x1e
        /*0e36*/ 	.short	(.L_387 - .L_386)
.L_386:
        /*0e38*/ 	.word	0x00000000


	//----- nvinfo : EIATTR_CBANK_PARAM_SIZE
	.align		4
.L_387:
        /*0e3c*/ 	.byte	0x03, 0x19
        /*0e3e*/ 	.short	0x0af0


	//----- nvinfo : EIATTR_PARAM_CBANK
	.align		4
        /*0e40*/ 	.byte	0x04, 0x0a
        /*0e42*/ 	.short	(.L_389 - .L_388)
	.align		4
.L_388:
        /*0e44*/ 	.word	index@(.nv.constant0._ZN7cutlass13device_kernelIN5flash11enable_sm90INS1_16FlashAttnFwdSm90INS1_25CollectiveMainloopFwdSm90ILi2EN4cute5tupleIJNS5_1CILi1EEES8_S8_EEENS6_IJNS7_ILi128EEENS7_ILi96EEENS7_ILi64EEEEEELi256ENS_10bfloat16_tEfNS_4arch4Sm90ELb0ELb1ELb1ELb1ELb1ELb0ELb0ELb1ELb0ELb1ELb1ELb0EEENS1_21CollectiveEpilogueFwdINS6_IJSA_NS7_ILi256EEESB_EEES9_SE_SG_Li256ELb1ELb1ELb1ELb0EEENS1_36VarlenDynamicPersistentTileSchedulerILi128ELi96ELi256ELi128ELb1ELb1ELb1ELb1ELb0ELb1EEEEEEEEEvNT_6ParamsE)
        /*0e48*/ 	.short	0x0210
        /*0e4a*/ 	.short	0x0af0


	//----- nvinfo : EIATTR_SW_WAR
	.align		4
.L_389:
        /*0e4c*/ 	.byte	0x04, 0x36
        /*0e4e*/ 	.short	(.L_391 - .L_390)
.L_390:
        /*0e50*/ 	.word	0x00000008
.L_391:


//--------------------- .nv.info._ZN7cutlass13device_kernelIN5flash11enable_sm90INS1_16FlashAttnFwdSm90INS1_25CollectiveMainloopFwdSm90ILi2EN4cute5tupleIJNS5_1CILi1EEES8_S8_EEENS6_IJNS7_ILi128EEENS7_ILi96EEENS7_ILi64EEEEEELi256ENS_10bfloat16_tEfNS_4arch4Sm90ELb0ELb1ELb1ELb1ELb1ELb1ELb0ELb1ELb0ELb1ELb1ELb0EEENS1_21CollectiveEpilogueFwdINS6_IJSA_NS7_ILi256EEESB_EEES9_SE_SG_Li256ELb1ELb1ELb1ELb0EEENS1_36VarlenDynamicPersistentTileSchedulerILi128ELi96ELi256ELi128ELb1ELb1ELb1ELb1ELb0ELb1EEEEEEEEEvNT_6ParamsE --------------------------
	.section	.nv.info._ZN7cutlass13device_kernelIN5flash11enable_sm90INS1_16FlashAttnFwdSm90INS1_25CollectiveMainloopFwdSm90ILi2EN4cute5tupleIJNS5_1CILi1EEES8_S8_EEENS6_IJNS7_ILi128EEENS7_ILi96EEENS7_ILi64EEEEEELi256ENS_10bfloat16_tEfNS_4arch4Sm90ELb0ELb1ELb1ELb1ELb1ELb1ELb0ELb1ELb0ELb1ELb1ELb0EEENS1_21CollectiveEpilogueFwdINS6_IJSA_NS7_ILi256EEESB_EEES9_SE_SG_Li256ELb1ELb1ELb1ELb0EEENS1_36VarlenDynamicPersistentTileSchedulerILi128ELi96ELi256ELi128ELb1ELb1ELb1ELb1ELb0ELb1EEEEEEEEEvNT_6ParamsE,"",@"SHT_CUDA_INFO"
	.sectionflags	@""
	.align	4


	//----- nvinfo : EIATTR_CUDA_API_VERSION
	.align		4
        /*0000*/ 	.byte	0x04, 0x37
        /*0002*/ 	.short	(.L_393 - .L_392)
.L_392:
        /*0004*/ 	.word	0x00000082


	//----- nvinfo : EIATTR_KPARAM_INFO
	.align		4
.L_393:
        /*0008*/ 	.byte	0x04, 0x17
        /*000a*/ 	.short	(.L_395 - .L_394)
.L_394:
        /*000c*/ 	.word	0x00000000
        /*0010*/ 	.short	0x0000
        /*0012*/ 	.short	0x0070
        /*0014*/ 	.byte	0x00, 0xf0, 0x01, 0x2a


	//----- nvinfo : EIATTR_SPARSE_MMA_MASK
	.align		4
.L_395:
        /*0018*/ 	.byte	0x03, 0x50
        /*001a*/ 	.short	0x0000


	//----- nvinfo : EIATTR_MAXREG_COUNT
	.align		4
        /*001c*/ 	.byte	0x03, 0x1b
        /*001e*/ 	.short	0x00a8


	//----- nvinfo : EIATTR_NUM_BARRIERS
	.align		4
        /*0020*/ 	.byte	0x02, 0x4c
        /*0022*/ 	.byte	0x10
	.zero		1


	//----- nvinfo : EIATTR_EXTERNS
	.align		4
        /*0024*/ 	.byte	0x04, 0x0f
        /*0026*/ 	.short	(.L_397 - .L_396)


	//   ....[0]....
	.align		4
.L_396:
        /*0028*/ 	.word	index@(__assertfail)


	//----- nvinfo : EIATTR_ANNOTATIONS
	.align		4
.L_397:
        /*002c*/ 	.byte	0x04, 0x55
        /*002e*/ 	.short	(.L_399 - .L_398)


	//   ....[0]....
.L_398:
        /* <DEDUP_REMOVED lines=44> */


	//----- nvinfo : EIATTR_MERCURY_ISA_VERSION
	.align		4
.L_399:
        /*02e0*/ 	.byte	0x03, 0x5f
        /*02e2*/ 	.short	0x0101


	//----- nvinfo : EIATTR_UNUSED_LOAD_BYTE_OFFSET
	.align		4
        /*02e4*/ 	.byte	0x04, 0x44
        /*02e6*/ 	.short	(.L_401 - .L_400)


	//   ....[0]....
.L_400:
        /*02e8*/ 	.word	0x00000a80
        /*02ec*/ 	.word	0x0000fff0


	//   ....[1]....
        /*02f0*/ 	.word	0x00017e50
        /*02f4*/ 	.word	0x0000fff0


	//----- nvinfo : EIATTR_INT_WARP_WIDE_INSTR_OFFSETS
	.align		4
.L_401:
        /*02f8*/ 	.byte	0x04, 0x31
        /*02fa*/ 	.short	(.L_403 - .L_402)


	//   ....[0]....
.L_402:
        /*02fc*/ 	.word	0x00000130


	//   ....[1]....
        /*0300*/ 	.word	0x00000170


	//   ....[2]....
        /*0304*/ 	.word	0x000001e0


	//   ....[3]....
        /*0308*/ 	.word	0x00020a10


	//   ....[4]....
        /*030c*/ 	.word	0x00020aa0


	//   ....[5]....
        /*0310*/ 	.word	0x00023d80


	//   ....[6]....
        /*0314*/ 	.word	0x00023e10


	//----- nvinfo : EIATTR_COOP_GROUP_MASK_REGIDS
	.align		4
.L_403:
        /*0318*/ 	.byte	0x04, 0x29
        /*031a*/ 	.short	(.L_405 - .L_404)


	//   ....[0]....
.L_404:
        /*031c*/ 	.word	0xffffffff


	//   ....[1]....
        /*0320*/ 	.word	0xffffffff


	//   ....[2]....
        /*0324*/ 	.word	0xffffffff


	//   ....[3]....
        /*0328*/ 	.word	0xffffffff


	//   ....[4]....
        /*032c*/ 	.word	0xffffffff


	//   ....[5]....
        /*0330*/ 	.word	0xffffffff


	//   ....[6]....
        /*0334*/ 	.word	0xffffffff


	//   ....[7]....
        /*0338*/ 	.word	0xffffffff


	//   ....[8]....
        /*033c*/ 	.word	0xffffffff


	//   ....[9]....
        /*0340*/ 	.word	0xffffffff


	//   ....[10]....
        /*0344*/ 	.word	0xffffffff


	//   ....[11]....
        /*0348*/ 	.word	0xffffffff


	//   ....[12]....
        /*034c*/ 	.word	0xffffffff


	//   ....[13]....
        /*0350*/ 	.word	0xffffffff


	//   ....[14]....
        /*0354*/ 	.word	0xffffffff


	//   ....[15]....
        /*0358*/ 	.word	0xffffffff


	//   ....[16]....
        /*035c*/ 	.word	0xffffffff


	//   ....[17]....
        /*0360*/ 	.word	0xffffffff


	//   ....[18]....
        /*0364*/ 	.word	0xffffffff


	//   ....[19]....
        /*0368*/ 	.word	0xffffffff


	//   ....[20]....
        /*036c*/ 	.word	0xffffffff


	//   ....[21]....
        /*0370*/ 	.word	0xffffffff


	//   ....[22]....
        /*0374*/ 	.word	0xffffffff


	//   ....[23]....
        /*0378*/ 	.word	0xffffffff


	//   ....[24]....
        /*037c*/ 	.word	0xffffffff


	//   ....[25]....
        /*0380*/ 	.word	0xffffffff


	//   ....[26]....
        /*0384*/ 	.word	0xffffffff


	//   ....[27]....
        /*0388*/ 	.word	0xffffffff


	//   ....[28]....
        /*038c*/ 	.word	0xffffffff


	//   ....[29]....
        /*0390*/ 	.word	0xffffffff


	//   ....[30]....
        /*0394*/ 	.word	0xffffffff


	//   ....[31]....
        /*0398*/ 	.word	0xffffffff


	//   ....[32]....
        /*039c*/ 	.word	0xffffffff


	//   ....[33]....
        /*03a0*/ 	.word	0xffffffff


	//   ....[34]....
        /*03a4*/ 	.word	0xffffffff


	//   ....[35]....
        /*03a8*/ 	.word	0xffffffff


	//   ....[36]....
        /*03ac*/ 	.word	0xffffffff


	//   ....[37]....
        /*03b0*/ 	.word	0xffffffff


	//   ....[38]....
        /*03b4*/ 	.word	0xffffffff


	//   ....[39]....
        /*03b8*/ 	.word	0xffffffff


	//   ....[40]....
        /*03bc*/ 	.word	0xffffffff


	//   ....[41]....
        /*03c0*/ 	.word	0xffffffff


	//   ....[42]....
        /*03c4*/ 	.word	0xffffffff


	//   ....[43]....
        /*03c8*/ 	.word	0xffffffff


	//   ....[44]....
        /*03cc*/ 	.word	0xffffffff


	//   ....[45]....
        /*03d0*/ 	.word	0xffffffff


	//   ....[46]....
        /*03d4*/ 	.word	0xffffffff


	//   ....[47]....
        /*03d8*/ 	.word	0xffffffff


	//   ....[48]....
        /*03dc*/ 	.word	0xffffffff


	//   ....[49]....
        /*03e0*/ 	.word	0xffffffff


	//   ....[50]....
        /*03e4*/ 	.word	0xffffffff


	//   ....[51]....
        /*03e8*/ 	.word	0xffffffff


	//   ....[52]....
        /*03ec*/ 	.word	0xffffffff


	//   ....[53]....
        /*03f0*/ 	.word	0xffffffff


	//   ....[54]....
        /*03f4*/ 	.word	0xffffffff


	//   ....[55]....
        /*03f8*/ 	.word	0xffffffff


	//   ....[56]....
        /*03fc*/ 	.word	0xffffffff


	//   ....[57]....
        /*0400*/ 	.word	0xffffffff


	//   ....[58]....
        /*0404*/ 	.word	0xffffffff


	//   ....[59]....
        /*0408*/ 	.word	0xffffffff


	//   ....[60]....
        /*040c*/ 	.word	0xffffffff


	//   ....[61]....
        /*0410*/ 	.word	0xffffffff


	//   ....[62]....
        /*0414*/ 	.word	0xffffffff


	//   ....[63]....
        /*0418*/ 	.word	0xffffffff


	//   ....[64]....
        /*041c*/ 	.word	0xffffffff


	//   ....[65]....
        /*0420*/ 	.word	0xffffffff


	//   ....[66]....
        /*0424*/ 	.word	0xffffffff


	//   ....[67]....
        /*0428*/ 	.word	0xffffffff


	//   ....[68]....
        /*042c*/ 	.word	0xffffffff


	//   ....[69]....
        /*0430*/ 	.word	0xffffffff


	//   ....[70]....
        /*0434*/ 	.word	0xffffffff


	//   ....[71]....
        /*0438*/ 	.word	0xffffffff


	//   ....[72]....
        /*043c*/ 	.word	0xffffffff


	//   ....[73]....
        /*0440*/ 	.word	0xffffffff


	//   ....[74]....
        /*0444*/ 	.word	0xffffffff


	//   ....[75]....
        /*0448*/ 	.word	0xffffffff


	//   ....[76]....
        /*044c*/ 	.word	0xffffffff


	//   ....[77]....
        /*0450*/ 	.word	0xffffffff


	//   ....[78]....
        /*0454*/ 	.word	0xffffffff


	//   ....[79]....
        /*0458*/ 	.word	0xffffffff


	//   ....[80]....
        /*045c*/ 	.word	0xffffffff


	//   ....[81]....
        /*0460*/ 	.word	0xffffffff


	//   ....[82]....
        /*0464*/ 	.word	0xffffffff


	//   ....[83]....
        /*0468*/ 	.word	0xffffffff


	//   ....[84]....
        /*046c*/ 	.word	0xffffffff


	//   ....[85]....
        /*0470*/ 	.word	0xffffffff


	//   ....[86]....
        /*0474*/ 	.word	0xffffffff


	//   ....[87]....
        /*0478*/ 	.word	0xffffffff


	//   ....[88]....
        /*047c*/ 	.word	0xffffffff


	//   ....[89]....
        /*0480*/ 	.word	0xffffffff


	//   ....[90]....
        /*0484*/ 	.word	0xffffffff


	//   ....[91]....
        /*0488*/ 	.word	0xffffffff


	//   ....[92]....
        /*048c*/ 	.word	0xffffffff


	//   ....[93]....
        /*0490*/ 	.word	0xffffffff


	//   ....[94]....
        /*0494*/ 	.word	0xffffffff


	//   ....[95]....
        /*0498*/ 	.word	0xffffffff


	//   ....[96]....
        /*049c*/ 	.word	0xffffffff


	//   ....[97]....
        /*04a0*/ 	.word	0xffffffff


	//   ....[98]....
        /*04a4*/ 	.word	0xffffffff


	//   ....[99]....
        /*04a8*/ 	.word	0xffffffff


	//   ....[100]....
        /*04ac*/ 	.word	0xffffffff


	//   ....[101]....
        /*04b0*/ 	.word	0xffffffff


	//   ....[102]....
        /*04b4*/ 	.word	0xffffffff


	//   ....[103]....
        /*04b8*/ 	.word	0xffffffff


	//   ....[104]....
        /*04bc*/ 	.word	0xffffffff


	//   ....[105]....
        /*04c0*/ 	.word	0xffffffff


	//   ....[106]....
        /*04c4*/ 	.word	0xffffffff


	//   ....[107]....
        /*04c8*/ 	.word	0xffffffff


	//   ....[108]....
        /*04cc*/ 	.word	0xffffffff


	//   ....[109]....
        /*04d0*/ 	.word	0xffffffff


	//   ....[110]....
        /*04d4*/ 	.word	0xffffffff


	//   ....[111]....
        /*04d8*/ 	.word	0xffffffff


	//   ....[112]....
        /*04dc*/ 	.word	0xffffffff


	//   ....[113]....
        /*04e0*/ 	.word	0xffffffff


	//   ....[114]....
        /*04e4*/ 	.word	0xffffffff


	//   ....[115]....
        /*04e8*/ 	.word	0xffffffff


	//   ....[116]....
        /*04ec*/ 	.word	0xffffffff


	//   ....[117]....
        /*04f0*/ 	.word	0xffffffff


	//   ....[118]....
        /*04f4*/ 	.word	0xffffffff


	//   ....[119]....
        /*04f8*/ 	.word	0xffffffff


	//   ....[120]....
        /*04fc*/ 	.word	0xffffffff


	//   ....[121]....
        /*0500*/ 	.word	0xffffffff


	//   ....[122]....
        /*0504*/ 	.word	0xffffffff


	//   ....[123]....
        /*0508*/ 	.word	0xffffffff


	//   ....[124]....
        /*050c*/ 	.word	0xffffffff


	//   ....[125]....
        /*0510*/ 	.word	0xffffffff


	//   ....[126]....
        /*0514*/ 	.word	0xffffffff


	//   ....[127]....
        /*0518*/ 	.word	0xffffffff


	//   ....[128]....
        /*051c*/ 	.word	0xffffffff


	//   ....[129]....
        /*0520*/ 	.word	0xffffffff


	//   ....[130]....
        /*0524*/ 	.word	0xffffffff


	//   ....[131]....
        /*0528*/ 	.word	0xffffffff


	//   ....[132]....
        /*052c*/ 	.word	0xffffffff


	//   ....[133]....
        /*0530*/ 	.word	0xffffffff


	//   ....[134]....
        /*0534*/ 	.word	0xffffffff


	//   ....[135]....
        /*0538*/ 	.word	0xffffffff


	//   ....[136]....
        /*053c*/ 	.word	0xffffffff


	//   ....[137]....
        /*0540*/ 	.word	0xffffffff


	//   ....[138]....
        /*0544*/ 	.word	0xffffffff


	//   ....[139]....
        /*0548*/ 	.word	0xffffffff


	//   ....[140]....
        /*054c*/ 	.word	0xffffffff


	//   ....[141]....
        /*0550*/ 	.word	0xffffffff


	//   ....[142]....
        /*0554*/ 	.word	0xffffffff


	//   ....[143]....
        /*0558*/ 	.word	0xffffffff


	//   ....[144]....
        /*055c*/ 	.word	0xffffffff


	//   ....[145]....
        /*0560*/ 	.word	0xffffffff


	//   ....[146]....
        /*0564*/ 	.word	0xffffffff


	//   ....[147]....
        /*0568*/ 	.word	0xffffffff


	//   ....[148]....
        /*056c*/ 	.word	0xffffffff


	//   ....[149]....
        /*0570*/ 	.word	0xffffffff


	//   ....[150]....
        /*0574*/ 	.word	0xffffffff


	//   ....[151]....
        /*0578*/ 	.word	0xffffffff


	//   ....[152]....
        /*057c*/ 	.word	0xffffffff


	//   ....[153]....
        /*0580*/ 	.word	0xffffffff


	//   ....[154]....
        /*0584*/ 	.word	0xffffffff


	//   ....[155]....
        /*0588*/ 	.word	0xffffffff


	//   ....[156]....
        /*058c*/ 	.word	0xffffffff


	//   ....[157]....
        /*0590*/ 	.word	0xffffffff


	//   ....[158]....
        /*0594*/ 	.word	0xffffffff


	//   ....[159]....
        /*0598*/ 	.word	0xffffffff


	//   ....[160]....
        /*059c*/ 	.word	0xffffffff


	//   ....[161]....
        /*05a0*/ 	.word	0xffffffff


	//   ....[162]....
        /*05a4*/ 	.word	0xffffffff


	//   ....[163]....
        /*05a8*/ 	.word	0xffffffff


	//   ....[164]....
        /*05ac*/ 	.word	0xffffffff


	//   ....[165]....
        /*05b0*/ 	.word	0xffffffff


	//   ....[166]....
        /*05b4*/ 	.word	0xffffffff


	//   ....[167]....
        /*05b8*/ 	.word	0xffffffff


	//   ....[168]....
        /*05bc*/ 	.word	0xffffffff


	//   ....[169]....
        /*05c0*/ 	.word	0xffffffff


	//   ....[170]....
        /*05c4*/ 	.word	0xffffffff


	//   ....[171]....
        /*05c8*/ 	.word	0xffffffff


	//   ....[172]....
        /*05cc*/ 	.word	0xffffffff


	//   ....[173]....
        /*05d0*/ 	.word	0xffffffff


	//   ....[174]....
        /*05d4*/ 	.word	0xffffffff


	//   ....[175]....
        /*05d8*/ 	.word	0xffffffff


	//   ....[176]....
        /*05dc*/ 	.word	0xffffffff


	//   ....[177]....
        /*05e0*/ 	.word	0xffffffff


	//   ....[178]....
        /*05e4*/ 	.word	0xffffffff


	//   ....[179]....
        /*05e8*/ 	.word	0xffffffff


	//   ....[180]....
        /*05ec*/ 	.word	0xffffffff


	//   ....[181]....
        /*05f0*/ 	.word	0xffffffff


	//   ....[182]....
        /*05f4*/ 	.word	0xffffffff


	//   ....[183]....
        /*05f8*/ 	.word	0xffffffff


	//   ....[184]....
        /*05fc*/ 	.word	0xffffffff


	//   ....[185]....
        /*0600*/ 	.word	0xffffffff


	//   ....[186]....
        /*0604*/ 	.word	0xffffffff


	//   ....[187]....
        /*0608*/ 	.word	0xffffffff


	//   ....[188]....
        /*060c*/ 	.word	0xffffffff


	//   ....[189]....
        /*0610*/ 	.word	0xffffffff


	//   ....[190]....
        /*0614*/ 	.word	0xffffffff


	//   ....[191]....
        /*0618*/ 	.word	0x0500000f


	//   ....[192]....
        /*061c*/ 	.word	0x0500000f


	//   ....[193]....
        /*0620*/ 	.word	0x0500000f


	//   ....[194]....
        /*0624*/ 	.word	0x0500000f


	//   ....[195]....
        /*0628*/ 	.word	0x0500000f


	//   ....[196]....
        /*062c*/ 	.word	0x0500000f


	//   ....[197]....
        /*0630*/ 	.word	0x0500000f


	//   ....[198]....
        /*0634*/ 	.word	0x0500000f


	//   ....[199]....
        /*0638*/ 	.word	0x0500000f


	//   ....[200]....
        /*063c*/ 	.word	0x0500000f


	//   ....[201]....
        /*0640*/ 	.word	0x0500000f


	//   ....[202]....
        /*0644*/ 	.word	0x0500000f


	//   ....[203]....
        /*0648*/ 	.word	0x0500000f


	//   ....[204]....
        /*064c*/ 	.word	0x0500000f


	//   ....[205]....
        /*0650*/ 	.word	0x0500000f


	//   ....[206]....
        /*0654*/ 	.word	0x0500000f


	//   ....[207]....
        /*0658*/ 	.word	0x0500000f


	//   ....[208]....
        /*065c*/ 	.word	0x0500000f


	//   ....[209]....
        /*0660*/ 	.word	0x0500000f


	//   ....[210]....
        /*0664*/ 	.word	0x0500000f


	//   ....[211]....
        /*0668*/ 	.word	0x0500000f


	//   ....[212]....
        /*066c*/ 	.word	0x0500000f


	//   ....[213]....
        /*0670*/ 	.word	0x0500000f


	//   ....[214]....
        /*0674*/ 	.word	0x0500000f


	//   ....[215]....
        /*0678*/ 	.word	0x0500000f


	//   ....[216]....
        /*067c*/ 	.word	0x0500000f


	//   ....[217]....
        /*0680*/ 	.word	0x0500000f


	//   ....[218]....
        /*0684*/ 	.word	0x0500000f


	//   ....[219]....
        /*0688*/ 	.word	0x0500000f


	//   ....[220]....
        /*068c*/ 	.word	0x0500000f


	//   ....[221]....
        /*0690*/ 	.word	0x0500000f


	//   ....[222]....
        /*0694*/ 	.word	0x0500000f


	//   ....[223]....
        /*0698*/ 	.word	0x0500000f


	//   ....[224]....
        /*069c*/ 	.word	0x0500000f


	//   ....[225]....
        /*06a0*/ 	.word	0x0500000f


	//   ....[226]....
        /*06a4*/ 	.word	0x0500000f


	//   ....[227]....
        /*06a8*/ 	.word	0x0500000f


	//   ....[228]....
        /*06ac*/ 	.word	0x0500000f


	//   ....[229]....
        /*06b0*/ 	.word	0x0500000f


	//   ....[230]....
        /*06b4*/ 	.word	0x0500000f


	//   ....[231]....
        /*06b8*/ 	.word	0x0500000f


	//   ....[232]....
        /*06bc*/ 	.word	0x0500000f


	//   ....[233]....
        /*06c0*/ 	.word	0x0500000f


	//   ....[234]....
        /*06c4*/ 	.word	0x0500000f


	//   ....[235]....
        /*06c8*/ 	.word	0x0500000f


	//   ....[236]....
        /*06cc*/ 	.word	0x0500000f


	//   ....[237]....
        /*06d0*/ 	.word	0x0500000f


	//   ....[238]....
        /*06d4*/ 	.word	0x0500000f


	//   ....[239]....
        /*06d8*/ 	.word	0x0500000f


	//   ....[240]....
        /*06dc*/ 	.word	0x0500000f


	//   ....[241]....
        /*06e0*/ 	.word	0x0500000f


	//   ....[242]....
        /*06e4*/ 	.word	0x0500000f


	//   ....[243]....
        /*06e8*/ 	.word	0x0500000f


	//   ....[244]....
        /*06ec*/ 	.word	0x0500000f


	//   ....[245]....
        /*06f0*/ 	.word	0x0500000f


	//   ....[246]....
        /*06f4*/ 	.word	0x0500000f


	//   ....[247]....
        /*06f8*/ 	.word	0x0500000f


	//   ....[248]....
        /*06fc*/ 	.word	0x0500000f


	//   ....[249]....
        /*0700*/ 	.word	0x0500000f


	//   ....[250]....
        /*0704*/ 	.word	0x0500000f


	//   ....[251]....
        /*0708*/ 	.word	0x0500000f


	//   ....[252]....
        /*070c*/ 	.word	0x0500000f


	//   ....[253]....
        /*0710*/ 	.word	0x0500000f


	//   ....[254]....
        /*0714*/ 	.word	0x0500000f


	//   ....[255]....
        /*0718*/ 	.word	0x0500000f


	//   ....[0]....
        /*071c*/ 	.word	0x0500000f


	//   ....[1]....
        /*0720*/ 	.word	0x0500000f


	//   ....[2]....
        /*0724*/ 	.word	0x0500000f


	//   ....[3]....
        /*0728*/ 	.word	0x0500000f


	//   ....[4]....
        /*072c*/ 	.word	0x0500000f


	//   ....[5]....
        /*0730*/ 	.word	0x0500000f


	//   ....[6]....
        /*0734*/ 	.word	0x0500000f


	//   ....[7]....
        /*0738*/ 	.word	0x0500000f


	//   ....[8]....
        /*073c*/ 	.word	0x0500000f


	//   ....[9]....
        /*0740*/ 	.word	0x0500000f


	//   ....[10]....
        /*0744*/ 	.word	0x0500000f


	//   ....[11]....
        /*0748*/ 	.word	0x0500000f


	//   ....[12]....
        /*074c*/ 	.word	0x0500000f


	//   ....[13]....
        /*0750*/ 	.word	0x0500000f


	//   ....[14]....
        /*0754*/ 	.word	0x0500000f


	//   ....[15]....
        /*0758*/ 	.word	0x0500000f


	//   ....[16]....
        /*075c*/ 	.word	0x0500000f


	//   ....[17]....
        /*0760*/ 	.word	0x0500000f


	//   ....[18]....
        /*0764*/ 	.word	0x0500000f


	//   ....[19]....
        /*0768*/ 	.word	0x0500000f


	//   ....[20]....
        /*076c*/ 	.word	0x0500000f


	//   ....[21]....
        /*0770*/ 	.word	0x0500000f


	//   ....[22]....
        /*0774*/ 	.word	0x0500000f


	//   ....[23]....
        /*0778*/ 	.word	0x0500000f


	//   ....[24]....
        /*077c*/ 	.word	0x0500000f


	//   ....[25]....
        /*0780*/ 	.word	0x0500000f


	//   ....[26]....
        /*0784*/ 	.word	0x0500000f


	//   ....[27]....
        /*0788*/ 	.word	0x0500000f


	//   ....[28]....
        /*078c*/ 	.word	0x0500000f


	//   ....[29]....
        /*0790*/ 	.word	0x0500000f


	//   ....[30]....
        /*0794*/ 	.word	0x0500000f


	//   ....[31]....
        /*0798*/ 	.word	0x0500000f


	//   ....[32]....
        /*079c*/ 	.word	0x0500000f


	//   ....[33]....
        /*07a0*/ 	.word	0x0500000f


	//   ....[34]....
        /*07a4*/ 	.word	0x0500000f


	//   ....[35]....
        /*07a8*/ 	.word	0x0500000f


	//   ....[36]....
        /*07ac*/ 	.word	0x0500000f


	//   ....[37]....
        /*07b0*/ 	.word	0x0500000f


	//   ....[38]....
        /*07b4*/ 	.word	0x0500000f


	//   ....[39]....
        /*07b8*/ 	.word	0x0500000f


	//   ....[40]....
        /*07bc*/ 	.word	0x0500000f


	//   ....[41]....
        /*07c0*/ 	.word	0x0500000f


	//   ....[42]....
        /*07c4*/ 	.word	0x0500000f


	//   ....[43]....
        /*07c8*/ 	.word	0x0500000f


	//   ....[44]....
        /*07cc*/ 	.word	0x0500000f


	//   ....[45]....
        /*07d0*/ 	.word	0x0500000f


	//   ....[46]....
        /*07d4*/ 	.word	0x0500000f


	//   ....[47]....
        /*07d8*/ 	.word	0x0500000f


	//   ....[48]....
        /*07dc*/ 	.word	0x0500000f


	//   ....[49]....
        /*07e0*/ 	.word	0x0500000f


	//   ....[50]....
        /*07e4*/ 	.word	0x0500000f


	//   ....[51]....
        /*07e8*/ 	.word	0x0500000f


	//   ....[52]....
        /*07ec*/ 	.word	0x0500000f


	//   ....[53]....
        /*07f0*/ 	.word	0x0500000f


	//   ....[54]....
        /*07f4*/ 	.word	0x0500000f


	//   ....[55]....
        /*07f8*/ 	.word	0x0500000f


	//   ....[56]....
        /*07fc*/ 	.word	0x0500000f


	//   ....[57]....
        /*0800*/ 	.word	0x0500000f


	//   ....[58]....
        /*0804*/ 	.word	0x0500000f


	//   ....[59]....
        /*0808*/ 	.word	0x0500000f


	//   ....[60]....
        /*080c*/ 	.word	0x0500000f


	//   ....[61]....
        /*0810*/ 	.word	0x0500000f


	//   ....[62]....
        /*0814*/ 	.word	0x0500000f


	//   ....[63]....
        /*0818*/ 	.word	0x0500000f


	//   ....[64]....
        /*081c*/ 	.word	0x0500000f


	//   ....[65]....
        /*0820*/ 	.word	0x0500000f


	//   ....[66]....
        /*0824*/ 	.word	0x0500000f


	//   ....[67]....
        /*0828*/ 	.word	0x0500000f


	//   ....[68]....
        /*082c*/ 	.word	0x0500000f


	//----- nvinfo : EIATTR_COOP_GROUP_INSTR_OFFSETS
	.align		4
.L_405:
        /*0830*/ 	.byte	0x04, 0x28
        /*0832*/ 	.short	(.L_407 - .L_406)


	//   ....[0]....
.L_406:
        /*0834*/ 	.word	0x00000070


	//   ....[1]....
        /*0838*/ 	.word	0x00000140


	//   ....[2]....
        /*083c*/ 	.word	0x00000190


	//   ....[3]....
        /*0840*/ 	.word	0x000003c0


	//   ....[4]....
        /*0844*/ 	.word	0x00000520


	//   ....[5]....
        /*0848*/ 	.word	0x00000640


	//   ....[6]....
        /*084c*/ 	.word	0x000007a0


	//   ....[7]....
        /*0850*/ 	.word	0x000037b0


	//   ....[8]....
        /*0854*/ 	.word	0x000037c0


	//   ....[9]....
        /*0858*/ 	.word	0x00003f00


	//   ....[10]....
        /*085c*/ 	.word	0x00003f10


	//   ....[11]....
        /*0860*/ 	.word	0x00004b60


	//   ....[12]....
        /*0864*/ 	.word	0x00004b70


	//   ....[13]....
        /*0868*/ 	.word	0x00005340


	//   ....[14]....
        /*086c*/ 	.word	0x00005350


	//   ....[15]....
        /*0870*/ 	.word	0x00005db0


	//   ....[16]....
        /*0874*/ 	.word	0x00005dc0


	//   ....[17]....
        /*0878*/ 	.word	0x00005ed0


	//   ....[18]....
        /*087c*/ 	.word	0x00005ee0


	//   ....[19]....
        /*0880*/ 	.word	0x000062e0


	//   ....[20]....
        /*0884*/ 	.word	0x00006310


	//   ....[21]....
        /*0888*/ 	.word	0x000065e0


	//   ....[22]....
        /*088c*/ 	.word	0x00006600


	//   ....[23]....
        /*0890*/ 	.word	0x000075e0


	//   ....[24]....
        /*0894*/ 	.word	0x00007d50


	//   ....[25]....
        /*0898*/ 	.word	0x00007d60


	//   ....[26]....
        /*089c*/ 	.word	0x00007d70


	//   ....[27]....
        /*08a0*/ 	.word	0x00007d80


	//   ....[28]....
        /*08a4*/ 	.word	0x00008070


	//   ....[29]....
        /*08a8*/ 	.word	0x00008080


	//   ....[30]....
        /*08ac*/ 	.word	0x00008090


	//   ....[31]....
        /*08b0*/ 	.word	0x000080a0


	//   ....[32]....
        /*08b4*/ 	.word	0x000093a0


	//   ....[33]....
        /*08b8*/ 	.word	0x000093c0


	//   ....[34]....
        /*08bc*/ 	.word	0x000093d0


	//   ....[35]....
        /*08c0*/ 	.word	0x000093e0


	//   ....[36]....
        /*08c4*/ 	.word	0x000094d0


	//   ....[37]....
        /*08c8*/ 	.word	0x000094f0


	//   ....[38]....
        /*08cc*/ 	.word	0x00009570


	//   ....[39]....
        /*08d0*/ 	.word	0x000095c0


	//   ....[40]....
        /*08d4*/ 	.word	0x0000b2f0


	//   ....[41]....
        /*08d8*/ 	.word	0x0000b5d0


	//   ....[42]....
        /*08dc*/ 	.word	0x0000c370


	//   ....[43]....
        /*08e0*/ 	.word	0x0000c480


	//   ....[44]....
        /*08e4*/ 	.word	0x0000c990


	//   ....[45]....
        /*08e8*/ 	.word	0x0000c9f0


	//   ....[46]....
        /*08ec*/ 	.word	0x0000e350


	//   ....[47]....
        /*08f0*/ 	.word	0x0000ef30


	//   ....[48]....
        /*08f4*/ 	.word	0x0000f630


	//   ....[49]....
        /*08f8*/ 	.word	0x0000f750


	//   ....[50]....
        /*08fc*/ 	.word	0x0000fc50


	//   ....[51]....
        /*0900*/ 	.word	0x0000fe40


	//   ....[52]....
        /*0904*/ 	.word	0x00011ee0


	//   ....[53]....
        /*0908*/ 	.word	0x00011f40


	//   ....[54]....
        /*090c*/ 	.word	0x00012970


	//   ....[55]....
        /*0910*/ 	.word	0x000129c0


	//   ....[56]....
        /*0914*/ 	.word	0x00014420


	//   ....[57]....
        /*0918*/ 	.word	0x00014840


	//   ....[58]....
        /*091c*/ 	.word	0x00015770


	//   ....[59]....
        /*0920*/ 	.word	0x000158a0


	//   ....[60]....
        /*0924*/ 	.word	0x00015cf0


	//   ....[61]....
        /*0928*/ 	.word	0x00015d70


	//   ....[62]....
        /*092c*/ 	.word	0x000173a0


	//   ....[63]....
        /*0930*/ 	.word	0x00017420


	//   ....[64]....
        /*0934*/ 	.word	0x000174d0


	//   ....[65]....
        /*0938*/ 	.word	0x000176a0


	//   ....[66]....
        /*093c*/ 	.word	0x00018ed0


	//   ....[67]....
        /*0940*/ 	.word	0x00018ef0


	//   ....[68]....
        /*0944*/ 	.word	0x00018f00


	//   ....[69]....
        /*0948*/ 	.word	0x00018f10


	//   ....[70]....
        /*094c*/ 	.word	0x00019930


	//   ....[71]....
        /*0950*/ 	.word	0x00019940


	//   ....[72]....
        /*0954*/ 	.word	0x00019b70


	//   ....[73]....
        /*0958*/ 	.word	0x00019b80


	//   ....[74]....
        /*095c*/ 	.word	0x00019db0


	//   ....[75]....
        /*0960*/ 	.word	0x00019dc0


	//   ....[76]....
        /*0964*/ 	.word	0x00019ff0


	//   ....[77]....
        /*0968*/ 	.word	0x0001a000


	//   ....[78]....
        /*096c*/ 	.word	0x0001a4d0


	//   ....[79]....
        /*0970*/ 	.word	0x0001a4e0


	//   ....[80]....
        /*0974*/ 	.word	0x0001b340


	//   ....[81]....
        /*0978*/ 	.word	0x0001b350


	//   ....[82]....
        /*097c*/ 	.word	0x0001c9f0


	//   ....[83]....
        /*0980*/ 	.word	0x0001ca00


	//   ....[84]....
        /*0984*/ 	.word	0x0001cc40


	//   ....[85]....
        /*0988*/ 	.word	0x0001cc50


	//   ....[86]....
        /*098c*/ 	.word	0x0001ce80


	//   ....[87]....
        /*0990*/ 	.word	0x0001ce90


	//   ....[88]....
        /*0994*/ 	.word	0x0001d0c0


	//   ....[89]....
        /*0998*/ 	.word	0x0001d0d0


	//   ....[90]....
        /*099c*/ 	.word	0x0001d360


	//   ....[91]....
        /*09a0*/ 	.word	0x0001d550


	//   ....[92]....
        /*09a4*/ 	.word	0x0001d580


	//   ....[93]....
        /*09a8*/ 	.word	0x0001d5b0


	//   ....[94]....
        /*09ac*/ 	.word	0x0001d5e0


	//   ....[95]....
        /*09b0*/ 	.word	0x0001d610


	//   ....[96]....
        /*09b4*/ 	.word	0x0001d640


	//   ....[97]....
        /*09b8*/ 	.word	0x0001d7d0


	//   ....[98]....
        /*09bc*/ 	.word	0x0001d800


	//   ....[99]....
        /*09c0*/ 	.word	0x0001d830


	//   ....[100]....
        /*09c4*/ 	.word	0x0001d860


	//   ....[101]....
        /*09c8*/ 	.word	0x0001d890


	//   ....[102]....
        /*09cc*/ 	.word	0x0001d8c0


	//   ....[103]....
        /*09d0*/ 	.word	0x0001d950


	//   ....[104]....
        /*09d4*/ 	.word	0x0001d980


	//   ....[105]....
        /*09d8*/ 	.word	0x0001d990


	//   ....[106]....
        /*09dc*/ 	.word	0x0001d9d0


	//   ....[107]....
        /*09e0*/ 	.word	0x0001f160


	//   ....[108]....
        /*09e4*/ 	.word	0x00021570


	//   ....[109]....
        /*09e8*/ 	.word	0x00021590


	//   ....[110]....
        /*09ec*/ 	.word	0x00021620


	//   ....[111]....
        /*09f0*/ 	.word	0x00021640


	//   ....[112]....
        /*09f4*/ 	.word	0x000216c0


	//   ....[113]....
        /*09f8*/ 	.word	0x000216e0


	//   ....[114]....
        /*09fc*/ 	.word	0x00021760


	//   ....[115]....
        /*0a00*/ 	.word	0x00021780


	//   ....[116]....
        /*0a04*/ 	.word	0x00021800


	//   ....[117]....
        /*0a08*/ 	.word	0x00021820


	//   ....[118]....
        /*0a0c*/ 	.word	0x00021830


	//   ....[119]....
        /*0a10*/ 	.word	0x00021840


	//   ....[120]....
        /*0a14*/ 	.word	0x00022090


	//   ....[121]....
        /*0a18*/ 	.word	0x000220c0


	//   ....[122]....
        /*0a1c*/ 	.word	0x00022180


	//   ....[123]....
        /*0a20*/ 	.word	0x00022190


	//   ....[124]....
        /*0a24*/ 	.word	0x00022220


	//   ....[125]....
        /*0a28*/ 	.word	0x00022230


	//   ....[126]....
        /*0a2c*/ 	.word	0x000222c0


	//   ....[127]....
        /*0a30*/ 	.word	0x000222d0


	//   ....[128]....
        /*0a34*/ 	.word	0x00022360


	//   ....[129]....
        /*0a38*/ 	.word	0x00022370


	//   ....[130]....
        /*0a3c*/ 	.word	0x00022400


	//   ....[131]....
        /*0a40*/ 	.word	0x00022410


	//   ....[132]....
        /*0a44*/ 	.word	0x00022490


	//   ....[133]....
        /*0a48*/ 	.word	0x000224a0


	//   ....[134]....
        /*0a4c*/ 	.word	0x000224b0


	//   ....[135]....
        /*0a50*/ 	.word	0x000224c0


	//   ....[136]....
        /*0a54*/ 	.word	0x00022920


	//   ....[137]....
        /*0a58*/ 	.word	0x00022950


	//   ....[138]....
        /*0a5c*/ 	.word	0x000229a0


	//   ....[139]....
        /*0a60*/ 	.word	0x00022a60


	//   ....[140]....
        /*0a64*/ 	.word	0x00022a70


	//   ....[141]....
        /*0a68*/ 	.word	0x00022aa0


	//   ....[142]....
        /*0a6c*/ 	.word	0x00022b30


	//   ....[143]....
        /*0a70*/ 	.word	0x00022be0


	//   ....[144]....
        /*0a74*/ 	.word	0x00022bf0


	//   ....[145]....
        /*0a78*/ 	.word	0x00022c20


	//   ....[146]....
        /*0a7c*/ 	.word	0x00022c30


	//   ....[147]....
        /*0a80*/ 	.word	0x00022cc0


	//   ....[148]....
        /*0a84*/ 	.word	0x000233d0


	//   ....[149]....
        /*0a88*/ 	.word	0x000233f0


	//   ....[150]....
        /*0a8c*/ 	.word	0x00023440


	//   ....[151]....
        /*0a90*/ 	.word	0x00023450


	//   ....[152]....
        /*0a94*/ 	.word	0x00023490


	//   ....[153]....
        /*0a98*/ 	.word	0x000234a0


	//   ....[154]....
        /*0a9c*/ 	.word	0x000234e0


	//   ....[155]....
        /*0aa0*/ 	.word	0x000234f0


	//   ....[156]....
        /*0aa4*/ 	.word	0x00023530


	//   ....[157]....
        /*0aa8*/ 	.word	0x00023540


	//   ....[158]....
        /*0aac*/ 	.word	0x00023550


	//   ....[159]....
        /*0ab0*/ 	.word	0x00023590


	//   ....[160]....
        /*0ab4*/ 	.word	0x000238b0


	//   ....[161]....
        /*0ab8*/ 	.word	0x000238d0


	//   ....[162]....
        /*0abc*/ 	.word	0x000238e0


	//   ....[163]....
        /*0ac0*/ 	.word	0x000238f0


	//   ....[164]....
        /*0ac4*/ 	.word	0x00023910


	//   ....[165]....
        /*0ac8*/ 	.word	0x00023980


	//   ....[166]....
        /*0acc*/ 	.word	0x000239f0


	//   ....[167]....
        /*0ad0*/ 	.word	0x00023a10


	//   ....[168]....
        /*0ad4*/ 	.word	0x00023a20


	//   ....[169]....
        /*0ad8*/ 	.word	0x00023a80


	//   ....[170]....
        /*0adc*/ 	.word	0x00023aa0


	//   ....[171]....
        /*0ae0*/ 	.word	0x00023b00


	//   ....[172]....
        /*0ae4*/ 	.word	0x00024040


	//   ....[173]....
        /*0ae8*/ 	.word	0x00024070


	//   ....[174]....
        /*0aec*/ 	.word	0x000240d0


	//   ....[175]....
        /*0af0*/ 	.word	0x00024100


	//   ....[176]....
        /*0af4*/ 	.word	0x00024130


	//   ....[177]....
        /*0af8*/ 	.word	0x00024160


	//   ....[178]....
        /*0afc*/ 	.word	0x00024190


	//   ....[179]....
        /*0b00*/ 	.word	0x000241c0


	//   ....[180]....
        /*0b04*/ 	.word	0x00024360


	//   ....[181]....
        /*0b08*/ 	.word	0x00024390


	//   ....[182]....
        /*0b0c*/ 	.word	0x000243c0


	//   ....[183]....
        /*0b10*/ 	.word	0x000243f0


	//   ....[184]....
        /*0b14*/ 	.word	0x00024420


	//   ....[185]....
        /*0b18*/ 	.word	0x00024450


	//   ....[186]....
        /*0b1c*/ 	.word	0x00024510


	//   ....[187]....
        /*0b20*/ 	.word	0x00024530


	//   ....[188]....
        /*0b24*/ 	.word	0x00024550


	//   ....[189]....
        /*0b28*/ 	.word	0x000245b0


	//   ....[190]....
        /*0b2c*/ 	.word	0x00024fd0


	//   ....[191]....
        /*0b30*/ 	.word	0x000252f0


	//   ....[192]....
        /*0b34*/ 	.word	0x00025380


	//   ....[193]....
        /*0b38*/ 	.word	0x00025410


	//   ....[194]....
        /*0b3c*/ 	.word	0x000254a0


	//   ....[195]....
        /*0b40*/ 	.word	0x00025580


	//   ....[196]....
        /*0b44*/ 	.word	0x00025610


	//   ....[197]....
        /*0b48*/ 	.word	0x000256b0


	//   ....[198]....
        /*0b4c*/ 	.word	0x00025740


	//   ....[199]....
        /*0b50*/ 	.word	0x00025830


	//   ....[200]....
        /*0b54*/ 	.word	0x000258c0


	//   ....[201]....
        /*0b58*/ 	.word	0x00025960


	//   ....[202]....
        /*0b5c*/ 	.word	0x000259f0


	//   ....[203]....
        /*0b60*/ 	.word	0x00025ad0


	//   ....[204]....
        /*0b64*/ 	.word	0x00025b70


	//   ....[205]....
        /*0b68*/ 	.word	0x00025c00


	//   ....[206]....
        /*0b6c*/ 	.word	0x00025c50


	//   ....[207]....
        /*0b70*/ 	.word	0x00025ca0


	//   ....[208]....
        /*0b74*/ 	.word	0x00025d40


	//   ....[209]....
        /*0b78*/ 	.word	0x00025dd0


	//   ....[210]....
        /*0b7c*/ 	.word	0x00025e20


	//   ....[211]....
        /*0b80*/ 	.word	0x00025e70


	//   ....[212]....
        /*0b84*/ 	.word	0x00025f70


	//   ....[213]....
        /*0b88*/ 	.word	0x00026020


	//   ....[214]....
        /*0b8c*/ 	.word	0x000260a0


	//   ....[215]....
        /*0b90*/ 	.word	0x00026110


	//   ....[216]....
        /*0b94*/ 	.word	0x00026230


	//   ....[217]....
        /*0b98*/ 	.word	0x00026350


	//   ....[218]....
        /*0b9c*/ 	.word	0x00026410


	//   ....[219]....
        /*0ba0*/ 	.word	0x00026460


	//   ....[220]....
        /*0ba4*/ 	.word	0x000267b0


	//   ....[221]....
        /*0ba8*/ 	.word	0x00026800


	//   ....[222]....
        /*0bac*/ 	.word	0x00026890


	//   ....[223]....
        /*0bb0*/ 	.word	0x00026920


	//   ....[224]....
        /*0bb4*/ 	.word	0x000269b0


	//   ....[225]....
        /*0bb8*/ 	.word	0x00026a40


	//   ....[226]....
        /*0bbc*/ 	.word	0x00026ad0


	//   ....[227]....
        /*0bc0*/ 	.word	0x00026b60


	//   ....[228]....
        /*0bc4*/ 	.word	0x00026be0


	//   ....[229]....
        /*0bc8*/ 	.word	0x00026c30


	//   ....[230]....
        /*0bcc*/ 	.word	0x00026cd0


	//   ....[231]....
        /*0bd0*/ 	.word	0x00026d60


	//   ....[232]....
        /*0bd4*/ 	.word	0x00026df0


	//   ....[233]....
        /*0bd8*/ 	.word	0x00026e40


	//   ....[234]....
        /*0bdc*/ 	.word	0x00026ed0


	//   ....[235]....
        /*0be0*/ 	.word	0x00026f60


	//   ....[236]....
        /*0be4*/ 	.word	0x00026ff0


	//   ....[237]....
        /*0be8*/ 	.word	0x00027080


	//   ....[238]....
        /*0bec*/ 	.word	0x00027110


	//   ....[239]....
        /*0bf0*/ 	.word	0x000271a0


	//   ....[240]....
        /*0bf4*/ 	.word	0x00027260


	//   ....[241]....
        /*0bf8*/ 	.word	0x00027540


	//   ....[242]....
        /*0bfc*/ 	.word	0x00027630


	//   ....[243]....
        /*0c00*/ 	.word	0x000276d0


	//   ....[244]....
        /*0c04*/ 	.word	0x00027730


	//   ....[245]....
        /*0c08*/ 	.word	0x00027820


	//   ....[246]....
        /*0c0c*/ 	.word	0x00027890


	//   ....[247]....
        /*0c10*/ 	.word	0x00027980


	//   ....[248]....
        /*0c14*/ 	.word	0x000279f0


	//   ....[249]....
        /*0c18*/ 	.word	0x00027ae0


	//   ....[250]....
        /*0c1c*/ 	.word	0x00027b50


	//   ....[251]....
        /*0c20*/ 	.word	0x00027c40


	//   ....[252]....
        /*0c24*/ 	.word	0x00027cb0


	//   ....[253]....
        /*0c28*/ 	.word	0x00027d50


	//   ....[254]....
        /*0c2c*/ 	.word	0x00027e40


	//   ....[255]....
        /*0c30*/ 	.word	0x00027eb0


	//   ....[0]....
        /*0c34*/ 	.word	0x00027f10


	//   ....[1]....
        /*0c38*/ 	.word	0x00028000


	//   ....[2]....
        /*0c3c*/ 	.word	0x00028060


	//   ....[3]....
        /*0c40*/ 	.word	0x00028160


	//   ....[4]....
        /*0c44*/ 	.word	0x000281c0


	//   ....[5]....
        /*0c48*/ 	.word	0x000282c0


	//   ....[6]....
        /*0c4c*/ 	.word	0x00028320


	//   ....[7]....
        /*0c50*/ 	.word	0x00028420


	//   ....[8]....
        /*0c54*/ 	.word	0x00028480


	//   ....[9]....
        /*0c58*/ 	.word	0x00028580


	//   ....[10]....
        /*0c5c*/ 	.word	0x000285e0


	//   ....[11]....
        /*0c60*/ 	.word	0x000286e0


	//   ....[12]....
        /*0c64*/ 	.word	0x00028740


	//   ....[13]....
        /*0c68*/ 	.word	0x000287e0


	//   ....[14]....
        /*0c6c*/ 	.word	0x00028960


	//   ....[15]....
        /*0c70*/ 	.word	0x00028a40


	//   ....[16]....
        /*0c74*/ 	.word	0x00028af0


	//   ....[17]....
        /*0c78*/ 	.word	0x00028c00


	//   ....[18]....
        /*0c7c*/ 	.word	0x00028c60


	//   ....[19]....
        /*0c80*/ 	.word	0x00028d70


	//   ....[20]....
        /*0c84*/ 	.word	0x00028dd0


	//   ....[21]....
        /*0c88*/ 	.word	0x00028ee0


	//   ....[22]....
        /*0c8c*/ 	.word	0x00028f40


	//   ....[23]....
        /*0c90*/ 	.word	0x00029050


	//   ....[24]....
        /*0c94*/ 	.word	0x000290b0


	//   ....[25]....
        /*0c98*/ 	.word	0x00029170


	//   ....[26]....
        /*0c9c*/ 	.word	0x000292d0


	//   ....[27]....
        /*0ca0*/ 	.word	0x00029370


	//   ....[28]....
        /*0ca4*/ 	.word	0x000293d0


	//   ....[29]....
        /*0ca8*/ 	.word	0x00029480


	//   ....[30]....
        /*0cac*/ 	.word	0x000294e0


	//   ....[31]....
        /*0cb0*/ 	.word	0x00029590


	//   ....[32]....
        /*0cb4*/ 	.word	0x000295f0


	//   ....[33]....
        /*0cb8*/ 	.word	0x000296a0


	//   ....[34]....
        /*0cbc*/ 	.word	0x00029700


	//   ....[35]....
        /*0cc0*/ 	.word	0x000297b0


	//   ....[36]....
        /*0cc4*/ 	.word	0x00029810


	//   ....[37]....
        /*0cc8*/ 	.word	0x000298c0


	//   ....[38]....
        /*0ccc*/ 	.word	0x000299b0


	//   ....[39]....
        /*0cd0*/ 	.word	0x00029a50


	//   ....[40]....
        /*0cd4*/ 	.word	0x00029ab0


	//   ....[41]....
        /*0cd8*/ 	.word	0x00029b80


	//   ....[42]....
        /*0cdc*/ 	.word	0x00029be0


	//   ....[43]....
        /*0ce0*/ 	.word	0x00029cb0


	//   ....[44]....
        /*0ce4*/ 	.word	0x00029d10


	//   ....[45]....
        /*0ce8*/ 	.word	0x00029de0


	//   ....[46]....
        /*0cec*/ 	.word	0x00029e40


	//   ....[47]....
        /*0cf0*/ 	.word	0x00029f10


	//   ....[48]....
        /*0cf4*/ 	.word	0x00029f70


	//   ....[49]....
        /*0cf8*/ 	.word	0x0002a040


	//   ....[50]....
        /*0cfc*/ 	.word	0x0002a0d0


	//   ....[51]....
        /*0d00*/ 	.word	0x0002a170


	//   ....[52]....
        /*0d04*/ 	.word	0x0002a2f0


	//   ....[53]....
        /*0d08*/ 	.word	0x0002a360


	//   ....[54]....
        /*0d0c*/ 	.word	0x0002a3d0


	//   ....[55]....
        /*0d10*/ 	.word	0x0002a440


	//   ....[56]....
        /*0d14*/ 	.word	0x0002a4b0


	//   ....[57]....
        /*0d18*/ 	.word	0x0002a530


	//   ....[58]....
        /*0d1c*/ 	.word	0x0002a5b0


	//   ....[59]....
        /*0d20*/ 	.word	0x0002a640


	//   ....[60]....
        /*0d24*/ 	.word	0x0002a6b0


	//   ....[61]....
        /*0d28*/ 	.word	0x0002a720


	//   ....[62]....
        /*0d2c*/ 	.word	0x0002a790


	//   ....[63]....
        /*0d30*/ 	.word	0x0002a810


	//   ....[64]....
        /*0d34*/ 	.word	0x0002a880


	//   ....[65]....
        /*0d38*/ 	.word	0x0002a910


	//   ....[66]....
        /*0d3c*/ 	.word	0x0002a970


	//   ....[67]....
        /*0d40*/ 	.word	0x0002aa00


	//   ....[68]....
        /*0d44*/ 	.word	0x0002ab30


	//----- nvinfo : EIATTR_REG_RECONFIG
	.align		4
.L_407:
        /*0d48*/ 	.byte	0x01, 0x54
	.zero		2


	//----- nvinfo : EIATTR_SYSCALL_OFFSETS
	.align		4
        /*0d4c*/ 	.byte	0x04, 0x46
        /*0d4e*/ 	.short	(.L_409 - .L_408)


	//   ....[0]....
.L_408:
        /*0d50*/ 	.word	0x00002320


	//   ....[1]....
        /*0d54*/ 	.word	0x00002470


	//   ....[2]....
        /*0d58*/ 	.word	0x00007780


	//   ....[3]....
        /*0d5c*/ 	.word	0x00007aa0


	//   ....[4]....
        /*0d60*/ 	.word	0x00020c00


	//   ....[5]....
        /*0d64*/ 	.word	0x00020d50


	//   ....[6]....
        /*0d68*/ 	.word	0x00020e40


	//   ....[7]....
        /*0d6c*/ 	.word	0x00021cf0


	//----- nvinfo : EIATTR_MBARRIER_INSTR_OFFSETS
	.align		4
.L_409:
        /*0d70*/ 	.byte	0x04, 0x39
        /*0d72*/ 	.short	(.L_411 - .L_410)


	//   ....[0]....
.L_410:
        /*0d74*/ 	.word	0x00000270
        /*0d78*/ 	.word	0x000000ff
        /*0d7c*/ 	.word	0x00022800
        /*0d80*/ 	.short	0x0100
        /*0d82*/ 	.byte	0x08
	.zero		1


	//   ....[1]....
        /*0d84*/ 	.word	0x00000280
        /*0d88*/ 	.word	0x000000ff
        /*0d8c*/ 	.word	0x00022820
        /*0d90*/ 	.short	0x0100
        /*0d92*/ 	.byte	0x08
	.zero		1


	//   ....[2]....
        /*0d94*/ 	.word	0x00000370
        /*0d98*/ 	.word	0x000000ff
        /*0d9c*/ 	.word	0x00022830
        /*0da0*/ 	.short	0x0100
        /*0da2*/ 	.byte	0x08
	.zero		1


	//   ....[3]....
        /*0da4*/ 	.word	0x00000380
        /*0da8*/ 	.word	0x000000ff
        /*0dac*/ 	.word	0x00022840
        /*0db0*/ 	.short	0x0100
        /*0db2*/ 	.byte	0x08
	.zero		1


	//   ....[4]....
        /*0db4*/ 	.word	0x00000390
        /*0db8*/ 	.word	0x000000ff
        /*0dbc*/ 	.word	0x00022838
        /*0dc0*/ 	.short	0x0100
        /*0dc2*/ 	.byte	0x08
	.zero		1


	//   ....[5]....
        /*0dc4*/ 	.word	0x000003a0
        /*0dc8*/ 	.word	0x000000ff
        /*0dcc*/ 	.word	0x00022848
        /*0dd0*/ 	.short	0x0100
        /*0dd2*/ 	.byte	0x08
	.zero		1


	//   ....[6]....
        /*0dd4*/ 	.word	0x000004d0
        /*0dd8*/ 	.word	0x000000ff
        /*0ddc*/ 	.word	0x00022850
        /*0de0*/ 	.short	0x0100
        /*0de2*/ 	.byte	0x08
	.zero		1


	//   ....[7]....
        /*0de4*/ 	.word	0x000004e0
        /*0de8*/ 	.word	0x000000ff
        /*0dec*/ 	.word	0x00022860
        /*0df0*/ 	.short	0x0100
        /*0df2*/ 	.byte	0x08
	.zero		1


	//   ....[8]....
        /*0df4*/ 	.word	0x000004f0
        /*0df8*/ 	.word	0x000000ff
        /*0dfc*/ 	.word	0x00022858
        /*0e00*/ 	.short	0x0100
        /*0e02*/ 	.byte	0x08
	.zero		1


	//   ....[9]....
        /*0e04*/ 	.word	0x00000500
        /*0e08*/ 	.word	0x000000ff
        /*0e0c*/ 	.word	0x00022868
        /*0e10*/ 	.short	0x0100
        /*0e12*/ 	.byte	0x08
	.zero		1


	//   ....[10]....
        /*0e14*/ 	.word	0x000005f0
        /*0e18*/ 	.word	0x000000ff
        /*0e1c*/ 	.word	0x00022870
        /*0e20*/ 	.short	0x0100
        /*0e22*/ 	.byte	0x06
	.zero		1


	//   ....[11]....
        /*0e24*/ 	.word	0x00000600
        /*0e28*/ 	.word	0x000000ff
        /*0e2c*/ 	.word	0x00022880
        /*0e30*/ 	.short	0x0100
        /*0e32*/ 	.byte	0x06
	.zero		1


	//   ....[12]....
        /*0e34*/ 	.word	0x00000610
        /*0e38*/ 	.word	0x000000ff
        /*0e3c*/ 	.word	0x00022878
        /*0e40*/ 	.short	0x0100
        /*0e42*/ 	.byte	0x06
	.zero		1


	//   ....[13]....
        /*0e44*/ 	.word	0x00000620
        /*0e48*/ 	.word	0x000000ff
        /*0e4c*/ 	.word	0x00022888
        /*0e50*/ 	.short	0x0100
        /*0e52*/ 	.byte	0x06
	.zero		1


	//   ....[14]....
        /*0e54*/ 	.word	0x00000750
        /*0e58*/ 	.word	0x000000ff
        /*0e5c*/ 	.word	0x00022890
        /*0e60*/ 	.short	0x0100
        /*0e62*/ 	.byte	0x08
	.zero		1


	//   ....[15]....
        /*0e64*/ 	.word	0x00000760
        /*0e68*/ 	.word	0x000000ff
        /*0e6c*/ 	.word	0x000228a0
        /*0e70*/ 	.short	0x0100
        /*0e72*/ 	.byte	0x08
	.zero		1


	//   ....[16]....
        /*0e74*/ 	.word	0x00000770
        /*0e78*/ 	.word	0x000000ff
        /*0e7c*/ 	.word	0x00022898
        /*0e80*/ 	.short	0x0100
        /*0e82*/ 	.byte	0x08
	.zero		1


	//   ....[17]....
        /*0e84*/ 	.word	0x00000780
        /*0e88*/ 	.word	0x000000ff
        /*0e8c*/ 	.word	0x000228a8
        /*0e90*/ 	.short	0x0100
        /*0e92*/ 	.byte	0x08
	.zero		1


	//   ....[18]....
        /*0e94*/ 	.word	0x000008b0
        /*0e98*/ 	.word	0x000000ff
        /*0e9c*/ 	.word	0x000228b0
        /*0ea0*/ 	.short	0x0100
        /*0ea2*/ 	.byte	0x08
	.zero		1


	//   ....[19]....
        /*0ea4*/ 	.word	0x000008c0
        /*0ea8*/ 	.word	0x000000ff
        /*0eac*/ 	.word	0x000228c0
        /*0eb0*/ 	.short	0x0100
        /*0eb2*/ 	.byte	0x08
	.zero		1


	//   ....[20]....
        /*0eb4*/ 	.word	0x000008d0
        /*0eb8*/ 	.word	0x000000ff
        /*0ebc*/ 	.word	0x000228b8
        /*0ec0*/ 	.short	0x0100
        /*0ec2*/ 	.byte	0x08
	.zero		1


	//   ....[21]....
        /*0ec4*/ 	.word	0x000008e0
        /*0ec8*/ 	.word	0x000000ff
        /*0ecc*/ 	.word	0x000228c8
        /*0ed0*/ 	.short	0x0100
        /*0ed2*/ 	.byte	0x08
	.zero		1


	//   ....[22]....
        /*0ed4*/ 	.word	0x00003760
        /*0ed8*/ 	.word	0x00000057
        /*0edc*/ 	.word	0x00022890
        /*0ee0*/ 	.short	0x010a
        /*0ee2*/ 	.byte	0x3f
	.zero		1


	//   ....[23]....
        /*0ee4*/ 	.word	0x00004b00
        /*0ee8*/ 	.word	0x00000057
        /*0eec*/ 	.word	0x00022890
        /*0ef0*/ 	.short	0x010a
        /*0ef2*/ 	.byte	0x3f
	.zero		1


	//   ....[24]....
        /*0ef4*/ 	.word	0x00005c10
        /*0ef8*/ 	.word	0x00000057
        /*0efc*/ 	.word	0x00022890
        /*0f00*/ 	.short	0x010a
        /*0f02*/ 	.byte	0x3f
	.zero		1


	//   ....[25]....
        /*0f04*/ 	.word	0x000060b0
        /*0f08*/ 	.word	0x00000004
        /*0f0c*/ 	.word	0x00000000
        /*0f10*/ 	.short	0x0101
        /*0f12*/ 	.byte	0x3f
	.zero		1


	//   ....[26]....
        /*0f14*/ 	.word	0x000060f0
        /*0f18*/ 	.word	0x00000057
        /*0f1c*/ 	.word	0x000228b0
        /*0f20*/ 	.short	0x010a
        /*0f22*/ 	.byte	0x3f
	.zero		1


	//   ....[27]....
        /*0f24*/ 	.word	0x00006970
        /*0f28*/ 	.word	0x00000057
        /*0f2c*/ 	.word	0x00000000
        /*0f30*/ 	.short	0x0101
        /*0f32*/ 	.byte	0x3f
	.zero		1


	//   ....[28]....
        /*0f34*/ 	.word	0x00007820
        /*0f38*/ 	.word	0x00000017
        /*0f3c*/ 	.word	0x00022800
        /*0f40*/ 	.short	0x010a
        /*0f42*/ 	.byte	0x3f
	.zero		1


	//   ....[29]....
        /*0f44*/ 	.word	0x00007870
        /*0f48*/ 	.word	0x00000017
        /*0f4c*/ 	.word	0x00022800
        /*0f50*/ 	.short	0x010a
        /*0f52*/ 	.byte	0x3f
	.zero		1


	//   ....[30]....
        /*0f54*/ 	.word	0x00008300
        /*0f58*/ 	.word	0x00000017
        /*0f5c*/ 	.word	0x00022800
        /*0f60*/ 	.short	0x010a
        /*0f62*/ 	.byte	0x3f
	.zero		1


	//   ....[31]....
        /*0f64*/ 	.word	0x00009820
        /*0f68*/ 	.word	0x00000017
        /*0f6c*/ 	.word	0x00022800
        /*0f70*/ 	.short	0x010a
        /*0f72*/ 	.byte	0x3f
	.zero		1


	//   ....[32]....
        /*0f74*/ 	.word	0x0000a860
        /*0f78*/ 	.word	0x00000000
        /*0f7c*/ 	.word	0x00022830
        /*0f80*/ 	.short	0x010a
        /*0f82*/ 	.byte	0x3f
	.zero		1


	//   ....[33]....
        /*0f84*/ 	.word	0x0000a900
        /*0f88*/ 	.word	0x00000000
        /*0f8c*/ 	.word	0x00022830
        /*0f90*/ 	.short	0x010a
        /*0f92*/ 	.byte	0x3f
	.zero		1


	//   ....[34]....
        /*0f94*/ 	.word	0x0000b330
        /*0f98*/ 	.word	0x00000026
        /*0f9c*/ 	.word	0x00000000
        /*0fa0*/ 	.short	0x0101
        /*0fa2*/ 	.byte	0x3f
	.zero		1


	//   ....[35]....
        /*0fa4*/ 	.word	0x0000d2b0
        /*0fa8*/ 	.word	0x00000000
        /*0fac*/ 	.word	0x00022850
        /*0fb0*/ 	.short	0x010a
        /*0fb2*/ 	.byte	0x3f
	.zero		1


	//   ....[36]....
        /*0fb4*/ 	.word	0x0000d300
        /*0fb8*/ 	.word	0x00000000
        /*0fbc*/ 	.word	0x00022850
        /*0fc0*/ 	.short	0x010a
        /*0fc2*/ 	.byte	0x3f
	.zero		1


	//   ....[37]....
        /*0fc4*/ 	.word	0x0000d730
        /*0fc8*/ 	.word	0x00000000
        /*0fcc*/ 	.word	0x00000000
        /*0fd0*/ 	.short	0x0101
        /*0fd2*/ 	.byte	0x3f
	.zero		1


	//   ....[38]....
        /*0fd4*/ 	.word	0x0000db00
        /*0fd8*/ 	.word	0x00000009
        /*0fdc*/ 	.word	0x00022830
        /*0fe0*/ 	.short	0x010a
        /*0fe2*/ 	.byte	0x3f
	.zero		1


	//   ....[39]....
        /*0fe4*/ 	.word	0x0000db60
        /*0fe8*/ 	.word	0x00000009
        /*0fec*/ 	.word	0x00022830
        /*0ff0*/ 	.short	0x010a
        /*0ff2*/ 	.byte	0x3f
	.zero		1


	//   ....[40]....
        /*0ff4*/ 	.word	0x0000e550
        /*0ff8*/ 	.word	0x000000aa
        /*0ffc*/ 	.word	0x00000000
        /*1000*/ 	.short	0x0101
        /*1002*/ 	.byte	0x3f
	.zero		1


	//   ....[41]....
        /*1004*/ 	.word	0x00010dd0
        /*1008*/ 	.word	0x00000009
        /*100c*/ 	.word	0x00022850
        /*1010*/ 	.short	0x010a
        /*1012*/ 	.byte	0x3f
	.zero		1


	//   ....[42]....
        /*1014*/ 	.word	0x00010e20
        /*1018*/ 	.word	0x00000009
        /*101c*/ 	.word	0x00022850
        /*1020*/ 	.short	0x010a
        /*1022*/ 	.byte	0x3f
	.zero		1


	//   ....[43]....
        /*1024*/ 	.word	0x00011210
        /*1028*/ 	.word	0x00000006
        /*102c*/ 	.word	0x00000000
        /*1030*/ 	.short	0x0101
        /*1032*/ 	.byte	0x3f
	.zero		1


	//   ....[44]....
        /*1034*/ 	.word	0x00011660
        /*1038*/ 	.word	0x00000000
        /*103c*/ 	.word	0x00022830
        /*1040*/ 	.short	0x010a
        /*1042*/ 	.byte	0x3f
	.zero		1


	//   ....[45]....
        /*1044*/ 	.word	0x000116c0
        /*1048*/ 	.word	0x00000000
        /*104c*/ 	.word	0x00022830
        /*1050*/ 	.short	0x010a
        /*1052*/ 	.byte	0x3f
	.zero		1


	//   ....[46]....
        /*1054*/ 	.word	0x00013300
        /*1058*/ 	.word	0x00000099
        /*105c*/ 	.word	0x00000000
        /*1060*/ 	.short	0x0101
        /*1062*/ 	.byte	0x3f
	.zero		1


	//   ....[47]....
        /*1064*/ 	.word	0x00013680
        /*1068*/ 	.word	0x00000000
        /*106c*/ 	.word	0x00022850
        /*1070*/ 	.short	0x010a
        /*1072*/ 	.byte	0x3f
	.zero		1


	//   ....[48]....
        /*1074*/ 	.word	0x000136d0
        /*1078*/ 	.word	0x00000000
        /*107c*/ 	.word	0x00022850
        /*1080*/ 	.short	0x010a
        /*1082*/ 	.byte	0x3f
	.zero		1


	//   ....[49]....
        /*1084*/ 	.word	0x00013ad0
        /*1088*/ 	.word	0x00000000
        /*108c*/ 	.word	0x00000000
        /*1090*/ 	.short	0x0101
        /*1092*/ 	.byte	0x3f
	.zero		1


	//   ....[50]....
        /*1094*/ 	.word	0x00013c10
        /*1098*/ 	.word	0x00000009
        /*109c*/ 	.word	0x00022830
        /*10a0*/ 	.short	0x010a
        /*10a2*/ 	.byte	0x3f
	.zero		1


	//   ....[51]....
        /*10a4*/ 	.word	0x00013c70
        /*10a8*/ 	.word	0x00000009
        /*10ac*/ 	.word	0x00022830
        /*10b0*/ 	.short	0x010a
        /*10b2*/ 	.byte	0x3f
	.zero		1


	//   ....[52]....
        /*10b4*/ 	.word	0x00014550
        /*10b8*/ 	.word	0x000000aa
        /*10bc*/ 	.word	0x00000000
        /*10c0*/ 	.short	0x0101
        /*10c2*/ 	.byte	0x3f
	.zero		1


	//   ....[53]....
        /*10c4*/ 	.word	0x00016ee0
        /*10c8*/ 	.word	0x00000009
        /*10cc*/ 	.word	0x00022850
        /*10d0*/ 	.short	0x010a
        /*10d2*/ 	.byte	0x3f
	.zero		1


	//   ....[54]....
        /*10d4*/ 	.word	0x00016f30
        /*10d8*/ 	.word	0x00000009
        /*10dc*/ 	.word	0x00022850
        /*10e0*/ 	.short	0x010a
        /*10e2*/ 	.byte	0x3f
	.zero		1


	//   ....[55]....
        /*10e4*/ 	.word	0x00017340
        /*10e8*/ 	.word	0x00000009
        /*10ec*/ 	.word	0x00000000
        /*10f0*/ 	.short	0x0101
        /*10f2*/ 	.byte	0x3f
	.zero		1


	//   ....[56]....
        /*10f4*/ 	.word	0x00019860
        /*10f8*/ 	.word	0x00000008
        /*10fc*/ 	.word	0x00000000
        /*1100*/ 	.short	0x0101
        /*1102*/ 	.byte	0x3f
	.zero		1


	//   ....[57]....
        /*1104*/ 	.word	0x0001a430
        /*1108*/ 	.word	0x00000003
        /*110c*/ 	.word	0x00000000
        /*1110*/ 	.short	0x0101
        /*1112*/ 	.byte	0x3f
	.zero		1


	//   ....[58]....
        /*1114*/ 	.word	0x0001f240
        /*1118*/ 	.word	0x00000011
        /*111c*/ 	.word	0x00022820
        /*1120*/ 	.short	0x010a
        /*1122*/ 	.byte	0x3f
	.zero		1


	//   ....[59]....
        /*1124*/ 	.word	0x0001f2d0
        /*1128*/ 	.word	0x0000000c
        /*112c*/ 	.word	0x000228a0
        /*1130*/ 	.short	0x010a
        /*1132*/ 	.byte	0x3f
	.zero		1


	//   ....[60]....
        /*1134*/ 	.word	0x0001f520
        /*1138*/ 	.word	0x0000000c
        /*113c*/ 	.word	0x000228c0
        /*1140*/ 	.short	0x010a
        /*1142*/ 	.byte	0x3f
	.zero		1


	//   ....[61]....
        /*1144*/ 	.word	0x0001fb30
        /*1148*/ 	.word	0x0000000a
        /*114c*/ 	.word	0x000228a0
        /*1150*/ 	.short	0x010a
        /*1152*/ 	.byte	0x3f
	.zero		1


	//   ....[62]....
        /*1154*/ 	.word	0x0001fd70
        /*1158*/ 	.word	0x0000000a
        /*115c*/ 	.word	0x000228c0
        /*1160*/ 	.short	0x010a
        /*1162*/ 	.byte	0x3f
	.zero		1


	//   ....[63]....
        /*1164*/ 	.word	0x00021310
        /*1168*/ 	.word	0x00000021
        /*116c*/ 	.word	0x00022840
        /*1170*/ 	.short	0x010a
        /*1172*/ 	.byte	0x3f
	.zero		1


	//   ....[64]....
        /*1174*/ 	.word	0x00021940
        /*1178*/ 	.word	0x00000021
        /*117c*/ 	.word	0x00022830
        /*1180*/ 	.short	0x0107
        /*1182*/ 	.byte	0x3f
	.zero		1


	//   ....[65]....
        /*1184*/ 	.word	0x00021a20
        /*1188*/ 	.word	0x00000021
        /*118c*/ 	.word	0x00022830
        /*1190*/ 	.short	0x0101
        /*1192*/ 	.byte	0x3f
	.zero		1


	//   ....[66]....
        /*1194*/ 	.word	0x000225c0
        /*1198*/ 	.word	0x00000011
        /*119c*/ 	.word	0x00022800
        /*11a0*/ 	.short	0x0107
        /*11a2*/ 	.byte	0x3f
	.zero		1


	//   ....[67]....
        /*11a4*/ 	.word	0x000226b0
        /*11a8*/ 	.word	0x00000011
        /*11ac*/ 	.word	0x00022800
        /*11b0*/ 	.short	0x0101
        /*11b2*/ 	.byte	0x3f
	.zero		1


	//   ....[68]....
        /*11b4*/ 	.word	0x000226d0
        /*11b8*/ 	.word	0x00000011
        /*11bc*/ 	.word	0x00022820
        /*11c0*/ 	.short	0x010a
        /*11c2*/ 	.byte	0x3f
	.zero		1


	//   ....[69]....
        /*11c4*/ 	.word	0x00022760
        /*11c8*/ 	.word	0x00000021
        /*11cc*/ 	.word	0x00022860
        /*11d0*/ 	.short	0x010a
        /*11d2*/ 	.byte	0x3f
	.zero		1


	//   ....[70]....
        /*11d4*/ 	.word	0x00022e40
        /*11d8*/ 	.word	0x00000021
        /*11dc*/ 	.word	0x00022850
        /*11e0*/ 	.short	0x0107
        /*11e2*/ 	.byte	0x3f
	.zero		1


	//   ....[71]....
        /*11e4*/ 	.word	0x00022f10
        /*11e8*/ 	.word	0x00000021
        /*11ec*/ 	.word	0x00022850
        /*11f0*/ 	.short	0x0101
        /*11f2*/ 	.byte	0x3f
	.zero		1


	//   ....[72]....
        /*11f4*/ 	.word	0x00023250
        /*11f8*/ 	.word	0x00000006
        /*11fc*/ 	.word	0x00022840
        /*1200*/ 	.short	0x010a
        /*1202*/ 	.byte	0x3f
	.zero		1


	//   ....[73]....
        /*1204*/ 	.word	0x00023610
        /*1208*/ 	.word	0x00000006
        /*120c*/ 	.word	0x00022830
        /*1210*/ 	.short	0x0107
        /*1212*/ 	.byte	0x3f
	.zero		1


	//   ....[74]....
        /*1214*/ 	.word	0x000236d0
        /*1218*/ 	.word	0x00000006
        /*121c*/ 	.word	0x00022830
        /*1220*/ 	.short	0x0101
        /*1222*/ 	.byte	0x3f
	.zero		1


	//   ....[75]....
        /*1224*/ 	.word	0x00023700
        /*1228*/ 	.word	0x00000006
        /*122c*/ 	.word	0x00022860
        /*1230*/ 	.short	0x010a
        /*1232*/ 	.byte	0x3f
	.zero		1


	//   ....[76]....
        /*1234*/ 	.word	0x00023c00
        /*1238*/ 	.word	0x00000006
        /*123c*/ 	.word	0x00022850
        /*1240*/ 	.short	0x0107
        /*1242*/ 	.byte	0x3f
	.zero		1


	//   ....[77]....
        /*1244*/ 	.word	0x00023cc0
        /*1248*/ 	.word	0x00000006
        /*124c*/ 	.word	0x00022850
        /*1250*/ 	.short	0x0101
        /*1252*/ 	.byte	0x3f
	.zero		1


	//   ....[78]....
        /*1254*/ 	.word	0x00024f50
        /*1258*/ 	.word	0x00000005
        /*125c*/ 	.word	0x00022820
        /*1260*/ 	.short	0x010a
        /*1262*/ 	.byte	0x3f
	.zero		1


	//   ....[79]....
        /*1264*/ 	.word	0x000250c0
        /*1268*/ 	.word	0x00000003
        /*126c*/ 	.word	0x00022840
        /*1270*/ 	.short	0x010a
        /*1272*/ 	.byte	0x3f
	.zero		1


	//   ....[80]....
        /*1274*/ 	.word	0x00025160
        /*1278*/ 	.word	0x00000013
        /*127c*/ 	.word	0x00022840
        /*1280*/ 	.short	0x010a
        /*1282*/ 	.byte	0x3f
	.zero		1


	//   ....[81]....
        /*1284*/ 	.word	0x000251a0
        /*1288*/ 	.word	0x00000003
        /*128c*/ 	.word	0x00022860
        /*1290*/ 	.short	0x010a
        /*1292*/ 	.byte	0x3f
	.zero		1


	//   ....[82]....
        /*1294*/ 	.word	0x000251e0
        /*1298*/ 	.word	0x00000013
        /*129c*/ 	.word	0x00022860
        /*12a0*/ 	.short	0x010a
        /*12a2*/ 	.byte	0x3f
	.zero		1


	//   ....[83]....
        /*12a4*/ 	.word	0x00025240
        /*12a8*/ 	.word	0x00000057
        /*12ac*/ 	.word	0x00022890
        /*12b0*/ 	.short	0x010a
        /*12b2*/ 	.byte	0x3f
	.zero		1


	//   ....[84]....
        /*12b4*/ 	.word	0x000254d0
        /*12b8*/ 	.word	0x00000057
        /*12bc*/ 	.word	0x00022890
        /*12c0*/ 	.short	0x010a
        /*12c2*/ 	.byte	0x3f
	.zero		1


	//   ....[85]....
        /*12c4*/ 	.word	0x00025780
        /*12c8*/ 	.word	0x00000057
        /*12cc*/ 	.word	0x00022890
        /*12d0*/ 	.short	0x010a
        /*12d2*/ 	.byte	0x3f
	.zero		1


	//   ....[86]....
        /*12d4*/ 	.word	0x00025a30
        /*12d8*/ 	.word	0x00000057
        /*12dc*/ 	.word	0x000228b0
        /*12e0*/ 	.short	0x010a
        /*12e2*/ 	.byte	0x3f
	.zero		1


	//   ....[87]....
        /*12e4*/ 	.word	0x00025eb0
        /*12e8*/ 	.word	0x00000017
        /*12ec*/ 	.word	0x00022800
        /*12f0*/ 	.short	0x010a
        /*12f2*/ 	.byte	0x3f
	.zero		1


	//   ....[88]....
        /*12f4*/ 	.word	0x00026490
        /*12f8*/ 	.word	0x00000017
        /*12fc*/ 	.word	0x00022800
        /*1300*/ 	.short	0x010a
        /*1302*/ 	.byte	0x3f
	.zero		1


	//   ....[89]....
        /*1304*/ 	.word	0x000264e0
        /*1308*/ 	.word	0x00000000
        /*130c*/ 	.word	0x00022830
        /*1310*/ 	.short	0x010a
        /*1312*/ 	.byte	0x3f
	.zero		1


	//   ....[90]....
        /*1314*/ 	.word	0x00026530
        /*1318*/ 	.word	0x00000000
        /*131c*/ 	.word	0x00022850
        /*1320*/ 	.short	0x010a
        /*1322*/ 	.byte	0x3f
	.zero		1


	//   ....[91]....
        /*1324*/ 	.word	0x00026580
        /*1328*/ 	.word	0x00000009
        /*132c*/ 	.word	0x00022830
        /*1330*/ 	.short	0x010a
        /*1332*/ 	.byte	0x3f
	.zero		1


	//   ....[92]....
        /*1334*/ 	.word	0x000265d0
        /*1338*/ 	.word	0x00000009
        /*133c*/ 	.word	0x00022850
        /*1340*/ 	.short	0x010a
        /*1342*/ 	.byte	0x3f
	.zero		1


	//   ....[93]....
        /*1344*/ 	.word	0x00026620
        /*1348*/ 	.word	0x00000000
        /*134c*/ 	.word	0x00022830
        /*1350*/ 	.short	0x010a
        /*1352*/ 	.byte	0x3f
	.zero		1


	//   ....[94]....
        /*1354*/ 	.word	0x00026670
        /*1358*/ 	.word	0x00000000
        /*135c*/ 	.word	0x00022850
        /*1360*/ 	.short	0x010a
        /*1362*/ 	.byte	0x3f
	.zero		1


	//   ....[95]....
        /*1364*/ 	.word	0x000266c0
        /*1368*/ 	.word	0x00000009
        /*136c*/ 	.word	0x00022830
        /*1370*/ 	.short	0x010a
        /*1372*/ 	.byte	0x3f
	.zero		1


	//   ....[96]....
        /*1374*/ 	.word	0x00026710
        /*1378*/ 	.word	0x00000009
        /*137c*/ 	.word	0x00022850
        /*1380*/ 	.short	0x010a
        /*1382*/ 	.byte	0x3f
	.zero		1


	//   ....[97]....
        /*1384*/ 	.word	0x00027320
        /*1388*/ 	.word	0x00000011
        /*138c*/ 	.word	0x00022820
        /*1390*/ 	.short	0x010a
        /*1392*/ 	.byte	0x3f
	.zero		1


	//   ....[98]....
        /*1394*/ 	.word	0x00027370
        /*1398*/ 	.word	0x0000000c
        /*139c*/ 	.word	0x000228a0
        /*13a0*/ 	.short	0x010a
        /*13a2*/ 	.byte	0x3f
	.zero		1


	//   ....[99]....
        /*13a4*/ 	.word	0x000273c0
        /*13a8*/ 	.word	0x0000000c
        /*13ac*/ 	.word	0x000228c0
        /*13b0*/ 	.short	0x010a
        /*13b2*/ 	.byte	0x3f
	.zero		1


	//   ....[100]....
        /*13b4*/ 	.word	0x00027410
        /*13b8*/ 	.word	0x0000000a
        /*13bc*/ 	.word	0x000228a0
        /*13c0*/ 	.short	0x010a
        /*13c2*/ 	.byte	0x3f
	.zero		1


	//   ....[101]....
        /*13c4*/ 	.word	0x00027460
        /*13c8*/ 	.word	0x0000000a
        /*13cc*/ 	.word	0x000228c0
        /*13d0*/ 	.short	0x010a
        /*13d2*/ 	.byte	0x3f
	.zero		1


	//   ....[102]....
        /*13d4*/ 	.word	0x00027580
        /*13d8*/ 	.word	0x00000021
        /*13dc*/ 	.word	0x00022840
        /*13e0*/ 	.short	0x010a
        /*13e2*/ 	.byte	0x3f
	.zero		1


	//   ....[103]....
        /*13e4*/ 	.word	0x00028860
        /*13e8*/ 	.word	0x00000011
        /*13ec*/ 	.word	0x00022820
        /*13f0*/ 	.short	0x010a
        /*13f2*/ 	.byte	0x3f
	.zero		1


	//   ....[104]....
        /*13f4*/ 	.word	0x000288b0
        /*13f8*/ 	.word	0x00000021
        /*13fc*/ 	.word	0x00022860
        /*1400*/ 	.short	0x010a
        /*1402*/ 	.byte	0x3f
	.zero		1


	//   ....[105]....
        /*1404*/ 	.word	0x00029220
        /*1408*/ 	.word	0x00000006
        /*140c*/ 	.word	0x00022840
        /*1410*/ 	.short	0x010a
        /*1412*/ 	.byte	0x3f
	.zero		1


	//   ....[106]....
        /*1414*/ 	.word	0x00029900
        /*1418*/ 	.word	0x00000006
        /*141c*/ 	.word	0x00022860
        /*1420*/ 	.short	0x010a
        /*1422*/ 	.byte	0x3f
	.zero		1


	//   ....[107]....
        /*1424*/ 	.word	0x0002aa50
        /*1428*/ 	.word	0x00000005
        /*142c*/ 	.word	0x00022820
        /*1430*/ 	.short	0x010a
        /*1432*/ 	.byte	0x3f
	.zero		1


	//   ....[108]....
        /*1434*/ 	.word	0x0002abf0
        /*1438*/ 	.word	0x00000003
        /*143c*/ 	.word	0x00022840
        /*1440*/ 	.short	0x010a
        /*1442*/ 	.byte	0x3f
	.zero		1


	//   ....[109]....
        /*1444*/ 	.word	0x0002ac40
        /*1448*/ 	.word	0x00000013
        /*144c*/ 	.word	0x00022840
        /*1450*/ 	.short	0x010a
        /*1452*/ 	.byte	0x3f
	.zero		1


	//   ....[110]....
        /*1454*/ 	.word	0x0002ac90
        /*1458*/ 	.word	0x00000003
        /*145c*/ 	.word	0x00022860
        /*1460*/ 	.short	0x010a
        /*1462*/ 	.byte	0x3f
	.zero		1


	//----- nvinfo : EIATTR_NUM_MBARRIERS
	.align		4
.L_411:
        /*1464*/ 	.byte	0x03, 0x38
        /*1466*/ 	.short	0x0016


	//----- nvinfo : EIATTR_EXIT_INSTR_OFFSETS
	.align		4
        /*1468*/ 	.byte	0x04, 0x1c
        /*146a*/ 	.short	(.L_413 - .L_412)


	//   ....[0]....
.L_412:
        /*146c*/ 	.word	0x00025230


	//----- nvinfo : EIATTR_MAX_THREADS
	.align		4
.L_413:
        /*1470*/ 	.byte	0x04, 0x05
        /*1472*/ 	.short	(.L_415 - .L_414)
.L_414:
        /*1474*/ 	.word	0x00000180
        /*1478*/ 	.word	0x00000001
        /*147c*/ 	.word	0x00000001


	//----- nvinfo : EIATTR_CRS_STACK_SIZE
	.align		4
.L_415:
        /*1480*/ 	.byte	0x04, 0x1e
        /*1482*/ 	.short	(.L_417 - .L_416)
.L_416:
        /*1484*/ 	.word	0x00000000


	//----- nvinfo : EIATTR_CBANK_PARAM_SIZE
	.align		4
.L_417:
        /*1488*/ 	.byte	0x03, 0x19
        /*148a*/ 	.short	0x0af0


	//----- nvinfo : EIATTR_PARAM_CBANK
	.align		4
        /*148c*/ 	.byte	0x04, 0x0a
        /*148e*/ 	.short	(.L_419 - .L_418)
	.align		4
.L_418:
        /*1490*/ 	.word	index@(.nv.constant0._ZN7cutlass13device_kernelIN5flash11enable_sm90INS1_16FlashAttnFwdSm90INS1_25CollectiveMainloopFwdSm90ILi2EN4cute5tupleIJNS5_1CILi1EEES8_S8_EEENS6_IJNS7_ILi128EEENS7_ILi96EEENS7_ILi64EEEEEELi256ENS_10bfloat16_tEfNS_4arch4Sm90ELb0ELb1ELb1ELb1ELb1ELb1ELb0ELb1ELb0ELb1ELb1ELb0EEENS1_21CollectiveEpilogueFwdINS6_IJSA_NS7_ILi256EEESB_EEES9_SE_SG_Li256ELb1ELb1ELb1ELb0EEENS1_36VarlenDynamicPersistentTileSchedulerILi128ELi96ELi256ELi128ELb1ELb1ELb1ELb1ELb0ELb1EEEEEEEEEvNT_6ParamsE)
        /*1494*/ 	.short	0x0210
        /*1496*/ 	.short	0x0af0


	//----- nvinfo : EIATTR_SW_WAR
	.align		4
.L_419:
        /*1498*/ 	.byte	0x04, 0x36
        /*149a*/ 	.short	(.L_421 - .L_420)
.L_420:
        /*149c*/ 	.word	0x00000008
.L_421:


//--------------------- .nv.info._ZN7cutlass13device_kernelIN5flash11enable_sm90INS1_16FlashAttnFwdSm90INS1_25CollectiveMainloopFwdSm90ILi2EN4cute5tupleIJNS5_1CILi1EEES8_S8_EEENS6_IJNS7_ILi128EEENS7_ILi96EEENS7_ILi64EEEEEELi256ENS_10bfloat16_tEfNS_4arch4Sm90ELb0ELb1ELb1ELb1ELb1ELb0ELb1ELb1ELb0ELb1ELb1ELb0EEENS1_21CollectiveEpilogueFwdINS6_IJSA_NS7_ILi256EEESB_EEES9_SE_SG_Li256ELb1ELb1ELb1ELb0EEENS1_36VarlenDynamicPersistentTileSchedulerILi128ELi96ELi256ELi128ELb1ELb1ELb1ELb1ELb0ELb1EEEEEEEEEvNT_6ParamsE --------------------------
	.section	.nv.info._ZN7cutlass13device_kernelIN5flash11enable_sm90INS1_16FlashAttnFwdSm90INS1_25CollectiveMainloopFwdSm90ILi2EN4cute5tupleIJNS5_1CILi1EEES8_S8_EEENS6_IJNS7_ILi128EEENS7_ILi96EEENS7_ILi64EEEEEELi256ENS_10bfloat16_tEfNS_4arch4Sm90ELb0ELb1ELb1ELb1ELb1ELb0ELb1ELb1ELb0ELb1ELb1ELb0EEENS1_21CollectiveEpilogueFwdINS6_IJSA_NS7_ILi256EEESB_EEES9_SE_SG_Li256ELb1ELb1ELb1ELb0EEENS1_36VarlenDynamicPersistentTileSchedulerILi128ELi96ELi256ELi128ELb1ELb1ELb1ELb1ELb0ELb1EEEEEEEEEvNT_6ParamsE,"",@"SHT_CUDA_INFO"
	.sectionflags	@""
	.align	4


	//----- nvinfo : EIATTR_CUDA_API_VERSION
	.align		4
        /*0000*/ 	.byte	0x04, 0x37
        /*0002*/ 	.short	(.L_423 - .L_422)
.L_422:
        /*0004*/ 	.word	0x00000082


	//----- nvinfo : EIATTR_KPARAM_INFO
	.align		4
.L_423:
        /*0008*/ 	.byte	0x04, 0x17
        /*000a*/ 	.short	(.L_425 - .L_424)
.L_424:
        /*000c*/ 	.word	0x00000000
        /*0010*/ 	.short	0x0000
        /*0012*/ 	.short	0x0070
        /*0014*/ 	.byte	0x00, 0xf0, 0x01, 0x2e


	//----- nvinfo : EIATTR_SPARSE_MMA_MASK
	.align		4
.L_425:
        /*0018*/ 	.byte	0x03, 0x50
        /*001a*/ 	.short	0x0000


	//----- nvinfo : EIATTR_MAXREG_COUNT
	.align		4
        /*001c*/ 	.byte	0x03, 0x1b
        /*001e*/ 	.short	0x00a8


	//----- nvinfo : EIATTR_NUM_BARRIERS
	.align		4
        /*0020*/ 	.byte	0x02, 0x4c
        /*0022*/ 	.byte	0x10
	.zero		1


	//----- nvinfo : EIATTR_EXTERNS
	.align		4
        /*0024*/ 	.byte	0x04, 0x0f
        /*0026*/ 	.short	(.L_427 - .L_426)


	//   ....[0]....
	.align		4
.L_426:
        /*0028*/ 	.word	index@(__assertfail)


	//----- nvinfo : EIATTR_ANNOTATIONS
	.align		4
.L_427:
        /*002c*/ 	.byte	0x04, 0x55
        /*002e*/ 	.short	(.L_429 - .L_428)


	//   ....[0]....
.L_428:
        /* <DEDUP_REMOVED lines=49> */


	//----- nvinfo : EIATTR_MERCURY_ISA_VERSION
	.align		4
.L_429:
        /*0330*/ 	.byte	0x03, 0x5f
        /*0332*/ 	.short	0x0101


	//----- nvinfo : EIATTR_UNUSED_LOAD_BYTE_OFFSET
	.align		4
        /*0334*/ 	.byte	0x04, 0x44
        /*0336*/ 	.short	(.L_431 - .L_430)


	//   ....[0]....
.L_430:
        /*0338*/ 	.word	0x00000a60
        /*033c*/ 	.word	0x0000fff0


	//   ....[1]....
        /*0340*/ 	.word	0x000207b0
        /*0344*/ 	.word	0x0000fff0


	//----- nvinfo : EIATTR_INT_WARP_WIDE_INSTR_OFFSETS
	.align		4
.L_431:
        /*0348*/ 	.byte	0x04, 0x31
        /*034a*/ 	.short	(.L_433 - .L_432)


	//   ....[0]....
.L_432:
        /*034c*/ 	.word	0x000000c0


	//   ....[1]....
        /*0350*/ 	.word	0x000000d0


	//   ....[2]....
        /*0354*/ 	.word	0x000000e0


	//   ....[3]....
        /*0358*/ 	.word	0x00000180


	//   ....[4]....
        /*035c*/ 	.word	0x00026fc0


	//   ....[5]....
        /*0360*/ 	.word	0x00027050


	//   ....[6]....
        /*0364*/ 	.word	0x0002af10


	//   ....[7]....
        /*0368*/ 	.word	0x0002afa0


	//----- nvinfo : EIATTR_COOP_GROUP_MASK_REGIDS
	.align		4
.L_433:
        /*036c*/ 	.byte	0x04, 0x29
        /*036e*/ 	.short	(.L_435 - .L_434)


	//   ....[0]....
.L_434:
        /*0370*/ 	.word	0xffffffff


	//   ....[1]....
        /*0374*/ 	.word	0xffffffff


	//   ....[2]....
        /*0378*/ 	.word	0xffffffff


	//   ....[3]....
        /*037c*/ 	.word	0xffffffff


	//   ....[4]....
        /*0380*/ 	.word	0xffffffff


	//   ....[5]....
        /*0384*/ 	.word	0xffffffff


	//   ....[6]....
        /*0388*/ 	.word	0xffffffff


	//   ....[7]....
        /*038c*/ 	.word	0xffffffff


	//   ....[8]....
        /*0390*/ 	.word	0xffffffff


	//   ....[9]....
        /*0394*/ 	.word	0xffffffff


	//   ....[10]....
        /*0398*/ 	.word	0xffffffff


	//   ....[11]....
        /*039c*/ 	.word	0xffffffff


	//   ....[12]....
        /*03a0*/ 	.word	0xffffffff


	//   ....[13]....
        /*03a4*/ 	.word	0xffffffff


	//   ....[14]....
        /*03a8*/ 	.word	0xffffffff


	//   ....[15]....
        /*03ac*/ 	.word	0xffffffff


	//   ....[16]....
        /*03b0*/ 	.word	0xffffffff


	//   ....[17]....
        /*03b4*/ 	.word	0xffffffff


	//   ....[18]....
        /*03b8*/ 	.word	0xffffffff


	//   ....[19]....
        /*03bc*/ 	.word	0xffffffff


	//   ....[20]....
        /*03c0*/ 	.word	0xffffffff


	//   ....[21]....
        /*03c4*/ 	.word	0xffffffff


	//   ....[22]....
        /*03c8*/ 	.word	0xffffffff


	//   ....[23]....
        /*03cc*/ 	.word	0xffffffff


	//   ....[24]....
        /*03d0*/ 	.word	0xffffffff


	//   ....[25]....
        /*03d4*/ 	.word	0xffffffff


	//   ....[26]....
        /*03d8*/ 	.word	0xffffffff


	//   ....[27]....
        /*03dc*/ 	.word	0xffffffff


	//   ....[28]....
        /*03e0*/ 	.word	0xffffffff


	//   ....[29]....
        /*03e4*/ 	.word	0xffffffff


	//   ....[30]....
        /*03e8*/ 	.word	0xffffffff


	//   ....[31]....
        /*03ec*/ 	.word	0xffffffff


	//   ....[32]....
        /*03f0*/ 	.word	0xffffffff


	//   ....[33]....
        /*03f4*/ 	.word	0xffffffff


	//   ....[34]....
        /*03f8*/ 	.word	0xffffffff


	//   ....[35]....
        /*03fc*/ 	.word	0xffffffff


	//   ....[36]....
        /*0400*/ 	.word	0xffffffff


	//   ....[37]....
        /*0404*/ 	.word	0xffffffff


	//   ....[38]....
        /*0408*/ 	.word	0xffffffff


	//   ....[39]....
        /*040c*/ 	.word	0xffffffff


	//   ....[40]....
        /*0410*/ 	.word	0xffffffff


	//   ....[41]....
        /*0414*/ 	.word	0xffffffff


	//   ....[42]....
        /*0418*/ 	.word	0xffffffff


	//   ....[43]....
        /*041c*/ 	.word	0xffffffff


	//   ....[44]....
        /*0420*/ 	.word	0xffffffff


	//   ....[45]....
        /*0424*/ 	.word	0xffffffff


	//   ....[46]....
        /*0428*/ 	.word	0xffffffff


	//   ....[47]....
        /*042c*/ 	.word	0xffffffff


	//   ....[48]....
        /*0430*/ 	.word	0xffffffff


	//   ....[49]....
        /*0434*/ 	.word	0xffffffff


	//   ....[50]....
        /*0438*/ 	.word	0xffffffff


	//   ....[51]....
        /*043c*/ 	.word	0xffffffff


	//   ....[52]....
        /*0440*/ 	.word	0xffffffff


	//   ....[53]....
        /*0444*/ 	.word	0xffffffff


	//   ....[54]....
        /*0448*/ 	.word	0xffffffff


	//   ....[55]....
        /*044c*/ 	.word	0xffffffff


	//   ....[56]....
        /*0450*/ 	.word	0xffffffff


	//   ....[57]....
        /*0454*/ 	.word	0xffffffff


	//   ....[58]....
        /*0458*/ 	.word	0xffffffff


	//   ....[59]....
        /*045c*/ 	.word	0xffffffff


	//   ....[60]....
        /*0460*/ 	.word	0xffffffff


	//   ....[61]....
        /*0464*/ 	.word	0xffffffff


	//   ....[62]....
        /*0468*/ 	.word	0xffffffff


	//   ....[63]....
        /*046c*/ 	.word	0xffffffff


	//   ....[64]....
        /*0470*/ 	.word	0xffffffff


	//   ....[65]....
        /*0474*/ 	.word	0xffffffff


	//   ....[66]....
        /*0478*/ 	.word	0xffffffff


	//   ....[67]....
        /*047c*/ 	.word	0xffffffff


	//   ....[68]....
        /*0480*/ 	.word	0xffffffff


	//   ....[69]....
        /*0484*/ 	.word	0xffffffff


	//   ....[70]....
        /*0488*/ 	.word	0xffffffff


	//   ....[71]....
        /*048c*/ 	.word	0xffffffff


	//   ....[72]....
        /*0490*/ 	.word	0xffffffff


	//   ....[73]....
        /*0494*/ 	.word	0xffffffff


	//   ....[74]....
        /*0498*/ 	.word	0xffffffff


	//   ....[75]....
        /*049c*/ 	.word	0xffffffff


	//   ....[76]....
        /*04a0*/ 	.word	0xffffffff


	//   ....[77]....
        /*04a4*/ 	.word	0xffffffff


	//   ....[78]....
        /*04a8*/ 	.word	0xffffffff


	//   ....[79]....
        /*04ac*/ 	.word	0xffffffff


	//   ....[80]....
        /*04b0*/ 	.word	0xffffffff


	//   ....[81]....
        /*04b4*/ 	.word	0xffffffff


	//   ....[82]....
        /*04b8*/ 	.word	0xffffffff


	//   ....[83]....
        /*04bc*/ 	.word	0xffffffff


	//   ....[84]....
        /*04c0*/ 	.word	0xffffffff


	//   ....[85]....
        /*04c4*/ 	.word	0xffffffff


	//   ....[86]....
        /*04c8*/ 	.word	0xffffffff


	//   ....[87]....
        /*04cc*/ 	.word	0xffffffff


	//   ....[88]....
        /*04d0*/ 	.word	0xffffffff


	//   ....[89]....
        /*04d4*/ 	.word	0xffffffff


	//   ....[90]....
        /*04d8*/ 	.word	0xffffffff


	//   ....[91]....
        /*04dc*/ 	.word	0xffffffff


	//   ....[92]....
        /*04e0*/ 	.word	0xffffffff


	//   ....[93]....
        /*04e4*/ 	.word	0xffffffff


	//   ....[94]....
        /*04e8*/ 	.word	0xffffffff


	//   ....[95]....
        /*04ec*/ 	.word	0xffffffff


	//   ....[96]....
        /*04f0*/ 	.word	0xffffffff


	//   ....[97]....
        /*04f4*/ 	.word	0xffffffff


	//   ....[98]....
        /*04f8*/ 	.word	0xffffffff


	//   ....[99]....
        /*04fc*/ 	.word	0xffffffff


	//   ....[100]....
        /*0500*/ 	.word	0xffffffff


	//   ....[101]....
        /*0504*/ 	.word	0xffffffff


	//   ....[102]....
        /*0508*/ 	.word	0xffffffff


	//   ....[103]....
        /*050c*/ 	.word	0xffffffff


	//   ....[104]....
        /*0510*/ 	.word	0xffffffff


	//   ....[105]....
        /*0514*/ 	.word	0xffffffff


	//   ....[106]....
        /*0518*/ 	.word	0xffffffff


	//   ....[107]....
        /*051c*/ 	.word	0xffffffff


	//   ....[108]....
        /*0520*/ 	.word	0xffffffff


	//   ....[109]....
        /*0524*/ 	.word	0xffffffff


	//   ....[110]....
        /*0528*/ 	.word	0xffffffff


	//   ....[111]....
        /*052c*/ 	.word	0xffffffff


	//   ....[112]....
        /*0530*/ 	.word	0xffffffff


	//   ....[113]....
        /*0534*/ 	.word	0xffffffff


	//   ....[114]....
        /*0538*/ 	.word	0xffffffff


	//   ....[115]....
        /*053c*/ 	.word	0xffffffff


	//   ....[116]....
        /*0540*/ 	.word	0xffffffff


	//   ....[117]....
        /*0544*/ 	.word	0xffffffff


	//   ....[118]....
        /*0548*/ 	.word	0xffffffff


	//   ....[119]....
        /*054c*/ 	.word	0xffffffff


	//   ....[120]....
        /*0550*/ 	.word	0xffffffff


	//   ....[121]....
        /*0554*/ 	.word	0xffffffff


	//   ....[122]....
        /*0558*/ 	.word	0xffffffff


	//   ....[123]....
        /*055c*/ 	.word	0xffffffff


	//   ....[124]....
        /*0560*/ 	.word	0xffffffff


	//   ....[125]....
        /*0564*/ 	.word	0xffffffff


	//   ....[126]....
        /*0568*/ 	.word	0xffffffff


	//   ....[127]....
        /*056c*/ 	.word	0xffffffff


	//   ....[128]....
        /*0570*/ 	.word	0xffffffff


	//   ....[129]....
        /*0574*/ 	.word	0xffffffff


	//   ....[130]....
        /*0578*/ 	.word	0xffffffff


	//   ....[131]....
        /*057c*/ 	.word	0xffffffff


	//   ....[132]....
        /*0580*/ 	.word	0xffffffff


	//   ....[133]....
        /*0584*/ 	.word	0xffffffff


	//   ....[134]....
        /*0588*/ 	.word	0xffffffff


	//   ....[135]....
        /*058c*/ 	.word	0xffffffff


	//   ....[136]....
        /*0590*/ 	.word	0xffffffff


	//   ....[137]....
        /*0594*/ 	.word	0xffffffff


	//   ....[138]....
        /*0598*/ 	.word	0xffffffff


	//   ....[139]....
        /*059c*/ 	.word	0xffffffff


	//   ....[140]....
        /*05a0*/ 	.word	0xffffffff


	//   ....[141]....
        /*05a4*/ 	.word	0xffffffff


	//   ....[142]....
        /*05a8*/ 	.word	0xffffffff


	//   ....[143]....
        /*05ac*/ 	.word	0xffffffff


	//   ....[144]....
        /*05b0*/ 	.word	0xffffffff


	//   ....[145]....
        /*05b4*/ 	.word	0xffffffff


	//   ....[146]....
        /*05b8*/ 	.word	0xffffffff


	//   ....[147]....
        /*05bc*/ 	.word	0xffffffff


	//   ....[148]....
        /*05c0*/ 	.word	0xffffffff


	//   ....[149]....
        /*05c4*/ 	.word	0xffffffff


	//   ....[150]....
        /*05c8*/ 	.word	0xffffffff


	//   ....[151]....
        /*05cc*/ 	.word	0xffffffff


	//   ....[152]....
        /*05d0*/ 	.word	0xffffffff


	//   ....[153]....
        /*05d4*/ 	.word	0xffffffff


	//   ....[154]....
        /*05d8*/ 	.word	0xffffffff


	//   ....[155]....
        /*05dc*/ 	.word	0xffffffff


	//   ....[156]....
        /*05e0*/ 	.word	0xffffffff


	//   ....[157]....
        /*05e4*/ 	.word	0xffffffff


	//   ....[158]....
        /*05e8*/ 	.word	0xffffffff


	//   ....[159]....
        /*05ec*/ 	.word	0xffffffff


	//   ....[160]....
        /*05f0*/ 	.word	0xffffffff


	//   ....[161]....
        /*05f4*/ 	.word	0xffffffff


	//   ....[162]....
        /*05f8*/ 	.word	0xffffffff


	//   ....[163]....
        /*05fc*/ 	.word	0xffffffff


	//   ....[164]....
        /*0600*/ 	.word	0xffffffff


	//   ....[165]....
        /*0604*/ 	.word	0xffffffff


	//   ....[166]....
        /*0608*/ 	.word	0xffffffff


	//   ....[167]....
        /*060c*/ 	.word	0x0500000f


	//   ....[168]....
        /*0610*/ 	.word	0x0500000f


	//   ....[169]....
        /*0614*/ 	.word	0x0500000f


	//   ....[170]....
        /*0618*/ 	.word	0x0500000f


	//   ....[171]....
        /*061c*/ 	.word	0x0500000f


	//   ....[172]....
        /*0620*/ 	.word	0x0500000f


	//   ....[173]....
        /*0624*/ 	.word	0x0500000f


	//   ....[174]....
        /*0628*/ 	.word	0x0500000f


	//   ....[175]....
        /*062c*/ 	.word	0x0500000f


	//   ....[176]....
        /*0630*/ 	.word	0x0500000f


	//   ....[177]....
        /*0634*/ 	.word	0x0500000f


	//   ....[178]....
        /*0638*/ 	.word	0x0500000f


	//   ....[179]....
        /*063c*/ 	.word	0x0500000f


	//   ....[180]....
        /*0640*/ 	.word	0x0500000f


	//   ....[181]....
        /*0644*/ 	.word	0x0500000f


	//   ....[182]....
        /*0648*/ 	.word	0x0500000f


	//   ....[183]....
        /*064c*/ 	.word	0x0500000f


	//   ....[184]....
        /*0650*/ 	.word	0x0500000f


	//   ....[185]....
        /*0654*/ 	.word	0x0500000f


	//   ....[186]....
        /*0658*/ 	.word	0x0500000f


	//   ....[187]....
        /*065c*/ 	.word	0x0500000f


	//   ....[188]....
        /*0660*/ 	.word	0x0500000f


	//   ....[189]....
        /*0664*/ 	.word	0x0500000f


	//   ....[190]....
        /*0668*/ 	.word	0x0500000f


	//   ....[191]....
        /*066c*/ 	.word	0x0500000f


	//   ....[192]....
        /*0670*/ 	.word	0x0500000f


	//   ....[193]....
        /*0674*/ 	.word	0x0500000f


	//   ....[194]....
        /*0678*/ 	.word	0x0500000f


	//   ....[195]....
        /*067c*/ 	.word	0x0500000f


	//   ....[196]....
        /*0680*/ 	.word	0x0500000f


	//   ....[197]....
        /*0684*/ 	.word	0x0500000f


	//   ....[198]....
        /*0688*/ 	.word	0x0500000f


	//   ....[199]....
        /*068c*/ 	.word	0x0500000f


	//   ....[200]....
        /*0690*/ 	.word	0x0500000f


	//   ....[201]....
        /*0694*/ 	.word	0x0500000f


	//   ....[202]....
        /*0698*/ 	.word	0x0500000f


	//   ....[203]....
        /*069c*/ 	.word	0x0500000f


	//   ....[204]....
        /*06a0*/ 	.word	0x0500000f


	//   ....[205]....
        /*06a4*/ 	.word	0x0500000f


	//   ....[206]....
        /*06a8*/ 	.word	0x0500000f


	//   ....[207]....
        /*06ac*/ 	.word	0x0500000f


	//   ....[208]....
        /*06b0*/ 	.word	0x0500000f


	//   ....[209]....
        /*06b4*/ 	.word	0x0500000f


	//   ....[210]....
        /*06b8*/ 	.word	0x0500000f


	//   ....[211]....
        /*06bc*/ 	.word	0x0500000f


	//   ....[212]....
        /*06c0*/ 	.word	0x0500000f


	//   ....[213]....
        /*06c4*/ 	.word	0x0500000f


	//   ....[214]....
        /*06c8*/ 	.word	0x0500000f


	//   ....[215]....
        /*06cc*/ 	.word	0x0500000f


	//   ....[216]....
        /*06d0*/ 	.word	0x0500000f


	//   ....[217]....
        /*06d4*/ 	.word	0x0500000f


	//   ....[218]....
        /*06d8*/ 	.word	0x0500000f


	//   ....[219]....
        /*06dc*/ 	.word	0x0500000f


	//   ....[220]....
        /*06e0*/ 	.word	0x0500000f


	//   ....[221]....
        /*06e4*/ 	.word	0x0500000f


	//   ....[222]....
        /*06e8*/ 	.word	0x0500000f


	//   ....[223]....
        /*06ec*/ 	.word	0x0500000f


	//   ....[224]....
        /*06f0*/ 	.word	0x0500000f


	//   ....[225]....
        /*06f4*/ 	.word	0x0500000f


	//   ....[226]....
        /*06f8*/ 	.word	0x0500000f


	//   ....[227]....
        /*06fc*/ 	.word	0x0500000f


	//   ....[228]....
        /*0700*/ 	.word	0x0500000f


	//   ....[229]....
        /*0704*/ 	.word	0x0500000f


	//   ....[230]....
        /*0708*/ 	.word	0x0500000f


	//   ....[231]....
        /*070c*/ 	.word	0x0500000f


	//   ....[232]....
        /*0710*/ 	.word	0x0500000f


	//   ....[233]....
        /*0714*/ 	.word	0x0500000f


	//   ....[234]....
        /*0718*/ 	.word	0x0500000f


	//   ....[235]....
        /*071c*/ 	.word	0x0500000f


	//   ....[236]....
        /*0720*/ 	.word	0x0500000f


	//   ....[237]....
        /*0724*/ 	.word	0x0500000f


	//   ....[238]....
        /*0728*/ 	.word	0x0500000f


	//   ....[239]....
        /*072c*/ 	.word	0x0500000f


	//   ....[240]....
        /*0730*/ 	.word	0x0500000f


	//   ....[241]....
        /*0734*/ 	.word	0x0500000f


	//   ....[242]....
        /*0738*/ 	.word	0x0500000f


	//   ....[243]....
        /*073c*/ 	.word	0x0500000f


	//   ....[244]....
        /*0740*/ 	.word	0x0500000f


	//   ....[245]....
        /*0744*/ 	.word	0x0500000f


	//   ....[246]....
        /*0748*/ 	.word	0x0500000f


	//   ....[247]....
        /*074c*/ 	.word	0x0500000f


	//   ....[248]....
        /*0750*/ 	.word	0x0500000f


	//   ....[249]....
        /*0754*/ 	.word	0x0500000f


	//   ....[250]....
        /*0758*/ 	.word	0x0500000f


	//   ....[251]....
        /*075c*/ 	.word	0x0500000f


	//   ....[252]....
        /*0760*/ 	.word	0x0500000f


	//   ....[253]....
        /*0764*/ 	.word	0x0500000f


	//   ....[254]....
        /*0768*/ 	.word	0x0500000f


	//   ....[255]....
        /*076c*/ 	.word	0x0500000f


	//   ....[0]....
        /*0770*/ 	.word	0x0500000f


	//   ....[1]....
        /*0774*/ 	.word	0x0500000f


	//   ....[2]....
        /*0778*/ 	.word	0x0500000f


	//   ....[3]....
        /*077c*/ 	.word	0x0500000f


	//   ....[4]....
        /*0780*/ 	.word	0x0500000f


	//   ....[5]....
        /*0784*/ 	.word	0x0500000f


	//   ....[6]....
        /*0788*/ 	.word	0x0500000f


	//   ....[7]....
        /*078c*/ 	.word	0x0500000f


	//   ....[8]....
        /*0790*/ 	.word	0x0500000f


	//   ....[9]....
        /*0794*/ 	.word	0x0500000f


	//   ....[10]....
        /*0798*/ 	.word	0x0500000f


	//   ....[11]....
        /*079c*/ 	.word	0xffffffff


	//   ....[12]....
        /*07a0*/ 	.word	0xffffffff


	//   ....[13]....
        /*07a4*/ 	.word	0xffffffff


	//   ....[14]....
        /*07a8*/ 	.word	0xffffffff


	//   ....[15]....
        /*07ac*/ 	.word	0xffffffff


	//   ....[16]....
        /*07b0*/ 	.word	0xffffffff


	//----- nvinfo : EIATTR_COOP_GROUP_INSTR_OFFSETS
	.align		4
.L_435:
        /*07b4*/ 	.byte	0x04, 0x28
        /*07b6*/ 	.short	(.L_437 - .L_436)


	//   ....[0]....
.L_436:
        /*07b8*/ 	.word	0x00000080


	//   ....[1]....
        /*07bc*/ 	.word	0x00000090


	//   ....[2]....
        /*07c0*/ 	.word	0x000002f0


	//   ....[3]....
        /*07c4*/ 	.word	0x00000450


	//   ....[4]....
        /*07c8*/ 	.word	0x00000570


	//   ....[5]....
        /*07cc*/ 	.word	0x000006d0


	//   ....[6]....
        /*07d0*/ 	.word	0x000028b0


	//   ....[7]....
        /*07d4*/ 	.word	0x000048a0


	//   ....[8]....
        /*07d8*/ 	.word	0x00005070


	//   ....[9]....
        /*07dc*/ 	.word	0x00006400


	//   ....[10]....
        /*07e0*/ 	.word	0x000065f0


	//   ....[11]....
        /*07e4*/ 	.word	0x00006950


	//   ....[12]....
        /*07e8*/ 	.word	0x00006970


	//   ....[13]....
        /*07ec*/ 	.word	0x0000bec0


	//   ....[14]....
        /*07f0*/ 	.word	0x0000bf60


	//   ....[15]....
        /*07f4*/ 	.word	0x0000c140


	//   ....[16]....
        /*07f8*/ 	.word	0x0000c160


	//   ....[17]....
        /*07fc*/ 	.word	0x00015ba0


	//   ....[18]....
        /*0800*/ 	.word	0x00016140


	//   ....[19]....
        /*0804*/ 	.word	0x00017080


	//   ....[20]....
        /*0808*/ 	.word	0x00017190


	//   ....[21]....
        /*080c*/ 	.word	0x00017320


	//   ....[22]....
        /*0810*/ 	.word	0x00017340


	//   ....[23]....
        /*0814*/ 	.word	0x0001f850


	//   ....[24]....
        /*0818*/ 	.word	0x0001f870


	//   ....[25]....
        /*081c*/ 	.word	0x0001f8b0


	//   ....[26]....
        /*0820*/ 	.word	0x0001f8f0


	//   ....[27]....
        /*0824*/ 	.word	0x00021b20


	//   ....[28]....
        /*0828*/ 	.word	0x00021b40


	//   ....[29]....
        /*082c*/ 	.word	0x00021b90


	//   ....[30]....
        /*0830*/ 	.word	0x00021ba0


	//   ....[31]....
        /*0834*/ 	.word	0x00022550


	//   ....[32]....
        /*0838*/ 	.word	0x00022580


	//   ....[33]....
        /*083c*/ 	.word	0x000226c0


	//   ....[34]....
        /*0840*/ 	.word	0x000226e0


	//   ....[35]....
        /*0844*/ 	.word	0x00022820


	//   ....[36]....
        /*0848*/ 	.word	0x00022840


	//   ....[37]....
        /*084c*/ 	.word	0x00022990


	//   ....[38]....
        /*0850*/ 	.word	0x000229b0


	//   ....[39]....
        /*0854*/ 	.word	0x00022f70


	//   ....[40]....
        /*0858*/ 	.word	0x00022fa0


	//   ....[41]....
        /*085c*/ 	.word	0x000239d0


	//   ....[42]....
        /*0860*/ 	.word	0x000239e0


	//   ....[43]....
        /*0864*/ 	.word	0x00024d50


	//   ....[44]....
        /*0868*/ 	.word	0x00024d70


	//   ....[45]....
        /*086c*/ 	.word	0x00024eb0


	//   ....[46]....
        /*0870*/ 	.word	0x00024ed0


	//   ....[47]....
        /*0874*/ 	.word	0x00025010


	//   ....[48]....
        /*0878*/ 	.word	0x00025030


	//   ....[49]....
        /*087c*/ 	.word	0x00025180


	//   ....[50]....
        /*0880*/ 	.word	0x000251a0


	//   ....[51]....
        /*0884*/ 	.word	0x00025370


	//   ....[52]....
        /*0888*/ 	.word	0x00025580


	//   ....[53]....
        /*088c*/ 	.word	0x000255b0


	//   ....[54]....
        /*0890*/ 	.word	0x000255e0


	//   ....[55]....
        /*0894*/ 	.word	0x00025610


	//   ....[56]....
        /*0898*/ 	.word	0x00025640


	//   ....[57]....
        /*089c*/ 	.word	0x00025670


	//   ....[58]....
        /*08a0*/ 	.word	0x000257e0


	//   ....[59]....
        /*08a4*/ 	.word	0x00025810


	//   ....[60]....
        /*08a8*/ 	.word	0x00025840


	//   ....[61]....
        /*08ac*/ 	.word	0x00025870


	//   ....[62]....
        /*08b0*/ 	.word	0x000258a0


	//   ....[63]....
        /*08b4*/ 	.word	0x000258d0


	//   ....[64]....
        /*08b8*/ 	.word	0x00025960


	//   ....[65]....
        /*08bc*/ 	.word	0x00025990


	//   ....[66]....
        /*08c0*/ 	.word	0x000259a0


	//   ....[67]....
        /*08c4*/ 	.word	0x000259e0


	//   ....[68]....
        /*08c8*/ 	.word	0x00027ba0


	//   ....[69]....
        /*08cc*/ 	.word	0x00027bc0


	//   ....[70]....
        /*08d0*/ 	.word	0x00027c50


	//   ....[71]....
        /*08d4*/ 	.word	0x00027c70


	//   ....[72]....
        /*08d8*/ 	.word	0x00027cf0


	//   ....[73]....
        /*08dc*/ 	.word	0x00027d10


	//   ....[74]....
        /*08e0*/ 	.word	0x00027d90


	//   ....[75]....
        /*08e4*/ 	.word	0x00027db0


	//   ....[76]....
        /*08e8*/ 	.word	0x00027e30


	//   ....[77]....
        /*08ec*/ 	.word	0x00027e50


	//   ....[78]....
        /*08f0*/ 	.word	0x00027e60


	//   ....[79]....
        /*08f4*/ 	.word	0x00027e70


	//   ....[80]....
        /*08f8*/ 	.word	0x000285c0


	//   ....[81]....
        /*08fc*/ 	.word	0x00028600


	//   ....[82]....
        /*0900*/ 	.word	0x00028620


	//   ....[83]....
        /*0904*/ 	.word	0x00028630


	//   ....[84]....
        /*0908*/ 	.word	0x00028640


	//   ....[85]....
        /*090c*/ 	.word	0x00028650


	//   ....[86]....
        /*0910*/ 	.word	0x00028680


	//   ....[87]....
        /*0914*/ 	.word	0x00028760


	//   ....[88]....
        /*0918*/ 	.word	0x000287b0


	//   ....[89]....
        /*091c*/ 	.word	0x00028810


	//   ....[90]....
        /*0920*/ 	.word	0x00028880


	//   ....[91]....
        /*0924*/ 	.word	0x000288c0


	//   ....[92]....
        /*0928*/ 	.word	0x00028900


	//   ....[93]....
        /*092c*/ 	.word	0x00028920


	//   ....[94]....
        /*0930*/ 	.word	0x000289a0


	//   ....[95]....
        /*0934*/ 	.word	0x000289e0


	//   ....[96]....
        /*0938*/ 	.word	0x000290d0


	//   ....[97]....
        /*093c*/ 	.word	0x00029100


	//   ....[98]....
        /*0940*/ 	.word	0x00029120


	//   ....[99]....
        /*0944*/ 	.word	0x00029150


	//   ....[100]....
        /*0948*/ 	.word	0x000291c0


	//   ....[101]....
        /*094c*/ 	.word	0x000291f0


	//   ....[102]....
        /*0950*/ 	.word	0x00029300


	//   ....[103]....
        /*0954*/ 	.word	0x00029320


	//   ....[104]....
        /*0958*/ 	.word	0x000293b0


	//   ....[105]....
        /*095c*/ 	.word	0x000293d0


	//   ....[106]....
        /*0960*/ 	.word	0x00029440


	//   ....[107]....
        /*0964*/ 	.word	0x00029460


	//   ....[108]....
        /*0968*/ 	.word	0x000294c0


	//   ....[109]....
        /*096c*/ 	.word	0x000294f0


	//   ....[110]....
        /*0970*/ 	.word	0x00029570


	//   ....[111]....
        /*0974*/ 	.word	0x000295d0


	//   ....[112]....
        /*0978*/ 	.word	0x00029b10


	//   ....[113]....
        /*097c*/ 	.word	0x00029b30


	//   ....[114]....
        /*0980*/ 	.word	0x00029b80


	//   ....[115]....
        /*0984*/ 	.word	0x00029c40


	//   ....[116]....
        /*0988*/ 	.word	0x00029c50


	//   ....[117]....
        /*098c*/ 	.word	0x00029c80


	//   ....[118]....
        /*0990*/ 	.word	0x00029d10


	//   ....[119]....
        /*0994*/ 	.word	0x00029dc0


	//   ....[120]....
        /*0998*/ 	.word	0x00029dd0


	//   ....[121]....
        /*099c*/ 	.word	0x00029e00


	//   ....[122]....
        /*09a0*/ 	.word	0x00029e10


	//   ....[123]....
        /*09a4*/ 	.word	0x00029ea0


	//   ....[124]....
        /*09a8*/ 	.word	0x0002a590


	//   ....[125]....
        /*09ac*/ 	.word	0x0002a5b0


	//   ....[126]....
        /*09b0*/ 	.word	0x0002a5c0


	//   ....[127]....
        /*09b4*/ 	.word	0x0002a600


	//   ....[128]....
        /*09b8*/ 	.word	0x0002a610


	//   ....[129]....
        /*09bc*/ 	.word	0x0002a650


	//   ....[130]....
        /*09c0*/ 	.word	0x0002a660


	//   ....[131]....
        /*09c4*/ 	.word	0x0002a6a0


	//   ....[132]....
        /*09c8*/ 	.word	0x0002a6b0


	//   ....[133]....
        /*09cc*/ 	.word	0x0002a6f0


	//   ....[134]....
        /*09d0*/ 	.word	0x0002a700


	//   ....[135]....
        /*09d4*/ 	.word	0x0002a710


	//   ....[136]....
        /*09d8*/ 	.word	0x0002aa50


	//   ....[137]....
        /*09dc*/ 	.word	0x0002aa70


	//   ....[138]....
        /*09e0*/ 	.word	0x0002aa80


	//   ....[139]....
        /*09e4*/ 	.word	0x0002aa90


	//   ....[140]....
        /*09e8*/ 	.word	0x0002aaa0


	//   ....[141]....
        /*09ec*/ 	.word	0x0002aac0


	//   ....[142]....
        /*09f0*/ 	.word	0x0002ab30


	//   ....[143]....
        /*09f4*/ 	.word	0x0002ab60


	//   ....[144]....
        /*09f8*/ 	.word	0x0002ab70


	//   ....[145]....
        /*09fc*/ 	.word	0x0002abe0


	//   ....[146]....
        /*0a00*/ 	.word	0x0002abf0


	//   ....[147]....
        /*0a04*/ 	.word	0x0002acf0


	//   ....[148]....
        /*0a08*/ 	.word	0x0002b1d0


	//   ....[149]....
        /*0a0c*/ 	.word	0x0002b200


	//   ....[150]....
        /*0a10*/ 	.word	0x0002b260


	//   ....[151]....
        /*0a14*/ 	.word	0x0002b290


	//   ....[152]....
        /*0a18*/ 	.word	0x0002b2c0


	//   ....[153]....
        /*0a1c*/ 	.word	0x0002b2f0


	//   ....[154]....
        /*0a20*/ 	.word	0x0002b320


	//   ....[155]....
        /*0a24*/ 	.word	0x0002b350


	//   ....[156]....
        /*0a28*/ 	.word	0x0002b4f0


	//   ....[157]....
        /*0a2c*/ 	.word	0x0002b520


	//   ....[158]....
        /*0a30*/ 	.word	0x0002b550


	//   ....[159]....
        /*0a34*/ 	.word	0x0002b580


	//   ....[160]....
        /*0a38*/ 	.word	0x0002b5b0


	//   ....[161]....
        /*0a3c*/ 	.word	0x0002b5e0


	//   ....[162]....
        /*0a40*/ 	.word	0x0002b6a0


	//   ....[163]....
        /*0a44*/ 	.word	0x0002b6c0


	//   ....[164]....
        /*0a48*/ 	.word	0x0002b6e0


	//   ....[165]....
        /*0a4c*/ 	.word	0x0002b740


	//   ....[166]....
        /*0a50*/ 	.word	0x0002c160


	//   ....[167]....
        /*0a54*/ 	.word	0x0002c700


	//   ....[168]....
        /*0a58*/ 	.word	0x0002c7f0


	//   ....[169]....
        /*0a5c*/ 	.word	0x0002c890


	//   ....[170]....
        /*0a60*/ 	.word	0x0002c8f0


	//   ....[171]....
        /*0a64*/ 	.word	0x0002c9e0


	//   ....[172]....
        /*0a68*/ 	.word	0x0002ca50


	//   ....[173]....
        /*0a6c*/ 	.word	0x0002cb40


	//   ....[174]....
        /*0a70*/ 	.word	0x0002cbb0


	//   ....[175]....
        /*0a74*/ 	.word	0x0002cca0


	//   ....[176]....
        /*0a78*/ 	.word	0x0002cd10


	//   ....[177]....
        /*0a7c*/ 	.word	0x0002ce00


	//   ....[178]....
        /*0a80*/ 	.word	0x0002ce70


	//   ....[179]....
        /*0a84*/ 	.word	0x0002cf10


	//   ....[180]....
        /*0a88*/ 	.word	0x0002d010


	//   ....[181]....
        /*0a8c*/ 	.word	0x0002d090


	//   ....[182]....
        /*0a90*/ 	.word	0x0002d0f0


	//   ....[183]....
        /*0a94*/ 	.word	0x0002d1c0


	//   ....[184]....
        /*0a98*/ 	.word	0x0002d2a0


	//   ....[185]....
        /*0a9c*/ 	.word	0x0002d360


	//   ....[186]....
        /*0aa0*/ 	.word	0x0002d3e0


	//   ....[187]....
        /*0aa4*/ 	.word	0x0002d4d0


	//   ....[188]....
        /*0aa8*/ 	.word	0x0002d590


	//   ....[189]....
        /*0aac*/ 	.word	0x0002d640


	//   ....[190]....
        /*0ab0*/ 	.word	0x0002d700


	//   ....[191]....
        /*0ab4*/ 	.word	0x0002d7b0


	//   ....[192]....
        /*0ab8*/ 	.word	0x0002d830


	//   ....[193]....
        /*0abc*/ 	.word	0x0002d920


	//   ....[194]....
        /*0ac0*/ 	.word	0x0002d990


	//   ....[195]....
        /*0ac4*/ 	.word	0x0002da60


	//   ....[196]....
        /*0ac8*/ 	.word	0x0002db00


	//   ....[197]....
        /*0acc*/ 	.word	0x0002dba0


	//   ....[198]....
        /*0ad0*/ 	.word	0x0002dc00


	//   ....[199]....
        /*0ad4*/ 	.word	0x0002dcf0


	//   ....[200]....
        /*0ad8*/ 	.word	0x0002de00


	//   ....[201]....
        /*0adc*/ 	.word	0x0002de50


	//   ....[202]....
        /*0ae0*/ 	.word	0x0002deb0


	//   ....[203]....
        /*0ae4*/ 	.word	0x0002dfb0


	//   ....[204]....
        /*0ae8*/ 	.word	0x0002e0c0


	//   ....[205]....
        /*0aec*/ 	.word	0x0002e110


	//   ....[206]....
        /*0af0*/ 	.word	0x0002e170


	//   ....[207]....
        /*0af4*/ 	.word	0x0002e270


	//   ....[208]....
        /*0af8*/ 	.word	0x0002e380


	//   ....[209]....
        /*0afc*/ 	.word	0x0002e3d0


	//   ....[210]....
        /*0b00*/ 	.word	0x0002e430


	//   ....[211]....
        /*0b04*/ 	.word	0x0002e520


	//   ....[212]....
        /*0b08*/ 	.word	0x0002e650


	//   ....[213]....
        /*0b0c*/ 	.word	0x0002e730


	//   ....[214]....
        /*0b10*/ 	.word	0x0002e7c0


	//   ....[215]....
        /*0b14*/ 	.word	0x0002e8d0


	//   ....[216]....
        /*0b18*/ 	.word	0x0002e930


	//   ....[217]....
        /*0b1c*/ 	.word	0x0002ea40


	//   ....[218]....
        /*0b20*/ 	.word	0x0002eaa0


	//   ....[219]....
        /*0b24*/ 	.word	0x0002ebb0


	//   ....[220]....
        /*0b28*/ 	.word	0x0002ec10


	//   ....[221]....
        /*0b2c*/ 	.word	0x0002ed20


	//   ....[222]....
        /*0b30*/ 	.word	0x0002ed80


	//   ....[223]....
        /*0b34*/ 	.word	0x0002ee40


	//   ....[224]....
        /*0b38*/ 	.word	0x0002efa0


	//   ....[225]....
        /*0b3c*/ 	.word	0x0002f040


	//   ....[226]....
        /*0b40*/ 	.word	0x0002f0a0


	//   ....[227]....
        /*0b44*/ 	.word	0x0002f150


	//   ....[228]....
        /*0b48*/ 	.word	0x0002f1b0


	//   ....[229]....
        /*0b4c*/ 	.word	0x0002f260


	//   ....[230]....
        /*0b50*/ 	.word	0x0002f2c0


	//   ....[231]....
        /*0b54*/ 	.word	0x0002f370


	//   ....[232]....
        /*0b58*/ 	.word	0x0002f3d0


	//   ....[233]....
        /*0b5c*/ 	.word	0x0002f480


	//   ....[234]....
        /*0b60*/ 	.word	0x0002f4e0


	//   ....[235]....
        /*0b64*/ 	.word	0x0002f590


	//   ....[236]....
        /*0b68*/ 	.word	0x0002f670


	//   ....[237]....
        /*0b6c*/ 	.word	0x0002f710


	//   ....[238]....
        /*0b70*/ 	.word	0x0002f770


	//   ....[239]....
        /*0b74*/ 	.word	0x0002f840


	//   ....[240]....
        /*0b78*/ 	.word	0x0002f8a0


	//   ....[241]....
        /*0b7c*/ 	.word	0x0002f970


	//   ....[242]....
        /*0b80*/ 	.word	0x0002f9d0


	//   ....[243]....
        /*0b84*/ 	.word	0x0002fab0


	//   ....[244]....
        /*0b88*/ 	.word	0x0002fb10


	//   ....[245]....
        /*0b8c*/ 	.word	0x0002fbe0


	//   ....[246]....
        /*0b90*/ 	.word	0x0002fc40


	//   ....[247]....
        /*0b94*/ 	.word	0x0002fd10


	//   ....[248]....
        /*0b98*/ 	.word	0x0002fda0


	//   ....[249]....
        /*0b9c*/ 	.word	0x0002fe40


	//   ....[250]....
        /*0ba0*/ 	.word	0x0002ffc0


	//   ....[251]....
        /*0ba4*/ 	.word	0x00030030


	//   ....[252]....
        /*0ba8*/ 	.word	0x000300a0


	//   ....[253]....
        /*0bac*/ 	.word	0x00030110


	//   ....[254]....
        /*0bb0*/ 	.word	0x00030180


	//   ....[255]....
        /*0bb4*/ 	.word	0x00030200


	//   ....[0]....
        /*0bb8*/ 	.word	0x00030280


	//   ....[1]....
        /*0bbc*/ 	.word	0x00030310


	//   ....[2]....
        /*0bc0*/ 	.word	0x00030380


	//   ....[3]....
        /*0bc4*/ 	.word	0x000303f0


	//   ....[4]....
        /*0bc8*/ 	.word	0x00030460


	//   ....[5]....
        /*0bcc*/ 	.word	0x000304e0


	//   ....[6]....
        /*0bd0*/ 	.word	0x00030550


	//   ....[7]....
        /*0bd4*/ 	.word	0x000305e0


	//   ....[8]....
        /*0bd8*/ 	.word	0x00030640


	//   ....[9]....
        /*0bdc*/ 	.word	0x000306d0


	//   ....[10]....
        /*0be0*/ 	.word	0x00030800


	//   ....[11]....
        /*0be4*/ 	.word	0x00032ec0


	//   ....[12]....
        /*0be8*/ 	.word	0x000335c0


	//   ....[13]....
        /*0bec*/ 	.word	0x00034860


	//   ....[14]....
        /*0bf0*/ 	.word	0x000348b0


	//   ....[15]....
        /*0bf4*/ 	.word	0x00034920


	//   ....[16]....
        /*0bf8*/ 	.word	0x00034940


	//----- nvinfo : EIATTR_REG_RECONFIG
	.align		4
.L_437:
        /*0bfc*/ 	.byte	0x01, 0x54
	.zero		2


	//----- nvinfo : EIATTR_SYSCALL_OFFSETS
	.align		4
        /*0c00*/ 	.byte	0x04, 0x46
        /*0c02*/ 	.short	(.L_439 - .L_438)


	//   ....[0]....
.L_438:
        /*0c04*/ 	.word	0x00002b30


	//   ....[1]....
        /*0c08*/ 	.word	0x000271b0


	//   ....[2]....
        /*0c0c*/ 	.word	0x00027300


	//   ....[3]....
        /*0c10*/ 	.word	0x000273f0


	//   ....[4]....
        /*0c14*/ 	.word	0x00028200


	//   ....[5]....
        /*0c18*/ 	.word	0x00028d30


	//----- nvinfo : EIATTR_MBARRIER_INSTR_OFFSETS
	.align		4
.L_439:
        /*0c1c*/ 	.byte	0x04, 0x39
        /*0c1e*/ 	.short	(.L_441 - .L_440)


	//   ....[0]....
.L_440:
        /*0c20*/ 	.word	0x00000190
        /*0c24*/ 	.word	0x000000ff
        /*0c28*/ 	.word	0x00032400
        /*0c2c*/ 	.short	0x0100
        /*0c2e*/ 	.byte	0x08
	.zero		1


	//   ....[1]....
        /*0c30*/ 	.word	0x000001a0
        /*0c34*/ 	.word	0x000000ff
        /*0c38*/ 	.word	0x00032410
        /*0c3c*/ 	.short	0x0100
        /*0c3e*/ 	.byte	0x08
	.zero		1


	//   ....[2]....
        /*0c40*/ 	.word	0x000001b0
        /*0c44*/ 	.word	0x000000ff
        /*0c48*/ 	.word	0x00032420
        /*0c4c*/ 	.short	0x0100
        /*0c4e*/ 	.byte	0x08
	.zero		1


	//   ....[3]....
        /*0c50*/ 	.word	0x000002a0
        /*0c54*/ 	.word	0x000000ff
        /*0c58*/ 	.word	0x00032430
        /*0c5c*/ 	.short	0x0100
        /*0c5e*/ 	.byte	0x08
	.zero		1


	//   ....[4]....
        /*0c60*/ 	.word	0x000002b0
        /*0c64*/ 	.word	0x000000ff
        /*0c68*/ 	.word	0x00032440
        /*0c6c*/ 	.short	0x0100
        /*0c6e*/ 	.byte	0x08
	.zero		1


	//   ....[5]....
        /*0c70*/ 	.word	0x000002c0
        /*0c74*/ 	.word	0x000000ff
        /*0c78*/ 	.word	0x00032438
        /*0c7c*/ 	.short	0x0100
        /*0c7e*/ 	.byte	0x08
	.zero		1


	//   ....[6]....
        /*0c80*/ 	.word	0x000002d0
        /*0c84*/ 	.word	0x000000ff
        /*0c88*/ 	.word	0x00032448
        /*0c8c*/ 	.short	0x0100
        /*0c8e*/ 	.byte	0x08
	.zero		1


	//   ....[7]....
        /*0c90*/ 	.word	0x00000400
        /*0c94*/ 	.word	0x000000ff
        /*0c98*/ 	.word	0x00032450
        /*0c9c*/ 	.short	0x0100
        /*0c9e*/ 	.byte	0x08
	.zero		1


	//   ....[8]....
        /*0ca0*/ 	.word	0x00000410
        /*0ca4*/ 	.word	0x000000ff
        /*0ca8*/ 	.word	0x00032460
        /*0cac*/ 	.short	0x0100
        /*0cae*/ 	.byte	0x08
	.zero		1


	//   ....[9]....
        /*0cb0*/ 	.word	0x00000420
        /*0cb4*/ 	.word	0x000000ff
        /*0cb8*/ 	.word	0x00032458
        /*0cbc*/ 	.short	0x0100
        /*0cbe*/ 	.byte	0x08
	.zero		1


	//   ....[10]....
        /*0cc0*/ 	.word	0x00000430
        /*0cc4*/ 	.word	0x000000ff
        /*0cc8*/ 	.word	0x00032468
        /*0ccc*/ 	.short	0x0100
        /*0cce*/ 	.byte	0x08
	.zero		1


	//   ....[11]....
        /*0cd0*/ 	.word	0x00000520
        /*0cd4*/ 	.word	0x000000ff
        /*0cd8*/ 	.word	0x00032470
        /*0cdc*/ 	.short	0x0100
        /*0cde*/ 	.byte	0x06
	.zero		1


	//   ....[12]....
        /*0ce0*/ 	.word	0x00000530
        /*0ce4*/ 	.word	0x000000ff
        /*0ce8*/ 	.word	0x00032480
        /*0cec*/ 	.short	0x0100
        /*0cee*/ 	.byte	0x06
	.zero		1


	//   ....[13]....
        /*0cf0*/ 	.word	0x00000540
        /*0cf4*/ 	.word	0x000000ff
        /*0cf8*/ 	.word	0x00032478
        /*0cfc*/ 	.short	0x0100
        /*0cfe*/ 	.byte	0x06
	.zero		1


	//   ....[14]....
        /*0d00*/ 	.word	0x00000550
        /*0d04*/ 	.word	0x000000ff
        /*0d08*/ 	.word	0x00032488
        /*0d0c*/ 	.short	0x0100
        /*0d0e*/ 	.byte	0x06
	.zero		1


	//   ....[15]....
        /*0d10*/ 	.word	0x00000680
        /*0d14*/ 	.word	0x000000ff
        /*0d18*/ 	.word	0x00032490
        /*0d1c*/ 	.short	0x0100
        /*0d1e*/ 	.byte	0x08
	.zero		1


	//   ....[16]....
        /*0d20*/ 	.word	0x00000690
        /*0d24*/ 	.word	0x000000ff
        /*0d28*/ 	.word	0x000324a0
        /*0d2c*/ 	.short	0x0100
        /*0d2e*/ 	.byte	0x08
	.zero		1


	//   ....[17]....
        /*0d30*/ 	.word	0x000006a0
        /*0d34*/ 	.word	0x000000ff
        /*0d38*/ 	.word	0x00032498
        /*0d3c*/ 	.short	0x0100
        /*0d3e*/ 	.byte	0x08
	.zero		1


	//   ....[18]....
        /*0d40*/ 	.word	0x000006b0
        /*0d44*/ 	.word	0x000000ff
        /*0d48*/ 	.word	0x000324a8
        /*0d4c*/ 	.short	0x0100
        /*0d4e*/ 	.byte	0x08
	.zero		1


	//   ....[19]....
        /*0d50*/ 	.word	0x000007f0
        /*0d54*/ 	.word	0x000000ff
        /*0d58*/ 	.word	0x000324b0
        /*0d5c*/ 	.short	0x0100
        /*0d5e*/ 	.byte	0x08
	.zero		1


	//   ....[20]....
        /*0d60*/ 	.word	0x00000800
        /*0d64*/ 	.word	0x000000ff
        /*0d68*/ 	.word	0x000324c0
        /*0d6c*/ 	.short	0x0100
        /*0d6e*/ 	.byte	0x08
	.zero		1


	//   ....[21]....
        /*0d70*/ 	.word	0x00000810
        /*0d74*/ 	.word	0x000000ff
        /*0d78*/ 	.word	0x000324b8
        /*0d7c*/ 	.short	0x0100
        /*0d7e*/ 	.byte	0x08
	.zero		1


	//   ....[22]....
        /*0d80*/ 	.word	0x00000820
        /*0d84*/ 	.word	0x000000ff
        /*0d88*/ 	.word	0x000324c8
        /*0d8c*/ 	.short	0x0100
        /*0d8e*/ 	.byte	0x08
	.zero		1


	//   ....[23]....
        /*0d90*/ 	.word	0x00002d70
        /*0d94*/ 	.word	0x00000048
        /*0d98*/ 	.word	0x00032400
        /*0d9c*/ 	.short	0x010a
        /*0d9e*/ 	.byte	0x3f
	.zero		1


	//   ....[24]....
        /*0da0*/ 	.word	0x00003200
        /*0da4*/ 	.word	0x0000000a
        /*0da8*/ 	.word	0x00000000
        /*0dac*/ 	.short	0x010a
        /*0dae*/ 	.byte	0x3f
	.zero		1


	//   ....[25]....
        /*0db0*/ 	.word	0x00003260
        /*0db4*/ 	.word	0x0000000a
        /*0db8*/ 	.word	0x00000000
        /*0dbc*/ 	.short	0x010a
        /*0dbe*/ 	.byte	0x3f
	.zero		1


	//   ....[26]....
        /*0dc0*/ 	.word	0x00003610
        /*0dc4*/ 	.word	0x00000048
        /*0dc8*/ 	.word	0x00032410
        /*0dcc*/ 	.short	0x010a
        /*0dce*/ 	.byte	0x3f
	.zero		1


	//   ....[27]....
        /*0dd0*/ 	.word	0x00003710
        /*0dd4*/ 	.word	0x0000000a
        /*0dd8*/ 	.word	0x00000000
        /*0ddc*/ 	.short	0x010a
        /*0dde*/ 	.byte	0x3f
	.zero		1


	//   ....[28]....
        /*0de0*/ 	.word	0x00003770
        /*0de4*/ 	.word	0x0000000a
        /*0de8*/ 	.word	0x00000000
        /*0dec*/ 	.short	0x010a
        /*0dee*/ 	.byte	0x3f
	.zero		1


	//   ....[29]....
        /*0df0*/ 	.word	0x000044e0
        /*0df4*/ 	.word	0x00000007
        /*0df8*/ 	.word	0x00000000
        /*0dfc*/ 	.short	0x0101
        /*0dfe*/ 	.byte	0x3f
	.zero		1


	//   ....[30]....
        /*0e00*/ 	.word	0x00009cd0
        /*0e04*/ 	.word	0x00000000
        /*0e08*/ 	.word	0x00000000
        /*0e0c*/ 	.short	0x0101
        /*0e0e*/ 	.byte	0x3f
	.zero		1


	//   ....[31]....
        /*0e10*/ 	.word	0x0000a440
        /*0e14*/ 	.word	0x00000004
        /*0e18*/ 	.word	0x00000000
        /*0e1c*/ 	.short	0x010a
        /*0e1e*/ 	.byte	0x3f
	.zero		1


	//   ....[32]....
        /*0e20*/ 	.word	0x0000a4e0
        /*0e24*/ 	.word	0x00000006
        /*0e28*/ 	.word	0x00000000
        /*0e2c*/ 	.short	0x010a
        /*0e2e*/ 	.byte	0x3f
	.zero		1


	//   ....[33]....
        /*0e30*/ 	.word	0x0000a8f0
        /*0e34*/ 	.word	0x00000003
        /*0e38*/ 	.word	0x00000000
        /*0e3c*/ 	.short	0x010a
        /*0e3e*/ 	.byte	0x3f
	.zero		1


	//   ....[34]....
        /*0e40*/ 	.word	0x0000a9c0
        /*0e44*/ 	.word	0x00000006
        /*0e48*/ 	.word	0x00000000
        /*0e4c*/ 	.short	0x010a
        /*0e4e*/ 	.byte	0x3f
	.zero		1


	//   ....[35]....
        /*0e50*/ 	.word	0x0000b730
        /*0e54*/ 	.word	0x00000003
        /*0e58*/ 	.word	0x00000000
        /*0e5c*/ 	.short	0x0101
        /*0e5e*/ 	.byte	0x3f
	.zero		1


	//   ....[36]....
        /*0e60*/ 	.word	0x00014140
        /*0e64*/ 	.word	0x00000000
        /*0e68*/ 	.word	0x00000000
        /*0e6c*/ 	.short	0x0101
        /*0e6e*/ 	.byte	0x3f
	.zero		1


	//   ....[37]....
        /*0e70*/ 	.word	0x00014340
        /*0e74*/ 	.word	0x00000007
        /*0e78*/ 	.word	0x00000000
        /*0e7c*/ 	.short	0x010a
        /*0e7e*/ 	.byte	0x3f
	.zero		1


	//   ....[38]....
        /*0e80*/ 	.word	0x000143f0
        /*0e84*/ 	.word	0x00000000
        /*0e88*/ 	.word	0x00000000
        /*0e8c*/ 	.short	0x010a
        /*0e8e*/ 	.byte	0x3f
	.zero		1


	//   ....[39]....
        /*0e90*/ 	.word	0x00014820
        /*0e94*/ 	.word	0x0000000b
        /*0e98*/ 	.word	0x00000000
        /*0e9c*/ 	.short	0x010a
        /*0e9e*/ 	.byte	0x3f
	.zero		1


	//   ....[40]....
        /*0ea0*/ 	.word	0x00014920
        /*0ea4*/ 	.word	0x00000006
        /*0ea8*/ 	.word	0x00000000
        /*0eac*/ 	.short	0x010a
        /*0eae*/ 	.byte	0x3f
	.zero		1


	//   ....[41]....
        /*0eb0*/ 	.word	0x00015690
        /*0eb4*/ 	.word	0x00000006
        /*0eb8*/ 	.word	0x00000000
        /*0ebc*/ 	.short	0x0101
        /*0ebe*/ 	.byte	0x3f
	.zero		1


	//   ....[42]....
        /*0ec0*/ 	.word	0x0001f3c0
        /*0ec4*/ 	.word	0x00000007
        /*0ec8*/ 	.word	0x00000000
        /*0ecc*/ 	.short	0x0101
        /*0ece*/ 	.byte	0x3f
	.zero		1


	//   ....[43]....
        /*0ed0*/ 	.word	0x00022540
        /*0ed4*/ 	.word	0x00000000
        /*0ed8*/ 	.word	0x00000000
        /*0edc*/ 	.short	0x0101
        /*0ede*/ 	.byte	0x3f
	.zero		1


	//   ....[44]....
        /*0ee0*/ 	.word	0x00022f90
        /*0ee4*/ 	.word	0x00000004
        /*0ee8*/ 	.word	0x00000000
        /*0eec*/ 	.short	0x0101
        /*0eee*/ 	.byte	0x3f
	.zero		1


	//   ....[45]....
        /*0ef0*/ 	.word	0x00027930
        /*0ef4*/ 	.word	0x00000011
        /*0ef8*/ 	.word	0x00032440
        /*0efc*/ 	.short	0x010a
        /*0efe*/ 	.byte	0x3f
	.zero		1


	//   ....[46]....
        /*0f00*/ 	.word	0x00027f70
        /*0f04*/ 	.word	0x00000011
        /*0f08*/ 	.word	0x00032430
        /*0f0c*/ 	.short	0x0107
        /*0f0e*/ 	.byte	0x3f
	.zero		1


	//   ....[47]....
        /*0f10*/ 	.word	0x00028040
        /*0f14*/ 	.word	0x00000011
        /*0f18*/ 	.word	0x00032430
        /*0f1c*/ 	.short	0x0101
        /*0f1e*/ 	.byte	0x3f
	.zero		1


	//   ....[48]....
        /*0f20*/ 	.word	0x00028b70
        /*0f24*/ 	.word	0x00000016
        /*0f28*/ 	.word	0x00032400
        /*0f2c*/ 	.short	0x0107
        /*0f2e*/ 	.byte	0x3f
	.zero		1


	//   ....[49]....
        /*0f30*/ 	.word	0x00028c00
        /*0f34*/ 	.word	0x00000016
        /*0f38*/ 	.word	0x00032400
        /*0f3c*/ 	.short	0x0101
        /*0f3e*/ 	.byte	0x3f
	.zero		1


	//   ....[50]....
        /*0f40*/ 	.word	0x00029710
        /*0f44*/ 	.word	0x00000016
        /*0f48*/ 	.word	0x00032410
        /*0f4c*/ 	.short	0x0107
        /*0f4e*/ 	.byte	0x3f
	.zero		1


	//   ....[51]....
        /*0f50*/ 	.word	0x00029810
        /*0f54*/ 	.word	0x00000016
        /*0f58*/ 	.word	0x00032410
        /*0f5c*/ 	.short	0x0101
        /*0f5e*/ 	.byte	0x3f
	.zero		1


	//   ....[52]....
        /*0f60*/ 	.word	0x00029830
        /*0f64*/ 	.word	0x00000016
        /*0f68*/ 	.word	0x00032420
        /*0f6c*/ 	.short	0x010a
        /*0f6e*/ 	.byte	0x3f
	.zero		1


	//   ....[53]....
        /*0f70*/ 	.word	0x000298b0
        /*0f74*/ 	.word	0x00000011
        /*0f78*/ 	.word	0x00032460
        /*0f7c*/ 	.short	0x010a
        /*0f7e*/ 	.byte	0x3f
	.zero		1


	//   ....[54]....
        /*0f80*/ 	.word	0x0002a020
        /*0f84*/ 	.word	0x00000011
        /*0f88*/ 	.word	0x00032450
        /*0f8c*/ 	.short	0x0107
        /*0f8e*/ 	.byte	0x3f
	.zero		1


	//   ....[55]....
        /*0f90*/ 	.word	0x0002a0e0
        /*0f94*/ 	.word	0x00000011
        /*0f98*/ 	.word	0x00032450
        /*0f9c*/ 	.short	0x0101
        /*0f9e*/ 	.byte	0x3f
	.zero		1


	//   ....[56]....
        /*0fa0*/ 	.word	0x0002a410
        /*0fa4*/ 	.word	0x0000000a
        /*0fa8*/ 	.word	0x00032440
        /*0fac*/ 	.short	0x010a
        /*0fae*/ 	.byte	0x3f
	.zero		1


	//   ....[57]....
        /*0fb0*/ 	.word	0x0002a7c0
        /*0fb4*/ 	.word	0x0000000a
        /*0fb8*/ 	.word	0x00032430
        /*0fbc*/ 	.short	0x0107
        /*0fbe*/ 	.byte	0x3f
	.zero		1


	//   ....[58]....
        /*0fc0*/ 	.word	0x0002a870
        /*0fc4*/ 	.word	0x0000000a
        /*0fc8*/ 	.word	0x00032430
        /*0fcc*/ 	.short	0x0101
        /*0fce*/ 	.byte	0x3f
	.zero		1


	//   ....[59]....
        /*0fd0*/ 	.word	0x0002a8a0
        /*0fd4*/ 	.word	0x0000000a
        /*0fd8*/ 	.word	0x00032460
        /*0fdc*/ 	.short	0x010a
        /*0fde*/ 	.byte	0x3f
	.zero		1


	//   ....[60]....
        /*0fe0*/ 	.word	0x0002ada0
        /*0fe4*/ 	.word	0x0000000a
        /*0fe8*/ 	.word	0x00032450
        /*0fec*/ 	.short	0x0107
        /*0fee*/ 	.byte	0x3f
	.zero		1


	//   ....[61]....
        /*0ff0*/ 	.word	0x0002ae50
        /*0ff4*/ 	.word	0x0000000a
        /*0ff8*/ 	.word	0x00032450
        /*0ffc*/ 	.short	0x0101
        /*0ffe*/ 	.byte	0x3f
	.zero		1


	//   ....[62]....
        /*1000*/ 	.word	0x0002c0e0
        /*1004*/ 	.word	0x00000005
        /*1008*/ 	.word	0x00032420
        /*100c*/ 	.short	0x010a
        /*100e*/ 	.byte	0x3f
	.zero		1


	//   ....[63]....
        /*1010*/ 	.word	0x0002c280
        /*1014*/ 	.word	0x00000003
        /*1018*/ 	.word	0x00032440
        /*101c*/ 	.short	0x010a
        /*101e*/ 	.byte	0x3f
	.zero		1


	//   ....[64]....
        /*1020*/ 	.word	0x0002c320
        /*1024*/ 	.word	0x00000005
        /*1028*/ 	.word	0x00032440
        /*102c*/ 	.short	0x010a
        /*102e*/ 	.byte	0x3f
	.zero		1


	//   ....[65]....
        /*1030*/ 	.word	0x0002c360
        /*1034*/ 	.word	0x00000003
        /*1038*/ 	.word	0x00032460
        /*103c*/ 	.short	0x010a
        /*103e*/ 	.byte	0x3f
	.zero		1


	//   ....[66]....
        /*1040*/ 	.word	0x0002c3a0
        /*1044*/ 	.word	0x00000005
        /*1048*/ 	.word	0x00032460
        /*104c*/ 	.short	0x010a
        /*104e*/ 	.byte	0x3f
	.zero		1


	//   ....[67]....
        /*1050*/ 	.word	0x0002c400
        /*1054*/ 	.word	0x00000048
        /*1058*/ 	.word	0x00032400
        /*105c*/ 	.short	0x010a
        /*105e*/ 	.byte	0x3f
	.zero		1


	//   ....[68]....
        /*1060*/ 	.word	0x0002c450
        /*1064*/ 	.word	0x0000000a
        /*1068*/ 	.word	0x00000000
        /*106c*/ 	.short	0x010a
        /*106e*/ 	.byte	0x3f
	.zero		1


	//   ....[69]....
        /*1070*/ 	.word	0x0002c4a0
        /*1074*/ 	.word	0x00000048
        /*1078*/ 	.word	0x00032410
        /*107c*/ 	.short	0x010a
        /*107e*/ 	.byte	0x3f
	.zero		1


	//   ....[70]....
        /*1080*/ 	.word	0x0002c4f0
        /*1084*/ 	.word	0x0000000a
        /*1088*/ 	.word	0x00000000
        /*108c*/ 	.short	0x010a
        /*108e*/ 	.byte	0x3f
	.zero		1


	//   ....[71]....
        /*1090*/ 	.word	0x0002c540
        /*1094*/ 	.word	0x00000006
        /*1098*/ 	.word	0x00000000
        /*109c*/ 	.short	0x010a
        /*109e*/ 	.byte	0x3f
	.zero		1


	//   ....[72]....
        /*10a0*/ 	.word	0x0002c590
        /*10a4*/ 	.word	0x00000006
        /*10a8*/ 	.word	0x00000000
        /*10ac*/ 	.short	0x010a
        /*10ae*/ 	.byte	0x3f
	.zero		1


	//   ....[73]....
        /*10b0*/ 	.word	0x0002c5e0
        /*10b4*/ 	.word	0x00000000
        /*10b8*/ 	.word	0x00000000
        /*10bc*/ 	.short	0x010a
        /*10be*/ 	.byte	0x3f
	.zero		1


	//   ....[74]....
        /*10c0*/ 	.word	0x0002c630
        /*10c4*/ 	.word	0x00000006
        /*10c8*/ 	.word	0x00000000
        /*10cc*/ 	.short	0x010a
        /*10ce*/ 	.byte	0x3f
	.zero		1


	//   ....[75]....
        /*10d0*/ 	.word	0x0002c740
        /*10d4*/ 	.word	0x00000011
        /*10d8*/ 	.word	0x00032440
        /*10dc*/ 	.short	0x010a
        /*10de*/ 	.byte	0x3f
	.zero		1


	//   ....[76]....
        /*10e0*/ 	.word	0x0002e550
        /*10e4*/ 	.word	0x00000016
        /*10e8*/ 	.word	0x00032420
        /*10ec*/ 	.short	0x010a
        /*10ee*/ 	.byte	0x3f
	.zero		1


	//   ....[77]....
        /*10f0*/ 	.word	0x0002e5a0
        /*10f4*/ 	.word	0x00000011
        /*10f8*/ 	.word	0x00032460
        /*10fc*/ 	.short	0x010a
        /*10fe*/ 	.byte	0x3f
	.zero		1


	//   ....[78]....
        /*1100*/ 	.word	0x0002eef0
        /*1104*/ 	.word	0x0000000a
        /*1108*/ 	.word	0x00032440
        /*110c*/ 	.short	0x010a
        /*110e*/ 	.byte	0x3f
	.zero		1


	//   ....[79]....
        /*1110*/ 	.word	0x0002f5c0
        /*1114*/ 	.word	0x0000000a
        /*1118*/ 	.word	0x00032460
        /*111c*/ 	.short	0x010a
        /*111e*/ 	.byte	0x3f
	.zero		1


	//   ....[80]....
        /*1120*/ 	.word	0x00030720
        /*1124*/ 	.word	0x00000005
        /*1128*/ 	.word	0x00032420
        /*112c*/ 	.short	0x010a
        /*112e*/ 	.byte	0x3f
	.zero		1


	//   ....[81]....
        /*1130*/ 	.word	0x000308c0
        /*1134*/ 	.word	0x00000003
        /*1138*/ 	.word	0x00032440
        /*113c*/ 	.short	0x010a
        /*113e*/ 	.byte	0x3f
	.zero		1


	//   ....[82]....
        /*1140*/ 	.word	0x00030910
        /*1144*/ 	.word	0x00000005
        /*1148*/ 	.word	0x00032440
        /*114c*/ 	.short	0x010a
        /*114e*/ 	.byte	0x3f
	.zero		1


	//   ....[83]....
        /*1150*/ 	.word	0x00030960
        /*1154*/ 	.word	0x00000003
        /*1158*/ 	.word	0x00032460
        /*115c*/ 	.short	0x010a
        /*115e*/ 	.byte	0x3f
	.zero		1


	//   ....[84]....
        /*1160*/ 	.word	0x00030d20
        /*1164*/ 	.word	0x00000012
        /*1168*/ 	.word	0x00000000
        /*116c*/ 	.short	0x010a
        /*116e*/ 	.byte	0x3f
	.zero		1


	//   ....[85]....
        /*1170*/ 	.word	0x00030e60
        /*1174*/ 	.word	0x00000006
        /*1178*/ 	.word	0x00000000
        /*117c*/ 	.short	0x010a
        /*117e*/ 	.byte	0x3f
	.zero		1


	//   ....[86]....
        /*1180*/ 	.word	0x000314c0
        /*1184*/ 	.word	0x0000000d
        /*1188*/ 	.word	0x00000000
        /*118c*/ 	.short	0x010a
        /*118e*/ 	.byte	0x3f
	.zero		1


	//   ....[87]....
        /*1190*/ 	.word	0x00031600
        /*1194*/ 	.word	0x00000012
        /*1198*/ 	.word	0x00000000
        /*119c*/ 	.short	0x010a
        /*119e*/ 	.byte	0x3f
	.zero		1


	//   ....[88]....
        /*11a0*/ 	.word	0x000328b0
        /*11a4*/ 	.word	0x00000007
        /*11a8*/ 	.word	0x00000000
        /*11ac*/ 	.short	0x0101
        /*11ae*/ 	.byte	0x3f
	.zero		1


	//   ....[89]....
        /*11b0*/ 	.word	0x0004c630
        /*11b4*/ 	.word	0x00000000
        /*11b8*/ 	.word	0x00000000
        /*11bc*/ 	.short	0x0101
        /*11be*/ 	.byte	0x3f
	.zero		1


	//   ....[90]....
        /*11c0*/ 	.word	0x0004c650
        /*11c4*/ 	.word	0x00000006
        /*11c8*/ 	.word	0x00000000
        /*11cc*/ 	.short	0x010a
        /*11ce*/ 	.byte	0x3f
	.zero		1


	//   ....[91]....
        /*11d0*/ 	.word	0x0004c6a0
        /*11d4*/ 	.word	0x00000012
        /*11d8*/ 	.word	0x00000000
        /*11dc*/ 	.short	0x010a
        /*11de*/ 	.byte	0x3f
	.zero		1


	//----- nvinfo : EIATTR_NUM_MBARRIERS
	.align		4
.L_441:
        /*11e0*/ 	.byte	0x03, 0x38
        /*11e2*/ 	.short	0x0017


	//----- nvinfo : EIATTR_EXIT_INSTR_OFFSETS
	.align		4
        /*11e4*/ 	.byte	0x04, 0x1c
        /*11e6*/ 	.short	(.L_443 - .L_442)


	//   ....[0]....
.L_442:
        /*11e8*/ 	.word	0x00000ad0


	//   ....[1]....
        /*11ec*/ 	.word	0x00025320


	//   ....[2]....
        /*11f0*/ 	.word	0x0002c3f0


	//----- nvinfo : EIATTR_MAX_THREADS
	.align		4
.L_443:
        /*11f4*/ 	.byte	0x04, 0x05
        /*11f6*/ 	.short	(.L_445 - .L_444)
.L_444:
        /*11f8*/ 	.word	0x00000180
        /*11fc*/ 	.word	0x00000001
        /*1200*/ 	.word	0x00000001


	//----- nvinfo : EIATTR_CRS_STACK_SIZE
	.align		4
.L_445:
        /*1204*/ 	.byte	0x04, 0x1e
        /*1206*/ 	.short	(.L_447 - .L_446)
.L_446:
        /*1208*/ 	.word	0x00000000


	//----- nvinfo : EIATTR_CBANK_PARAM_SIZE
	.align		4
.L_447:
        /*120c*/ 	.byte	0x03, 0x19
        /*120e*/ 	.short	0x0bf0


	//----- nvinfo : EIATTR_PARAM_CBANK
	.align		4
        /*1210*/ 	.byte	0x04, 0x0a
        /*1212*/ 	.short	(.L_449 - .L_448)
	.align		4
.L_448:
        /*1214*/ 	.word	index@(.nv.constant0._ZN7cutlass13device_kernelIN5flash11enable_sm90INS1_16FlashAttnFwdSm90INS1_25CollectiveMainloopFwdSm90ILi2EN4cute5tupleIJNS5_1CILi1EEES8_S8_EEENS6_IJNS7_ILi128EEENS7_ILi96EEENS7_ILi64EEEEEELi256ENS_10bfloat16_tEfNS_4arch4Sm90ELb0ELb1ELb1ELb1ELb1ELb0ELb1ELb1ELb0ELb1ELb1ELb0EEENS1_21CollectiveEpilogueFwdINS6_IJSA_NS7_ILi256EEESB_EEES9_SE_SG_Li256ELb1ELb1ELb1ELb0EEENS1_36VarlenDynamicPersistentTileSchedulerILi128ELi96ELi256ELi128ELb1ELb1ELb1ELb1ELb0ELb1EEEEEEEEEvNT_6ParamsE)
        /*1218*/ 	.short	0x0210
        /*121a*/ 	.short	0x0bf0


	//----- nvinfo : EIATTR_SW_WAR
	.align		4
.L_449:
        /*121c*/ 	.byte	0x04, 0x36
        /*121e*/ 	.short	(.L_451 - .L_450)
.L_450:
        /*1220*/ 	.word	0x00000008
.L_451:


//--------------------- .nv.info._ZN7cutlass13device_kernelIN5flash11enable_sm90INS1_16FlashAttnFwdSm90INS1_25CollectiveMainloopFwdSm90ILi2EN4cute5tupleIJNS5_1CILi1EEES8_S8_EEENS6_IJNS7_ILi128EEENS7_ILi96EEENS7_ILi64EEEEEELi256ENS_10bfloat16_tEfNS_4arch4Sm90ELb0ELb1ELb1ELb1ELb1ELb1ELb1ELb1ELb0ELb1ELb1ELb0EEENS1_21CollectiveEpilogueFwdINS6_IJSA_NS7_ILi256EEESB_EEES9_SE_SG_Li256ELb1ELb1ELb1ELb0EEENS1_36VarlenDynamicPersistentTileSchedulerILi128ELi96ELi256ELi128ELb1ELb1ELb1ELb1ELb0ELb1EEEEEEEEEvNT_6ParamsE --------------------------
	.section	.nv.info._ZN7cutlass13device_kernelIN5flash11enable_sm90INS1_16FlashAttnFwdSm90INS1_25CollectiveMainloopFwdSm90ILi2EN4cute5tupleIJNS5_1CILi1EEES8_S8_EEENS6_IJNS7_ILi128EEENS7_ILi96EEENS7_ILi64EEEEEELi256ENS_10bfloat16_tEfNS_4arch4Sm90ELb0ELb1ELb1ELb1ELb1ELb1ELb1ELb1ELb0ELb1ELb1ELb0EEENS1_21CollectiveEpilogueFwdINS6_IJSA_NS7_ILi256EEESB_EEES9_SE_SG_Li256ELb1ELb1ELb1ELb0EEENS1_36VarlenDynamicPersistentTileSchedulerILi128ELi96ELi256ELi128ELb1ELb1ELb1ELb1ELb0ELb1EEEEEEEEEvNT_6ParamsE,"",@"SHT_CUDA_INFO"
	.sectionflags	@""
	.align	4


	//----- nvinfo : EIATTR_CUDA_API_VERSION
	.align		4
        /*0000*/ 	.byte	0x04, 0x37
        /*0002*/ 	.short	(.L_453 - .L_452)
.L_452:
        /*0004*/ 	.word	0x00000082


	//----- nvinfo : EIATTR_KPARAM_INFO
	.align		4
.L_453:
        /*0008*/ 	.byte	0x04, 0x17
        /*000a*/ 	.short	(.L_455 - .L_454)
.L_454:
        /*000c*/ 	.word	0x00000000
        /*0010*/ 	.short	0x0000
        /*0012*/ 	.short	0x0070
        /*0014*/ 	.byte	0x00, 0xf0, 0x01, 0x2e


	//----- nvinfo : EIATTR_SPARSE_MMA_MASK
	.align		4
.L_455:
        /*0018*/ 	.byte	0x03, 0x50
        /*001a*/ 	.short	0x0000


	//----- nvinfo : EIATTR_MAXREG_COUNT
	.align		4
        /*001c*/ 	.byte	0x03, 0x1b
        /*001e*/ 	.short	0x00a8


	//----- nvinfo : EIATTR_NUM_BARRIERS
	.align		4
        /*0020*/ 	.byte	0x02, 0x4c
        /*0022*/ 	.byte	0x10
	.zero		1


	//----- nvinfo : EIATTR_EXTERNS
	.align		4
        /*0024*/ 	.byte	0x04, 0x0f
        /*0026*/ 	.short	(.L_457 - .L_456)


	//   ....[0]....
	.align		4
.L_456:
        /*0028*/ 	.word	index@(__assertfail)


	//----- nvinfo : EIATTR_ANNOTATIONS
	.align		4
.L_457:
        /*002c*/ 	.byte	0x04, 0x55
        /*002e*/ 	.short	(.L_459 - .L_458)


	//   ....[0]....
.L_458:
        /* <DEDUP_REMOVED lines=116> */


	//----- nvinfo : EIATTR_MERCURY_ISA_VERSION
	.align		4
.L_459:
        /*0758*/ 	.byte	0x03, 0x5f
        /*075a*/ 	.short	0x0101


	//----- nvinfo : EIATTR_UNUSED_LOAD_BYTE_OFFSET
	.align		4
        /*075c*/ 	.byte	0x04, 0x44
        /*075e*/ 	.short	(.L_461 - .L_460)


	//   ....[0]....
.L_460:
        /*0760*/ 	.word	0x00000b70
        /*0764*/ 	.word	0x0000fff0


	//   ....[1]....
        /*0768*/ 	.word	0x0002d3f0
        /*076c*/ 	.word	0x0000fff0


	//----- nvinfo : EIATTR_INT_WARP_WIDE_INSTR_OFFSETS
	.align		4
.L_461:
        /*0770*/ 	.byte	0x04, 0x31
        /*0772*/ 	.short	(.L_463 - .L_462)


	//   ....[0]....
.L_462:
        /*0774*/ 	.word	0x00000180


	//   ....[1]....
        /*0778*/ 	.word	0x000001c0


	//   ....[2]....
        /*077c*/ 	.word	0x00000230


	//   ....[3]....
        /*0780*/ 	.word	0x00000240


	//   ....[4]....
        /*0784*/ 	.word	0x00035c90


	//   ....[5]....
        /*0788*/ 	.word	0x00035d20


	//   ....[6]....
        /*078c*/ 	.word	0x00039bc0


	//   ....[7]....
        /*0790*/ 	.word	0x00039c50


	//----- nvinfo : EIATTR_COOP_GROUP_MASK_REGIDS
	.align		4
.L_463:
        /*0794*/ 	.byte	0x04, 0x29
        /*0796*/ 	.short	(.L_465 - .L_464)


	//   ....[0]....
.L_464:
        /*0798*/ 	.word	0xffffffff


	//   ....[1]....
        /*079c*/ 	.word	0xffffffff


	//   ....[2]....
        /*07a0*/ 	.word	0xffffffff


	//   ....[3]....
        /*07a4*/ 	.word	0xffffffff


	//   ....[4]....
        /*07a8*/ 	.word	0xffffffff


	//   ....[5]....
        /*07ac*/ 	.word	0xffffffff


	//   ....[6]....
        /*07b0*/ 	.word	0xffffffff


	//   ....[7]....
        /*07b4*/ 	.word	0xffffffff


	//   ....[8]....
        /*07b8*/ 	.word	0xffffffff


	//   ....[9]....
        /*07bc*/ 	.word	0xffffffff


	//   ....[10]....
        /*07c0*/ 	.word	0xffffffff


	//   ....[11]....
        /*07c4*/ 	.word	0xffffffff


	//   ....[12]....
        /*07c8*/ 	.word	0xffffffff


	//   ....[13]....
        /*07cc*/ 	.word	0xffffffff


	//   ....[14]....
        /*07d0*/ 	.word	0xffffffff


	//   ....[15]....
        /*07d4*/ 	.word	0xffffffff


	//   ....[16]....
        /*07d8*/ 	.word	0xffffffff


	//   ....[17]....
        /*07dc*/ 	.word	0xffffffff


	//   ....[18]....
        /*07e0*/ 	.word	0xffffffff


	//   ....[19]....
        /*07e4*/ 	.word	0xffffffff


	//   ....[20]....
        /*07e8*/ 	.word	0xffffffff


	//   ....[21]....
        /*07ec*/ 	.word	0xffffffff


	//   ....[22]....
        /*07f0*/ 	.word	0xffffffff


	//   ....[23]....
        /*07f4*/ 	.word	0xffffffff


	//   ....[24]....
        /*07f8*/ 	.word	0xffffffff


	//   ....[25]....
        /*07fc*/ 	.word	0xffffffff


	//   ....[26]....
        /*0800*/ 	.word	0xffffffff


	//   ....[27]....
        /*0804*/ 	.word	0xffffffff


	//   ....[28]....
        /*0808*/ 	.word	0xffffffff


	//   ....[29]....
        /*080c*/ 	.word	0xffffffff


	//   ....[30]....
        /*0810*/ 	.word	0xffffffff


	//   ....[31]....
        /*0814*/ 	.word	0xffffffff


	//   ....[32]....
        /*0818*/ 	.word	0xffffffff


	//   ....[33]....
        /*081c*/ 	.word	0xffffffff


	//   ....[34]....
        /*0820*/ 	.word	0xffffffff


	//   ....[35]....
        /*0824*/ 	.word	0xffffffff


	//   ....[36]....
        /*0828*/ 	.word	0xffffffff


	//   ....[37]....
        /*082c*/ 	.word	0xffffffff


	//   ....[38]....
        /*0830*/ 	.word	0xffffffff


	//   ....[39]....
        /*0834*/ 	.word	0xffffffff


	//   ....[40]....
        /*0838*/ 	.word	0xffffffff


	//   ....[41]....
        /*083c*/ 	.word	0xffffffff


	//   ....[42]....
        /*0840*/ 	.word	0xffffffff


	//   ....[43]....
        /*0844*/ 	.word	0xffffffff


	//   ....[44]....
        /*0848*/ 	.word	0xffffffff


	//   ....[45]....
        /*084c*/ 	.word	0xffffffff


	//   ....[46]....
        /*0850*/ 	.word	0xffffffff


	//   ....[47]....
        /*0854*/ 	.word	0xffffffff


	//   ....[48]....
        /*0858*/ 	.word	0xffffffff


	//   ....[49]....
        /*085c*/ 	.word	0xffffffff


	//   ....[50]....
        /*0860*/ 	.word	0xffffffff


	//   ....[51]....
        /*0864*/ 	.word	0xffffffff


	//   ....[52]....
        /*0868*/ 	.word	0xffffffff


	//   ....[53]....
        /*086c*/ 	.word	0xffffffff


	//   ....[54]....
        /*0870*/ 	.word	0xffffffff


	//   ....[55]....
        /*0874*/ 	.word	0xffffffff


	//   ....[56]....
        /*0878*/ 	.word	0xffffffff


	//   ....[57]....
        /*087c*/ 	.word	0xffffffff


	//   ....[58]....
        /*0880*/ 	.word	0xffffffff


	//   ....[59]....
        /*0884*/ 	.word	0xffffffff


	//   ....[60]....
        /*0888*/ 	.word	0xffffffff


	//   ....[61]....
        /*088c*/ 	.word	0xffffffff


	//   ....[62]....
        /*0890*/ 	.word	0xffffffff


	//   ....[63]....
        /*0894*/ 	.word	0xffffffff


	//   ....[64]....
        /*0898*/ 	.word	0xffffffff


	//   ....[65]....
        /*089c*/ 	.word	0xffffffff


	//   ....[66]....
        /*08a0*/ 	.word	0xffffffff


	//   ....[67]....
        /*08a4*/ 	.word	0xffffffff


	//   ....[68]....
        /*08a8*/ 	.word	0xffffffff


	//   ....[69]....
        /*08ac*/ 	.word	0xffffffff


	//   ....[70]....
        /*08b0*/ 	.word	0xffffffff


	//   ....[71]....
        /*08b4*/ 	.word	0xffffffff


	//   ....[72]....
        /*08b8*/ 	.word	0xffffffff


	//   ....[73]....
        /*08bc*/ 	.word	0xffffffff


	//   ....[74]....
        /*08c0*/ 	.word	0xffffffff


	//   ....[75]....
        /*08c4*/ 	.word	0xffffffff


	//   ....[76]....
        /*08c8*/ 	.word	0xffffffff


	//   ....[77]....
        /*08cc*/ 	.word	0xffffffff


	//   ....[78]....
        /*08d0*/ 	.word	0xffffffff


	//   ....[79]....
        /*08d4*/ 	.word	0xffffffff


	//   ....[80]....
        /*08d8*/ 	.word	0xffffffff


	//   ....[81]....
        /*08dc*/ 	.word	0xffffffff


	//   ....[82]....
        /*08e0*/ 	.word	0xffffffff


	//   ....[83]....
        /*08e4*/ 	.word	0xffffffff


	//   ....[84]....
        /*08e8*/ 	.word	0xffffffff


	//   ....[85]....
        /*08ec*/ 	.word	0xffffffff


	//   ....[86]....
        /*08f0*/ 	.word	0xffffffff


	//   ....[87]....
        /*08f4*/ 	.word	0xffffffff


	//   ....[88]....
        /*08f8*/ 	.word	0xffffffff


	//   ....[89]....
        /*08fc*/ 	.word	0xffffffff


	//   ....[90]....
        /*0900*/ 	.word	0xffffffff


	//   ....[91]....
        /*0904*/ 	.word	0xffffffff


	//   ....[92]....
        /*0908*/ 	.word	0xffffffff


	//   ....[93]....
        /*090c*/ 	.word	0xffffffff


	//   ....[94]....
        /*0910*/ 	.word	0xffffffff


	//   ....[95]....
        /*0914*/ 	.word	0xffffffff


	//   ....[96]....
        /*0918*/ 	.word	0xffffffff


	//   ....[97]....
        /*091c*/ 	.word	0xffffffff


	//   ....[98]....
        /*0920*/ 	.word	0xffffffff


	//   ....[99]....
        /*0924*/ 	.word	0xffffffff


	//   ....[100]....
        /*0928*/ 	.word	0xffffffff


	//   ....[101]....
        /*092c*/ 	.word	0xffffffff


	//   ....[102]....
        /*0930*/ 	.word	0xffffffff


	//   ....[103]....
        /*0934*/ 	.word	0xffffffff


	//   ....[104]....
        /*0938*/ 	.word	0xffffffff


	//   ....[105]....
        /*093c*/ 	.word	0xffffffff


	//   ....[106]....
        /*0940*/ 	.word	0xffffffff


	//   ....[107]....
        /*0944*/ 	.word	0xffffffff


	//   ....[108]....
        /*0948*/ 	.word	0xffffffff


	//   ....[109]....
        /*094c*/ 	.word	0xffffffff


	//   ....[110]....
        /*0950*/ 	.word	0xffffffff


	//   ....[111]....
        /*0954*/ 	.word	0xffffffff


	//   ....[112]....
        /*0958*/ 	.word	0xffffffff


	//   ....[113]....
        /*095c*/ 	.word	0xffffffff


	//   ....[114]....
        /*0960*/ 	.word	0xffffffff


	//   ....[115]....
        /*0964*/ 	.word	0xffffffff


	//   ....[116]....
        /*0968*/ 	.word	0xffffffff


	//   ....[117]....
        /*096c*/ 	.word	0xffffffff


	//   ....[118]....
        /*0970*/ 	.word	0xffffffff


	//   ....[119]....
        /*0974*/ 	.word	0xffffffff


	//   ....[120]....
        /*0978*/ 	.word	0xffffffff


	//   ....[121]....
        /*097c*/ 	.word	0xffffffff


	//   ....[122]....
        /*0980*/ 	.word	0xffffffff


	//   ....[123]....
        /*0984*/ 	.word	0xffffffff


	//   ....[124]....
        /*0988*/ 	.word	0xffffffff


	//   ....[125]....
        /*098c*/ 	.word	0xffffffff


	//   ....[126]....
        /*0990*/ 	.word	0xffffffff


	//   ....[127]....
        /*0994*/ 	.word	0xffffffff


	//   ....[128]....
        /*0998*/ 	.word	0xffffffff


	//   ....[129]....
        /*099c*/ 	.word	0xffffffff


	//   ....[130]....
        /*09a0*/ 	.word	0xffffffff


	//   ....[131]....
        /*09a4*/ 	.word	0xffffffff


	//   ....[132]....
        /*09a8*/ 	.word	0xffffffff


	//   ....[133]....
        /*09ac*/ 	.word	0xffffffff


	//   ....[134]....
        /*09b0*/ 	.word	0xffffffff


	//   ....[135]....
        /*09b4*/ 	.word	0xffffffff


	//   ....[136]....
        /*09b8*/ 	.word	0xffffffff


	//   ....[137]....
        /*09bc*/ 	.word	0xffffffff


	//   ....[138]....
        /*09c0*/ 	.word	0xffffffff


	//   ....[139]....
        /*09c4*/ 	.word	0xffffffff


	//   ....[140]....
        /*09c8*/ 	.word	0xffffffff


	//   ....[141]....
        /*09cc*/ 	.word	0xffffffff


	//   ....[142]....
        /*09d0*/ 	.word	0xffffffff


	//   ....[143]....
        /*09d4*/ 	.word	0xffffffff


	//   ....[144]....
        /*09d8*/ 	.word	0xffffffff


	//   ....[145]....
        /*09dc*/ 	.word	0xffffffff


	//   ....[146]....
        /*09e0*/ 	.word	0xffffffff


	//   ....[147]....
        /*09e4*/ 	.word	0xffffffff


	//   ....[148]....
        /*09e8*/ 	.word	0xffffffff


	//   ....[149]....
        /*09ec*/ 	.word	0xffffffff


	//   ....[150]....
        /*09f0*/ 	.word	0xffffffff


	//   ....[151]....
        /*09f4*/ 	.word	0xffffffff


	//   ....[152]....
        /*09f8*/ 	.word	0xffffffff


	//   ....[153]....
        /*09fc*/ 	.word	0xffffffff


	//   ....[154]....
        /*0a00*/ 	.word	0xffffffff


	//   ....[155]....
        /*0a04*/ 	.word	0xffffffff


	//   ....[156]....
        /*0a08*/ 	.word	0xffffffff


	//   ....[157]....
        /*0a0c*/ 	.word	0xffffffff


	//   ....[158]....
        /*0a10*/ 	.word	0xffffffff


	//   ....[159]....
        /*0a14*/ 	.word	0xffffffff


	//   ....[160]....
        /*0a18*/ 	.word	0xffffffff


	//   ....[161]....
        /*0a1c*/ 	.word	0xffffffff


	//   ....[162]....
        /*0a20*/ 	.word	0xffffffff


	//   ....[163]....
        /*0a24*/ 	.word	0xffffffff


	//   ....[164]....
        /*0a28*/ 	.word	0xffffffff


	//   ....[165]....
        /*0a2c*/ 	.word	0xffffffff


	//   ....[166]....
        /*0a30*/ 	.word	0xffffffff


	//   ....[167]....
        /*0a34*/ 	.word	0xffffffff


	//   ....[168]....
        /*0a38*/ 	.word	0xffffffff


	//   ....[169]....
        /*0a3c*/ 	.word	0xffffffff


	//   ....[170]....
        /*0a40*/ 	.word	0xffffffff


	//   ....[171]....
        /*0a44*/ 	.word	0xffffffff


	//   ....[172]....
        /*0a48*/ 	.word	0xffffffff


	//   ....[173]....
        /*0a4c*/ 	.word	0xffffffff


	//   ....[174]....
        /*0a50*/ 	.word	0xffffffff


	//   ....[175]....
        /*0a54*/ 	.word	0xffffffff


	//   ....[176]....
        /*0a58*/ 	.word	0xffffffff


	//   ....[177]....
        /*0a5c*/ 	.word	0xffffffff


	//   ....[178]....
        /*0a60*/ 	.word	0xffffffff


	//   ....[179]....
        /*0a64*/ 	.word	0xffffffff


	//   ....[180]....
        /*0a68*/ 	.word	0xffffffff


	//   ....[181]....
        /*0a6c*/ 	.word	0xffffffff


	//   ....[182]....
        /*0a70*/ 	.word	0xffffffff


	//   ....[183]....
        /*0a74*/ 	.word	0xffffffff


	//   ....[184]....
        /*0a78*/ 	.word	0xffffffff


	//   ....[185]....
        /*0a7c*/ 	.word	0xffffffff


	//   ....[186]....
        /*0a80*/ 	.word	0xffffffff


	//   ....[187]....
        /*0a84*/ 	.word	0xffffffff


	//   ....[188]....
        /*0a88*/ 	.word	0xffffffff


	//   ....[189]....
        /*0a8c*/ 	.word	0xffffffff


	//   ....[190]....
        /*0a90*/ 	.word	0xffffffff


	//   ....[191]....
        /*0a94*/ 	.word	0xffffffff


	//   ....[192]....
        /*0a98*/ 	.word	0xffffffff


	//   ....[193]....
        /*0a9c*/ 	.word	0xffffffff


	//   ....[194]....
        /*0aa0*/ 	.word	0xffffffff


	//   ....[195]....
        /*0aa4*/ 	.word	0xffffffff


	//   ....[196]....
        /*0aa8*/ 	.word	0xffffffff


	//   ....[197]....
        /*0aac*/ 	.word	0xffffffff


	//   ....[198]....
        /*0ab0*/ 	.word	0xffffffff


	//   ....[199]....
        /*0ab4*/ 	.word	0xffffffff


	//   ....[200]....
        /*0ab8*/ 	.word	0xffffffff


	//   ....[201]....
        /*0abc*/ 	.word	0x0500000f


	//   ....[202]....
        /*0ac0*/ 	.word	0x0500000f


	//   ....[203]....
        /*0ac4*/ 	.word	0x0500000f


	//   ....[204]....
        /*0ac8*/ 	.word	0x0500000f


	//   ....[205]....
        /*0acc*/ 	.word	0x0500000f


	//   ....[206]....
        /*0ad0*/ 	.word	0x0500000f


	//   ....[207]....
        /*0ad4*/ 	.word	0x0500000f


	//   ....[208]....
        /*0ad8*/ 	.word	0x0500000f


	//   ....[209]....
        /*0adc*/ 	.word	0x0500000f


	//   ....[210]....
        /*0ae0*/ 	.word	0x0500000f


	//   ....[211]....
        /*0ae4*/ 	.word	0x0500000f


	//   ....[212]....
        /*0ae8*/ 	.word	0x0500000f


	//   ....[213]....
        /*0aec*/ 	.word	0x0500000f


	//   ....[214]....
        /*0af0*/ 	.word	0x0500000f


	//   ....[215]....
        /*0af4*/ 	.word	0x0500000f


	//   ....[216]....
        /*0af8*/ 	.word	0x0500000f


	//   ....[217]....
        /*0afc*/ 	.word	0x0500000f


	//   ....[218]....
        /*0b00*/ 	.word	0x0500000f


	//   ....[219]....
        /*0b04*/ 	.word	0x0500000f


	//   ....[220]....
        /*0b08*/ 	.word	0x0500000f


	//   ....[221]....
        /*0b0c*/ 	.word	0x0500000f


	//   ....[222]....
        /*0b10*/ 	.word	0x0500000f


	//   ....[223]....
        /*0b14*/ 	.word	0x0500000f


	//   ....[224]....
        /*0b18*/ 	.word	0x0500000f


	//   ....[225]....
        /*0b1c*/ 	.word	0x0500000f


	//   ....[226]....
        /*0b20*/ 	.word	0x0500000f


	//   ....[227]....
        /*0b24*/ 	.word	0x0500000f


	//   ....[228]....
        /*0b28*/ 	.word	0x0500000f


	//   ....[229]....
        /*0b2c*/ 	.word	0x0500000f


	//   ....[230]....
        /*0b30*/ 	.word	0x0500000f


	//   ....[231]....
        /*0b34*/ 	.word	0x0500000f


	//   ....[232]....
        /*0b38*/ 	.word	0x0500000f


	//   ....[233]....
        /*0b3c*/ 	.word	0x0500000f


	//   ....[234]....
        /*0b40*/ 	.word	0x0500000f


	//   ....[235]....
        /*0b44*/ 	.word	0x0500000f


	//   ....[236]....
        /*0b48*/ 	.word	0x0500000f


	//   ....[237]....
        /*0b4c*/ 	.word	0x0500000f


	//   ....[238]....
        /*0b50*/ 	.word	0x0500000f


	//   ....[239]....
        /*0b54*/ 	.word	0x0500000f


	//   ....[240]....
        /*0b58*/ 	.word	0x0500000f


	//   ....[241]....
        /*0b5c*/ 	.word	0x0500000f


	//   ....[242]....
        /*0b60*/ 	.word	0x0500000f


	//   ....[243]....
        /*0b64*/ 	.word	0x0500000f


	//   ....[244]....
        /*0b68*/ 	.word	0x0500000f


	//   ....[245]....
        /*0b6c*/ 	.word	0x0500000f


	//   ....[246]....
        /*0b70*/ 	.word	0x0500000f


	//   ....[247]....
        /*0b74*/ 	.word	0x0500000f


	//   ....[248]....
        /*0b78*/ 	.word	0x0500000f


	//   ....[249]....
        /*0b7c*/ 	.word	0x0500000f


	//   ....[250]....
        /*0b80*/ 	.word	0x0500000f


	//   ....[251]....
        /*0b84*/ 	.word	0x0500000f


	//   ....[252]....
        /*0b88*/ 	.word	0x0500000f


	//   ....[253]....
        /*0b8c*/ 	.word	0x0500000f


	//   ....[254]....
        /*0b90*/ 	.word	0x0500000f


	//   ....[255]....
        /*0b94*/ 	.word	0x0500000f


	//   ....[0]....
        /*0b98*/ 	.word	0x0500000f


	//   ....[1]....
        /*0b9c*/ 	.word	0x0500000f


	//   ....[2]....
        /*0ba0*/ 	.word	0x0500000f


	//   ....[3]....
        /*0ba4*/ 	.word	0x0500000f


	//   ....[4]....
        /*0ba8*/ 	.word	0x0500000f


	//   ....[5]....
        /*0bac*/ 	.word	0x0500000f


	//   ....[6]....
        /*0bb0*/ 	.word	0x0500000f


	//   ....[7]....
        /*0bb4*/ 	.word	0x0500000f


	//   ....[8]....
        /*0bb8*/ 	.word	0x0500000f


	//   ....[9]....
        /*0bbc*/ 	.word	0x0500000f


	//   ....[10]....
        /*0bc0*/ 	.word	0x0500000f


	//   ....[11]....
        /*0bc4*/ 	.word	0x0500000f


	//   ....[12]....
        /*0bc8*/ 	.word	0x0500000f


	//   ....[13]....
        /*0bcc*/ 	.word	0x0500000f


	//   ....[14]....
        /*0bd0*/ 	.word	0x0500000f


	//   ....[15]....
        /*0bd4*/ 	.word	0x0500000f


	//   ....[16]....
        /*0bd8*/ 	.word	0x0500000f


	//   ....[17]....
        /*0bdc*/ 	.word	0x0500000f


	//   ....[18]....
        /*0be0*/ 	.word	0x0500000f


	//   ....[19]....
        /*0be4*/ 	.word	0x0500000f


	//   ....[20]....
        /*0be8*/ 	.word	0x0500000f


	//   ....[21]....
        /*0bec*/ 	.word	0x0500000f


	//   ....[22]....
        /*0bf0*/ 	.word	0x0500000f


	//   ....[23]....
        /*0bf4*/ 	.word	0x0500000f


	//   ....[24]....
        /*0bf8*/ 	.word	0x0500000f


	//   ....[25]....
        /*0bfc*/ 	.word	0x0500000f


	//   ....[26]....
        /*0c00*/ 	.word	0x0500000f


	//   ....[27]....
        /*0c04*/ 	.word	0x0500000f


	//   ....[28]....
        /*0c08*/ 	.word	0x0500000f


	//   ....[29]....
        /*0c0c*/ 	.word	0x0500000f


	//   ....[30]....
        /*0c10*/ 	.word	0x0500000f


	//   ....[31]....
        /*0c14*/ 	.word	0x0500000f


	//   ....[32]....
        /*0c18*/ 	.word	0x0500000f


	//   ....[33]....
        /*0c1c*/ 	.word	0x0500000f


	//   ....[34]....
        /*0c20*/ 	.word	0x0500000f


	//   ....[35]....
        /*0c24*/ 	.word	0x0500000f


	//   ....[36]....
        /*0c28*/ 	.word	0x0500000f


	//   ....[37]....
        /*0c2c*/ 	.word	0x0500000f


	//   ....[38]....
        /*0c30*/ 	.word	0x0500000f


	//   ....[39]....
        /*0c34*/ 	.word	0x0500000f


	//   ....[40]....
        /*0c38*/ 	.word	0x0500000f


	//   ....[41]....
        /*0c3c*/ 	.word	0x0500000f


	//   ....[42]....
        /*0c40*/ 	.word	0x0500000f


	//   ....[43]....
        /*0c44*/ 	.word	0x0500000f


	//   ....[44]....
        /*0c48*/ 	.word	0x0500000f


	//   ....[45]....
        /*0c4c*/ 	.word	0x0500000f


	//   ....[46]....
        /*0c50*/ 	.word	0x0500000f


	//   ....[47]....
        /*0c54*/ 	.word	0x0500000f


	//   ....[48]....
        /*0c58*/ 	.word	0x0500000f


	//   ....[49]....
        /*0c5c*/ 	.word	0x0500000f


	//   ....[50]....
        /*0c60*/ 	.word	0x0500000f


	//   ....[51]....
        /*0c64*/ 	.word	0x0500000f


	//   ....[52]....
        /*0c68*/ 	.word	0x0500000f


	//   ....[53]....
        /*0c6c*/ 	.word	0x0500000f


	//   ....[54]....
        /*0c70*/ 	.word	0x0500000f


	//   ....[55]....
        /*0c74*/ 	.word	0x0500000f


	//   ....[56]....
        /*0c78*/ 	.word	0x0500000f


	//   ....[57]....
        /*0c7c*/ 	.word	0x0500000f


	//   ....[58]....
        /*0c80*/ 	.word	0x0500000f


	//   ....[59]....
        /*0c84*/ 	.word	0x0500000f


	//   ....[60]....
        /*0c88*/ 	.word	0x0500000f


	//   ....[61]....
        /*0c8c*/ 	.word	0x0500000f


	//   ....[62]....
        /*0c90*/ 	.word	0x0500000f


	//   ....[63]....
        /*0c94*/ 	.word	0x0500000f


	//   ....[64]....
        /*0c98*/ 	.word	0x0500000f


	//   ....[65]....
        /*0c9c*/ 	.word	0x0500000f


	//   ....[66]....
        /*0ca0*/ 	.word	0x0500000f


	//   ....[67]....
        /*0ca4*/ 	.word	0x0500000f


	//   ....[68]....
        /*0ca8*/ 	.word	0x0500000f


	//   ....[69]....
        /*0cac*/ 	.word	0x0500000f


	//   ....[70]....
        /*0cb0*/ 	.word	0x0500000f


	//   ....[71]....
        /*0cb4*/ 	.word	0x0500000f


	//   ....[72]....
        /*0cb8*/ 	.word	0x0500000f


	//   ....[73]....
        /*0cbc*/ 	.word	0x0500000f


	//   ....[74]....
        /*0cc0*/ 	.word	0x0500000f


	//   ....[75]....
        /*0cc4*/ 	.word	0x0500000f


	//   ....[76]....
        /*0cc8*/ 	.word	0x0500000f


	//   ....[77]....
        /*0ccc*/ 	.word	0x0500000f


	//   ....[78]....
        /*0cd0*/ 	.word	0x0500000f


	//   ....[79]....
        /*0cd4*/ 	.word	0x0500000f


	//   ....[80]....
        /*0cd8*/ 	.word	0x0500000f


	//   ....[81]....
        /*0cdc*/ 	.word	0x0500000f


	//   ....[82]....
        /*0ce0*/ 	.word	0x0500000f


	//   ....[83]....
        /*0ce4*/ 	.word	0x0500000f


	//   ....[84]....
        /*0ce8*/ 	.word	0x0500000f


	//   ....[85]....
        /*0cec*/ 	.word	0x0500000f


	//   ....[86]....
        /*0cf0*/ 	.word	0x0500000f


	//   ....[87]....
        /*0cf4*/ 	.word	0x0500000f


	//   ....[88]....
        /*0cf8*/ 	.word	0x0500000f


	//   ....[89]....
        /*0cfc*/ 	.word	0x0500000f


	//   ....[90]....
        /*0d00*/ 	.word	0x0500000f


	//   ....[91]....
        /*0d04*/ 	.word	0x0500000f


	//   ....[92]....
        /*0d08*/ 	.word	0x0500000f


	//   ....[93]....
        /*0d0c*/ 	.word	0x0500000f


	//   ....[94]....
        /*0d10*/ 	.word	0x0500000f


	//   ....[95]....
        /*0d14*/ 	.word	0xffffffff


	//   ....[96]....
        /*0d18*/ 	.word	0xffffffff


	//   ....[97]....
        /*0d1c*/ 	.word	0xffffffff


	//   ....[98]....
        /*0d20*/ 	.word	0xffffffff


	//   ....[99]....
        /*0d24*/ 	.word	0xffffffff


	//   ....[100]....
        /*0d28*/ 	.word	0xffffffff


	//----- nvinfo : EIATTR_COOP_GROUP_INSTR_OFFSETS
	.align		4
.L_465:
        /*0d2c*/ 	.byte	0x04, 0x28
        /*0d2e*/ 	.short	(.L_467 - .L_466)


	//   ....[0]....
.L_466:
        /*0d30*/ 	.word	0x000000c0


	//   ....[1]....
        /*0d34*/ 	.word	0x00000190


	//   ....[2]....
        /*0d38*/ 	.word	0x000001e0


	//   ....[3]....
        /*0d3c*/ 	.word	0x00000430


	//   ....[4]....
        /*0d40*/ 	.word	0x00000590


	//   ....[5]....
        /*0d44*/ 	.word	0x000006b0


	//   ....[6]....
        /*0d48*/ 	.word	0x00000810


	//   ....[7]....
        /*0d4c*/ 	.word	0x00003970


	//   ....[8]....
        /*0d50*/ 	.word	0x00003980


	//   ....[9]....
        /*0d54*/ 	.word	0x00004100


	//   ....[10]....
        /*0d58*/ 	.word	0x00004110


	//   ....[11]....
        /*0d5c*/ 	.word	0x00004ec0


	//   ....[12]....
        /*0d60*/ 	.word	0x00004ed0


	//   ....[13]....
        /*0d64*/ 	.word	0x000056b0


	//   ....[14]....
        /*0d68*/ 	.word	0x000056c0


	//   ....[15]....
        /*0d6c*/ 	.word	0x000060a0


	//   ....[16]....
        /*0d70*/ 	.word	0x000060b0


	//   ....[17]....
        /*0d74*/ 	.word	0x000061c0


	//   ....[18]....
        /*0d78*/ 	.word	0x000061d0


	//   ....[19]....
        /*0d7c*/ 	.word	0x00006570


	//   ....[20]....
        /*0d80*/ 	.word	0x00006590


	//   ....[21]....
        /*0d84*/ 	.word	0x00006870


	//   ....[22]....
        /*0d88*/ 	.word	0x00006890


	//   ....[23]....
        /*0d8c*/ 	.word	0x000078d0


	//   ....[24]....
        /*0d90*/ 	.word	0x00008610


	//   ....[25]....
        /*0d94*/ 	.word	0x00008620


	//   ....[26]....
        /*0d98*/ 	.word	0x00008630


	//   ....[27]....
        /*0d9c*/ 	.word	0x00008640


	//   ....[28]....
        /*0da0*/ 	.word	0x00008970


	//   ....[29]....
        /*0da4*/ 	.word	0x00008980


	//   ....[30]....
        /*0da8*/ 	.word	0x00008990


	//   ....[31]....
        /*0dac*/ 	.word	0x000089a0


	//   ....[32]....
        /*0db0*/ 	.word	0x00009ce0


	//   ....[33]....
        /*0db4*/ 	.word	0x00009d00


	//   ....[34]....
        /*0db8*/ 	.word	0x00009d10


	//   ....[35]....
        /*0dbc*/ 	.word	0x00009d20


	//   ....[36]....
        /*0dc0*/ 	.word	0x00009e00


	//   ....[37]....
        /*0dc4*/ 	.word	0x00009e20


	//   ....[38]....
        /*0dc8*/ 	.word	0x00009e30


	//   ....[39]....
        /*0dcc*/ 	.word	0x00009e40


	//   ....[40]....
        /*0dd0*/ 	.word	0x0000d0f0


	//   ....[41]....
        /*0dd4*/ 	.word	0x0000d710


	//   ....[42]....
        /*0dd8*/ 	.word	0x0000e720


	//   ....[43]....
        /*0ddc*/ 	.word	0x0000e8a0


	//   ....[44]....
        /*0de0*/ 	.word	0x0000e8f0


	//   ....[45]....
        /*0de4*/ 	.word	0x0000e910


	//   ....[46]....
        /*0de8*/ 	.word	0x00018960


	//   ....[47]....
        /*0dec*/ 	.word	0x00018a10


	//   ....[48]....
        /*0df0*/ 	.word	0x00018bd0


	//   ....[49]....
        /*0df4*/ 	.word	0x00018bf0


	//   ....[50]....
        /*0df8*/ 	.word	0x00022720


	//   ....[51]....
        /*0dfc*/ 	.word	0x00022cc0


	//   ....[52]....
        /*0e00*/ 	.word	0x00023c50


	//   ....[53]....
        /*0e04*/ 	.word	0x00023d00


	//   ....[54]....
        /*0e08*/ 	.word	0x00023ed0


	//   ....[55]....
        /*0e0c*/ 	.word	0x00023ef0


	//   ....[56]....
        /*0e10*/ 	.word	0x0002c390


	//   ....[57]....
        /*0e14*/ 	.word	0x0002c3c0


	//   ....[58]....
        /*0e18*/ 	.word	0x0002c400


	//   ....[59]....
        /*0e1c*/ 	.word	0x0002c430


	//   ....[60]....
        /*0e20*/ 	.word	0x0002e680


	//   ....[61]....
        /*0e24*/ 	.word	0x0002e6b0


	//   ....[62]....
        /*0e28*/ 	.word	0x0002e6e0


	//   ....[63]....
        /*0e2c*/ 	.word	0x0002e6f0


	//   ....[64]....
        /*0e30*/ 	.word	0x0002f060


	//   ....[65]....
        /*0e34*/ 	.word	0x0002f070


	//   ....[66]....
        /*0e38*/ 	.word	0x0002f200


	//   ....[67]....
        /*0e3c*/ 	.word	0x0002f210


	//   ....[68]....
        /*0e40*/ 	.word	0x0002f3a0


	//   ....[69]....
        /*0e44*/ 	.word	0x0002f3b0


	//   ....[70]....
        /*0e48*/ 	.word	0x0002f540


	//   ....[71]....
        /*0e4c*/ 	.word	0x0002f550


	//   ....[72]....
        /*0e50*/ 	.word	0x0002fa30


	//   ....[73]....
        /*0e54*/ 	.word	0x0002fa40


	//   ....[74]....
        /*0e58*/ 	.word	0x000307b0


	//   ....[75]....
        /*0e5c*/ 	.word	0x000307c0


	//   ....[76]....
        /*0e60*/ 	.word	0x00031ef0


	//   ....[77]....
        /*0e64*/ 	.word	0x00031f00


	//   ....[78]....
        /*0e68*/ 	.word	0x000320a0


	//   ....[79]....
        /*0e6c*/ 	.word	0x000320b0


	//   ....[80]....
        /*0e70*/ 	.word	0x00032240


	//   ....[81]....
        /*0e74*/ 	.word	0x00032250


	//   ....[82]....
        /*0e78*/ 	.word	0x000323e0


	//   ....[83]....
        /*0e7c*/ 	.word	0x000323f0


	//   ....[84]....
        /*0e80*/ 	.word	0x000325d0


	//   ....[85]....
        /*0e84*/ 	.word	0x000327e0


	//   ....[86]....
        /*0e88*/ 	.word	0x00032810


	//   ....[87]....
        /*0e8c*/ 	.word	0x00032840


	//   ....[88]....
        /*0e90*/ 	.word	0x00032870


	//   ....[89]....
        /*0e94*/ 	.word	0x000328a0


	//   ....[90]....
        /*0e98*/ 	.word	0x000328d0


	//   ....[91]....
        /*0e9c*/ 	.word	0x00032a60


	//   ....[92]....
        /*0ea0*/ 	.word	0x00032a90


	//   ....[93]....
        /*0ea4*/ 	.word	0x00032ac0


	//   ....[94]....
        /*0ea8*/ 	.word	0x00032af0


	//   ....[95]....
        /*0eac*/ 	.word	0x00032b20


	//   ....[96]....
        /*0eb0*/ 	.word	0x00032b50


	//   ....[97]....
        /*0eb4*/ 	.word	0x00032be0


	//   ....[98]....
        /*0eb8*/ 	.word	0x00032c10


	//   ....[99]....
        /*0ebc*/ 	.word	0x00032c20


	//   ....[100]....
        /*0ec0*/ 	.word	0x00032c60


	//   ....[101]....
        /*0ec4*/ 	.word	0x000343e0


	//   ....[102]....
        /*0ec8*/ 	.word	0x00036840


	//   ....[103]....
        /*0ecc*/ 	.word	0x00036860


	//   ....[104]....
        /*0ed0*/ 	.word	0x000368f0


	//   ....[105]....
        /*0ed4*/ 	.word	0x00036910


	//   ....[106]....
        /*0ed8*/ 	.word	0x00036990


	//   ....[107]....
        /*0edc*/ 	.word	0x000369b0


	//   ....[108]....
        /*0ee0*/ 	.word	0x00036a30


	//   ....[109]....
        /*0ee4*/ 	.word	0x00036a50


	//   ....[110]....
        /*0ee8*/ 	.word	0x00036ad0


	//   ....[111]....
        /*0eec*/ 	.word	0x00036af0


	//   ....[112]....
        /*0ef0*/ 	.word	0x00036b00


	//   ....[113]....
        /*0ef4*/ 	.word	0x00036b10


	//   ....[114]....
        /*0ef8*/ 	.word	0x00037290


	//   ....[115]....
        /*0efc*/ 	.word	0x000372c0


	//   ....[116]....
        /*0f00*/ 	.word	0x000373c0


	//   ....[117]....
        /*0f04*/ 	.word	0x000373d0


	//   ....[118]....
        /*0f08*/ 	.word	0x00037470


	//   ....[119]....
        /*0f0c*/ 	.word	0x00037480


	//   ....[120]....
        /*0f10*/ 	.word	0x00037500


	//   ....[121]....
        /*0f14*/ 	.word	0x00037510


	//   ....[122]....
        /*0f18*/ 	.word	0x00037520


	//   ....[123]....
        /*0f1c*/ 	.word	0x000375c0


	//   ....[124]....
        /*0f20*/ 	.word	0x000375f0


	//   ....[125]....
        /*0f24*/ 	.word	0x00037670


	//   ....[126]....
        /*0f28*/ 	.word	0x000376a0


	//   ....[127]....
        /*0f2c*/ 	.word	0x000376c0


	//   ....[128]....
        /*0f30*/ 	.word	0x00037710


	//   ....[129]....
        /*0f34*/ 	.word	0x00037720


	//   ....[130]....
        /*0f38*/ 	.word	0x00037dd0


	//   ....[131]....
        /*0f3c*/ 	.word	0x00037e00


	//   ....[132]....
        /*0f40*/ 	.word	0x00037ef0


	//   ....[133]....
        /*0f44*/ 	.word	0x00037f00


	//   ....[134]....
        /*0f48*/ 	.word	0x00037f90


	//   ....[135]....
        /*0f4c*/ 	.word	0x00037fa0


	//   ....[136]....
        /*0f50*/ 	.word	0x00038010


	//   ....[137]....
        /*0f54*/ 	.word	0x00038020


	//   ....[138]....
        /*0f58*/ 	.word	0x000380a0


	//   ....[139]....
        /*0f5c*/ 	.word	0x000380b0


	//   ....[140]....
        /*0f60*/ 	.word	0x00038130


	//   ....[141]....
        /*0f64*/ 	.word	0x00038140


	//   ....[142]....
        /*0f68*/ 	.word	0x000381c0


	//   ....[143]....
        /*0f6c*/ 	.word	0x000381d0


	//   ....[144]....
        /*0f70*/ 	.word	0x00038250


	//   ....[145]....
        /*0f74*/ 	.word	0x00038260


	//   ....[146]....
        /*0f78*/ 	.word	0x00038770


	//   ....[147]....
        /*0f7c*/ 	.word	0x00038790


	//   ....[148]....
        /*0f80*/ 	.word	0x000387e0


	//   ....[149]....
        /*0f84*/ 	.word	0x000388a0


	//   ....[150]....
        /*0f88*/ 	.word	0x000388b0


	//   ....[151]....
        /*0f8c*/ 	.word	0x000388e0


	//   ....[152]....
        /*0f90*/ 	.word	0x00038970


	//   ....[153]....
        /*0f94*/ 	.word	0x00038a20


	//   ....[154]....
        /*0f98*/ 	.word	0x00038a30


	//   ....[155]....
        /*0f9c*/ 	.word	0x00038a60


	//   ....[156]....
        /*0fa0*/ 	.word	0x00038a70


	//   ....[157]....
        /*0fa4*/ 	.word	0x00038b00


	//   ....[158]....
        /*0fa8*/ 	.word	0x00039210


	//   ....[159]....
        /*0fac*/ 	.word	0x00039230


	//   ....[160]....
        /*0fb0*/ 	.word	0x00039280


	//   ....[161]....
        /*0fb4*/ 	.word	0x00039290


	//   ....[162]....
        /*0fb8*/ 	.word	0x000392d0


	//   ....[163]....
        /*0fbc*/ 	.word	0x000392e0


	//   ....[164]....
        /*0fc0*/ 	.word	0x00039320


	//   ....[165]....
        /*0fc4*/ 	.word	0x00039330


	//   ....[166]....
        /*0fc8*/ 	.word	0x00039370


	//   ....[167]....
        /*0fcc*/ 	.word	0x00039380


	//   ....[168]....
        /*0fd0*/ 	.word	0x00039390


	//   ....[169]....
        /*0fd4*/ 	.word	0x000393d0


	//   ....[170]....
        /*0fd8*/ 	.word	0x000396f0


	//   ....[171]....
        /*0fdc*/ 	.word	0x00039710


	//   ....[172]....
        /*0fe0*/ 	.word	0x00039720


	//   ....[173]....
        /*0fe4*/ 	.word	0x00039730


	//   ....[174]....
        /*0fe8*/ 	.word	0x00039750


	//   ....[175]....
        /*0fec*/ 	.word	0x000397c0


	//   ....[176]....
        /*0ff0*/ 	.word	0x00039830


	//   ....[177]....
        /*0ff4*/ 	.word	0x00039850


	//   ....[178]....
        /*0ff8*/ 	.word	0x00039860


	//   ....[179]....
        /*0ffc*/ 	.word	0x000398c0


	//   ....[180]....
        /*1000*/ 	.word	0x000398e0


	//   ....[181]....
        /*1004*/ 	.word	0x00039940


	//   ....[182]....
        /*1008*/ 	.word	0x00039e80


	//   ....[183]....
        /*100c*/ 	.word	0x00039eb0


	//   ....[184]....
        /*1010*/ 	.word	0x00039f10


	//   ....[185]....
        /*1014*/ 	.word	0x00039f40


	//   ....[186]....
        /*1018*/ 	.word	0x00039f70


	//   ....[187]....
        /*101c*/ 	.word	0x00039fa0


	//   ....[188]....
        /*1020*/ 	.word	0x00039fd0


	//   ....[189]....
        /*1024*/ 	.word	0x0003a000


	//   ....[190]....
        /*1028*/ 	.word	0x0003a1a0


	//   ....[191]....
        /*102c*/ 	.word	0x0003a1d0


	//   ....[192]....
        /*1030*/ 	.word	0x0003a200


	//   ....[193]....
        /*1034*/ 	.word	0x0003a230


	//   ....[194]....
        /*1038*/ 	.word	0x0003a260


	//   ....[195]....
        /*103c*/ 	.word	0x0003a290


	//   ....[196]....
        /*1040*/ 	.word	0x0003a350


	//   ....[197]....
        /*1044*/ 	.word	0x0003a370


	//   ....[198]....
        /*1048*/ 	.word	0x0003a390


	//   ....[199]....
        /*104c*/ 	.word	0x0003a3f0


	//   ....[200]....
        /*1050*/ 	.word	0x0003ae10


	//   ....[201]....
        /*1054*/ 	.word	0x0003b130


	//   ....[202]....
        /*1058*/ 	.word	0x0003b1c0


	//   ....[203]....
        /*105c*/ 	.word	0x0003b250


	//   ....[204]....
        /*1060*/ 	.word	0x0003b2e0


	//   ....[205]....
        /*1064*/ 	.word	0x0003b3c0


	//   ....[206]....
        /*1068*/ 	.word	0x0003b450


	//   ....[207]....
        /*106c*/ 	.word	0x0003b4f0


	//   ....[208]....
        /*1070*/ 	.word	0x0003b580


	//   ....[209]....
        /*1074*/ 	.word	0x0003b660


	//   ....[210]....
        /*1078*/ 	.word	0x0003b6f0


	//   ....[211]....
        /*107c*/ 	.word	0x0003b780


	//   ....[212]....
        /*1080*/ 	.word	0x0003b810


	//   ....[213]....
        /*1084*/ 	.word	0x0003b8f0


	//   ....[214]....
        /*1088*/ 	.word	0x0003b990


	//   ....[215]....
        /*108c*/ 	.word	0x0003ba20


	//   ....[216]....
        /*1090*/ 	.word	0x0003ba70


	//   ....[217]....
        /*1094*/ 	.word	0x0003bac0


	//   ....[218]....
        /*1098*/ 	.word	0x0003bb60


	//   ....[219]....
        /*109c*/ 	.word	0x0003bbf0


	//   ....[220]....
        /*10a0*/ 	.word	0x0003bc40


	//   ....[221]....
        /*10a4*/ 	.word	0x0003bc90


	//   ....[222]....
        /*10a8*/ 	.word	0x0003bd80


	//   ....[223]....
        /*10ac*/ 	.word	0x0003be30


	//   ....[224]....
        /*10b0*/ 	.word	0x0003beb0


	//   ....[225]....
        /*10b4*/ 	.word	0x0003bf20


	//   ....[226]....
        /*10b8*/ 	.word	0x0003c090


	//   ....[227]....
        /*10bc*/ 	.word	0x0003c1d0


	//   ....[228]....
        /*10c0*/ 	.word	0x0003c220


	//   ....[229]....
        /*10c4*/ 	.word	0x0003c280


	//   ....[230]....
        /*10c8*/ 	.word	0x0003c530


	//   ....[231]....
        /*10cc*/ 	.word	0x0003c580


	//   ....[232]....
        /*10d0*/ 	.word	0x0003c610


	//   ....[233]....
        /*10d4*/ 	.word	0x0003c6a0


	//   ....[234]....
        /*10d8*/ 	.word	0x0003c730


	//   ....[235]....
        /*10dc*/ 	.word	0x0003c7c0


	//   ....[236]....
        /*10e0*/ 	.word	0x0003c850


	//   ....[237]....
        /*10e4*/ 	.word	0x0003c8e0


	//   ....[238]....
        /*10e8*/ 	.word	0x0003c960


	//   ....[239]....
        /*10ec*/ 	.word	0x0003c9b0


	//   ....[240]....
        /*10f0*/ 	.word	0x0003ca50


	//   ....[241]....
        /*10f4*/ 	.word	0x0003cae0


	//   ....[242]....
        /*10f8*/ 	.word	0x0003cb60


	//   ....[243]....
        /*10fc*/ 	.word	0x0003cbb0


	//   ....[244]....
        /*1100*/ 	.word	0x0003cc40


	//   ....[245]....
        /*1104*/ 	.word	0x0003ccd0


	//   ....[246]....
        /*1108*/ 	.word	0x0003cd60


	//   ....[247]....
        /*110c*/ 	.word	0x0003cdf0


	//   ....[248]....
        /*1110*/ 	.word	0x0003ce80


	//   ....[249]....
        /*1114*/ 	.word	0x0003cf10


	//   ....[250]....
        /*1118*/ 	.word	0x0003cfd0


	//   ....[251]....
        /*111c*/ 	.word	0x0003d2b0


	//   ....[252]....
        /*1120*/ 	.word	0x0003d3a0


	//   ....[253]....
        /*1124*/ 	.word	0x0003d440


	//   ....[254]....
        /*1128*/ 	.word	0x0003d4a0


	//   ....[255]....
        /*112c*/ 	.word	0x0003d590


	//   ....[0]....
        /*1130*/ 	.word	0x0003d600


	//   ....[1]....
        /*1134*/ 	.word	0x0003d6f0


	//   ....[2]....
        /*1138*/ 	.word	0x0003d760


	//   ....[3]....
        /*113c*/ 	.word	0x0003d850


	//   ....[4]....
        /*1140*/ 	.word	0x0003d8c0


	//   ....[5]....
        /*1144*/ 	.word	0x0003d9b0


	//   ....[6]....
        /*1148*/ 	.word	0x0003da20


	//   ....[7]....
        /*114c*/ 	.word	0x0003dac0


	//   ....[8]....
        /*1150*/ 	.word	0x0003dbb0


	//   ....[9]....
        /*1154*/ 	.word	0x0003dc70


	//   ....[10]....
        /*1158*/ 	.word	0x0003dcd0


	//   ....[11]....
        /*115c*/ 	.word	0x0003ddc0


	//   ....[12]....
        /*1160*/ 	.word	0x0003de20


	//   ....[13]....
        /*1164*/ 	.word	0x0003df30


	//   ....[14]....
        /*1168*/ 	.word	0x0003df90


	//   ....[15]....
        /*116c*/ 	.word	0x0003e080


	//   ....[16]....
        /*1170*/ 	.word	0x0003e0e0


	//   ....[17]....
        /*1174*/ 	.word	0x0003e180


	//   ....[18]....
        /*1178*/ 	.word	0x0003e250


	//   ....[19]....
        /*117c*/ 	.word	0x0003e2f0


	//   ....[20]....
        /*1180*/ 	.word	0x0003e3c0


	//   ....[21]....
        /*1184*/ 	.word	0x0003e460


	//   ....[22]....
        /*1188*/ 	.word	0x0003e510


	//   ....[23]....
        /*118c*/ 	.word	0x0003e5b0


	//   ....[24]....
        /*1190*/ 	.word	0x0003e820


	//   ....[25]....
        /*1194*/ 	.word	0x0003e8e0


	//   ....[26]....
        /*1198*/ 	.word	0x0003e9a0


	//   ....[27]....
        /*119c*/ 	.word	0x0003ea90


	//   ....[28]....
        /*11a0*/ 	.word	0x0003eb50


	//   ....[29]....
        /*11a4*/ 	.word	0x0003ec10


	//   ....[30]....
        /*11a8*/ 	.word	0x0003ecd0


	//   ....[31]....
        /*11ac*/ 	.word	0x0003ed90


	//   ....[32]....
        /*11b0*/ 	.word	0x0003ee50


	//   ....[33]....
        /*11b4*/ 	.word	0x0003ef10


	//   ....[34]....
        /*11b8*/ 	.word	0x0003efd0


	//   ....[35]....
        /*11bc*/ 	.word	0x0003f090


	//   ....[36]....
        /*11c0*/ 	.word	0x0003f150


	//   ....[37]....
        /*11c4*/ 	.word	0x0003f200


	//   ....[38]....
        /*11c8*/ 	.word	0x0003f260


	//   ....[39]....
        /*11cc*/ 	.word	0x0003f340


	//   ....[40]....
        /*11d0*/ 	.word	0x0003f480


	//   ....[41]....
        /*11d4*/ 	.word	0x0003f560


	//   ....[42]....
        /*11d8*/ 	.word	0x0003f5f0


	//   ....[43]....
        /*11dc*/ 	.word	0x0003f700


	//   ....[44]....
        /*11e0*/ 	.word	0x0003f760


	//   ....[45]....
        /*11e4*/ 	.word	0x0003f870


	//   ....[46]....
        /*11e8*/ 	.word	0x0003f8d0


	//   ....[47]....
        /*11ec*/ 	.word	0x0003f9e0


	//   ....[48]....
        /*11f0*/ 	.word	0x0003fa40


	//   ....[49]....
        /*11f4*/ 	.word	0x0003fb50


	//   ....[50]....
        /*11f8*/ 	.word	0x0003fbb0


	//   ....[51]....
        /*11fc*/ 	.word	0x0003fc70


	//   ....[52]....
        /*1200*/ 	.word	0x0003fdd0


	//   ....[53]....
        /*1204*/ 	.word	0x0003fe70


	//   ....[54]....
        /*1208*/ 	.word	0x0003fed0


	//   ....[55]....
        /*120c*/ 	.word	0x0003ff80


	//   ....[56]....
        /*1210*/ 	.word	0x0003ffe0


	//   ....[57]....
        /*1214*/ 	.word	0x00040090


	//   ....[58]....
        /*1218*/ 	.word	0x000400f0


	//   ....[59]....
        /*121c*/ 	.word	0x000401a0


	//   ....[60]....
        /*1220*/ 	.word	0x00040200


	//   ....[61]....
        /*1224*/ 	.word	0x000402b0


	//   ....[62]....
        /*1228*/ 	.word	0x00040310


	//   ....[63]....
        /*122c*/ 	.word	0x000403c0


	//   ....[64]....
        /*1230*/ 	.word	0x000404b0


	//   ....[65]....
        /*1234*/ 	.word	0x00040550


	//   ....[66]....
        /*1238*/ 	.word	0x000405b0


	//   ....[67]....
        /*123c*/ 	.word	0x00040680


	//   ....[68]....
        /*1240*/ 	.word	0x000406e0


	//   ....[69]....
        /*1244*/ 	.word	0x000407b0


	//   ....[70]....
        /*1248*/ 	.word	0x00040810


	//   ....[71]....
        /*124c*/ 	.word	0x000408e0


	//   ....[72]....
        /*1250*/ 	.word	0x00040940


	//   ....[73]....
        /*1254*/ 	.word	0x00040a10


	//   ....[74]....
        /*1258*/ 	.word	0x00040a70


	//   ....[75]....
        /*125c*/ 	.word	0x00040b40


	//   ....[76]....
        /*1260*/ 	.word	0x00040bd0


	//   ....[77]....
        /*1264*/ 	.word	0x00040c70


	//   ....[78]....
        /*1268*/ 	.word	0x00040df0


	//   ....[79]....
        /*126c*/ 	.word	0x00040e60


	//   ....[80]....
        /*1270*/ 	.word	0x00040ed0


	//   ....[81]....
        /*1274*/ 	.word	0x00040f40


	//   ....[82]....
        /*1278*/ 	.word	0x00040fb0


	//   ....[83]....
        /*127c*/ 	.word	0x00041030


	//   ....[84]....
        /*1280*/ 	.word	0x000410b0


	//   ....[85]....
        /*1284*/ 	.word	0x00041140


	//   ....[86]....
        /*1288*/ 	.word	0x000411b0


	//   ....[87]....
        /*128c*/ 	.word	0x00041220


	//   ....[88]....
        /*1290*/ 	.word	0x00041290


	//   ....[89]....
        /*1294*/ 	.word	0x00041310


	//   ....[90]....
        /*1298*/ 	.word	0x00041380


	//   ....[91]....
        /*129c*/ 	.word	0x00041410


	//   ....[92]....
        /*12a0*/ 	.word	0x00041470


	//   ....[93]....
        /*12a4*/ 	.word	0x00041500


	//   ....[94]....
        /*12a8*/ 	.word	0x00041630


	//   ....[95]....
        /*12ac*/ 	.word	0x000432e0


	//   ....[96]....
        /*12b0*/ 	.word	0x000440f0


	//   ....[97]....
        /*12b4*/ 	.word	0x00044ba0


	//   ....[98]....
        /*12b8*/ 	.word	0x00044bc0


	//   ....[99]....
        /*12bc*/ 	.word	0x00044c00


	//   ....[100]....
        /*12c0*/ 	.word	0x00044c20


	//----- nvinfo : EIATTR_REG_RECONFIG
	.align		4
.L_467:
        /*12c4*/ 	.byte	0x01, 0x54
	.zero		2


	//----- nvinfo : EIATTR_SYSCALL_OFFSETS
	.align		4
        /*12c8*/ 	.byte	0x04, 0x46
        /*12ca*/ 	.short	(.L_469 - .L_468)


	//   ....[0]....
.L_468:
        /*12cc*/ 	.word	0x00002630


	//   ....[1]....
        /*12d0*/ 	.word	0x00002780


	//   ....[2]....
        /*12d4*/ 	.word	0x00007de0


	//   ....[3]....
        /*12d8*/ 	.word	0x000083c0


	//   ....[4]....
        /*12dc*/ 	.word	0x00035e80


	//   ....[5]....
        /*12e0*/ 	.word	0x00035fd0


	//   ....[6]....
        /*12e4*/ 	.word	0x000360c0


	//   ....[7]....
        /*12e8*/ 	.word	0x00036ed0


	//   ....[8]....
        /*12ec*/ 	.word	0x000379f0


	//----- nvinfo : EIATTR_MBARRIER_INSTR_OFFSETS
	.align		4
.L_469:
        /*12f0*/ 	.byte	0x04, 0x39
        /*12f2*/ 	.short	(.L_471 - .L_470)


	//   ....[0]....
.L_470:
        /*12f4*/ 	.word	0x000002d0
        /*12f8*/ 	.word	0x000000ff
        /*12fc*/ 	.word	0x00032400
        /*1300*/ 	.short	0x0100
        /*1302*/ 	.byte	0x08
	.zero		1


	//   ....[1]....
        /*1304*/ 	.word	0x000002e0
        /*1308*/ 	.word	0x000000ff
        /*130c*/ 	.word	0x00032410
        /*1310*/ 	.short	0x0100
        /*1312*/ 	.byte	0x08
	.zero		1


	//   ....[2]....
        /*1314*/ 	.word	0x000002f0
        /*1318*/ 	.word	0x000000ff
        /*131c*/ 	.word	0x00032420
        /*1320*/ 	.short	0x0100
        /*1322*/ 	.byte	0x08
	.zero		1


	//   ....[3]....
        /*1324*/ 	.word	0x000003e0
        /*1328*/ 	.word	0x000000ff
        /*132c*/ 	.word	0x00032430
        /*1330*/ 	.short	0x0100
        /*1332*/ 	.byte	0x08
	.zero		1


	//   ....[4]....
        /*1334*/ 	.word	0x000003f0
        /*1338*/ 	.word	0x000000ff
        /*133c*/ 	.word	0x00032440
        /*1340*/ 	.short	0x0100
        /*1342*/ 	.byte	0x08
	.zero		1


	//   ....[5]....
        /*1344*/ 	.word	0x00000400
        /*1348*/ 	.word	0x000000ff
        /*134c*/ 	.word	0x00032438
        /*1350*/ 	.short	0x0100
        /*1352*/ 	.byte	0x08
	.zero		1


	//   ....[6]....
        /*1354*/ 	.word	0x00000410
        /*1358*/ 	.word	0x000000ff
        /*135c*/ 	.word	0x00032448
        /*1360*/ 	.short	0x0100
        /*1362*/ 	.byte	0x08
	.zero		1


	//   ....[7]....
        /*1364*/ 	.word	0x00000540
        /*1368*/ 	.word	0x000000ff
        /*136c*/ 	.word	0x00032450
        /*1370*/ 	.short	0x0100
        /*1372*/ 	.byte	0x08
	.zero		1


	//   ....[8]....
        /*1374*/ 	.word	0x00000550
        /*1378*/ 	.word	0x000000ff
        /*137c*/ 	.word	0x00032460
        /*1380*/ 	.short	0x0100
        /*1382*/ 	.byte	0x08
	.zero		1


	//   ....[9]....
        /*1384*/ 	.word	0x00000560
        /*1388*/ 	.word	0x000000ff
        /*138c*/ 	.word	0x00032458
        /*1390*/ 	.short	0x0100
        /*1392*/ 	.byte	0x08
	.zero		1


	//   ....[10]....
        /*1394*/ 	.word	0x00000570
        /*1398*/ 	.word	0x000000ff
        /*139c*/ 	.word	0x00032468
        /*13a0*/ 	.short	0x0100
        /*13a2*/ 	.byte	0x08
	.zero		1


	//   ....[11]....
        /*13a4*/ 	.word	0x00000660
        /*13a8*/ 	.word	0x000000ff
        /*13ac*/ 	.word	0x00032470
        /*13b0*/ 	.short	0x0100
        /*13b2*/ 	.byte	0x06
	.zero		1


	//   ....[12]....
        /*13b4*/ 	.word	0x00000670
        /*13b8*/ 	.word	0x000000ff
        /*13bc*/ 	.word	0x00032480
        /*13c0*/ 	.short	0x0100
        /*13c2*/ 	.byte	0x06
	.zero		1


	//   ....[13]....
        /*13c4*/ 	.word	0x00000680
        /*13c8*/ 	.word	0x000000ff
        /*13cc*/ 	.word	0x00032478
        /*13d0*/ 	.short	0x0100
        /*13d2*/ 	.byte	0x06
	.zero		1


	//   ....[14]....
        /*13d4*/ 	.word	0x00000690
        /*13d8*/ 	.word	0x000000ff
        /*13dc*/ 	.word	0x00032488
        /*13e0*/ 	.short	0x0100
        /*13e2*/ 	.byte	0x06
	.zero		1


	//   ....[15]....
        /*13e4*/ 	.word	0x000007c0
        /*13e8*/ 	.word	0x000000ff
        /*13ec*/ 	.word	0x00032490
        /*13f0*/ 	.short	0x0100
        /*13f2*/ 	.byte	0x08
	.zero		1


	//   ....[16]....
        /*13f4*/ 	.word	0x000007d0
        /*13f8*/ 	.word	0x000000ff
        /*13fc*/ 	.word	0x000324a0
        /*1400*/ 	.short	0x0100
        /*1402*/ 	.byte	0x08
	.zero		1


	//   ....[17]....
        /*1404*/ 	.word	0x000007e0
        /*1408*/ 	.word	0x000000ff
        /*140c*/ 	.word	0x00032498
        /*1410*/ 	.short	0x0100
        /*1412*/ 	.byte	0x08
	.zero		1


	//   ....[18]....
        /*1414*/ 	.word	0x000007f0
        /*1418*/ 	.word	0x000000ff
        /*141c*/ 	.word	0x000324a8
        /*1420*/ 	.short	0x0100
        /*1422*/ 	.byte	0x08
	.zero		1


	//   ....[19]....
        /*1424*/ 	.word	0x00000920
        /*1428*/ 	.word	0x000000ff
        /*142c*/ 	.word	0x000324b0
        /*1430*/ 	.short	0x0100
        /*1432*/ 	.byte	0x08
	.zero		1


	//   ....[20]....
        /*1434*/ 	.word	0x00000930
        /*1438*/ 	.word	0x000000ff
        /*143c*/ 	.word	0x000324c0
        /*1440*/ 	.short	0x0100
        /*1442*/ 	.byte	0x08
	.zero		1


	//   ....[21]....
        /*1444*/ 	.word	0x00000940
        /*1448*/ 	.word	0x000000ff
        /*144c*/ 	.word	0x000324b8
        /*1450*/ 	.short	0x0100
        /*1452*/ 	.byte	0x08
	.zero		1


	//   ....[22]....
        /*1454*/ 	.word	0x00000950
        /*1458*/ 	.word	0x000000ff
        /*145c*/ 	.word	0x000324c8
        /*1460*/ 	.short	0x0100
        /*1462*/ 	.byte	0x08
	.zero		1


	//   ....[23]....
        /*1464*/ 	.word	0x00003920
        /*1468*/ 	.word	0x00000045
        /*146c*/ 	.word	0x00032490
        /*1470*/ 	.short	0x010a
        /*1472*/ 	.byte	0x3f
	.zero		1


	//   ....[24]....
        /*1474*/ 	.word	0x00004e60
        /*1478*/ 	.word	0x00000045
        /*147c*/ 	.word	0x00032490
        /*1480*/ 	.short	0x010a
        /*1482*/ 	.byte	0x3f
	.zero		1


	//   ....[25]....
        /*1484*/ 	.word	0x00005f00
        /*1488*/ 	.word	0x00000045
        /*148c*/ 	.word	0x00032490
        /*1490*/ 	.short	0x010a
        /*1492*/ 	.byte	0x3f
	.zero		1


	//   ....[26]....
        /*1494*/ 	.word	0x00006390
        /*1498*/ 	.word	0x00000004
        /*149c*/ 	.word	0x00000000
        /*14a0*/ 	.short	0x0101
        /*14a2*/ 	.byte	0x3f
	.zero		1


	//   ....[27]....
        /*14a4*/ 	.word	0x000063d0
        /*14a8*/ 	.word	0x00000045
        /*14ac*/ 	.word	0x000324b0
        /*14b0*/ 	.short	0x010a
        /*14b2*/ 	.byte	0x3f
	.zero		1


	//   ....[28]....
        /*14b4*/ 	.word	0x00006c00
        /*14b8*/ 	.word	0x00000045
        /*14bc*/ 	.word	0x00000000
        /*14c0*/ 	.short	0x0101
        /*14c2*/ 	.byte	0x3f
	.zero		1


	//   ....[29]....
        /*14c4*/ 	.word	0x00008140
        /*14c8*/ 	.word	0x00000002
        /*14cc*/ 	.word	0x00032400
        /*14d0*/ 	.short	0x010a
        /*14d2*/ 	.byte	0x3f
	.zero		1


	//   ....[30]....
        /*14d4*/ 	.word	0x00008190
        /*14d8*/ 	.word	0x00000002
        /*14dc*/ 	.word	0x00032400
        /*14e0*/ 	.short	0x010a
        /*14e2*/ 	.byte	0x3f
	.zero		1


	//   ....[31]....
        /*14e4*/ 	.word	0x00008c00
        /*14e8*/ 	.word	0x00000002
        /*14ec*/ 	.word	0x00032400
        /*14f0*/ 	.short	0x010a
        /*14f2*/ 	.byte	0x3f
	.zero		1


	//   ....[32]....
        /*14f4*/ 	.word	0x0000a170
        /*14f8*/ 	.word	0x00000002
        /*14fc*/ 	.word	0x00032400
        /*1500*/ 	.short	0x010a
        /*1502*/ 	.byte	0x3f
	.zero		1


	//   ....[33]....
        /*1504*/ 	.word	0x0000b920
        /*1508*/ 	.word	0x00000004
        /*150c*/ 	.word	0x00000000
        /*1510*/ 	.short	0x010a
        /*1512*/ 	.byte	0x3f
	.zero		1


	//   ....[34]....
        /*1514*/ 	.word	0x0000ba10
        /*1518*/ 	.word	0x00000002
        /*151c*/ 	.word	0x00000000
        /*1520*/ 	.short	0x010a
        /*1522*/ 	.byte	0x3f
	.zero		1


	//   ....[35]....
        /*1524*/ 	.word	0x0000be20
        /*1528*/ 	.word	0x00000004
        /*152c*/ 	.word	0x00000000
        /*1530*/ 	.short	0x010a
        /*1532*/ 	.byte	0x3f
	.zero		1


	//   ....[36]....
        /*1534*/ 	.word	0x0000bef0
        /*1538*/ 	.word	0x00000006
        /*153c*/ 	.word	0x00000000
        /*1540*/ 	.short	0x010a
        /*1542*/ 	.byte	0x3f
	.zero		1


	//   ....[37]....
        /*1544*/ 	.word	0x0000cc60
        /*1548*/ 	.word	0x00000006
        /*154c*/ 	.word	0x00000000
        /*1550*/ 	.short	0x0101
        /*1552*/ 	.byte	0x3f
	.zero		1


	//   ....[38]....
        /*1554*/ 	.word	0x000169a0
        /*1558*/ 	.word	0x00000002
        /*155c*/ 	.word	0x00000000
        /*1560*/ 	.short	0x0101
        /*1562*/ 	.byte	0x3f
	.zero		1


	//   ....[39]....
        /*1564*/ 	.word	0x00016e20
        /*1568*/ 	.word	0x00000005
        /*156c*/ 	.word	0x00000000
        /*1570*/ 	.short	0x010a
        /*1572*/ 	.byte	0x3f
	.zero		1


	//   ....[40]....
        /*1574*/ 	.word	0x00016f20
        /*1578*/ 	.word	0x0000000a
        /*157c*/ 	.word	0x00000000
        /*1580*/ 	.short	0x010a
        /*1582*/ 	.byte	0x3f
	.zero		1


	//   ....[41]....
        /*1584*/ 	.word	0x00017350
        /*1588*/ 	.word	0x00000048
        /*158c*/ 	.word	0x00000000
        /*1590*/ 	.short	0x010a
        /*1592*/ 	.byte	0x3f
	.zero		1


	//   ....[42]....
        /*1594*/ 	.word	0x00017450
        /*1598*/ 	.word	0x00000008
        /*159c*/ 	.word	0x00000000
        /*15a0*/ 	.short	0x010a
        /*15a2*/ 	.byte	0x3f
	.zero		1


	//   ....[43]....
        /*15a4*/ 	.word	0x000181c0
        /*15a8*/ 	.word	0x00000008
        /*15ac*/ 	.word	0x00000000
        /*15b0*/ 	.short	0x0101
        /*15b2*/ 	.byte	0x3f
	.zero		1


	//   ....[44]....
        /*15b4*/ 	.word	0x00020c80
        /*15b8*/ 	.word	0x00000005
        /*15bc*/ 	.word	0x00000000
        /*15c0*/ 	.short	0x0101
        /*15c2*/ 	.byte	0x3f
	.zero		1


	//   ....[45]....
        /*15c4*/ 	.word	0x00020e70
        /*15c8*/ 	.word	0x00000005
        /*15cc*/ 	.word	0x00000000
        /*15d0*/ 	.short	0x010a
        /*15d2*/ 	.byte	0x3f
	.zero		1


	//   ....[46]....
        /*15d4*/ 	.word	0x00020f70
        /*15d8*/ 	.word	0x00000008
        /*15dc*/ 	.word	0x00000000
        /*15e0*/ 	.short	0x010a
        /*15e2*/ 	.byte	0x3f
	.zero		1


	//   ....[47]....
        /*15e4*/ 	.word	0x000213a0
        /*15e8*/ 	.word	0x00000005
        /*15ec*/ 	.word	0x00000000
        /*15f0*/ 	.short	0x010a
        /*15f2*/ 	.byte	0x3f
	.zero		1


	//   ....[48]....
        /*15f4*/ 	.word	0x000214a0
        /*15f8*/ 	.word	0x00000008
        /*15fc*/ 	.word	0x00000000
        /*1600*/ 	.short	0x010a
        /*1602*/ 	.byte	0x3f
	.zero		1


	//   ....[49]....
        /*1604*/ 	.word	0x00022210
        /*1608*/ 	.word	0x00000005
        /*160c*/ 	.word	0x00000000
        /*1610*/ 	.short	0x0101
        /*1612*/ 	.byte	0x3f
	.zero		1


	//   ....[50]....
        /*1614*/ 	.word	0x0002bfe0
        /*1618*/ 	.word	0x00000004
        /*161c*/ 	.word	0x00000000
        /*1620*/ 	.short	0x0101
        /*1622*/ 	.byte	0x3f
	.zero		1


	//   ....[51]....
        /*1624*/ 	.word	0x0002ef80
        /*1628*/ 	.word	0x0000000a
        /*162c*/ 	.word	0x00000000
        /*1630*/ 	.short	0x0101
        /*1632*/ 	.byte	0x3f
	.zero		1


	//   ....[52]....
        /*1634*/ 	.word	0x0002f9f0
        /*1638*/ 	.word	0x00000008
        /*163c*/ 	.word	0x00000000
        /*1640*/ 	.short	0x0101
        /*1642*/ 	.byte	0x3f
	.zero		1


	//   ....[53]....
        /*1644*/ 	.word	0x000344c0
        /*1648*/ 	.word	0x00000017
        /*164c*/ 	.word	0x00032420
        /*1650*/ 	.short	0x010a
        /*1652*/ 	.byte	0x3f
	.zero		1


	//   ....[54]....
        /*1654*/ 	.word	0x00034570
        /*1658*/ 	.word	0x00000003
        /*165c*/ 	.word	0x000324a0
        /*1660*/ 	.short	0x010a
        /*1662*/ 	.byte	0x3f
	.zero		1


	//   ....[55]....
        /*1664*/ 	.word	0x000347a0
        /*1668*/ 	.word	0x00000003
        /*166c*/ 	.word	0x000324c0
        /*1670*/ 	.short	0x010a
        /*1672*/ 	.byte	0x3f
	.zero		1


	//   ....[56]....
        /*1674*/ 	.word	0x00034dd0
        /*1678*/ 	.word	0x00000009
        /*167c*/ 	.word	0x000324a0
        /*1680*/ 	.short	0x010a
        /*1682*/ 	.byte	0x3f
	.zero		1


	//   ....[57]....
        /*1684*/ 	.word	0x00034ff0
        /*1688*/ 	.word	0x00000009
        /*168c*/ 	.word	0x000324c0
        /*1690*/ 	.short	0x010a
        /*1692*/ 	.byte	0x3f
	.zero		1


	//   ....[58]....
        /*1694*/ 	.word	0x000365c0
        /*1698*/ 	.word	0x00000011
        /*169c*/ 	.word	0x00032440
        /*16a0*/ 	.short	0x010a
        /*16a2*/ 	.byte	0x3f
	.zero		1


	//   ....[59]....
        /*16a4*/ 	.word	0x00036c10
        /*16a8*/ 	.word	0x00000011
        /*16ac*/ 	.word	0x00032430
        /*16b0*/ 	.short	0x0107
        /*16b2*/ 	.byte	0x3f
	.zero		1


	//   ....[60]....
        /*16b4*/ 	.word	0x00036cd0
        /*16b8*/ 	.word	0x00000011
        /*16bc*/ 	.word	0x00032430
        /*16c0*/ 	.short	0x0101
        /*16c2*/ 	.byte	0x3f
	.zero		1


	//   ....[61]....
        /*16c4*/ 	.word	0x00037830
        /*16c8*/ 	.word	0x00000017
        /*16cc*/ 	.word	0x00032400
        /*16d0*/ 	.short	0x0107
        /*16d2*/ 	.byte	0x3f
	.zero		1


	//   ....[62]....
        /*16d4*/ 	.word	0x000378c0
        /*16d8*/ 	.word	0x00000017
        /*16dc*/ 	.word	0x00032400
        /*16e0*/ 	.short	0x0101
        /*16e2*/ 	.byte	0x3f
	.zero		1


	//   ....[63]....
        /*16e4*/ 	.word	0x00038350
        /*16e8*/ 	.word	0x00000017
        /*16ec*/ 	.word	0x00032410
        /*16f0*/ 	.short	0x0107
        /*16f2*/ 	.byte	0x3f
	.zero		1


	//   ....[64]....
        /*16f4*/ 	.word	0x00038450
        /*16f8*/ 	.word	0x00000017
        /*16fc*/ 	.word	0x00032410
        /*1700*/ 	.short	0x0101
        /*1702*/ 	.byte	0x3f
	.zero		1


	//   ....[65]....
        /*1704*/ 	.word	0x00038470
        /*1708*/ 	.word	0x00000017
        /*170c*/ 	.word	0x00032420
        /*1710*/ 	.short	0x010a
        /*1712*/ 	.byte	0x3f
	.zero		1


	//   ....[66]....
        /*1714*/ 	.word	0x00038500
        /*1718*/ 	.word	0x00000011
        /*171c*/ 	.word	0x00032460
        /*1720*/ 	.short	0x010a
        /*1722*/ 	.byte	0x3f
	.zero		1


	//   ....[67]....
        /*1724*/ 	.word	0x00038c80
        /*1728*/ 	.word	0x00000011
        /*172c*/ 	.word	0x00032450
        /*1730*/ 	.short	0x0107
        /*1732*/ 	.byte	0x3f
	.zero		1


	//   ....[68]....
        /*1734*/ 	.word	0x00038d50
        /*1738*/ 	.word	0x00000011
        /*173c*/ 	.word	0x00032450
        /*1740*/ 	.short	0x0101
        /*1742*/ 	.byte	0x3f
	.zero		1


	//   ....[69]....
        /*1744*/ 	.word	0x00039090
        /*1748*/ 	.word	0x00000006
        /*174c*/ 	.word	0x00032440
        /*1750*/ 	.short	0x010a
        /*1752*/ 	.byte	0x3f
	.zero		1


	//   ....[70]....
        /*1754*/ 	.word	0x00039450
        /*1758*/ 	.word	0x00000006
        /*175c*/ 	.word	0x00032430
        /*1760*/ 	.short	0x0107
        /*1762*/ 	.byte	0x3f
	.zero		1


	//   ....[71]....
        /*1764*/ 	.word	0x00039510
        /*1768*/ 	.word	0x00000006
        /*176c*/ 	.word	0x00032430
        /*1770*/ 	.short	0x0101
        /*1772*/ 	.byte	0x3f
	.zero		1


	//   ....[72]....
        /*1774*/ 	.word	0x00039540
        /*1778*/ 	.word	0x00000006
        /*177c*/ 	.word	0x00032460
        /*1780*/ 	.short	0x010a
        /*1782*/ 	.byte	0x3f
	.zero		1


	//   ....[73]....
        /*1784*/ 	.word	0x00039a40
        /*1788*/ 	.word	0x00000006
        /*178c*/ 	.word	0x00032450
        /*1790*/ 	.short	0x0107
        /*1792*/ 	.byte	0x3f
	.zero		1


	//   ....[74]....
        /*1794*/ 	.word	0x00039b00
        /*1798*/ 	.word	0x00000006
        /*179c*/ 	.word	0x00032450
        /*17a0*/ 	.short	0x0101
        /*17a2*/ 	.byte	0x3f
	.zero		1


	//   ....[75]....
        /*17a4*/ 	.word	0x0003ad90
        /*17a8*/ 	.word	0x00000005
        /*17ac*/ 	.word	0x00032420
        /*17b0*/ 	.short	0x010a
        /*17b2*/ 	.byte	0x3f
	.zero		1


	//   ....[76]....
        /*17b4*/ 	.word	0x0003af00
        /*17b8*/ 	.word	0x00000003
        /*17bc*/ 	.word	0x00032440
        /*17c0*/ 	.short	0x010a
        /*17c2*/ 	.byte	0x3f
	.zero		1


	//   ....[77]....
        /*17c4*/ 	.word	0x0003afa0
        /*17c8*/ 	.word	0x00000019
        /*17cc*/ 	.word	0x00032440
        /*17d0*/ 	.short	0x010a
        /*17d2*/ 	.byte	0x3f
	.zero		1


	//   ....[78]....
        /*17d4*/ 	.word	0x0003afe0
        /*17d8*/ 	.word	0x00000003
        /*17dc*/ 	.word	0x00032460
        /*17e0*/ 	.short	0x010a
        /*17e2*/ 	.byte	0x3f
	.zero		1


	//   ....[79]....
        /*17e4*/ 	.word	0x0003b020
        /*17e8*/ 	.word	0x00000019
        /*17ec*/ 	.word	0x00032460
        /*17f0*/ 	.short	0x010a
        /*17f2*/ 	.byte	0x3f
	.zero		1


	//   ....[80]....
        /*17f4*/ 	.word	0x0003b080
        /*17f8*/ 	.word	0x00000045
        /*17fc*/ 	.word	0x00032490
        /*1800*/ 	.short	0x010a
        /*1802*/ 	.byte	0x3f
	.zero		1


	//   ....[81]....
        /*1804*/ 	.word	0x0003b310
        /*1808*/ 	.word	0x00000045
        /*180c*/ 	.word	0x00032490
        /*1810*/ 	.short	0x010a
        /*1812*/ 	.byte	0x3f
	.zero		1


	//   ....[82]....
        /*1814*/ 	.word	0x0003b5b0
        /*1818*/ 	.word	0x00000045
        /*181c*/ 	.word	0x00032490
        /*1820*/ 	.short	0x010a
        /*1822*/ 	.byte	0x3f
	.zero		1


	//   ....[83]....
        /*1824*/ 	.word	0x0003b840
        /*1828*/ 	.word	0x00000045
        /*182c*/ 	.word	0x000324b0
        /*1830*/ 	.short	0x010a
        /*1832*/ 	.byte	0x3f
	.zero		1


	//   ....[84]....
        /*1834*/ 	.word	0x0003bcc0
        /*1838*/ 	.word	0x00000002
        /*183c*/ 	.word	0x00032400
        /*1840*/ 	.short	0x010a
        /*1842*/ 	.byte	0x3f
	.zero		1


	//   ....[85]....
        /*1844*/ 	.word	0x0003c2b0
        /*1848*/ 	.word	0x00000002
        /*184c*/ 	.word	0x00032400
        /*1850*/ 	.short	0x010a
        /*1852*/ 	.byte	0x3f
	.zero		1


	//   ....[86]....
        /*1854*/ 	.word	0x0003c300
        /*1858*/ 	.word	0x00000002
        /*185c*/ 	.word	0x00000000
        /*1860*/ 	.short	0x010a
        /*1862*/ 	.byte	0x3f
	.zero		1


	//   ....[87]....
        /*1864*/ 	.word	0x0003c350
        /*1868*/ 	.word	0x00000006
        /*186c*/ 	.word	0x00000000
        /*1870*/ 	.short	0x010a
        /*1872*/ 	.byte	0x3f
	.zero		1


	//   ....[88]....
        /*1874*/ 	.word	0x0003c3a0
        /*1878*/ 	.word	0x0000000a
        /*187c*/ 	.word	0x00000000
        /*1880*/ 	.short	0x010a
        /*1882*/ 	.byte	0x3f
	.zero		1


	//   ....[89]....
        /*1884*/ 	.word	0x0003c3f0
        /*1888*/ 	.word	0x00000008
        /*188c*/ 	.word	0x00000000
        /*1890*/ 	.short	0x010a
        /*1892*/ 	.byte	0x3f
	.zero		1


	//   ....[90]....
        /*1894*/ 	.word	0x0003c440
        /*1898*/ 	.word	0x00000008
        /*189c*/ 	.word	0x00000000
        /*18a0*/ 	.short	0x010a
        /*18a2*/ 	.byte	0x3f
	.zero		1


	//   ....[91]....
        /*18a4*/ 	.word	0x0003c490
        /*18a8*/ 	.word	0x00000008
        /*18ac*/ 	.word	0x00000000
        /*18b0*/ 	.short	0x010a
        /*18b2*/ 	.byte	0x3f
	.zero		1


	//   ....[92]....
        /*18b4*/ 	.word	0x0003d090
        /*18b8*/ 	.word	0x00000017
        /*18bc*/ 	.word	0x00032420
        /*18c0*/ 	.short	0x010a
        /*18c2*/ 	.byte	0x3f
	.zero		1


	//   ....[93]....
        /*18c4*/ 	.word	0x0003d0e0
        /*18c8*/ 	.word	0x00000003
        /*18cc*/ 	.word	0x000324a0
        /*18d0*/ 	.short	0x010a
        /*18d2*/ 	.byte	0x3f
	.zero		1


	//   ....[94]....
        /*18d4*/ 	.word	0x0003d130
        /*18d8*/ 	.word	0x00000003
        /*18dc*/ 	.word	0x000324c0
        /*18e0*/ 	.short	0x010a
        /*18e2*/ 	.byte	0x3f
	.zero		1


	//   ....[95]....
        /*18e4*/ 	.word	0x0003d180
        /*18e8*/ 	.word	0x00000009
        /*18ec*/ 	.word	0x000324a0
        /*18f0*/ 	.short	0x010a
        /*18f2*/ 	.byte	0x3f
	.zero		1


	//   ....[96]....
        /*18f4*/ 	.word	0x0003d1d0
        /*18f8*/ 	.word	0x00000009
        /*18fc*/ 	.word	0x000324c0
        /*1900*/ 	.short	0x010a
        /*1902*/ 	.byte	0x3f
	.zero		1


	//   ....[97]....
        /*1904*/ 	.word	0x0003d2f0
        /*1908*/ 	.word	0x00000011
        /*190c*/ 	.word	0x00032440
        /*1910*/ 	.short	0x010a
        /*1912*/ 	.byte	0x3f
	.zero		1


	//   ....[98]....
        /*1914*/ 	.word	0x0003f380
        /*1918*/ 	.word	0x00000017
        /*191c*/ 	.word	0x00032420
        /*1920*/ 	.short	0x010a
        /*1922*/ 	.byte	0x3f
	.zero		1


	//   ....[99]....
        /*1924*/ 	.word	0x0003f3d0
        /*1928*/ 	.word	0x00000011
        /*192c*/ 	.word	0x00032460
        /*1930*/ 	.short	0x010a
        /*1932*/ 	.byte	0x3f
	.zero		1


	//   ....[100]....
        /*1934*/ 	.word	0x0003fd20
        /*1938*/ 	.word	0x00000006
        /*193c*/ 	.word	0x00032440
        /*1940*/ 	.short	0x010a
        /*1942*/ 	.byte	0x3f
	.zero		1


	//   ....[101]....
        /*1944*/ 	.word	0x00040400
        /*1948*/ 	.word	0x00000006
        /*194c*/ 	.word	0x00032460
        /*1950*/ 	.short	0x010a
        /*1952*/ 	.byte	0x3f
	.zero		1


	//   ....[102]....
        /*1954*/ 	.word	0x00041550
        /*1958*/ 	.word	0x00000005
        /*195c*/ 	.word	0x00032420
        /*1960*/ 	.short	0x010a
        /*1962*/ 	.byte	0x3f
	.zero		1


	//   ....[103]....
        /*1964*/ 	.word	0x000416f0
        /*1968*/ 	.word	0x00000003
        /*196c*/ 	.word	0x00032440
        /*1970*/ 	.short	0x010a
        /*1972*/ 	.byte	0x3f
	.zero		1


	//   ....[104]....
        /*1974*/ 	.word	0x00041740
        /*1978*/ 	.word	0x00000019
        /*197c*/ 	.word	0x00032440
        /*1980*/ 	.short	0x010a
        /*1982*/ 	.byte	0x3f
	.zero		1


	//   ....[105]....
        /*1984*/ 	.word	0x00041790
        /*1988*/ 	.word	0x00000003
        /*198c*/ 	.word	0x00032460
        /*1990*/ 	.short	0x010a
        /*1992*/ 	.byte	0x3f
	.zero		1


	//   ....[106]....
        /*1994*/ 	.word	0x00041920
        /*1998*/ 	.word	0x0000000a
        /*199c*/ 	.word	0x00000000
        /*19a0*/ 	.short	0x010a
        /*19a2*/ 	.byte	0x3f
	.zero		1


	//   ....[107]....
        /*19a4*/ 	.word	0x00041a20
        /*19a8*/ 	.word	0x00000008
        /*19ac*/ 	.word	0x00000000
        /*19b0*/ 	.short	0x010a
        /*19b2*/ 	.byte	0x3f
	.zero		1


	//   ....[108]....
        /*19b4*/ 	.word	0x00041e40
        /*19b8*/ 	.word	0x00000008
        /*19bc*/ 	.word	0x00032410
        /*19c0*/ 	.short	0x010a
        /*19c2*/ 	.byte	0x3f
	.zero		1


	//   ....[109]....
        /*19c4*/ 	.word	0x00041f60
        /*19c8*/ 	.word	0x0000000a
        /*19cc*/ 	.word	0x00000000
        /*19d0*/ 	.short	0x010a
        /*19d2*/ 	.byte	0x3f
	.zero		1


	//   ....[110]....
        /*19d4*/ 	.word	0x00042060
        /*19d8*/ 	.word	0x00000008
        /*19dc*/ 	.word	0x00000000
        /*19e0*/ 	.short	0x010a
        /*19e2*/ 	.byte	0x3f
	.zero		1


	//   ....[111]....
        /*19e4*/ 	.word	0x00042e30
        /*19e8*/ 	.word	0x00000008
        /*19ec*/ 	.word	0x00000000
        /*19f0*/ 	.short	0x0101
        /*19f2*/ 	.byte	0x3f
	.zero		1


	//   ....[112]....
        /*19f4*/ 	.word	0x0004d3e0
        /*19f8*/ 	.word	0x00000000
        /*19fc*/ 	.word	0x00000000
        /*1a00*/ 	.short	0x0101
        /*1a02*/ 	.byte	0x3f
	.zero		1


	//   ....[113]....
        /*1a04*/ 	.word	0x0004d400
        /*1a08*/ 	.word	0x00000008
        /*1a0c*/ 	.word	0x00000000
        /*1a10*/ 	.short	0x010a
        /*1a12*/ 	.byte	0x3f
	.zero		1


	//   ....[114]....
        /*1a14*/ 	.word	0x0004d450
        /*1a18*/ 	.word	0x00000008
        /*1a1c*/ 	.word	0x00032410
        /*1a20*/ 	.short	0x010a
        /*1a22*/ 	.byte	0x3f
	.zero		1


	//   ....[115]....
        /*1a24*/ 	.word	0x0004d4a0
        /*1a28*/ 	.word	0x00000008
        /*1a2c*/ 	.word	0x00000000
        /*1a30*/ 	.short	0x010a
        /*1a32*/ 	.byte	0x3f
	.zero		1


	//----- nvinfo : EIATTR_NUM_MBARRIERS
	.align		4
.L_471:
        /*1a34*/ 	.byte	0x03, 0x38
        /*1a36*/ 	.short	0x0017


	//----- nvinfo : EIATTR_EXIT_INSTR_OFFSETS
	.align		4
        /*1a38*/ 	.byte	0x04, 0x1c
        /*1a3a*/ 	.short	(.L_473 - .L_472)


	//   ....[0]....
.L_472:
        /*1a3c*/ 	.word	0x0003b070


	//----- nvinfo : EIATTR_MAX_THREADS
	.align		4
.L_473:
        /*1a40*/ 	.byte	0x04, 0x05
        /*1a42*/ 	.short	(.L_475 - .L_474)
.L_474:
        /*1a44*/ 	.word	0x00000180
        /*1a48*/ 	.word	0x00000001
        /*1a4c*/ 	.word	0x00000001


	//----- nvinfo : EIATTR_CRS_STACK_SIZE
	.align		4
.L_475:
        /*1a50*/ 	.byte	0x04, 0x1e
        /*1a52*/ 	.short	(.L_477 - .L_476)
.L_476:
        /*1a54*/ 	.word	0x00000000


	//----- nvinfo : EIATTR_CBANK_PARAM_SIZE
	.align		4
.L_477:
        /*1a58*/ 	.byte	0x03, 0x19
        /*1a5a*/ 	.short	0x0bf0


	//----- nvinfo : EIATTR_PARAM_CBANK
	.align		4
        /*1a5c*/ 	.byte	0x04, 0x0a
        /*1a5e*/ 	.short	(.L_479 - .L_478)
	.align		4
.L_478:
        /*1a60*/ 	.word	index@(.nv.constant0._ZN7cutlass13device_kernelIN5flash11enable_sm90INS1_16FlashAttnFwdSm90INS1_25CollectiveMainloopFwdSm90ILi2EN4cute5tupleIJNS5_1CILi1EEES8_S8_EEENS6_IJNS7_ILi128EEENS7_ILi96EEENS7_ILi64EEEEEELi256ENS_10bfloat16_tEfNS_4arch4Sm90ELb0ELb1ELb1ELb1ELb1ELb1ELb1ELb1ELb0ELb1ELb1ELb0EEENS1_21CollectiveEpilogueFwdINS6_IJSA_NS7_ILi256EEESB_EEES9_SE_SG_Li256ELb1ELb1ELb1ELb0EEENS1_36VarlenDynamicPersistentTileSchedulerILi128ELi96ELi256ELi128ELb1ELb1ELb1ELb1ELb0ELb1EEEEEEEEEvNT_6ParamsE)
        /*1a64*/ 	.short	0x0210
        /*1a66*/ 	.short	0x0bf0


	//----- nvinfo : EIATTR_SW_WAR
	.align		4
.L_479:
        /*1a68*/ 	.byte	0x04, 0x36
        /*1a6a*/ 	.short	(.L_481 - .L_480)
.L_480:
        /*1a6c*/ 	.word	0x00000008
.L_481:


//--------------------- .nv.info._ZN7cutlass13device_kernelIN5flash11enable_sm90INS1_16FlashAttnFwdSm90INS1_25CollectiveMainloopFwdSm90ILi2EN4cute5tupleIJNS5_1CILi1EEES8_S8_EEENS6_IJNS7_ILi128EEENS7_ILi96EEENS7_ILi64EEEEEELi256ENS_10bfloat16_tEfNS_4arch4Sm90ELb1ELb0ELb1ELb0ELb1ELb0ELb0ELb1ELb0ELb1ELb1ELb0EEENS1_21CollectiveEpilogueFwdINS6_IJSA_NS7_ILi256EEESB_EEES9_SE_SG_Li256ELb0ELb1ELb1ELb0EEENS1_19SingleTileSchedulerILb0ELb1ELb1ELi128EEEEEEEEEvNT_6ParamsE --------------------------
	.section	.nv.info._ZN7cutlass13device_kernelIN5flash11enable_sm90INS1_16FlashAttnFwdSm90INS1_25CollectiveMainloopFwdSm90ILi2EN4cute5tupleIJNS5_1CILi1EEES8_S8_EEENS6_IJNS7_ILi128EEENS7_ILi96EEENS7_ILi64EEEEEELi256ENS_10bfloat16_tEfNS_4arch4Sm90ELb1ELb0ELb1ELb0ELb1ELb0ELb0ELb1ELb0ELb1ELb1ELb0EEENS1_21CollectiveEpilogueFwdINS6_IJSA_NS7_ILi256EEESB_EEES9_SE_SG_Li256ELb0ELb1ELb1ELb0EEENS1_19SingleTileSchedulerILb0ELb1ELb1ELi128EEEEEEEEEvNT_6ParamsE,"",@"SHT_CUDA_INFO"
	.sectionflags	@""
	.align	4


	//----- nvinfo : EIATTR_CUDA_API_VERSION
	.align		4
        /*0000*/ 	.byte	0x04, 0x37
        /*0002*/ 	.short	(.L_483 - .L_482)
.L_482:
        /*0004*/ 	.word	0x00000082


	//----- nvinfo : EIATTR_KPARAM_INFO
	.align		4
.L_483:
        /*0008*/ 	.byte	0x04, 0x17
        /*000a*/ 	.short	(.L_485 - .L_484)
.L_484:
        /*000c*/ 	.word	0x00000000
        /*0010*/ 	.short	0x0000
        /*0012*/ 	.short	0x0070
        /*0014*/ 	.byte	0x00, 0xf0, 0x01, 0x28


	//----- nvinfo : EIATTR_SPARSE_MMA_MASK
	.align		4
.L_485:
        /*0018*/ 	.byte	0x03, 0x50
        /*001a*/ 	.short	0x0000


	//----- nvinfo : EIATTR_MAXREG_COUNT
	.align		4
        /*001c*/ 	.byte	0x03, 0x1b
        /*001e*/ 	.short	0x00a8


	//----- nvinfo : EIATTR_NUM_BARRIERS
	.align		4
        /*0020*/ 	.byte	0x02, 0x4c
        /*0022*/ 	.byte	0x10
	.zero		1


	//----- nvinfo : EIATTR_EXTERNS
	.align		4
        /*0024*/ 	.byte	0x04, 0x0f
        /*0026*/ 	.short	(.L_487 - .L_486)


	//   ....[0]....
	.align		4
.L_486:
        /*0028*/ 	.word	index@(__assertfail)


	//----- nvinfo : EIATTR_MERCURY_ISA_VERSION
	.align		4
.L_487:
        /*002c*/ 	.byte	0x03, 0x5f
        /*002e*/ 	.short	0x0101


	//----- nvinfo : EIATTR_INT_WARP_WIDE_INSTR_OFFSETS
	.align		4
        /*0030*/ 	.byte	0x04, 0x31
        /*0032*/ 	.short	(.L_489 - .L_488)


	//   ....[0]....
.L_488:
        /*0034*/ 	.word	0x000000b0


	//   ....[1]....
        /*0038*/ 	.word	0x000000c0


	//   ....[2]....
        /*003c*/ 	.word	0x00000160


	//----- nvinfo : EIATTR_COOP_GROUP_MASK_REGIDS
	.align		4
.L_489:
        /*0040*/ 	.byte	0x04, 0x29
        /*0042*/ 	.short	(.L_491 - .L_490)


	//   ....[0]....
.L_490:
        /*0044*/ 	.word	0xffffffff


	//   ....[1]....
        /*0048*/ 	.word	0xffffffff


	//   ....[2]....
        /*004c*/ 	.word	0xffffffff


	//   ....[3]....
        /*0050*/ 	.word	0xffffffff


	//   ....[4]....
        /*0054*/ 	.word	0xffffffff


	//   ....[5]....
        /*0058*/ 	.word	0xffffffff


	//   ....[6]....
        /*005c*/ 	.word	0xffffffff


	//   ....[7]....
        /*0060*/ 	.word	0xffffffff


	//   ....[8]....
        /*0064*/ 	.word	0xffffffff


	//   ....[9]....
        /*0068*/ 	.word	0xffffffff


	//   ....[10]....
        /*006c*/ 	.word	0xffffffff


	//   ....[11]....
        /*0070*/ 	.word	0xffffffff


	//   ....[12]....
        /*0074*/ 	.word	0xffffffff


	//   ....[13]....
        /*0078*/ 	.word	0xffffffff


	//   ....[14]....
        /*007c*/ 	.word	0xffffffff


	//   ....[15]....
        /*0080*/ 	.word	0xffffffff


	//   ....[16]....
        /*0084*/ 	.word	0xffffffff


	//   ....[17]....
        /*0088*/ 	.word	0xffffffff


	//   ....[18]....
        /*008c*/ 	.word	0xffffffff


	//   ....[19]....
        /*0090*/ 	.word	0xffffffff


	//   ....[20]....
        /*0094*/ 	.word	0xffffffff


	//   ....[21]....
        /*0098*/ 	.word	0xffffffff


	//   ....[22]....
        /*009c*/ 	.word	0xffffffff


	//   ....[23]....
        /*00a0*/ 	.word	0xffffffff


	//   ....[24]....
        /*00a4*/ 	.word	0xffffffff


	//   ....[25]....
        /*00a8*/ 	.word	0xffffffff


	//   ....[26]....
        /*00ac*/ 	.word	0xffffffff


	//   ....[27]....
        /*00b0*/ 	.word	0xffffffff


	//   ....[28]....
        /*00b4*/ 	.word	0xffffffff


	//   ....[29]....
        /*00b8*/ 	.word	0xffffffff


	//   ....[30]....
        /*00bc*/ 	.word	0xffffffff


	//   ....[31]....
        /*00c0*/ 	.word	0xffffffff


	//   ....[32]....
        /*00c4*/ 	.word	0xffffffff


	//   ....[33]....
        /*00c8*/ 	.word	0xffffffff


	//   ....[34]....
        /*00cc*/ 	.word	0xffffffff


	//   ....[35]....
        /*00d0*/ 	.word	0xffffffff


	//   ....[36]....
        /*00d4*/ 	.word	0xffffffff


	//   ....[37]....
        /*00d8*/ 	.word	0xffffffff


	//   ....[38]....
        /*00dc*/ 	.word	0xffffffff


	//   ....[39]....
        /*00e0*/ 	.word	0xffffffff


	//   ....[40]....
        /*00e4*/ 	.word	0xffffffff


	//   ....[41]....
        /*00e8*/ 	.word	0xffffffff


	//   ....[42]....
        /*00ec*/ 	.word	0xffffffff


	//   ....[43]....
        /*00f0*/ 	.word	0xffffffff


	//   ....[44]....
        /*00f4*/ 	.word	0xffffffff


	//   ....[45]....
        /*00f8*/ 	.word	0xffffffff


	//   ....[46]....
        /*00fc*/ 	.word	0xffffffff


	//   ....[47]....
        /*0100*/ 	.word	0xffffffff


	//   ....[48]....
        /*0104*/ 	.word	0xffffffff


	//   ....[49]....
        /*0108*/ 	.word	0xffffffff


	//   ....[50]....
        /*010c*/ 	.word	0xffffffff


	//   ....[51]....
        /*0110*/ 	.word	0xffffffff


	//   ....[52]....
        /*0114*/ 	.word	0xffffffff


	//   ....[53]....
        /*0118*/ 	.word	0xffffffff


	//   ....[54]....
        /*011c*/ 	.word	0xffffffff


	//   ....[55]....
        /*0120*/ 	.word	0xffffffff


	//   ....[56]....
        /*0124*/ 	.word	0xffffffff


	//   ....[57]....
        /*0128*/ 	.word	0xffffffff


	//   ....[58]....
        /*012c*/ 	.word	0xffffffff


	//   ....[59]....
        /*0130*/ 	.word	0xffffffff


	//   ....[60]....
        /*0134*/ 	.word	0xffffffff


	//   ....[61]....
        /*0138*/ 	.word	0xffffffff


	//   ....[62]....
        /*013c*/ 	.word	0xffffffff


	//   ....[63]....
        /*0140*/ 	.word	0xffffffff


	//   ....[64]....
        /*0144*/ 	.word	0xffffffff


	//   ....[65]....
        /*0148*/ 	.word	0xffffffff


	//   ....[66]....
        /*014c*/ 	.word	0xffffffff


	//   ....[67]....
        /*0150*/ 	.word	0xffffffff


	//   ....[68]....
        /*0154*/ 	.word	0xffffffff


	//   ....[69]....
        /*0158*/ 	.word	0xffffffff


	//   ....[70]....
        /*015c*/ 	.word	0xffffffff


	//   ....[71]....
        /*0160*/ 	.word	0xffffffff


	//   ....[72]....
        /*0164*/ 	.word	0xffffffff


	//   ....[73]....
        /*0168*/ 	.word	0xffffffff


	//   ....[74]....
        /*016c*/ 	.word	0xffffffff


	//   ....[75]....
        /*0170*/ 	.word	0xffffffff


	//   ....[76]....
        /*0174*/ 	.word	0xffffffff


	//   ....[77]....
        /*0178*/ 	.word	0xffffffff


	//   ....[78]....
        /*017c*/ 	.word	0xffffffff


	//   ....[79]....
        /*0180*/ 	.word	0xffffffff


	//   ....[80]....
        /*0184*/ 	.word	0xffffffff


	//   ....[81]....
        /*0188*/ 	.word	0xffffffff


	//   ....[82]....
        /*018c*/ 	.word	0xffffffff


	//   ....[83]....
        /*0190*/ 	.word	0xffffffff


	//   ....[84]....
        /*0194*/ 	.word	0xffffffff


	//   ....[85]....
        /*0198*/ 	.word	0xffffffff


	//   ....[86]....
        /*019c*/ 	.word	0xffffffff


	//   ....[87]....
        /*01a0*/ 	.word	0xffffffff


	//   ....[88]....
        /*01a4*/ 	.word	0xffffffff


	//   ....[89]....
        /*01a8*/ 	.word	0xffffffff


	//   ....[90]....
        /*01ac*/ 	.word	0xffffffff


	//   ....[91]....
        /*01b0*/ 	.word	0xffffffff


	//   ....[92]....
        /*01b4*/ 	.word	0xffffffff


	//   ....[93]....
        /*01b8*/ 	.word	0xffffffff


	//   ....[94]....
        /*01bc*/ 	.word	0xffffffff


	//   ....[95]....
        /*01c0*/ 	.word	0xffffffff


	//   ....[96]....
        /*01c4*/ 	.word	0xffffffff


	//   ....[97]....
        /*01c8*/ 	.word	0xffffffff


	//   ....[98]....
        /*01cc*/ 	.word	0xffffffff


	//   ....[99]....
        /*01d0*/ 	.word	0xffffffff


	//   ....[100]....
        /*01d4*/ 	.word	0xffffffff


	//   ....[101]....
        /*01d8*/ 	.word	0x0500000f


	//   ....[102]....
        /*01dc*/ 	.word	0x0500000f


	//   ....[103]....
        /*01e0*/ 	.word	0x0500000f


	//   ....[104]....
        /*01e4*/ 	.word	0x0500000f


	//   ....[105]....
        /*01e8*/ 	.word	0x0500000f


	//   ....[106]....
        /*01ec*/ 	.word	0x0500000f


	//   ....[107]....
        /*01f0*/ 	.word	0x0500000f


	//   ....[108]....
        /*01f4*/ 	.word	0x0500000f


	//   ....[109]....
        /*01f8*/ 	.word	0x0500000f


	//   ....[110]....
        /*01fc*/ 	.word	0x0500000f


	//   ....[111]....
        /*0200*/ 	.word	0x0500000f


	//   ....[112]....
        /*0204*/ 	.word	0x0500000f


	//   ....[113]....
        /*0208*/ 	.word	0x0500000f


	//   ....[114]....
        /*020c*/ 	.word	0x0500000f


	//   ....[115]....
        /*0210*/ 	.word	0x0500000f


	//   ....[116]....
        /*0214*/ 	.word	0x0500000f


	//   ....[117]....
        /*0218*/ 	.word	0x0500000f


	//   ....[118]....
        /*021c*/ 	.word	0x0500000f


	//   ....[119]....
        /*0220*/ 	.word	0x0500000f


	//   ....[120]....
        /*0224*/ 	.word	0x0500000f


	//   ....[121]....
        /*0228*/ 	.word	0x0500000f


	//   ....[122]....
        /*022c*/ 	.word	0x0500000f


	//   ....[123]....
        /*0230*/ 	.word	0x0500000f


	//   ....[124]....
        /*0234*/ 	.word	0x0500000f


	//   ....[125]....
        /*0238*/ 	.word	0x0500000f


	//   ....[126]....
        /*023c*/ 	.word	0x0500000f


	//   ....[127]....
        /*0240*/ 	.word	0x0500000f


	//   ....[128]....
        /*0244*/ 	.word	0x0500000f


	//   ....[129]....
        /*0248*/ 	.word	0x0500000f


	//   ....[130]....
        /*024c*/ 	.word	0x0500000f


	//   ....[131]....
        /*0250*/ 	.word	0x0500000f


	//   ....[132]....
        /*0254*/ 	.word	0x0500000f


	//   ....[133]....
        /*0258*/ 	.word	0x0500000f


	//   ....[134]....
        /*025c*/ 	.word	0x0500000f


	//   ....[135]....
        /*0260*/ 	.word	0x0500000f


	//   ....[136]....
        /*0264*/ 	.word	0x0500000f


	//   ....[137]....
        /*0268*/ 	.word	0x0500000f


	//   ....[138]....
        /*026c*/ 	.word	0x0500000f


	//   ....[139]....
        /*0270*/ 	.word	0x0500000f


	//   ....[140]....
        /*0274*/ 	.word	0x0500000f


	//   ....[141]....
        /*0278*/ 	.word	0x0500000f


	//   ....[142]....
        /*027c*/ 	.word	0x0500000f


	//   ....[143]....
        /*0280*/ 	.word	0x0500000f


	//   ....[144]....
        /*0284*/ 	.word	0x0500000f


	//   ....[145]....
        /*0288*/ 	.word	0x0500000f


	//   ....[146]....
        /*028c*/ 	.word	0x0500000f


	//   ....[147]....
        /*0290*/ 	.word	0x0500000f


	//   ....[148]....
        /*0294*/ 	.word	0x0500000f


	//   ....[149]....
        /*0298*/ 	.word	0x0500000f


	//   ....[150]....
        /*029c*/ 	.word	0x0500000f


	//   ....[151]....
        /*02a0*/ 	.word	0x0500000f


	//   ....[152]....
        /*02a4*/ 	.word	0x0500000f


	//   ....[153]....
        /*02a8*/ 	.word	0x0500000f


	//   ....[154]....
        /*02ac*/ 	.word	0x0500000f


	//   ....[155]....
        /*02b0*/ 	.word	0x0500000f


	//   ....[156]....
        /*02b4*/ 	.word	0x0500000f


	//   ....[157]....
        /*02b8*/ 	.word	0x0500000f


	//   ....[158]....
        /*02bc*/ 	.word	0x0500000f


	//   ....[159]....
        /*02c0*/ 	.word	0x0500000f


	//   ....[160]....
        /*02c4*/ 	.word	0x0500000f


	//   ....[161]....
        /*02c8*/ 	.word	0x0500000f


	//   ....[162]....
        /*02cc*/ 	.word	0x0500000f


	//   ....[163]....
        /*02d0*/ 	.word	0x0500000f


	//   ....[164]....
        /*02d4*/ 	.word	0x0500000f


	//   ....[165]....
        /*02d8*/ 	.word	0x0500000f


	//   ....[166]....
        /*02dc*/ 	.word	0x0500000f


	//----- nvinfo : EIATTR_COOP_GROUP_INSTR_OFFSETS
	.align		4
.L_491:
        /*02e0*/ 	.byte	0x04, 0x28
        /*02e2*/ 	.short	(.L_493 - .L_492)


	//   ....[0]....
.L_492:
        /*02e4*/ 	.word	0x00000060


	//   ....[1]....
        /*02e8*/ 	.word	0x000000a0


	//   ....[2]....
        /*02ec*/ 	.word	0x000002c0


	//   ....[3]....
        /*02f0*/ 	.word	0x00000420


	//   ....[4]....
        /*02f4*/ 	.word	0x00000540


	//   ....[5]....
        /*02f8*/ 	.word	0x000006a0


	//   ....[6]....
        /*02fc*/ 	.word	0x00001350


	//   ....[7]....
        /*0300*/ 	.word	0x00001c40


	//   ....[8]....
        /*0304*/ 	.word	0x00001d90


	//   ....[9]....
        /*0308*/ 	.word	0x00002570


	//   ....[10]....
        /*030c*/ 	.word	0x00002600


	//   ....[11]....
        /*0310*/ 	.word	0x00002d10


	//   ....[12]....
        /*0314*/ 	.word	0x00002d70


	//   ....[13]....
        /*0318*/ 	.word	0x00003f60


	//   ....[14]....
        /*031c*/ 	.word	0x00004560


	//   ....[15]....
        /*0320*/ 	.word	0x00004840


	//   ....[16]....
        /*0324*/ 	.word	0x00004940


	//   ....[17]....
        /*0328*/ 	.word	0x00005000


	//   ....[18]....
        /*032c*/ 	.word	0x00005080


	//   ....[19]....
        /*0330*/ 	.word	0x00006e60


	//   ....[20]....
        /*0334*/ 	.word	0x00006ed0


	//   ....[21]....
        /*0338*/ 	.word	0x00007340


	//   ....[22]....
        /*033c*/ 	.word	0x00007490


	//   ....[23]....
        /*0340*/ 	.word	0x00008850


	//   ....[24]....
        /*0344*/ 	.word	0x00008870


	//   ....[25]....
        /*0348*/ 	.word	0x000088b0


	//   ....[26]....
        /*034c*/ 	.word	0x000088d0


	//   ....[27]....
        /*0350*/ 	.word	0x000099b0


	//   ....[28]....
        /*0354*/ 	.word	0x00009a00


	//   ....[29]....
        /*0358*/ 	.word	0x00009a40


	//   ....[30]....
        /*035c*/ 	.word	0x00009a70


	//   ....[31]....
        /*0360*/ 	.word	0x00009ab0


	//   ....[32]....
        /*0364*/ 	.word	0x00009ad0


	//   ....[33]....
        /*0368*/ 	.word	0x0000a740


	//   ....[34]....
        /*036c*/ 	.word	0x0000a750


	//   ....[35]....
        /*0370*/ 	.word	0x0000b780


	//   ....[36]....
        /*0374*/ 	.word	0x0000c930


	//   ....[37]....
        /*0378*/ 	.word	0x0000c950


	//   ....[38]....
        /*037c*/ 	.word	0x0000c960


	//   ....[39]....
        /*0380*/ 	.word	0x0000c9a0


	//   ....[40]....
        /*0384*/ 	.word	0x0000c9f0


	//   ....[41]....
        /*0388*/ 	.word	0x0000ca10


	//   ....[42]....
        /*038c*/ 	.word	0x0000ca60


	//   ....[43]....
        /*0390*/ 	.word	0x0000ca80


	//   ....[44]....
        /*0394*/ 	.word	0x0000cad0


	//   ....[45]....
        /*0398*/ 	.word	0x0000caf0


	//   ....[46]....
        /*039c*/ 	.word	0x0000cb40


	//   ....[47]....
        /*03a0*/ 	.word	0x0000cb60


	//   ....[48]....
        /*03a4*/ 	.word	0x0000d0e0


	//   ....[49]....
        /*03a8*/ 	.word	0x0000d110


	//   ....[50]....
        /*03ac*/ 	.word	0x0000d140


	//   ....[51]....
        /*03b0*/ 	.word	0x0000d1b0


	//   ....[52]....
        /*03b4*/ 	.word	0x0000d210


	//   ....[53]....
        /*03b8*/ 	.word	0x0000d230


	//   ....[54]....
        /*03bc*/ 	.word	0x0000d290


	//   ....[55]....
        /*03c0*/ 	.word	0x0000d2b0


	//   ....[56]....
        /*03c4*/ 	.word	0x0000d310


	//   ....[57]....
        /*03c8*/ 	.word	0x0000d330


	//   ....[58]....
        /*03cc*/ 	.word	0x0000d390


	//   ....[59]....
        /*03d0*/ 	.word	0x0000d3b0


	//   ....[60]....
        /*03d4*/ 	.word	0x0000d410


	//   ....[61]....
        /*03d8*/ 	.word	0x0000d430


	//   ....[62]....
        /*03dc*/ 	.word	0x0000d480


	//   ....[63]....
        /*03e0*/ 	.word	0x0000d4a0


	//   ....[64]....
        /*03e4*/ 	.word	0x0000d820


	//   ....[65]....
        /*03e8*/ 	.word	0x0000d850


	//   ....[66]....
        /*03ec*/ 	.word	0x0000d890


	//   ....[67]....
        /*03f0*/ 	.word	0x0000d8b0


	//   ....[68]....
        /*03f4*/ 	.word	0x0000d8d0


	//   ....[69]....
        /*03f8*/ 	.word	0x0000d900


	//   ....[70]....
        /*03fc*/ 	.word	0x0000d9a0


	//   ....[71]....
        /*0400*/ 	.word	0x0000d9d0


	//   ....[72]....
        /*0404*/ 	.word	0x0000da60


	//   ....[73]....
        /*0408*/ 	.word	0x0000da90


	//   ....[74]....
        /*040c*/ 	.word	0x0000daa0


	//   ....[75]....
        /*0410*/ 	.word	0x0000db30


	//   ....[76]....
        /*0414*/ 	.word	0x0000e2a0


	//   ....[77]....
        /*0418*/ 	.word	0x0000e2c0


	//   ....[78]....
        /*041c*/ 	.word	0x0000e2d0


	//   ....[79]....
        /*0420*/ 	.word	0x0000e2e0


	//   ....[80]....
        /*0424*/ 	.word	0x0000e2f0


	//   ....[81]....
        /*0428*/ 	.word	0x0000e300


	//   ....[82]....
        /*042c*/ 	.word	0x0000e320


	//   ....[83]....
        /*0430*/ 	.word	0x0000e340


	//   ....[84]....
        /*0434*/ 	.word	0x0000e370


	//   ....[85]....
        /*0438*/ 	.word	0x0000e3b0


	//   ....[86]....
        /*043c*/ 	.word	0x0000e3f0


	//   ....[87]....
        /*0440*/ 	.word	0x0000e440


	//   ....[88]....
        /*0444*/ 	.word	0x0000e790


	//   ....[89]....
        /*0448*/ 	.word	0x0000e7b0


	//   ....[90]....
        /*044c*/ 	.word	0x0000e7c0


	//   ....[91]....
        /*0450*/ 	.word	0x0000e7d0


	//   ....[92]....
        /*0454*/ 	.word	0x0000e7e0


	//   ....[93]....
        /*0458*/ 	.word	0x0000e810


	//   ....[94]....
        /*045c*/ 	.word	0x0000e870


	//   ....[95]....
        /*0460*/ 	.word	0x0000e890


	//   ....[96]....
        /*0464*/ 	.word	0x0000e8f0


	//   ....[97]....
        /*0468*/ 	.word	0x0000e900


	//   ....[98]....
        /*046c*/ 	.word	0x0000e970


	//   ....[99]....
        /*0470*/ 	.word	0x0000e990


	//   ....[100]....
        /*0474*/ 	.word	0x0000ecf0


	//   ....[101]....
        /*0478*/ 	.word	0x0000f250


	//   ....[102]....
        /*047c*/ 	.word	0x0000f340


	//   ....[103]....
        /*0480*/ 	.word	0x0000f3e0


	//   ....[104]....
        /*0484*/ 	.word	0x0000f460


	//   ....[105]....
        /*0488*/ 	.word	0x0000f510


	//   ....[106]....
        /*048c*/ 	.word	0x0000f570


	//   ....[107]....
        /*0490*/ 	.word	0x0000f630


	//   ....[108]....
        /*0494*/ 	.word	0x0000f690


	//   ....[109]....
        /*0498*/ 	.word	0x0000f750


	//   ....[110]....
        /*049c*/ 	.word	0x0000f7b0


	//   ....[111]....
        /*04a0*/ 	.word	0x0000f870


	//   ....[112]....
        /*04a4*/ 	.word	0x0000f8d0


	//   ....[113]....
        /*04a8*/ 	.word	0x0000f970


	//   ....[114]....
        /*04ac*/ 	.word	0x0000fa00


	//   ....[115]....
        /*04b0*/ 	.word	0x0000fa70


	//   ....[116]....
        /*04b4*/ 	.word	0x0000fb30


	//   ....[117]....
        /*04b8*/ 	.word	0x0000fbe0


	//   ....[118]....
        /*04bc*/ 	.word	0x0000fc40


	//   ....[119]....
        /*04c0*/ 	.word	0x0000fd10


	//   ....[120]....
        /*04c4*/ 	.word	0x0000fd70


	//   ....[121]....
        /*04c8*/ 	.word	0x0000fe40


	//   ....[122]....
        /*04cc*/ 	.word	0x0000fea0


	//   ....[123]....
        /*04d0*/ 	.word	0x0000ff70


	//   ....[124]....
        /*04d4*/ 	.word	0x0000ffd0


	//   ....[125]....
        /*04d8*/ 	.word	0x000100a0


	//   ....[126]....
        /*04dc*/ 	.word	0x00010100


	//   ....[127]....
        /*04e0*/ 	.word	0x000101b0


	//   ....[128]....
        /*04e4*/ 	.word	0x00010230


	//   ....[129]....
        /*04e8*/ 	.word	0x000102d0


	//   ....[130]....
        /*04ec*/ 	.word	0x00010420


	//   ....[131]....
        /*04f0*/ 	.word	0x000104d0


	//   ....[132]....
        /*04f4*/ 	.word	0x00010560


	//   ....[133]....
        /*04f8*/ 	.word	0x00010620


	//   ....[134]....
        /*04fc*/ 	.word	0x00010710


	//   ....[135]....
        /*0500*/ 	.word	0x000107d0


	//   ....[136]....
        /*0504*/ 	.word	0x000108b0


	//   ....[137]....
        /*0508*/ 	.word	0x00010970


	//   ....[138]....
        /*050c*/ 	.word	0x00010a50


	//   ....[139]....
        /*0510*/ 	.word	0x00010b10


	//   ....[140]....
        /*0514*/ 	.word	0x00010bf0


	//   ....[141]....
        /*0518*/ 	.word	0x00010cc0


	//   ....[142]....
        /*051c*/ 	.word	0x00010e20


	//   ....[143]....
        /*0520*/ 	.word	0x00010ec0


	//   ....[144]....
        /*0524*/ 	.word	0x00010f20


	//   ....[145]....
        /*0528*/ 	.word	0x00010fc0


	//   ....[146]....
        /*052c*/ 	.word	0x00011020


	//   ....[147]....
        /*0530*/ 	.word	0x000110c0


	//   ....[148]....
        /*0534*/ 	.word	0x00011120


	//   ....[149]....
        /*0538*/ 	.word	0x000111c0


	//   ....[150]....
        /*053c*/ 	.word	0x00011220


	//   ....[151]....
        /*0540*/ 	.word	0x000112c0


	//   ....[152]....
        /*0544*/ 	.word	0x00011320


	//   ....[153]....
        /*0548*/ 	.word	0x000113c0


	//   ....[154]....
        /*054c*/ 	.word	0x000114b0


	//   ....[155]....
        /*0550*/ 	.word	0x00011560


	//   ....[156]....
        /*0554*/ 	.word	0x000115c0


	//   ....[157]....
        /*0558*/ 	.word	0x00011690


	//   ....[158]....
        /*055c*/ 	.word	0x000116f0


	//   ....[159]....
        /*0560*/ 	.word	0x000117d0


	//   ....[160]....
        /*0564*/ 	.word	0x00011830


	//   ....[161]....
        /*0568*/ 	.word	0x00011910


	//   ....[162]....
        /*056c*/ 	.word	0x00011970


	//   ....[163]....
        /*0570*/ 	.word	0x00011a50


	//   ....[164]....
        /*0574*/ 	.word	0x00011ab0


	//   ....[165]....
        /*0578*/ 	.word	0x00011b90


	//   ....[166]....
        /*057c*/ 	.word	0x00011c80


	//----- nvinfo : EIATTR_REG_RECONFIG
	.align		4
.L_493:
        /*0580*/ 	.byte	0x01, 0x54
	.zero		2


	//----- nvinfo : EIATTR_SYSCALL_OFFSETS
	.align		4
        /*0584*/ 	.byte	0x04, 0x46
        /*0586*/ 	.short	(.L_495 - .L_494)


	//   ....[0]....
.L_494:
        /*0588*/ 	.word	0x00001510


	//   ....[1]....
        /*058c*/ 	.word	0x0000bfa0


	//   ....[2]....
        /*0590*/ 	.word	0x0000c0e0


	//   ....[3]....
        /*0594*/ 	.word	0x0000c1d0


	//   ....[4]....
        /*0598*/ 	.word	0x0000cdd0


	//----- nvinfo : EIATTR_MBARRIER_INSTR_OFFSETS
	.align		4
.L_495:
        /*059c*/ 	.byte	0x04, 0x39
        /*059e*/ 	.short	(.L_497 - .L_496)


	//   ....[0]....
.L_496:
        /*05a0*/ 	.word	0x00000170
        /*05a4*/ 	.word	0x000000ff
        /*05a8*/ 	.word	0x00022800
        /*05ac*/ 	.short	0x0100
        /*05ae*/ 	.byte	0x08
	.zero		1


	//   ....[1]....
        /*05b0*/ 	.word	0x00000180
        /*05b4*/ 	.word	0x000000ff
        /*05b8*/ 	.word	0x00022820
        /*05bc*/ 	.short	0x0100
        /*05be*/ 	.byte	0x08
	.zero		1


	//   ....[2]....
        /*05c0*/ 	.word	0x00000270
        /*05c4*/ 	.word	0x000000ff
        /*05c8*/ 	.word	0x00022830
        /*05cc*/ 	.short	0x0100
        /*05ce*/ 	.byte	0x08
	.zero		1


	//   ....[3]....
        /*05d0*/ 	.word	0x00000280
        /*05d4*/ 	.word	0x000000ff
        /*05d8*/ 	.word	0x00022840
        /*05dc*/ 	.short	0x0100
        /*05de*/ 	.byte	0x08
	.zero		1


	//   ....[4]....
        /*05e0*/ 	.word	0x00000290
        /*05e4*/ 	.word	0x000000ff
        /*05e8*/ 	.word	0x00022838
        /*05ec*/ 	.short	0x0100
        /*05ee*/ 	.byte	0x08
	.zero		1


	//   ....[5]....
        /*05f0*/ 	.word	0x000002a0
        /*05f4*/ 	.word	0x000000ff
        /*05f8*/ 	.word	0x00022848
        /*05fc*/ 	.short	0x0100
        /*05fe*/ 	.byte	0x08
	.zero		1


	//   ....[6]....
        /*0600*/ 	.word	0x000003d0
        /*0604*/ 	.word	0x000000ff
        /*0608*/ 	.word	0x00022850
        /*060c*/ 	.short	0x0100
        /*060e*/ 	.byte	0x08
	.zero		1


	//   ....[7]....
        /*0610*/ 	.word	0x000003e0
        /*0614*/ 	.word	0x000000ff
        /*0618*/ 	.word	0x00022860
        /*061c*/ 	.short	0x0100
        /*061e*/ 	.byte	0x08
	.zero		1


	//   ....[8]....
        /*0620*/ 	.word	0x000003f0
        /*0624*/ 	.word	0x000000ff
        /*0628*/ 	.word	0x00022858
        /*062c*/ 	.short	0x0100
        /*062e*/ 	.byte	0x08
	.zero		1


	//   ....[9]....
        /*0630*/ 	.word	0x00000400
        /*0634*/ 	.word	0x000000ff
        /*0638*/ 	.word	0x00022868
        /*063c*/ 	.short	0x0100
        /*063e*/ 	.byte	0x08
	.zero		1


	//   ....[10]....
        /*0640*/ 	.word	0x000004f0
        /*0644*/ 	.word	0x000000ff
        /*0648*/ 	.word	0x00022870
        /*064c*/ 	.short	0x0100
        /*064e*/ 	.byte	0x06
	.zero		1


	//   ....[11]....
        /*0650*/ 	.word	0x00000500
        /*0654*/ 	.word	0x000000ff
        /*0658*/ 	.word	0x00022880
        /*065c*/ 	.short	0x0100
        /*065e*/ 	.byte	0x06
	.zero		1


	//   ....[12]....
        /*0660*/ 	.word	0x00000510
        /*0664*/ 	.word	0x000000ff
        /*0668*/ 	.word	0x00022878
        /*066c*/ 	.short	0x0100
        /*066e*/ 	.byte	0x06
	.zero		1


	//   ....[13]....
        /*0670*/ 	.word	0x00000520
        /*0674*/ 	.word	0x000000ff
        /*0678*/ 	.word	0x00022888
        /*067c*/ 	.short	0x0100
        /*067e*/ 	.byte	0x06
	.zero		1


	//   ....[14]....
        /*0680*/ 	.word	0x00000650
        /*0684*/ 	.word	0x000000ff
        /*0688*/ 	.word	0x00022890
        /*068c*/ 	.short	0x0100
        /*068e*/ 	.byte	0x08
	.zero		1


	//   ....[15]....
        /*0690*/ 	.word	0x00000660
        /*0694*/ 	.word	0x000000ff
        /*0698*/ 	.word	0x000228a0
        /*069c*/ 	.short	0x0100
        /*069e*/ 	.byte	0x08
	.zero		1


	//   ....[16]....
        /*06a0*/ 	.word	0x00000670
        /*06a4*/ 	.word	0x000000ff
        /*06a8*/ 	.word	0x00022898
        /*06ac*/ 	.short	0x0100
        /*06ae*/ 	.byte	0x08
	.zero		1


	//   ....[17]....
        /*06b0*/ 	.word	0x00000680
        /*06b4*/ 	.word	0x000000ff
        /*06b8*/ 	.word	0x000228a8
        /*06bc*/ 	.short	0x0100
        /*06be*/ 	.byte	0x08
	.zero		1


	//   ....[18]....
        /*06c0*/ 	.word	0x000007c0
        /*06c4*/ 	.word	0x000000ff
        /*06c8*/ 	.word	0x000228b0
        /*06cc*/ 	.short	0x0100
        /*06ce*/ 	.byte	0x08
	.zero		1


	//   ....[19]....
        /*06d0*/ 	.word	0x000007d0
        /*06d4*/ 	.word	0x000000ff
        /*06d8*/ 	.word	0x000228c0
        /*06dc*/ 	.short	0x0100
        /*06de*/ 	.byte	0x08
	.zero		1


	//   ....[20]....
        /*06e0*/ 	.word	0x000007e0
        /*06e4*/ 	.word	0x000000ff
        /*06e8*/ 	.word	0x000228b8
        /*06ec*/ 	.short	0x0100
        /*06ee*/ 	.byte	0x08
	.zero		1


	//   ....[21]....
        /*06f0*/ 	.word	0x000007f0
        /*06f4*/ 	.word	0x000000ff
        /*06f8*/ 	.word	0x000228c8
        /*06fc*/ 	.short	0x0100
        /*06fe*/ 	.byte	0x08
	.zero		1


	//   ....[22]....
        /*0700*/ 	.word	0x00001540
        /*0704*/ 	.word	0x000000ff
        /*0708*/ 	.word	0x00022800
        /*070c*/ 	.short	0x010a
        /*070e*/ 	.byte	0x2a
	.zero		1


	//   ....[23]....
        /*0710*/ 	.word	0x000015d0
        /*0714*/ 	.word	0x000000ff
        /*0718*/ 	.word	0x00022830
        /*071c*/ 	.short	0x010a
        /*071e*/ 	.byte	0x2a
	.zero		1


	//   ....[24]....
        /*0720*/ 	.word	0x00001610
        /*0724*/ 	.word	0x000000ff
        /*0728*/ 	.word	0x00022830
        /*072c*/ 	.short	0x010a
        /*072e*/ 	.byte	0x2a
	.zero		1


	//   ....[25]....
        /*0730*/ 	.word	0x00002150
        /*0734*/ 	.word	0x000000ff
        /*0738*/ 	.word	0x00000000
        /*073c*/ 	.short	0x0101
        /*073e*/ 	.byte	0x04
	.zero		1


	//   ....[26]....
        /*0740*/ 	.word	0x000035e0
        /*0744*/ 	.word	0x000000ff
        /*0748*/ 	.word	0x00022850
        /*074c*/ 	.short	0x010a
        /*074e*/ 	.byte	0x2a
	.zero		1


	//   ....[27]....
        /*0750*/ 	.word	0x00003620
        /*0754*/ 	.word	0x000000ff
        /*0758*/ 	.word	0x00022850
        /*075c*/ 	.short	0x010a
        /*075e*/ 	.byte	0x2a
	.zero		1


	//   ....[28]....
        /*0760*/ 	.word	0x00003a10
        /*0764*/ 	.word	0x000000ff
        /*0768*/ 	.word	0x00000000
        /*076c*/ 	.short	0x0101
        /*076e*/ 	.byte	0x0a
	.zero		1


	//   ....[29]....
        /*0770*/ 	.word	0x00003bb0
        /*0774*/ 	.word	0x000000ff
        /*0778*/ 	.word	0x00022830
        /*077c*/ 	.short	0x010a
        /*077e*/ 	.byte	0x1c
	.zero		1


	//   ....[30]....
        /*0780*/ 	.word	0x00003bf0
        /*0784*/ 	.word	0x000000ff
        /*0788*/ 	.word	0x00022830
        /*078c*/ 	.short	0x010a
        /*078e*/ 	.byte	0x1c
	.zero		1


	//   ....[31]....
        /*0790*/ 	.word	0x00004280
        /*0794*/ 	.word	0x000000ff
        /*0798*/ 	.word	0x00000000
        /*079c*/ 	.short	0x0101
        /*079e*/ 	.byte	0x0a
	.zero		1


	//   ....[32]....
        /*07a0*/ 	.word	0x000061e0
        /*07a4*/ 	.word	0x000000ff
        /*07a8*/ 	.word	0x00022850
        /*07ac*/ 	.short	0x010a
        /*07ae*/ 	.byte	0x1c
	.zero		1


	//   ....[33]....
        /*07b0*/ 	.word	0x00006220
        /*07b4*/ 	.word	0x000000ff
        /*07b8*/ 	.word	0x00022850
        /*07bc*/ 	.short	0x010a
        /*07be*/ 	.byte	0x1c
	.zero		1


	//   ....[34]....
        /*07c0*/ 	.word	0x00006520
        /*07c4*/ 	.word	0x000000ff
        /*07c8*/ 	.word	0x00000000
        /*07cc*/ 	.short	0x0101
        /*07ce*/ 	.byte	0x1c
	.zero		1


	//   ....[35]....
        /*07d0*/ 	.word	0x00006650
        /*07d4*/ 	.word	0x000000ff
        /*07d8*/ 	.word	0x00022830
        /*07dc*/ 	.short	0x010a
        /*07de*/ 	.byte	0x1a
	.zero		1


	//   ....[36]....
        /*07e0*/ 	.word	0x00006690
        /*07e4*/ 	.word	0x000000ff
        /*07e8*/ 	.word	0x00022830
        /*07ec*/ 	.short	0x010a
        /*07ee*/ 	.byte	0x1a
	.zero		1


	//   ....[37]....
        /*07f0*/ 	.word	0x00006be0
        /*07f4*/ 	.word	0x000000ff
        /*07f8*/ 	.word	0x00000000
        /*07fc*/ 	.short	0x0101
        /*07fe*/ 	.byte	0x0a
	.zero		1


	//   ....[38]....
        /*0800*/ 	.word	0x000084f0
        /*0804*/ 	.word	0x000000ff
        /*0808*/ 	.word	0x00022850
        /*080c*/ 	.short	0x010a
        /*080e*/ 	.byte	0x1a
	.zero		1


	//   ....[39]....
        /*0810*/ 	.word	0x00008530
        /*0814*/ 	.word	0x000000ff
        /*0818*/ 	.word	0x00022850
        /*081c*/ 	.short	0x010a
        /*081e*/ 	.byte	0x1a
	.zero		1


	//   ....[40]....
        /*0820*/ 	.word	0x00008830
        /*0824*/ 	.word	0x000000ff
        /*0828*/ 	.word	0x00000000
        /*082c*/ 	.short	0x0101
        /*082e*/ 	.byte	0x1a
	.zero		1


	//   ....[41]....
        /*0830*/ 	.word	0x00009ae0
        /*0834*/ 	.word	0x000000ff
        /*0838*/ 	.word	0x00000000
        /*083c*/ 	.short	0x0101
        /*083e*/ 	.byte	0x04
	.zero		1


	//   ....[42]....
        /*0840*/ 	.word	0x0000c6d0
        /*0844*/ 	.word	0x000000ff
        /*0848*/ 	.word	0x00022840
        /*084c*/ 	.short	0x010a
        /*084e*/ 	.byte	0x2d
	.zero		1


	//   ....[43]....
        /*0850*/ 	.word	0x0000cc00
        /*0854*/ 	.word	0x000000ff
        /*0858*/ 	.word	0x00022830
        /*085c*/ 	.short	0x0107
        /*085e*/ 	.byte	0x2d
	.zero		1


	//   ....[44]....
        /*0860*/ 	.word	0x0000cc70
        /*0864*/ 	.word	0x000000ff
        /*0868*/ 	.word	0x00022830
        /*086c*/ 	.short	0x0101
        /*086e*/ 	.byte	0x2d
	.zero		1


	//   ....[45]....
        /*0870*/ 	.word	0x0000d570
        /*0874*/ 	.word	0x000000ff
        /*0878*/ 	.word	0x00022800
        /*087c*/ 	.short	0x0107
        /*087e*/ 	.byte	0x2d
	.zero		1


	//   ....[46]....
        /*0880*/ 	.word	0x0000d5b0
        /*0884*/ 	.word	0x000000ff
        /*0888*/ 	.word	0x00022800
        /*088c*/ 	.short	0x0101
        /*088e*/ 	.byte	0x2d
	.zero		1


	//   ....[47]....
        /*0890*/ 	.word	0x0000d5c0
        /*0894*/ 	.word	0x000000ff
        /*0898*/ 	.word	0x00022820
        /*089c*/ 	.short	0x010a
        /*089e*/ 	.byte	0x2d
	.zero		1


	//   ....[48]....
        /*08a0*/ 	.word	0x0000d610
        /*08a4*/ 	.word	0x000000ff
        /*08a8*/ 	.word	0x00022860
        /*08ac*/ 	.short	0x010a
        /*08ae*/ 	.byte	0x2d
	.zero		1


	//   ....[49]....
        /*08b0*/ 	.word	0x0000dd40
        /*08b4*/ 	.word	0x000000ff
        /*08b8*/ 	.word	0x00022850
        /*08bc*/ 	.short	0x0107
        /*08be*/ 	.byte	0x2d
	.zero		1


	//   ....[50]....
        /*08c0*/ 	.word	0x0000ddc0
        /*08c4*/ 	.word	0x000000ff
        /*08c8*/ 	.word	0x00022850
        /*08cc*/ 	.short	0x0101
        /*08ce*/ 	.byte	0x2d
	.zero		1


	//   ....[51]....
        /*08d0*/ 	.word	0x0000e0a0
        /*08d4*/ 	.word	0x00000020
        /*08d8*/ 	.word	0x00022840
        /*08dc*/ 	.short	0x010a
        /*08de*/ 	.byte	0x3f
	.zero		1


	//   ....[52]....
        /*08e0*/ 	.word	0x0000e4d0
        /*08e4*/ 	.word	0x00000020
        /*08e8*/ 	.word	0x00022830
        /*08ec*/ 	.short	0x0107
        /*08ee*/ 	.byte	0x3f
	.zero		1


	//   ....[53]....
        /*08f0*/ 	.word	0x0000e580
        /*08f4*/ 	.word	0x00000020
        /*08f8*/ 	.word	0x00022830
        /*08fc*/ 	.short	0x0101
        /*08fe*/ 	.byte	0x3f
	.zero		1


	//   ....[54]....
        /*0900*/ 	.word	0x0000e5b0
        /*0904*/ 	.word	0x00000020
        /*0908*/ 	.word	0x00022860
        /*090c*/ 	.short	0x010a
        /*090e*/ 	.byte	0x3f
	.zero		1


	//   ....[55]....
        /*0910*/ 	.word	0x0000eaf0
        /*0914*/ 	.word	0x00000020
        /*0918*/ 	.word	0x00022850
        /*091c*/ 	.short	0x0107
        /*091e*/ 	.byte	0x3f
	.zero		1


	//   ....[56]....
        /*0920*/ 	.word	0x0000ebb0
        /*0924*/ 	.word	0x00000020
        /*0928*/ 	.word	0x00022850
        /*092c*/ 	.short	0x0101
        /*092e*/ 	.byte	0x3f
	.zero		1


	//   ....[57]....
        /*0930*/ 	.word	0x0000eca0
        /*0934*/ 	.word	0x00000004
        /*0938*/ 	.word	0x00022820
        /*093c*/ 	.short	0x010a
        /*093e*/ 	.byte	0x3f
	.zero		1


	//   ....[58]....
        /*0940*/ 	.word	0x0000ede0
        /*0944*/ 	.word	0x00000005
        /*0948*/ 	.word	0x00022840
        /*094c*/ 	.short	0x010a
        /*094e*/ 	.byte	0x3f
	.zero		1


	//   ....[59]....
        /*0950*/ 	.word	0x0000ee80
        /*0954*/ 	.word	0x00000015
        /*0958*/ 	.word	0x00022840
        /*095c*/ 	.short	0x010a
        /*095e*/ 	.byte	0x3f
	.zero		1


	//   ....[60]....
        /*0960*/ 	.word	0x0000eec0
        /*0964*/ 	.word	0x00000005
        /*0968*/ 	.word	0x00022860
        /*096c*/ 	.short	0x010a
        /*096e*/ 	.byte	0x3f
	.zero		1


	//   ....[61]....
        /*0970*/ 	.word	0x0000ef00
        /*0974*/ 	.word	0x00000015
        /*0978*/ 	.word	0x00022860
        /*097c*/ 	.short	0x010a
        /*097e*/ 	.byte	0x3f
	.zero		1


	//   ....[62]....
        /*0980*/ 	.word	0x0000ef70
        /*0984*/ 	.word	0x00000005
        /*0988*/ 	.word	0x00022800
        /*098c*/ 	.short	0x010a
        /*098e*/ 	.byte	0x3f
	.zero		1


	//   ....[63]....
        /*0990*/ 	.word	0x0000efd0
        /*0994*/ 	.word	0x00000005
        /*0998*/ 	.word	0x00022830
        /*099c*/ 	.short	0x010a
        /*099e*/ 	.byte	0x3f
	.zero		1


	//   ....[64]....
        /*09a0*/ 	.word	0x0000f030
        /*09a4*/ 	.word	0x0000000b
        /*09a8*/ 	.word	0x00022850
        /*09ac*/ 	.short	0x010a
        /*09ae*/ 	.byte	0x3f
	.zero		1


	//   ....[65]....
        /*09b0*/ 	.word	0x0000f090
        /*09b4*/ 	.word	0x00000009
        /*09b8*/ 	.word	0x00022830
        /*09bc*/ 	.short	0x010a
        /*09be*/ 	.byte	0x3f
	.zero		1


	//   ....[66]....
        /*09c0*/ 	.word	0x0000f0f0
        /*09c4*/ 	.word	0x0000000b
        /*09c8*/ 	.word	0x00022850
        /*09cc*/ 	.short	0x010a
        /*09ce*/ 	.byte	0x3f
	.zero		1


	//   ....[67]....
        /*09d0*/ 	.word	0x0000f150
        /*09d4*/ 	.word	0x00000007
        /*09d8*/ 	.word	0x00022830
        /*09dc*/ 	.short	0x010a
        /*09de*/ 	.byte	0x3f
	.zero		1


	//   ....[68]....
        /*09e0*/ 	.word	0x0000f1b0
        /*09e4*/ 	.word	0x00000007
        /*09e8*/ 	.word	0x00022850
        /*09ec*/ 	.short	0x010a
        /*09ee*/ 	.byte	0x3f
	.zero		1


	//   ....[69]....
        /*09f0*/ 	.word	0x0000f290
        /*09f4*/ 	.word	0x00000003
        /*09f8*/ 	.word	0x00022840
        /*09fc*/ 	.short	0x010a
        /*09fe*/ 	.byte	0x3f
	.zero		1


	//   ....[70]....
        /*0a00*/ 	.word	0x00010310
        /*0a04*/ 	.word	0x00000003
        /*0a08*/ 	.word	0x00022820
        /*0a0c*/ 	.short	0x010a
        /*0a0e*/ 	.byte	0x3f
	.zero		1


	//   ....[71]....
        /*0a10*/ 	.word	0x00010370
        /*0a14*/ 	.word	0x00000003
        /*0a18*/ 	.word	0x00022860
        /*0a1c*/ 	.short	0x010a
        /*0a1e*/ 	.byte	0x3f
	.zero		1


	//   ....[72]....
        /*0a20*/ 	.word	0x00010d70
        /*0a24*/ 	.word	0x00000020
        /*0a28*/ 	.word	0x00022840
        /*0a2c*/ 	.short	0x010a
        /*0a2e*/ 	.byte	0x3f
	.zero		1


	//   ....[73]....
        /*0a30*/ 	.word	0x00011400
        /*0a34*/ 	.word	0x00000020
        /*0a38*/ 	.word	0x00022860
        /*0a3c*/ 	.short	0x010a
        /*0a3e*/ 	.byte	0x3f
	.zero		1


	//   ....[74]....
        /*0a40*/ 	.word	0x00011bd0
        /*0a44*/ 	.word	0x00000004
        /*0a48*/ 	.word	0x00022820
        /*0a4c*/ 	.short	0x010a
        /*0a4e*/ 	.byte	0x3f
	.zero		1


	//   ....[75]....
        /*0a50*/ 	.word	0x00011d40
        /*0a54*/ 	.word	0x00000005
        /*0a58*/ 	.word	0x00022840
        /*0a5c*/ 	.short	0x010a
        /*0a5e*/ 	.byte	0x3f
	.zero		1


	//   ....[76]....
        /*0a60*/ 	.word	0x00011d90
        /*0a64*/ 	.word	0x00000015
        /*0a68*/ 	.word	0x00022840
        /*0a6c*/ 	.short	0x010a
        /*0a6e*/ 	.byte	0x3f
	.zero		1


	//   ....[77]....
        /*0a70*/ 	.word	0x00011de0
        /*0a74*/ 	.word	0x00000005
        /*0a78*/ 	.word	0x00022860
        /*0a7c*/ 	.short	0x010a
        /*0a7e*/ 	.byte	0x3f
	.zero		1


	//----- nvinfo : EIATTR_NUM_MBARRIERS
	.align		4
.L_497:
        /*0a80*/ 	.byte	0x03, 0x38
        /*0a82*/ 	.short	0x0016


	//----- nvinfo : EIATTR_EXIT_INSTR_OFFSETS
	.align		4
        /*0a84*/ 	.byte	0x04, 0x1c
        /*0a86*/ 	.short	(.L_499 - .L_498)


	//   ....[0]....
.L_498:
        /*0a88*/ 	.word	0x0000ef50


	//----- nvinfo : EIATTR_MAX_THREADS
	.align		4
.L_499:
        /*0a8c*/ 	.byte	0x04, 0x05
        /*0a8e*/ 	.short	(.L_501 - .L_500)
.L_500:
        /*0a90*/ 	.word	0x00000180
        /*0a94*/ 	.word	0x00000001
        /*0a98*/ 	.word	0x00000001


	//----- nvinfo : EIATTR_CRS_STACK_SIZE
	.align		4
.L_501:
        /*0a9c*/ 	.byte	0x04, 0x1e
        /*0a9e*/ 	.short	(.L_503 - .L_502)
.L_502:
        /*0aa0*/ 	.word	0x00000000


	//----- nvinfo : EIATTR_CBANK_PARAM_SIZE
	.align		4
.L_503:
        /*0aa4*/ 	.byte	0x03, 0x19
        /*0aa6*/ 	.short	0x0a70


	//----- nvinfo : EIATTR_PARAM_CBANK
	.align		4
        /*0aa8*/ 	.byte	0x04, 0x0a
        /*0aaa*/ 	.short	(.L_505 - .L_504)
	.align		4
.L_504:
        /*0aac*/ 	.word	index@(.nv.constant0._ZN7cutlass13device_kernelIN5flash11enable_sm90INS1_16FlashAttnFwdSm90INS1_25CollectiveMainloopFwdSm90ILi2EN4cute5tupleIJNS5_1CILi1EEES8_S8_EEENS6_IJNS7_ILi128EEENS7_ILi96EEENS7_ILi64EEEEEELi256ENS_10bfloat16_tEfNS_4arch4Sm90ELb1ELb0ELb1ELb0ELb1ELb0ELb0ELb1ELb0ELb1ELb1ELb0EEENS1_21CollectiveEpilogueFwdINS6_IJSA_NS7_ILi256EEESB_EEES9_SE_SG_Li256ELb0ELb1ELb1ELb0EEENS1_19SingleTileSchedulerILb0ELb1ELb1ELi128EEEEEEEEEvNT_6ParamsE)
        /*0ab0*/ 	.short	0x0210
        /*0ab2*/ 	.short	0x0a70


	//----- nvinfo : EIATTR_SW_WAR
	.align		4
.L_505:
        /*0ab4*/ 	.byte	0x04, 0x36
        /*0ab6*/ 	.short	(.L_507 - .L_506)
.L_506:
        /*0ab8*/ 	.word	0x00000008
.L_507:


//--------------------- .nv.info._ZN7cutlass13device_kernelIN5flash11enable_sm90INS1_16FlashAttnFwdSm90INS1_25CollectiveMainloopFwdSm90ILi2EN4cute5tupleIJNS5_1CILi1EEES8_S8_EEENS6_IJNS7_ILi128EEENS7_ILi96EEENS7_ILi64EEEEEELi256ENS_10bfloat16_tEfNS_4arch4Sm90ELb1ELb0ELb1ELb0ELb1ELb0ELb1ELb1ELb0ELb1ELb1ELb0EEENS1_21CollectiveEpilogueFwdINS6_IJSA_NS7_ILi256EEESB_EEES9_SE_SG_Li256ELb0ELb1ELb1ELb0EEENS1_19SingleTileSchedulerILb0ELb1ELb1ELi128EEEEEEEEEvNT_6ParamsE --------------------------
	.section	.nv.info._ZN7cutlass13device_kernelIN5flash11enable_sm90INS1_16FlashAttnFwdSm90INS1_25CollectiveMainloopFwdSm90ILi2EN4cute5tupleIJNS5_1CILi1EEES8_S8_EEENS6_IJNS7_ILi128EEENS7_ILi96EEENS7_ILi64EEEEEELi256ENS_10bfloat16_tEfNS_4arch4Sm90ELb1ELb0ELb1ELb0ELb1ELb0ELb1ELb1ELb0ELb1ELb1ELb0EEENS1_21CollectiveEpilogueFwdINS6_IJSA_NS7_ILi256EEESB_EEES9_SE_SG_Li256ELb0ELb1ELb1ELb0EEENS1_19SingleTileSchedulerILb0ELb1ELb1ELi128EEEEEEEEEvNT_6ParamsE,"",@"SHT_CUDA_INFO"
	.sectionflags	@""
	.align	4


	//----- nvinfo : EIATTR_CUDA_API_VERSION
	.align		4
        /*0000*/ 	.byte	0x04, 0x37
        /*0002*/ 	.short	(.L_509 - .L_508)
.L_508:
        /*0004*/ 	.word	0x00000082


	//----- nvinfo : EIATTR_KPARAM_INFO
	.align		4
.L_509:
        /*0008*/ 	.byte	0x04, 0x17
        /*000a*/ 	.short	(.L_511 - .L_510)
.L_510:
        /*000c*/ 	.word	0x00000000
        /*0010*/ 	.short	0x0000
        /*0012*/ 	.short	0x0070
        /*0014*/ 	.byte	0x00, 0xf0, 0x01, 0x2c


	//----- nvinfo : EIATTR_SPARSE_MMA_MASK
	.align		4
.L_511:
        /*0018*/ 	.byte	0x03, 0x50
        /*001a*/ 	.short	0x0000


	//----- nvinfo : EIATTR_MAXREG_COUNT
	.align		4
        /*001c*/ 	.byte	0x03, 0x1b
        /*001e*/ 	.short	0x00a8


	//----- nvinfo : EIATTR_NUM_BARRIERS
	.align		4
        /*0020*/ 	.byte	0x02, 0x4c
        /*0022*/ 	.byte	0x10
	.zero		1


	//----- nvinfo : EIATTR_EXTERNS
	.align		4
        /*0024*/ 	.byte	0x04, 0x0f
        /*0026*/ 	.short	(.L_513 - .L_512)


	//   ....[0]....
	.align		4
.L_512:
        /*0028*/ 	.word	index@(__assertfail)


	//----- nvinfo : EIATTR_ANNOTATIONS
	.align		4
.L_513:
        /*002c*/ 	.byte	0x04, 0x55
        /*002e*/ 	.short	(.L_515 - .L_514)


	//   ....[0]....
.L_514:
        /*0030*/ 	.word	0x00000001
        /*0034*/ 	.byte	0x00, 0x0a, 0x00, 0x00, 0x01, 0x00, 0x00, 0x00, 0x90, 0xac, 0x00, 0x00, 0x01, 0x00, 0x00, 0x00
        /*0044*/ 	.byte	0xa0, 0xce, 0x00, 0x00, 0x01, 0x00, 0x00, 0x00, 0x60, 0xe1, 0x00, 0x00, 0x01, 0x00, 0x00, 0x00
        /*0054*/ 	.byte	0xf0, 0xfd, 0x00, 0x00


	//----- nvinfo : EIATTR_MERCURY_ISA_VERSION
	.align		4
.L_515:
        /*0058*/ 	.byte	0x03, 0x5f
        /*005a*/ 	.short	0x0101


	//----- nvinfo : EIATTR_INT_WARP_WIDE_INSTR_OFFSETS
	.align		4
        /*005c*/ 	.byte	0x04, 0x31
        /*005e*/ 	.short	(.L_517 - .L_516)


	//   ....[0]....
.L_516:
        /*0060*/ 	.word	0x000000c0


	//   ....[1]....
        /*0064*/ 	.word	0x000000d0


	//   ....[2]....
        /*0068*/ 	.word	0x000000e0


	//   ....[3]....
        /*006c*/ 	.word	0x00000180


	//----- nvinfo : EIATTR_COOP_GROUP_MASK_REGIDS
	.align		4
.L_517:
        /*0070*/ 	.byte	0x04, 0x29
        /*0072*/ 	.short	(.L_519 - .L_518)


	//   ....[0]....
.L_518:
        /*0074*/ 	.word	0xffffffff


	//   ....[1]....
        /*0078*/ 	.word	0xffffffff


	//   ....[2]....
        /*007c*/ 	.word	0xffffffff


	//   ....[3]....
        /*0080*/ 	.word	0xffffffff


	//   ....[4]....
        /*0084*/ 	.word	0xffffffff


	//   ....[5]....
        /*0088*/ 	.word	0xffffffff


	//   ....[6]....
        /*008c*/ 	.word	0xffffffff


	//   ....[7]....
        /*0090*/ 	.word	0xffffffff


	//   ....[8]....
        /*0094*/ 	.word	0xffffffff


	//   ....[9]....
        /*0098*/ 	.word	0xffffffff


	//   ....[10]....
        /*009c*/ 	.word	0xffffffff


	//   ....[11]....
        /*00a0*/ 	.word	0xffffffff


	//   ....[12]....
        /*00a4*/ 	.word	0xffffffff


	//   ....[13]....
        /*00a8*/ 	.word	0xffffffff


	//   ....[14]....
        /*00ac*/ 	.word	0xffffffff


	//   ....[15]....
        /*00b0*/ 	.word	0xffffffff


	//   ....[16]....
        /*00b4*/ 	.word	0xffffffff


	//   ....[17]....
        /*00b8*/ 	.word	0xffffffff


	//   ....[18]....
        /*00bc*/ 	.word	0xffffffff


	//   ....[19]....
        /*00c0*/ 	.word	0xffffffff


	//   ....[20]....
        /*00c4*/ 	.word	0xffffffff


	//   ....[21]....
        /*00c8*/ 	.word	0xffffffff


	//   ....[22]....
        /*00cc*/ 	.word	0xffffffff


	//   ....[23]....
        /*00d0*/ 	.word	0xffffffff


	//   ....[24]....
        /*00d4*/ 	.word	0xffffffff


	//   ....[25]....
        /*00d8*/ 	.word	0xffffffff


	//   ....[26]....
        /*00dc*/ 	.word	0xffffffff


	//   ....[27]....
        /*00e0*/ 	.word	0xffffffff


	//   ....[28]....
        /*00e4*/ 	.word	0xffffffff


	//   ....[29]....
        /*00e8*/ 	.word	0xffffffff


	//   ....[30]....
        /*00ec*/ 	.word	0xffffffff


	//   ....[31]....
        /*00f0*/ 	.word	0xffffffff


	//   ....[32]....
        /*00f4*/ 	.word	0xffffffff


	//   ....[33]....
        /*00f8*/ 	.word	0xffffffff


	//   ....[34]....
        /*00fc*/ 	.word	0xffffffff


	//   ....[35]....
        /*0100*/ 	.word	0xffffffff


	//   ....[36]....
        /*0104*/ 	.word	0xffffffff


	//   ....[37]....
        /*0108*/ 	.word	0xffffffff


	//   ....[38]....
        /*010c*/ 	.word	0xffffffff


	//   ....[39]....
        /*0110*/ 	.word	0xffffffff


	//   ....[40]....
        /*0114*/ 	.word	0xffffffff


	//   ....[41]....
        /*0118*/ 	.word	0xffffffff


	//   ....[42]....
        /*011c*/ 	.word	0xffffffff


	//   ....[43]....
        /*0120*/ 	.word	0xffffffff


	//   ....[44]....
        /*0124*/ 	.word	0xffffffff


	//   ....[45]....
        /*0128*/ 	.word	0xffffffff


	//   ....[46]....
        /*012c*/ 	.word	0xffffffff


	//   ....[47]....
        /*0130*/ 	.word	0xffffffff


	//   ....[48]....
        /*0134*/ 	.word	0xffffffff


	//   ....[49]....
        /*0138*/ 	.word	0xffffffff


	//   ....[50]....
        /*013c*/ 	.word	0xffffffff


	//   ....[51]....
        /*0140*/ 	.word	0xffffffff


	//   ....[52]....
        /*0144*/ 	.word	0xffffffff


	//   ....[53]....
        /*0148*/ 	.word	0xffffffff


	//   ....[54]....
        /*014c*/ 	.word	0xffffffff


	//   ....[55]....
        /*0150*/ 	.word	0xffffffff


	//   ....[56]....
        /*0154*/ 	.word	0xffffffff


	//   ....[57]....
        /*0158*/ 	.word	0xffffffff


	//   ....[58]....
        /*015c*/ 	.word	0xffffffff


	//   ....[59]....
        /*0160*/ 	.word	0xffffffff


	//   ....[60]....
        /*0164*/ 	.word	0xffffffff


	//   ....[61]....
        /*0168*/ 	.word	0xffffffff


	//   ....[62]....
        /*016c*/ 	.word	0xffffffff


	//   ....[63]....
        /*0170*/ 	.word	0xffffffff


	//   ....[64]....
        /*0174*/ 	.word	0xffffffff


	//   ....[65]....
        /*0178*/ 	.word	0xffffffff


	//   ....[66]....
        /*017c*/ 	.word	0xffffffff


	//   ....[67]....
        /*0180*/ 	.word	0xffffffff


	//   ....[68]....
        /*0184*/ 	.word	0xffffffff


	//   ....[69]....
        /*0188*/ 	.word	0xffffffff


	//   ....[70]....
        /*018c*/ 	.word	0xffffffff


	//   ....[71]....
        /*0190*/ 	.word	0xffffffff


	//   ....[72]....
        /*0194*/ 	.word	0xffffffff


	//   ....[73]....
        /*0198*/ 	.word	0xffffffff


	//   ....[74]....
        /*019c*/ 	.word	0xffffffff


	//   ....[75]....
        /*01a0*/ 	.word	0xffffffff


	//   ....[76]....
        /*01a4*/ 	.word	0xffffffff


	//   ....[77]....
        /*01a8*/ 	.word	0xffffffff


	//   ....[78]....
        /*01ac*/ 	.word	0xffffffff


	//   ....[79]....
        /*01b0*/ 	.word	0xffffffff


	//   ....[80]....
        /*01b4*/ 	.word	0xffffffff


	//   ....[81]....
        /*01b8*/ 	.word	0xffffffff


	//   ....[82]....
        /*01bc*/ 	.word	0xffffffff


	//   ....[83]....
        /*01c0*/ 	.word	0xffffffff


	//   ....[84]....
        /*01c4*/ 	.word	0xffffffff


	//   ....[85]....
        /*01c8*/ 	.word	0xffffffff


	//   ....[86]....
        /*01cc*/ 	.word	0xffffffff


	//   ....[87]....
        /*01d0*/ 	.word	0xffffffff


	//   ....[88]....
        /*01d4*/ 	.word	0xffffffff


	//   ....[89]....
        /*01d8*/ 	.word	0xffffffff


	//   ....[90]....
        /*01dc*/ 	.word	0xffffffff


	//   ....[91]....
        /*01e0*/ 	.word	0xffffffff


	//   ....[92]....
        /*01e4*/ 	.word	0xffffffff


	//   ....[93]....
        /*01e8*/ 	.word	0xffffffff


	//   ....[94]....
        /*01ec*/ 	.word	0xffffffff


	//   ....[95]....
        /*01f0*/ 	.word	0xffffffff


	//   ....[96]....
        /*01f4*/ 	.word	0xffffffff


	//   ....[97]....
        /*01f8*/ 	.word	0xffffffff


	//   ....[98]....
        /*01fc*/ 	.word	0xffffffff


	//   ....[99]....
        /*0200*/ 	.word	0xffffffff


	//   ....[100]....
        /*0204*/ 	.word	0xffffffff


	//   ....[101]....
        /*0208*/ 	.word	0xffffffff


	//   ....[102]....
        /*020c*/ 	.word	0xffffffff


	//   ....[103]....
        /*0210*/ 	.word	0xffffffff


	//   ....[104]....
        /*0214*/ 	.word	0xffffffff


	//   ....[105]....
        /*0218*/ 	.word	0xffffffff


	//   ....[106]....
        /*021c*/ 	.word	0xffffffff


	//   ....[107]....
        /*0220*/ 	.word	0xffffffff


	//   ....[108]....
        /*0224*/ 	.word	0xffffffff


	//   ....[109]....
        /*0228*/ 	.word	0xffffffff


	//   ....[110]....
        /*022c*/ 	.word	0xffffffff


	//   ....[111]....
        /*0230*/ 	.word	0xffffffff


	//   ....[112]....
        /*0234*/ 	.word	0xffffffff


	//   ....[113]....
        /*0238*/ 	.word	0xffffffff


	//   ....[114]....
        /*023c*/ 	.word	0xffffffff


	//   ....[115]....
        /*0240*/ 	.word	0xffffffff


	//   ....[116]....
        /*0244*/ 	.word	0xffffffff


	//   ....[117]....
        /*0248*/ 	.word	0x0500000f


	//   ....[118]....
        /*024c*/ 	.word	0x0500000f


	//   ....[119]....
        /*0250*/ 	.word	0x0500000f


	//   ....[120]....
        /*0254*/ 	.word	0x0500000f


	//   ....[121]....
        /*0258*/ 	.word	0x0500000f


	//   ....[122]....
        /*025c*/ 	.word	0x0500000f


	//   ....[123]....
        /*0260*/ 	.word	0x0500000f


	//   ....[124]....
        /*0264*/ 	.word	0x0500000f


	//   ....[125]....
        /*0268*/ 	.word	0x0500000f


	//   ....[126]....
        /*026c*/ 	.word	0x0500000f


	//   ....[127]....
        /*0270*/ 	.word	0x0500000f


	//   ....[128]....
        /*0274*/ 	.word	0x0500000f


	//   ....[129]....
        /*0278*/ 	.word	0x0500000f


	//   ....[130]....
        /*027c*/ 	.word	0x0500000f


	//   ....[131]....
        /*0280*/ 	.word	0x0500000f


	//   ....[132]....
        /*0284*/ 	.word	0x0500000f


	//   ....[133]....
        /*0288*/ 	.word	0x0500000f


	//   ....[134]....
        /*028c*/ 	.word	0x0500000f


	//   ....[135]....
        /*0290*/ 	.word	0x0500000f


	//   ....[136]....
        /*0294*/ 	.word	0x0500000f


	//   ....[137]....
        /*0298*/ 	.word	0x0500000f


	//   ....[138]....
        /*029c*/ 	.word	0x0500000f


	//   ....[139]....
        /*02a0*/ 	.word	0x0500000f


	//   ....[140]....
        /*02a4*/ 	.word	0x0500000f


	//   ....[141]....
        /*02a8*/ 	.word	0x0500000f


	//   ....[142]....
        /*02ac*/ 	.word	0x0500000f


	//   ....[143]....
        /*02b0*/ 	.word	0x0500000f


	//   ....[144]....
        /*02b4*/ 	.word	0x0500000f


	//   ....[145]....
        /*02b8*/ 	.word	0x0500000f


	//   ....[146]....
        /*02bc*/ 	.word	0x0500000f


	//   ....[147]....
        /*02c0*/ 	.word	0x0500000f


	//   ....[148]....
        /*02c4*/ 	.word	0x0500000f


	//   ....[149]....
        /*02c8*/ 	.word	0x0500000f


	//   ....[150]....
        /*02cc*/ 	.word	0x0500000f


	//   ....[151]....
        /*02d0*/ 	.word	0x0500000f


	//   ....[152]....
        /*02d4*/ 	.word	0x0500000f


	//   ....[153]....
        /*02d8*/ 	.word	0x0500000f


	//   ....[154]....
        /*02dc*/ 	.word	0x0500000f


	//   ....[155]....
        /*02e0*/ 	.word	0x0500000f


	//   ....[156]....
        /*02e4*/ 	.word	0x0500000f


	//   ....[157]....
        /*02e8*/ 	.word	0x0500000f


	//   ....[158]....
        /*02ec*/ 	.word	0x0500000f


	//   ....[159]....
        /*02f0*/ 	.word	0x0500000f


	//   ....[160]....
        /*02f4*/ 	.word	0x0500000f


	//   ....[161]....
        /*02f8*/ 	.word	0x0500000f


	//   ....[162]....
        /*02fc*/ 	.word	0x0500000f


	//   ....[163]....
        /*0300*/ 	.word	0x0500000f


	//   ....[164]....
        /*0304*/ 	.word	0x0500000f


	//   ....[165]....
        /*0308*/ 	.word	0x0500000f


	//   ....[166]....
        /*030c*/ 	.word	0x0500000f


	//   ....[167]....
        /*0310*/ 	.word	0x0500000f


	//   ....[168]....
        /*0314*/ 	.word	0x0500000f


	//   ....[169]....
        /*0318*/ 	.word	0x0500000f


	//   ....[170]....
        /*031c*/ 	.word	0x0500000f


	//   ....[171]....
        /*0320*/ 	.word	0x0500000f


	//   ....[172]....
        /*0324*/ 	.word	0x0500000f


	//   ....[173]....
        /*0328*/ 	.word	0x0500000f


	//   ....[174]....
        /*032c*/ 	.word	0x0500000f


	//   ....[175]....
        /*0330*/ 	.word	0x0500000f


	//   ....[176]....
        /*0334*/ 	.word	0x0500000f


	//   ....[177]....
        /*0338*/ 	.word	0x0500000f


	//   ....[178]....
        /*033c*/ 	.word	0x0500000f


	//   ....[179]....
        /*0340*/ 	.word	0x0500000f


	//   ....[180]....
        /*0344*/ 	.word	0x0500000f


	//   ....[181]....
        /*0348*/ 	.word	0x0500000f


	//   ....[182]....
        /*034c*/ 	.word	0x0500000f


	//   ....[183]....
        /*0350*/ 	.word	0x0500000f


	//   ....[184]....
        /*0354*/ 	.word	0x0500000f


	//   ....[185]....
        /*0358*/ 	.word	0x0500000f


	//   ....[186]....
        /*035c*/ 	.word	0x0500000f


	//   ....[187]....
        /*0360*/ 	.word	0x0500000f


	//   ....[188]....
        /*0364*/ 	.word	0x0500000f


	//   ....[189]....
        /*0368*/ 	.word	0x0500000f


	//   ....[190]....
        /*036c*/ 	.word	0x0500000f


	//   ....[191]....
        /*0370*/ 	.word	0x0500000f


	//   ....[192]....
        /*0374*/ 	.word	0x0500000f


	//   ....[193]....
        /*0378*/ 	.word	0x0500000f


	//   ....[194]....
        /*037c*/ 	.word	0x0500000f


	//   ....[195]....
        /*0380*/ 	.word	0x0500000f


	//   ....[196]....
        /*0384*/ 	.word	0x0500000f


	//   ....[197]....
        /*0388*/ 	.word	0x0500000f


	//   ....[198]....
        /*038c*/ 	.word	0x0500000f


	//----- nvinfo : EIATTR_COOP_GROUP_INSTR_OFFSETS
	.align		4
.L_519:
        /*0390*/ 	.byte	0x04, 0x28
        /*0392*/ 	.short	(.L_521 - .L_520)


	//   ....[0]....
.L_520:
        /*0394*/ 	.word	0x00000080


	//   ....[1]....
        /*0398*/ 	.word	0x000000b0


	//   ....[2]....
        /*039c*/ 	.word	0x000002f0


	//   ....[3]....
        /*03a0*/ 	.word	0x00000450


	//   ....[4]....
        /*03a4*/ 	.word	0x00000570


	//   ....[5]....
        /*03a8*/ 	.word	0x000006d0


	//   ....[6]....
        /*03ac*/ 	.word	0x000013a0


	//   ....[7]....
        /*03b0*/ 	.word	0x00002980


	//   ....[8]....
        /*03b4*/ 	.word	0x000029c0


	//   ....[9]....
        /*03b8*/ 	.word	0x00003700


	//   ....[10]....
        /*03bc*/ 	.word	0x00003740


	//   ....[11]....
        /*03c0*/ 	.word	0x00003760


	//   ....[12]....
        /*03c4*/ 	.word	0x00003780


	//   ....[13]....
        /*03c8*/ 	.word	0x000053c0


	//   ....[14]....
        /*03cc*/ 	.word	0x00005400


	//   ....[15]....
        /*03d0*/ 	.word	0x000062b0


	//   ....[16]....
        /*03d4*/ 	.word	0x000062e0


	//   ....[17]....
        /*03d8*/ 	.word	0x00006310


	//   ....[18]....
        /*03dc*/ 	.word	0x00006320


	//   ....[19]....
        /*03e0*/ 	.word	0x00008c20


	//   ....[20]....
        /*03e4*/ 	.word	0x00008c70


	//   ....[21]....
        /*03e8*/ 	.word	0x00008c90


	//   ....[22]....
        /*03ec*/ 	.word	0x00008cb0


	//   ....[23]....
        /*03f0*/ 	.word	0x0000a280


	//   ....[24]....
        /*03f4*/ 	.word	0x0000a2b0


	//   ....[25]....
        /*03f8*/ 	.word	0x0000a300


	//   ....[26]....
        /*03fc*/ 	.word	0x0000a310


	//   ....[27]....
        /*0400*/ 	.word	0x0000b420


	//   ....[28]....
        /*0404*/ 	.word	0x0000b470


	//   ....[29]....
        /*0408*/ 	.word	0x0000b4b0


	//   ....[30]....
        /*040c*/ 	.word	0x0000b4e0


	//   ....[31]....
        /*0410*/ 	.word	0x0000b520


	//   ....[32]....
        /*0414*/ 	.word	0x0000b540


	//   ....[33]....
        /*0418*/ 	.word	0x0000c1b0


	//   ....[34]....
        /*041c*/ 	.word	0x0000c1c0


	//   ....[35]....
        /*0420*/ 	.word	0x0000d200


	//   ....[36]....
        /*0424*/ 	.word	0x0000e420


	//   ....[37]....
        /*0428*/ 	.word	0x0000e440


	//   ....[38]....
        /*042c*/ 	.word	0x0000e460


	//   ....[39]....
        /*0430*/ 	.word	0x0000e480


	//   ....[40]....
        /*0434*/ 	.word	0x0000e4d0


	//   ....[41]....
        /*0438*/ 	.word	0x0000e4f0


	//   ....[42]....
        /*043c*/ 	.word	0x0000e540


	//   ....[43]....
        /*0440*/ 	.word	0x0000e560


	//   ....[44]....
        /*0444*/ 	.word	0x0000e5b0


	//   ....[45]....
        /*0448*/ 	.word	0x0000e5d0


	//   ....[46]....
        /*044c*/ 	.word	0x0000e620


	//   ....[47]....
        /*0450*/ 	.word	0x0000e640


	//   ....[48]....
        /*0454*/ 	.word	0x0000ebf0


	//   ....[49]....
        /*0458*/ 	.word	0x0000ec40


	//   ....[50]....
        /*045c*/ 	.word	0x0000ec60


	//   ....[51]....
        /*0460*/ 	.word	0x0000ec90


	//   ....[52]....
        /*0464*/ 	.word	0x0000ece0


	//   ....[53]....
        /*0468*/ 	.word	0x0000ed10


	//   ....[54]....
        /*046c*/ 	.word	0x0000eda0


	//   ....[55]....
        /*0470*/ 	.word	0x0000edc0


	//   ....[56]....
        /*0474*/ 	.word	0x0000ee20


	//   ....[57]....
        /*0478*/ 	.word	0x0000ee70


	//   ....[58]....
        /*047c*/ 	.word	0x0000eeb0


	//   ....[59]....
        /*0480*/ 	.word	0x0000ef10


	//   ....[60]....
        /*0484*/ 	.word	0x0000efd0


	//   ....[61]....
        /*0488*/ 	.word	0x0000eff0


	//   ....[62]....
        /*048c*/ 	.word	0x0000f020


	//   ....[63]....
        /*0490*/ 	.word	0x0000f150


	//   ....[64]....
        /*0494*/ 	.word	0x0000f680


	//   ....[65]....
        /*0498*/ 	.word	0x0000f6b0


	//   ....[66]....
        /*049c*/ 	.word	0x0000f730


	//   ....[67]....
        /*04a0*/ 	.word	0x0000f790


	//   ....[68]....
        /*04a4*/ 	.word	0x0000f7c0


	//   ....[69]....
        /*04a8*/ 	.word	0x0000f800


	//   ....[70]....
        /*04ac*/ 	.word	0x0000f8c0


	//   ....[71]....
        /*04b0*/ 	.word	0x0000f8d0


	//   ....[72]....
        /*04b4*/ 	.word	0x0000f980


	//   ....[73]....
        /*04b8*/ 	.word	0x0000f9b0


	//   ....[74]....
        /*04bc*/ 	.word	0x0000fa50


	//   ....[75]....
        /*04c0*/ 	.word	0x0000fa70


	//   ....[76]....
        /*04c4*/ 	.word	0x0000fb10


	//   ....[77]....
        /*04c8*/ 	.word	0x0000fb40


	//   ....[78]....
        /*04cc*/ 	.word	0x0000fbd0


	//   ....[79]....
        /*04d0*/ 	.word	0x0000fc20


	//   ....[80]....
        /*04d4*/ 	.word	0x0000fff0


	//   ....[81]....
        /*04d8*/ 	.word	0x00010020


	//   ....[82]....
        /*04dc*/ 	.word	0x00010050


	//   ....[83]....
        /*04e0*/ 	.word	0x00010070


	//   ....[84]....
        /*04e4*/ 	.word	0x00010090


	//   ....[85]....
        /*04e8*/ 	.word	0x000100c0


	//   ....[86]....
        /*04ec*/ 	.word	0x000100f0


	//   ....[87]....
        /*04f0*/ 	.word	0x00010160


	//   ....[88]....
        /*04f4*/ 	.word	0x00010180


	//   ....[89]....
        /*04f8*/ 	.word	0x000101b0


	//   ....[90]....
        /*04fc*/ 	.word	0x00010260


	//   ....[91]....
        /*0500*/ 	.word	0x00010310


	//   ....[92]....
        /*0504*/ 	.word	0x00010ae0


	//   ....[93]....
        /*0508*/ 	.word	0x00010b00


	//   ....[94]....
        /*050c*/ 	.word	0x00010b10


	//   ....[95]....
        /*0510*/ 	.word	0x00010b30


	//   ....[96]....
        /*0514*/ 	.word	0x00010b50


	//   ....[97]....
        /*0518*/ 	.word	0x00010b80


	//   ....[98]....
        /*051c*/ 	.word	0x00010ba0


	//   ....[99]....
        /*0520*/ 	.word	0x00010bd0


	//   ....[100]....
        /*0524*/ 	.word	0x00010bf0


	//   ....[101]....
        /*0528*/ 	.word	0x00010c20


	//   ....[102]....
        /*052c*/ 	.word	0x00010c40


	//   ....[103]....
        /*0530*/ 	.word	0x00010c70


	//   ....[104]....
        /*0534*/ 	.word	0x00010fd0


	//   ....[105]....
        /*0538*/ 	.word	0x00010ff0


	//   ....[106]....
        /*053c*/ 	.word	0x00011000


	//   ....[107]....
        /*0540*/ 	.word	0x00011010


	//   ....[108]....
        /*0544*/ 	.word	0x00011030


	//   ....[109]....
        /*0548*/ 	.word	0x00011050


	//   ....[110]....
        /*054c*/ 	.word	0x000110b0


	//   ....[111]....
        /*0550*/ 	.word	0x000110d0


	//   ....[112]....
        /*0554*/ 	.word	0x00011130


	//   ....[113]....
        /*0558*/ 	.word	0x00011140


	//   ....[114]....
        /*055c*/ 	.word	0x000111c0


	//   ....[115]....
        /*0560*/ 	.word	0x00011230


	//   ....[116]....
        /*0564*/ 	.word	0x00011560


	//   ....[117]....
        /*0568*/ 	.word	0x00011b10


	//   ....[118]....
        /*056c*/ 	.word	0x00011c00


	//   ....[119]....
        /*0570*/ 	.word	0x00011ca0


	//   ....[120]....
        /*0574*/ 	.word	0x00011d00


	//   ....[121]....
        /*0578*/ 	.word	0x00011dc0


	//   ....[122]....
        /*057c*/ 	.word	0x00011e20


	//   ....[123]....
        /*0580*/ 	.word	0x00011ee0


	//   ....[124]....
        /*0584*/ 	.word	0x00011f40


	//   ....[125]....
        /*0588*/ 	.word	0x00012000


	//   ....[126]....
        /*058c*/ 	.word	0x00012060


	//   ....[127]....
        /*0590*/ 	.word	0x00012120


	//   ....[128]....
        /*0594*/ 	.word	0x00012180


	//   ....[129]....
        /*0598*/ 	.word	0x00012220


	//   ....[130]....
        /*059c*/ 	.word	0x000122d0


	//   ....[131]....
        /*05a0*/ 	.word	0x00012330


	//   ....[132]....
        /*05a4*/ 	.word	0x000123e0


	//   ....[133]....
        /*05a8*/ 	.word	0x000124d0


	//   ....[134]....
        /*05ac*/ 	.word	0x00012610


	//   ....[135]....
        /*05b0*/ 	.word	0x00012670


	//   ....[136]....
        /*05b4*/ 	.word	0x00012780


	//   ....[137]....
        /*05b8*/ 	.word	0x000127e0


	//   ....[138]....
        /*05bc*/ 	.word	0x00012930


	//   ....[139]....
        /*05c0*/ 	.word	0x00012990


	//   ....[140]....
        /*05c4*/ 	.word	0x000129f0


	//   ....[141]....
        /*05c8*/ 	.word	0x00012ae0


	//   ....[142]....
        /*05cc*/ 	.word	0x00012c10


	//   ....[143]....
        /*05d0*/ 	.word	0x00012c80


	//   ....[144]....
        /*05d4*/ 	.word	0x00012d20


	//   ....[145]....
        /*05d8*/ 	.word	0x00012db0


	//   ....[146]....
        /*05dc*/ 	.word	0x00012e40


	//   ....[147]....
        /*05e0*/ 	.word	0x00012ee0


	//   ....[148]....
        /*05e4*/ 	.word	0x00012f70


	//   ....[149]....
        /*05e8*/ 	.word	0x00013040


	//   ....[150]....
        /*05ec*/ 	.word	0x00013170


	//   ....[151]....
        /*05f0*/ 	.word	0x000131c0


	//   ....[152]....
        /*05f4*/ 	.word	0x00013240


	//   ....[153]....
        /*05f8*/ 	.word	0x00013320


	//   ....[154]....
        /*05fc*/ 	.word	0x00013450


	//   ....[155]....
        /*0600*/ 	.word	0x000134a0


	//   ....[156]....
        /*0604*/ 	.word	0x00013510


	//   ....[157]....
        /*0608*/ 	.word	0x00013600


	//   ....[158]....
        /*060c*/ 	.word	0x00013730


	//   ....[159]....
        /*0610*/ 	.word	0x00013780


	//   ....[160]....
        /*0614*/ 	.word	0x00013800


	//   ....[161]....
        /*0618*/ 	.word	0x000138d0


	//   ....[162]....
        /*061c*/ 	.word	0x00013a20


	//   ....[163]....
        /*0620*/ 	.word	0x00013ae0


	//   ....[164]....
        /*0624*/ 	.word	0x00013b70


	//   ....[165]....
        /*0628*/ 	.word	0x00013c30


	//   ....[166]....
        /*062c*/ 	.word	0x00013d10


	//   ....[167]....
        /*0630*/ 	.word	0x00013dd0


	//   ....[168]....
        /*0634*/ 	.word	0x00013eb0


	//   ....[169]....
        /*0638*/ 	.word	0x00013f70


	//   ....[170]....
        /*063c*/ 	.word	0x00014050


	//   ....[171]....
        /*0640*/ 	.word	0x00014110


	//   ....[172]....
        /*0644*/ 	.word	0x000141f0


	//   ....[173]....
        /*0648*/ 	.word	0x000142c0


	//   ....[174]....
        /*064c*/ 	.word	0x00014420


	//   ....[175]....
        /*0650*/ 	.word	0x000144c0


	//   ....[176]....
        /*0654*/ 	.word	0x00014520


	//   ....[177]....
        /*0658*/ 	.word	0x000145c0


	//   ....[178]....
        /*065c*/ 	.word	0x00014620


	//   ....[179]....
        /*0660*/ 	.word	0x000146c0


	//   ....[180]....
        /*0664*/ 	.word	0x00014720


	//   ....[181]....
        /*0668*/ 	.word	0x000147c0


	//   ....[182]....
        /*066c*/ 	.word	0x00014820


	//   ....[183]....
        /*0670*/ 	.word	0x000148c0


	//   ....[184]....
        /*0674*/ 	.word	0x00014920


	//   ....[185]....
        /*0678*/ 	.word	0x000149c0


	//   ....[186]....
        /*067c*/ 	.word	0x00014aa0


	//   ....[187]....
        /*0680*/ 	.word	0x00014b40


	//   ....[188]....
        /*0684*/ 	.word	0x00014bb0


	//   ....[189]....
        /*0688*/ 	.word	0x00014c80


	//   ....[190]....
        /*068c*/ 	.word	0x00014ce0


	//   ....[191]....
        /*0690*/ 	.word	0x00014db0


	//   ....[192]....
        /*0694*/ 	.word	0x00014e10


	//   ....[193]....
        /*0698*/ 	.word	0x00014ee0


	//   ....[194]....
        /*069c*/ 	.word	0x00014f40


	//   ....[195]....
        /*06a0*/ 	.word	0x00015010


	//   ....[196]....
        /*06a4*/ 	.word	0x00015070


	//   ....[197]....
        /*06a8*/ 	.word	0x00015140


	//   ....[198]....
        /*06ac*/ 	.word	0x00015250


	//----- nvinfo : EIATTR_REG_RECONFIG
	.align		4
.L_521:
        /*06b0*/ 	.byte	0x01, 0x54
	.zero		2


	//----- nvinfo : EIATTR_SYSCALL_OFFSETS
	.align		4
        /*06b4*/ 	.byte	0x04, 0x46
        /*06b6*/ 	.short	(.L_523 - .L_522)


	//   ....[0]....
.L_522:
        /*06b8*/ 	.word	0x000015e0


	//   ....[1]....
        /*06bc*/ 	.word	0x0000da60


	//   ....[2]....
        /*06c0*/ 	.word	0x0000dba0


	//   ....[3]....
        /*06c4*/ 	.word	0x0000dc90


	//   ....[4]....
        /*06c8*/ 	.word	0x0000e8c0


	//   ....[5]....
        /*06cc*/ 	.word	0x0000f3a0


	//----- nvinfo : EIATTR_MBARRIER_INSTR_OFFSETS
	.align		4
.L_523:
        /*06d0*/ 	.byte	0x04, 0x39
        /*06d2*/ 	.short	(.L_525 - .L_524)


	//   ....[0]....
.L_524:
        /*06d4*/ 	.word	0x00000190
        /*06d8*/ 	.word	0x000000ff
        /*06dc*/ 	.word	0x00032400
        /*06e0*/ 	.short	0x0100
        /*06e2*/ 	.byte	0x08
	.zero		1


	//   ....[1]....
        /*06e4*/ 	.word	0x000001a0
        /*06e8*/ 	.word	0x000000ff
        /*06ec*/ 	.word	0x00032410
        /*06f0*/ 	.short	0x0100
        /*06f2*/ 	.byte	0x08
	.zero		1


	//   ....[2]....
        /*06f4*/ 	.word	0x000001b0
        /*06f8*/ 	.word	0x000000ff
        /*06fc*/ 	.word	0x00032420
        /*0700*/ 	.short	0x0100
        /*0702*/ 	.byte	0x08
	.zero		1


	//   ....[3]....
        /*0704*/ 	.word	0x000002a0
        /*0708*/ 	.word	0x000000ff
        /*070c*/ 	.word	0x00032430
        /*0710*/ 	.short	0x0100
        /*0712*/ 	.byte	0x08
	.zero		1


	//   ....[4]....
        /*0714*/ 	.word	0x000002b0
        /*0718*/ 	.word	0x000000ff
        /*071c*/ 	.word	0x00032440
        /*0720*/ 	.short	0x0100
        /*0722*/ 	.byte	0x08
	.zero		1


	//   ....[5]....
        /*0724*/ 	.word	0x000002c0
        /*0728*/ 	.word	0x000000ff
        /*072c*/ 	.word	0x00032438
        /*0730*/ 	.short	0x0100
        /*0732*/ 	.byte	0x08
	.zero		1


	//   ....[6]....
        /*0734*/ 	.word	0x000002d0
        /*0738*/ 	.word	0x000000ff
        /*073c*/ 	.word	0x00032448
        /*0740*/ 	.short	0x0100
        /*0742*/ 	.byte	0x08
	.zero		1


	//   ....[7]....
        /*0744*/ 	.word	0x00000400
        /*0748*/ 	.word	0x000000ff
        /*074c*/ 	.word	0x00032450
        /*0750*/ 	.short	0x0100
        /*0752*/ 	.byte	0x08
	.zero		1


	//   ....[8]....
        /*0754*/ 	.word	0x00000410
        /*0758*/ 	.word	0x000000ff
        /*075c*/ 	.word	0x00032460
        /*0760*/ 	.short	0x0100
        /*0762*/ 	.byte	0x08
	.zero		1


	//   ....[9]....
        /*0764*/ 	.word	0x00000420
        /*0768*/ 	.word	0x000000ff
        /*076c*/ 	.word	0x00032458
        /*0770*/ 	.short	0x0100
        /*0772*/ 	.byte	0x08
	.zero		1


	//   ....[10]....
        /*0774*/ 	.word	0x00000430
        /*0778*/ 	.word	0x000000ff
        /*077c*/ 	.word	0x00032468
        /*0780*/ 	.short	0x0100
        /*0782*/ 	.byte	0x08
	.zero		1


	//   ....[11]....
        /*0784*/ 	.word	0x00000520
        /*0788*/ 	.word	0x000000ff
        /*078c*/ 	.word	0x00032470
        /*0790*/ 	.short	0x0100
        /*0792*/ 	.byte	0x06
	.zero		1


	//   ....[12]....
        /*0794*/ 	.word	0x00000530
        /*0798*/ 	.word	0x000000ff
        /*079c*/ 	.word	0x00032480
        /*07a0*/ 	.short	0x0100
        /*07a2*/ 	.byte	0x06
	.zero		1


	//   ....[13]....
        /*07a4*/ 	.word	0x00000540
        /*07a8*/ 	.word	0x000000ff
        /*07ac*/ 	.word	0x00032478
        /*07b0*/ 	.short	0x0100
        /*07b2*/ 	.byte	0x06
	.zero		1


	//   ....[14]....
        /*07b4*/ 	.word	0x00000550
        /*07b8*/ 	.word	0x000000ff
        /*07bc*/ 	.word	0x00032488
        /*07c0*/ 	.short	0x0100
        /*07c2*/ 	.byte	0x06
	.zero		1


	//   ....[15]....
        /*07c4*/ 	.word	0x00000680
        /*07c8*/ 	.word	0x000000ff
        /*07cc*/ 	.word	0x00032490
        /*07d0*/ 	.short	0x0100
        /*07d2*/ 	.byte	0x08
	.zero		1


	//   ....[16]....
        /*07d4*/ 	.word	0x00000690
        /*07d8*/ 	.word	0x000000ff
        /*07dc*/ 	.word	0x000324a0
        /*07e0*/ 	.short	0x0100
        /*07e2*/ 	.byte	0x08
	.zero		1


	//   ....[17]....
        /*07e4*/ 	.word	0x000006a0
        /*07e8*/ 	.word	0x000000ff
        /*07ec*/ 	.word	0x00032498
        /*07f0*/ 	.short	0x0100
        /*07f2*/ 	.byte	0x08
	.zero		1


	//   ....[18]....
        /*07f4*/ 	.word	0x000006b0
        /*07f8*/ 	.word	0x000000ff
        /*07fc*/ 	.word	0x000324a8
        /*0800*/ 	.short	0x0100
        /*0802*/ 	.byte	0x08
	.zero		1


	//   ....[19]....
        /*0804*/ 	.word	0x000007e0
        /*0808*/ 	.word	0x000000ff
        /*080c*/ 	.word	0x000324b0
        /*0810*/ 	.short	0x0100
        /*0812*/ 	.byte	0x08
	.zero		1


	//   ....[20]....
        /*0814*/ 	.word	0x000007f0
        /*0818*/ 	.word	0x000000ff
        /*081c*/ 	.word	0x000324c0
        /*0820*/ 	.short	0x0100
        /*0822*/ 	.byte	0x08
	.zero		1


	//   ....[21]....
        /*0824*/ 	.word	0x00000800
        /*0828*/ 	.word	0x000000ff
        /*082c*/ 	.word	0x000324b8
        /*0830*/ 	.short	0x0100
        /*0832*/ 	.byte	0x08
	.zero		1


	//   ....[22]....
        /*0834*/ 	.word	0x00000810
        /*0838*/ 	.word	0x000000ff
        /*083c*/ 	.word	0x000324c8
        /*0840*/ 	.short	0x0100
        /*0842*/ 	.byte	0x08
	.zero		1


	//   ....[23]....
        /*0844*/ 	.word	0x00001610
        /*0848*/ 	.word	0x000000ff
        /*084c*/ 	.word	0x00032400
        /*0850*/ 	.short	0x010a
        /*0852*/ 	.byte	0x3d
	.zero		1


	//   ....[24]....
        /*0854*/ 	.word	0x00001690
        /*0858*/ 	.word	0x000000ff
        /*085c*/ 	.word	0x00032430
        /*0860*/ 	.short	0x010a
        /*0862*/ 	.byte	0x3d
	.zero		1


	//   ....[25]....
        /*0864*/ 	.word	0x000016d0
        /*0868*/ 	.word	0x000000ff
        /*086c*/ 	.word	0x00032430
        /*0870*/ 	.short	0x010a
        /*0872*/ 	.byte	0x3d
	.zero		1


	//   ....[26]....
        /*0874*/ 	.word	0x000019d0
        /*0878*/ 	.word	0x000000ff
        /*087c*/ 	.word	0x00032410
        /*0880*/ 	.short	0x010a
        /*0882*/ 	.byte	0x3d
	.zero		1


	//   ....[27]....
        /*0884*/ 	.word	0x00001a10
        /*0888*/ 	.word	0x000000ff
        /*088c*/ 	.word	0x00032450
        /*0890*/ 	.short	0x010a
        /*0892*/ 	.byte	0x3d
	.zero		1


	//   ....[28]....
        /*0894*/ 	.word	0x00001a50
        /*0898*/ 	.word	0x000000ff
        /*089c*/ 	.word	0x00032450
        /*08a0*/ 	.short	0x010a
        /*08a2*/ 	.byte	0x3d
	.zero		1


	//   ....[29]....
        /*08a4*/ 	.word	0x00002d90
        /*08a8*/ 	.word	0x000000ff
        /*08ac*/ 	.word	0x00000000
        /*08b0*/ 	.short	0x0101
        /*08b2*/ 	.byte	0x04
	.zero		1


	//   ....[30]....
        /*08b4*/ 	.word	0x00004540
        /*08b8*/ 	.word	0x000000ff
        /*08bc*/ 	.word	0x00000000
        /*08c0*/ 	.short	0x0101
        /*08c2*/ 	.byte	0x06
	.zero		1


	//   ....[31]....
        /*08c4*/ 	.word	0x00004690
        /*08c8*/ 	.word	0x000000ff
        /*08cc*/ 	.word	0x00032430
        /*08d0*/ 	.short	0x010a
        /*08d2*/ 	.byte	0x05
	.zero		1


	//   ....[32]....
        /*08d4*/ 	.word	0x000046d0
        /*08d8*/ 	.word	0x000000ff
        /*08dc*/ 	.word	0x00032430
        /*08e0*/ 	.short	0x010a
        /*08e2*/ 	.byte	0x05
	.zero		1


	//   ....[33]....
        /*08e4*/ 	.word	0x00004a20
        /*08e8*/ 	.word	0x000000ff
        /*08ec*/ 	.word	0x00032450
        /*08f0*/ 	.short	0x010a
        /*08f2*/ 	.byte	0x05
	.zero		1


	//   ....[34]....
        /*08f4*/ 	.word	0x00004a60
        /*08f8*/ 	.word	0x000000ff
        /*08fc*/ 	.word	0x00032450
        /*0900*/ 	.short	0x010a
        /*0902*/ 	.byte	0x05
	.zero		1


	//   ....[35]....
        /*0904*/ 	.word	0x000058e0
        /*0908*/ 	.word	0x000000ff
        /*090c*/ 	.word	0x00000000
        /*0910*/ 	.short	0x0101
        /*0912*/ 	.byte	0x0b
	.zero		1


	//   ....[36]....
        /*0914*/ 	.word	0x00007910
        /*0918*/ 	.word	0x000000ff
        /*091c*/ 	.word	0x00000000
        /*0920*/ 	.short	0x0101
        /*0922*/ 	.byte	0x05
	.zero		1


	//   ....[37]....
        /*0924*/ 	.word	0x00007a40
        /*0928*/ 	.word	0x000000ff
        /*092c*/ 	.word	0x00032430
        /*0930*/ 	.short	0x010a
        /*0932*/ 	.byte	0x07
	.zero		1


	//   ....[38]....
        /*0934*/ 	.word	0x00007a80
        /*0938*/ 	.word	0x000000ff
        /*093c*/ 	.word	0x00032430
        /*0940*/ 	.short	0x010a
        /*0942*/ 	.byte	0x07
	.zero		1


	//   ....[39]....
        /*0944*/ 	.word	0x00007ca0
        /*0948*/ 	.word	0x000000ff
        /*094c*/ 	.word	0x00032450
        /*0950*/ 	.short	0x010a
        /*0952*/ 	.byte	0x07
	.zero		1


	//   ....[40]....
        /*0954*/ 	.word	0x00007ce0
        /*0958*/ 	.word	0x000000ff
        /*095c*/ 	.word	0x00032450
        /*0960*/ 	.short	0x010a
        /*0962*/ 	.byte	0x07
	.zero		1


	//   ....[41]....
        /*0964*/ 	.word	0x00008740
        /*0968*/ 	.word	0x000000ff
        /*096c*/ 	.word	0x00000000
        /*0970*/ 	.short	0x0101
        /*0972*/ 	.byte	0x0b
	.zero		1


	//   ....[42]....
        /*0974*/ 	.word	0x0000a260
        /*0978*/ 	.word	0x000000ff
        /*097c*/ 	.word	0x00000000
        /*0980*/ 	.short	0x0101
        /*0982*/ 	.byte	0x07
	.zero		1


	//   ....[43]....
        /*0984*/ 	.word	0x0000b550
        /*0988*/ 	.word	0x000000ff
        /*098c*/ 	.word	0x00000000
        /*0990*/ 	.short	0x0101
        /*0992*/ 	.byte	0x04
	.zero		1


	//   ....[44]....
        /*0994*/ 	.word	0x0000e1b0
        /*0998*/ 	.word	0x000000ff
        /*099c*/ 	.word	0x00032440
        /*09a0*/ 	.short	0x010a
        /*09a2*/ 	.byte	0x2c
	.zero		1


	//   ....[45]....
        /*09a4*/ 	.word	0x0000e6e0
        /*09a8*/ 	.word	0x000000ff
        /*09ac*/ 	.word	0x00032430
        /*09b0*/ 	.short	0x0107
        /*09b2*/ 	.byte	0x2c
	.zero		1


	//   ....[46]....
        /*09b4*/ 	.word	0x0000e750
        /*09b8*/ 	.word	0x000000ff
        /*09bc*/ 	.word	0x00032430
        /*09c0*/ 	.short	0x0101
        /*09c2*/ 	.byte	0x2c
	.zero		1


	//   ....[47]....
        /*09c4*/ 	.word	0x0000f220
        /*09c8*/ 	.word	0x000000ff
        /*09cc*/ 	.word	0x00032400
        /*09d0*/ 	.short	0x0107
        /*09d2*/ 	.byte	0x2c
	.zero		1


	//   ....[48]....
        /*09d4*/ 	.word	0x0000f270
        /*09d8*/ 	.word	0x000000ff
        /*09dc*/ 	.word	0x00032400
        /*09e0*/ 	.short	0x0101
        /*09e2*/ 	.byte	0x2c
	.zero		1


	//   ....[49]....
        /*09e4*/ 	.word	0x0000fd10
        /*09e8*/ 	.word	0x000000ff
        /*09ec*/ 	.word	0x00032410
        /*09f0*/ 	.short	0x0107
        /*09f2*/ 	.byte	0x2c
	.zero		1


	//   ....[50]....
        /*09f4*/ 	.word	0x0000fd70
        /*09f8*/ 	.word	0x000000ff
        /*09fc*/ 	.word	0x00032410
        /*0a00*/ 	.short	0x0101
        /*0a02*/ 	.byte	0x2c
	.zero		1


	//   ....[51]....
        /*0a04*/ 	.word	0x0000fd80
        /*0a08*/ 	.word	0x000000ff
        /*0a0c*/ 	.word	0x00032420
        /*0a10*/ 	.short	0x010a
        /*0a12*/ 	.byte	0x2c
	.zero		1


	//   ....[52]....
        /*0a14*/ 	.word	0x0000fdd0
        /*0a18*/ 	.word	0x000000ff
        /*0a1c*/ 	.word	0x00032460
        /*0a20*/ 	.short	0x010a
        /*0a22*/ 	.byte	0x2c
	.zero		1


	//   ....[53]....
        /*0a24*/ 	.word	0x00010510
        /*0a28*/ 	.word	0x000000ff
        /*0a2c*/ 	.word	0x00032450
        /*0a30*/ 	.short	0x0107
        /*0a32*/ 	.byte	0x2c
	.zero		1


	//   ....[54]....
        /*0a34*/ 	.word	0x00010590
        /*0a38*/ 	.word	0x000000ff
        /*0a3c*/ 	.word	0x00032450
        /*0a40*/ 	.short	0x0101
        /*0a42*/ 	.byte	0x2c
	.zero		1


	//   ....[55]....
        /*0a44*/ 	.word	0x000108e0
        /*0a48*/ 	.word	0x00000013
        /*0a4c*/ 	.word	0x00032440
        /*0a50*/ 	.short	0x010a
        /*0a52*/ 	.byte	0x3f
	.zero		1


	//   ....[56]....
        /*0a54*/ 	.word	0x00010d10
        /*0a58*/ 	.word	0x00000013
        /*0a5c*/ 	.word	0x00032430
        /*0a60*/ 	.short	0x0107
        /*0a62*/ 	.byte	0x3f
	.zero		1


	//   ....[57]....
        /*0a64*/ 	.word	0x00010dc0
        /*0a68*/ 	.word	0x00000013
        /*0a6c*/ 	.word	0x00032430
        /*0a70*/ 	.short	0x0101
        /*0a72*/ 	.byte	0x3f
	.zero		1


	//   ....[58]....
        /*0a74*/ 	.word	0x00010df0
        /*0a78*/ 	.word	0x00000013
        /*0a7c*/ 	.word	0x00032460
        /*0a80*/ 	.short	0x010a
        /*0a82*/ 	.byte	0x3f
	.zero		1


	//   ....[59]....
        /*0a84*/ 	.word	0x00011330
        /*0a88*/ 	.word	0x00000013
        /*0a8c*/ 	.word	0x00032450
        /*0a90*/ 	.short	0x0107
        /*0a92*/ 	.byte	0x3f
	.zero		1


	//   ....[60]....
        /*0a94*/ 	.word	0x000113f0
        /*0a98*/ 	.word	0x00000013
        /*0a9c*/ 	.word	0x00032450
        /*0aa0*/ 	.short	0x0101
        /*0aa2*/ 	.byte	0x3f
	.zero		1


	//   ....[61]....
        /*0aa4*/ 	.word	0x000114e0
        /*0aa8*/ 	.word	0x00000004
        /*0aac*/ 	.word	0x00032420
        /*0ab0*/ 	.short	0x010a
        /*0ab2*/ 	.byte	0x3f
	.zero		1


	//   ....[62]....
        /*0ab4*/ 	.word	0x00011640
        /*0ab8*/ 	.word	0x00000005
        /*0abc*/ 	.word	0x00032440
        /*0ac0*/ 	.short	0x010a
        /*0ac2*/ 	.byte	0x3f
	.zero		1


	//   ....[63]....
        /*0ac4*/ 	.word	0x000116e0
        /*0ac8*/ 	.word	0x00000011
        /*0acc*/ 	.word	0x00032440
        /*0ad0*/ 	.short	0x010a
        /*0ad2*/ 	.byte	0x3f
	.zero		1


	//   ....[64]....
        /*0ad4*/ 	.word	0x00011720
        /*0ad8*/ 	.word	0x00000005
        /*0adc*/ 	.word	0x00032460
        /*0ae0*/ 	.short	0x010a
        /*0ae2*/ 	.byte	0x3f
	.zero		1


	//   ....[65]....
        /*0ae4*/ 	.word	0x00011760
        /*0ae8*/ 	.word	0x00000011
        /*0aec*/ 	.word	0x00032460
        /*0af0*/ 	.short	0x010a
        /*0af2*/ 	.byte	0x3f
	.zero		1


	//   ....[66]....
        /*0af4*/ 	.word	0x000117d0
        /*0af8*/ 	.word	0x00000003
        /*0afc*/ 	.word	0x00032400
        /*0b00*/ 	.short	0x010a
        /*0b02*/ 	.byte	0x3f
	.zero		1


	//   ....[67]....
        /*0b04*/ 	.word	0x00011830
        /*0b08*/ 	.word	0x00000003
        /*0b0c*/ 	.word	0x00032430
        /*0b10*/ 	.short	0x010a
        /*0b12*/ 	.byte	0x3f
	.zero		1


	//   ....[68]....
        /*0b14*/ 	.word	0x00011890
        /*0b18*/ 	.word	0x00000003
        /*0b1c*/ 	.word	0x00032410
        /*0b20*/ 	.short	0x010a
        /*0b22*/ 	.byte	0x3f
	.zero		1


	//   ....[69]....
        /*0b24*/ 	.word	0x000118f0
        /*0b28*/ 	.word	0x00000003
        /*0b2c*/ 	.word	0x00032450
        /*0b30*/ 	.short	0x010a
        /*0b32*/ 	.byte	0x3f
	.zero		1


	//   ....[70]....
        /*0b34*/ 	.word	0x00011950
        /*0b38*/ 	.word	0x00000099
        /*0b3c*/ 	.word	0x00032430
        /*0b40*/ 	.short	0x010a
        /*0b42*/ 	.byte	0x3f
	.zero		1


	//   ....[71]....
        /*0b44*/ 	.word	0x000119b0
        /*0b48*/ 	.word	0x000000cb
        /*0b4c*/ 	.word	0x00032450
        /*0b50*/ 	.short	0x010a
        /*0b52*/ 	.byte	0x3f
	.zero		1


	//   ....[72]....
        /*0b54*/ 	.word	0x00011a10
        /*0b58*/ 	.word	0x00000099
        /*0b5c*/ 	.word	0x00032430
        /*0b60*/ 	.short	0x010a
        /*0b62*/ 	.byte	0x3f
	.zero		1


	//   ....[73]....
        /*0b64*/ 	.word	0x00011a70
        /*0b68*/ 	.word	0x000000cb
        /*0b6c*/ 	.word	0x00032450
        /*0b70*/ 	.short	0x010a
        /*0b72*/ 	.byte	0x3f
	.zero		1


	//   ....[74]....
        /*0b74*/ 	.word	0x00011b50
        /*0b78*/ 	.word	0x00000003
        /*0b7c*/ 	.word	0x00032440
        /*0b80*/ 	.short	0x010a
        /*0b82*/ 	.byte	0x3f
	.zero		1


	//   ....[75]....
        /*0b84*/ 	.word	0x00013910
        /*0b88*/ 	.word	0x00000003
        /*0b8c*/ 	.word	0x00032420
        /*0b90*/ 	.short	0x010a
        /*0b92*/ 	.byte	0x3f
	.zero		1


	//   ....[76]....
        /*0b94*/ 	.word	0x00013970
        /*0b98*/ 	.word	0x00000003
        /*0b9c*/ 	.word	0x00032460
        /*0ba0*/ 	.short	0x010a
        /*0ba2*/ 	.byte	0x3f
	.zero		1


	//   ....[77]....
        /*0ba4*/ 	.word	0x00014370
        /*0ba8*/ 	.word	0x00000013
        /*0bac*/ 	.word	0x00032440
        /*0bb0*/ 	.short	0x010a
        /*0bb2*/ 	.byte	0x3f
	.zero		1


	//   ....[78]....
        /*0bb4*/ 	.word	0x000149f0
        /*0bb8*/ 	.word	0x00000013
        /*0bbc*/ 	.word	0x00032460
        /*0bc0*/ 	.short	0x010a
        /*0bc2*/ 	.byte	0x3f
	.zero		1


	//   ....[79]....
        /*0bc4*/ 	.word	0x00015170
        /*0bc8*/ 	.word	0x00000004
        /*0bcc*/ 	.word	0x00032420
        /*0bd0*/ 	.short	0x010a
        /*0bd2*/ 	.byte	0x3f
	.zero		1


	//   ....[80]....
        /*0bd4*/ 	.word	0x00015310
        /*0bd8*/ 	.word	0x00000005
        /*0bdc*/ 	.word	0x00032440
        /*0be0*/ 	.short	0x010a
        /*0be2*/ 	.byte	0x3f
	.zero		1


	//   ....[81]....
        /*0be4*/ 	.word	0x00015360
        /*0be8*/ 	.word	0x00000011
        /*0bec*/ 	.word	0x00032440
        /*0bf0*/ 	.short	0x010a
        /*0bf2*/ 	.byte	0x3f
	.zero		1


	//   ....[82]....
        /*0bf4*/ 	.word	0x000153b0
        /*0bf8*/ 	.word	0x00000005
        /*0bfc*/ 	.word	0x00032460
        /*0c00*/ 	.short	0x010a
        /*0c02*/ 	.byte	0x3f
	.zero		1


	//----- nvinfo : EIATTR_NUM_MBARRIERS
	.align		4
.L_525:
        /*0c04*/ 	.byte	0x03, 0x38
        /*0c06*/ 	.short	0x0017


	//----- nvinfo : EIATTR_EXIT_INSTR_OFFSETS
	.align		4
        /*0c08*/ 	.byte	0x04, 0x1c
        /*0c0a*/ 	.short	(.L_527 - .L_526)


	//   ....[0]....
.L_526:
        /*0c0c*/ 	.word	0x000117b0


	//----- nvinfo : EIATTR_MAX_THREADS
	.align		4
.L_527:
        /*0c10*/ 	.byte	0x04, 0x05
        /*0c12*/ 	.short	(.L_529 - .L_528)
.L_528:
        /*0c14*/ 	.word	0x00000180
        /*0c18*/ 	.word	0x00000001
        /*0c1c*/ 	.word	0x00000001


	//----- nvinfo : EIATTR_CRS_STACK_SIZE
	.align		4
.L_529:
        /*0c20*/ 	.byte	0x04, 0x1e
        /*0c22*/ 	.short	(.L_531 - .L_530)
.L_530:
        /*0c24*/ 	.word	0x00000000


	//----- nvinfo : EIATTR_CBANK_PARAM_SIZE
	.align		4
.L_531:
        /*0c28*/ 	.byte	0x03, 0x19
        /*0c2a*/ 	.short	0x0b70


	//----- nvinfo : EIATTR_PARAM_CBANK
	.align		4
        /*0c2c*/ 	.byte	0x04, 0x0a
        /*0c2e*/ 	.short	(.L_533 - .L_532)
	.align		4
.L_532:
        /*0c30*/ 	.word	index@(.nv.constant0._ZN7cutlass13device_kernelIN5flash11enable_sm90INS1_16FlashAttnFwdSm90INS1_25CollectiveMainloopFwdSm90ILi2EN4cute5tupleIJNS5_1CILi1EEES8_S8_EEENS6_IJNS7_ILi128EEENS7_ILi96EEENS7_ILi64EEEEEELi256ENS_10bfloat16_tEfNS_4arch4Sm90ELb1ELb0ELb1ELb0ELb1ELb0ELb1ELb1ELb0ELb1ELb1ELb0EEENS1_21CollectiveEpilogueFwdINS6_IJSA_NS7_ILi256EEESB_EEES9_SE_SG_Li256ELb0ELb1ELb1ELb0EEENS1_19SingleTileSchedulerILb0ELb1ELb1ELi128EEEEEEEEEvNT_6ParamsE)
        /*0c34*/ 	.short	0x0210
        /*0c36*/ 	.short	0x0b70


	//----- nvinfo : EIATTR_SW_WAR
	.align		4
.L_533:
        /*0c38*/ 	.byte	0x04, 0x36
        /*0c3a*/ 	.short	(.L_535 - .L_534)
.L_534:
        /*0c3c*/ 	.word	0x00000008
.L_535:


//--------------------- .nv.info._ZN7cutlass13device_kernelIN5flash11enable_sm90INS1_16FlashAttnFwdSm90INS1_25CollectiveMainloopFwdSm90ILi2EN4cute5tupleIJNS5_1CILi1EEES8_S8_EEENS6_IJNS7_ILi128EEENS7_ILi96EEENS7_ILi64EEEEEELi256ENS_10bfloat16_tEfNS_4arch4Sm90ELb1ELb0ELb1ELb1ELb1ELb0ELb0ELb1ELb0ELb1ELb1ELb0EEENS1_21CollectiveEpilogueFwdINS6_IJSA_NS7_ILi256EEESB_EEES9_SE_SG_Li256ELb1ELb1ELb1ELb0EEENS1_36VarlenDynamicPersistentTileSchedulerILi128ELi96ELi256ELi128ELb1ELb1ELb1ELb1ELb1ELb1EEEEEEEEEvNT_6ParamsE --------------------------
	.section	.nv.info._ZN7cutlass13device_kernelIN5flash11enable_sm90INS1_16FlashAttnFwdSm90INS1_25CollectiveMainloopFwdSm90ILi2EN4cute5tupleIJNS5_1CILi1EEES8_S8_EEENS6_IJNS7_ILi128EEENS7_ILi96EEENS7_ILi64EEEEEELi256ENS_10bfloat16_tEfNS_4arch4Sm90ELb1ELb0ELb1ELb1ELb1ELb0ELb0ELb1ELb0ELb1ELb1ELb0EEENS1_21CollectiveEpilogueFwdINS6_IJSA_NS7_ILi256EEESB_EEES9_SE_SG_Li256ELb1ELb1ELb1ELb0EEENS1_36VarlenDynamicPersistentTileSchedulerILi128ELi96ELi256ELi128ELb1ELb1ELb1ELb1ELb1ELb1EEEEEEEEEvNT_6ParamsE,"",@"SHT_CUDA_INFO"
	.sectionflags	@""
	.align	4


	//----- nvinfo : EIATTR_CUDA_API_VERSION
	.align		4
        /*0000*/ 	.byte	0x04, 0x37
        /*0002*/ 	.short	(.L_537 - .L_536)
.L_536:
        /*0004*/ 	.word	0x00000082


	//----- nvinfo : EIATTR_KPARAM_INFO
	.align		4
.L_537:
        /*0008*/ 	.byte	0x04, 0x17
        /*000a*/ 	.short	(.L_539 - .L_538)
.L_538:
        /*000c*/ 	.word	0x00000000
        /*0010*/ 	.short	0x0000
        /*0012*/ 	.short	0x0070
        /*0014*/ 	.byte	0x00, 0xf0, 0x01, 0x2a


	//----- nvinfo : EIATTR_SPARSE_MMA_MASK
	.align		4
.L_539:
        /*0018*/ 	.byte	0x03, 0x50
        /*001a*/ 	.short	0x0000


	//----- nvinfo : EIATTR_MAXREG_COUNT
	.align		4
        /*001c*/ 	.byte	0x03, 0x1b
        /*001e*/ 	.short	0x00a8


	//----- nvinfo : EIATTR_NUM_BARRIERS
	.align		4
        /*0020*/ 	.byte	0x02, 0x4c
        /*0022*/ 	.byte	0x10
	.zero		1


	//----- nvinfo : EIATTR_EXTERNS
	.align		4
        /*0024*/ 	.byte	0x04, 0x0f
        /*0026*/ 	.short	(.L_541 - .L_540)


	//   ....[0]....
	.align		4
.L_540:
        /*0028*/ 	.word	index@(__assertfail)


	//----- nvinfo : EIATTR_ANNOTATIONS
	.align		4
.L_541:
        /*002c*/ 	.byte	0x04, 0x55
        /*002e*/ 	.short	(.L_543 - .L_542)


	//   ....[0]....
.L_542:
        /* <DEDUP_REMOVED lines=15> */


	//----- nvinfo : EIATTR_MERCURY_ISA_VERSION
	.align		4
.L_543:
        /*0110*/ 	.byte	0x03, 0x5f
        /*0112*/ 	.short	0x0101


	//----- nvinfo : EIATTR_UNUSED_LOAD_BYTE_OFFSET
	.align		4
        /*0114*/ 	.byte	0x04, 0x44
        /*0116*/ 	.short	(.L_545 - .L_544)


	//   ....[0]....
.L_544:
        /*0118*/ 	.word	0x00000960
        /*011c*/ 	.word	0x0000fff0


	//   ....[1]....
        /*0120*/ 	.word	0x00009d80
        /*0124*/ 	.word	0x0000fff0


	//----- nvinfo : EIATTR_INT_WARP_WIDE_INSTR_OFFSETS
	.align		4
.L_545:
        /*0128*/ 	.byte	0x04, 0x31
        /*012a*/ 	.short	(.L_547 - .L_546)


	//   ....[0]....
.L_546:
        /*012c*/ 	.word	0x000000c0


	//   ....[1]....
        /*0130*/ 	.word	0x000000d0


	//   ....[2]....
        /*0134*/ 	.word	0x00000170


	//   ....[3]....
        /*0138*/ 	.word	0x0000fed0


	//   ....[4]....
        /*013c*/ 	.word	0x0000ff60


	//   ....[5]....
        /*0140*/ 	.word	0x00013230


	//   ....[6]....
        /*0144*/ 	.word	0x000132c0


	//----- nvinfo : EIATTR_COOP_GROUP_MASK_REGIDS
	.align		4
.L_547:
        /*0148*/ 	.byte	0x04, 0x29
        /*014a*/ 	.short	(.L_549 - .L_548)


	//   ....[0]....
.L_548:
        /*014c*/ 	.word	0xffffffff


	//   ....[1]....
        /*0150*/ 	.word	0xffffffff


	//   ....[2]....
        /*0154*/ 	.word	0xffffffff


	//   ....[3]....
        /*0158*/ 	.word	0xffffffff


	//   ....[4]....
        /*015c*/ 	.word	0xffffffff


	//   ....[5]....
        /*0160*/ 	.word	0xffffffff


	//   ....[6]....
        /*0164*/ 	.word	0xffffffff


	//   ....[7]....
        /*0168*/ 	.word	0xffffffff


	//   ....[8]....
        /*016c*/ 	.word	0xffffffff


	//   ....[9]....
        /*0170*/ 	.word	0xffffffff


	//   ....[10]....
        /*0174*/ 	.word	0xffffffff


	//   ....[11]....
        /*0178*/ 	.word	0xffffffff


	//   ....[12]....
        /*017c*/ 	.word	0xffffffff


	//   ....[13]....
        /*0180*/ 	.word	0xffffffff


	//   ....[14]....
        /*0184*/ 	.word	0xffffffff


	//   ....[15]....
        /*0188*/ 	.word	0xffffffff


	//   ....[16]....
        /*018c*/ 	.word	0xffffffff


	//   ....[17]....
        /*0190*/ 	.word	0xffffffff


	//   ....[18]....
        /*0194*/ 	.word	0xffffffff


	//   ....[19]....
        /*0198*/ 	.word	0xffffffff


	//   ....[20]....
        /*019c*/ 	.word	0xffffffff


	//   ....[21]....
        /*01a0*/ 	.word	0xffffffff


	//   ....[22]....
        /*01a4*/ 	.word	0xffffffff


	//   ....[23]....
        /*01a8*/ 	.word	0xffffffff


	//   ....[24]....
        /*01ac*/ 	.word	0xffffffff


	//   ....[25]....
        /*01b0*/ 	.word	0xffffffff


	//   ....[26]....
        /*01b4*/ 	.word	0xffffffff


	//   ....[27]....
        /*01b8*/ 	.word	0xffffffff


	//   ....[28]....
        /*01bc*/ 	.word	0xffffffff


	//   ....[29]....
        /*01c0*/ 	.word	0xffffffff


	//   ....[30]....
        /*01c4*/ 	.word	0xffffffff


	//   ....[31]....
        /*01c8*/ 	.word	0xffffffff


	//   ....[32]....
        /*01cc*/ 	.word	0xffffffff


	//   ....[33]....
        /*01d0*/ 	.word	0xffffffff


	//   ....[34]....
        /*01d4*/ 	.word	0xffffffff


	//   ....[35]....
        /*01d8*/ 	.word	0xffffffff


	//   ....[36]....
        /*01dc*/ 	.word	0xffffffff


	//   ....[37]....
        /*01e0*/ 	.word	0xffffffff


	//   ....[38]....
        /*01e4*/ 	.word	0xffffffff


	//   ....[39]....
        /*01e8*/ 	.word	0xffffffff


	//   ....[40]....
        /*01ec*/ 	.word	0xffffffff


	//   ....[41]....
        /*01f0*/ 	.word	0xffffffff


	//   ....[42]....
        /*01f4*/ 	.word	0xffffffff


	//   ....[43]....
        /*01f8*/ 	.word	0xffffffff


	//   ....[44]....
        /*01fc*/ 	.word	0xffffffff


	//   ....[45]....
        /*0200*/ 	.word	0xffffffff


	//   ....[46]....
        /*0204*/ 	.word	0xffffffff


	//   ....[47]....
        /*0208*/ 	.word	0xffffffff


	//   ....[48]....
        /*020c*/ 	.word	0xffffffff


	//   ....[49]....
        /*0210*/ 	.word	0xffffffff


	//   ....[50]....
        /*0214*/ 	.word	0xffffffff


	//   ....[51]....
        /*0218*/ 	.word	0xffffffff


	//   ....[52]....
        /*021c*/ 	.word	0xffffffff


	//   ....[53]....
        /*0220*/ 	.word	0xffffffff


	//   ....[54]....
        /*0224*/ 	.word	0xffffffff


	//   ....[55]....
        /*0228*/ 	.word	0xffffffff


	//   ....[56]....
        /*022c*/ 	.word	0xffffffff


	//   ....[57]....
        /*0230*/ 	.word	0xffffffff


	//   ....[58]....
        /*0234*/ 	.word	0xffffffff


	//   ....[59]....
        /*0238*/ 	.word	0xffffffff


	//   ....[60]....
        /*023c*/ 	.word	0xffffffff


	//   ....[61]....
        /*0240*/ 	.word	0xffffffff


	//   ....[62]....
        /*0244*/ 	.word	0xffffffff


	//   ....[63]....
        /*0248*/ 	.word	0xffffffff


	//   ....[64]....
        /*024c*/ 	.word	0xffffffff


	//   ....[65]....
        /*0250*/ 	.word	0xffffffff


	//   ....[66]....
        /*0254*/ 	.word	0xffffffff


	//   ....[67]....
        /*0258*/ 	.word	0xffffffff


	//   ....[68]....
        /*025c*/ 	.word	0xffffffff


	//   ....[69]....
        /*0260*/ 	.word	0xffffffff


	//   ....[70]....
        /*0264*/ 	.word	0xffffffff


	//   ....[71]....
        /*0268*/ 	.word	0xffffffff


	//   ....[72]....
        /*026c*/ 	.word	0xffffffff


	//   ....[73]....
        /*0270*/ 	.word	0xffffffff


	//   ....[74]....
        /*0274*/ 	.word	0xffffffff


	//   ....[75]....
        /*0278*/ 	.word	0xffffffff


	//   ....[76]....
        /*027c*/ 	.word	0xffffffff


	//   ....[77]....
        /*0280*/ 	.word	0xffffffff


	//   ....[78]....
        /*0284*/ 	.word	0xffffffff


	//   ....[79]....
        /*0288*/ 	.word	0xffffffff


	//   ....[80]....
        /*028c*/ 	.word	0xffffffff


	//   ....[81]....
        /*0290*/ 	.word	0xffffffff


	//   ....[82]....
        /*0294*/ 	.word	0xffffffff


	//   ....[83]....
        /*0298*/ 	.word	0xffffffff


	//   ....[84]....
        /*029c*/ 	.word	0xffffffff


	//   ....[85]....
        /*02a0*/ 	.word	0xffffffff


	//   ....[86]....
        /*02a4*/ 	.word	0xffffffff


	//   ....[87]....
        /*02a8*/ 	.word	0xffffffff


	//   ....[88]....
        /*02ac*/ 	.word	0xffffffff


	//   ....[89]....
        /*02b0*/ 	.word	0xffffffff


	//   ....[90]....
        /*02b4*/ 	.word	0xffffffff


	//   ....[91]....
        /*02b8*/ 	.word	0xffffffff


	//   ....[92]....
        /*02bc*/ 	.word	0xffffffff


	//   ....[93]....
        /*02c0*/ 	.word	0xffffffff


	//   ....[94]....
        /*02c4*/ 	.word	0xffffffff


	//   ....[95]....
        /*02c8*/ 	.word	0xffffffff


	//   ....[96]....
        /*02cc*/ 	.word	0xffffffff


	//   ....[97]....
        /*02d0*/ 	.word	0xffffffff


	//   ....[98]....
        /*02d4*/ 	.word	0xffffffff


	//   ....[99]....
        /*02d8*/ 	.word	0xffffffff


	//   ....[100]....
        /*02dc*/ 	.word	0xffffffff


	//   ....[101]....
        /*02e0*/ 	.word	0xffffffff


	//   ....[102]....
        /*02e4*/ 	.word	0xffffffff


	//   ....[103]....
        /*02e8*/ 	.word	0xffffffff


	//   ....[104]....
        /*02ec*/ 	.word	0xffffffff


	//   ....[105]....
        /*02f0*/ 	.word	0xffffffff


	//   ....[106]....
        /*02f4*/ 	.word	0xffffffff


	//   ....[107]....
        /*02f8*/ 	.word	0xffffffff


	//   ....[108]....
        /*02fc*/ 	.word	0xffffffff


	//   ....[109]....
        /*0300*/ 	.word	0xffffffff


	//   ....[110]....
        /*0304*/ 	.word	0xffffffff


	//   ....[111]....
        /*0308*/ 	.word	0xffffffff


	//   ....[112]....
        /*030c*/ 	.word	0xffffffff


	//   ....[113]....
        /*0310*/ 	.word	0xffffffff


	//   ....[114]....
        /*0314*/ 	.word	0xffffffff


	//   ....[115]....
        /*0318*/ 	.word	0xffffffff


	//   ....[116]....
        /*031c*/ 	.word	0xffffffff


	//   ....[117]....
        /*0320*/ 	.word	0xffffffff


	//   ....[118]....
        /*0324*/ 	.word	0xffffffff


	//   ....[119]....
        /*0328*/ 	.word	0xffffffff


	//   ....[120]....
        /*032c*/ 	.word	0xffffffff


	//   ....[121]....
        /*0330*/ 	.word	0xffffffff


	//   ....[122]....
        /*0334*/ 	.word	0xffffffff


	//   ....[123]....
        /*0338*/ 	.word	0xffffffff


	//   ....[124]....
        /*033c*/ 	.word	0xffffffff


	//   ....[125]....
        /*0340*/ 	.word	0xffffffff


	//   ....[126]....
        /*0344*/ 	.word	0xffffffff


	//   ....[127]....
        /*0348*/ 	.word	0xffffffff


	//   ....[128]....
        /*034c*/ 	.word	0xffffffff


	//   ....[129]....
        /*0350*/ 	.word	0xffffffff


	//   ....[130]....
        /*0354*/ 	.word	0xffffffff


	//   ....[131]....
        /*0358*/ 	.word	0xffffffff


	//   ....[132]....
        /*035c*/ 	.word	0xffffffff


	//   ....[133]....
        /*0360*/ 	.word	0xffffffff


	//   ....[134]....
        /*0364*/ 	.word	0xffffffff


	//   ....[135]....
        /*0368*/ 	.word	0xffffffff


	//   ....[136]....
        /*036c*/ 	.word	0xffffffff


	//   ....[137]....
        /*0370*/ 	.word	0xffffffff


	//   ....[138]....
        /*0374*/ 	.word	0xffffffff


	//   ....[139]....
        /*0378*/ 	.word	0xffffffff


	//   ....[140]....
        /*037c*/ 	.word	0xffffffff


	//   ....[141]....
        /*0380*/ 	.word	0xffffffff


	//   ....[142]....
        /*0384*/ 	.word	0xffffffff


	//   ....[143]....
        /*0388*/ 	.word	0xffffffff


	//   ....[144]....
        /*038c*/ 	.word	0xffffffff


	//   ....[145]....
        /*0390*/ 	.word	0xffffffff


	//   ....[146]....
        /*0394*/ 	.word	0xffffffff


	//   ....[147]....
        /*0398*/ 	.word	0xffffffff


	//   ....[148]....
        /*039c*/ 	.word	0xffffffff


	//   ....[149]....
        /*03a0*/ 	.word	0xffffffff


	//   ....[150]....
        /*03a4*/ 	.word	0xffffffff


	//   ....[151]....
        /*03a8*/ 	.word	0x0500000f


	//   ....[152]....
        /*03ac*/ 	.word	0x0500000f


	//   ....[153]....
        /*03b0*/ 	.word	0x0500000f


	//   ....[154]....
        /*03b4*/ 	.word	0x0500000f


	//   ....[155]....
        /*03b8*/ 	.word	0x0500000f


	//   ....[156]....
        /*03bc*/ 	.word	0x0500000f


	//   ....[157]....
        /*03c0*/ 	.word	0x0500000f


	//   ....[158]....
        /*03c4*/ 	.word	0x0500000f


	//   ....[159]....
        /*03c8*/ 	.word	0x0500000f


	//   ....[160]....
        /*03cc*/ 	.word	0x0500000f


	//   ....[161]....
        /*03d0*/ 	.word	0x0500000f


	//   ....[162]....
        /*03d4*/ 	.word	0x0500000f


	//   ....[163]....
        /*03d8*/ 	.word	0x0500000f


	//   ....[164]....
        /*03dc*/ 	.word	0x0500000f


	//   ....[165]....
        /*03e0*/ 	.word	0x0500000f


	//   ....[166]....
        /*03e4*/ 	.word	0x0500000f


	//   ....[167]....
        /*03e8*/ 	.word	0x0500000f


	//   ....[168]....
        /*03ec*/ 	.word	0x0500000f


	//   ....[169]....
        /*03f0*/ 	.word	0x0500000f


	//   ....[170]....
        /*03f4*/ 	.word	0x0500000f


	//   ....[171]....
        /*03f8*/ 	.word	0x0500000f


	//   ....[172]....
        /*03fc*/ 	.word	0x0500000f


	//   ....[173]....
        /*0400*/ 	.word	0x0500000f


	//   ....[174]....
        /*0404*/ 	.word	0x0500000f


	//   ....[175]....
        /*0408*/ 	.word	0x0500000f


	//   ....[176]....
        /*040c*/ 	.word	0x0500000f


	//   ....[177]....
        /*0410*/ 	.word	0x0500000f


	//   ....[178]....
        /*0414*/ 	.word	0x0500000f


	//   ....[179]....
        /*0418*/ 	.word	0x0500000f


	//   ....[180]....
        /*041c*/ 	.word	0x0500000f


	//   ....[181]....
        /*0420*/ 	.word	0x0500000f


	//   ....[182]....
        /*0424*/ 	.word	0x0500000f


	//   ....[183]....
        /*0428*/ 	.word	0x0500000f


	//   ....[184]....
        /*042c*/ 	.word	0x0500000f


	//   ....[185]....
        /*0430*/ 	.word	0x0500000f


	//   ....[186]....
        /*0434*/ 	.word	0x0500000f


	//   ....[187]....
        /*0438*/ 	.word	0x0500000f


	//   ....[188]....
        /*043c*/ 	.word	0x0500000f


	//   ....[189]....
        /*0440*/ 	.word	0x0500000f


	//   ....[190]....
        /*0444*/ 	.word	0x0500000f


	//   ....[191]....
        /*0448*/ 	.word	0x0500000f


	//   ....[192]....
        /*044c*/ 	.word	0x0500000f


	//   ....[193]....
        /*0450*/ 	.word	0x0500000f


	//   ....[194]....
        /*0454*/ 	.word	0x0500000f


	//   ....[195]....
        /*0458*/ 	.word	0x0500000f


	//   ....[196]....
        /*045c*/ 	.word	0x0500000f


	//   ....[197]....
        /*0460*/ 	.word	0x0500000f


	//   ....[198]....
        /*0464*/ 	.word	0x0500000f


	//   ....[199]....
        /*0468*/ 	.word	0x0500000f


	//   ....[200]....
        /*046c*/ 	.word	0x0500000f


	//   ....[201]....
        /*0470*/ 	.word	0x0500000f


	//   ....[202]....
        /*0474*/ 	.word	0x0500000f


	//   ....[203]....
        /*0478*/ 	.word	0x0500000f


	//   ....[204]....
        /*047c*/ 	.word	0x0500000f


	//   ....[205]....
        /*0480*/ 	.word	0x0500000f


	//   ....[206]....
        /*0484*/ 	.word	0x0500000f


	//   ....[207]....
        /*0488*/ 	.word	0x0500000f


	//   ....[208]....
        /*048c*/ 	.word	0x0500000f


	//   ....[209]....
        /*0490*/ 	.word	0x0500000f


	//   ....[210]....
        /*0494*/ 	.word	0x0500000f


	//   ....[211]....
        /*0498*/ 	.word	0x0500000f


	//   ....[212]....
        /*049c*/ 	.word	0x0500000f


	//   ....[213]....
        /*04a0*/ 	.word	0x0500000f


	//   ....[214]....
        /*04a4*/ 	.word	0x0500000f


	//   ....[215]....
        /*04a8*/ 	.word	0x0500000f


	//   ....[216]....
        /*04ac*/ 	.word	0x0500000f


	//   ....[217]....
        /*04b0*/ 	.word	0x0500000f


	//   ....[218]....
        /*04b4*/ 	.word	0x0500000f


	//   ....[219]....
        /*04b8*/ 	.word	0x0500000f


	//   ....[220]....
        /*04bc*/ 	.word	0x0500000f


	//   ....[221]....
        /*04c0*/ 	.word	0x0500000f


	//   ....[222]....
        /*04c4*/ 	.word	0x0500000f


	//   ....[223]....
        /*04c8*/ 	.word	0x0500000f


	//   ....[224]....
        /*04cc*/ 	.word	0x0500000f


	//   ....[225]....
        /*04d0*/ 	.word	0x0500000f


	//   ....[226]....
        /*04d4*/ 	.word	0x0500000f


	//   ....[227]....
        /*04d8*/ 	.word	0x0500000f


	//   ....[228]....
        /*04dc*/ 	.word	0x0500000f


	//   ....[229]....
        /*04e0*/ 	.word	0x0500000f


	//   ....[230]....
        /*04e4*/ 	.word	0x0500000f


	//   ....[231]....
        /*04e8*/ 	.word	0x0500000f


	//   ....[232]....
        /*04ec*/ 	.word	0x0500000f


	//   ....[233]....
        /*04f0*/ 	.word	0x0500000f


	//   ....[234]....
        /*04f4*/ 	.word	0x0500000f


	//----- nvinfo : EIATTR_COOP_GROUP_INSTR_OFFSETS
	.align		4
.L_549:
        /*04f8*/ 	.byte	0x04, 0x28
        /*04fa*/ 	.short	(.L_551 - .L_550)


	//   ....[0]....
.L_550:
        /*04fc*/ 	.word	0x00000080


	//   ....[1]....
        /*0500*/ 	.word	0x00000090


	//   ....[2]....
        /*0504*/ 	.word	0x000002d0


	//   ....[3]....
        /*0508*/ 	.word	0x00000430


	//   ....[4]....
        /*050c*/ 	.word	0x00000550


	//   ....[5]....
        /*0510*/ 	.word	0x000006b0


	//   ....[6]....
        /*0514*/ 	.word	0x00001e70


	//   ....[7]....
        /*0518*/ 	.word	0x00002720


	//   ....[8]....
        /*051c*/ 	.word	0x000027a0


	//   ....[9]....
        /*0520*/ 	.word	0x00002f00


	//   ....[10]....
        /*0524*/ 	.word	0x00002fb0


	//   ....[11]....
        /*0528*/ 	.word	0x000036e0


	//   ....[12]....
        /*052c*/ 	.word	0x00003730


	//   ....[13]....
        /*0530*/ 	.word	0x00004940


	//   ....[14]....
        /*0534*/ 	.word	0x00004980


	//   ....[15]....
        /*0538*/ 	.word	0x00005360


	//   ....[16]....
        /*053c*/ 	.word	0x00005430


	//   ....[17]....
        /*0540*/ 	.word	0x00005eb0


	//   ....[18]....
        /*0544*/ 	.word	0x00005f80


	//   ....[19]....
        /*0548*/ 	.word	0x00007810


	//   ....[20]....
        /*054c*/ 	.word	0x00007870


	//   ....[21]....
        /*0550*/ 	.word	0x00008290


	//   ....[22]....
        /*0554*/ 	.word	0x000082f0


	//   ....[23]....
        /*0558*/ 	.word	0x00009300


	//   ....[24]....
        /*055c*/ 	.word	0x00009370


	//   ....[25]....
        /*0560*/ 	.word	0x000093e0


	//   ....[26]....
        /*0564*/ 	.word	0x00009400


	//   ....[27]....
        /*0568*/ 	.word	0x0000aec0


	//   ....[28]....
        /*056c*/ 	.word	0x0000aee0


	//   ....[29]....
        /*0570*/ 	.word	0x0000aef0


	//   ....[30]....
        /*0574*/ 	.word	0x0000af00


	//   ....[31]....
        /*0578*/ 	.word	0x0000b9b0


	//   ....[32]....
        /*057c*/ 	.word	0x0000b9d0


	//   ....[33]....
        /*0580*/ 	.word	0x0000bb80


	//   ....[34]....
        /*0584*/ 	.word	0x0000bba0


	//   ....[35]....
        /*0588*/ 	.word	0x0000bce0


	//   ....[36]....
        /*058c*/ 	.word	0x0000bd00


	//   ....[37]....
        /*0590*/ 	.word	0x0000be50


	//   ....[38]....
        /*0594*/ 	.word	0x0000be70


	//   ....[39]....
        /*0598*/ 	.word	0x0000c3d0


	//   ....[40]....
        /*059c*/ 	.word	0x0000c3e0


	//   ....[41]....
        /*05a0*/ 	.word	0x0000cca0


	//   ....[42]....
        /*05a4*/ 	.word	0x0000ccb0


	//   ....[43]....
        /*05a8*/ 	.word	0x0000df00


	//   ....[44]....
        /*05ac*/ 	.word	0x0000df30


	//   ....[45]....
        /*05b0*/ 	.word	0x0000e0a0


	//   ....[46]....
        /*05b4*/ 	.word	0x0000e0c0


	//   ....[47]....
        /*05b8*/ 	.word	0x0000e200


	//   ....[48]....
        /*05bc*/ 	.word	0x0000e220


	//   ....[49]....
        /*05c0*/ 	.word	0x0000e370


	//   ....[50]....
        /*05c4*/ 	.word	0x0000e390


	//   ....[51]....
        /*05c8*/ 	.word	0x0000e570


	//   ....[52]....
        /*05cc*/ 	.word	0x0000e760


	//   ....[53]....
        /*05d0*/ 	.word	0x0000e790


	//   ....[54]....
        /*05d4*/ 	.word	0x0000e7c0


	//   ....[55]....
        /*05d8*/ 	.word	0x0000e7f0


	//   ....[56]....
        /*05dc*/ 	.word	0x0000e820


	//   ....[57]....
        /*05e0*/ 	.word	0x0000e850


	//   ....[58]....
        /*05e4*/ 	.word	0x0000e9c0


	//   ....[59]....
        /*05e8*/ 	.word	0x0000e9f0


	//   ....[60]....
        /*05ec*/ 	.word	0x0000ea20


	//   ....[61]....
        /*05f0*/ 	.word	0x0000ea50


	//   ....[62]....
        /*05f4*/ 	.word	0x0000ea80


	//   ....[63]....
        /*05f8*/ 	.word	0x0000eab0


	//   ....[64]....
        /*05fc*/ 	.word	0x0000eb40


	//   ....[65]....
        /*0600*/ 	.word	0x0000eb70


	//   ....[66]....
        /*0604*/ 	.word	0x0000eb80


	//   ....[67]....
        /*0608*/ 	.word	0x0000ebc0


	//   ....[68]....
        /*060c*/ 	.word	0x00010a80


	//   ....[69]....
        /*0610*/ 	.word	0x00010aa0


	//   ....[70]....
        /*0614*/ 	.word	0x00010b30


	//   ....[71]....
        /*0618*/ 	.word	0x00010b50


	//   ....[72]....
        /*061c*/ 	.word	0x00010bd0


	//   ....[73]....
        /*0620*/ 	.word	0x00010bf0


	//   ....[74]....
        /*0624*/ 	.word	0x00010c70


	//   ....[75]....
        /*0628*/ 	.word	0x00010c90


	//   ....[76]....
        /*062c*/ 	.word	0x00010d10


	//   ....[77]....
        /*0630*/ 	.word	0x00010d30


	//   ....[78]....
        /*0634*/ 	.word	0x00010d40


	//   ....[79]....
        /*0638*/ 	.word	0x00010d50


	//   ....[80]....
        /*063c*/ 	.word	0x00011550


	//   ....[81]....
        /*0640*/ 	.word	0x00011580


	//   ....[82]....
        /*0644*/ 	.word	0x000115b0


	//   ....[83]....
        /*0648*/ 	.word	0x00011640


	//   ....[84]....
        /*064c*/ 	.word	0x00011650


	//   ....[85]....
        /*0650*/ 	.word	0x000116e0


	//   ....[86]....
        /*0654*/ 	.word	0x000116f0


	//   ....[87]....
        /*0658*/ 	.word	0x00011780


	//   ....[88]....
        /*065c*/ 	.word	0x00011790


	//   ....[89]....
        /*0660*/ 	.word	0x00011820


	//   ....[90]....
        /*0664*/ 	.word	0x00011830


	//   ....[91]....
        /*0668*/ 	.word	0x000118c0


	//   ....[92]....
        /*066c*/ 	.word	0x000118d0


	//   ....[93]....
        /*0670*/ 	.word	0x00011950


	//   ....[94]....
        /*0674*/ 	.word	0x00011960


	//   ....[95]....
        /*0678*/ 	.word	0x00011970


	//   ....[96]....
        /*067c*/ 	.word	0x00011dd0


	//   ....[97]....
        /*0680*/ 	.word	0x00011e00


	//   ....[98]....
        /*0684*/ 	.word	0x00011e50


	//   ....[99]....
        /*0688*/ 	.word	0x00011f00


	//   ....[100]....
        /*068c*/ 	.word	0x00011f20


	//   ....[101]....
        /*0690*/ 	.word	0x00011fd0


	//   ....[102]....
        /*0694*/ 	.word	0x00011fe0


	//   ....[103]....
        /*0698*/ 	.word	0x00012010


	//   ....[104]....
        /*069c*/ 	.word	0x000120a0


	//   ....[105]....
        /*06a0*/ 	.word	0x00012140


	//   ....[106]....
        /*06a4*/ 	.word	0x00012160


	//   ....[107]....
        /*06a8*/ 	.word	0x00012170


	//   ....[108]....
        /*06ac*/ 	.word	0x00012890


	//   ....[109]....
        /*06b0*/ 	.word	0x000128b0


	//   ....[110]....
        /*06b4*/ 	.word	0x000128c0


	//   ....[111]....
        /*06b8*/ 	.word	0x00012900


	//   ....[112]....
        /*06bc*/ 	.word	0x00012910


	//   ....[113]....
        /*06c0*/ 	.word	0x00012950


	//   ....[114]....
        /*06c4*/ 	.word	0x00012960


	//   ....[115]....
        /*06c8*/ 	.word	0x000129a0


	//   ....[116]....
        /*06cc*/ 	.word	0x000129b0


	//   ....[117]....
        /*06d0*/ 	.word	0x000129f0


	//   ....[118]....
        /*06d4*/ 	.word	0x00012a00


	//   ....[119]....
        /*06d8*/ 	.word	0x00012a10


	//   ....[120]....
        /*06dc*/ 	.word	0x00012d60


	//   ....[121]....
        /*06e0*/ 	.word	0x00012d80


	//   ....[122]....
        /*06e4*/ 	.word	0x00012d90


	//   ....[123]....
        /*06e8*/ 	.word	0x00012da0


	//   ....[124]....
        /*06ec*/ 	.word	0x00012db0


	//   ....[125]....
        /*06f0*/ 	.word	0x00012dd0


	//   ....[126]....
        /*06f4*/ 	.word	0x00012e40


	//   ....[127]....
        /*06f8*/ 	.word	0x00012e70


	//   ....[128]....
        /*06fc*/ 	.word	0x00012e80


	//   ....[129]....
        /*0700*/ 	.word	0x00012ef0


	//   ....[130]....
        /*0704*/ 	.word	0x00012f00


	//   ....[131]....
        /*0708*/ 	.word	0x00013000


	//   ....[132]....
        /*070c*/ 	.word	0x000134f0


	//   ....[133]....
        /*0710*/ 	.word	0x00013520


	//   ....[134]....
        /*0714*/ 	.word	0x00013580


	//   ....[135]....
        /*0718*/ 	.word	0x000135b0


	//   ....[136]....
        /*071c*/ 	.word	0x000135e0


	//   ....[137]....
        /*0720*/ 	.word	0x00013610


	//   ....[138]....
        /*0724*/ 	.word	0x00013640


	//   ....[139]....
        /*0728*/ 	.word	0x00013670


	//   ....[140]....
        /*072c*/ 	.word	0x00013810


	//   ....[141]....
        /*0730*/ 	.word	0x00013840


	//   ....[142]....
        /*0734*/ 	.word	0x00013870


	//   ....[143]....
        /*0738*/ 	.word	0x000138a0


	//   ....[144]....
        /*073c*/ 	.word	0x000138d0


	//   ....[145]....
        /*0740*/ 	.word	0x00013900


	//   ....[146]....
        /*0744*/ 	.word	0x000139c0


	//   ....[147]....
        /*0748*/ 	.word	0x000139e0


	//   ....[148]....
        /*074c*/ 	.word	0x00013a00


	//   ....[149]....
        /*0750*/ 	.word	0x00013a60


	//   ....[150]....
        /*0754*/ 	.word	0x00014480


	//   ....[151]....
        /*0758*/ 	.word	0x00014a20


	//   ....[152]....
        /*075c*/ 	.word	0x00014b10


	//   ....[153]....
        /*0760*/ 	.word	0x00014bb0


	//   ....[154]....
        /*0764*/ 	.word	0x00014c10


	//   ....[155]....
        /*0768*/ 	.word	0x00014d00


	//   ....[156]....
        /*076c*/ 	.word	0x00014d70


	//   ....[157]....
        /*0770*/ 	.word	0x00014e60


	//   ....[158]....
        /*0774*/ 	.word	0x00014ed0


	//   ....[159]....
        /*0778*/ 	.word	0x00014fc0


	//   ....[160]....
        /*077c*/ 	.word	0x00015030


	//   ....[161]....
        /*0780*/ 	.word	0x00015120


	//   ....[162]....
        /*0784*/ 	.word	0x00015190


	//   ....[163]....
        /*0788*/ 	.word	0x00015230


	//   ....[164]....
        /*078c*/ 	.word	0x00015320


	//   ....[165]....
        /*0790*/ 	.word	0x00015390


	//   ....[166]....
        /*0794*/ 	.word	0x000153f0


	//   ....[167]....
        /*0798*/ 	.word	0x000154e0


	//   ....[168]....
        /*079c*/ 	.word	0x00015540


	//   ....[169]....
        /*07a0*/ 	.word	0x00015640


	//   ....[170]....
        /*07a4*/ 	.word	0x000156a0


	//   ....[171]....
        /*07a8*/ 	.word	0x000157a0


	//   ....[172]....
        /*07ac*/ 	.word	0x00015800


	//   ....[173]....
        /*07b0*/ 	.word	0x00015900


	//   ....[174]....
        /*07b4*/ 	.word	0x00015960


	//   ....[175]....
        /*07b8*/ 	.word	0x00015a60


	//   ....[176]....
        /*07bc*/ 	.word	0x00015ac0


	//   ....[177]....
        /*07c0*/ 	.word	0x00015bc0


	//   ....[178]....
        /*07c4*/ 	.word	0x00015c20


	//   ....[179]....
        /*07c8*/ 	.word	0x00015d00


	//   ....[180]....
        /*07cc*/ 	.word	0x00015e30


	//   ....[181]....
        /*07d0*/ 	.word	0x00015f10


	//   ....[182]....
        /*07d4*/ 	.word	0x00015fc0


	//   ....[183]....
        /*07d8*/ 	.word	0x000160d0


	//   ....[184]....
        /*07dc*/ 	.word	0x00016130


	//   ....[185]....
        /*07e0*/ 	.word	0x00016240


	//   ....[186]....
        /*07e4*/ 	.word	0x000162a0


	//   ....[187]....
        /*07e8*/ 	.word	0x000163b0


	//   ....[188]....
        /*07ec*/ 	.word	0x00016410


	//   ....[189]....
        /*07f0*/ 	.word	0x00016520


	//   ....[190]....
        /*07f4*/ 	.word	0x00016580


	//   ....[191]....
        /*07f8*/ 	.word	0x00016640


	//   ....[192]....
        /*07fc*/ 	.word	0x000167a0


	//   ....[193]....
        /*0800*/ 	.word	0x00016840


	//   ....[194]....
        /*0804*/ 	.word	0x000168a0


	//   ....[195]....
        /*0808*/ 	.word	0x00016950


	//   ....[196]....
        /*080c*/ 	.word	0x000169b0


	//   ....[197]....
        /*0810*/ 	.word	0x00016a60


	//   ....[198]....
        /*0814*/ 	.word	0x00016ac0


	//   ....[199]....
        /*0818*/ 	.word	0x00016b70


	//   ....[200]....
        /*081c*/ 	.word	0x00016bd0


	//   ....[201]....
        /*0820*/ 	.word	0x00016c80


	//   ....[202]....
        /*0824*/ 	.word	0x00016ce0


	//   ....[203]....
        /*0828*/ 	.word	0x00016d90


	//   ....[204]....
        /*082c*/ 	.word	0x00016e70


	//   ....[205]....
        /*0830*/ 	.word	0x00016f10


	//   ....[206]....
        /*0834*/ 	.word	0x00016f70


	//   ....[207]....
        /*0838*/ 	.word	0x00017040


	//   ....[208]....
        /*083c*/ 	.word	0x000170a0


	//   ....[209]....
        /*0840*/ 	.word	0x00017170


	//   ....[210]....
        /*0844*/ 	.word	0x000171d0


	//   ....[211]....
        /*0848*/ 	.word	0x000172b0


	//   ....[212]....
        /*084c*/ 	.word	0x00017310


	//   ....[213]....
        /*0850*/ 	.word	0x000173e0


	//   ....[214]....
        /*0854*/ 	.word	0x00017440


	//   ....[215]....
        /*0858*/ 	.word	0x00017510


	//   ....[216]....
        /*085c*/ 	.word	0x000175a0


	//   ....[217]....
        /*0860*/ 	.word	0x00017640


	//   ....[218]....
        /*0864*/ 	.word	0x000177c0


	//   ....[219]....
        /*0868*/ 	.word	0x00017830


	//   ....[220]....
        /*086c*/ 	.word	0x000178a0


	//   ....[221]....
        /*0870*/ 	.word	0x00017910


	//   ....[222]....
        /*0874*/ 	.word	0x00017980


	//   ....[223]....
        /*0878*/ 	.word	0x00017a00


	//   ....[224]....
        /*087c*/ 	.word	0x00017a80


	//   ....[225]....
        /*0880*/ 	.word	0x00017b10


	//   ....[226]....
        /*0884*/ 	.word	0x00017b80


	//   ....[227]....
        /*0888*/ 	.word	0x00017bf0


	//   ....[228]....
        /*088c*/ 	.word	0x00017c60


	//   ....[229]....
        /*0890*/ 	.word	0x00017ce0


	//   ....[230]....
        /*0894*/ 	.word	0x00017d50


	//   ....[231]....
        /*0898*/ 	.word	0x00017de0


	//   ....[232]....
        /*089c*/ 	.word	0x00017e40


	//   ....[233]....
        /*08a0*/ 	.word	0x00017ed0


	//   ....[234]....
        /*08a4*/ 	.word	0x00018000


	//----- nvinfo : EIATTR_REG_RECONFIG
	.align		4
.L_551:
        /*08a8*/ 	.byte	0x01, 0x54
	.zero		2


	//----- nvinfo : EIATTR_SYSCALL_OFFSETS
	.align		4
        /*08ac*/ 	.byte	0x04, 0x46
        /*08ae*/ 	.short	(.L_553 - .L_552)


	//   ....[0]....
.L_552:
        /*08b0*/ 	.word	0x00001ff0


	//   ....[1]....
        /*08b4*/ 	.word	0x000100c0


	//   ....[2]....
        /*08b8*/ 	.word	0x00010210


	//   ....[3]....
        /*08bc*/ 	.word	0x00010300


	//   ....[4]....
        /*08c0*/ 	.word	0x000111c0


	//----- nvinfo : EIATTR_MBARRIER_INSTR_OFFSETS
	.align		4
.L_553:
        /*08c4*/ 	.byte	0x04, 0x39
        /*08c6*/ 	.short	(.L_555 - .L_554)


	//   ....[0]....
.L_554:
        /*08c8*/ 	.word	0x00000180
        /*08cc*/ 	.word	0x000000ff
        /*08d0*/ 	.word	0x00022800
        /*08d4*/ 	.short	0x0100
        /*08d6*/ 	.byte	0x08
	.zero		1


	//   ....[1]....
        /*08d8*/ 	.word	0x00000190
        /*08dc*/ 	.word	0x000000ff
        /*08e0*/ 	.word	0x00022820
        /*08e4*/ 	.short	0x0100
        /*08e6*/ 	.byte	0x08
	.zero		1


	//   ....[2]....
        /*08e8*/ 	.word	0x00000280
        /*08ec*/ 	.word	0x000000ff
        /*08f0*/ 	.word	0x00022830
        /*08f4*/ 	.short	0x0100
        /*08f6*/ 	.byte	0x08
	.zero		1


	//   ....[3]....
        /*08f8*/ 	.word	0x00000290
        /*08fc*/ 	.word	0x000000ff
        /*0900*/ 	.word	0x00022840
        /*0904*/ 	.short	0x0100
        /*0906*/ 	.byte	0x08
	.zero		1


	//   ....[4]....
        /*0908*/ 	.word	0x000002a0
        /*090c*/ 	.word	0x000000ff
        /*0910*/ 	.word	0x00022838
        /*0914*/ 	.short	0x0100
        /*0916*/ 	.byte	0x08
	.zero		1


	//   ....[5]....
        /*0918*/ 	.word	0x000002b0
        /*091c*/ 	.word	0x000000ff
        /*0920*/ 	.word	0x00022848
        /*0924*/ 	.short	0x0100
        /*0926*/ 	.byte	0x08
	.zero		1


	//   ....[6]....
        /*0928*/ 	.word	0x000003e0
        /*092c*/ 	.word	0x000000ff
        /*0930*/ 	.word	0x00022850
        /*0934*/ 	.short	0x0100
        /*0936*/ 	.byte	0x08
	.zero		1


	//   ....[7]....
        /*0938*/ 	.word	0x000003f0
        /*093c*/ 	.word	0x000000ff
        /*0940*/ 	.word	0x00022860
        /*0944*/ 	.short	0x0100
        /*0946*/ 	.byte	0x08
	.zero		1


	//   ....[8]....
        /*0948*/ 	.word	0x00000400
        /*094c*/ 	.word	0x000000ff
        /*0950*/ 	.word	0x00022858
        /*0954*/ 	.short	0x0100
        /*0956*/ 	.byte	0x08
	.zero		1


	//   ....[9]....
        /*0958*/ 	.word	0x00000410
        /*095c*/ 	.word	0x000000ff
        /*0960*/ 	.word	0x00022868
        /*0964*/ 	.short	0x0100
        /*0966*/ 	.byte	0x08
	.zero		1


	//   ....[10]....
        /*0968*/ 	.word	0x00000500
        /*096c*/ 	.word	0x000000ff
        /*0970*/ 	.word	0x00022870
        /*0974*/ 	.short	0x0100
        /*0976*/ 	.byte	0x06
	.zero		1


	//   ....[11]....
        /*0978*/ 	.word	0x00000510
        /*097c*/ 	.word	0x000000ff
        /*0980*/ 	.word	0x00022880
        /*0984*/ 	.short	0x0100
        /*0986*/ 	.byte	0x06
	.zero		1


	//   ....[12]....
        /*0988*/ 	.word	0x00000520
        /*098c*/ 	.word	0x000000ff
        /*0990*/ 	.word	0x00022878
        /*0994*/ 	.short	0x0100
        /*0996*/ 	.byte	0x06
	.zero		1


	//   ....[13]....
        /*0998*/ 	.word	0x00000530
        /*099c*/ 	.word	0x000000ff
        /*09a0*/ 	.word	0x00022888
        /*09a4*/ 	.short	0x0100
        /*09a6*/ 	.byte	0x06
	.zero		1


	//   ....[14]....
        /*09a8*/ 	.word	0x00000660
        /*09ac*/ 	.word	0x000000ff
        /*09b0*/ 	.word	0x00022890
        /*09b4*/ 	.short	0x0100
        /*09b6*/ 	.byte	0x08
	.zero		1


	//   ....[15]....
        /*09b8*/ 	.word	0x00000670
        /*09bc*/ 	.word	0x000000ff
        /*09c0*/ 	.word	0x000228a0
        /*09c4*/ 	.short	0x0100
        /*09c6*/ 	.byte	0x08
	.zero		1


	//   ....[16]....
        /*09c8*/ 	.word	0x00000680
        /*09cc*/ 	.word	0x000000ff
        /*09d0*/ 	.word	0x00022898
        /*09d4*/ 	.short	0x0100
        /*09d6*/ 	.byte	0x08
	.zero		1


	//   ....[17]....
        /*09d8*/ 	.word	0x00000690
        /*09dc*/ 	.word	0x000000ff
        /*09e0*/ 	.word	0x000228a8
        /*09e4*/ 	.short	0x0100
        /*09e6*/ 	.byte	0x08
	.zero		1


	//   ....[18]....
        /*09e8*/ 	.word	0x000007d0
        /*09ec*/ 	.word	0x000000ff
        /*09f0*/ 	.word	0x000228b0
        /*09f4*/ 	.short	0x0100
        /*09f6*/ 	.byte	0x08
	.zero		1


	//   ....[19]....
        /*09f8*/ 	.word	0x000007e0
        /*09fc*/ 	.word	0x000000ff
        /*0a00*/ 	.word	0x000228c0
        /*0a04*/ 	.short	0x0100
        /*0a06*/ 	.byte	0x08
	.zero		1


	//   ....[20]....
        /*0a08*/ 	.word	0x000007f0
        /*0a0c*/ 	.word	0x000000ff
        /*0a10*/ 	.word	0x000228b8
        /*0a14*/ 	.short	0x0100
        /*0a16*/ 	.byte	0x08
	.zero		1


	//   ....[21]....
        /*0a18*/ 	.word	0x00000800
        /*0a1c*/ 	.word	0x000000ff
        /*0a20*/ 	.word	0x000228c8
        /*0a24*/ 	.short	0x0100
        /*0a26*/ 	.byte	0x08
	.zero		1


	//   ....[22]....
        /*0a28*/ 	.word	0x000020a0
        /*0a2c*/ 	.word	0x00000007
        /*0a30*/ 	.word	0x00022800
        /*0a34*/ 	.short	0x010a
        /*0a36*/ 	.byte	0x3f
	.zero		1


	//   ....[23]....
        /*0a38*/ 	.word	0x00002170
        /*0a3c*/ 	.word	0x000000ff
        /*0a40*/ 	.word	0x00022830
        /*0a44*/ 	.short	0x010a
        /*0a46*/ 	.byte	0x16
	.zero		1


	//   ....[24]....
        /*0a48*/ 	.word	0x000021b0
        /*0a4c*/ 	.word	0x000000ff
        /*0a50*/ 	.word	0x00022830
        /*0a54*/ 	.short	0x010a
        /*0a56*/ 	.byte	0x16
	.zero		1


	//   ....[25]....
        /*0a58*/ 	.word	0x00002ad0
        /*0a5c*/ 	.word	0x000000ff
        /*0a60*/ 	.word	0x00000000
        /*0a64*/ 	.short	0x0101
        /*0a66*/ 	.byte	0x06
	.zero		1


	//   ....[26]....
        /*0a68*/ 	.word	0x00004000
        /*0a6c*/ 	.word	0x000000ff
        /*0a70*/ 	.word	0x00022850
        /*0a74*/ 	.short	0x010a
        /*0a76*/ 	.byte	0x16
	.zero		1


	//   ....[27]....
        /*0a78*/ 	.word	0x00004040
        /*0a7c*/ 	.word	0x000000ff
        /*0a80*/ 	.word	0x00022850
        /*0a84*/ 	.short	0x010a
        /*0a86*/ 	.byte	0x16
	.zero		1


	//   ....[28]....
        /*0a88*/ 	.word	0x00004400
        /*0a8c*/ 	.word	0x000000ff
        /*0a90*/ 	.word	0x00000000
        /*0a94*/ 	.short	0x0101
        /*0a96*/ 	.byte	0x16
	.zero		1


	//   ....[29]....
        /*0a98*/ 	.word	0x00004570
        /*0a9c*/ 	.word	0x000000ff
        /*0aa0*/ 	.word	0x00022830
        /*0aa4*/ 	.short	0x010a
        /*0aa6*/ 	.byte	0x17
	.zero		1


	//   ....[30]....
        /*0aa8*/ 	.word	0x000045b0
        /*0aac*/ 	.word	0x000000ff
        /*0ab0*/ 	.word	0x00022830
        /*0ab4*/ 	.short	0x010a
        /*0ab6*/ 	.byte	0x17
	.zero		1


	//   ....[31]....
        /*0ab8*/ 	.word	0x00004dd0
        /*0abc*/ 	.word	0x000000ff
        /*0ac0*/ 	.word	0x00000000
        /*0ac4*/ 	.short	0x0101
        /*0ac6*/ 	.byte	0x06
	.zero		1


	//   ....[32]....
        /*0ac8*/ 	.word	0x00006bc0
        /*0acc*/ 	.word	0x000000ff
        /*0ad0*/ 	.word	0x00022850
        /*0ad4*/ 	.short	0x010a
        /*0ad6*/ 	.byte	0x17
	.zero		1


	//   ....[33]....
        /*0ad8*/ 	.word	0x00006c00
        /*0adc*/ 	.word	0x000000ff
        /*0ae0*/ 	.word	0x00022850
        /*0ae4*/ 	.short	0x010a
        /*0ae6*/ 	.byte	0x17
	.zero		1


	//   ....[34]....
        /*0ae8*/ 	.word	0x00006f30
        /*0aec*/ 	.word	0x000000ff
        /*0af0*/ 	.word	0x00000000
        /*0af4*/ 	.short	0x0101
        /*0af6*/ 	.byte	0x17
	.zero		1


	//   ....[35]....
        /*0af8*/ 	.word	0x00007090
        /*0afc*/ 	.word	0x000000ff
        /*0b00*/ 	.word	0x00022830
        /*0b04*/ 	.short	0x010a
        /*0b06*/ 	.byte	0x17
	.zero		1


	//   ....[36]....
        /*0b08*/ 	.word	0x000070d0
        /*0b0c*/ 	.word	0x000000ff
        /*0b10*/ 	.word	0x00022830
        /*0b14*/ 	.short	0x010a
        /*0b16*/ 	.byte	0x17
	.zero		1


	//   ....[37]....
        /*0b18*/ 	.word	0x000075a0
        /*0b1c*/ 	.word	0x000000ff
        /*0b20*/ 	.word	0x00000000
        /*0b24*/ 	.short	0x0101
        /*0b26*/ 	.byte	0x06
	.zero		1


	//   ....[38]....
        /*0b28*/ 	.word	0x00008f70
        /*0b2c*/ 	.word	0x000000ff
        /*0b30*/ 	.word	0x00022850
        /*0b34*/ 	.short	0x010a
        /*0b36*/ 	.byte	0x17
	.zero		1


	//   ....[39]....
        /*0b38*/ 	.word	0x00008fb0
        /*0b3c*/ 	.word	0x000000ff
        /*0b40*/ 	.word	0x00022850
        /*0b44*/ 	.short	0x010a
        /*0b46*/ 	.byte	0x17
	.zero		1


	//   ....[40]....
        /*0b48*/ 	.word	0x000092e0
        /*0b4c*/ 	.word	0x000000ff
        /*0b50*/ 	.word	0x00000000
        /*0b54*/ 	.short	0x0101
        /*0b56*/ 	.byte	0x17
	.zero		1


	//   ....[41]....
        /*0b58*/ 	.word	0x0000b9e0
        /*0b5c*/ 	.word	0x000000ff
        /*0b60*/ 	.word	0x00000000
        /*0b64*/ 	.short	0x0101
        /*0b66*/ 	.byte	0x08
	.zero		1


	//   ....[42]....
        /*0b68*/ 	.word	0x0000c1f0
        /*0b6c*/ 	.word	0x000000ff
        /*0b70*/ 	.word	0x00000000
        /*0b74*/ 	.short	0x0101
        /*0b76*/ 	.byte	0x08
	.zero		1


	//   ....[43]....
        /*0b78*/ 	.word	0x00010820
        /*0b7c*/ 	.word	0x00000021
        /*0b80*/ 	.word	0x00022840
        /*0b84*/ 	.short	0x010a
        /*0b86*/ 	.byte	0x3f
	.zero		1


	//   ....[44]....
        /*0b88*/ 	.word	0x00010e50
        /*0b8c*/ 	.word	0x00000021
        /*0b90*/ 	.word	0x00022830
        /*0b94*/ 	.short	0x0107
        /*0b96*/ 	.byte	0x3f
	.zero		1


	//   ....[45]....
        /*0b98*/ 	.word	0x00010f30
        /*0b9c*/ 	.word	0x00000021
        /*0ba0*/ 	.word	0x00022830
        /*0ba4*/ 	.short	0x0101
        /*0ba6*/ 	.byte	0x3f
	.zero		1


	//   ....[46]....
        /*0ba8*/ 	.word	0x00011a70
        /*0bac*/ 	.word	0x00000016
        /*0bb0*/ 	.word	0x00022800
        /*0bb4*/ 	.short	0x0107
        /*0bb6*/ 	.byte	0x3f
	.zero		1


	//   ....[47]....
        /*0bb8*/ 	.word	0x00011b60
        /*0bbc*/ 	.word	0x00000016
        /*0bc0*/ 	.word	0x00022800
        /*0bc4*/ 	.short	0x0101
        /*0bc6*/ 	.byte	0x3f
	.zero		1


	//   ....[48]....
        /*0bc8*/ 	.word	0x00011b80
        /*0bcc*/ 	.word	0x00000016
        /*0bd0*/ 	.word	0x00022820
        /*0bd4*/ 	.short	0x010a
        /*0bd6*/ 	.byte	0x3f
	.zero		1


	//   ....[49]....
        /*0bd8*/ 	.word	0x00011c10
        /*0bdc*/ 	.word	0x00000021
        /*0be0*/ 	.word	0x00022860
        /*0be4*/ 	.short	0x010a
        /*0be6*/ 	.byte	0x3f
	.zero		1


	//   ....[50]....
        /*0be8*/ 	.word	0x000122f0
        /*0bec*/ 	.word	0x00000021
        /*0bf0*/ 	.word	0x00022850
        /*0bf4*/ 	.short	0x0107
        /*0bf6*/ 	.byte	0x3f
	.zero		1


	//   ....[51]....
        /*0bf8*/ 	.word	0x000123c0
        /*0bfc*/ 	.word	0x00000021
        /*0c00*/ 	.word	0x00022850
        /*0c04*/ 	.short	0x0101
        /*0c06*/ 	.byte	0x3f
	.zero		1


	//   ....[52]....
        /*0c08*/ 	.word	0x00012710
        /*0c0c*/ 	.word	0x0000000a
        /*0c10*/ 	.word	0x00022840
        /*0c14*/ 	.short	0x010a
        /*0c16*/ 	.byte	0x3f
	.zero		1


	//   ....[53]....
        /*0c18*/ 	.word	0x00012ac0
        /*0c1c*/ 	.word	0x0000000a
        /*0c20*/ 	.word	0x00022830
        /*0c24*/ 	.short	0x0107
        /*0c26*/ 	.byte	0x3f
	.zero		1


	//   ....[54]....
        /*0c28*/ 	.word	0x00012b80
        /*0c2c*/ 	.word	0x0000000a
        /*0c30*/ 	.word	0x00022830
        /*0c34*/ 	.short	0x0101
        /*0c36*/ 	.byte	0x3f
	.zero		1


	//   ....[55]....
        /*0c38*/ 	.word	0x00012bb0
        /*0c3c*/ 	.word	0x0000000a
        /*0c40*/ 	.word	0x00022860
        /*0c44*/ 	.short	0x010a
        /*0c46*/ 	.byte	0x3f
	.zero		1


	//   ....[56]....
        /*0c48*/ 	.word	0x000130b0
        /*0c4c*/ 	.word	0x0000000a
        /*0c50*/ 	.word	0x00022850
        /*0c54*/ 	.short	0x0107
        /*0c56*/ 	.byte	0x3f
	.zero		1


	//   ....[57]....
        /*0c58*/ 	.word	0x00013170
        /*0c5c*/ 	.word	0x0000000a
        /*0c60*/ 	.word	0x00022850
        /*0c64*/ 	.short	0x0101
        /*0c66*/ 	.byte	0x3f
	.zero		1


	//   ....[58]....
        /*0c68*/ 	.word	0x00014400
        /*0c6c*/ 	.word	0x00000007
        /*0c70*/ 	.word	0x00022820
        /*0c74*/ 	.short	0x010a
        /*0c76*/ 	.byte	0x3f
	.zero		1


	//   ....[59]....
        /*0c78*/ 	.word	0x00014580
        /*0c7c*/ 	.word	0x00000005
        /*0c80*/ 	.word	0x00022840
        /*0c84*/ 	.short	0x010a
        /*0c86*/ 	.byte	0x3f
	.zero		1


	//   ....[60]....
        /*0c88*/ 	.word	0x00014620
        /*0c8c*/ 	.word	0x00000003
        /*0c90*/ 	.word	0x00022840
        /*0c94*/ 	.short	0x010a
        /*0c96*/ 	.byte	0x3f
	.zero		1


	//   ....[61]....
        /*0c98*/ 	.word	0x00014660
        /*0c9c*/ 	.word	0x00000005
        /*0ca0*/ 	.word	0x00022860
        /*0ca4*/ 	.short	0x010a
        /*0ca6*/ 	.byte	0x3f
	.zero		1


	//   ....[62]....
        /*0ca8*/ 	.word	0x000146a0
        /*0cac*/ 	.word	0x00000003
        /*0cb0*/ 	.word	0x00022860
        /*0cb4*/ 	.short	0x010a
        /*0cb6*/ 	.byte	0x3f
	.zero		1


	//   ....[63]....
        /*0cb8*/ 	.word	0x00014700
        /*0cbc*/ 	.word	0x00000007
        /*0cc0*/ 	.word	0x00022800
        /*0cc4*/ 	.short	0x010a
        /*0cc6*/ 	.byte	0x3f
	.zero		1


	//   ....[64]....
        /*0cc8*/ 	.word	0x00014760
        /*0ccc*/ 	.word	0x00000000
        /*0cd0*/ 	.word	0x00022830
        /*0cd4*/ 	.short	0x010a
        /*0cd6*/ 	.byte	0x3f
	.zero		1


	//   ....[65]....
        /*0cd8*/ 	.word	0x000147c0
        /*0cdc*/ 	.word	0x0000000a
        /*0ce0*/ 	.word	0x00022850
        /*0ce4*/ 	.short	0x010a
        /*0ce6*/ 	.byte	0x3f
	.zero		1


	//   ....[66]....
        /*0ce8*/ 	.word	0x00014820
        /*0cec*/ 	.word	0x00000000
        /*0cf0*/ 	.word	0x00022830
        /*0cf4*/ 	.short	0x010a
        /*0cf6*/ 	.byte	0x3f
	.zero		1


	//   ....[67]....
        /*0cf8*/ 	.word	0x00014880
        /*0cfc*/ 	.word	0x00000008
        /*0d00*/ 	.word	0x00022850
        /*0d04*/ 	.short	0x010a
        /*0d06*/ 	.byte	0x3f
	.zero		1


	//   ....[68]....
        /*0d08*/ 	.word	0x000148e0
        /*0d0c*/ 	.word	0x00000000
        /*0d10*/ 	.word	0x00022830
        /*0d14*/ 	.short	0x010a
        /*0d16*/ 	.byte	0x3f
	.zero		1


	//   ....[69]....
        /*0d18*/ 	.word	0x00014940
        /*0d1c*/ 	.word	0x00000008
        /*0d20*/ 	.word	0x00022850
        /*0d24*/ 	.short	0x010a
        /*0d26*/ 	.byte	0x3f
	.zero		1


	//   ....[70]....
        /*0d28*/ 	.word	0x00014a60
        /*0d2c*/ 	.word	0x00000021
        /*0d30*/ 	.word	0x00022840
        /*0d34*/ 	.short	0x010a
        /*0d36*/ 	.byte	0x3f
	.zero		1


	//   ....[71]....
        /*0d38*/ 	.word	0x00015d30
        /*0d3c*/ 	.word	0x00000016
        /*0d40*/ 	.word	0x00022820
        /*0d44*/ 	.short	0x010a
        /*0d46*/ 	.byte	0x3f
	.zero		1


	//   ....[72]....
        /*0d48*/ 	.word	0x00015d80
        /*0d4c*/ 	.word	0x00000021
        /*0d50*/ 	.word	0x00022860
        /*0d54*/ 	.short	0x010a
        /*0d56*/ 	.byte	0x3f
	.zero		1


	//   ....[73]....
        /*0d58*/ 	.word	0x000166f0
        /*0d5c*/ 	.word	0x0000000a
        /*0d60*/ 	.word	0x00022840
        /*0d64*/ 	.short	0x010a
        /*0d66*/ 	.byte	0x3f
	.zero		1


	//   ....[74]....
        /*0d68*/ 	.word	0x00016dc0
        /*0d6c*/ 	.word	0x0000000a
        /*0d70*/ 	.word	0x00022860
        /*0d74*/ 	.short	0x010a
        /*0d76*/ 	.byte	0x3f
	.zero		1


	//   ....[75]....
        /*0d78*/ 	.word	0x00017f20
        /*0d7c*/ 	.word	0x00000007
        /*0d80*/ 	.word	0x00022820
        /*0d84*/ 	.short	0x010a
        /*0d86*/ 	.byte	0x3f
	.zero		1


	//   ....[76]....
        /*0d88*/ 	.word	0x000180c0
        /*0d8c*/ 	.word	0x00000005
        /*0d90*/ 	.word	0x00022840
        /*0d94*/ 	.short	0x010a
        /*0d96*/ 	.byte	0x3f
	.zero		1


	//   ....[77]....
        /*0d98*/ 	.word	0x00018110
        /*0d9c*/ 	.word	0x00000003
        /*0da0*/ 	.word	0x00022840
        /*0da4*/ 	.short	0x010a
        /*0da6*/ 	.byte	0x3f
	.zero		1


	//   ....[78]....
        /*0da8*/ 	.word	0x00018160
        /*0dac*/ 	.word	0x00000005
        /*0db0*/ 	.word	0x00022860
        /*0db4*/ 	.short	0x010a
        /*0db6*/ 	.byte	0x3f
	.zero		1


	//----- nvinfo : EIATTR_NUM_MBARRIERS
	.align		4
.L_555:
        /*0db8*/ 	.byte	0x03, 0x38
        /*0dba*/ 	.short	0x0016


	//----- nvinfo : EIATTR_EXIT_INSTR_OFFSETS
	.align		4
        /*0dbc*/ 	.byte	0x04, 0x1c
        /*0dbe*/ 	.short	(.L_557 - .L_556)


	//   ....[0]....
.L_556:
        /*0dc0*/ 	.word	0x000009a0


	//   ....[1]....
        /*0dc4*/ 	.word	0x0000e510


	//   ....[2]....
        /*0dc8*/ 	.word	0x000146f0


	//----- nvinfo : EIATTR_MAX_THREADS
	.align		4
.L_557:
        /*0dcc*/ 	.byte	0x04, 0x05
        /*0dce*/ 	.short	(.L_559 - .L_558)
.L_558:
        /*0dd0*/ 	.word	0x00000180
        /*0dd4*/ 	.word	0x00000001
        /*0dd8*/ 	.word	0x00000001


	//----- nvinfo : EIATTR_CRS_STACK_SIZE
	.align		4
.L_559:
        /*0ddc*/ 	.byte	0x04, 0x1e
        /*0dde*/ 	.short	(.L_561 - .L_560)
.L_560:
        /*0de0*/ 	.word	0x00000000


	//----- nvinfo : EIATTR_CBANK_PARAM_SIZE
	.align		4
.L_561:
        /*0de4*/ 	.byte	0x03, 0x19
        /*0de6*/ 	.short	0x0af0


	//----- nvinfo : EIATTR_PARAM_CBANK
	.align		4
        /*0de8*/ 	.byte	0x04, 0x0a
        /*0dea*/ 	.short	(.L_563 - .L_562)
	.align		4
.L_562:
        /*0dec*/ 	.word	index@(.nv.constant0._ZN7cutlass13device_kernelIN5flash11enable_sm90INS1_16FlashAttnFwdSm90INS1_25CollectiveMainloopFwdSm90ILi2EN4cute5tupleIJNS5_1CILi1EEES8_S8_EEENS6_IJNS7_ILi128EEENS7_ILi96EEENS7_ILi64EEEEEELi256ENS_10bfloat16_tEfNS_4arch4Sm90ELb1ELb0ELb1ELb1ELb1ELb0ELb0ELb1ELb0ELb1ELb1ELb0EEENS1_21CollectiveEpilogueFwdINS6_IJSA_NS7_ILi256EEESB_EEES9_SE_SG_Li256ELb1ELb1ELb1ELb0EEENS1_36VarlenDynamicPersistentTileSchedulerILi128ELi96ELi256ELi128ELb1ELb1ELb1ELb1ELb1ELb1EEEEEEEEEvNT_6ParamsE)
        /*0df0*/ 	.short	0x0210
        /*0df2*/ 	.short	0x0af0


	//----- nvinfo : EIATTR_SW_WAR
	.align		4
.L_563:
        /*0df4*/ 	.byte	0x04, 0x36
        /*0df6*/ 	.short	(.L_565 - .L_564)
.L_564:
        /*0df8*/ 	.word	0x00000008
.L_565:


//--------------------- .nv.info._ZN7cutlass13device_kernelIN5flash11enable_sm90INS1_16FlashAttnFwdSm90INS1_25CollectiveMainloopFwdSm90ILi2EN4cute5tupleIJNS5_1CILi1EEES8_S8_EEENS6_IJNS7_ILi128EEENS7_ILi96EEENS7_ILi64EEEEEELi256ENS_10bfloat16_tEfNS_4arch4Sm90ELb1ELb0ELb1ELb1ELb1ELb1ELb0ELb1ELb0ELb1ELb1ELb0EEENS1_21CollectiveEpilogueFwdINS6_IJSA_NS7_ILi256EEESB_EEES9_SE_SG_Li256ELb1ELb1ELb1ELb0EEENS1_36VarlenDynamicPersistentTileSchedulerILi128ELi96ELi256ELi128ELb1ELb1ELb1ELb1ELb1ELb1EEEEEEEEEvNT_6ParamsE --------------------------
	.section	.nv.info._ZN7cutlass13device_kernelIN5flash11enable_sm90INS1_16FlashAttnFwdSm90INS1_25CollectiveMainloopFwdSm90ILi2EN4cute5tupleIJNS5_1CILi1EEES8_S8_EEENS6_IJNS7_ILi128EEENS7_ILi96EEENS7_ILi64EEEEEELi256ENS_10bfloat16_tEfNS_4arch4Sm90ELb1ELb0ELb1ELb1ELb1ELb1ELb0ELb1ELb0ELb1ELb1ELb0EEENS1_21CollectiveEpilogueFwdINS6_IJSA_NS7_ILi256EEESB_EEES9_SE_SG_Li256ELb1ELb1ELb1ELb0EEENS1_36VarlenDynamicPersistentTileSchedulerILi128ELi96ELi256ELi128ELb1ELb1ELb1ELb1ELb1ELb1EEEEEEEEEvNT_6ParamsE,"",@"SHT_CUDA_INFO"
	.sectionflags	@""
	.align	4


	//----- nvinfo : EIATTR_CUDA_API_VERSION
	.align		4
        /*0000*/ 	.byte	0x04, 0x37
        /*0002*/ 	.short	(.L_567 - .L_566)
.L_566:
        /*0004*/ 	.word	0x00000082


	//----- nvinfo : EIATTR_KPARAM_INFO
	.align		4
.L_567:
        /*0008*/ 	.byte	0x04, 0x17
        /*000a*/ 	.short	(.L_569 - .L_568)
.L_568:
        /*000c*/ 	.word	0x00000000
        /*0010*/ 	.short	0x0000
        /*0012*/ 	.short	0x0070
        /*0014*/ 	.byte	0x00, 0xf0, 0x01, 0x2a


	//----- nvinfo : EIATTR_SPARSE_MMA_MASK
	.align		4
.L_569:
        /*0018*/ 	.byte	0x03, 0x50
        /*001a*/ 	.short	0x0000


	//----- nvinfo : EIATTR_MAXREG_COUNT
	.align		4
        /*001c*/ 	.byte	0x03, 0x1b
        /*001e*/ 	.short	0x00a8


	//----- nvinfo : EIATTR_NUM_BARRIERS
	.align		4
        /*0020*/ 	.byte	0x02, 0x4c
        /*0022*/ 	.byte	0x10
	.zero		1


	//----- nvinfo : EIATTR_EXTERNS
	.align		4
        /*0024*/ 	.byte	0x04, 0x0f
        /*0026*/ 	.short	(.L_571 - .L_570)


	//   ....[0]....
	.align		4
.L_570:
        /*0028*/ 	.word	index@(__assertfail)


	//----- nvinfo : EIATTR_ANNOTATIONS
	.align		4
.L_571:
        /*002c*/ 	.byte	0x04, 0x55
        /*002e*/ 	.short	(.L_573 - .L_572)


	//   ....[0]....
.L_572:
        /* <DEDUP_REMOVED lines=159> */


	//----- nvinfo : EIATTR_MERCURY_ISA_VERSION
	.align		4
.L_573:
        /*0a08*/ 	.byte	0x03, 0x5f
        /*0a0a*/ 	.short	0x0101


	//----- nvinfo : EIATTR_UNUSED_LOAD_BYTE_OFFSET
	.align		4
        /*0a0c*/ 	.byte	0x04, 0x44
        /*0a0e*/ 	.short	(.L_575 - .L_574)


	//   ....[0]....
.L_574:
        /*0a10*/ 	.word	0x00000a80
        /*0a14*/ 	.word	0x0000fff0


	//   ....[1]....
        /*0a18*/ 	.word	0x00012930
        /*0a1c*/ 	.word	0x0000fff0


	//----- nvinfo : EIATTR_INT_WARP_WIDE_INSTR_OFFSETS
	.align		4
.L_575:
        /*0a20*/ 	.byte	0x04, 0x31
        /*0a22*/ 	.short	(.L_577 - .L_576)


	//   ....[0]....
.L_576:
        /*0a24*/ 	.word	0x00000130


	//   ....[1]....
        /*0a28*/ 	.word	0x00000170


	//   ....[2]....
        /*0a2c*/ 	.word	0x000001e0


	//   ....[3]....
        /*0a30*/ 	.word	0x0001acb0


	//   ....[4]....
        /*0a34*/ 	.word	0x0001ad40


	//   ....[5]....
        /*0a38*/ 	.word	0x0001e030


	//   ....[6]....
        /*0a3c*/ 	.word	0x0001e0c0


	//----- nvinfo : EIATTR_COOP_GROUP_MASK_REGIDS
	.align		4
.L_577:
        /*0a40*/ 	.byte	0x04, 0x29
        /*0a42*/ 	.short	(.L_579 - .L_578)


	//   ....[0]....
.L_578:
        /*0a44*/ 	.word	0xffffffff


	//   ....[1]....
        /*0a48*/ 	.word	0xffffffff


	//   ....[2]....
        /*0a4c*/ 	.word	0xffffffff


	//   ....[3]....
        /*0a50*/ 	.word	0xffffffff


	//   ....[4]....
        /*0a54*/ 	.word	0xffffffff


	//   ....[5]....
        /*0a58*/ 	.word	0xffffffff


	//   ....[6]....
        /*0a5c*/ 	.word	0xffffffff


	//   ....[7]....
        /*0a60*/ 	.word	0xffffffff


	//   ....[8]....
        /*0a64*/ 	.word	0xffffffff


	//   ....[9]....
        /*0a68*/ 	.word	0xffffffff


	//   ....[10]....
        /*0a6c*/ 	.word	0xffffffff


	//   ....[11]....
        /*0a70*/ 	.word	0xffffffff


	//   ....[12]....
        /*0a74*/ 	.word	0xffffffff


	//   ....[13]....
        /*0a78*/ 	.word	0xffffffff


	//   ....[14]....
        /*0a7c*/ 	.word	0xffffffff


	//   ....[15]....
        /*0a80*/ 	.word	0xffffffff


	//   ....[16]....
        /*0a84*/ 	.word	0xffffffff


	//   ....[17]....
        /*0a88*/ 	.word	0xffffffff


	//   ....[18]....
        /*0a8c*/ 	.word	0xffffffff


	//   ....[19]....
        /*0a90*/ 	.word	0xffffffff


	//   ....[20]....
        /*0a94*/ 	.word	0xffffffff


	//   ....[21]....
        /*0a98*/ 	.word	0xffffffff


	//   ....[22]....
        /*0a9c*/ 	.word	0xffffffff


	//   ....[23]....
        /*0aa0*/ 	.word	0xffffffff


	//   ....[24]....
        /*0aa4*/ 	.word	0xffffffff


	//   ....[25]....
        /*0aa8*/ 	.word	0xffffffff


	//   ....[26]....
        /*0aac*/ 	.word	0xffffffff


	//   ....[27]....
        /*0ab0*/ 	.word	0xffffffff


	//   ....[28]....
        /*0ab4*/ 	.word	0xffffffff


	//   ....[29]....
        /*0ab8*/ 	.word	0xffffffff


	//   ....[30]....
        /*0abc*/ 	.word	0xffffffff


	//   ....[31]....
        /*0ac0*/ 	.word	0xffffffff


	//   ....[32]....
        /*0ac4*/ 	.word	0xffffffff


	//   ....[33]....
        /*0ac8*/ 	.word	0xffffffff


	//   ....[34]....
        /*0acc*/ 	.word	0xffffffff


	//   ....[35]....
        /*0ad0*/ 	.word	0xffffffff


	//   ....[36]....
        /*0ad4*/ 	.word	0xffffffff


	//   ....[37]....
        /*0ad8*/ 	.word	0xffffffff


	//   ....[38]....
        /*0adc*/ 	.word	0xffffffff


	//   ....[39]....
        /*0ae0*/ 	.word	0xffffffff


	//   ....[40]....
        /*0ae4*/ 	.word	0xffffffff


	//   ....[41]....
        /*0ae8*/ 	.word	0xffffffff


	//   ....[42]....
        /*0aec*/ 	.word	0xffffffff


	//   ....[43]....
        /*0af0*/ 	.word	0xffffffff


	//   ....[44]....
        /*0af4*/ 	.word	0xffffffff


	//   ....[45]....
        /*0af8*/ 	.word	0xffffffff


	//   ....[46]....
        /*0afc*/ 	.word	0xffffffff


	//   ....[47]....
        /*0b00*/ 	.word	0xffffffff


	//   ....[48]....
        /*0b04*/ 	.word	0xffffffff


	//   ....[49]....
        /*0b08*/ 	.word	0xffffffff


	//   ....[50]....
        /*0b0c*/ 	.word	0xffffffff


	//   ....[51]....
        /*0b10*/ 	.word	0xffffffff


	//   ....[52]....
        /*0b14*/ 	.word	0xffffffff


	//   ....[53]....
        /*0b18*/ 	.word	0xffffffff


	//   ....[54]....
        /*0b1c*/ 	.word	0xffffffff


	//   ....[55]....
        /*0b20*/ 	.word	0xffffffff


	//   ....[56]....
        /*0b24*/ 	.word	0xffffffff


	//   ....[57]....
        /*0b28*/ 	.word	0xffffffff


	//   ....[58]....
        /*0b2c*/ 	.word	0xffffffff


	//   ....[59]....
        /*0b30*/ 	.word	0xffffffff


	//   ....[60]....
        /*0b34*/ 	.word	0xffffffff


	//   ....[61]....
        /*0b38*/ 	.word	0xffffffff


	//   ....[62]....
        /*0b3c*/ 	.word	0xffffffff


	//   ....[63]....
        /*0b40*/ 	.word	0xffffffff


	//   ....[64]....
        /*0b44*/ 	.word	0xffffffff


	//   ....[65]....
        /*0b48*/ 	.word	0xffffffff


	//   ....[66]....
        /*0b4c*/ 	.word	0xffffffff


	//   ....[67]....
        /*0b50*/ 	.word	0xffffffff


	//   ....[68]....
        /*0b54*/ 	.word	0xffffffff


	//   ....[69]....
        /*0b58*/ 	.word	0xffffffff


	//   ....[70]....
        /*0b5c*/ 	.word	0xffffffff


	//   ....[71]....
        /*0b60*/ 	.word	0xffffffff


	//   ....[72]....
        /*0b64*/ 	.word	0xffffffff


	//   ....[73]....
        /*0b68*/ 	.word	0xffffffff


	//   ....[74]....
        /*0b6c*/ 	.word	0xffffffff


	//   ....[75]....
        /*0b70*/ 	.word	0xffffffff


	//   ....[76]....
        /*0b74*/ 	.word	0xffffffff


	//   ....[77]....
        /*0b78*/ 	.word	0xffffffff


	//   ....[78]....
        /*0b7c*/ 	.word	0xffffffff


	//   ....[79]....
        /*0b80*/ 	.word	0xffffffff


	//   ....[80]....
        /*0b84*/ 	.word	0xffffffff


	//   ....[81]....
        /*0b88*/ 	.word	0xffffffff


	//   ....[82]....
        /*0b8c*/ 	.word	0xffffffff


	//   ....[83]....
        /*0b90*/ 	.word	0xffffffff


	//   ....[84]....
        /*0b94*/ 	.word	0xffffffff


	//   ....[85]....
        /*0b98*/ 	.word	0xffffffff


	//   ....[86]....
        /*0b9c*/ 	.word	0xffffffff


	//   ....[87]....
        /*0ba0*/ 	.word	0xffffffff


	//   ....[88]....
        /*0ba4*/ 	.word	0xffffffff


	//   ....[89]....
        /*0ba8*/ 	.word	0xffffffff


	//   ....[90]....
        /*0bac*/ 	.word	0xffffffff


	//   ....[91]....
        /*0bb0*/ 	.word	0xffffffff


	//   ....[92]....
        /*0bb4*/ 	.word	0xffffffff


	//   ....[93]....
        /*0bb8*/ 	.word	0xffffffff


	//   ....[94]....
        /*0bbc*/ 	.word	0xffffffff


	//   ....[95]....
        /*0bc0*/ 	.word	0xffffffff


	//   ....[96]....
        /*0bc4*/ 	.word	0xffffffff


	//   ....[97]....
        /*0bc8*/ 	.word	0xffffffff


	//   ....[98]....
        /*0bcc*/ 	.word	0xffffffff


	//   ....[99]....
        /*0bd0*/ 	.word	0xffffffff


	//   ....[100]....
        /*0bd4*/ 	.word	0xffffffff


	//   ....[101]....
        /*0bd8*/ 	.word	0xffffffff


	//   ....[102]....
        /*0bdc*/ 	.word	0xffffffff


	//   ....[103]....
        /*0be0*/ 	.word	0xffffffff


	//   ....[104]....
        /*0be4*/ 	.word	0xffffffff


	//   ....[105]....
        /*0be8*/ 	.word	0xffffffff


	//   ....[106]....
        /*0bec*/ 	.word	0xffffffff


	//   ....[107]....
        /*0bf0*/ 	.word	0xffffffff


	//   ....[108]....
        /*0bf4*/ 	.word	0xffffffff


	//   ....[109]....
        /*0bf8*/ 	.word	0xffffffff


	//   ....[110]....
        /*0bfc*/ 	.word	0xffffffff


	//   ....[111]....
        /*0c00*/ 	.word	0xffffffff


	//   ....[112]....
        /*0c04*/ 	.word	0xffffffff


	//   ....[113]....
        /*0c08*/ 	.word	0xffffffff


	//   ....[114]....
        /*0c0c*/ 	.word	0xffffffff


	//   ....[115]....
        /*0c10*/ 	.word	0xffffffff


	//   ....[116]....
        /*0c14*/ 	.word	0xffffffff


	//   ....[117]....
        /*0c18*/ 	.word	0xffffffff


	//   ....[118]....
        /*0c1c*/ 	.word	0xffffffff


	//   ....[119]....
        /*0c20*/ 	.word	0xffffffff


	//   ....[120]....
        /*0c24*/ 	.word	0xffffffff


	//   ....[121]....
        /*0c28*/ 	.word	0xffffffff


	//   ....[122]....
        /*0c2c*/ 	.word	0xffffffff


	//   ....[123]....
        /*0c30*/ 	.word	0xffffffff


	//   ....[124]....
        /*0c34*/ 	.word	0xffffffff


	//   ....[125]....
        /*0c38*/ 	.word	0xffffffff


	//   ....[126]....
        /*0c3c*/ 	.word	0xffffffff


	//   ....[127]....
        /*0c40*/ 	.word	0xffffffff


	//   ....[128]....
        /*0c44*/ 	.word	0xffffffff


	//   ....[129]....
        /*0c48*/ 	.word	0xffffffff


	//   ....[130]....
        /*0c4c*/ 	.word	0xffffffff


	//   ....[131]....
        /*0c50*/ 	.word	0xffffffff


	//   ....[132]....
        /*0c54*/ 	.word	0xffffffff


	//   ....[133]....
        /*0c58*/ 	.word	0xffffffff


	//   ....[134]....
        /*0c5c*/ 	.word	0xffffffff


	//   ....[135]....
        /*0c60*/ 	.word	0xffffffff


	//   ....[136]....
        /*0c64*/ 	.word	0xffffffff


	//   ....[137]....
        /*0c68*/ 	.word	0xffffffff


	//   ....[138]....
        /*0c6c*/ 	.word	0xffffffff


	//   ....[139]....
        /*0c70*/ 	.word	0xffffffff


	//   ....[140]....
        /*0c74*/ 	.word	0xffffffff


	//   ....[141]....
        /*0c78*/ 	.word	0xffffffff


	//   ....[142]....
        /*0c7c*/ 	.word	0xffffffff


	//   ....[143]....
        /*0c80*/ 	.word	0xffffffff


	//   ....[144]....
        /*0c84*/ 	.word	0xffffffff


	//   ....[145]....
        /*0c88*/ 	.word	0xffffffff


	//   ....[146]....
        /*0c8c*/ 	.word	0xffffffff


	//   ....[147]....
        /*0c90*/ 	.word	0xffffffff


	//   ....[148]....
        /*0c94*/ 	.word	0xffffffff


	//   ....[149]....
        /*0c98*/ 	.word	0xffffffff


	//   ....[150]....
        /*0c9c*/ 	.word	0xffffffff


	//   ....[151]....
        /*0ca0*/ 	.word	0xffffffff


	//   ....[152]....
        /*0ca4*/ 	.word	0xffffffff


	//   ....[153]....
        /*0ca8*/ 	.word	0xffffffff


	//   ....[154]....
        /*0cac*/ 	.word	0xffffffff


	//   ....[155]....
        /*0cb0*/ 	.word	0xffffffff


	//   ....[156]....
        /*0cb4*/ 	.word	0xffffffff


	//   ....[157]....
        /*0cb8*/ 	.word	0xffffffff


	//   ....[158]....
        /*0cbc*/ 	.word	0xffffffff


	//   ....[159]....
        /*0cc0*/ 	.word	0xffffffff


	//   ....[160]....
        /*0cc4*/ 	.word	0xffffffff


	//   ....[161]....
        /*0cc8*/ 	.word	0xffffffff


	//   ....[162]....
        /*0ccc*/ 	.word	0xffffffff


	//   ....[163]....
        /*0cd0*/ 	.word	0xffffffff


	//   ....[164]....
        /*0cd4*/ 	.word	0xffffffff


	//   ....[165]....
        /*0cd8*/ 	.word	0xffffffff


	//   ....[166]....
        /*0cdc*/ 	.word	0xffffffff


	//   ....[167]....
        /*0ce0*/ 	.word	0xffffffff


	//   ....[168]....
        /*0ce4*/ 	.word	0xffffffff


	//   ....[169]....
        /*0ce8*/ 	.word	0xffffffff


	//   ....[170]....
        /*0cec*/ 	.word	0xffffffff


	//   ....[171]....
        /*0cf0*/ 	.word	0xffffffff


	//   ....[172]....
        /*0cf4*/ 	.word	0xffffffff


	//   ....[173]....
        /*0cf8*/ 	.word	0xffffffff


	//   ....[174]....
        /*0cfc*/ 	.word	0xffffffff


	//   ....[175]....
        /*0d00*/ 	.word	0xffffffff


	//   ....[176]....
        /*0d04*/ 	.word	0xffffffff


	//   ....[177]....
        /*0d08*/ 	.word	0xffffffff


	//   ....[178]....
        /*0d0c*/ 	.word	0xffffffff


	//   ....[179]....
        /*0d10*/ 	.word	0xffffffff


	//   ....[180]....
        /*0d14*/ 	.word	0xffffffff


	//   ....[181]....
        /*0d18*/ 	.word	0xffffffff


	//   ....[182]....
        /*0d1c*/ 	.word	0xffffffff


	//   ....[183]....
        /*0d20*/ 	.word	0xffffffff


	//   ....[184]....
        /*0d24*/ 	.word	0xffffffff


	//   ....[185]....
        /*0d28*/ 	.word	0x0500000f


	//   ....[186]....
        /*0d2c*/ 	.word	0x0500000f


	//   ....[187]....
        /*0d30*/ 	.word	0x0500000f


	//   ....[188]....
        /*0d34*/ 	.word	0x0500000f


	//   ....[189]....
        /*0d38*/ 	.word	0x0500000f


	//   ....[190]....
        /*0d3c*/ 	.word	0x0500000f


	//   ....[191]....
        /*0d40*/ 	.word	0x0500000f


	//   ....[192]....
        /*0d44*/ 	.word	0x0500000f


	//   ....[193]....
        /*0d48*/ 	.word	0x0500000f


	//   ....[194]....
        /*0d4c*/ 	.word	0x0500000f


	//   ....[195]....
        /*0d50*/ 	.word	0x0500000f


	//   ....[196]....
        /*0d54*/ 	.word	0x0500000f


	//   ....[197]....
        /*0d58*/ 	.word	0x0500000f


	//   ....[198]....
        /*0d5c*/ 	.word	0x0500000f


	//   ....[199]....
        /*0d60*/ 	.word	0x0500000f


	//   ....[200]....
        /*0d64*/ 	.word	0x0500000f


	//   ....[201]....
        /*0d68*/ 	.word	0x0500000f


	//   ....[202]....
        /*0d6c*/ 	.word	0x0500000f


	//   ....[203]....
        /*0d70*/ 	.word	0x0500000f


	//   ....[204]....
        /*0d74*/ 	.word	0x0500000f


	//   ....[205]....
        /*0d78*/ 	.word	0x0500000f


	//   ....[206]....
        /*0d7c*/ 	.word	0x0500000f


	//   ....[207]....
        /*0d80*/ 	.word	0x0500000f


	//   ....[208]....
        /*0d84*/ 	.word	0x0500000f


	//   ....[209]....
        /*0d88*/ 	.word	0x0500000f


	//   ....[210]....
        /*0d8c*/ 	.word	0x0500000f


	//   ....[211]....
        /*0d90*/ 	.word	0x0500000f


	//   ....[212]....
        /*0d94*/ 	.word	0x0500000f


	//   ....[213]....
        /*0d98*/ 	.word	0x0500000f


	//   ....[214]....
        /*0d9c*/ 	.word	0x0500000f


	//   ....[215]....
        /*0da0*/ 	.word	0x0500000f


	//   ....[216]....
        /*0da4*/ 	.word	0x0500000f


	//   ....[217]....
        /*0da8*/ 	.word	0x0500000f


	//   ....[218]....
        /*0dac*/ 	.word	0x0500000f


	//   ....[219]....
        /*0db0*/ 	.word	0x0500000f


	//   ....[220]....
        /*0db4*/ 	.word	0x0500000f


	//   ....[221]....
        /*0db8*/ 	.word	0x0500000f


	//   ....[222]....
        /*0dbc*/ 	.word	0x0500000f


	//   ....[223]....
        /*0dc0*/ 	.word	0x0500000f


	//   ....[224]....
        /*0dc4*/ 	.word	0x0500000f


	//   ....[225]....
        /*0dc8*/ 	.word	0x0500000f


	//   ....[226]....
        /*0dcc*/ 	.word	0x0500000f


	//   ....[227]....
        /*0dd0*/ 	.word	0x0500000f


	//   ....[228]....
        /*0dd4*/ 	.word	0x0500000f


	//   ....[229]....
        /*0dd8*/ 	.word	0x0500000f


	//   ....[230]....
        /*0ddc*/ 	.word	0x0500000f


	//   ....[231]....
        /*0de0*/ 	.word	0x0500000f


	//   ....[232]....
        /*0de4*/ 	.word	0x0500000f


	//   ....[233]....
        /*0de8*/ 	.word	0x0500000f


	//   ....[234]....
        /*0dec*/ 	.word	0x0500000f


	//   ....[235]....
        /*0df0*/ 	.word	0x0500000f


	//   ....[236]....
        /*0df4*/ 	.word	0x0500000f


	//   ....[237]....
        /*0df8*/ 	.word	0x0500000f


	//   ....[238]....
        /*0dfc*/ 	.word	0x0500000f


	//   ....[239]....
        /*0e00*/ 	.word	0x0500000f


	//   ....[240]....
        /*0e04*/ 	.word	0x0500000f


	//   ....[241]....
        /*0e08*/ 	.word	0x0500000f


	//   ....[242]....
        /*0e0c*/ 	.word	0x0500000f


	//   ....[243]....
        /*0e10*/ 	.word	0x0500000f


	//   ....[244]....
        /*0e14*/ 	.word	0x0500000f


	//   ....[245]....
        /*0e18*/ 	.word	0x0500000f


	//   ....[246]....
        /*0e1c*/ 	.word	0x0500000f


	//   ....[247]....
        /*0e20*/ 	.word	0x0500000f


	//   ....[248]....
        /*0e24*/ 	.word	0x0500000f


	//   ....[249]....
        /*0e28*/ 	.word	0x0500000f


	//   ....[250]....
        /*0e2c*/ 	.word	0x0500000f


	//   ....[251]....
        /*0e30*/ 	.word	0x0500000f


	//   ....[252]....
        /*0e34*/ 	.word	0x0500000f


	//   ....[253]....
        /*0e38*/ 	.word	0x0500000f


	//   ....[254]....
        /*0e3c*/ 	.word	0x0500000f


	//   ....[255]....
        /*0e40*/ 	.word	0x0500000f


	//   ....[0]....
        /*0e44*/ 	.word	0x0500000f


	//   ....[1]....
        /*0e48*/ 	.word	0x0500000f


	//   ....[2]....
        /*0e4c*/ 	.word	0x0500000f


	//   ....[3]....
        /*0e50*/ 	.word	0x0500000f


	//   ....[4]....
        /*0e54*/ 	.word	0x0500000f


	//   ....[5]....
        /*0e58*/ 	.word	0x0500000f


	//   ....[6]....
        /*0e5c*/ 	.word	0x0500000f


	//   ....[7]....
        /*0e60*/ 	.word	0x0500000f


	//   ....[8]....
        /*0e64*/ 	.word	0x0500000f


	//   ....[9]....
        /*0e68*/ 	.word	0x0500000f


	//   ....[10]....
        /*0e6c*/ 	.word	0x0500000f


	//   ....[11]....
        /*0e70*/ 	.word	0x0500000f


	//   ....[12]....
        /*0e74*/ 	.word	0x0500000f


	//   ....[13]....
        /*0e78*/ 	.word	0x0500000f


	//   ....[14]....
        /*0e7c*/ 	.word	0x0500000f


	//   ....[15]....
        /*0e80*/ 	.word	0x0500000f


	//   ....[16]....
        /*0e84*/ 	.word	0x0500000f


	//   ....[17]....
        /*0e88*/ 	.word	0x0500000f


	//   ....[18]....
        /*0e8c*/ 	.word	0x0500000f


	//   ....[19]....
        /*0e90*/ 	.word	0x0500000f


	//   ....[20]....
        /*0e94*/ 	.word	0x0500000f


	//   ....[21]....
        /*0e98*/ 	.word	0x0500000f


	//   ....[22]....
        /*0e9c*/ 	.word	0x0500000f


	//   ....[23]....
        /*0ea0*/ 	.word	0x0500000f


	//   ....[24]....
        /*0ea4*/ 	.word	0x0500000f


	//   ....[25]....
        /*0ea8*/ 	.word	0x0500000f


	//   ....[26]....
        /*0eac*/ 	.word	0x0500000f


	//   ....[27]....
        /*0eb0*/ 	.word	0x0500000f


	//   ....[28]....
        /*0eb4*/ 	.word	0x0500000f


	//   ....[29]....
        /*0eb8*/ 	.word	0x0500000f


	//   ....[30]....
        /*0ebc*/ 	.word	0x0500000f


	//   ....[31]....
        /*0ec0*/ 	.word	0x0500000f


	//   ....[32]....
        /*0ec4*/ 	.word	0x0500000f


	//   ....[33]....
        /*0ec8*/ 	.word	0x0500000f


	//   ....[34]....
        /*0ecc*/ 	.word	0x0500000f


	//   ....[35]....
        /*0ed0*/ 	.word	0x0500000f


	//   ....[36]....
        /*0ed4*/ 	.word	0x0500000f


	//   ....[37]....
        /*0ed8*/ 	.word	0x0500000f


	//   ....[38]....
        /*0edc*/ 	.word	0x0500000f


	//   ....[39]....
        /*0ee0*/ 	.word	0x0500000f


	//   ....[40]....
        /*0ee4*/ 	.word	0x0500000f


	//   ....[41]....
        /*0ee8*/ 	.word	0x0500000f


	//   ....[42]....
        /*0eec*/ 	.word	0x0500000f


	//   ....[43]....
        /*0ef0*/ 	.word	0x0500000f


	//   ....[44]....
        /*0ef4*/ 	.word	0x0500000f


	//   ....[45]....
        /*0ef8*/ 	.word	0x0500000f


	//   ....[46]....
        /*0efc*/ 	.word	0x0500000f


	//   ....[47]....
        /*0f00*/ 	.word	0x0500000f


	//   ....[48]....
        /*0f04*/ 	.word	0x0500000f


	//   ....[49]....
        /*0f08*/ 	.word	0x0500000f


	//   ....[50]....
        /*0f0c*/ 	.word	0x0500000f


	//   ....[51]....
        /*0f10*/ 	.word	0x0500000f


	//   ....[52]....
        /*0f14*/ 	.word	0x0500000f


	//   ....[53]....
        /*0f18*/ 	.word	0x0500000f


	//   ....[54]....
        /*0f1c*/ 	.word	0x0500000f


	//   ....[55]....
        /*0f20*/ 	.word	0x0500000f


	//   ....[56]....
        /*0f24*/ 	.word	0x0500000f


	//   ....[57]....
        /*0f28*/ 	.word	0x0500000f


	//   ....[58]....
        /*0f2c*/ 	.word	0x0500000f


	//   ....[59]....
        /*0f30*/ 	.word	0x0500000f


	//   ....[60]....
        /*0f34*/ 	.word	0x0500000f


	//   ....[61]....
        /*0f38*/ 	.word	0x0500000f


	//   ....[62]....
        /*0f3c*/ 	.word	0x0500000f


	//----- nvinfo : EIATTR_COOP_GROUP_INSTR_OFFSETS
	.align		4
.L_579:
        /*0f40*/ 	.byte	0x04, 0x28
        /*0f42*/ 	.short	(.L_581 - .L_580)


	//   ....[0]....
.L_580:
        /*0f44*/ 	.word	0x00000070


	//   ....[1]....
        /*0f48*/ 	.word	0x00000140


	//   ....[2]....
        /*0f4c*/ 	.word	0x00000190


	//   ....[3]....
        /*0f50*/ 	.word	0x000003c0


	//   ....[4]....
        /*0f54*/ 	.word	0x00000520


	//   ....[5]....
        /*0f58*/ 	.word	0x00000640


	//   ....[6]....
        /*0f5c*/ 	.word	0x000007a0


	//   ....[7]....
        /*0f60*/ 	.word	0x00003930


	//   ....[8]....
        /*0f64*/ 	.word	0x00003940


	//   ....[9]....
        /*0f68*/ 	.word	0x00004070


	//   ....[10]....
        /*0f6c*/ 	.word	0x00004080


	//   ....[11]....
        /*0f70*/ 	.word	0x00004cf0


	//   ....[12]....
        /*0f74*/ 	.word	0x00004d00


	//   ....[13]....
        /*0f78*/ 	.word	0x000054d0


	//   ....[14]....
        /*0f7c*/ 	.word	0x000054e0


	//   ....[15]....
        /*0f80*/ 	.word	0x00005f20


	//   ....[16]....
        /*0f84*/ 	.word	0x00005f30


	//   ....[17]....
        /*0f88*/ 	.word	0x00006040


	//   ....[18]....
        /*0f8c*/ 	.word	0x00006050


	//   ....[19]....
        /*0f90*/ 	.word	0x00006450


	//   ....[20]....
        /*0f94*/ 	.word	0x00006480


	//   ....[21]....
        /*0f98*/ 	.word	0x00006750


	//   ....[22]....
        /*0f9c*/ 	.word	0x00006770


	//   ....[23]....
        /*0fa0*/ 	.word	0x000073d0


	//   ....[24]....
        /*0fa4*/ 	.word	0x00007b50


	//   ....[25]....
        /*0fa8*/ 	.word	0x00007b60


	//   ....[26]....
        /*0fac*/ 	.word	0x00007b70


	//   ....[27]....
        /*0fb0*/ 	.word	0x00007b80


	//   ....[28]....
        /*0fb4*/ 	.word	0x00007e80


	//   ....[29]....
        /*0fb8*/ 	.word	0x00007e90


	//   ....[30]....
        /*0fbc*/ 	.word	0x00007ea0


	//   ....[31]....
        /*0fc0*/ 	.word	0x00007eb0


	//   ....[32]....
        /*0fc4*/ 	.word	0x000091c0


	//   ....[33]....
        /*0fc8*/ 	.word	0x000091d0


	//   ....[34]....
        /*0fcc*/ 	.word	0x000091e0


	//   ....[35]....
        /*0fd0*/ 	.word	0x000091f0


	//   ....[36]....
        /*0fd4*/ 	.word	0x000092f0


	//   ....[37]....
        /*0fd8*/ 	.word	0x00009310


	//   ....[38]....
        /*0fdc*/ 	.word	0x00009390


	//   ....[39]....
        /*0fe0*/ 	.word	0x000093e0


	//   ....[40]....
        /*0fe4*/ 	.word	0x0000af00


	//   ....[41]....
        /*0fe8*/ 	.word	0x0000b440


	//   ....[42]....
        /*0fec*/ 	.word	0x0000b450


	//   ....[43]....
        /*0ff0*/ 	.word	0x0000b470


	//   ....[44]....
        /*0ff4*/ 	.word	0x0000bbc0


	//   ....[45]....
        /*0ff8*/ 	.word	0x0000bbf0


	//   ....[46]....
        /*0ffc*/ 	.word	0x0000d130


	//   ....[47]....
        /*1000*/ 	.word	0x0000d160


	//   ....[48]....
        /*1004*/ 	.word	0x0000dda0


	//   ....[49]....
        /*1008*/ 	.word	0x0000ddc0


	//   ....[50]....
        /*100c*/ 	.word	0x0000e2a0


	//   ....[51]....
        /*1010*/ 	.word	0x0000e2c0


	//   ....[52]....
        /*1014*/ 	.word	0x00010240


	//   ....[53]....
        /*1018*/ 	.word	0x000102a0


	//   ....[54]....
        /*101c*/ 	.word	0x00010cd0


	//   ....[55]....
        /*1020*/ 	.word	0x00010d40


	//   ....[56]....
        /*1024*/ 	.word	0x00011e80


	//   ....[57]....
        /*1028*/ 	.word	0x00011f10


	//   ....[58]....
        /*102c*/ 	.word	0x00011fc0


	//   ....[59]....
        /*1030*/ 	.word	0x00012190


	//   ....[60]....
        /*1034*/ 	.word	0x000139e0


	//   ....[61]....
        /*1038*/ 	.word	0x00013a00


	//   ....[62]....
        /*103c*/ 	.word	0x00013a10


	//   ....[63]....
        /*1040*/ 	.word	0x00013a20


	//   ....[64]....
        /*1044*/ 	.word	0x00014440


	//   ....[65]....
        /*1048*/ 	.word	0x00014450


	//   ....[66]....
        /*104c*/ 	.word	0x00014680


	//   ....[67]....
        /*1050*/ 	.word	0x00014690


	//   ....[68]....
        /*1054*/ 	.word	0x000148c0


	//   ....[69]....
        /*1058*/ 	.word	0x000148d0


	//   ....[70]....
        /*105c*/ 	.word	0x00014b00


	//   ....[71]....
        /*1060*/ 	.word	0x00014b10


	//   ....[72]....
        /*1064*/ 	.word	0x00014fe0


	//   ....[73]....
        /*1068*/ 	.word	0x00014ff0


	//   ....[74]....
        /*106c*/ 	.word	0x00015c70


	//   ....[75]....
        /*1070*/ 	.word	0x00015c80


	//   ....[76]....
        /*1074*/ 	.word	0x000172d0


	//   ....[77]....
        /*1078*/ 	.word	0x000172e0


	//   ....[78]....
        /*107c*/ 	.word	0x00017520


	//   ....[79]....
        /*1080*/ 	.word	0x00017530


	//   ....[80]....
        /*1084*/ 	.word	0x00017760


	//   ....[81]....
        /*1088*/ 	.word	0x00017770


	//   ....[82]....
        /*108c*/ 	.word	0x000179a0


	//   ....[83]....
        /*1090*/ 	.word	0x000179b0


	//   ....[84]....
        /*1094*/ 	.word	0x00017c40


	//   ....[85]....
        /*1098*/ 	.word	0x00017e30


	//   ....[86]....
        /*109c*/ 	.word	0x00017e60


	//   ....[87]....
        /*10a0*/ 	.word	0x00017e90


	//   ....[88]....
        /*10a4*/ 	.word	0x00017ec0


	//   ....[89]....
        /*10a8*/ 	.word	0x00017ef0


	//   ....[90]....
        /*10ac*/ 	.word	0x00017f20


	//   ....[91]....
        /*10b0*/ 	.word	0x000180b0


	//   ....[92]....
        /*10b4*/ 	.word	0x000180e0


	//   ....[93]....
        /*10b8*/ 	.word	0x00018110


	//   ....[94]....
        /*10bc*/ 	.word	0x00018140


	//   ....[95]....
        /*10c0*/ 	.word	0x00018170


	//   ....[96]....
        /*10c4*/ 	.word	0x000181a0


	//   ....[97]....
        /*10c8*/ 	.word	0x00018230


	//   ....[98]....
        /*10cc*/ 	.word	0x00018260


	//   ....[99]....
        /*10d0*/ 	.word	0x00018270


	//   ....[100]....
        /*10d4*/ 	.word	0x000182b0


	//   ....[101]....
        /*10d8*/ 	.word	0x00019760


	//   ....[102]....
        /*10dc*/ 	.word	0x0001b820


	//   ....[103]....
        /*10e0*/ 	.word	0x0001b840


	//   ....[104]....
        /*10e4*/ 	.word	0x0001b8d0


	//   ....[105]....
        /*10e8*/ 	.word	0x0001b8f0


	//   ....[106]....
        /*10ec*/ 	.word	0x0001b970


	//   ....[107]....
        /*10f0*/ 	.word	0x0001b990


	//   ....[108]....
        /*10f4*/ 	.word	0x0001ba10


	//   ....[109]....
        /*10f8*/ 	.word	0x0001ba30


	//   ....[110]....
        /*10fc*/ 	.word	0x0001bab0


	//   ....[111]....
        /*1100*/ 	.word	0x0001bad0


	//   ....[112]....
        /*1104*/ 	.word	0x0001bae0


	//   ....[113]....
        /*1108*/ 	.word	0x0001baf0


	//   ....[114]....
        /*110c*/ 	.word	0x0001c340


	//   ....[115]....
        /*1110*/ 	.word	0x0001c370


	//   ....[116]....
        /*1114*/ 	.word	0x0001c430


	//   ....[117]....
        /*1118*/ 	.word	0x0001c440


	//   ....[118]....
        /*111c*/ 	.word	0x0001c4d0


	//   ....[119]....
        /*1120*/ 	.word	0x0001c4e0


	//   ....[120]....
        /*1124*/ 	.word	0x0001c570


	//   ....[121]....
        /*1128*/ 	.word	0x0001c580


	//   ....[122]....
        /*112c*/ 	.word	0x0001c610


	//   ....[123]....
        /*1130*/ 	.word	0x0001c620


	//   ....[124]....
        /*1134*/ 	.word	0x0001c6b0


	//   ....[125]....
        /*1138*/ 	.word	0x0001c6c0


	//   ....[126]....
        /*113c*/ 	.word	0x0001c740


	//   ....[127]....
        /*1140*/ 	.word	0x0001c750


	//   ....[128]....
        /*1144*/ 	.word	0x0001c760


	//   ....[129]....
        /*1148*/ 	.word	0x0001c770


	//   ....[130]....
        /*114c*/ 	.word	0x0001cbd0


	//   ....[131]....
        /*1150*/ 	.word	0x0001cc00


	//   ....[132]....
        /*1154*/ 	.word	0x0001cc50


	//   ....[133]....
        /*1158*/ 	.word	0x0001cd10


	//   ....[134]....
        /*115c*/ 	.word	0x0001cd20


	//   ....[135]....
        /*1160*/ 	.word	0x0001cd50


	//   ....[136]....
        /*1164*/ 	.word	0x0001cde0


	//   ....[137]....
        /*1168*/ 	.word	0x0001ce90


	//   ....[138]....
        /*116c*/ 	.word	0x0001cea0


	//   ....[139]....
        /*1170*/ 	.word	0x0001ced0


	//   ....[140]....
        /*1174*/ 	.word	0x0001cee0


	//   ....[141]....
        /*1178*/ 	.word	0x0001cf70


	//   ....[142]....
        /*117c*/ 	.word	0x0001d680


	//   ....[143]....
        /*1180*/ 	.word	0x0001d6a0


	//   ....[144]....
        /*1184*/ 	.word	0x0001d6f0


	//   ....[145]....
        /*1188*/ 	.word	0x0001d700


	//   ....[146]....
        /*118c*/ 	.word	0x0001d740


	//   ....[147]....
        /*1190*/ 	.word	0x0001d750


	//   ....[148]....
        /*1194*/ 	.word	0x0001d790


	//   ....[149]....
        /*1198*/ 	.word	0x0001d7a0


	//   ....[150]....
        /*119c*/ 	.word	0x0001d7e0


	//   ....[151]....
        /*11a0*/ 	.word	0x0001d7f0


	//   ....[152]....
        /*11a4*/ 	.word	0x0001d800


	//   ....[153]....
        /*11a8*/ 	.word	0x0001d840


	//   ....[154]....
        /*11ac*/ 	.word	0x0001db60


	//   ....[155]....
        /*11b0*/ 	.word	0x0001db80


	//   ....[156]....
        /*11b4*/ 	.word	0x0001db90


	//   ....[157]....
        /*11b8*/ 	.word	0x0001dba0


	//   ....[158]....
        /*11bc*/ 	.word	0x0001dbc0


	//   ....[159]....
        /*11c0*/ 	.word	0x0001dc30


	//   ....[160]....
        /*11c4*/ 	.word	0x0001dca0


	//   ....[161]....
        /*11c8*/ 	.word	0x0001dcc0


	//   ....[162]....
        /*11cc*/ 	.word	0x0001dcd0


	//   ....[163]....
        /*11d0*/ 	.word	0x0001dd30


	//   ....[164]....
        /*11d4*/ 	.word	0x0001dd50


	//   ....[165]....
        /*11d8*/ 	.word	0x0001ddb0


	//   ....[166]....
        /*11dc*/ 	.word	0x0001e2f0


	//   ....[167]....
        /*11e0*/ 	.word	0x0001e320


	//   ....[168]....
        /*11e4*/ 	.word	0x0001e380


	//   ....[169]....
        /*11e8*/ 	.word	0x0001e3b0


	//   ....[170]....
        /*11ec*/ 	.word	0x0001e3e0


	//   ....[171]....
        /*11f0*/ 	.word	0x0001e410


	//   ....[172]....
        /*11f4*/ 	.word	0x0001e440


	//   ....[173]....
        /*11f8*/ 	.word	0x0001e470


	//   ....[174]....
        /*11fc*/ 	.word	0x0001e610


	//   ....[175]....
        /*1200*/ 	.word	0x0001e640


	//   ....[176]....
        /*1204*/ 	.word	0x0001e670


	//   ....[177]....
        /*1208*/ 	.word	0x0001e6a0


	//   ....[178]....
        /*120c*/ 	.word	0x0001e6d0


	//   ....[179]....
        /*1210*/ 	.word	0x0001e700


	//   ....[180]....
        /*1214*/ 	.word	0x0001e7c0


	//   ....[181]....
        /*1218*/ 	.word	0x0001e7e0


	//   ....[182]....
        /*121c*/ 	.word	0x0001e800


	//   ....[183]....
        /*1220*/ 	.word	0x0001e860


	//   ....[184]....
        /*1224*/ 	.word	0x0001f280


	//   ....[185]....
        /*1228*/ 	.word	0x0001f5a0


	//   ....[186]....
        /*122c*/ 	.word	0x0001f630


	//   ....[187]....
        /*1230*/ 	.word	0x0001f6c0


	//   ....[188]....
        /*1234*/ 	.word	0x0001f750


	//   ....[189]....
        /*1238*/ 	.word	0x0001f830


	//   ....[190]....
        /*123c*/ 	.word	0x0001f8c0


	//   ....[191]....
        /*1240*/ 	.word	0x0001f960


	//   ....[192]....
        /*1244*/ 	.word	0x0001f9f0


	//   ....[193]....
        /*1248*/ 	.word	0x0001fae0


	//   ....[194]....
        /*124c*/ 	.word	0x0001fb70


	//   ....[195]....
        /*1250*/ 	.word	0x0001fc10


	//   ....[196]....
        /*1254*/ 	.word	0x0001fca0


	//   ....[197]....
        /*1258*/ 	.word	0x0001fd80


	//   ....[198]....
        /*125c*/ 	.word	0x0001fe20


	//   ....[199]....
        /*1260*/ 	.word	0x0001feb0


	//   ....[200]....
        /*1264*/ 	.word	0x0001ff00


	//   ....[201]....
        /*1268*/ 	.word	0x0001ff50


	//   ....[202]....
        /*126c*/ 	.word	0x0001fff0


	//   ....[203]....
        /*1270*/ 	.word	0x00020080


	//   ....[204]....
        /*1274*/ 	.word	0x000200d0


	//   ....[205]....
        /*1278*/ 	.word	0x00020120


	//   ....[206]....
        /*127c*/ 	.word	0x00020220


	//   ....[207]....
        /*1280*/ 	.word	0x000202d0


	//   ....[208]....
        /*1284*/ 	.word	0x00020320


	//   ....[209]....
        /*1288*/ 	.word	0x00020370


	//   ....[210]....
        /*128c*/ 	.word	0x00020500


	//   ....[211]....
        /*1290*/ 	.word	0x00020650


	//   ....[212]....
        /*1294*/ 	.word	0x000206d0


	//   ....[213]....
        /*1298*/ 	.word	0x00020720


	//   ....[214]....
        /*129c*/ 	.word	0x000209d0


	//   ....[215]....
        /*12a0*/ 	.word	0x00020a20


	//   ....[216]....
        /*12a4*/ 	.word	0x00020ab0


	//   ....[217]....
        /*12a8*/ 	.word	0x00020b40


	//   ....[218]....
        /*12ac*/ 	.word	0x00020bd0


	//   ....[219]....
        /*12b0*/ 	.word	0x00020c60


	//   ....[220]....
        /*12b4*/ 	.word	0x00020cf0


	//   ....[221]....
        /*12b8*/ 	.word	0x00020d80


	//   ....[222]....
        /*12bc*/ 	.word	0x00020e00


	//   ....[223]....
        /*12c0*/ 	.word	0x00020e50


	//   ....[224]....
        /*12c4*/ 	.word	0x00020ef0


	//   ....[225]....
        /*12c8*/ 	.word	0x00020f80


	//   ....[226]....
        /*12cc*/ 	.word	0x00021010


	//   ....[227]....
        /*12d0*/ 	.word	0x00021060


	//   ....[228]....
        /*12d4*/ 	.word	0x00021100


	//   ....[229]....
        /*12d8*/ 	.word	0x00021190


	//   ....[230]....
        /*12dc*/ 	.word	0x00021230


	//   ....[231]....
        /*12e0*/ 	.word	0x000212c0


	//   ....[232]....
        /*12e4*/ 	.word	0x00021360


	//   ....[233]....
        /*12e8*/ 	.word	0x000213f0


	//   ....[234]....
        /*12ec*/ 	.word	0x000214c0


	//   ....[235]....
        /*12f0*/ 	.word	0x000217a0


	//   ....[236]....
        /*12f4*/ 	.word	0x00021890


	//   ....[237]....
        /*12f8*/ 	.word	0x00021930


	//   ....[238]....
        /*12fc*/ 	.word	0x00021990


	//   ....[239]....
        /*1300*/ 	.word	0x00021a80


	//   ....[240]....
        /*1304*/ 	.word	0x00021af0


	//   ....[241]....
        /*1308*/ 	.word	0x00021be0


	//   ....[242]....
        /*130c*/ 	.word	0x00021c50


	//   ....[243]....
        /*1310*/ 	.word	0x00021d40


	//   ....[244]....
        /*1314*/ 	.word	0x00021db0


	//   ....[245]....
        /*1318*/ 	.word	0x00021ea0


	//   ....[246]....
        /*131c*/ 	.word	0x00021f10


	//   ....[247]....
        /*1320*/ 	.word	0x00021fb0


	//   ....[248]....
        /*1324*/ 	.word	0x000220a0


	//   ....[249]....
        /*1328*/ 	.word	0x00022110


	//   ....[250]....
        /*132c*/ 	.word	0x00022170


	//   ....[251]....
        /*1330*/ 	.word	0x00022260


	//   ....[252]....
        /*1334*/ 	.word	0x000222c0


	//   ....[253]....
        /*1338*/ 	.word	0x000223c0


	//   ....[254]....
        /*133c*/ 	.word	0x00022420


	//   ....[255]....
        /*1340*/ 	.word	0x00022520


	//   ....[0]....
        /*1344*/ 	.word	0x00022580


	//   ....[1]....
        /*1348*/ 	.word	0x00022680


	//   ....[2]....
        /*134c*/ 	.word	0x000226e0


	//   ....[3]....
        /*1350*/ 	.word	0x000227e0


	//   ....[4]....
        /*1354*/ 	.word	0x00022840


	//   ....[5]....
        /*1358*/ 	.word	0x00022940


	//   ....[6]....
        /*135c*/ 	.word	0x000229a0


	//   ....[7]....
        /*1360*/ 	.word	0x00022a40


	//   ....[8]....
        /*1364*/ 	.word	0x00022bc0


	//   ....[9]....
        /*1368*/ 	.word	0x00022ca0


	//   ....[10]....
        /*136c*/ 	.word	0x00022d50


	//   ....[11]....
        /*1370*/ 	.word	0x00022e60


	//   ....[12]....
        /*1374*/ 	.word	0x00022ec0


	//   ....[13]....
        /*1378*/ 	.word	0x00022fd0


	//   ....[14]....
        /*137c*/ 	.word	0x00023030


	//   ....[15]....
        /*1380*/ 	.word	0x00023140


	//   ....[16]....
        /*1384*/ 	.word	0x000231a0


	//   ....[17]....
        /*1388*/ 	.word	0x000232b0


	//   ....[18]....
        /*138c*/ 	.word	0x00023310


	//   ....[19]....
        /*1390*/ 	.word	0x000233d0


	//   ....[20]....
        /*1394*/ 	.word	0x00023530


	//   ....[21]....
        /*1398*/ 	.word	0x000235d0


	//   ....[22]....
        /*139c*/ 	.word	0x00023630


	//   ....[23]....
        /*13a0*/ 	.word	0x000236e0


	//   ....[24]....
        /*13a4*/ 	.word	0x00023740


	//   ....[25]....
        /*13a8*/ 	.word	0x000237f0


	//   ....[26]....
        /*13ac*/ 	.word	0x00023850


	//   ....[27]....
        /*13b0*/ 	.word	0x00023900


	//   ....[28]....
        /*13b4*/ 	.word	0x00023960


	//   ....[29]....
        /*13b8*/ 	.word	0x00023a10


	//   ....[30]....
        /*13bc*/ 	.word	0x00023a70


	//   ....[31]....
        /*13c0*/ 	.word	0x00023b20


	//   ....[32]....
        /*13c4*/ 	.word	0x00023c10


	//   ....[33]....
        /*13c8*/ 	.word	0x00023cb0


	//   ....[34]....
        /*13cc*/ 	.word	0x00023d10


	//   ....[35]....
        /*13d0*/ 	.word	0x00023de0


	//   ....[36]....
        /*13d4*/ 	.word	0x00023e40


	//   ....[37]....
        /*13d8*/ 	.word	0x00023f10


	//   ....[38]....
        /*13dc*/ 	.word	0x00023f70


	//   ....[39]....
        /*13e0*/ 	.word	0x00024040


	//   ....[40]....
        /*13e4*/ 	.word	0x000240a0


	//   ....[41]....
        /*13e8*/ 	.word	0x00024170


	//   ....[42]....
        /*13ec*/ 	.word	0x000241d0


	//   ....[43]....
        /*13f0*/ 	.word	0x000242a0


	//   ....[44]....
        /*13f4*/ 	.word	0x00024330


	//   ....[45]....
        /*13f8*/ 	.word	0x000243d0


	//   ....[46]....
        /*13fc*/ 	.word	0x00024550


	//   ....[47]....
        /*1400*/ 	.word	0x000245c0


	//   ....[48]....
        /*1404*/ 	.word	0x00024630


	//   ....[49]....
        /*1408*/ 	.word	0x000246a0


	//   ....[50]....
        /*140c*/ 	.word	0x00024710


	//   ....[51]....
        /*1410*/ 	.word	0x00024790


	//   ....[52]....
        /*1414*/ 	.word	0x00024810


	//   ....[53]....
        /*1418*/ 	.word	0x000248a0


	//   ....[54]....
        /*141c*/ 	.word	0x00024910


	//   ....[55]....
        /*1420*/ 	.word	0x00024980


	//   ....[56]....
        /*1424*/ 	.word	0x000249f0


	//   ....[57]....
        /*1428*/ 	.word	0x00024a70


	//   ....[58]....
        /*142c*/ 	.word	0x00024ae0


	//   ....[59]....
        /*1430*/ 	.word	0x00024b70


	//   ....[60]....
        /*1434*/ 	.word	0x00024bd0


	//   ....[61]....
        /*1438*/ 	.word	0x00024c60


	//   ....[62]....
        /*143c*/ 	.word	0x00024d90


	//----- nvinfo : EIATTR_REG_RECONFIG
	.align		4
.L_581:
        /*1440*/ 	.byte	0x01, 0x54
	.zero		2


	//----- nvinfo : EIATTR_SYSCALL_OFFSETS
	.align		4
        /*1444*/ 	.byte	0x04, 0x46
        /*1446*/ 	.short	(.L_583 - .L_582)


	//   ....[0]....
.L_582:
        /*1448*/ 	.word	0x000024a0


	//   ....[1]....
        /*144c*/ 	.word	0x000025f0


	//   ....[2]....
        /*1450*/ 	.word	0x00007570


	//   ....[3]....
        /*1454*/ 	.word	0x00007890


	//   ....[4]....
        /*1458*/ 	.word	0x0001aea0


	//   ....[5]....
        /*145c*/ 	.word	0x0001aff0


	//   ....[6]....
        /*1460*/ 	.word	0x0001b0e0


	//   ....[7]....
        /*1464*/ 	.word	0x0001bfa0


	//----- nvinfo : EIATTR_MBARRIER_INSTR_OFFSETS
	.align		4
.L_583:
        /*1468*/ 	.byte	0x04, 0x39
        /*146a*/ 	.short	(.L_585 - .L_584)


	//   ....[0]....
.L_584:
        /*146c*/ 	.word	0x00000270
        /*1470*/ 	.word	0x000000ff
        /*1474*/ 	.word	0x00022800
        /*1478*/ 	.short	0x0100
        /*147a*/ 	.byte	0x08
	.zero		1


	//   ....[1]....
        /*147c*/ 	.word	0x00000280
        /*1480*/ 	.word	0x000000ff
        /*1484*/ 	.word	0x00022820
        /*1488*/ 	.short	0x0100
        /*148a*/ 	.byte	0x08
	.zero		1


	//   ....[2]....
        /*148c*/ 	.word	0x00000370
        /*1490*/ 	.word	0x000000ff
        /*1494*/ 	.word	0x00022830
        /*1498*/ 	.short	0x0100
        /*149a*/ 	.byte	0x08
	.zero		1


	//   ....[3]....
        /*149c*/ 	.word	0x00000380
        /*14a0*/ 	.word	0x000000ff
        /*14a4*/ 	.word	0x00022840
        /*14a8*/ 	.short	0x0100
        /*14aa*/ 	.byte	0x08
	.zero		1


	//   ....[4]....
        /*14ac*/ 	.word	0x00000390
        /*14b0*/ 	.word	0x000000ff
        /*14b4*/ 	.word	0x00022838
        /*14b8*/ 	.short	0x0100
        /*14ba*/ 	.byte	0x08
	.zero		1


	//   ....[5]....
        /*14bc*/ 	.word	0x000003a0
        /*14c0*/ 	.word	0x000000ff
        /*14c4*/ 	.word	0x00022848
        /*14c8*/ 	.short	0x0100
        /*14ca*/ 	.byte	0x08
	.zero		1


	//   ....[6]....
        /*14cc*/ 	.word	0x000004d0
        /*14d0*/ 	.word	0x000000ff
        /*14d4*/ 	.word	0x00022850
        /*14d8*/ 	.short	0x0100
        /*14da*/ 	.byte	0x08
	.zero		1


	//   ....[7]....
        /*14dc*/ 	.word	0x000004e0
        /*14e0*/ 	.word	0x000000ff
        /*14e4*/ 	.word	0x00022860
        /*14e8*/ 	.short	0x0100
        /*14ea*/ 	.byte	0x08
	.zero		1


	//   ....[8]....
        /*14ec*/ 	.word	0x000004f0
        /*14f0*/ 	.word	0x000000ff
        /*14f4*/ 	.word	0x00022858
        /*14f8*/ 	.short	0x0100
        /*14fa*/ 	.byte	0x08
	.zero		1


	//   ....[9]....
        /*14fc*/ 	.word	0x00000500
        /*1500*/ 	.word	0x000000ff
        /*1504*/ 	.word	0x00022868
        /*1508*/ 	.short	0x0100
        /*150a*/ 	.byte	0x08
	.zero		1


	//   ....[10]....
        /*150c*/ 	.word	0x000005f0
        /*1510*/ 	.word	0x000000ff
        /*1514*/ 	.word	0x00022870
        /*1518*/ 	.short	0x0100
        /*151a*/ 	.byte	0x06
	.zero		1


	//   ....[11]....
        /*151c*/ 	.word	0x00000600
        /*1520*/ 	.word	0x000000ff
        /*1524*/ 	.word	0x00022880
        /*1528*/ 	.short	0x0100
        /*152a*/ 	.byte	0x06
	.zero		1


	//   ....[12]....
        /*152c*/ 	.word	0x00000610
        /*1530*/ 	.word	0x000000ff
        /*1534*/ 	.word	0x00022878
        /*1538*/ 	.short	0x0100
        /*153a*/ 	.byte	0x06
	.zero		1


	//   ....[13]....
        /*153c*/ 	.word	0x00000620
        /*1540*/ 	.word	0x000000ff
        /*1544*/ 	.word	0x00022888
        /*1548*/ 	.short	0x0100
        /*154a*/ 	.byte	0x06
	.zero		1


	//   ....[14]....
        /*154c*/ 	.word	0x00000750
        /*1550*/ 	.word	0x000000ff
        /*1554*/ 	.word	0x00022890
        /*1558*/ 	.short	0x0100
        /*155a*/ 	.byte	0x08
	.zero		1


	//   ....[15]....
        /*155c*/ 	.word	0x00000760
        /*1560*/ 	.word	0x000000ff
        /*1564*/ 	.word	0x000228a0
        /*1568*/ 	.short	0x0100
        /*156a*/ 	.byte	0x08
	.zero		1


	//   ....[16]....
        /*156c*/ 	.word	0x00000770
        /*1570*/ 	.word	0x000000ff
        /*1574*/ 	.word	0x00022898
        /*1578*/ 	.short	0x0100
        /*157a*/ 	.byte	0x08
	.zero		1


	//   ....[17]....
        /*157c*/ 	.word	0x00000780
        /*1580*/ 	.word	0x000000ff
        /*1584*/ 	.word	0x000228a8
        /*1588*/ 	.short	0x0100
        /*158a*/ 	.byte	0x08
	.zero		1


	//   ....[18]....
        /*158c*/ 	.word	0x000008b0
        /*1590*/ 	.word	0x000000ff
        /*1594*/ 	.word	0x000228b0
        /*1598*/ 	.short	0x0100
        /*159a*/ 	.byte	0x08
	.zero		1


	//   ....[19]....
        /*159c*/ 	.word	0x000008c0
        /*15a0*/ 	.word	0x000000ff
        /*15a4*/ 	.word	0x000228c0
        /*15a8*/ 	.short	0x0100
        /*15aa*/ 	.byte	0x08
	.zero		1


	//   ....[20]....
        /*15ac*/ 	.word	0x000008d0
        /*15b0*/ 	.word	0x000000ff
        /*15b4*/ 	.word	0x000228b8
        /*15b8*/ 	.short	0x0100
        /*15ba*/ 	.byte	0x08
	.zero		1


	//   ....[21]....
        /*15bc*/ 	.word	0x000008e0
        /*15c0*/ 	.word	0x000000ff
        /*15c4*/ 	.word	0x000228c8
        /*15c8*/ 	.short	0x0100
        /*15ca*/ 	.byte	0x08
	.zero		1


	//   ....[22]....
        /*15cc*/ 	.word	0x000038e0
        /*15d0*/ 	.word	0x00000057
        /*15d4*/ 	.word	0x00022890
        /*15d8*/ 	.short	0x010a
        /*15da*/ 	.byte	0x3f
	.zero		1


	//   ....[23]....
        /*15dc*/ 	.word	0x00004c90
        /*15e0*/ 	.word	0x00000057
        /*15e4*/ 	.word	0x00022890
        /*15e8*/ 	.short	0x010a
        /*15ea*/ 	.byte	0x3f
	.zero		1


	//   ....[24]....
        /*15ec*/ 	.word	0x00005d80
        /*15f0*/ 	.word	0x00000057
        /*15f4*/ 	.word	0x00022890
        /*15f8*/ 	.short	0x010a
        /*15fa*/ 	.byte	0x3f
	.zero		1


	//   ....[25]....
        /*15fc*/ 	.word	0x00006220
        /*1600*/ 	.word	0x00000004
        /*1604*/ 	.word	0x00000000
        /*1608*/ 	.short	0x0101
        /*160a*/ 	.byte	0x3f
	.zero		1


	//   ....[26]....
        /*160c*/ 	.word	0x00006260
        /*1610*/ 	.word	0x00000057
        /*1614*/ 	.word	0x000228b0
        /*1618*/ 	.short	0x010a
        /*161a*/ 	.byte	0x3f
	.zero		1


	//   ....[27]....
        /*161c*/ 	.word	0x00006ae0
        /*1620*/ 	.word	0x00000057
        /*1624*/ 	.word	0x00000000
        /*1628*/ 	.short	0x0101
        /*162a*/ 	.byte	0x3f
	.zero		1


	//   ....[28]....
        /*162c*/ 	.word	0x00007610
        /*1630*/ 	.word	0x00000013
        /*1634*/ 	.word	0x00022800
        /*1638*/ 	.short	0x010a
        /*163a*/ 	.byte	0x3f
	.zero		1


	//   ....[29]....
        /*163c*/ 	.word	0x00007660
        /*1640*/ 	.word	0x00000013
        /*1644*/ 	.word	0x00022800
        /*1648*/ 	.short	0x010a
        /*164a*/ 	.byte	0x3f
	.zero		1


	//   ....[30]....
        /*164c*/ 	.word	0x00008110
        /*1650*/ 	.word	0x00000013
        /*1654*/ 	.word	0x00022800
        /*1658*/ 	.short	0x010a
        /*165a*/ 	.byte	0x3f
	.zero		1


	//   ....[31]....
        /*165c*/ 	.word	0x00009650
        /*1660*/ 	.word	0x00000013
        /*1664*/ 	.word	0x00022800
        /*1668*/ 	.short	0x010a
        /*166a*/ 	.byte	0x3f
	.zero		1


	//   ....[32]....
        /*166c*/ 	.word	0x0000a670
        /*1670*/ 	.word	0x0000000d
        /*1674*/ 	.word	0x00022830
        /*1678*/ 	.short	0x010a
        /*167a*/ 	.byte	0x3f
	.zero		1


	//   ....[33]....
        /*167c*/ 	.word	0x0000a720
        /*1680*/ 	.word	0x0000000d
        /*1684*/ 	.word	0x00022830
        /*1688*/ 	.short	0x010a
        /*168a*/ 	.byte	0x3f
	.zero		1


	//   ....[34]....
        /*168c*/ 	.word	0x0000bf00
        /*1690*/ 	.word	0x00000020
        /*1694*/ 	.word	0x00000000
        /*1698*/ 	.short	0x0101
        /*169a*/ 	.byte	0x3f
	.zero		1


	//   ....[35]....
        /*169c*/ 	.word	0x0000c660
        /*16a0*/ 	.word	0x0000000d
        /*16a4*/ 	.word	0x00022850
        /*16a8*/ 	.short	0x010a
        /*16aa*/ 	.byte	0x3f
	.zero		1


	//   ....[36]....
        /*16ac*/ 	.word	0x0000c6b0
        /*16b0*/ 	.word	0x0000000d
        /*16b4*/ 	.word	0x00022850
        /*16b8*/ 	.short	0x010a
        /*16ba*/ 	.byte	0x3f
	.zero		1


	//   ....[37]....
        /*16bc*/ 	.word	0x0000cb20
        /*16c0*/ 	.word	0x0000000d
        /*16c4*/ 	.word	0x00000000
        /*16c8*/ 	.short	0x0101
        /*16ca*/ 	.byte	0x3f
	.zero		1


	//   ....[38]....
        /*16cc*/ 	.word	0x0000ccc0
        /*16d0*/ 	.word	0x0000000e
        /*16d4*/ 	.word	0x00022830
        /*16d8*/ 	.short	0x010a
        /*16da*/ 	.byte	0x3f
	.zero		1


	//   ....[39]....
        /*16dc*/ 	.word	0x0000cd30
        /*16e0*/ 	.word	0x0000000e
        /*16e4*/ 	.word	0x00022830
        /*16e8*/ 	.short	0x010a
        /*16ea*/ 	.byte	0x3f
	.zero		1


	//   ....[40]....
        /*16ec*/ 	.word	0x0000eb00
        /*16f0*/ 	.word	0x0000009b
        /*16f4*/ 	.word	0x00000000
        /*16f8*/ 	.short	0x0101
        /*16fa*/ 	.byte	0x3f
	.zero		1


	//   ....[41]....
        /*16fc*/ 	.word	0x0000f460
        /*1700*/ 	.word	0x0000000e
        /*1704*/ 	.word	0x00022850
        /*1708*/ 	.short	0x010a
        /*170a*/ 	.byte	0x3f
	.zero		1


	//   ....[42]....
        /*170c*/ 	.word	0x0000f4b0
        /*1710*/ 	.word	0x0000000e
        /*1714*/ 	.word	0x00022850
        /*1718*/ 	.short	0x010a
        /*171a*/ 	.byte	0x3f
	.zero		1


	//   ....[43]....
        /*171c*/ 	.word	0x0000f8a0
        /*1720*/ 	.word	0x0000000e
        /*1724*/ 	.word	0x00000000
        /*1728*/ 	.short	0x0101
        /*172a*/ 	.byte	0x3f
	.zero		1


	//   ....[44]....
        /*172c*/ 	.word	0x0000f9d0
        /*1730*/ 	.word	0x0000000e
        /*1734*/ 	.word	0x00022830
        /*1738*/ 	.short	0x010a
        /*173a*/ 	.byte	0x3f
	.zero		1


	//   ....[45]....
        /*173c*/ 	.word	0x0000fa40
        /*1740*/ 	.word	0x0000000e
        /*1744*/ 	.word	0x00022830
        /*1748*/ 	.short	0x010a
        /*174a*/ 	.byte	0x3f
	.zero		1


	//   ....[46]....
        /*174c*/ 	.word	0x00011360
        /*1750*/ 	.word	0x00000099
        /*1754*/ 	.word	0x00000000
        /*1758*/ 	.short	0x0101
        /*175a*/ 	.byte	0x3f
	.zero		1


	//   ....[47]....
        /*175c*/ 	.word	0x000119e0
        /*1760*/ 	.word	0x0000000e
        /*1764*/ 	.word	0x00022850
        /*1768*/ 	.short	0x010a
        /*176a*/ 	.byte	0x3f
	.zero		1


	//   ....[48]....
        /*176c*/ 	.word	0x00011a30
        /*1770*/ 	.word	0x0000000e
        /*1774*/ 	.word	0x00022850
        /*1778*/ 	.short	0x010a
        /*177a*/ 	.byte	0x3f
	.zero		1


	//   ....[49]....
        /*177c*/ 	.word	0x00011e20
        /*1780*/ 	.word	0x0000000e
        /*1784*/ 	.word	0x00000000
        /*1788*/ 	.short	0x0101
        /*178a*/ 	.byte	0x3f
	.zero		1


	//   ....[50]....
        /*178c*/ 	.word	0x000143b0
        /*1790*/ 	.word	0x00000003
        /*1794*/ 	.word	0x00000000
        /*1798*/ 	.short	0x0101
        /*179a*/ 	.byte	0x3f
	.zero		1


	//   ....[51]....
        /*179c*/ 	.word	0x00014f50
        /*17a0*/ 	.word	0x0000000a
        /*17a4*/ 	.word	0x00000000
        /*17a8*/ 	.short	0x0101
        /*17aa*/ 	.byte	0x3f
	.zero		1


	//   ....[52]....
        /*17ac*/ 	.word	0x00019840
        /*17b0*/ 	.word	0x00000016
        /*17b4*/ 	.word	0x00022820
        /*17b8*/ 	.short	0x010a
        /*17ba*/ 	.byte	0x3f
	.zero		1


	//   ....[53]....
        /*17bc*/ 	.word	0x000198d0
        /*17c0*/ 	.word	0x00000003
        /*17c4*/ 	.word	0x000228a0
        /*17c8*/ 	.short	0x010a
        /*17ca*/ 	.byte	0x3f
	.zero		1


	//   ....[54]....
        /*17cc*/ 	.word	0x00019b20
        /*17d0*/ 	.word	0x00000003
        /*17d4*/ 	.word	0x000228c0
        /*17d8*/ 	.short	0x010a
        /*17da*/ 	.byte	0x3f
	.zero		1


	//   ....[55]....
        /*17dc*/ 	.word	0x0001a130
        /*17e0*/ 	.word	0x00000009
        /*17e4*/ 	.word	0x000228a0
        /*17e8*/ 	.short	0x010a
        /*17ea*/ 	.byte	0x3f
	.zero		1


	//   ....[56]....
        /*17ec*/ 	.word	0x0001a370
        /*17f0*/ 	.word	0x00000009
        /*17f4*/ 	.word	0x000228c0
        /*17f8*/ 	.short	0x010a
        /*17fa*/ 	.byte	0x3f
	.zero		1


	//   ....[57]....
        /*17fc*/ 	.word	0x0001b5c0
        /*1800*/ 	.word	0x00000020
        /*1804*/ 	.word	0x00022840
        /*1808*/ 	.short	0x010a
        /*180a*/ 	.byte	0x3f
	.zero		1


	//   ....[58]....
        /*180c*/ 	.word	0x0001bbf0
        /*1810*/ 	.word	0x00000020
        /*1814*/ 	.word	0x00022830
        /*1818*/ 	.short	0x0107
        /*181a*/ 	.byte	0x3f
	.zero		1


	//   ....[59]....
        /*181c*/ 	.word	0x0001bcd0
        /*1820*/ 	.word	0x00000020
        /*1824*/ 	.word	0x00022830
        /*1828*/ 	.short	0x0101
        /*182a*/ 	.byte	0x3f
	.zero		1


	//   ....[60]....
        /*182c*/ 	.word	0x0001c870
        /*1830*/ 	.word	0x00000016
        /*1834*/ 	.word	0x00022800
        /*1838*/ 	.short	0x0107
        /*183a*/ 	.byte	0x3f
	.zero		1


	//   ....[61]....
        /*183c*/ 	.word	0x0001c960
        /*1840*/ 	.word	0x00000016
        /*1844*/ 	.word	0x00022800
        /*1848*/ 	.short	0x0101
        /*184a*/ 	.byte	0x3f
	.zero		1


	//   ....[62]....
        /*184c*/ 	.word	0x0001c980
        /*1850*/ 	.word	0x00000016
        /*1854*/ 	.word	0x00022820
        /*1858*/ 	.short	0x010a
        /*185a*/ 	.byte	0x3f
	.zero		1


	//   ....[63]....
        /*185c*/ 	.word	0x0001ca10
        /*1860*/ 	.word	0x00000020
        /*1864*/ 	.word	0x00022860
        /*1868*/ 	.short	0x010a
        /*186a*/ 	.byte	0x3f
	.zero		1


	//   ....[64]....
        /*186c*/ 	.word	0x0001d0f0
        /*1870*/ 	.word	0x00000020
        /*1874*/ 	.word	0x00022850
        /*1878*/ 	.short	0x0107
        /*187a*/ 	.byte	0x3f
	.zero		1


	//   ....[65]....
        /*187c*/ 	.word	0x0001d1c0
        /*1880*/ 	.word	0x00000020
        /*1884*/ 	.word	0x00022850
        /*1888*/ 	.short	0x0101
        /*188a*/ 	.byte	0x3f
	.zero		1


	//   ....[66]....
        /*188c*/ 	.word	0x0001d500
        /*1890*/ 	.word	0x00000006
        /*1894*/ 	.word	0x00022840
        /*1898*/ 	.short	0x010a
        /*189a*/ 	.byte	0x3f
	.zero		1


	//   ....[67]....
        /*189c*/ 	.word	0x0001d8c0
        /*18a0*/ 	.word	0x00000006
        /*18a4*/ 	.word	0x00022830
        /*18a8*/ 	.short	0x0107
        /*18aa*/ 	.byte	0x3f
	.zero		1


	//   ....[68]....
        /*18ac*/ 	.word	0x0001d980
        /*18b0*/ 	.word	0x00000006
        /*18b4*/ 	.word	0x00022830
        /*18b8*/ 	.short	0x0101
        /*18ba*/ 	.byte	0x3f
	.zero		1


	//   ....[69]....
        /*18bc*/ 	.word	0x0001d9b0
        /*18c0*/ 	.word	0x00000006
        /*18c4*/ 	.word	0x00022860
        /*18c8*/ 	.short	0x010a
        /*18ca*/ 	.byte	0x3f
	.zero		1


	//   ....[70]....
        /*18cc*/ 	.word	0x0001deb0
        /*18d0*/ 	.word	0x00000006
        /*18d4*/ 	.word	0x00022850
        /*18d8*/ 	.short	0x0107
        /*18da*/ 	.byte	0x3f
	.zero		1


	//   ....[71]....
        /*18dc*/ 	.word	0x0001df70
        /*18e0*/ 	.word	0x00000006
        /*18e4*/ 	.word	0x00022850
        /*18e8*/ 	.short	0x0101
        /*18ea*/ 	.byte	0x3f
	.zero		1


	//   ....[72]....
        /*18ec*/ 	.word	0x0001f200
        /*18f0*/ 	.word	0x00000004
        /*18f4*/ 	.word	0x00022820
        /*18f8*/ 	.short	0x010a
        /*18fa*/ 	.byte	0x3f
	.zero		1


	//   ....[73]....
        /*18fc*/ 	.word	0x0001f370
        /*1900*/ 	.word	0x00000005
        /*1904*/ 	.word	0x00022840
        /*1908*/ 	.short	0x010a
        /*190a*/ 	.byte	0x3f
	.zero		1


	//   ....[74]....
        /*190c*/ 	.word	0x0001f410
        /*1910*/ 	.word	0x00000019
        /*1914*/ 	.word	0x00022840
        /*1918*/ 	.short	0x010a
        /*191a*/ 	.byte	0x3f
	.zero		1


	//   ....[75]....
        /*191c*/ 	.word	0x0001f450
        /*1920*/ 	.word	0x00000005
        /*1924*/ 	.word	0x00022860
        /*1928*/ 	.short	0x010a
        /*192a*/ 	.byte	0x3f
	.zero		1


	//   ....[76]....
        /*192c*/ 	.word	0x0001f490
        /*1930*/ 	.word	0x00000019
        /*1934*/ 	.word	0x00022860
        /*1938*/ 	.short	0x010a
        /*193a*/ 	.byte	0x3f
	.zero		1


	//   ....[77]....
        /*193c*/ 	.word	0x0001f4f0
        /*1940*/ 	.word	0x00000057
        /*1944*/ 	.word	0x00022890
        /*1948*/ 	.short	0x010a
        /*194a*/ 	.byte	0x3f
	.zero		1


	//   ....[78]....
        /*194c*/ 	.word	0x0001f780
        /*1950*/ 	.word	0x00000057
        /*1954*/ 	.word	0x00022890
        /*1958*/ 	.short	0x010a
        /*195a*/ 	.byte	0x3f
	.zero		1


	//   ....[79]....
        /*195c*/ 	.word	0x0001fa30
        /*1960*/ 	.word	0x00000057
        /*1964*/ 	.word	0x00022890
        /*1968*/ 	.short	0x010a
        /*196a*/ 	.byte	0x3f
	.zero		1


	//   ....[80]....
        /*196c*/ 	.word	0x0001fce0
        /*1970*/ 	.word	0x00000057
        /*1974*/ 	.word	0x000228b0
        /*1978*/ 	.short	0x010a
        /*197a*/ 	.byte	0x3f
	.zero		1


	//   ....[81]....
        /*197c*/ 	.word	0x00020160
        /*1980*/ 	.word	0x00000013
        /*1984*/ 	.word	0x00022800
        /*1988*/ 	.short	0x010a
        /*198a*/ 	.byte	0x3f
	.zero		1


	//   ....[82]....
        /*198c*/ 	.word	0x00020750
        /*1990*/ 	.word	0x00000013
        /*1994*/ 	.word	0x00022800
        /*1998*/ 	.short	0x010a
        /*199a*/ 	.byte	0x3f
	.zero		1


	//   ....[83]....
        /*199c*/ 	.word	0x000207a0
        /*19a0*/ 	.word	0x0000000d
        /*19a4*/ 	.word	0x00022830
        /*19a8*/ 	.short	0x010a
        /*19aa*/ 	.byte	0x3f
	.zero		1


	//   ....[84]....
        /*19ac*/ 	.word	0x000207f0
        /*19b0*/ 	.word	0x0000000d
        /*19b4*/ 	.word	0x00022850
        /*19b8*/ 	.short	0x010a
        /*19ba*/ 	.byte	0x3f
	.zero		1


	//   ....[85]....
        /*19bc*/ 	.word	0x00020840
        /*19c0*/ 	.word	0x0000000e
        /*19c4*/ 	.word	0x00022830
        /*19c8*/ 	.short	0x010a
        /*19ca*/ 	.byte	0x3f
	.zero		1


	//   ....[86]....
        /*19cc*/ 	.word	0x00020890
        /*19d0*/ 	.word	0x0000000e
        /*19d4*/ 	.word	0x00022850
        /*19d8*/ 	.short	0x010a
        /*19da*/ 	.byte	0x3f
	.zero		1


	//   ....[87]....
        /*19dc*/ 	.word	0x000208e0
        /*19e0*/ 	.word	0x0000000e
        /*19e4*/ 	.word	0x00022830
        /*19e8*/ 	.short	0x010a
        /*19ea*/ 	.byte	0x3f
	.zero		1


	//   ....[88]....
        /*19ec*/ 	.word	0x00020930
        /*19f0*/ 	.word	0x0000000e
        /*19f4*/ 	.word	0x00022850
        /*19f8*/ 	.short	0x010a
        /*19fa*/ 	.byte	0x3f
	.zero		1


	//   ....[89]....
        /*19fc*/ 	.word	0x00021580
        /*1a00*/ 	.word	0x00000016
        /*1a04*/ 	.word	0x00022820
        /*1a08*/ 	.short	0x010a
        /*1a0a*/ 	.byte	0x3f
	.zero		1


	//   ....[90]....
        /*1a0c*/ 	.word	0x000215d0
        /*1a10*/ 	.word	0x00000003
        /*1a14*/ 	.word	0x000228a0
        /*1a18*/ 	.short	0x010a
        /*1a1a*/ 	.byte	0x3f
	.zero		1


	//   ....[91]....
        /*1a1c*/ 	.word	0x00021620
        /*1a20*/ 	.word	0x00000003
        /*1a24*/ 	.word	0x000228c0
        /*1a28*/ 	.short	0x010a
        /*1a2a*/ 	.byte	0x3f
	.zero		1


	//   ....[92]....
        /*1a2c*/ 	.word	0x00021670
        /*1a30*/ 	.word	0x00000009
        /*1a34*/ 	.word	0x000228a0
        /*1a38*/ 	.short	0x010a
        /*1a3a*/ 	.byte	0x3f
	.zero		1


	//   ....[93]....
        /*1a3c*/ 	.word	0x000216c0
        /*1a40*/ 	.word	0x00000009
        /*1a44*/ 	.word	0x000228c0
        /*1a48*/ 	.short	0x010a
        /*1a4a*/ 	.byte	0x3f
	.zero		1


	//   ....[94]....
        /*1a4c*/ 	.word	0x000217e0
        /*1a50*/ 	.word	0x00000020
        /*1a54*/ 	.word	0x00022840
        /*1a58*/ 	.short	0x010a
        /*1a5a*/ 	.byte	0x3f
	.zero		1


	//   ....[95]....
        /*1a5c*/ 	.word	0x00022ac0
        /*1a60*/ 	.word	0x00000016
        /*1a64*/ 	.word	0x00022820
        /*1a68*/ 	.short	0x010a
        /*1a6a*/ 	.byte	0x3f
	.zero		1


	//   ....[96]....
        /*1a6c*/ 	.word	0x00022b10
        /*1a70*/ 	.word	0x00000020
        /*1a74*/ 	.word	0x00022860
        /*1a78*/ 	.short	0x010a
        /*1a7a*/ 	.byte	0x3f
	.zero		1


	//   ....[97]....
        /*1a7c*/ 	.word	0x00023480
        /*1a80*/ 	.word	0x00000006
        /*1a84*/ 	.word	0x00022840
        /*1a88*/ 	.short	0x010a
        /*1a8a*/ 	.byte	0x3f
	.zero		1


	//   ....[98]....
        /*1a8c*/ 	.word	0x00023b60
        /*1a90*/ 	.word	0x00000006
        /*1a94*/ 	.word	0x00022860
        /*1a98*/ 	.short	0x010a
        /*1a9a*/ 	.byte	0x3f
	.zero		1


	//   ....[99]....
        /*1a9c*/ 	.word	0x00024cb0
        /*1aa0*/ 	.word	0x00000004
        /*1aa4*/ 	.word	0x00022820
        /*1aa8*/ 	.short	0x010a
        /*1aaa*/ 	.byte	0x3f
	.zero		1


	//   ....[100]....
        /*1aac*/ 	.word	0x00024e50
        /*1ab0*/ 	.word	0x00000005
        /*1ab4*/ 	.word	0x00022840
        /*1ab8*/ 	.short	0x010a
        /*1aba*/ 	.byte	0x3f
	.zero		1


	//   ....[101]....
        /*1abc*/ 	.word	0x00024ea0
        /*1ac0*/ 	.word	0x00000019
        /*1ac4*/ 	.word	0x00022840
        /*1ac8*/ 	.short	0x010a
        /*1aca*/ 	.byte	0x3f
	.zero		1


	//   ....[102]....
        /*1acc*/ 	.word	0x00024ef0
        /*1ad0*/ 	.word	0x00000005
        /*1ad4*/ 	.word	0x00022860
        /*1ad8*/ 	.short	0x010a
        /*1ada*/ 	.byte	0x3f
	.zero		1


	//----- nvinfo : EIATTR_NUM_MBARRIERS
	.align		4
.L_585:
        /*1adc*/ 	.byte	0x03, 0x38
        /*1ade*/ 	.short	0x0016


	//----- nvinfo : EIATTR_EXIT_INSTR_OFFSETS
	.align		4
        /*1ae0*/ 	.byte	0x04, 0x1c
        /*1ae2*/ 	.short	(.L_587 - .L_586)


	//   ....[0]....
.L_586:
        /*1ae4*/ 	.word	0x0001f4e0


	//----- nvinfo : EIATTR_MAX_THREADS
	.align		4
.L_587:
        /*1ae8*/ 	.byte	0x04, 0x05
        /*1aea*/ 	.short	(.L_589 - .L_588)
.L_588:
        /*1aec*/ 	.word	0x00000180
        /*1af0*/ 	.word	0x00000001
        /*1af4*/ 	.word	0x00000001


	//----- nvinfo : EIATTR_CRS_STACK_SIZE
	.align		4
.L_589:
        /*1af8*/ 	.byte	0x04, 0x1e
        /*1afa*/ 	.short	(.L_591 - .L_590)
.L_590:
        /*1afc*/ 	.word	0x00000000


	//----- nvinfo : EIATTR_CBANK_PARAM_SIZE
	.align		4
.L_591:
        /*1b00*/ 	.byte	0x03, 0x19
        /*1b02*/ 	.short	0x0af0


	//----- nvinfo : EIATTR_PARAM_CBANK
	.align		4
        /*1b04*/ 	.byte	0x04, 0x0a
        /*1b06*/ 	.short	(.L_593 - .L_592)
	.align		4
.L_592:
        /*1b08*/ 	.word	index@(.nv.constant0._ZN7cutlass13device_kernelIN5flash11enable_sm90INS1_16FlashAttnFwdSm90INS1_25CollectiveMainloopFwdSm90ILi2EN4cute5tupleIJNS5_1CILi1EEES8_S8_EEENS6_IJNS7_ILi128EEENS7_ILi96EEENS7_ILi64EEEEEELi256ENS_10bfloat16_tEfNS_4arch4Sm90ELb1ELb0ELb1ELb1ELb1ELb1ELb0ELb1ELb0ELb1ELb1ELb0EEENS1_21CollectiveEpilogueFwdINS6_IJSA_NS7_ILi256EEESB_EEES9_SE_SG_Li256ELb1ELb1ELb1ELb0EEENS1_36VarlenDynamicPersistentTileSchedulerILi128ELi96ELi256ELi128ELb1ELb1ELb1ELb1ELb1ELb1EEEEEEEEEvNT_6ParamsE)
        /*1b0c*/ 	.short	0x0210
        /*1b0e*/ 	.short	0x0af0


	//----- nvinfo : EIATTR_SW_WAR
	.align		4
.L_593:
        /*1b10*/ 	.byte	0x04, 0x36
        /*1b12*/ 	.short	(.L_595 - .L_594)
.L_594:
        /*1b14*/ 	.word	0x00000008
.L_595:


//--------------------- .nv.info._ZN7cutlass13device_kernelIN5flash11enable_sm90INS1_16FlashAttnFwdSm90INS1_25CollectiveMainloopFwdSm90ILi2EN4cute5tupleIJNS5_1CILi1EEES8_S8_EEENS6_IJNS7_ILi128EEENS7_ILi96EEENS7_ILi64EEEEEELi256ENS_10bfloat16_tEfNS_4arch4Sm90ELb1ELb0ELb1ELb1ELb1ELb0ELb1ELb1ELb0ELb1ELb1ELb0EEENS1_21CollectiveEpilogueFwdINS6_IJSA_NS7_ILi256EEESB_EEES9_SE_SG_Li256ELb1ELb1ELb1ELb0EEENS1_36VarlenDynamicPersistentTileSchedulerILi128ELi96ELi256ELi128ELb1ELb1ELb1ELb1ELb1ELb1EEEEEEEEEvNT_6ParamsE --------------------------
	.section	.nv.info._ZN7cutlass13device_kernelIN5flash11enable_sm90INS1_16FlashAttnFwdSm90INS1_25CollectiveMainloopFwdSm90ILi2EN4cute5tupleIJNS5_1CILi1EEES8_S8_EEENS6_IJNS7_ILi128EEENS7_ILi96EEENS7_ILi64EEEEEELi256ENS_10bfloat16_tEfNS_4arch4Sm90ELb1ELb0ELb1ELb1ELb1ELb0ELb1ELb1ELb0ELb1ELb1ELb0EEENS1_21CollectiveEpilogueFwdINS6_IJSA_NS7_ILi256EEESB_EEES9_SE_SG_Li256ELb1ELb1ELb1ELb0EEENS1_36VarlenDynamicPersistentTileSchedulerILi128ELi96ELi256ELi128ELb1ELb1ELb1ELb1ELb1ELb1EEEEEEEEEvNT_6ParamsE,"",@"SHT_CUDA_INFO"
	.sectionflags	@""
	.align	4


	//----- nvinfo : EIATTR_CUDA_API_VERSION
	.align		4
        /*0000*/ 	.byte	0x04, 0x37
        /*0002*/ 	.short	(.L_597 - .L_596)
.L_596:
        /*0004*/ 	.word	0x00000082


	//----- nvinfo : EIATTR_KPARAM_INFO
	.align		4
.L_597:
        /*0008*/ 	.byte	0x04, 0x17
        /*000a*/ 	.short	(.L_599 - .L_598)
.L_598:
        /*000c*/ 	.word	0x00000000
        /*0010*/ 	.short	0x0000
        /*0012*/ 	.short	0x0070
        /*0014*/ 	.byte	0x00, 0xf0, 0x01, 0x2e


	//----- nvinfo : EIATTR_SPARSE_MMA_MASK
	.align		4
.L_599:
        /*0018*/ 	.byte	0x03, 0x50
        /*001a*/ 	.short	0x0000


	//----- nvinfo : EIATTR_MAXREG_COUNT
	.align		4
        /*001c*/ 	.byte	0x03, 0x1b
        /*001e*/ 	.short	0x00a8


	//----- nvinfo : EIATTR_NUM_BARRIERS
	.align		4
        /*0020*/ 	.byte	0x02, 0x4c
        /*0022*/ 	.byte	0x10
	.zero		1


	//----- nvinfo : EIATTR_EXTERNS
	.align		4
        /*0024*/ 	.byte	0x04, 0x0f
        /*0026*/ 	.short	(.L_601 - .L_600)


	//   ....[0]....
	.align		4
.L_600:
        /*0028*/ 	.word	index@(__assertfail)


	//----- nvinfo : EIATTR_ANNOTATIONS
	.align		4
.L_601:
        /*002c*/ 	.byte	0x04, 0x55
        /*002e*/ 	.short	(.L_603 - .L_602)


	//   ....[0]....
.L_602:
        /* <DEDUP_REMOVED lines=26> */


	//----- nvinfo : EIATTR_MERCURY_ISA_VERSION
	.align		4
.L_603:
        /*01b8*/ 	.byte	0x03, 0x5f
        /*01ba*/ 	.short	0x0101


	//----- nvinfo : EIATTR_UNUSED_LOAD_BYTE_OFFSET
	.align		4
        /*01bc*/ 	.byte	0x04, 0x44
        /*01be*/ 	.short	(.L_605 - .L_604)


	//   ....[0]....
.L_604:
        /*01c0*/ 	.word	0x000009a0
        /*01c4*/ 	.word	0x0000fff0


	//   ....[1]....
        /*01c8*/ 	.word	0x0000b240
        /*01cc*/ 	.word	0x0000fff0


	//----- nvinfo : EIATTR_INT_WARP_WIDE_INSTR_OFFSETS
	.align		4
.L_605:
        /*01d0*/ 	.byte	0x04, 0x31
        /*01d2*/ 	.short	(.L_607 - .L_606)


	//   ....[0]....
.L_606:
        /*01d4*/ 	.word	0x000000c0


	//   ....[1]....
        /*01d8*/ 	.word	0x000000d0


	//   ....[2]....
        /*01dc*/ 	.word	0x000000e0


	//   ....[3]....
        /*01e0*/ 	.word	0x00000180


	//   ....[4]....
        /*01e4*/ 	.word	0x00011520


	//   ....[5]....
        /*01e8*/ 	.word	0x000115b0


	//   ....[6]....
        /*01ec*/ 	.word	0x00015470


	//   ....[7]....
        /*01f0*/ 	.word	0x00015500


	//----- nvinfo : EIATTR_COOP_GROUP_MASK_REGIDS
	.align		4
.L_607:
        /*01f4*/ 	.byte	0x04, 0x29
        /*01f6*/ 	.short	(.L_609 - .L_608)


	//   ....[0]....
.L_608:
        /*01f8*/ 	.word	0xffffffff


	//   ....[1]....
        /*01fc*/ 	.word	0xffffffff


	//   ....[2]....
        /*0200*/ 	.word	0xffffffff


	//   ....[3]....
        /*0204*/ 	.word	0xffffffff


	//   ....[4]....
        /*0208*/ 	.word	0xffffffff


	//   ....[5]....
        /*020c*/ 	.word	0xffffffff


	//   ....[6]....
        /*0210*/ 	.word	0xffffffff


	//   ....[7]....
        /*0214*/ 	.word	0xffffffff


	//   ....[8]....
        /*0218*/ 	.word	0xffffffff


	//   ....[9]....
        /*021c*/ 	.word	0xffffffff


	//   ....[10]....
        /*0220*/ 	.word	0xffffffff


	//   ....[11]....
        /*0224*/ 	.word	0xffffffff


	//   ....[12]....
        /*0228*/ 	.word	0xffffffff


	//   ....[13]....
        /*022c*/ 	.word	0xffffffff


	//   ....[14]....
        /*0230*/ 	.word	0xffffffff


	//   ....[15]....
        /*0234*/ 	.word	0xffffffff


	//   ....[16]....
        /*0238*/ 	.word	0xffffffff


	//   ....[17]....
        /*023c*/ 	.word	0xffffffff


	//   ....[18]....
        /*0240*/ 	.word	0xffffffff


	//   ....[19]....
        /*0244*/ 	.word	0xffffffff


	//   ....[20]....
        /*0248*/ 	.word	0xffffffff


	//   ....[21]....
        /*024c*/ 	.word	0xffffffff


	//   ....[22]....
        /*0250*/ 	.word	0xffffffff


	//   ....[23]....
        /*0254*/ 	.word	0xffffffff


	//   ....[24]....
        /*0258*/ 	.word	0xffffffff


	//   ....[25]....
        /*025c*/ 	.word	0xffffffff


	//   ....[26]....
        /*0260*/ 	.word	0xffffffff


	//   ....[27]....
        /*0264*/ 	.word	0xffffffff


	//   ....[28]....
        /*0268*/ 	.word	0xffffffff


	//   ....[29]....
        /*026c*/ 	.word	0xffffffff


	//   ....[30]....
        /*0270*/ 	.word	0xffffffff


	//   ....[31]....
        /*0274*/ 	.word	0xffffffff


	//   ....[32]....
        /*0278*/ 	.word	0xffffffff


	//   ....[33]....
        /*027c*/ 	.word	0xffffffff


	//   ....[34]....
        /*0280*/ 	.word	0xffffffff


	//   ....[35]....
        /*0284*/ 	.word	0xffffffff


	//   ....[36]....
        /*0288*/ 	.word	0xffffffff


	//   ....[37]....
        /*028c*/ 	.word	0xffffffff


	//   ....[38]....
        /*0290*/ 	.word	0xffffffff


	//   ....[39]....
        /*0294*/ 	.word	0xffffffff


	//   ....[40]....
        /*0298*/ 	.word	0xffffffff


	//   ....[41]....
        /*029c*/ 	.word	0xffffffff


	//   ....[42]....
        /*02a0*/ 	.word	0xffffffff


	//   ....[43]....
        /*02a4*/ 	.word	0xffffffff


	//   ....[44]....
        /*02a8*/ 	.word	0xffffffff


	//   ....[45]....
        /*02ac*/ 	.word	0xffffffff


	//   ....[46]....
        /*02b0*/ 	.word	0xffffffff


	//   ....[47]....
        /*02b4*/ 	.word	0xffffffff


	//   ....[48]....
        /*02b8*/ 	.word	0xffffffff


	//   ....[49]....
        /*02bc*/ 	.word	0xffffffff


	//   ....[50]....
        /*02c0*/ 	.word	0xffffffff


	//   ....[51]....
        /*02c4*/ 	.word	0xffffffff


	//   ....[52]....
        /*02c8*/ 	.word	0xffffffff


	//   ....[53]....
        /*02cc*/ 	.word	0xffffffff


	//   ....[54]....
        /*02d0*/ 	.word	0xffffffff


	//   ....[55]....
        /*02d4*/ 	.word	0xffffffff


	//   ....[56]....
        /*02d8*/ 	.word	0xffffffff


	//   ....[57]....
        /*02dc*/ 	.word	0xffffffff


	//   ....[58]....
        /*02e0*/ 	.word	0xffffffff


	//   ....[59]....
        /*02e4*/ 	.word	0xffffffff


	//   ....[60]....
        /*02e8*/ 	.word	0xffffffff


	//   ....[61]....
        /*02ec*/ 	.word	0xffffffff


	//   ....[62]....
        /*02f0*/ 	.word	0xffffffff


	//   ....[63]....
        /*02f4*/ 	.word	0xffffffff


	//   ....[64]....
        /*02f8*/ 	.word	0xffffffff


	//   ....[65]....
        /*02fc*/ 	.word	0xffffffff


	//   ....[66]....
        /*0300*/ 	.word	0xffffffff


	//   ....[67]....
        /*0304*/ 	.word	0xffffffff


	//   ....[68]....
        /*0308*/ 	.word	0xffffffff


	//   ....[69]....
        /*030c*/ 	.word	0xffffffff


	//   ....[70]....
        /*0310*/ 	.word	0xffffffff


	//   ....[71]....
        /*0314*/ 	.word	0xffffffff


	//   ....[72]....
        /*0318*/ 	.word	0xffffffff


	//   ....[73]....
        /*031c*/ 	.word	0xffffffff


	//   ....[74]....
        /*0320*/ 	.word	0xffffffff


	//   ....[75]....
        /*0324*/ 	.word	0xffffffff


	//   ....[76]....
        /*0328*/ 	.word	0xffffffff


	//   ....[77]....
        /*032c*/ 	.word	0xffffffff


	//   ....[78]....
        /*0330*/ 	.word	0xffffffff


	//   ....[79]....
        /*0334*/ 	.word	0xffffffff


	//   ....[80]....
        /*0338*/ 	.word	0xffffffff


	//   ....[81]....
        /*033c*/ 	.word	0xffffffff


	//   ....[82]....
        /*0340*/ 	.word	0xffffffff


	//   ....[83]....
        /*0344*/ 	.word	0xffffffff


	//   ....[84]....
        /*0348*/ 	.word	0xffffffff


	//   ....[85]....
        /*034c*/ 	.word	0xffffffff


	//   ....[86]....
        /*0350*/ 	.word	0xffffffff


	//   ....[87]....
        /*0354*/ 	.word	0xffffffff


	//   ....[88]....
        /*0358*/ 	.word	0xffffffff


	//   ....[89]....
        /*035c*/ 	.word	0xffffffff


	//   ....[90]....
        /*0360*/ 	.word	0xffffffff


	//   ....[91]....
        /*0364*/ 	.word	0xffffffff


	//   ....[92]....
        /*0368*/ 	.word	0xffffffff


	//   ....[93]....
        /*036c*/ 	.word	0xffffffff


	//   ....[94]....
        /*0370*/ 	.word	0xffffffff


	//   ....[95]....
        /*0374*/ 	.word	0xffffffff


	//   ....[96]....
        /*0378*/ 	.word	0xffffffff


	//   ....[97]....
        /*037c*/ 	.word	0xffffffff


	//   ....[98]....
        /*0380*/ 	.word	0xffffffff


	//   ....[99]....
        /*0384*/ 	.word	0xffffffff


	//   ....[100]....
        /*0388*/ 	.word	0xffffffff


	//   ....[101]....
        /*038c*/ 	.word	0xffffffff


	//   ....[102]....
        /*0390*/ 	.word	0xffffffff


	//   ....[103]....
        /*0394*/ 	.word	0xffffffff


	//   ....[104]....
        /*0398*/ 	.word	0xffffffff


	//   ....[105]....
        /*039c*/ 	.word	0xffffffff


	//   ....[106]....
        /*03a0*/ 	.word	0xffffffff


	//   ....[107]....
        /*03a4*/ 	.word	0xffffffff


	//   ....[108]....
        /*03a8*/ 	.word	0xffffffff


	//   ....[109]....
        /*03ac*/ 	.word	0xffffffff


	//   ....[110]....
        /*03b0*/ 	.word	0xffffffff


	//   ....[111]....
        /*03b4*/ 	.word	0xffffffff


	//   ....[112]....
        /*03b8*/ 	.word	0xffffffff


	//   ....[113]....
        /*03bc*/ 	.word	0xffffffff


	//   ....[114]....
        /*03c0*/ 	.word	0xffffffff


	//   ....[115]....
        /*03c4*/ 	.word	0xffffffff


	//   ....[116]....
        /*03c8*/ 	.word	0xffffffff


	//   ....[117]....
        /*03cc*/ 	.word	0xffffffff


	//   ....[118]....
        /*03d0*/ 	.word	0xffffffff


	//   ....[119]....
        /*03d4*/ 	.word	0xffffffff


	//   ....[120]....
        /*03d8*/ 	.word	0xffffffff


	//   ....[121]....
        /*03dc*/ 	.word	0xffffffff


	//   ....[122]....
        /*03e0*/ 	.word	0xffffffff


	//   ....[123]....
        /*03e4*/ 	.word	0xffffffff


	//   ....[124]....
        /*03e8*/ 	.word	0xffffffff


	//   ....[125]....
        /*03ec*/ 	.word	0xffffffff


	//   ....[126]....
        /*03f0*/ 	.word	0xffffffff


	//   ....[127]....
        /*03f4*/ 	.word	0xffffffff


	//   ....[128]....
        /*03f8*/ 	.word	0xffffffff


	//   ....[129]....
        /*03fc*/ 	.word	0xffffffff


	//   ....[130]....
        /*0400*/ 	.word	0xffffffff


	//   ....[131]....
        /*0404*/ 	.word	0xffffffff


	//   ....[132]....
        /*0408*/ 	.word	0xffffffff


	//   ....[133]....
        /*040c*/ 	.word	0xffffffff


	//   ....[134]....
        /*0410*/ 	.word	0xffffffff


	//   ....[135]....
        /*0414*/ 	.word	0xffffffff


	//   ....[136]....
        /*0418*/ 	.word	0xffffffff


	//   ....[137]....
        /*041c*/ 	.word	0xffffffff


	//   ....[138]....
        /*0420*/ 	.word	0xffffffff


	//   ....[139]....
        /*0424*/ 	.word	0xffffffff


	//   ....[140]....
        /*0428*/ 	.word	0xffffffff


	//   ....[141]....
        /*042c*/ 	.word	0xffffffff


	//   ....[142]....
        /*0430*/ 	.word	0xffffffff


	//   ....[143]....
        /*0434*/ 	.word	0xffffffff


	//   ....[144]....
        /*0438*/ 	.word	0xffffffff


	//   ....[145]....
        /*043c*/ 	.word	0xffffffff


	//   ....[146]....
        /*0440*/ 	.word	0xffffffff


	//   ....[147]....
        /*0444*/ 	.word	0xffffffff


	//   ....[148]....
        /*0448*/ 	.word	0xffffffff


	//   ....[149]....
        /*044c*/ 	.word	0xffffffff


	//   ....[150]....
        /*0450*/ 	.word	0xffffffff


	//   ....[151]....
        /*0454*/ 	.word	0xffffffff


	//   ....[152]....
        /*0458*/ 	.word	0xffffffff


	//   ....[153]....
        /*045c*/ 	.word	0xffffffff


	//   ....[154]....
        /*0460*/ 	.word	0xffffffff


	//   ....[155]....
        /*0464*/ 	.word	0xffffffff


	//   ....[156]....
        /*0468*/ 	.word	0xffffffff


	//   ....[157]....
        /*046c*/ 	.word	0xffffffff


	//   ....[158]....
        /*0470*/ 	.word	0xffffffff


	//   ....[159]....
        /*0474*/ 	.word	0xffffffff


	//   ....[160]....
        /*0478*/ 	.word	0xffffffff


	//   ....[161]....
        /*047c*/ 	.word	0xffffffff


	//   ....[162]....
        /*0480*/ 	.word	0xffffffff


	//   ....[163]....
        /*0484*/ 	.word	0xffffffff


	//   ....[164]....
        /*0488*/ 	.word	0xffffffff


	//   ....[165]....
        /*048c*/ 	.word	0xffffffff


	//   ....[166]....
        /*0490*/ 	.word	0xffffffff


	//   ....[167]....
        /*0494*/ 	.word	0x0500000f


	//   ....[168]....
        /*0498*/ 	.word	0x0500000f


	//   ....[169]....
        /*049c*/ 	.word	0x0500000f


	//   ....[170]....
        /*04a0*/ 	.word	0x0500000f


	//   ....[171]....
        /*04a4*/ 	.word	0x0500000f


	//   ....[172]....
        /*04a8*/ 	.word	0x0500000f


	//   ....[173]....
        /*04ac*/ 	.word	0x0500000f


	//   ....[174]....
        /*04b0*/ 	.word	0x0500000f


	//   ....[175]....
        /*04b4*/ 	.word	0x0500000f


	//   ....[176]....
        /*04b8*/ 	.word	0x0500000f


	//   ....[177]....
        /*04bc*/ 	.word	0x0500000f


	//   ....[178]....
        /*04c0*/ 	.word	0x0500000f


	//   ....[179]....
        /*04c4*/ 	.word	0x0500000f


	//   ....[180]....
        /*04c8*/ 	.word	0x0500000f


	//   ....[181]....
        /*04cc*/ 	.word	0x0500000f


	//   ....[182]....
        /*04d0*/ 	.word	0x0500000f


	//   ....[183]....
        /*04d4*/ 	.word	0x0500000f


	//   ....[184]....
        /*04d8*/ 	.word	0x0500000f


	//   ....[185]....
        /*04dc*/ 	.word	0x0500000f


	//   ....[186]....
        /*04e0*/ 	.word	0x0500000f


	//   ....[187]....
        /*04e4*/ 	.word	0x0500000f


	//   ....[188]....
        /*04e8*/ 	.word	0x0500000f


	//   ....[189]....
        /*04ec*/ 	.word	0x0500000f


	//   ....[190]....
        /*04f0*/ 	.word	0x0500000f


	//   ....[191]....
        /*04f4*/ 	.word	0x0500000f


	//   ....[192]....
        /*04f8*/ 	.word	0x0500000f


	//   ....[193]....
        /*04fc*/ 	.word	0x0500000f


	//   ....[194]....
        /*0500*/ 	.word	0x0500000f


	//   ....[195]....
        /*0504*/ 	.word	0x0500000f


	//   ....[196]....
        /*0508*/ 	.word	0x0500000f


	//   ....[197]....
        /*050c*/ 	.word	0x0500000f


	//   ....[198]....
        /*0510*/ 	.word	0x0500000f


	//   ....[199]....
        /*0514*/ 	.word	0x0500000f


	//   ....[200]....
        /*0518*/ 	.word	0x0500000f


	//   ....[201]....
        /*051c*/ 	.word	0x0500000f


	//   ....[202]....
        /*0520*/ 	.word	0x0500000f


	//   ....[203]....
        /*0524*/ 	.word	0x0500000f


	//   ....[204]....
        /*0528*/ 	.word	0x0500000f


	//   ....[205]....
        /*052c*/ 	.word	0x0500000f


	//   ....[206]....
        /*0530*/ 	.word	0x0500000f


	//   ....[207]....
        /*0534*/ 	.word	0x0500000f


	//   ....[208]....
        /*0538*/ 	.word	0x0500000f


	//   ....[209]....
        /*053c*/ 	.word	0x0500000f


	//   ....[210]....
        /*0540*/ 	.word	0x0500000f


	//   ....[211]....
        /*0544*/ 	.word	0x0500000f


	//   ....[212]....
        /*0548*/ 	.word	0x0500000f


	//   ....[213]....
        /*054c*/ 	.word	0x0500000f


	//   ....[214]....
        /*0550*/ 	.word	0x0500000f


	//   ....[215]....
        /*0554*/ 	.word	0x0500000f


	//   ....[216]....
        /*0558*/ 	.word	0x0500000f


	//   ....[217]....
        /*055c*/ 	.word	0x0500000f


	//   ....[218]....
        /*0560*/ 	.word	0x0500000f


	//   ....[219]....
        /*0564*/ 	.word	0x0500000f


	//   ....[220]....
        /*0568*/ 	.word	0x0500000f


	//   ....[221]....
        /*056c*/ 	.word	0x0500000f


	//   ....[222]....
        /*0570*/ 	.word	0x0500000f


	//   ....[223]....
        /*0574*/ 	.word	0x0500000f


	//   ....[224]....
        /*0578*/ 	.word	0x0500000f


	//   ....[225]....
        /*057c*/ 	.word	0x0500000f


	//   ....[226]....
        /*0580*/ 	.word	0x0500000f


	//   ....[227]....
        /*0584*/ 	.word	0x0500000f


	//   ....[228]....
        /*0588*/ 	.word	0x0500000f


	//   ....[229]....
        /*058c*/ 	.word	0x0500000f


	//   ....[230]....
        /*0590*/ 	.word	0x0500000f


	//   ....[231]....
        /*0594*/ 	.word	0x0500000f


	//   ....[232]....
        /*0598*/ 	.word	0x0500000f


	//   ....[233]....
        /*059c*/ 	.word	0x0500000f


	//   ....[234]....
        /*05a0*/ 	.word	0x0500000f


	//   ....[235]....
        /*05a4*/ 	.word	0x0500000f


	//   ....[236]....
        /*05a8*/ 	.word	0x0500000f


	//   ....[237]....
        /*05ac*/ 	.word	0x0500000f


	//   ....[238]....
        /*05b0*/ 	.word	0x0500000f


	//   ....[239]....
        /*05b4*/ 	.word	0x0500000f


	//   ....[240]....
        /*05b8*/ 	.word	0x0500000f


	//   ....[241]....
        /*05bc*/ 	.word	0x0500000f


	//   ....[242]....
        /*05c0*/ 	.word	0x0500000f


	//   ....[243]....
        /*05c4*/ 	.word	0x0500000f


	//   ....[244]....
        /*05c8*/ 	.word	0x0500000f


	//   ....[245]....
        /*05cc*/ 	.word	0x0500000f


	//   ....[246]....
        /*05d0*/ 	.word	0x0500000f


	//   ....[247]....
        /*05d4*/ 	.word	0x0500000f


	//   ....[248]....
        /*05d8*/ 	.word	0x0500000f


	//   ....[249]....
        /*05dc*/ 	.word	0x0500000f


	//   ....[250]....
        /*05e0*/ 	.word	0x0500000f


	//   ....[251]....
        /*05e4*/ 	.word	0x0500000f


	//   ....[252]....
        /*05e8*/ 	.word	0x0500000f


	//   ....[253]....
        /*05ec*/ 	.word	0x0500000f


	//   ....[254]....
        /*05f0*/ 	.word	0x0500000f


	//   ....[255]....
        /*05f4*/ 	.word	0x0500000f


	//   ....[0]....
        /*05f8*/ 	.word	0x0500000f


	//   ....[1]....
        /*05fc*/ 	.word	0x0500000f


	//   ....[2]....
        /*0600*/ 	.word	0x0500000f


	//   ....[3]....
        /*0604*/ 	.word	0x0500000f


	//   ....[4]....
        /*0608*/ 	.word	0x0500000f


	//   ....[5]....
        /*060c*/ 	.word	0x0500000f


	//   ....[6]....
        /*0610*/ 	.word	0x0500000f


	//   ....[7]....
        /*0614*/ 	.word	0x0500000f


	//   ....[8]....
        /*0618*/ 	.word	0x0500000f


	//   ....[9]....
        /*061c*/ 	.word	0x0500000f


	//   ....[10]....
        /*0620*/ 	.word	0x0500000f


	//----- nvinfo : EIATTR_COOP_GROUP_INSTR_OFFSETS
	.align		4
.L_609:
        /*0624*/ 	.byte	0x04, 0x28
        /*0626*/ 	.short	(.L_611 - .L_610)


	//   ....[0]....
.L_610:
        /*0628*/ 	.word	0x00000080


	//   ....[1]....
        /*062c*/ 	.word	0x00000090


	//   ....[2]....
        /*0630*/ 	.word	0x000002f0


	//   ....[3]....
        /*0634*/ 	.word	0x00000450


	//   ....[4]....
        /*0638*/ 	.word	0x00000570


	//   ....[5]....
        /*063c*/ 	.word	0x000006d0


	//   ....[6]....
        /*0640*/ 	.word	0x00001d60


	//   ....[7]....
        /*0644*/ 	.word	0x00003240


	//   ....[8]....
        /*0648*/ 	.word	0x00003280


	//   ....[9]....
        /*064c*/ 	.word	0x00003be0


	//   ....[10]....
        /*0650*/ 	.word	0x00003d20


	//   ....[11]....
        /*0654*/ 	.word	0x00003f10


	//   ....[12]....
        /*0658*/ 	.word	0x000040d0


	//   ....[13]....
        /*065c*/ 	.word	0x00005b40


	//   ....[14]....
        /*0660*/ 	.word	0x00005b60


	//   ....[15]....
        /*0664*/ 	.word	0x00006430


	//   ....[16]....
        /*0668*/ 	.word	0x00006510


	//   ....[17]....
        /*066c*/ 	.word	0x00006dd0


	//   ....[18]....
        /*0670*/ 	.word	0x00006e80


	//   ....[19]....
        /*0674*/ 	.word	0x00008d60


	//   ....[20]....
        /*0678*/ 	.word	0x00008dc0


	//   ....[21]....
        /*067c*/ 	.word	0x00009850


	//   ....[22]....
        /*0680*/ 	.word	0x000098b0


	//   ....[23]....
        /*0684*/ 	.word	0x0000a7f0


	//   ....[24]....
        /*0688*/ 	.word	0x0000a800


	//   ....[25]....
        /*068c*/ 	.word	0x0000a840


	//   ....[26]....
        /*0690*/ 	.word	0x0000a850


	//   ....[27]....
        /*0694*/ 	.word	0x0000c320


	//   ....[28]....
        /*0698*/ 	.word	0x0000c330


	//   ....[29]....
        /*069c*/ 	.word	0x0000c340


	//   ....[30]....
        /*06a0*/ 	.word	0x0000c350


	//   ....[31]....
        /*06a4*/ 	.word	0x0000ce00


	//   ....[32]....
        /*06a8*/ 	.word	0x0000ce20


	//   ....[33]....
        /*06ac*/ 	.word	0x0000cfc0


	//   ....[34]....
        /*06b0*/ 	.word	0x0000cfe0


	//   ....[35]....
        /*06b4*/ 	.word	0x0000d120


	//   ....[36]....
        /*06b8*/ 	.word	0x0000d140


	//   ....[37]....
        /*06bc*/ 	.word	0x0000d290


	//   ....[38]....
        /*06c0*/ 	.word	0x0000d2b0


	//   ....[39]....
        /*06c4*/ 	.word	0x0000d7a0


	//   ....[40]....
        /*06c8*/ 	.word	0x0000d7e0


	//   ....[41]....
        /*06cc*/ 	.word	0x0000e380


	//   ....[42]....
        /*06d0*/ 	.word	0x0000e390


	//   ....[43]....
        /*06d4*/ 	.word	0x0000f530


	//   ....[44]....
        /*06d8*/ 	.word	0x0000f560


	//   ....[45]....
        /*06dc*/ 	.word	0x0000f6d0


	//   ....[46]....
        /*06e0*/ 	.word	0x0000f6f0


	//   ....[47]....
        /*06e4*/ 	.word	0x0000f830


	//   ....[48]....
        /*06e8*/ 	.word	0x0000f850


	//   ....[49]....
        /*06ec*/ 	.word	0x0000f9a0


	//   ....[50]....
        /*06f0*/ 	.word	0x0000f9c0


	//   ....[51]....
        /*06f4*/ 	.word	0x0000fba0


	//   ....[52]....
        /*06f8*/ 	.word	0x0000fd90


	//   ....[53]....
        /*06fc*/ 	.word	0x0000fdc0


	//   ....[54]....
        /*0700*/ 	.word	0x0000fdf0


	//   ....[55]....
        /*0704*/ 	.word	0x0000fe20


	//   ....[56]....
        /*0708*/ 	.word	0x0000fe50


	//   ....[57]....
        /*070c*/ 	.word	0x0000fe80


	//   ....[58]....
        /*0710*/ 	.word	0x0000fff0


	//   ....[59]....
        /*0714*/ 	.word	0x00010020


	//   ....[60]....
        /*0718*/ 	.word	0x00010050


	//   ....[61]....
        /*071c*/ 	.word	0x00010080


	//   ....[62]....
        /*0720*/ 	.word	0x000100b0


	//   ....[63]....
        /*0724*/ 	.word	0x000100e0


	//   ....[64]....
        /*0728*/ 	.word	0x00010170


	//   ....[65]....
        /*072c*/ 	.word	0x000101a0


	//   ....[66]....
        /*0730*/ 	.word	0x000101b0


	//   ....[67]....
        /*0734*/ 	.word	0x000101f0


	//   ....[68]....
        /*0738*/ 	.word	0x000120f0


	//   ....[69]....
        /*073c*/ 	.word	0x00012110


	//   ....[70]....
        /*0740*/ 	.word	0x000121a0


	//   ....[71]....
        /*0744*/ 	.word	0x000121c0


	//   ....[72]....
        /*0748*/ 	.word	0x00012240


	//   ....[73]....
        /*074c*/ 	.word	0x00012260


	//   ....[74]....
        /*0750*/ 	.word	0x000122e0


	//   ....[75]....
        /*0754*/ 	.word	0x00012300


	//   ....[76]....
        /*0758*/ 	.word	0x00012380


	//   ....[77]....
        /*075c*/ 	.word	0x000123a0


	//   ....[78]....
        /*0760*/ 	.word	0x000123b0


	//   ....[79]....
        /*0764*/ 	.word	0x000123c0


	//   ....[80]....
        /*0768*/ 	.word	0x00012b40


	//   ....[81]....
        /*076c*/ 	.word	0x00012b60


	//   ....[82]....
        /*0770*/ 	.word	0x00012b70


	//   ....[83]....
        /*0774*/ 	.word	0x00012b80


	//   ....[84]....
        /*0778*/ 	.word	0x00012b90


	//   ....[85]....
        /*077c*/ 	.word	0x00012bb0


	//   ....[86]....
        /*0780*/ 	.word	0x00012c70


	//   ....[87]....
        /*0784*/ 	.word	0x00012d10


	//   ....[88]....
        /*0788*/ 	.word	0x00012d30


	//   ....[89]....
        /*078c*/ 	.word	0x00012d90


	//   ....[90]....
        /*0790*/ 	.word	0x00012e00


	//   ....[91]....
        /*0794*/ 	.word	0x00012e20


	//   ....[92]....
        /*0798*/ 	.word	0x00012e30


	//   ....[93]....
        /*079c*/ 	.word	0x00012e60


	//   ....[94]....
        /*07a0*/ 	.word	0x00012ef0


	//   ....[95]....
        /*07a4*/ 	.word	0x00012f30


	//   ....[96]....
        /*07a8*/ 	.word	0x00013630


	//   ....[97]....
        /*07ac*/ 	.word	0x00013660


	//   ....[98]....
        /*07b0*/ 	.word	0x00013680


	//   ....[99]....
        /*07b4*/ 	.word	0x000136b0


	//   ....[100]....
        /*07b8*/ 	.word	0x00013720


	//   ....[101]....
        /*07bc*/ 	.word	0x00013750


	//   ....[102]....
        /*07c0*/ 	.word	0x00013860


	//   ....[103]....
        /*07c4*/ 	.word	0x00013880


	//   ....[104]....
        /*07c8*/ 	.word	0x00013910


	//   ....[105]....
        /*07cc*/ 	.word	0x00013930


	//   ....[106]....
        /*07d0*/ 	.word	0x000139a0


	//   ....[107]....
        /*07d4*/ 	.word	0x000139c0


	//   ....[108]....
        /*07d8*/ 	.word	0x00013a20


	//   ....[109]....
        /*07dc*/ 	.word	0x00013a50


	//   ....[110]....
        /*07e0*/ 	.word	0x00013ad0


	//   ....[111]....
        /*07e4*/ 	.word	0x00013b30


	//   ....[112]....
        /*07e8*/ 	.word	0x00014060


	//   ....[113]....
        /*07ec*/ 	.word	0x00014080


	//   ....[114]....
        /*07f0*/ 	.word	0x000140d0


	//   ....[115]....
        /*07f4*/ 	.word	0x00014190


	//   ....[116]....
        /*07f8*/ 	.word	0x000141a0


	//   ....[117]....
        /*07fc*/ 	.word	0x000141d0


	//   ....[118]....
        /*0800*/ 	.word	0x00014260


	//   ....[119]....
        /*0804*/ 	.word	0x00014310


	//   ....[120]....
        /*0808*/ 	.word	0x00014320


	//   ....[121]....
        /*080c*/ 	.word	0x00014350


	//   ....[122]....
        /*0810*/ 	.word	0x00014360


	//   ....[123]....
        /*0814*/ 	.word	0x000143f0


	//   ....[124]....
        /*0818*/ 	.word	0x00014af0


	//   ....[125]....
        /*081c*/ 	.word	0x00014b10


	//   ....[126]....
        /*0820*/ 	.word	0x00014b20


	//   ....[127]....
        /*0824*/ 	.word	0x00014b60


	//   ....[128]....
        /*0828*/ 	.word	0x00014b70


	//   ....[129]....
        /*082c*/ 	.word	0x00014bb0


	//   ....[130]....
        /*0830*/ 	.word	0x00014bc0


	//   ....[131]....
        /*0834*/ 	.word	0x00014c00


	//   ....[132]....
        /*0838*/ 	.word	0x00014c10


	//   ....[133]....
        /*083c*/ 	.word	0x00014c50


	//   ....[134]....
        /*0840*/ 	.word	0x00014c60


	//   ....[135]....
        /*0844*/ 	.word	0x00014c70


	//   ....[136]....
        /*0848*/ 	.word	0x00014fb0


	//   ....[137]....
        /*084c*/ 	.word	0x00014fd0


	//   ....[138]....
        /*0850*/ 	.word	0x00014fe0


	//   ....[139]....
        /*0854*/ 	.word	0x00014ff0


	//   ....[140]....
        /*0858*/ 	.word	0x00015000


	//   ....[141]....
        /*085c*/ 	.word	0x00015020


	//   ....[142]....
        /*0860*/ 	.word	0x00015090


	//   ....[143]....
        /*0864*/ 	.word	0x000150c0


	//   ....[144]....
        /*0868*/ 	.word	0x000150d0


	//   ....[145]....
        /*086c*/ 	.word	0x00015140


	//   ....[146]....
        /*0870*/ 	.word	0x00015150


	//   ....[147]....
        /*0874*/ 	.word	0x00015250


	//   ....[148]....
        /*0878*/ 	.word	0x00015720


	//   ....[149]....
        /*087c*/ 	.word	0x00015750


	//   ....[150]....
        /*0880*/ 	.word	0x000157c0


	//   ....[151]....
        /*0884*/ 	.word	0x000157f0


	//   ....[152]....
        /*0888*/ 	.word	0x00015820


	//   ....[153]....
        /*088c*/ 	.word	0x00015850


	//   ....[154]....
        /*0890*/ 	.word	0x00015880


	//   ....[155]....
        /*0894*/ 	.word	0x000158b0


	//   ....[156]....
        /*0898*/ 	.word	0x00015a50


	//   ....[157]....
        /*089c*/ 	.word	0x00015a80


	//   ....[158]....
        /*08a0*/ 	.word	0x00015ab0


	//   ....[159]....
        /*08a4*/ 	.word	0x00015ae0


	//   ....[160]....
        /*08a8*/ 	.word	0x00015b10


	//   ....[161]....
        /*08ac*/ 	.word	0x00015b40


	//   ....[162]....
        /*08b0*/ 	.word	0x00015c00


	//   ....[163]....
        /*08b4*/ 	.word	0x00015c20


	//   ....[164]....
        /*08b8*/ 	.word	0x00015c40


	//   ....[165]....
        /*08bc*/ 	.word	0x00015ca0


	//   ....[166]....
        /*08c0*/ 	.word	0x000166c0


	//   ....[167]....
        /*08c4*/ 	.word	0x00016cd0


	//   ....[168]....
        /*08c8*/ 	.word	0x00016dc0


	//   ....[169]....
        /*08cc*/ 	.word	0x00016e60


	//   ....[170]....
        /*08d0*/ 	.word	0x00016ec0


	//   ....[171]....
        /*08d4*/ 	.word	0x00016fb0


	//   ....[172]....
        /*08d8*/ 	.word	0x00017020


	//   ....[173]....
        /*08dc*/ 	.word	0x00017110


	//   ....[174]....
        /*08e0*/ 	.word	0x00017180


	//   ....[175]....
        /*08e4*/ 	.word	0x00017270


	//   ....[176]....
        /*08e8*/ 	.word	0x000172e0


	//   ....[177]....
        /*08ec*/ 	.word	0x000173d0


	//   ....[178]....
        /*08f0*/ 	.word	0x00017440


	//   ....[179]....
        /*08f4*/ 	.word	0x000174e0


	//   ....[180]....
        /*08f8*/ 	.word	0x000175e0


	//   ....[181]....
        /*08fc*/ 	.word	0x00017630


	//   ....[182]....
        /*0900*/ 	.word	0x00017690


	//   ....[183]....
        /*0904*/ 	.word	0x000177b0


	//   ....[184]....
        /*0908*/ 	.word	0x00017830


	//   ....[185]....
        /*090c*/ 	.word	0x00017920


	//   ....[186]....
        /*0910*/ 	.word	0x000179a0


	//   ....[187]....
        /*0914*/ 	.word	0x00017a90


	//   ....[188]....
        /*0918*/ 	.word	0x00017ba0


	//   ....[189]....
        /*091c*/ 	.word	0x00017c10


	//   ....[190]....
        /*0920*/ 	.word	0x00017d20


	//   ....[191]....
        /*0924*/ 	.word	0x00017d90


	//   ....[192]....
        /*0928*/ 	.word	0x00017e10


	//   ....[193]....
        /*092c*/ 	.word	0x00017f00


	//   ....[194]....
        /*0930*/ 	.word	0x00017f70


	//   ....[195]....
        /*0934*/ 	.word	0x00018040


	//   ....[196]....
        /*0938*/ 	.word	0x000180e0


	//   ....[197]....
        /*093c*/ 	.word	0x00018180


	//   ....[198]....
        /*0940*/ 	.word	0x000181e0


	//   ....[199]....
        /*0944*/ 	.word	0x000182d0


	//   ....[200]....
        /*0948*/ 	.word	0x000183e0


	//   ....[201]....
        /*094c*/ 	.word	0x00018430


	//   ....[202]....
        /*0950*/ 	.word	0x00018490


	//   ....[203]....
        /*0954*/ 	.word	0x00018590


	//   ....[204]....
        /*0958*/ 	.word	0x000186a0


	//   ....[205]....
        /*095c*/ 	.word	0x000186f0


	//   ....[206]....
        /*0960*/ 	.word	0x00018750


	//   ....[207]....
        /*0964*/ 	.word	0x00018850


	//   ....[208]....
        /*0968*/ 	.word	0x00018960


	//   ....[209]....
        /*096c*/ 	.word	0x000189b0


	//   ....[210]....
        /*0970*/ 	.word	0x00018a10


	//   ....[211]....
        /*0974*/ 	.word	0x00018b00


	//   ....[212]....
        /*0978*/ 	.word	0x00018c30


	//   ....[213]....
        /*097c*/ 	.word	0x00018d10


	//   ....[214]....
        /*0980*/ 	.word	0x00018da0


	//   ....[215]....
        /*0984*/ 	.word	0x00018eb0


	//   ....[216]....
        /*0988*/ 	.word	0x00018f10


	//   ....[217]....
        /*098c*/ 	.word	0x00019020


	//   ....[218]....
        /*0990*/ 	.word	0x00019080


	//   ....[219]....
        /*0994*/ 	.word	0x00019190


	//   ....[220]....
        /*0998*/ 	.word	0x000191f0


	//   ....[221]....
        /*099c*/ 	.word	0x00019300


	//   ....[222]....
        /*09a0*/ 	.word	0x00019360


	//   ....[223]....
        /*09a4*/ 	.word	0x00019420


	//   ....[224]....
        /*09a8*/ 	.word	0x00019580


	//   ....[225]....
        /*09ac*/ 	.word	0x00019620


	//   ....[226]....
        /*09b0*/ 	.word	0x00019680


	//   ....[227]....
        /*09b4*/ 	.word	0x00019730


	//   ....[228]....
        /*09b8*/ 	.word	0x00019790


	//   ....[229]....
        /*09bc*/ 	.word	0x00019840


	//   ....[230]....
        /*09c0*/ 	.word	0x000198a0


	//   ....[231]....
        /*09c4*/ 	.word	0x00019950


	//   ....[232]....
        /*09c8*/ 	.word	0x000199b0


	//   ....[233]....
        /*09cc*/ 	.word	0x00019a60


	//   ....[234]....
        /*09d0*/ 	.word	0x00019ac0


	//   ....[235]....
        /*09d4*/ 	.word	0x00019b70


	//   ....[236]....
        /*09d8*/ 	.word	0x00019c50


	//   ....[237]....
        /*09dc*/ 	.word	0x00019cf0


	//   ....[238]....
        /*09e0*/ 	.word	0x00019d50


	//   ....[239]....
        /*09e4*/ 	.word	0x00019e20


	//   ....[240]....
        /*09e8*/ 	.word	0x00019e80


	//   ....[241]....
        /*09ec*/ 	.word	0x00019f50


	//   ....[242]....
        /*09f0*/ 	.word	0x00019fb0


	//   ....[243]....
        /*09f4*/ 	.word	0x0001a090


	//   ....[244]....
        /*09f8*/ 	.word	0x0001a0f0


	//   ....[245]....
        /*09fc*/ 	.word	0x0001a1c0


	//   ....[246]....
        /*0a00*/ 	.word	0x0001a220


	//   ....[247]....
        /*0a04*/ 	.word	0x0001a2f0


	//   ....[248]....
        /*0a08*/ 	.word	0x0001a380


	//   ....[249]....
        /*0a0c*/ 	.word	0x0001a420


	//   ....[250]....
        /*0a10*/ 	.word	0x0001a5a0


	//   ....[251]....
        /*0a14*/ 	.word	0x0001a610


	//   ....[252]....
        /*0a18*/ 	.word	0x0001a680


	//   ....[253]....
        /*0a1c*/ 	.word	0x0001a6f0


	//   ....[254]....
        /*0a20*/ 	.word	0x0001a760


	//   ....[255]....
        /*0a24*/ 	.word	0x0001a7e0


	//   ....[0]....
        /*0a28*/ 	.word	0x0001a860


	//   ....[1]....
        /*0a2c*/ 	.word	0x0001a8f0


	//   ....[2]....
        /*0a30*/ 	.word	0x0001a960


	//   ....[3]....
        /*0a34*/ 	.word	0x0001a9d0


	//   ....[4]....
        /*0a38*/ 	.word	0x0001aa40


	//   ....[5]....
        /*0a3c*/ 	.word	0x0001aac0


	//   ....[6]....
        /*0a40*/ 	.word	0x0001ab30


	//   ....[7]....
        /*0a44*/ 	.word	0x0001abc0


	//   ....[8]....
        /*0a48*/ 	.word	0x0001ac20


	//   ....[9]....
        /*0a4c*/ 	.word	0x0001acb0


	//   ....[10]....
        /*0a50*/ 	.word	0x0001ade0


	//----- nvinfo : EIATTR_REG_RECONFIG
	.align		4
.L_611:
        /*0a54*/ 	.byte	0x01, 0x54
	.zero		2


	//----- nvinfo : EIATTR_SYSCALL_OFFSETS
	.align		4
        /*0a58*/ 	.byte	0x04, 0x46
        /*0a5a*/ 	.short	(.L_613 - .L_612)


	//   ....[0]....
.L_612:
        /*0a5c*/ 	.word	0x00001f60


	//   ....[1]....
        /*0a60*/ 	.word	0x00011710


	//   ....[2]....
        /*0a64*/ 	.word	0x00011860


	//   ....[3]....
        /*0a68*/ 	.word	0x00011950


	//   ....[4]....
        /*0a6c*/ 	.word	0x00012750


	//   ....[5]....
        /*0a70*/ 	.word	0x00013280


	//----- nvinfo : EIATTR_MBARRIER_INSTR_OFFSETS
	.align		4
.L_613:
        /*0a74*/ 	.byte	0x04, 0x39
        /*0a76*/ 	.short	(.L_615 - .L_614)


	//   ....[0]....
.L_614:
        /*0a78*/ 	.word	0x00000190
        /*0a7c*/ 	.word	0x000000ff
        /*0a80*/ 	.word	0x00032400
        /*0a84*/ 	.short	0x0100
        /*0a86*/ 	.byte	0x08
	.zero		1


	//   ....[1]....
        /*0a88*/ 	.word	0x000001a0
        /*0a8c*/ 	.word	0x000000ff
        /*0a90*/ 	.word	0x00032410
        /*0a94*/ 	.short	0x0100
        /*0a96*/ 	.byte	0x08
	.zero		1


	//   ....[2]....
        /*0a98*/ 	.word	0x000001b0
        /*0a9c*/ 	.word	0x000000ff
        /*0aa0*/ 	.word	0x00032420
        /*0aa4*/ 	.short	0x0100
        /*0aa6*/ 	.byte	0x08
	.zero		1


	//   ....[3]....
        /*0aa8*/ 	.word	0x000002a0
        /*0aac*/ 	.word	0x000000ff
        /*0ab0*/ 	.word	0x00032430
        /*0ab4*/ 	.short	0x0100
        /*0ab6*/ 	.byte	0x08
	.zero		1


	//   ....[4]....
        /*0ab8*/ 	.word	0x000002b0
        /*0abc*/ 	.word	0x000000ff
        /*0ac0*/ 	.word	0x00032440
        /*0ac4*/ 	.short	0x0100
        /*0ac6*/ 	.byte	0x08
	.zero		1


	//   ....[5]....
        /*0ac8*/ 	.word	0x000002c0
        /*0acc*/ 	.word	0x000000ff
        /*0ad0*/ 	.word	0x00032438
        /*0ad4*/ 	.short	0x0100
        /*0ad6*/ 	.byte	0x08
	.zero		1


	//   ....[6]....
        /*0ad8*/ 	.word	0x000002d0
        /*0adc*/ 	.word	0x000000ff
        /*0ae0*/ 	.word	0x00032448
        /*0ae4*/ 	.short	0x0100
        /*0ae6*/ 	.byte	0x08
	.zero		1


	//   ....[7]....
        /*0ae8*/ 	.word	0x00000400
        /*0aec*/ 	.word	0x000000ff
        /*0af0*/ 	.word	0x00032450
        /*0af4*/ 	.short	0x0100
        /*0af6*/ 	.byte	0x08
	.zero		1


	//   ....[8]....
        /*0af8*/ 	.word	0x00000410
        /*0afc*/ 	.word	0x000000ff
        /*0b00*/ 	.word	0x00032460
        /*0b04*/ 	.short	0x0100
        /*0b06*/ 	.byte	0x08
	.zero		1


	//   ....[9]....
        /*0b08*/ 	.word	0x00000420
        /*0b0c*/ 	.word	0x000000ff
        /*0b10*/ 	.word	0x00032458
        /*0b14*/ 	.short	0x0100
        /*0b16*/ 	.byte	0x08
	.zero		1


	//   ....[10]....
        /*0b18*/ 	.word	0x00000430
        /*0b1c*/ 	.word	0x000000ff
        /*0b20*/ 	.word	0x00032468
        /*0b24*/ 	.short	0x0100
        /*0b26*/ 	.byte	0x08
	.zero		1


	//   ....[11]....
        /*0b28*/ 	.word	0x00000520
        /*0b2c*/ 	.word	0x000000ff
        /*0b30*/ 	.word	0x00032470
        /*0b34*/ 	.short	0x0100
        /*0b36*/ 	.byte	0x06
	.zero		1


	//   ....[12]....
        /*0b38*/ 	.word	0x00000530
        /*0b3c*/ 	.word	0x000000ff
        /*0b40*/ 	.word	0x00032480
        /*0b44*/ 	.short	0x0100
        /*0b46*/ 	.byte	0x06
	.zero		1


	//   ....[13]....
        /*0b48*/ 	.word	0x00000540
        /*0b4c*/ 	.word	0x000000ff
        /*0b50*/ 	.word	0x00032478
        /*0b54*/ 	.short	0x0100
        /*0b56*/ 	.byte	0x06
	.zero		1


	//   ....[14]....
        /*0b58*/ 	.word	0x00000550
        /*0b5c*/ 	.word	0x000000ff
        /*0b60*/ 	.word	0x00032488
        /*0b64*/ 	.short	0x0100
        /*0b66*/ 	.byte	0x06
	.zero		1


	//   ....[15]....
        /*0b68*/ 	.word	0x00000680
        /*0b6c*/ 	.word	0x000000ff
        /*0b70*/ 	.word	0x00032490
        /*0b74*/ 	.short	0x0100
        /*0b76*/ 	.byte	0x08
	.zero		1


	//   ....[16]....
        /*0b78*/ 	.word	0x00000690
        /*0b7c*/ 	.word	0x000000ff
        /*0b80*/ 	.word	0x000324a0
        /*0b84*/ 	.short	0x0100
        /*0b86*/ 	.byte	0x08
	.zero		1


	//   ....[17]....
        /*0b88*/ 	.word	0x000006a0
        /*0b8c*/ 	.word	0x000000ff
        /*0b90*/ 	.word	0x00032498
        /*0b94*/ 	.short	0x0100
        /*0b96*/ 	.byte	0x08
	.zero		1


	//   ....[18]....
        /*0b98*/ 	.word	0x000006b0
        /*0b9c*/ 	.word	0x000000ff
        /*0ba0*/ 	.word	0x000324a8
        /*0ba4*/ 	.short	0x0100
        /*0ba6*/ 	.byte	0x08
	.zero		1


	//   ....[19]....
        /*0ba8*/ 	.word	0x000007f0
        /*0bac*/ 	.word	0x000000ff
        /*0bb0*/ 	.word	0x000324b0
        /*0bb4*/ 	.short	0x0100
        /*0bb6*/ 	.byte	0x08
	.zero		1


	//   ....[20]....
        /*0bb8*/ 	.word	0x00000800
        /*0bbc*/ 	.word	0x000000ff
        /*0bc0*/ 	.word	0x000324c0
        /*0bc4*/ 	.short	0x0100
        /*0bc6*/ 	.byte	0x08
	.zero		1


	//   ....[21]....
        /*0bc8*/ 	.word	0x00000810
        /*0bcc*/ 	.word	0x000000ff
        /*0bd0*/ 	.word	0x000324b8
        /*0bd4*/ 	.short	0x0100
        /*0bd6*/ 	.byte	0x08
	.zero		1


	//   ....[22]....
        /*0bd8*/ 	.word	0x00000820
        /*0bdc*/ 	.word	0x000000ff
        /*0be0*/ 	.word	0x000324c8
        /*0be4*/ 	.short	0x0100
        /*0be6*/ 	.byte	0x08
	.zero		1


	//   ....[23]....
        /*0be8*/ 	.word	0x00002040
        /*0bec*/ 	.word	0x00000005
        /*0bf0*/ 	.word	0x00032400
        /*0bf4*/ 	.short	0x010a
        /*0bf6*/ 	.byte	0x3f
	.zero		1


	//   ....[24]....
        /*0bf8*/ 	.word	0x00002120
        /*0bfc*/ 	.word	0x000000ff
        /*0c00*/ 	.word	0x00032430
        /*0c04*/ 	.short	0x010a
        /*0c06*/ 	.byte	0x06
	.zero		1


	//   ....[25]....
        /*0c08*/ 	.word	0x00002160
        /*0c0c*/ 	.word	0x000000ff
        /*0c10*/ 	.word	0x00032430
        /*0c14*/ 	.short	0x010a
        /*0c16*/ 	.byte	0x06
	.zero		1


	//   ....[26]....
        /*0c18*/ 	.word	0x00002460
        /*0c1c*/ 	.word	0x00000005
        /*0c20*/ 	.word	0x00032410
        /*0c24*/ 	.short	0x010a
        /*0c26*/ 	.byte	0x3f
	.zero		1


	//   ....[27]....
        /*0c28*/ 	.word	0x000024a0
        /*0c2c*/ 	.word	0x000000ff
        /*0c30*/ 	.word	0x00032450
        /*0c34*/ 	.short	0x010a
        /*0c36*/ 	.byte	0x06
	.zero		1


	//   ....[28]....
        /*0c38*/ 	.word	0x000024e0
        /*0c3c*/ 	.word	0x000000ff
        /*0c40*/ 	.word	0x00032450
        /*0c44*/ 	.short	0x010a
        /*0c46*/ 	.byte	0x06
	.zero		1


	//   ....[29]....
        /*0c48*/ 	.word	0x000033a0
        /*0c4c*/ 	.word	0x000000ff
        /*0c50*/ 	.word	0x00000000
        /*0c54*/ 	.short	0x0101
        /*0c56*/ 	.byte	0x04
	.zero		1


	//   ....[30]....
        /*0c58*/ 	.word	0x00004ca0
        /*0c5c*/ 	.word	0x000000ff
        /*0c60*/ 	.word	0x00000000
        /*0c64*/ 	.short	0x0101
        /*0c66*/ 	.byte	0x06
	.zero		1


	//   ....[31]....
        /*0c68*/ 	.word	0x00004df0
        /*0c6c*/ 	.word	0x000000ff
        /*0c70*/ 	.word	0x00032430
        /*0c74*/ 	.short	0x010a
        /*0c76*/ 	.byte	0x04
	.zero		1


	//   ....[32]....
        /*0c78*/ 	.word	0x00004e30
        /*0c7c*/ 	.word	0x000000ff
        /*0c80*/ 	.word	0x00032430
        /*0c84*/ 	.short	0x010a
        /*0c86*/ 	.byte	0x04
	.zero		1


	//   ....[33]....
        /*0c88*/ 	.word	0x00005040
        /*0c8c*/ 	.word	0x000000ff
        /*0c90*/ 	.word	0x00032450
        /*0c94*/ 	.short	0x010a
        /*0c96*/ 	.byte	0x04
	.zero		1


	//   ....[34]....
        /*0c98*/ 	.word	0x00005080
        /*0c9c*/ 	.word	0x000000ff
        /*0ca0*/ 	.word	0x00032450
        /*0ca4*/ 	.short	0x010a
        /*0ca6*/ 	.byte	0x04
	.zero		1


	//   ....[35]....
        /*0ca8*/ 	.word	0x00006ba0
        /*0cac*/ 	.word	0x000000ff
        /*0cb0*/ 	.word	0x00000000
        /*0cb4*/ 	.short	0x0101
        /*0cb6*/ 	.byte	0x0a
	.zero		1


	//   ....[36]....
        /*0cb8*/ 	.word	0x00007dd0
        /*0cbc*/ 	.word	0x000000ff
        /*0cc0*/ 	.word	0x00000000
        /*0cc4*/ 	.short	0x0101
        /*0cc6*/ 	.byte	0x04
	.zero		1


	//   ....[37]....
        /*0cc8*/ 	.word	0x00007f00
        /*0ccc*/ 	.word	0x000000ff
        /*0cd0*/ 	.word	0x00032430
        /*0cd4*/ 	.short	0x010a
        /*0cd6*/ 	.byte	0x04
	.zero		1


	//   ....[38]....
        /*0cd8*/ 	.word	0x00007f40
        /*0cdc*/ 	.word	0x000000ff
        /*0ce0*/ 	.word	0x00032430
        /*0ce4*/ 	.short	0x010a
        /*0ce6*/ 	.byte	0x04
	.zero		1


	//   ....[39]....
        /*0ce8*/ 	.word	0x00008150
        /*0cec*/ 	.word	0x000000ff
        /*0cf0*/ 	.word	0x00032450
        /*0cf4*/ 	.short	0x010a
        /*0cf6*/ 	.byte	0x04
	.zero		1


	//   ....[40]....
        /*0cf8*/ 	.word	0x00008190
        /*0cfc*/ 	.word	0x000000ff
        /*0d00*/ 	.word	0x00032450
        /*0d04*/ 	.short	0x010a
        /*0d06*/ 	.byte	0x04
	.zero		1


	//   ....[41]....
        /*0d08*/ 	.word	0x00009370
        /*0d0c*/ 	.word	0x000000ff
        /*0d10*/ 	.word	0x00000000
        /*0d14*/ 	.short	0x0101
        /*0d16*/ 	.byte	0x0b
	.zero		1


	//   ....[42]....
        /*0d18*/ 	.word	0x0000a760
        /*0d1c*/ 	.word	0x000000ff
        /*0d20*/ 	.word	0x00000000
        /*0d24*/ 	.short	0x0101
        /*0d26*/ 	.byte	0x04
	.zero		1


	//   ....[43]....
        /*0d28*/ 	.word	0x0000cdf0
        /*0d2c*/ 	.word	0x000000ff
        /*0d30*/ 	.word	0x00000000
        /*0d34*/ 	.short	0x0101
        /*0d36*/ 	.byte	0x06
	.zero		1


	//   ....[44]....
        /*0d38*/ 	.word	0x0000d540
        /*0d3c*/ 	.word	0x000000ff
        /*0d40*/ 	.word	0x00000000
        /*0d44*/ 	.short	0x0101
        /*0d46*/ 	.byte	0x09
	.zero		1


	//   ....[45]....
        /*0d48*/ 	.word	0x00011e90
        /*0d4c*/ 	.word	0x00000019
        /*0d50*/ 	.word	0x00032440
        /*0d54*/ 	.short	0x010a
        /*0d56*/ 	.byte	0x3f
	.zero		1


	//   ....[46]....
        /*0d58*/ 	.word	0x000124c0
        /*0d5c*/ 	.word	0x00000019
        /*0d60*/ 	.word	0x00032430
        /*0d64*/ 	.short	0x0107
        /*0d66*/ 	.byte	0x3f
	.zero		1


	//   ....[47]....
        /*0d68*/ 	.word	0x00012590
        /*0d6c*/ 	.word	0x00000019
        /*0d70*/ 	.word	0x00032430
        /*0d74*/ 	.short	0x0101
        /*0d76*/ 	.byte	0x3f
	.zero		1


	//   ....[48]....
        /*0d78*/ 	.word	0x000130c0
        /*0d7c*/ 	.word	0x00000016
        /*0d80*/ 	.word	0x00032400
        /*0d84*/ 	.short	0x0107
        /*0d86*/ 	.byte	0x3f
	.zero		1


	//   ....[49]....
        /*0d88*/ 	.word	0x00013150
        /*0d8c*/ 	.word	0x00000016
        /*0d90*/ 	.word	0x00032400
        /*0d94*/ 	.short	0x0101
        /*0d96*/ 	.byte	0x3f
	.zero		1


	//   ....[50]....
        /*0d98*/ 	.word	0x00013c70
        /*0d9c*/ 	.word	0x00000016
        /*0da0*/ 	.word	0x00032410
        /*0da4*/ 	.short	0x0107
        /*0da6*/ 	.byte	0x3f
	.zero		1


	//   ....[51]....
        /*0da8*/ 	.word	0x00013d70
        /*0dac*/ 	.word	0x00000016
        /*0db0*/ 	.word	0x00032410
        /*0db4*/ 	.short	0x0101
        /*0db6*/ 	.byte	0x3f
	.zero		1


	//   ....[52]....
        /*0db8*/ 	.word	0x00013d90
        /*0dbc*/ 	.word	0x00000016
        /*0dc0*/ 	.word	0x00032420
        /*0dc4*/ 	.short	0x010a
        /*0dc6*/ 	.byte	0x3f
	.zero		1


	//   ....[53]....
        /*0dc8*/ 	.word	0x00013e10
        /*0dcc*/ 	.word	0x00000019
        /*0dd0*/ 	.word	0x00032460
        /*0dd4*/ 	.short	0x010a
        /*0dd6*/ 	.byte	0x3f
	.zero		1


	//   ....[54]....
        /*0dd8*/ 	.word	0x00014570
        /*0ddc*/ 	.word	0x00000019
        /*0de0*/ 	.word	0x00032450
        /*0de4*/ 	.short	0x0107
        /*0de6*/ 	.byte	0x3f
	.zero		1


	//   ....[55]....
        /*0de8*/ 	.word	0x00014630
        /*0dec*/ 	.word	0x00000019
        /*0df0*/ 	.word	0x00032450
        /*0df4*/ 	.short	0x0101
        /*0df6*/ 	.byte	0x3f
	.zero		1


	//   ....[56]....
        /*0df8*/ 	.word	0x00014970
        /*0dfc*/ 	.word	0x0000000a
        /*0e00*/ 	.word	0x00032440
        /*0e04*/ 	.short	0x010a
        /*0e06*/ 	.byte	0x3f
	.zero		1


	//   ....[57]....
        /*0e08*/ 	.word	0x00014d20
        /*0e0c*/ 	.word	0x0000000a
        /*0e10*/ 	.word	0x00032430
        /*0e14*/ 	.short	0x0107
        /*0e16*/ 	.byte	0x3f
	.zero		1


	//   ....[58]....
        /*0e18*/ 	.word	0x00014dd0
        /*0e1c*/ 	.word	0x0000000a
        /*0e20*/ 	.word	0x00032430
        /*0e24*/ 	.short	0x0101
        /*0e26*/ 	.byte	0x3f
	.zero		1


	//   ....[59]....
        /*0e28*/ 	.word	0x00014e00
        /*0e2c*/ 	.word	0x0000000a
        /*0e30*/ 	.word	0x00032460
        /*0e34*/ 	.short	0x010a
        /*0e36*/ 	.byte	0x3f
	.zero		1


	//   ....[60]....
        /*0e38*/ 	.word	0x00015300
        /*0e3c*/ 	.word	0x0000000a
        /*0e40*/ 	.word	0x00032450
        /*0e44*/ 	.short	0x0107
        /*0e46*/ 	.byte	0x3f
	.zero		1


	//   ....[61]....
        /*0e48*/ 	.word	0x000153b0
        /*0e4c*/ 	.word	0x0000000a
        /*0e50*/ 	.word	0x00032450
        /*0e54*/ 	.short	0x0101
        /*0e56*/ 	.byte	0x3f
	.zero		1


	//   ....[62]....
        /*0e58*/ 	.word	0x00016640
        /*0e5c*/ 	.word	0x00000005
        /*0e60*/ 	.word	0x00032420
        /*0e64*/ 	.short	0x010a
        /*0e66*/ 	.byte	0x3f
	.zero		1


	//   ....[63]....
        /*0e68*/ 	.word	0x000167e0
        /*0e6c*/ 	.word	0x00000003
        /*0e70*/ 	.word	0x00032440
        /*0e74*/ 	.short	0x010a
        /*0e76*/ 	.byte	0x3f
	.zero		1


	//   ....[64]....
        /*0e78*/ 	.word	0x00016880
        /*0e7c*/ 	.word	0x00000005
        /*0e80*/ 	.word	0x00032440
        /*0e84*/ 	.short	0x010a
        /*0e86*/ 	.byte	0x3f
	.zero		1


	//   ....[65]....
        /*0e88*/ 	.word	0x000168c0
        /*0e8c*/ 	.word	0x00000003
        /*0e90*/ 	.word	0x00032460
        /*0e94*/ 	.short	0x010a
        /*0e96*/ 	.byte	0x3f
	.zero		1


	//   ....[66]....
        /*0e98*/ 	.word	0x00016900
        /*0e9c*/ 	.word	0x00000005
        /*0ea0*/ 	.word	0x00032460
        /*0ea4*/ 	.short	0x010a
        /*0ea6*/ 	.byte	0x3f
	.zero		1


	//   ....[67]....
        /*0ea8*/ 	.word	0x00016960
        /*0eac*/ 	.word	0x00000005
        /*0eb0*/ 	.word	0x00032400
        /*0eb4*/ 	.short	0x010a
        /*0eb6*/ 	.byte	0x3f
	.zero		1


	//   ....[68]....
        /*0eb8*/ 	.word	0x000169c0
        /*0ebc*/ 	.word	0x00000004
        /*0ec0*/ 	.word	0x00032430
        /*0ec4*/ 	.short	0x010a
        /*0ec6*/ 	.byte	0x3f
	.zero		1


	//   ....[69]....
        /*0ec8*/ 	.word	0x00016a10
        /*0ecc*/ 	.word	0x00000005
        /*0ed0*/ 	.word	0x00032410
        /*0ed4*/ 	.short	0x010a
        /*0ed6*/ 	.byte	0x3f
	.zero		1


	//   ....[70]....
        /*0ed8*/ 	.word	0x00016a70
        /*0edc*/ 	.word	0x00000000
        /*0ee0*/ 	.word	0x00032450
        /*0ee4*/ 	.short	0x010a
        /*0ee6*/ 	.byte	0x3f
	.zero		1


	//   ....[71]....
        /*0ee8*/ 	.word	0x00016ad0
        /*0eec*/ 	.word	0x00000015
        /*0ef0*/ 	.word	0x00032430
        /*0ef4*/ 	.short	0x010a
        /*0ef6*/ 	.byte	0x3f
	.zero		1


	//   ....[72]....
        /*0ef8*/ 	.word	0x00016b30
        /*0efc*/ 	.word	0x00000015
        /*0f00*/ 	.word	0x00032450
        /*0f04*/ 	.short	0x010a
        /*0f06*/ 	.byte	0x3f
	.zero		1


	//   ....[73]....
        /*0f08*/ 	.word	0x00016b90
        /*0f0c*/ 	.word	0x00000015
        /*0f10*/ 	.word	0x00032430
        /*0f14*/ 	.short	0x010a
        /*0f16*/ 	.byte	0x3f
	.zero		1


	//   ....[74]....
        /*0f18*/ 	.word	0x00016bf0
        /*0f1c*/ 	.word	0x00000015
        /*0f20*/ 	.word	0x00032450
        /*0f24*/ 	.short	0x010a
        /*0f26*/ 	.byte	0x3f
	.zero		1


	//   ....[75]....
        /*0f28*/ 	.word	0x00016d10
        /*0f2c*/ 	.word	0x00000019
        /*0f30*/ 	.word	0x00032440
        /*0f34*/ 	.short	0x010a
        /*0f36*/ 	.byte	0x3f
	.zero		1


	//   ....[76]....
        /*0f38*/ 	.word	0x00018b30
        /*0f3c*/ 	.word	0x00000016
        /*0f40*/ 	.word	0x00032420
        /*0f44*/ 	.short	0x010a
        /*0f46*/ 	.byte	0x3f
	.zero		1


	//   ....[77]....
        /*0f48*/ 	.word	0x00018b80
        /*0f4c*/ 	.word	0x00000019
        /*0f50*/ 	.word	0x00032460
        /*0f54*/ 	.short	0x010a
        /*0f56*/ 	.byte	0x3f
	.zero		1


	//   ....[78]....
        /*0f58*/ 	.word	0x000194d0
        /*0f5c*/ 	.word	0x0000000a
        /*0f60*/ 	.word	0x00032440
        /*0f64*/ 	.short	0x010a
        /*0f66*/ 	.byte	0x3f
	.zero		1


	//   ....[79]....
        /*0f68*/ 	.word	0x00019ba0
        /*0f6c*/ 	.word	0x0000000a
        /*0f70*/ 	.word	0x00032460
        /*0f74*/ 	.short	0x010a
        /*0f76*/ 	.byte	0x3f
	.zero		1


	//   ....[80]....
        /*0f78*/ 	.word	0x0001ad00
        /*0f7c*/ 	.word	0x00000005
        /*0f80*/ 	.word	0x00032420
        /*0f84*/ 	.short	0x010a
        /*0f86*/ 	.byte	0x3f
	.zero		1


	//   ....[81]....
        /*0f88*/ 	.word	0x0001aea0
        /*0f8c*/ 	.word	0x00000003
        /*0f90*/ 	.word	0x00032440
        /*0f94*/ 	.short	0x010a
        /*0f96*/ 	.byte	0x3f
	.zero		1


	//   ....[82]....
        /*0f98*/ 	.word	0x0001aef0
        /*0f9c*/ 	.word	0x00000005
        /*0fa0*/ 	.word	0x00032440
        /*0fa4*/ 	.short	0x010a
        /*0fa6*/ 	.byte	0x3f
	.zero		1


	//   ....[83]....
        /*0fa8*/ 	.word	0x0001af40
        /*0fac*/ 	.word	0x00000003
        /*0fb0*/ 	.word	0x00032460
        /*0fb4*/ 	.short	0x010a
        /*0fb6*/ 	.byte	0x3f
	.zero		1


	//----- nvinfo : EIATTR_NUM_MBARRIERS
	.align		4
.L_615:
        /*0fb8*/ 	.byte	0x03, 0x38
        /*0fba*/ 	.short	0x0017


	//----- nvinfo : EIATTR_EXIT_INSTR_OFFSETS
	.align		4
        /*0fbc*/ 	.byte	0x04, 0x1c
        /*0fbe*/ 	.short	(.L_617 - .L_616)


	//   ....[0]....
.L_616:
        /*0fc0*/ 	.word	0x000009e0


	//   ....[1]....
        /*0fc4*/ 	.word	0x0000fb40


	//   ....[2]....
        /*0fc8*/ 	.word	0x00016950


	//----- nvinfo : EIATTR_MAX_THREADS
	.align		4
.L_617:
        /*0fcc*/ 	.byte	0x04, 0x05
        /*0fce*/ 	.short	(.L_619 - .L_618)
.L_618:
        /*0fd0*/ 	.word	0x00000180
        /*0fd4*/ 	.word	0x00000001
        /*0fd8*/ 	.word	0x00000001


	//----- nvinfo : EIATTR_CRS_STACK_SIZE
	.align		4
.L_619:
        /*0fdc*/ 	.byte	0x04, 0x1e
        /*0fde*/ 	.short	(.L_621 - .L_620)
.L_620:
        /*0fe0*/ 	.word	0x00000000


	//----- nvinfo : EIATTR_CBANK_PARAM_SIZE
	.align		4
.L_621:
        /*0fe4*/ 	.byte	0x03, 0x19
        /*0fe6*/ 	.short	0x0bf0


	//----- nvinfo : EIATTR_PARAM_CBANK
	.align		4
        /*0fe8*/ 	.byte	0x04, 0x0a
        /*0fea*/ 	.short	(.L_623 - .L_622)
	.align		4
.L_622:
        /*0fec*/ 	.word	index@(.nv.constant0._ZN7cutlass13device_kernelIN5flash11enable_sm90INS1_16FlashAttnFwdSm90INS1_25CollectiveMainloopFwdSm90ILi2EN4cute5tupleIJNS5_1CILi1EEES8_S8_EEENS6_IJNS7_ILi128EEENS7_ILi96EEENS7_ILi64EEEEEELi256ENS_10bfloat16_tEfNS_4arch4Sm90ELb1ELb0ELb1ELb1ELb1ELb0ELb1ELb1ELb0ELb1ELb1ELb0EEENS1_21CollectiveEpilogueFwdINS6_IJSA_NS7_ILi256EEESB_EEES9_SE_SG_Li256ELb1ELb1ELb1ELb0EEENS1_36VarlenDynamicPersistentTileSchedulerILi128ELi96ELi256ELi128ELb1ELb1ELb1ELb1ELb1ELb1EEEEEEEEEvNT_6ParamsE)
        /*0ff0*/ 	.short	0x0210
        /*0ff2*/ 	.short	0x0bf0


	//----- nvinfo : EIATTR_SW_WAR
	.align		4
.L_623:
        /*0ff4*/ 	.byte	0x04, 0x36
        /*0ff6*/ 	.short	(.L_625 - .L_624)
.L_624:
        /*0ff8*/ 	.word	0x00000008
.L_625:


//--------------------- .nv.info._ZN7cutlass13device_kernelIN5flash11enable_sm90INS1_16FlashAttnFwdSm90INS1_25CollectiveMainloopFwdSm90ILi2EN4cute5tupleIJNS5_1CILi1EEES8_S8_EEENS6_IJNS7_ILi128EEENS7_ILi96EEENS7_ILi64EEEEEELi256ENS_10bfloat16_tEfNS_4arch4Sm90ELb1ELb0ELb1ELb1ELb1ELb1ELb1ELb1ELb0ELb1ELb1ELb0EEENS1_21CollectiveEpilogueFwdINS6_IJSA_NS7_ILi256EEESB_EEES9_SE_SG_Li256ELb1ELb1ELb1ELb0EEENS1_36VarlenDynamicPersistentTileSchedulerILi128ELi96ELi256ELi128ELb1ELb1ELb1ELb1ELb1ELb1EEEEEEEEEvNT_6ParamsE --------------------------
	.section	.nv.info._ZN7cutlass13device_kernelIN5flash11enable_sm90INS1_16FlashAttnFwdSm90INS1_25CollectiveMainloopFwdSm90ILi2EN4cute5tupleIJNS5_1CILi1EEES8_S8_EEENS6_IJNS7_ILi128EEENS7_ILi96EEENS7_ILi64EEEEEELi256ENS_10bfloat16_tEfNS_4arch4Sm90ELb1ELb0ELb1ELb1ELb1ELb1ELb1ELb1ELb0ELb1ELb1ELb0EEENS1_21CollectiveEpilogueFwdINS6_IJSA_NS7_ILi256EEESB_EEES9_SE_SG_Li256ELb1ELb1ELb1ELb0EEENS1_36VarlenDynamicPersistentTileSchedulerILi128ELi96ELi256ELi128ELb1ELb1ELb1ELb1ELb1ELb1EEEEEEEEEvNT_6ParamsE,"",@"SHT_CUDA_INFO"
	.sectionflags	@""
	.align	4


	//----- nvinfo : EIATTR_CUDA_API_VERSION
	.align		4
        /*0000*/ 	.byte	0x04, 0x37
        /*0002*/ 	.short	(.L_627 - .L_626)
.L_626:
        /*0004*/ 	.word	0x00000082


	//----- nvinfo : EIATTR_KPARAM_INFO
	.align		4
.L_627:
        /*0008*/ 	.byte	0x04, 0x17
        /*000a*/ 	.short	(.L_629 - .L_628)
.L_628:
        /*000c*/ 	.word	0x00000000
        /*0010*/ 	.short	0x0000
        /*0012*/ 	.short	0x0070
        /*0014*/ 	.byte	0x00, 0xf0, 0x01, 0x2e


	//----- nvinfo : EIATTR_SPARSE_MMA_MASK
	.align		4
.L_629:
        /*0018*/ 	.byte	0x03, 0x50
        /*001a*/ 	.short	0x0000


	//----- nvinfo : EIATTR_MAXREG_COUNT
	.align		4
        /*001c*/ 	.byte	0x03, 0x1b
        /*001e*/ 	.short	0x00a8


	//----- nvinfo : EIATTR_NUM_BARRIERS
	.align		4
        /*0020*/ 	.byte	0x02, 0x4c
        /*0022*/ 	.byte	0x10
	.zero		1


	//----- nvinfo : EIATTR_EXTERNS
	.align		4
        /*0024*/ 	.byte	0x04, 0x0f
        /*0026*/ 	.short	(.L_631 - .L_630)


	//   ....[0]....
	.align		4
.L_630:
        /*0028*/ 	.word	index@(__assertfail)


	//----- nvinfo : EIATTR_ANNOTATIONS
	.align		4
.L_631:
        /*002c*/ 	.byte	0x04, 0x55
        /*002e*/ 	.short	(.L_633 - .L_632)


	//   ....[0]....
.L_632:
        /* <DEDUP_REMOVED lines=208> */


	//----- nvinfo : EIATTR_MERCURY_ISA_VERSION
	.align		4
.L_633:
        /*0d18*/ 	.byte	0x03, 0x5f
        /*0d1a*/ 	.short	0x0101


	//----- nvinfo : EIATTR_UNUSED_LOAD_BYTE_OFFSET
	.align		4
        /*0d1c*/ 	.byte	0x04, 0x44
        /*0d1e*/ 	.short	(.L_635 - .L_634)


	//   ....[0]....
.L_634:
        /*0d20*/ 	.word	0x00000aa0
        /*0d24*/ 	.word	0x0000fff0


	//   ....[1]....
        /*0d28*/ 	.word	0x00014d80
        /*0d2c*/ 	.word	0x0000fff0


	//----- nvinfo : EIATTR_INT_WARP_WIDE_INSTR_OFFSETS
	.align		4
.L_635:
        /*0d30*/ 	.byte	0x04, 0x31
        /*0d32*/ 	.short	(.L_637 - .L_636)


	//   ....[0]....
.L_636:
        /*0d34*/ 	.word	0x00000130


	//   ....[1]....
        /*0d38*/ 	.word	0x00000170


	//   ....[2]....
        /*0d3c*/ 	.word	0x000001e0


	//   ....[3]....
        /*0d40*/ 	.word	0x000001f0


	//   ....[4]....
        /*0d44*/ 	.word	0x0001d0d0


	//   ....[5]....
        /*0d48*/ 	.word	0x0001d160


	//   ....[6]....
        /*0d4c*/ 	.word	0x00021030


	//   ....[7]....
        /*0d50*/ 	.word	0x000210c0


	//----- nvinfo : EIATTR_COOP_GROUP_MASK_REGIDS
	.align		4
.L_637:
        /*0d54*/ 	.byte	0x04, 0x29
        /*0d56*/ 	.short	(.L_639 - .L_638)


	//   ....[0]....
.L_638:
        /*0d58*/ 	.word	0xffffffff


	//   ....[1]....
        /*0d5c*/ 	.word	0xffffffff


	//   ....[2]....
        /*0d60*/ 	.word	0xffffffff


	//   ....[3]....
        /*0d64*/ 	.word	0xffffffff


	//   ....[4]....
        /*0d68*/ 	.word	0xffffffff


	//   ....[5]....
        /*0d6c*/ 	.word	0xffffffff


	//   ....[6]....
        /*0d70*/ 	.word	0xffffffff


	//   ....[7]....
        /*0d74*/ 	.word	0xffffffff


	//   ....[8]....
        /*0d78*/ 	.word	0xffffffff


	//   ....[9]....
        /*0d7c*/ 	.word	0xffffffff


	//   ....[10]....
        /*0d80*/ 	.word	0xffffffff


	//   ....[11]....
        /*0d84*/ 	.word	0xffffffff


	//   ....[12]....
        /*0d88*/ 	.word	0xffffffff


	//   ....[13]....
        /*0d8c*/ 	.word	0xffffffff


	//   ....[14]....
        /*0d90*/ 	.word	0xffffffff


	//   ....[15]....
        /*0d94*/ 	.word	0xffffffff


	//   ....[16]....
        /*0d98*/ 	.word	0xffffffff


	//   ....[17]....
        /*0d9c*/ 	.word	0xffffffff


	//   ....[18]....
        /*0da0*/ 	.word	0xffffffff


	//   ....[19]....
        /*0da4*/ 	.word	0xffffffff


	//   ....[20]....
        /*0da8*/ 	.word	0xffffffff


	//   ....[21]....
        /*0dac*/ 	.word	0xffffffff


	//   ....[22]....
        /*0db0*/ 	.word	0xffffffff


	//   ....[23]....
        /*0db4*/ 	.word	0xffffffff


	//   ....[24]....
        /*0db8*/ 	.word	0xffffffff


	//   ....[25]....
        /*0dbc*/ 	.word	0xffffffff


	//   ....[26]....
        /*0dc0*/ 	.word	0xffffffff


	//   ....[27]....
        /*0dc4*/ 	.word	0xffffffff


	//   ....[28]....
        /*0dc8*/ 	.word	0xffffffff


	//   ....[29]....
        /*0dcc*/ 	.word	0xffffffff


	//   ....[30]....
        /*0dd0*/ 	.word	0xffffffff


	//   ....[31]....
        /*0dd4*/ 	.word	0xffffffff


	//   ....[32]....
        /*0dd8*/ 	.word	0xffffffff


	//   ....[33]....
        /*0ddc*/ 	.word	0xffffffff


	//   ....[34]....
        /*0de0*/ 	.word	0xffffffff


	//   ....[35]....
        /*0de4*/ 	.word	0xffffffff


	//   ....[36]....
        /*0de8*/ 	.word	0xffffffff


	//   ....[37]....
        /*0dec*/ 	.word	0xffffffff


	//   ....[38]....
        /*0df0*/ 	.word	0xffffffff


	//   ....[39]....
        /*0df4*/ 	.word	0xffffffff


	//   ....[40]....
        /*0df8*/ 	.word	0xffffffff


	//   ....[41]....
        /*0dfc*/ 	.word	0xffffffff


	//   ....[42]....
        /*0e00*/ 	.word	0xffffffff


	//   ....[43]....
        /*0e04*/ 	.word	0xffffffff


	//   ....[44]....
        /*0e08*/ 	.word	0xffffffff


	//   ....[45]....
        /*0e0c*/ 	.word	0xffffffff


	//   ....[46]....
        /*0e10*/ 	.word	0xffffffff


	//   ....[47]....
        /*0e14*/ 	.word	0xffffffff


	//   ....[48]....
        /*0e18*/ 	.word	0xffffffff


	//   ....[49]....
        /*0e1c*/ 	.word	0xffffffff


	//   ....[50]....
        /*0e20*/ 	.word	0xffffffff


	//   ....[51]....
        /*0e24*/ 	.word	0xffffffff


	//   ....[52]....
        /*0e28*/ 	.word	0xffffffff


	//   ....[53]....
        /*0e2c*/ 	.word	0xffffffff


	//   ....[54]....
        /*0e30*/ 	.word	0xffffffff


	//   ....[55]....
        /*0e34*/ 	.word	0xffffffff


	//   ....[56]....
        /*0e38*/ 	.word	0xffffffff


	//   ....[57]....
        /*0e3c*/ 	.word	0xffffffff


	//   ....[58]....
        /*0e40*/ 	.word	0xffffffff


	//   ....[59]....
        /*0e44*/ 	.word	0xffffffff


	//   ....[60]....
        /*0e48*/ 	.word	0xffffffff


	//   ....[61]....
        /*0e4c*/ 	.word	0xffffffff


	//   ....[62]....
        /*0e50*/ 	.word	0xffffffff


	//   ....[63]....
        /*0e54*/ 	.word	0xffffffff


	//   ....[64]....
        /*0e58*/ 	.word	0xffffffff


	//   ....[65]....
        /*0e5c*/ 	.word	0xffffffff


	//   ....[66]....
        /*0e60*/ 	.word	0xffffffff


	//   ....[67]....
        /*0e64*/ 	.word	0xffffffff


	//   ....[68]....
        /*0e68*/ 	.word	0xffffffff


	//   ....[69]....
        /*0e6c*/ 	.word	0xffffffff


	//   ....[70]....
        /*0e70*/ 	.word	0xffffffff


	//   ....[71]....
        /*0e74*/ 	.word	0xffffffff


	//   ....[72]....
        /*0e78*/ 	.word	0xffffffff


	//   ....[73]....
        /*0e7c*/ 	.word	0xffffffff


	//   ....[74]....
        /*0e80*/ 	.word	0xffffffff


	//   ....[75]....
        /*0e84*/ 	.word	0xffffffff


	//   ....[76]....
        /*0e88*/ 	.word	0xffffffff


	//   ....[77]....
        /*0e8c*/ 	.word	0xffffffff


	//   ....[78]....
        /*0e90*/ 	.word	0xffffffff


	//   ....[79]....
        /*0e94*/ 	.word	0xffffffff


	//   ....[80]....
        /*0e98*/ 	.word	0xffffffff


	//   ....[81]....
        /*0e9c*/ 	.word	0xffffffff


	//   ....[82]....
        /*0ea0*/ 	.word	0xffffffff


	//   ....[83]....
        /*0ea4*/ 	.word	0xffffffff


	//   ....[84]....
        /*0ea8*/ 	.word	0xffffffff


	//   ....[85]....
        /*0eac*/ 	.word	0xffffffff


	//   ....[86]....
        /*0eb0*/ 	.word	0xffffffff


	//   ....[87]....
        /*0eb4*/ 	.word	0xffffffff


	//   ....[88]....
        /*0eb8*/ 	.word	0xffffffff


	//   ....[89]....
        /*0ebc*/ 	.word	0xffffffff


	//   ....[90]....
        /*0ec0*/ 	.word	0xffffffff


	//   ....[91]....
        /*0ec4*/ 	.word	0xffffffff


	//   ....[92]....
        /*0ec8*/ 	.word	0xffffffff


	//   ....[93]....
        /*0ecc*/ 	.word	0xffffffff


	//   ....[94]....
        /*0ed0*/ 	.word	0xffffffff


	//   ....[95]....
        /*0ed4*/ 	.word	0xffffffff


	//   ....[96]....
        /*0ed8*/ 	.word	0xffffffff


	//   ....[97]....
        /*0edc*/ 	.word	0xffffffff


	//   ....[98]....
        /*0ee0*/ 	.word	0xffffffff


	//   ....[99]....
        /*0ee4*/ 	.word	0xffffffff


	//   ....[100]....
        /*0ee8*/ 	.word	0xffffffff


	//   ....[101]....
        /*0eec*/ 	.word	0xffffffff


	//   ....[102]....
        /*0ef0*/ 	.word	0xffffffff


	//   ....[103]....
        /*0ef4*/ 	.word	0xffffffff


	//   ....[104]....
        /*0ef8*/ 	.word	0xffffffff


	//   ....[105]....
        /*0efc*/ 	.word	0xffffffff


	//   ....[106]....
        /*0f00*/ 	.word	0xffffffff


	//   ....[107]....
        /*0f04*/ 	.word	0xffffffff


	//   ....[108]....
        /*0f08*/ 	.word	0xffffffff


	//   ....[109]....
        /*0f0c*/ 	.word	0xffffffff


	//   ....[110]....
        /*0f10*/ 	.word	0xffffffff


	//   ....[111]....
        /*0f14*/ 	.word	0xffffffff


	//   ....[112]....
        /*0f18*/ 	.word	0xffffffff


	//   ....[113]....
        /*0f1c*/ 	.word	0xffffffff


	//   ....[114]....
        /*0f20*/ 	.word	0xffffffff


	//   ....[115]....
        /*0f24*/ 	.word	0xffffffff


	//   ....[116]....
        /*0f28*/ 	.word	0xffffffff


	//   ....[117]....
        /*0f2c*/ 	.word	0xffffffff


	//   ....[118]....
        /*0f30*/ 	.word	0xffffffff


	//   ....[119]....
        /*0f34*/ 	.word	0xffffffff


	//   ....[120]....
        /*0f38*/ 	.word	0xffffffff


	//   ....[121]....
        /*0f3c*/ 	.word	0xffffffff


	//   ....[122]....
        /*0f40*/ 	.word	0xffffffff


	//   ....[123]....
        /*0f44*/ 	.word	0xffffffff


	//   ....[124]....
        /*0f48*/ 	.word	0xffffffff


	//   ....[125]....
        /*0f4c*/ 	.word	0xffffffff


	//   ....[126]....
        /*0f50*/ 	.word	0xffffffff


	//   ....[127]....
        /*0f54*/ 	.word	0xffffffff


	//   ....[128]....
        /*0f58*/ 	.word	0xffffffff


	//   ....[129]....
        /*0f5c*/ 	.word	0xffffffff


	//   ....[130]....
        /*0f60*/ 	.word	0xffffffff


	//   ....[131]....
        /*0f64*/ 	.word	0xffffffff


	//   ....[132]....
        /*0f68*/ 	.word	0xffffffff


	//   ....[133]....
        /*0f6c*/ 	.word	0xffffffff


	//   ....[134]....
        /*0f70*/ 	.word	0xffffffff


	//   ....[135]....
        /*0f74*/ 	.word	0xffffffff


	//   ....[136]....
        /*0f78*/ 	.word	0xffffffff


	//   ....[137]....
        /*0f7c*/ 	.word	0xffffffff


	//   ....[138]....
        /*0f80*/ 	.word	0xffffffff


	//   ....[139]....
        /*0f84*/ 	.word	0xffffffff


	//   ....[140]....
        /*0f88*/ 	.word	0xffffffff


	//   ....[141]....
        /*0f8c*/ 	.word	0xffffffff


	//   ....[142]....
        /*0f90*/ 	.word	0xffffffff


	//   ....[143]....
        /*0f94*/ 	.word	0xffffffff


	//   ....[144]....
        /*0f98*/ 	.word	0xffffffff


	//   ....[145]....
        /*0f9c*/ 	.word	0xffffffff


	//   ....[146]....
        /*0fa0*/ 	.word	0xffffffff


	//   ....[147]....
        /*0fa4*/ 	.word	0xffffffff


	//   ....[148]....
        /*0fa8*/ 	.word	0xffffffff


	//   ....[149]....
        /*0fac*/ 	.word	0xffffffff


	//   ....[150]....
        /*0fb0*/ 	.word	0xffffffff


	//   ....[151]....
        /*0fb4*/ 	.word	0xffffffff


	//   ....[152]....
        /*0fb8*/ 	.word	0xffffffff


	//   ....[153]....
        /*0fbc*/ 	.word	0xffffffff


	//   ....[154]....
        /*0fc0*/ 	.word	0xffffffff


	//   ....[155]....
        /*0fc4*/ 	.word	0xffffffff


	//   ....[156]....
        /*0fc8*/ 	.word	0xffffffff


	//   ....[157]....
        /*0fcc*/ 	.word	0xffffffff


	//   ....[158]....
        /*0fd0*/ 	.word	0xffffffff


	//   ....[159]....
        /*0fd4*/ 	.word	0xffffffff


	//   ....[160]....
        /*0fd8*/ 	.word	0xffffffff


	//   ....[161]....
        /*0fdc*/ 	.word	0xffffffff


	//   ....[162]....
        /*0fe0*/ 	.word	0xffffffff


	//   ....[163]....
        /*0fe4*/ 	.word	0xffffffff


	//   ....[164]....
        /*0fe8*/ 	.word	0xffffffff


	//   ....[165]....
        /*0fec*/ 	.word	0xffffffff


	//   ....[166]....
        /*0ff0*/ 	.word	0xffffffff


	//   ....[167]....
        /*0ff4*/ 	.word	0xffffffff


	//   ....[168]....
        /*0ff8*/ 	.word	0xffffffff


	//   ....[169]....
        /*0ffc*/ 	.word	0xffffffff


	//   ....[170]....
        /*1000*/ 	.word	0xffffffff


	//   ....[171]....
        /*1004*/ 	.word	0xffffffff


	//   ....[172]....
        /*1008*/ 	.word	0xffffffff


	//   ....[173]....
        /*100c*/ 	.word	0xffffffff


	//   ....[174]....
        /*1010*/ 	.word	0xffffffff


	//   ....[175]....
        /*1014*/ 	.word	0xffffffff


	//   ....[176]....
        /*1018*/ 	.word	0xffffffff


	//   ....[177]....
        /*101c*/ 	.word	0xffffffff


	//   ....[178]....
        /*1020*/ 	.word	0xffffffff


	//   ....[179]....
        /*1024*/ 	.word	0xffffffff


	//   ....[180]....
        /*1028*/ 	.word	0xffffffff


	//   ....[181]....
        /*102c*/ 	.word	0xffffffff


	//   ....[182]....
        /*1030*/ 	.word	0xffffffff


	//   ....[183]....
        /*1034*/ 	.word	0xffffffff


	//   ....[184]....
        /*1038*/ 	.word	0xffffffff


	//   ....[185]....
        /*103c*/ 	.word	0xffffffff


	//   ....[186]....
        /*1040*/ 	.word	0xffffffff


	//   ....[187]....
        /*1044*/ 	.word	0xffffffff


	//   ....[188]....
        /*1048*/ 	.word	0xffffffff


	//   ....[189]....
        /*104c*/ 	.word	0xffffffff


	//   ....[190]....
        /*1050*/ 	.word	0xffffffff


	//   ....[191]....
        /*1054*/ 	.word	0xffffffff


	//   ....[192]....
        /*1058*/ 	.word	0xffffffff


	//   ....[193]....
        /*105c*/ 	.word	0xffffffff


	//   ....[194]....
        /*1060*/ 	.word	0xffffffff


	//   ....[195]....
        /*1064*/ 	.word	0xffffffff


	//   ....[196]....
        /*1068*/ 	.word	0xffffffff


	//   ....[197]....
        /*106c*/ 	.word	0xffffffff


	//   ....[198]....
        /*1070*/ 	.word	0xffffffff


	//   ....[199]....
        /*1074*/ 	.word	0xffffffff


	//   ....[200]....
        /*1078*/ 	.word	0xffffffff


	//   ....[201]....
        /*107c*/ 	.word	0x0500000f


	//   ....[202]....
        /*1080*/ 	.word	0x0500000f


	//   ....[203]....
        /*1084*/ 	.word	0x0500000f


	//   ....[204]....
        /*1088*/ 	.word	0x0500000f


	//   ....[205]....
        /*108c*/ 	.word	0x0500000f


	//   ....[206]....
        /*1090*/ 	.word	0x0500000f


	//   ....[207]....
        /*1094*/ 	.word	0x0500000f


	//   ....[208]....
        /*1098*/ 	.word	0x0500000f


	//   ....[209]....
        /*109c*/ 	.word	0x0500000f


	//   ....[210]....
        /*10a0*/ 	.word	0x0500000f


	//   ....[211]....
        /*10a4*/ 	.word	0x0500000f


	//   ....[212]....
        /*10a8*/ 	.word	0x0500000f


	//   ....[213]....
        /*10ac*/ 	.word	0x0500000f


	//   ....[214]....
        /*10b0*/ 	.word	0x0500000f


	//   ....[215]....
        /*10b4*/ 	.word	0x0500000f


	//   ....[216]....
        /*10b8*/ 	.word	0x0500000f


	//   ....[217]....
        /*10bc*/ 	.word	0x0500000f


	//   ....[218]....
        /*10c0*/ 	.word	0x0500000f


	//   ....[219]....
        /*10c4*/ 	.word	0x0500000f


	//   ....[220]....
        /*10c8*/ 	.word	0x0500000f


	//   ....[221]....
        /*10cc*/ 	.word	0x0500000f


	//   ....[222]....
        /*10d0*/ 	.word	0x0500000f


	//   ....[223]....
        /*10d4*/ 	.word	0x0500000f


	//   ....[224]....
        /*10d8*/ 	.word	0x0500000f


	//   ....[225]....
        /*10dc*/ 	.word	0x0500000f


	//   ....[226]....
        /*10e0*/ 	.word	0x0500000f


	//   ....[227]....
        /*10e4*/ 	.word	0x0500000f


	//   ....[228]....
        /*10e8*/ 	.word	0x0500000f


	//   ....[229]....
        /*10ec*/ 	.word	0x0500000f


	//   ....[230]....
        /*10f0*/ 	.word	0x0500000f


	//   ....[231]....
        /*10f4*/ 	.word	0x0500000f


	//   ....[232]....
        /*10f8*/ 	.word	0x0500000f


	//   ....[233]....
        /*10fc*/ 	.word	0x0500000f


	//   ....[234]....
        /*1100*/ 	.word	0x0500000f


	//   ....[235]....
        /*1104*/ 	.word	0x0500000f


	//   ....[236]....
        /*1108*/ 	.word	0x0500000f


	//   ....[237]....
        /*110c*/ 	.word	0x0500000f


	//   ....[238]....
        /*1110*/ 	.word	0x0500000f


	//   ....[239]....
        /*1114*/ 	.word	0x0500000f


	//   ....[240]....
        /*1118*/ 	.word	0x0500000f


	//   ....[241]....
        /*111c*/ 	.word	0x0500000f


	//   ....[242]....
        /*1120*/ 	.word	0x0500000f


	//   ....[243]....
        /*1124*/ 	.word	0x0500000f


	//   ....[244]....
        /*1128*/ 	.word	0x0500000f


	//   ....[245]....
        /*112c*/ 	.word	0x0500000f


	//   ....[246]....
        /*1130*/ 	.word	0x0500000f


	//   ....[247]....
        /*1134*/ 	.word	0x0500000f


	//   ....[248]....
        /*1138*/ 	.word	0x0500000f


	//   ....[249]....
        /*113c*/ 	.word	0x0500000f


	//   ....[250]....
        /*1140*/ 	.word	0x0500000f


	//   ....[251]....
        /*1144*/ 	.word	0x0500000f


	//   ....[252]....
        /*1148*/ 	.word	0x0500000f


	//   ....[253]....
        /*114c*/ 	.word	0x0500000f


	//   ....[254]....
        /*1150*/ 	.word	0x0500000f


	//   ....[255]....
        /*1154*/ 	.word	0x0500000f


	//   ....[0]....
        /*1158*/ 	.word	0x0500000f


	//   ....[1]....
        /*115c*/ 	.word	0x0500000f


	//   ....[2]....
        /*1160*/ 	.word	0x0500000f


	//   ....[3]....
        /*1164*/ 	.word	0x0500000f


	//   ....[4]....
        /*1168*/ 	.word	0x0500000f


	//   ....[5]....
        /*116c*/ 	.word	0x0500000f


	//   ....[6]....
        /*1170*/ 	.word	0x0500000f


	//   ....[7]....
        /*1174*/ 	.word	0x0500000f


	//   ....[8]....
        /*1178*/ 	.word	0x0500000f


	//   ....[9]....
        /*117c*/ 	.word	0x0500000f


	//   ....[10]....
        /*1180*/ 	.word	0x0500000f


	//   ....[11]....
        /*1184*/ 	.word	0x0500000f


	//   ....[12]....
        /*1188*/ 	.word	0x0500000f


	//   ....[13]....
        /*118c*/ 	.word	0x0500000f


	//   ....[14]....
        /*1190*/ 	.word	0x0500000f


	//   ....[15]....
        /*1194*/ 	.word	0x0500000f


	//   ....[16]....
        /*1198*/ 	.word	0x0500000f


	//   ....[17]....
        /*119c*/ 	.word	0x0500000f


	//   ....[18]....
        /*11a0*/ 	.word	0x0500000f


	//   ....[19]....
        /*11a4*/ 	.word	0x0500000f


	//   ....[20]....
        /*11a8*/ 	.word	0x0500000f


	//   ....[21]....
        /*11ac*/ 	.word	0x0500000f


	//   ....[22]....
        /*11b0*/ 	.word	0x0500000f


	//   ....[23]....
        /*11b4*/ 	.word	0x0500000f


	//   ....[24]....
        /*11b8*/ 	.word	0x0500000f


	//   ....[25]....
        /*11bc*/ 	.word	0x0500000f


	//   ....[26]....
        /*11c0*/ 	.word	0x0500000f


	//   ....[27]....
        /*11c4*/ 	.word	0x0500000f


	//   ....[28]....
        /*11c8*/ 	.word	0x0500000f


	//   ....[29]....
        /*11cc*/ 	.word	0x0500000f


	//   ....[30]....
        /*11d0*/ 	.word	0x0500000f


	//   ....[31]....
        /*11d4*/ 	.word	0x0500000f


	//   ....[32]....
        /*11d8*/ 	.word	0x0500000f


	//   ....[33]....
        /*11dc*/ 	.word	0x0500000f


	//   ....[34]....
        /*11e0*/ 	.word	0x0500000f


	//   ....[35]....
        /*11e4*/ 	.word	0x0500000f


	//   ....[36]....
        /*11e8*/ 	.word	0x0500000f


	//   ....[37]....
        /*11ec*/ 	.word	0x0500000f


	//   ....[38]....
        /*11f0*/ 	.word	0x0500000f


	//   ....[39]....
        /*11f4*/ 	.word	0x0500000f


	//   ....[40]....
        /*11f8*/ 	.word	0x0500000f


	//   ....[41]....
        /*11fc*/ 	.word	0x0500000f


	//   ....[42]....
        /*1200*/ 	.word	0x0500000f


	//   ....[43]....
        /*1204*/ 	.word	0x0500000f


	//   ....[44]....
        /*1208*/ 	.word	0x0500000f


	//   ....[45]....
        /*120c*/ 	.word	0x0500000f


	//   ....[46]....
        /*1210*/ 	.word	0x0500000f


	//   ....[47]....
        /*1214*/ 	.word	0x0500000f


	//   ....[48]....
        /*1218*/ 	.word	0x0500000f


	//   ....[49]....
        /*121c*/ 	.word	0x0500000f


	//   ....[50]....
        /*1220*/ 	.word	0x0500000f


	//   ....[51]....
        /*1224*/ 	.word	0x0500000f


	//   ....[52]....
        /*1228*/ 	.word	0x0500000f


	//   ....[53]....
        /*122c*/ 	.word	0x0500000f


	//   ....[54]....
        /*1230*/ 	.word	0x0500000f


	//   ....[55]....
        /*1234*/ 	.word	0x0500000f


	//   ....[56]....
        /*1238*/ 	.word	0x0500000f


	//   ....[57]....
        /*123c*/ 	.word	0x0500000f


	//   ....[58]....
        /*1240*/ 	.word	0x0500000f


	//   ....[59]....
        /*1244*/ 	.word	0x0500000f


	//   ....[60]....
        /*1248*/ 	.word	0x0500000f


	//   ....[61]....
        /*124c*/ 	.word	0x0500000f


	//   ....[62]....
        /*1250*/ 	.word	0x0500000f


	//   ....[63]....
        /*1254*/ 	.word	0x0500000f


	//   ....[64]....
        /*1258*/ 	.word	0x0500000f


	//   ....[65]....
        /*125c*/ 	.word	0x0500000f


	//   ....[66]....
        /*1260*/ 	.word	0x0500000f


	//   ....[67]....
        /*1264*/ 	.word	0x0500000f


	//   ....[68]....
        /*1268*/ 	.word	0x0500000f


	//   ....[69]....
        /*126c*/ 	.word	0x0500000f


	//   ....[70]....
        /*1270*/ 	.word	0x0500000f


	//   ....[71]....
        /*1274*/ 	.word	0x0500000f


	//   ....[72]....
        /*1278*/ 	.word	0x0500000f


	//   ....[73]....
        /*127c*/ 	.word	0x0500000f


	//   ....[74]....
        /*1280*/ 	.word	0x0500000f


	//   ....[75]....
        /*1284*/ 	.word	0x0500000f


	//   ....[76]....
        /*1288*/ 	.word	0x0500000f


	//   ....[77]....
        /*128c*/ 	.word	0x0500000f


	//   ....[78]....
        /*1290*/ 	.word	0x0500000f


	//   ....[79]....
        /*1294*/ 	.word	0x0500000f


	//   ....[80]....
        /*1298*/ 	.word	0x0500000f


	//   ....[81]....
        /*129c*/ 	.word	0x0500000f


	//   ....[82]....
        /*12a0*/ 	.word	0x0500000f


	//   ....[83]....
        /*12a4*/ 	.word	0x0500000f


	//   ....[84]....
        /*12a8*/ 	.word	0x0500000f


	//   ....[85]....
        /*12ac*/ 	.word	0x0500000f


	//   ....[86]....
        /*12b0*/ 	.word	0x0500000f


	//   ....[87]....
        /*12b4*/ 	.word	0x0500000f


	//   ....[88]....
        /*12b8*/ 	.word	0x0500000f


	//   ....[89]....
        /*12bc*/ 	.word	0x0500000f


	//   ....[90]....
        /*12c0*/ 	.word	0x0500000f


	//   ....[91]....
        /*12c4*/ 	.word	0x0500000f


	//   ....[92]....
        /*12c8*/ 	.word	0x0500000f


	//   ....[93]....
        /*12cc*/ 	.word	0x0500000f


	//   ....[94]....
        /*12d0*/ 	.word	0x0500000f


	//----- nvinfo : EIATTR_COOP_GROUP_INSTR_OFFSETS
	.align		4
.L_639:
        /*12d4*/ 	.byte	0x04, 0x28
        /*12d6*/ 	.short	(.L_641 - .L_640)


	//   ....[0]....
.L_640:
        /*12d8*/ 	.word	0x00000070


	//   ....[1]....
        /*12dc*/ 	.word	0x00000140


	//   ....[2]....
        /*12e0*/ 	.word	0x00000190


	//   ....[3]....
        /*12e4*/ 	.word	0x000003e0


	//   ....[4]....
        /*12e8*/ 	.word	0x00000540


	//   ....[5]....
        /*12ec*/ 	.word	0x00000660


	//   ....[6]....
        /*12f0*/ 	.word	0x000007c0


	//   ....[7]....
        /*12f4*/ 	.word	0x00003940


	//   ....[8]....
        /*12f8*/ 	.word	0x00003950


	//   ....[9]....
        /*12fc*/ 	.word	0x00004080


	//   ....[10]....
        /*1300*/ 	.word	0x00004090


	//   ....[11]....
        /*1304*/ 	.word	0x00004cd0


	//   ....[12]....
        /*1308*/ 	.word	0x00004ce0


	//   ....[13]....
        /*130c*/ 	.word	0x000054c0


	//   ....[14]....
        /*1310*/ 	.word	0x000054d0


	//   ....[15]....
        /*1314*/ 	.word	0x00005f10


	//   ....[16]....
        /*1318*/ 	.word	0x00005f20


	//   ....[17]....
        /*131c*/ 	.word	0x00006030


	//   ....[18]....
        /*1320*/ 	.word	0x00006040


	//   ....[19]....
        /*1324*/ 	.word	0x00006440


	//   ....[20]....
        /*1328*/ 	.word	0x00006470


	//   ....[21]....
        /*132c*/ 	.word	0x00006740


	//   ....[22]....
        /*1330*/ 	.word	0x00006760


	//   ....[23]....
        /*1334*/ 	.word	0x000073c0


	//   ....[24]....
        /*1338*/ 	.word	0x00007b90


	//   ....[25]....
        /*133c*/ 	.word	0x00007ba0


	//   ....[26]....
        /*1340*/ 	.word	0x00007bb0


	//   ....[27]....
        /*1344*/ 	.word	0x00007bc0


	//   ....[28]....
        /*1348*/ 	.word	0x00007ec0


	//   ....[29]....
        /*134c*/ 	.word	0x00007ed0


	//   ....[30]....
        /*1350*/ 	.word	0x00007ee0


	//   ....[31]....
        /*1354*/ 	.word	0x00007ef0


	//   ....[32]....
        /*1358*/ 	.word	0x00009200


	//   ....[33]....
        /*135c*/ 	.word	0x00009210


	//   ....[34]....
        /*1360*/ 	.word	0x00009220


	//   ....[35]....
        /*1364*/ 	.word	0x00009250


	//   ....[36]....
        /*1368*/ 	.word	0x00009330


	//   ....[37]....
        /*136c*/ 	.word	0x00009350


	//   ....[38]....
        /*1370*/ 	.word	0x00009360


	//   ....[39]....
        /*1374*/ 	.word	0x000093e0


	//   ....[40]....
        /*1378*/ 	.word	0x0000bb70


	//   ....[41]....
        /*137c*/ 	.word	0x0000c170


	//   ....[42]....
        /*1380*/ 	.word	0x0000c180


	//   ....[43]....
        /*1384*/ 	.word	0x0000c1a0


	//   ....[44]....
        /*1388*/ 	.word	0x0000c860


	//   ....[45]....
        /*138c*/ 	.word	0x0000c8a0


	//   ....[46]....
        /*1390*/ 	.word	0x0000ec60


	//   ....[47]....
        /*1394*/ 	.word	0x0000ec80


	//   ....[48]....
        /*1398*/ 	.word	0x0000f730


	//   ....[49]....
        /*139c*/ 	.word	0x0000f750


	//   ....[50]....
        /*13a0*/ 	.word	0x0000fbe0


	//   ....[51]....
        /*13a4*/ 	.word	0x0000fc10


	//   ....[52]....
        /*13a8*/ 	.word	0x000126b0


	//   ....[53]....
        /*13ac*/ 	.word	0x00012730


	//   ....[54]....
        /*13b0*/ 	.word	0x00012da0


	//   ....[55]....
        /*13b4*/ 	.word	0x00012dc0


	//   ....[56]....
        /*13b8*/ 	.word	0x000142d0


	//   ....[57]....
        /*13bc*/ 	.word	0x00014360


	//   ....[58]....
        /*13c0*/ 	.word	0x00014410


	//   ....[59]....
        /*13c4*/ 	.word	0x000145e0


	//   ....[60]....
        /*13c8*/ 	.word	0x00015e30


	//   ....[61]....
        /*13cc*/ 	.word	0x00015e50


	//   ....[62]....
        /*13d0*/ 	.word	0x00015e60


	//   ....[63]....
        /*13d4*/ 	.word	0x00015e70


	//   ....[64]....
        /*13d8*/ 	.word	0x00016890


	//   ....[65]....
        /*13dc*/ 	.word	0x000168a0


	//   ....[66]....
        /*13e0*/ 	.word	0x00016ad0


	//   ....[67]....
        /*13e4*/ 	.word	0x00016ae0


	//   ....[68]....
        /*13e8*/ 	.word	0x00016d10


	//   ....[69]....
        /*13ec*/ 	.word	0x00016d20


	//   ....[70]....
        /*13f0*/ 	.word	0x00016f50


	//   ....[71]....
        /*13f4*/ 	.word	0x00016f60


	//   ....[72]....
        /*13f8*/ 	.word	0x00017430


	//   ....[73]....
        /*13fc*/ 	.word	0x00017440


	//   ....[74]....
        /*1400*/ 	.word	0x000180c0


	//   ....[75]....
        /*1404*/ 	.word	0x000180d0


	//   ....[76]....
        /*1408*/ 	.word	0x00019710


	//   ....[77]....
        /*140c*/ 	.word	0x00019720


	//   ....[78]....
        /*1410*/ 	.word	0x00019960


	//   ....[79]....
        /*1414*/ 	.word	0x00019970


	//   ....[80]....
        /*1418*/ 	.word	0x00019ba0


	//   ....[81]....
        /*141c*/ 	.word	0x00019bb0


	//   ....[82]....
        /*1420*/ 	.word	0x00019de0


	//   ....[83]....
        /*1424*/ 	.word	0x00019df0


	//   ....[84]....
        /*1428*/ 	.word	0x0001a080


	//   ....[85]....
        /*142c*/ 	.word	0x0001a270


	//   ....[86]....
        /*1430*/ 	.word	0x0001a2a0


	//   ....[87]....
        /*1434*/ 	.word	0x0001a2d0


	//   ....[88]....
        /*1438*/ 	.word	0x0001a300


	//   ....[89]....
        /*143c*/ 	.word	0x0001a330


	//   ....[90]....
        /*1440*/ 	.word	0x0001a360


	//   ....[91]....
        /*1444*/ 	.word	0x0001a4f0


	//   ....[92]....
        /*1448*/ 	.word	0x0001a520


	//   ....[93]....
        /*144c*/ 	.word	0x0001a550


	//   ....[94]....
        /*1450*/ 	.word	0x0001a580


	//   ....[95]....
        /*1454*/ 	.word	0x0001a5b0


	//   ....[96]....
        /*1458*/ 	.word	0x0001a5e0


	//   ....[97]....
        /*145c*/ 	.word	0x0001a670


	//   ....[98]....
        /*1460*/ 	.word	0x0001a6a0


	//   ....[99]....
        /*1464*/ 	.word	0x0001a6b0


	//   ....[100]....
        /*1468*/ 	.word	0x0001a6f0


	//   ....[101]....
        /*146c*/ 	.word	0x0001bb80


	//   ....[102]....
        /*1470*/ 	.word	0x0001dc90


	//   ....[103]....
        /*1474*/ 	.word	0x0001dcb0


	//   ....[104]....
        /*1478*/ 	.word	0x0001dd40


	//   ....[105]....
        /*147c*/ 	.word	0x0001dd60


	//   ....[106]....
        /*1480*/ 	.word	0x0001dde0


	//   ....[107]....
        /*1484*/ 	.word	0x0001de00


	//   ....[108]....
        /*1488*/ 	.word	0x0001de80


	//   ....[109]....
        /*148c*/ 	.word	0x0001dea0


	//   ....[110]....
        /*1490*/ 	.word	0x0001df20


	//   ....[111]....
        /*1494*/ 	.word	0x0001df40


	//   ....[112]....
        /*1498*/ 	.word	0x0001df50


	//   ....[113]....
        /*149c*/ 	.word	0x0001df60


	//   ....[114]....
        /*14a0*/ 	.word	0x0001e700


	//   ....[115]....
        /*14a4*/ 	.word	0x0001e730


	//   ....[116]....
        /*14a8*/ 	.word	0x0001e820


	//   ....[117]....
        /*14ac*/ 	.word	0x0001e830


	//   ....[118]....
        /*14b0*/ 	.word	0x0001e8e0


	//   ....[119]....
        /*14b4*/ 	.word	0x0001e8f0


	//   ....[120]....
        /*14b8*/ 	.word	0x0001e970


	//   ....[121]....
        /*14bc*/ 	.word	0x0001e980


	//   ....[122]....
        /*14c0*/ 	.word	0x0001e990


	//   ....[123]....
        /*14c4*/ 	.word	0x0001ea30


	//   ....[124]....
        /*14c8*/ 	.word	0x0001ea60


	//   ....[125]....
        /*14cc*/ 	.word	0x0001eae0


	//   ....[126]....
        /*14d0*/ 	.word	0x0001eb10


	//   ....[127]....
        /*14d4*/ 	.word	0x0001eb30


	//   ....[128]....
        /*14d8*/ 	.word	0x0001eb80


	//   ....[129]....
        /*14dc*/ 	.word	0x0001eb90


	//   ....[130]....
        /*14e0*/ 	.word	0x0001f250


	//   ....[131]....
        /*14e4*/ 	.word	0x0001f280


	//   ....[132]....
        /*14e8*/ 	.word	0x0001f2a0


	//   ....[133]....
        /*14ec*/ 	.word	0x0001f370


	//   ....[134]....
        /*14f0*/ 	.word	0x0001f3a0


	//   ....[135]....
        /*14f4*/ 	.word	0x0001f410


	//   ....[136]....
        /*14f8*/ 	.word	0x0001f480


	//   ....[137]....
        /*14fc*/ 	.word	0x0001f490


	//   ....[138]....
        /*1500*/ 	.word	0x0001f510


	//   ....[139]....
        /*1504*/ 	.word	0x0001f520


	//   ....[140]....
        /*1508*/ 	.word	0x0001f5a0


	//   ....[141]....
        /*150c*/ 	.word	0x0001f5b0


	//   ....[142]....
        /*1510*/ 	.word	0x0001f630


	//   ....[143]....
        /*1514*/ 	.word	0x0001f640


	//   ....[144]....
        /*1518*/ 	.word	0x0001f6c0


	//   ....[145]....
        /*151c*/ 	.word	0x0001f6d0


	//   ....[146]....
        /*1520*/ 	.word	0x0001fbe0


	//   ....[147]....
        /*1524*/ 	.word	0x0001fc00


	//   ....[148]....
        /*1528*/ 	.word	0x0001fc50


	//   ....[149]....
        /*152c*/ 	.word	0x0001fd10


	//   ....[150]....
        /*1530*/ 	.word	0x0001fd20


	//   ....[151]....
        /*1534*/ 	.word	0x0001fd50


	//   ....[152]....
        /*1538*/ 	.word	0x0001fde0


	//   ....[153]....
        /*153c*/ 	.word	0x0001fe90


	//   ....[154]....
        /*1540*/ 	.word	0x0001fea0


	//   ....[155]....
        /*1544*/ 	.word	0x0001fed0


	//   ....[156]....
        /*1548*/ 	.word	0x0001fee0


	//   ....[157]....
        /*154c*/ 	.word	0x0001ff70


	//   ....[158]....
        /*1550*/ 	.word	0x00020680


	//   ....[159]....
        /*1554*/ 	.word	0x000206a0


	//   ....[160]....
        /*1558*/ 	.word	0x000206f0


	//   ....[161]....
        /*155c*/ 	.word	0x00020700


	//   ....[162]....
        /*1560*/ 	.word	0x00020740


	//   ....[163]....
        /*1564*/ 	.word	0x00020750


	//   ....[164]....
        /*1568*/ 	.word	0x00020790


	//   ....[165]....
        /*156c*/ 	.word	0x000207a0


	//   ....[166]....
        /*1570*/ 	.word	0x000207e0


	//   ....[167]....
        /*1574*/ 	.word	0x000207f0


	//   ....[168]....
        /*1578*/ 	.word	0x00020800


	//   ....[169]....
        /*157c*/ 	.word	0x00020840


	//   ....[170]....
        /*1580*/ 	.word	0x00020b60


	//   ....[171]....
        /*1584*/ 	.word	0x00020b80


	//   ....[172]....
        /*1588*/ 	.word	0x00020b90


	//   ....[173]....
        /*158c*/ 	.word	0x00020ba0


	//   ....[174]....
        /*1590*/ 	.word	0x00020bc0


	//   ....[175]....
        /*1594*/ 	.word	0x00020c30


	//   ....[176]....
        /*1598*/ 	.word	0x00020ca0


	//   ....[177]....
        /*159c*/ 	.word	0x00020cc0


	//   ....[178]....
        /*15a0*/ 	.word	0x00020cd0


	//   ....[179]....
        /*15a4*/ 	.word	0x00020d30


	//   ....[180]....
        /*15a8*/ 	.word	0x00020d50


	//   ....[181]....
        /*15ac*/ 	.word	0x00020db0


	//   ....[182]....
        /*15b0*/ 	.word	0x000212f0


	//   ....[183]....
        /*15b4*/ 	.word	0x00021320


	//   ....[184]....
        /*15b8*/ 	.word	0x00021380


	//   ....[185]....
        /*15bc*/ 	.word	0x000213b0


	//   ....[186]....
        /*15c0*/ 	.word	0x000213e0


	//   ....[187]....
        /*15c4*/ 	.word	0x00021410


	//   ....[188]....
        /*15c8*/ 	.word	0x00021440


	//   ....[189]....
        /*15cc*/ 	.word	0x00021470


	//   ....[190]....
        /*15d0*/ 	.word	0x00021610


	//   ....[191]....
        /*15d4*/ 	.word	0x00021640


	//   ....[192]....
        /*15d8*/ 	.word	0x00021670


	//   ....[193]....
        /*15dc*/ 	.word	0x000216a0


	//   ....[194]....
        /*15e0*/ 	.word	0x000216d0


	//   ....[195]....
        /*15e4*/ 	.word	0x00021700


	//   ....[196]....
        /*15e8*/ 	.word	0x000217c0


	//   ....[197]....
        /*15ec*/ 	.word	0x000217e0


	//   ....[198]....
        /*15f0*/ 	.word	0x00021800


	//   ....[199]....
        /*15f4*/ 	.word	0x00021860


	//   ....[200]....
        /*15f8*/ 	.word	0x00022280


	//   ....[201]....
        /*15fc*/ 	.word	0x000225a0


	//   ....[202]....
        /*1600*/ 	.word	0x00022630


	//   ....[203]....
        /*1604*/ 	.word	0x000226c0


	//   ....[204]....
        /*1608*/ 	.word	0x00022750


	//   ....[205]....
        /*160c*/ 	.word	0x00022830


	//   ....[206]....
        /*1610*/ 	.word	0x000228c0


	//   ....[207]....
        /*1614*/ 	.word	0x00022960


	//   ....[208]....
        /*1618*/ 	.word	0x000229f0


	//   ....[209]....
        /*161c*/ 	.word	0x00022ae0


	//   ....[210]....
        /*1620*/ 	.word	0x00022b70


	//   ....[211]....
        /*1624*/ 	.word	0x00022c10


	//   ....[212]....
        /*1628*/ 	.word	0x00022ca0


	//   ....[213]....
        /*162c*/ 	.word	0x00022d80


	//   ....[214]....
        /*1630*/ 	.word	0x00022e20


	//   ....[215]....
        /*1634*/ 	.word	0x00022eb0


	//   ....[216]....
        /*1638*/ 	.word	0x00022f00


	//   ....[217]....
        /*163c*/ 	.word	0x00022f50


	//   ....[218]....
        /*1640*/ 	.word	0x00022ff0


	//   ....[219]....
        /*1644*/ 	.word	0x00023080


	//   ....[220]....
        /*1648*/ 	.word	0x000230d0


	//   ....[221]....
        /*164c*/ 	.word	0x00023120


	//   ....[222]....
        /*1650*/ 	.word	0x00023220


	//   ....[223]....
        /*1654*/ 	.word	0x000232d0


	//   ....[224]....
        /*1658*/ 	.word	0x00023320


	//   ....[225]....
        /*165c*/ 	.word	0x00023370


	//   ....[226]....
        /*1660*/ 	.word	0x000234f0


	//   ....[227]....
        /*1664*/ 	.word	0x00023650


	//   ....[228]....
        /*1668*/ 	.word	0x000236e0


	//   ....[229]....
        /*166c*/ 	.word	0x00023730


	//   ....[230]....
        /*1670*/ 	.word	0x00023a30


	//   ....[231]....
        /*1674*/ 	.word	0x00023a80


	//   ....[232]....
        /*1678*/ 	.word	0x00023b10


	//   ....[233]....
        /*167c*/ 	.word	0x00023ba0


	//   ....[234]....
        /*1680*/ 	.word	0x00023c30


	//   ....[235]....
        /*1684*/ 	.word	0x00023cc0


	//   ....[236]....
        /*1688*/ 	.word	0x00023d50


	//   ....[237]....
        /*168c*/ 	.word	0x00023de0


	//   ....[238]....
        /*1690*/ 	.word	0x00023e60


	//   ....[239]....
        /*1694*/ 	.word	0x00023eb0


	//   ....[240]....
        /*1698*/ 	.word	0x00023f50


	//   ....[241]....
        /*169c*/ 	.word	0x00023fe0


	//   ....[242]....
        /*16a0*/ 	.word	0x00024070


	//   ....[243]....
        /*16a4*/ 	.word	0x000240c0


	//   ....[244]....
        /*16a8*/ 	.word	0x00024160


	//   ....[245]....
        /*16ac*/ 	.word	0x000241f0


	//   ....[246]....
        /*16b0*/ 	.word	0x00024290


	//   ....[247]....
        /*16b4*/ 	.word	0x00024320


	//   ....[248]....
        /*16b8*/ 	.word	0x000243c0


	//   ....[249]....
        /*16bc*/ 	.word	0x00024450


	//   ....[250]....
        /*16c0*/ 	.word	0x00024520


	//   ....[251]....
        /*16c4*/ 	.word	0x00024800


	//   ....[252]....
        /*16c8*/ 	.word	0x000248f0


	//   ....[253]....
        /*16cc*/ 	.word	0x00024990


	//   ....[254]....
        /*16d0*/ 	.word	0x000249f0


	//   ....[255]....
        /*16d4*/ 	.word	0x00024ae0


	//   ....[0]....
        /*16d8*/ 	.word	0x00024b50


	//   ....[1]....
        /*16dc*/ 	.word	0x00024c40


	//   ....[2]....
        /*16e0*/ 	.word	0x00024cb0


	//   ....[3]....
        /*16e4*/ 	.word	0x00024da0


	//   ....[4]....
        /*16e8*/ 	.word	0x00024e10


	//   ....[5]....
        /*16ec*/ 	.word	0x00024f00


	//   ....[6]....
        /*16f0*/ 	.word	0x00024f70


	//   ....[7]....
        /*16f4*/ 	.word	0x00025010


	//   ....[8]....
        /*16f8*/ 	.word	0x00025100


	//   ....[9]....
        /*16fc*/ 	.word	0x000251b0


	//   ....[10]....
        /*1700*/ 	.word	0x00025210


	//   ....[11]....
        /*1704*/ 	.word	0x00025300


	//   ....[12]....
        /*1708*/ 	.word	0x00025360


	//   ....[13]....
        /*170c*/ 	.word	0x00025480


	//   ....[14]....
        /*1710*/ 	.word	0x000254e0


	//   ....[15]....
        /*1714*/ 	.word	0x000255d0


	//   ....[16]....
        /*1718*/ 	.word	0x00025630


	//   ....[17]....
        /*171c*/ 	.word	0x000256d0


	//   ....[18]....
        /*1720*/ 	.word	0x000257a0


	//   ....[19]....
        /*1724*/ 	.word	0x00025840


	//   ....[20]....
        /*1728*/ 	.word	0x00025910


	//   ....[21]....
        /*172c*/ 	.word	0x000259b0


	//   ....[22]....
        /*1730*/ 	.word	0x00025a60


	//   ....[23]....
        /*1734*/ 	.word	0x00025b00


	//   ....[24]....
        /*1738*/ 	.word	0x00025d70


	//   ....[25]....
        /*173c*/ 	.word	0x00025e20


	//   ....[26]....
        /*1740*/ 	.word	0x00025ef0


	//   ....[27]....
        /*1744*/ 	.word	0x00025fe0


	//   ....[28]....
        /*1748*/ 	.word	0x000260a0


	//   ....[29]....
        /*174c*/ 	.word	0x00026160


	//   ....[30]....
        /*1750*/ 	.word	0x00026220


	//   ....[31]....
        /*1754*/ 	.word	0x000262e0


	//   ....[32]....
        /*1758*/ 	.word	0x000263a0


	//   ....[33]....
        /*175c*/ 	.word	0x00026460


	//   ....[34]....
        /*1760*/ 	.word	0x00026520


	//   ....[35]....
        /*1764*/ 	.word	0x000265e0


	//   ....[36]....
        /*1768*/ 	.word	0x000266a0


	//   ....[37]....
        /*176c*/ 	.word	0x00026750


	//   ....[38]....
        /*1770*/ 	.word	0x000267b0


	//   ....[39]....
        /*1774*/ 	.word	0x00026890


	//   ....[40]....
        /*1778*/ 	.word	0x000269d0


	//   ....[41]....
        /*177c*/ 	.word	0x00026ab0


	//   ....[42]....
        /*1780*/ 	.word	0x00026b40


	//   ....[43]....
        /*1784*/ 	.word	0x00026c50


	//   ....[44]....
        /*1788*/ 	.word	0x00026cb0


	//   ....[45]....
        /*178c*/ 	.word	0x00026dc0


	//   ....[46]....
        /*1790*/ 	.word	0x00026e20


	//   ....[47]....
        /*1794*/ 	.word	0x00026f30


	//   ....[48]....
        /*1798*/ 	.word	0x00026f90


	//   ....[49]....
        /*179c*/ 	.word	0x000270a0


	//   ....[50]....
        /*17a0*/ 	.word	0x00027100


	//   ....[51]....
        /*17a4*/ 	.word	0x000271c0


	//   ....[52]....
        /*17a8*/ 	.word	0x00027320


	//   ....[53]....
        /*17ac*/ 	.word	0x000273c0


	//   ....[54]....
        /*17b0*/ 	.word	0x00027420


	//   ....[55]....
        /*17b4*/ 	.word	0x000274d0


	//   ....[56]....
        /*17b8*/ 	.word	0x00027530


	//   ....[57]....
        /*17bc*/ 	.word	0x000275e0


	//   ....[58]....
        /*17c0*/ 	.word	0x00027640


	//   ....[59]....
        /*17c4*/ 	.word	0x000276f0


	//   ....[60]....
        /*17c8*/ 	.word	0x00027750


	//   ....[61]....
        /*17cc*/ 	.word	0x00027800


	//   ....[62]....
        /*17d0*/ 	.word	0x00027860


	//   ....[63]....
        /*17d4*/ 	.word	0x00027910


	//   ....[64]....
        /*17d8*/ 	.word	0x00027a00


	//   ....[65]....
        /*17dc*/ 	.word	0x00027aa0


	//   ....[66]....
        /*17e0*/ 	.word	0x00027b00


	//   ....[67]....
        /*17e4*/ 	.word	0x00027bd0


	//   ....[68]....
        /*17e8*/ 	.word	0x00027c30


	//   ....[69]....
        /*17ec*/ 	.word	0x00027d00


	//   ....[70]....
        /*17f0*/ 	.word	0x00027d60


	//   ....[71]....
        /*17f4*/ 	.word	0x00027e30


	//   ....[72]....
        /*17f8*/ 	.word	0x00027e90


	//   ....[73]....
        /*17fc*/ 	.word	0x00027f60


	//   ....[74]....
        /*1800*/ 	.word	0x00027fc0


	//   ....[75]....
        /*1804*/ 	.word	0x00028090


	//   ....[76]....
        /*1808*/ 	.word	0x00028120


	//   ....[77]....
        /*180c*/ 	.word	0x000281c0


	//   ....[78]....
        /*1810*/ 	.word	0x00028340


	//   ....[79]....
        /*1814*/ 	.word	0x000283b0


	//   ....[80]....
        /*1818*/ 	.word	0x00028420


	//   ....[81]....
        /*181c*/ 	.word	0x00028490


	//   ....[82]....
        /*1820*/ 	.word	0x00028500


	//   ....[83]....
        /*1824*/ 	.word	0x00028580


	//   ....[84]....
        /*1828*/ 	.word	0x00028600


	//   ....[85]....
        /*182c*/ 	.word	0x00028690


	//   ....[86]....
        /*1830*/ 	.word	0x00028700


	//   ....[87]....
        /*1834*/ 	.word	0x00028770


	//   ....[88]....
        /*1838*/ 	.word	0x000287e0


	//   ....[89]....
        /*183c*/ 	.word	0x00028860


	//   ....[90]....
        /*1840*/ 	.word	0x000288d0


	//   ....[91]....
        /*1844*/ 	.word	0x00028960


	//   ....[92]....
        /*1848*/ 	.word	0x000289c0


	//   ....[93]....
        /*184c*/ 	.word	0x00028a50


	//   ....[94]....
        /*1850*/ 	.word	0x00028b80


	//----- nvinfo : EIATTR_REG_RECONFIG
	.align		4
.L_641:
        /*1854*/ 	.byte	0x01, 0x54
	.zero		2


	//----- nvinfo : EIATTR_SYSCALL_OFFSETS
	.align		4
        /*1858*/ 	.byte	0x04, 0x46
        /*185a*/ 	.short	(.L_643 - .L_642)


	//   ....[0]....
.L_642:
        /*185c*/ 	.word	0x000024b0


	//   ....[1]....
        /*1860*/ 	.word	0x00002600


	//   ....[2]....
        /*1864*/ 	.word	0x000075b0


	//   ....[3]....
        /*1868*/ 	.word	0x000078d0


	//   ....[4]....
        /*186c*/ 	.word	0x0001d2c0


	//   ....[5]....
        /*1870*/ 	.word	0x0001d410


	//   ....[6]....
        /*1874*/ 	.word	0x0001d500


	//   ....[7]....
        /*1878*/ 	.word	0x0001e320


	//   ....[8]....
        /*187c*/ 	.word	0x0001ee60


	//----- nvinfo : EIATTR_MBARRIER_INSTR_OFFSETS
	.align		4
.L_643:
        /*1880*/ 	.byte	0x04, 0x39
        /*1882*/ 	.short	(.L_645 - .L_644)


	//   ....[0]....
.L_644:
        /*1884*/ 	.word	0x00000280
        /*1888*/ 	.word	0x000000ff
        /*188c*/ 	.word	0x00032400
        /*1890*/ 	.short	0x0100
        /*1892*/ 	.byte	0x08
	.zero		1


	//   ....[1]....
        /*1894*/ 	.word	0x00000290
        /*1898*/ 	.word	0x000000ff
        /*189c*/ 	.word	0x00032410
        /*18a0*/ 	.short	0x0100
        /*18a2*/ 	.byte	0x08
	.zero		1


	//   ....[2]....
        /*18a4*/ 	.word	0x000002a0
        /*18a8*/ 	.word	0x000000ff
        /*18ac*/ 	.word	0x00032420
        /*18b0*/ 	.short	0x0100
        /*18b2*/ 	.byte	0x08
	.zero		1


	//   ....[3]....
        /*18b4*/ 	.word	0x00000390
        /*18b8*/ 	.word	0x000000ff
        /*18bc*/ 	.word	0x00032430
        /*18c0*/ 	.short	0x0100
        /*18c2*/ 	.byte	0x08
	.zero		1


	//   ....[4]....
        /*18c4*/ 	.word	0x000003a0
        /*18c8*/ 	.word	0x000000ff
        /*18cc*/ 	.word	0x00032440
        /*18d0*/ 	.short	0x0100
        /*18d2*/ 	.byte	0x08
	.zero		1


	//   ....[5]....
        /*18d4*/ 	.word	0x000003b0
        /*18d8*/ 	.word	0x000000ff
        /*18dc*/ 	.word	0x00032438
        /*18e0*/ 	.short	0x0100
        /*18e2*/ 	.byte	0x08
	.zero		1


	//   ....[6]....
        /*18e4*/ 	.word	0x000003c0
        /*18e8*/ 	.word	0x000000ff
        /*18ec*/ 	.word	0x00032448
        /*18f0*/ 	.short	0x0100
        /*18f2*/ 	.byte	0x08
	.zero		1


	//   ....[7]....
        /*18f4*/ 	.word	0x000004f0
        /*18f8*/ 	.word	0x000000ff
        /*18fc*/ 	.word	0x00032450
        /*1900*/ 	.short	0x0100
        /*1902*/ 	.byte	0x08
	.zero		1


	//   ....[8]....
        /*1904*/ 	.word	0x00000500
        /*1908*/ 	.word	0x000000ff
        /*190c*/ 	.word	0x00032460
        /*1910*/ 	.short	0x0100
        /*1912*/ 	.byte	0x08
	.zero		1


	//   ....[9]....
        /*1914*/ 	.word	0x00000510
        /*1918*/ 	.word	0x000000ff
        /*191c*/ 	.word	0x00032458
        /*1920*/ 	.short	0x0100
        /*1922*/ 	.byte	0x08
	.zero		1


	//   ....[10]....
        /*1924*/ 	.word	0x00000520
        /*1928*/ 	.word	0x000000ff
        /*192c*/ 	.word	0x00032468
        /*1930*/ 	.short	0x0100
        /*1932*/ 	.byte	0x08
	.zero		1


	//   ....[11]....
        /*1934*/ 	.word	0x00000610
        /*1938*/ 	.word	0x000000ff
        /*193c*/ 	.word	0x00032470
        /*1940*/ 	.short	0x0100
        /*1942*/ 	.byte	0x06
	.zero		1


	//   ....[12]....
        /*1944*/ 	.word	0x00000620
        /*1948*/ 	.word	0x000000ff
        /*194c*/ 	.word	0x00032480
        /*1950*/ 	.short	0x0100
        /*1952*/ 	.byte	0x06
	.zero		1


	//   ....[13]....
        /*1954*/ 	.word	0x00000630
        /*1958*/ 	.word	0x000000ff
        /*195c*/ 	.word	0x00032478
        /*1960*/ 	.short	0x0100
        /*1962*/ 	.byte	0x06
	.zero		1


	//   ....[14]....
        /*1964*/ 	.word	0x00000640
        /*1968*/ 	.word	0x000000ff
        /*196c*/ 	.word	0x00032488
        /*1970*/ 	.short	0x0100
        /*1972*/ 	.byte	0x06
	.zero		1


	//   ....[15]....
        /*1974*/ 	.word	0x00000770
        /*1978*/ 	.word	0x000000ff
        /*197c*/ 	.word	0x00032490
        /*1980*/ 	.short	0x0100
        /*1982*/ 	.byte	0x08
	.zero		1


	//   ....[16]....
        /*1984*/ 	.word	0x00000780
        /*1988*/ 	.word	0x000000ff
        /*198c*/ 	.word	0x000324a0
        /*1990*/ 	.short	0x0100
        /*1992*/ 	.byte	0x08
	.zero		1


	//   ....[17]....
        /*1994*/ 	.word	0x00000790
        /*1998*/ 	.word	0x000000ff
        /*199c*/ 	.word	0x00032498
        /*19a0*/ 	.short	0x0100
        /*19a2*/ 	.byte	0x08
	.zero		1


	//   ....[18]....
        /*19a4*/ 	.word	0x000007a0
        /*19a8*/ 	.word	0x000000ff
        /*19ac*/ 	.word	0x000324a8
        /*19b0*/ 	.short	0x0100
        /*19b2*/ 	.byte	0x08
	.zero		1


	//   ....[19]....
        /*19b4*/ 	.word	0x000008d0
        /*19b8*/ 	.word	0x000000ff
        /*19bc*/ 	.word	0x000324b0
        /*19c0*/ 	.short	0x0100
        /*19c2*/ 	.byte	0x08
	.zero		1


	//   ....[20]....
        /*19c4*/ 	.word	0x000008e0
        /*19c8*/ 	.word	0x000000ff
        /*19cc*/ 	.word	0x000324c0
        /*19d0*/ 	.short	0x0100
        /*19d2*/ 	.byte	0x08
	.zero		1


	//   ....[21]....
        /*19d4*/ 	.word	0x000008f0
        /*19d8*/ 	.word	0x000000ff
        /*19dc*/ 	.word	0x000324b8
        /*19e0*/ 	.short	0x0100
        /*19e2*/ 	.byte	0x08
	.zero		1


	//   ....[22]....
        /*19e4*/ 	.word	0x00000900
        /*19e8*/ 	.word	0x000000ff
        /*19ec*/ 	.word	0x000324c8
        /*19f0*/ 	.short	0x0100
        /*19f2*/ 	.byte	0x08
	.zero		1


	//   ....[23]....
        /*19f4*/ 	.word	0x000038f0
        /*19f8*/ 	.word	0x00000057
        /*19fc*/ 	.word	0x00032490
        /*1a00*/ 	.short	0x010a
        /*1a02*/ 	.byte	0x3f
	.zero		1


	//   ....[24]....
        /*1a04*/ 	.word	0x00004c70
        /*1a08*/ 	.word	0x00000057
        /*1a0c*/ 	.word	0x00032490
        /*1a10*/ 	.short	0x010a
        /*1a12*/ 	.byte	0x3f
	.zero		1


	//   ....[25]....
        /*1a14*/ 	.word	0x00005d70
        /*1a18*/ 	.word	0x00000057
        /*1a1c*/ 	.word	0x00032490
        /*1a20*/ 	.short	0x010a
        /*1a22*/ 	.byte	0x3f
	.zero		1


	//   ....[26]....
        /*1a24*/ 	.word	0x00006210
        /*1a28*/ 	.word	0x00000004
        /*1a2c*/ 	.word	0x00000000
        /*1a30*/ 	.short	0x0101
        /*1a32*/ 	.byte	0x3f
	.zero		1


	//   ....[27]....
        /*1a34*/ 	.word	0x00006250
        /*1a38*/ 	.word	0x00000057
        /*1a3c*/ 	.word	0x000324b0
        /*1a40*/ 	.short	0x010a
        /*1a42*/ 	.byte	0x3f
	.zero		1


	//   ....[28]....
        /*1a44*/ 	.word	0x00006ad0
        /*1a48*/ 	.word	0x00000057
        /*1a4c*/ 	.word	0x00000000
        /*1a50*/ 	.short	0x0101
        /*1a52*/ 	.byte	0x3f
	.zero		1


	//   ....[29]....
        /*1a54*/ 	.word	0x00007650
        /*1a58*/ 	.word	0x00000016
        /*1a5c*/ 	.word	0x00032400
        /*1a60*/ 	.short	0x010a
        /*1a62*/ 	.byte	0x3f
	.zero		1


	//   ....[30]....
        /*1a64*/ 	.word	0x000076a0
        /*1a68*/ 	.word	0x00000016
        /*1a6c*/ 	.word	0x00032400
        /*1a70*/ 	.short	0x010a
        /*1a72*/ 	.byte	0x3f
	.zero		1


	//   ....[31]....
        /*1a74*/ 	.word	0x00008150
        /*1a78*/ 	.word	0x00000016
        /*1a7c*/ 	.word	0x00032400
        /*1a80*/ 	.short	0x010a
        /*1a82*/ 	.byte	0x3f
	.zero		1


	//   ....[32]....
        /*1a84*/ 	.word	0x000096a0
        /*1a88*/ 	.word	0x00000016
        /*1a8c*/ 	.word	0x00032400
        /*1a90*/ 	.short	0x010a
        /*1a92*/ 	.byte	0x3f
	.zero		1


	//   ....[33]....
        /*1a94*/ 	.word	0x0000a6c0
        /*1a98*/ 	.word	0x0000000e
        /*1a9c*/ 	.word	0x00032430
        /*1aa0*/ 	.short	0x010a
        /*1aa2*/ 	.byte	0x3f
	.zero		1


	//   ....[34]....
        /*1aa4*/ 	.word	0x0000a750
        /*1aa8*/ 	.word	0x0000000e
        /*1aac*/ 	.word	0x00032430
        /*1ab0*/ 	.short	0x010a
        /*1ab2*/ 	.byte	0x3f
	.zero		1


	//   ....[35]....
        /*1ab4*/ 	.word	0x0000aa80
        /*1ab8*/ 	.word	0x00000016
        /*1abc*/ 	.word	0x00032410
        /*1ac0*/ 	.short	0x010a
        /*1ac2*/ 	.byte	0x3f
	.zero		1


	//   ....[36]....
        /*1ac4*/ 	.word	0x0000aad0
        /*1ac8*/ 	.word	0x0000000e
        /*1acc*/ 	.word	0x00032450
        /*1ad0*/ 	.short	0x010a
        /*1ad2*/ 	.byte	0x3f
	.zero		1


	//   ....[37]....
        /*1ad4*/ 	.word	0x0000ab10
        /*1ad8*/ 	.word	0x0000000e
        /*1adc*/ 	.word	0x00032450
        /*1ae0*/ 	.short	0x010a
        /*1ae2*/ 	.byte	0x3f
	.zero		1


	//   ....[38]....
        /*1ae4*/ 	.word	0x0000cb00
        /*1ae8*/ 	.word	0x00000018
        /*1aec*/ 	.word	0x00000000
        /*1af0*/ 	.short	0x0101
        /*1af2*/ 	.byte	0x3f
	.zero		1


	//   ....[39]....
        /*1af4*/ 	.word	0x0000d710
        /*1af8*/ 	.word	0x0000000e
        /*1afc*/ 	.word	0x00000000
        /*1b00*/ 	.short	0x0101
        /*1b02*/ 	.byte	0x3f
	.zero		1


	//   ....[40]....
        /*1b04*/ 	.word	0x0000d8a0
        /*1b08*/ 	.word	0x0000000f
        /*1b0c*/ 	.word	0x00032430
        /*1b10*/ 	.short	0x010a
        /*1b12*/ 	.byte	0x3f
	.zero		1


	//   ....[41]....
        /*1b14*/ 	.word	0x0000d910
        /*1b18*/ 	.word	0x0000000f
        /*1b1c*/ 	.word	0x00032430
        /*1b20*/ 	.short	0x010a
        /*1b22*/ 	.byte	0x3f
	.zero		1


	//   ....[42]....
        /*1b24*/ 	.word	0x0000dbf0
        /*1b28*/ 	.word	0x0000000f
        /*1b2c*/ 	.word	0x00032450
        /*1b30*/ 	.short	0x010a
        /*1b32*/ 	.byte	0x3f
	.zero		1


	//   ....[43]....
        /*1b34*/ 	.word	0x0000dc30
        /*1b38*/ 	.word	0x0000000f
        /*1b3c*/ 	.word	0x00032450
        /*1b40*/ 	.short	0x010a
        /*1b42*/ 	.byte	0x3f
	.zero		1


	//   ....[44]....
        /*1b44*/ 	.word	0x0000fd50
        /*1b48*/ 	.word	0x000000a1
        /*1b4c*/ 	.word	0x00000000
        /*1b50*/ 	.short	0x0101
        /*1b52*/ 	.byte	0x3f
	.zero		1


	//   ....[45]....
        /*1b54*/ 	.word	0x00011100
        /*1b58*/ 	.word	0x0000000f
        /*1b5c*/ 	.word	0x00000000
        /*1b60*/ 	.short	0x0101
        /*1b62*/ 	.byte	0x3f
	.zero		1


	//   ....[46]....
        /*1b64*/ 	.word	0x00011230
        /*1b68*/ 	.word	0x0000000f
        /*1b6c*/ 	.word	0x00032430
        /*1b70*/ 	.short	0x010a
        /*1b72*/ 	.byte	0x3f
	.zero		1


	//   ....[47]....
        /*1b74*/ 	.word	0x000112a0
        /*1b78*/ 	.word	0x0000000f
        /*1b7c*/ 	.word	0x00032430
        /*1b80*/ 	.short	0x010a
        /*1b82*/ 	.byte	0x3f
	.zero		1


	//   ....[48]....
        /*1b84*/ 	.word	0x00011580
        /*1b88*/ 	.word	0x0000000f
        /*1b8c*/ 	.word	0x00032450
        /*1b90*/ 	.short	0x010a
        /*1b92*/ 	.byte	0x3f
	.zero		1


	//   ....[49]....
        /*1b94*/ 	.word	0x000115c0
        /*1b98*/ 	.word	0x0000000f
        /*1b9c*/ 	.word	0x00032450
        /*1ba0*/ 	.short	0x010a
        /*1ba2*/ 	.byte	0x3f
	.zero		1


	//   ....[50]....
        /*1ba4*/ 	.word	0x00013430
        /*1ba8*/ 	.word	0x000000af
        /*1bac*/ 	.word	0x00000000
        /*1bb0*/ 	.short	0x0101
        /*1bb2*/ 	.byte	0x3f
	.zero		1


	//   ....[51]....
        /*1bb4*/ 	.word	0x00014270
        /*1bb8*/ 	.word	0x0000000f
        /*1bbc*/ 	.word	0x00000000
        /*1bc0*/ 	.short	0x0101
        /*1bc2*/ 	.byte	0x3f
	.zero		1


	//   ....[52]....
        /*1bc4*/ 	.word	0x00016800
        /*1bc8*/ 	.word	0x00000003
        /*1bcc*/ 	.word	0x00000000
        /*1bd0*/ 	.short	0x0101
        /*1bd2*/ 	.byte	0x3f
	.zero		1


	//   ....[53]....
        /*1bd4*/ 	.word	0x000173a0
        /*1bd8*/ 	.word	0x0000000a
        /*1bdc*/ 	.word	0x00000000
        /*1be0*/ 	.short	0x0101
        /*1be2*/ 	.byte	0x3f
	.zero		1


	//   ....[54]....
        /*1be4*/ 	.word	0x0001bc60
        /*1be8*/ 	.word	0x00000016
        /*1bec*/ 	.word	0x00032420
        /*1bf0*/ 	.short	0x010a
        /*1bf2*/ 	.byte	0x3f
	.zero		1


	//   ....[55]....
        /*1bf4*/ 	.word	0x0001bcf0
        /*1bf8*/ 	.word	0x00000008
        /*1bfc*/ 	.word	0x000324a0
        /*1c00*/ 	.short	0x010a
        /*1c02*/ 	.byte	0x3f
	.zero		1


	//   ....[56]....
        /*1c04*/ 	.word	0x0001bf40
        /*1c08*/ 	.word	0x00000008
        /*1c0c*/ 	.word	0x000324c0
        /*1c10*/ 	.short	0x010a
        /*1c12*/ 	.byte	0x3f
	.zero		1


	//   ....[57]....
        /*1c14*/ 	.word	0x0001c550
        /*1c18*/ 	.word	0x00000006
        /*1c1c*/ 	.word	0x000324a0
        /*1c20*/ 	.short	0x010a
        /*1c22*/ 	.byte	0x3f
	.zero		1


	//   ....[58]....
        /*1c24*/ 	.word	0x0001c790
        /*1c28*/ 	.word	0x00000006
        /*1c2c*/ 	.word	0x000324c0
        /*1c30*/ 	.short	0x010a
        /*1c32*/ 	.byte	0x3f
	.zero		1


	//   ....[59]....
        /*1c34*/ 	.word	0x0001da10
        /*1c38*/ 	.word	0x0000001e
        /*1c3c*/ 	.word	0x00032440
        /*1c40*/ 	.short	0x010a
        /*1c42*/ 	.byte	0x3f
	.zero		1


	//   ....[60]....
        /*1c44*/ 	.word	0x0001e060
        /*1c48*/ 	.word	0x0000001e
        /*1c4c*/ 	.word	0x00032430
        /*1c50*/ 	.short	0x0107
        /*1c52*/ 	.byte	0x3f
	.zero		1


	//   ....[61]....
        /*1c54*/ 	.word	0x0001e130
        /*1c58*/ 	.word	0x0000001e
        /*1c5c*/ 	.word	0x00032430
        /*1c60*/ 	.short	0x0101
        /*1c62*/ 	.byte	0x3f
	.zero		1


	//   ....[62]....
        /*1c64*/ 	.word	0x0001eca0
        /*1c68*/ 	.word	0x00000016
        /*1c6c*/ 	.word	0x00032400
        /*1c70*/ 	.short	0x0107
        /*1c72*/ 	.byte	0x3f
	.zero		1


	//   ....[63]....
        /*1c74*/ 	.word	0x0001ed30
        /*1c78*/ 	.word	0x00000016
        /*1c7c*/ 	.word	0x00032400
        /*1c80*/ 	.short	0x0101
        /*1c82*/ 	.byte	0x3f
	.zero		1


	//   ....[64]....
        /*1c84*/ 	.word	0x0001f7c0
        /*1c88*/ 	.word	0x00000016
        /*1c8c*/ 	.word	0x00032410
        /*1c90*/ 	.short	0x0107
        /*1c92*/ 	.byte	0x3f
	.zero		1


	//   ....[65]....
        /*1c94*/ 	.word	0x0001f8c0
        /*1c98*/ 	.word	0x00000016
        /*1c9c*/ 	.word	0x00032410
        /*1ca0*/ 	.short	0x0101
        /*1ca2*/ 	.byte	0x3f
	.zero		1


	//   ....[66]....
        /*1ca4*/ 	.word	0x0001f8e0
        /*1ca8*/ 	.word	0x00000016
        /*1cac*/ 	.word	0x00032420
        /*1cb0*/ 	.short	0x010a
        /*1cb2*/ 	.byte	0x3f
	.zero		1


	//   ....[67]....
        /*1cb4*/ 	.word	0x0001f970
        /*1cb8*/ 	.word	0x0000001e
        /*1cbc*/ 	.word	0x00032460
        /*1cc0*/ 	.short	0x010a
        /*1cc2*/ 	.byte	0x3f
	.zero		1


	//   ....[68]....
        /*1cc4*/ 	.word	0x000200f0
        /*1cc8*/ 	.word	0x0000001e
        /*1ccc*/ 	.word	0x00032450
        /*1cd0*/ 	.short	0x0107
        /*1cd2*/ 	.byte	0x3f
	.zero		1


	//   ....[69]....
        /*1cd4*/ 	.word	0x000201c0
        /*1cd8*/ 	.word	0x0000001e
        /*1cdc*/ 	.word	0x00032450
        /*1ce0*/ 	.short	0x0101
        /*1ce2*/ 	.byte	0x3f
	.zero		1


	//   ....[70]....
        /*1ce4*/ 	.word	0x00020500
        /*1ce8*/ 	.word	0x00000006
        /*1cec*/ 	.word	0x00032440
        /*1cf0*/ 	.short	0x010a
        /*1cf2*/ 	.byte	0x3f
	.zero		1


	//   ....[71]....
        /*1cf4*/ 	.word	0x000208c0
        /*1cf8*/ 	.word	0x00000006
        /*1cfc*/ 	.word	0x00032430
        /*1d00*/ 	.short	0x0107
        /*1d02*/ 	.byte	0x3f
	.zero		1


	//   ....[72]....
        /*1d04*/ 	.word	0x00020980
        /*1d08*/ 	.word	0x00000006
        /*1d0c*/ 	.word	0x00032430
        /*1d10*/ 	.short	0x0101
        /*1d12*/ 	.byte	0x3f
	.zero		1


	//   ....[73]....
        /*1d14*/ 	.word	0x000209b0
        /*1d18*/ 	.word	0x00000006
        /*1d1c*/ 	.word	0x00032460
        /*1d20*/ 	.short	0x010a
        /*1d22*/ 	.byte	0x3f
	.zero		1


	//   ....[74]....
        /*1d24*/ 	.word	0x00020eb0
        /*1d28*/ 	.word	0x00000006
        /*1d2c*/ 	.word	0x00032450
        /*1d30*/ 	.short	0x0107
        /*1d32*/ 	.byte	0x3f
	.zero		1


	//   ....[75]....
        /*1d34*/ 	.word	0x00020f70
        /*1d38*/ 	.word	0x00000006
        /*1d3c*/ 	.word	0x00032450
        /*1d40*/ 	.short	0x0101
        /*1d42*/ 	.byte	0x3f
	.zero		1


	//   ....[76]....
        /*1d44*/ 	.word	0x00022200
        /*1d48*/ 	.word	0x00000005
        /*1d4c*/ 	.word	0x00032420
        /*1d50*/ 	.short	0x010a
        /*1d52*/ 	.byte	0x3f
	.zero		1


	//   ....[77]....
        /*1d54*/ 	.word	0x00022370
        /*1d58*/ 	.word	0x00000003
        /*1d5c*/ 	.word	0x00032440
        /*1d60*/ 	.short	0x010a
        /*1d62*/ 	.byte	0x3f
	.zero		1


	//   ....[78]....
        /*1d64*/ 	.word	0x00022410
        /*1d68*/ 	.word	0x00000019
        /*1d6c*/ 	.word	0x00032440
        /*1d70*/ 	.short	0x010a
        /*1d72*/ 	.byte	0x3f
	.zero		1


	//   ....[79]....
        /*1d74*/ 	.word	0x00022450
        /*1d78*/ 	.word	0x00000003
        /*1d7c*/ 	.word	0x00032460
        /*1d80*/ 	.short	0x010a
        /*1d82*/ 	.byte	0x3f
	.zero		1


	//   ....[80]....
        /*1d84*/ 	.word	0x00022490
        /*1d88*/ 	.word	0x00000019
        /*1d8c*/ 	.word	0x00032460
        /*1d90*/ 	.short	0x010a
        /*1d92*/ 	.byte	0x3f
	.zero		1


	//   ....[81]....
        /*1d94*/ 	.word	0x000224f0
        /*1d98*/ 	.word	0x00000057
        /*1d9c*/ 	.word	0x00032490
        /*1da0*/ 	.short	0x010a
        /*1da2*/ 	.byte	0x3f
	.zero		1


	//   ....[82]....
        /*1da4*/ 	.word	0x00022780
        /*1da8*/ 	.word	0x00000057
        /*1dac*/ 	.word	0x00032490
        /*1db0*/ 	.short	0x010a
        /*1db2*/ 	.byte	0x3f
	.zero		1


	//   ....[83]....
        /*1db4*/ 	.word	0x00022a30
        /*1db8*/ 	.word	0x00000057
        /*1dbc*/ 	.word	0x00032490
        /*1dc0*/ 	.short	0x010a
        /*1dc2*/ 	.byte	0x3f
	.zero		1


	//   ....[84]....
        /*1dc4*/ 	.word	0x00022ce0
        /*1dc8*/ 	.word	0x00000057
        /*1dcc*/ 	.word	0x000324b0
        /*1dd0*/ 	.short	0x010a
        /*1dd2*/ 	.byte	0x3f
	.zero		1


	//   ....[85]....
        /*1dd4*/ 	.word	0x00023160
        /*1dd8*/ 	.word	0x00000016
        /*1ddc*/ 	.word	0x00032400
        /*1de0*/ 	.short	0x010a
        /*1de2*/ 	.byte	0x3f
	.zero		1


	//   ....[86]....
        /*1de4*/ 	.word	0x00023760
        /*1de8*/ 	.word	0x00000016
        /*1dec*/ 	.word	0x00032400
        /*1df0*/ 	.short	0x010a
        /*1df2*/ 	.byte	0x3f
	.zero		1


	//   ....[87]....
        /*1df4*/ 	.word	0x000237b0
        /*1df8*/ 	.word	0x0000000e
        /*1dfc*/ 	.word	0x00032430
        /*1e00*/ 	.short	0x010a
        /*1e02*/ 	.byte	0x3f
	.zero		1


	//   ....[88]....
        /*1e04*/ 	.word	0x00023800
        /*1e08*/ 	.word	0x00000016
        /*1e0c*/ 	.word	0x00032410
        /*1e10*/ 	.short	0x010a
        /*1e12*/ 	.byte	0x3f
	.zero		1


	//   ....[89]....
        /*1e14*/ 	.word	0x00023850
        /*1e18*/ 	.word	0x0000000e
        /*1e1c*/ 	.word	0x00032450
        /*1e20*/ 	.short	0x010a
        /*1e22*/ 	.byte	0x3f
	.zero		1


	//   ....[90]....
        /*1e24*/ 	.word	0x000238a0
        /*1e28*/ 	.word	0x0000000f
        /*1e2c*/ 	.word	0x00032430
        /*1e30*/ 	.short	0x010a
        /*1e32*/ 	.byte	0x3f
	.zero		1


	//   ....[91]....
        /*1e34*/ 	.word	0x000238f0
        /*1e38*/ 	.word	0x0000000f
        /*1e3c*/ 	.word	0x00032450
        /*1e40*/ 	.short	0x010a
        /*1e42*/ 	.byte	0x3f
	.zero		1


	//   ....[92]....
        /*1e44*/ 	.word	0x00023940
        /*1e48*/ 	.word	0x0000000f
        /*1e4c*/ 	.word	0x00032430
        /*1e50*/ 	.short	0x010a
        /*1e52*/ 	.byte	0x3f
	.zero		1


	//   ....[93]....
        /*1e54*/ 	.word	0x00023990
        /*1e58*/ 	.word	0x0000000f
        /*1e5c*/ 	.word	0x00032450
        /*1e60*/ 	.short	0x010a
        /*1e62*/ 	.byte	0x3f
	.zero		1


	//   ....[94]....
        /*1e64*/ 	.word	0x000245e0
        /*1e68*/ 	.word	0x00000016
        /*1e6c*/ 	.word	0x00032420
        /*1e70*/ 	.short	0x010a
        /*1e72*/ 	.byte	0x3f
	.zero		1


	//   ....[95]....
        /*1e74*/ 	.word	0x00024630
        /*1e78*/ 	.word	0x00000008
        /*1e7c*/ 	.word	0x000324a0
        /*1e80*/ 	.short	0x010a
        /*1e82*/ 	.byte	0x3f
	.zero		1


	//   ....[96]....
        /*1e84*/ 	.word	0x00024680
        /*1e88*/ 	.word	0x00000008
        /*1e8c*/ 	.word	0x000324c0
        /*1e90*/ 	.short	0x010a
        /*1e92*/ 	.byte	0x3f
	.zero		1


	//   ....[97]....
        /*1e94*/ 	.word	0x000246d0
        /*1e98*/ 	.word	0x00000006
        /*1e9c*/ 	.word	0x000324a0
        /*1ea0*/ 	.short	0x010a
        /*1ea2*/ 	.byte	0x3f
	.zero		1


	//   ....[98]....
        /*1ea4*/ 	.word	0x00024720
        /*1ea8*/ 	.word	0x00000006
        /*1eac*/ 	.word	0x000324c0
        /*1eb0*/ 	.short	0x010a
        /*1eb2*/ 	.byte	0x3f
	.zero		1


	//   ....[99]....
        /*1eb4*/ 	.word	0x00024840
        /*1eb8*/ 	.word	0x0000001e
        /*1ebc*/ 	.word	0x00032440
        /*1ec0*/ 	.short	0x010a
        /*1ec2*/ 	.byte	0x3f
	.zero		1


	//   ....[100]....
        /*1ec4*/ 	.word	0x000268d0
        /*1ec8*/ 	.word	0x00000016
        /*1ecc*/ 	.word	0x00032420
        /*1ed0*/ 	.short	0x010a
        /*1ed2*/ 	.byte	0x3f
	.zero		1


	//   ....[101]....
        /*1ed4*/ 	.word	0x00026920
        /*1ed8*/ 	.word	0x0000001e
        /*1edc*/ 	.word	0x00032460
        /*1ee0*/ 	.short	0x010a
        /*1ee2*/ 	.byte	0x3f
	.zero		1


	//   ....[102]....
        /*1ee4*/ 	.word	0x00027270
        /*1ee8*/ 	.word	0x00000006
        /*1eec*/ 	.word	0x00032440
        /*1ef0*/ 	.short	0x010a
        /*1ef2*/ 	.byte	0x3f
	.zero		1


	//   ....[103]....
        /*1ef4*/ 	.word	0x00027950
        /*1ef8*/ 	.word	0x00000006
        /*1efc*/ 	.word	0x00032460
        /*1f00*/ 	.short	0x010a
        /*1f02*/ 	.byte	0x3f
	.zero		1


	//   ....[104]....
        /*1f04*/ 	.word	0x00028aa0
        /*1f08*/ 	.word	0x00000005
        /*1f0c*/ 	.word	0x00032420
        /*1f10*/ 	.short	0x010a
        /*1f12*/ 	.byte	0x3f
	.zero		1


	//   ....[105]....
        /*1f14*/ 	.word	0x00028c40
        /*1f18*/ 	.word	0x00000003
        /*1f1c*/ 	.word	0x00032440
        /*1f20*/ 	.short	0x010a
        /*1f22*/ 	.byte	0x3f
	.zero		1


	//   ....[106]....
        /*1f24*/ 	.word	0x00028c90
        /*1f28*/ 	.word	0x00000019
        /*1f2c*/ 	.word	0x00032440
        /*1f30*/ 	.short	0x010a
        /*1f32*/ 	.byte	0x3f
	.zero		1


	//   ....[107]....
        /*1f34*/ 	.word	0x00028ce0
        /*1f38*/ 	.word	0x00000003
        /*1f3c*/ 	.word	0x00032460
        /*1f40*/ 	.short	0x010a
        /*1f42*/ 	.byte	0x3f
	.zero		1


	//----- nvinfo : EIATTR_NUM_MBARRIERS
	.align		4
.L_645:
        /*1f44*/ 	.byte	0x03, 0x38
        /*1f46*/ 	.short	0x0017


	//----- nvinfo : EIATTR_EXIT_INSTR_OFFSETS
	.align		4
        /*1f48*/ 	.byte	0x04, 0x1c
        /*1f4a*/ 	.short	(.L_647 - .L_646)


	//   ....[0]....
.L_646:
        /*1f4c*/ 	.word	0x000224e0


	//----- nvinfo : EIATTR_MAX_THREADS
	.align		4
.L_647:
        /*1f50*/ 	.byte	0x04, 0x05
        /*1f52*/ 	.short	(.L_649 - .L_648)
.L_648:
        /*1f54*/ 	.word	0x00000180
        /*1f58*/ 	.word	0x00000001
        /*1f5c*/ 	.word	0x00000001


	//----- nvinfo : EIATTR_CRS_STACK_SIZE
	.align		4
.L_649:
        /*1f60*/ 	.byte	0x04, 0x1e
        /*1f62*/ 	.short	(.L_651 - .L_650)
.L_650:
        /*1f64*/ 	.word	0x00000000


	//----- nvinfo : EIATTR_CBANK_PARAM_SIZE
	.align		4
.L_651:
        /*1f68*/ 	.byte	0x03, 0x19
        /*1f6a*/ 	.short	0x0bf0


	//----- nvinfo : EIATTR_PARAM_CBANK
	.align		4
        /*1f6c*/ 	.byte	0x04, 0x0a
        /*1f6e*/ 	.short	(.L_653 - .L_652)
	.align		4
.L_652:
        /*1f70*/ 	.word	index@(.nv.constant0._ZN7cutlass13device_kernelIN5flash11enable_sm90INS1_16FlashAttnFwdSm90INS1_25CollectiveMainloopFwdSm90ILi2EN4cute5tupleIJNS5_1CILi1EEES8_S8_EEENS6_IJNS7_ILi128EEENS7_ILi96EEENS7_ILi64EEEEEELi256ENS_10bfloat16_tEfNS_4arch4Sm90ELb1ELb0ELb1ELb1ELb1ELb1ELb1ELb1ELb0ELb1ELb1ELb0EEENS1_21CollectiveEpilogueFwdINS6_IJSA_NS7_ILi256EEESB_EEES9_SE_SG_Li256ELb1ELb1ELb1ELb0EEENS1_36VarlenDynamicPersistentTileSchedulerILi128ELi96ELi256ELi128ELb1ELb1ELb1ELb1ELb1ELb1EEEEEEEEEvNT_6ParamsE)
        /*1f74*/ 	.short	0x0210
        /*1f76*/ 	.short	0x0bf0


	//----- nvinfo : EIATTR_SW_WAR
	.align		4
.L_653:
        /*1f78*/ 	.byte	0x04, 0x36
        /*1f7a*/ 	.short	(.L_655 - .L_654)
.L_654:
        /*1f7c*/ 	.word	0x00000008
.L_655:


//--------------------- .nv.callgraph             --------------------------
	.section	.nv.callgraph,"",@"SHT_CUDA_CALLGRAPH"
	.align	4
	.sectionentsize	8
	.align		4
        /*0000*/ 	.word	0x00000000
	.align		4
        /*0004*/ 	.word	0xffffffff
	.align		4
        /*0008*/ 	.word	index@(_ZN7cutlass13device_kernelIN5flash11enable_sm90INS1_16FlashAttnFwdSm90INS1_25CollectiveMainloopFwdSm90ILi2EN4cute5tupleIJNS5_1CILi1EEES8_S8_EEENS6_IJNS7_ILi128EEENS7_ILi96EEENS7_ILi64EEEEEELi256ENS_10bfloat16_tEfNS_4arch4Sm90ELb0ELb0ELb1ELb0ELb1ELb0ELb0ELb1ELb0ELb1ELb1ELb0EEENS1_21CollectiveEpilogueFwdINS6_IJSA_NS7_ILi256EEESB_EEES9_SE_SG_Li256ELb0ELb1ELb1ELb0EEENS1_19SingleTileSchedulerILb0ELb1ELb1ELi128EEEEEEEEEvNT_6ParamsE)
	.align		4
        /*000c*/ 	.word	index@(__assertfail)
	.align		4
        /*0010*/ 	.word	index@(_ZN7cutlass13device_kernelIN5flash11enable_sm90INS1_16FlashAttnFwdSm90INS1_25CollectiveMainloopFwdSm90ILi2EN4cute5tupleIJNS5_1CILi1EEES8_S8_EEENS6_IJNS7_ILi128EEENS7_ILi96EEENS7_ILi64EEEEEELi256ENS_10bfloat16_tEfNS_4arch4Sm90ELb0ELb0ELb1ELb0ELb1ELb0ELb1ELb1ELb0ELb1ELb1ELb0EEENS1_21CollectiveEpilogueFwdINS6_IJSA_NS7_ILi256EEESB_EEES9_SE_SG_Li256ELb0ELb1ELb1ELb0EEENS1_19SingleTileSchedulerILb0ELb1ELb1ELi128EEEEEEEEEvNT_6ParamsE)
	.align		4
        /*0014*/ 	.word	index@(__assertfail)
	.align		4
        /*0018*/ 	.word	index@(_ZN7cutlass13device_kernelIN5flash11enable_sm90INS1_16FlashAttnFwdSm90INS1_25CollectiveMainloopFwdSm90ILi2EN4cute5tupleIJNS5_1CILi1EEES8_S8_EEENS6_IJNS7_ILi128EEENS7_ILi96EEENS7_ILi64EEEEEELi256ENS_10bfloat16_tEfNS_4arch4Sm90ELb0ELb0ELb1ELb1ELb1ELb0ELb0ELb1ELb0ELb1ELb1ELb0EEENS1_21CollectiveEpilogueFwdINS6_IJSA_NS7_ILi256EEESB_EEES9_SE_SG_Li256ELb1ELb1ELb1ELb0EEENS1_36VarlenDynamicPersistentTileSchedulerILi128ELi96ELi256ELi128ELb1ELb1ELb1ELb0ELb1ELb1EEEEEEEEEvNT_6ParamsE)
	.align		4
        /*001c*/ 	.word	index@(__assertfail)
	.align		4
        /*0020*/ 	.word	index@(_ZN7cutlass13device_kernelIN5flash11enable_sm90INS1_16FlashAttnFwdSm90INS1_25CollectiveMainloopFwdSm90ILi2EN4cute5tupleIJNS5_1CILi1EEES8_S8_EEENS6_IJNS7_ILi128EEENS7_ILi96EEENS7_ILi64EEEEEELi256ENS_10bfloat16_tEfNS_4arch4Sm90ELb0ELb0ELb1ELb1ELb1ELb1ELb0ELb1ELb0ELb1ELb1ELb0EEENS1_21CollectiveEpilogueFwdINS6_IJSA_NS7_ILi256EEESB_EEES9_SE_SG_Li256ELb1ELb1ELb1ELb0EEENS1_36VarlenDynamicPersistentTileSchedulerILi128ELi96ELi256ELi128ELb1ELb1ELb1ELb0ELb1ELb1EEEEEEEEEvNT_6ParamsE)
	.align		4
        /*0024*/ 	.word	index@(__assertfail)
	.align		4
        /*0028*/ 	.word	index@(_ZN7cutlass13device_kernelIN5flash11enable_sm90INS1_16FlashAttnFwdSm90INS1_25CollectiveMainloopFwdSm90ILi2EN4cute5tupleIJNS5_1CILi1EEES8_S8_EEENS6_IJNS7_ILi128EEENS7_ILi96EEENS7_ILi64EEEEEELi256ENS_10bfloat16_tEfNS_4arch4Sm90ELb0ELb0ELb1ELb1ELb1ELb0ELb1ELb1ELb0ELb1ELb1ELb0EEENS1_21CollectiveEpilogueFwdINS6_IJSA_NS7_ILi256EEESB_EEES9_SE_SG_Li256ELb1ELb1ELb1ELb0EEENS1_36VarlenDynamicPersistentTileSchedulerILi128ELi96ELi256ELi128ELb1ELb1ELb1ELb0ELb1ELb1EEEEEEEEEvNT_6ParamsE)
	.align		4
        /*002c*/ 	.word	index@(__assertfail)
	.align		4
        /*0030*/ 	.word	index@(_ZN7cutlass13device_kernelIN5flash11enable_sm90INS1_16FlashAttnFwdSm90INS1_25CollectiveMainloopFwdSm90ILi2EN4cute5tupleIJNS5_1CILi1EEES8_S8_EEENS6_IJNS7_ILi128EEENS7_ILi96EEENS7_ILi64EEEEEELi256ENS_10bfloat16_tEfNS_4arch4Sm90ELb0ELb0ELb1ELb1ELb1ELb1ELb1ELb1ELb0ELb1ELb1ELb0EEENS1_21CollectiveEpilogueFwdINS6_IJSA_NS7_ILi256EEESB_EEES9_SE_SG_Li256ELb1ELb1ELb1ELb0EEENS1_36VarlenDynamicPersistentTileSchedulerILi128ELi96ELi256ELi128ELb1ELb1ELb1ELb0ELb1ELb1EEEEEEEEEvNT_6ParamsE)
	.align		4
        /*0034*/ 	.word	index@(__assertfail)
	.align		4
        /*0038*/ 	.word	index@(_ZN7cutlass13device_kernelIN5flash11enable_sm90INS1_16FlashAttnFwdSm90INS1_25CollectiveMainloopFwdSm90ILi2EN4cute5tupleIJNS5_1CILi1EEES8_S8_EEENS6_IJNS7_ILi128EEENS7_ILi96EEENS7_ILi64EEEEEELi256ENS_10bfloat16_tEfNS_4arch4Sm90ELb0ELb1ELb1ELb0ELb1ELb0ELb0ELb1ELb0ELb1ELb1ELb0EEENS1_21CollectiveEpilogueFwdINS6_IJSA_NS7_ILi256EEESB_EEES9_SE_SG_Li256ELb0ELb1ELb1ELb0EEENS1_19SingleTileSchedulerILb0ELb1ELb1ELi128EEEEEEEEEvNT_6ParamsE)
	.align		4
        /*003c*/ 	.word	index@(__assertfail)
	.align		4
        /*0040*/ 	.word	index@(_ZN7cutlass13device_kernelIN5flash11enable_sm90INS1_16FlashAttnFwdSm90INS1_25CollectiveMainloopFwdSm90ILi2EN4cute5tupleIJNS5_1CILi1EEES8_S8_EEENS6_IJNS7_ILi128EEENS7_ILi96EEENS7_ILi64EEEEEELi256ENS_10bfloat16_tEfNS_4arch4Sm90ELb0ELb1ELb1ELb0ELb1ELb0ELb1ELb1ELb0ELb1ELb1ELb0EEENS1_21CollectiveEpilogueFwdINS6_IJSA_NS7_ILi256EEESB_EEES9_SE_SG_Li256ELb0ELb1ELb1ELb0EEENS1_19SingleTileSchedulerILb0ELb1ELb1ELi128EEEEEEEEEvNT_6ParamsE)
	.align		4
        /*0044*/ 	.word	index@(__assertfail)
	.align		4
        /*0048*/ 	.word	index@(_ZN7cutlass13device_kernelIN5flash11enable_sm90INS1_16FlashAttnFwdSm90INS1_25CollectiveMainloopFwdSm90ILi2EN4cute5tupleIJNS5_1CILi1EEES8_S8_EEENS6_IJNS7_ILi128EEENS7_ILi96EEENS7_ILi64EEEEEELi256ENS_10bfloat16_tEfNS_4arch4Sm90ELb0ELb1ELb1ELb1ELb1ELb0ELb0ELb1ELb0ELb1ELb1ELb0EEENS1_21CollectiveEpilogueFwdINS6_IJSA_NS7_ILi256EEESB_EEES9_SE_SG_Li256ELb1ELb1ELb1ELb0EEENS1_36VarlenDynamicPersistentTileSchedulerILi128ELi96ELi256ELi128ELb1ELb1ELb1ELb1ELb0ELb1EEEEEEEEEvNT_6ParamsE)
	.align		4
        /*004c*/ 	.word	index@(__assertfail)
	.align		4
        /*0050*/ 	.word	index@(_ZN7cutlass13device_kernelIN5flash11enable_sm90INS1_16FlashAttnFwdSm90INS1_25CollectiveMainloopFwdSm90ILi2EN4cute5tupleIJNS5_1CILi1EEES8_S8_EEENS6_IJNS7_ILi128EEENS7_ILi96EEENS7_ILi64EEEEEELi256ENS_10bfloat16_tEfNS_4arch4Sm90ELb0ELb1ELb1ELb1ELb1ELb1ELb0ELb1ELb0ELb1ELb1ELb0EEENS1_21CollectiveEpilogueFwdINS6_IJSA_NS7_ILi256EEESB_EEES9_SE_SG_Li256ELb1ELb1ELb1ELb0EEENS1_36VarlenDynamicPersistentTileSchedulerILi128ELi96ELi256ELi128ELb1ELb1ELb1ELb1ELb0ELb1EEEEEEEEEvNT_6ParamsE)
	.align		4
        /*0054*/ 	.word	index@(__assertfail)
	.align		4
        /*0058*/ 	.word	index@(_ZN7cutlass13device_kernelIN5flash11enable_sm90INS1_16FlashAttnFwdSm90INS1_25CollectiveMainloopFwdSm90ILi2EN4cute5tupleIJNS5_1CILi1EEES8_S8_EEENS6_IJNS7_ILi128EEENS7_ILi96EEENS7_ILi64EEEEEELi256ENS_10bfloat16_tEfNS_4arch4Sm90ELb0ELb1ELb1ELb1ELb1ELb0ELb1ELb1ELb0ELb1ELb1ELb0EEENS1_21CollectiveEpilogueFwdINS6_IJSA_NS7_ILi256EEESB_EEES9_SE_SG_Li256ELb1ELb1ELb1ELb0EEENS1_36VarlenDynamicPersistentTileSchedulerILi128ELi96ELi256ELi128ELb1ELb1ELb1ELb1ELb0ELb1EEEEEEEEEvNT_6ParamsE)
	.align		4
        /*005c*/ 	.word	index@(__assertfail)
	.align		4
        /*0060*/ 	.word	index@(_ZN7cutlass13device_kernelIN5flash11enable_sm90INS1_16FlashAttnFwdSm90INS1_25CollectiveMainloopFwdSm90ILi2EN4cute5tupleIJNS5_1CILi1EEES8_S8_EEENS6_IJNS7_ILi128EEENS7_ILi96EEENS7_ILi64EEEEEELi256ENS_10bfloat16_tEfNS_4arch4Sm90ELb0ELb1ELb1ELb1ELb1ELb1ELb1ELb1ELb0ELb1ELb1ELb0EEENS1_21CollectiveEpilogueFwdINS6_IJSA_NS7_ILi256EEESB_EEES9_SE_SG_Li256ELb1ELb1ELb1ELb0EEENS1_36VarlenDynamicPersistentTileSchedulerILi128ELi96ELi256ELi128ELb1ELb1ELb1ELb1ELb0ELb1EEEEEEEEEvNT_6ParamsE)
	.align		4
        /*0064*/ 	.word	index@(__assertfail)
	.align		4
        /*0068*/ 	.word	index@(_ZN7cutlass13device_kernelIN5flash11enable_sm90INS1_16FlashAttnFwdSm90INS1_25CollectiveMainloopFwdSm90ILi2EN4cute5tupleIJNS5_1CILi1EEES8_S8_EEENS6_IJNS7_ILi128EEENS7_ILi96EEENS7_ILi64EEEEEELi256ENS_10bfloat16_tEfNS_4arch4Sm90ELb1ELb0ELb1ELb0ELb1ELb0ELb0ELb1ELb0ELb1ELb1ELb0EEENS1_21CollectiveEpilogueFwdINS6_IJSA_NS7_ILi256EEESB_EEES9_SE_SG_Li256ELb0ELb1ELb1ELb0EEENS1_19SingleTileSchedulerILb0ELb1ELb1ELi128EEEEEEEEEvNT_6ParamsE)
	.align		4
        /*006c*/ 	.word	index@(__assertfail)
	.align		4
        /*0070*/ 	.word	index@(_ZN7cutlass13device_kernelIN5flash11enable_sm90INS1_16FlashAttnFwdSm90INS1_25CollectiveMainloopFwdSm90ILi2EN4cute5tupleIJNS5_1CILi1EEES8_S8_EEENS6_IJNS7_ILi128EEENS7_ILi96EEENS7_ILi64EEEEEELi256ENS_10bfloat16_tEfNS_4arch4Sm90ELb1ELb0ELb1ELb0ELb1ELb0ELb1ELb1ELb0ELb1ELb1ELb0EEENS1_21CollectiveEpilogueFwdINS6_IJSA_NS7_ILi256EEESB_EEES9_SE_SG_Li256ELb0ELb1ELb1ELb0EEENS1_19SingleTileSchedulerILb0ELb1ELb1ELi128EEEEEEEEEvNT_6ParamsE)
	.align		4
        /*0074*/ 	.word	index@(__assertfail)
	.align		4
        /*0078*/ 	.word	index@(_ZN7cutlass13device_kernelIN5flash11enable_sm90INS1_16FlashAttnFwdSm90INS1_25CollectiveMainloopFwdSm90ILi2EN4cute5tupleIJNS5_1CILi1EEES8_S8_EEENS6_IJNS7_ILi128EEENS7_ILi96EEENS7_ILi64EEEEEELi256ENS_10bfloat16_tEfNS_4arch4Sm90ELb1ELb0ELb1ELb1ELb1ELb0ELb0ELb1ELb0ELb1ELb1ELb0EEENS1_21CollectiveEpilogueFwdINS6_IJSA_NS7_ILi256EEESB_EEES9_SE_SG_Li256ELb1ELb1ELb1ELb0EEENS1_36VarlenDynamicPersistentTileSchedulerILi128ELi96ELi256ELi128ELb1ELb1ELb1ELb1ELb1ELb1EEEEEEEEEvNT_6ParamsE)
	.align		4
        /*007c*/ 	.word	index@(__assertfail)
	.align		4
        /*0080*/ 	.word	index@(_ZN7cutlass13device_kernelIN5flash11enable_sm90INS1_16FlashAttnFwdSm90INS1_25CollectiveMainloopFwdSm90ILi2EN4cute5tupleIJNS5_1CILi1EEES8_S8_EEENS6_IJNS7_ILi128EEENS7_ILi96EEENS7_ILi64EEEEEELi256ENS_10bfloat16_tEfNS_4arch4Sm90ELb1ELb0ELb1ELb1ELb1ELb1ELb0ELb1ELb0ELb1ELb1ELb0EEENS1_21CollectiveEpilogueFwdINS6_IJSA_NS7_ILi256EEESB_EEES9_SE_SG_Li256ELb1ELb1ELb1ELb0EEENS1_36VarlenDynamicPersistentTileSchedulerILi128ELi96ELi256ELi128ELb1ELb1ELb1ELb1ELb1ELb1EEEEEEEEEvNT_6ParamsE)
	.align		4
        /*0084*/ 	.word	index@(__assertfail)
	.align		4
        /*0088*/ 	.word	index@(_ZN7cutlass13device_kernelIN5flash11enable_sm90INS1_16FlashAttnFwdSm90INS1_25CollectiveMainloopFwdSm90ILi2EN4cute5tupleIJNS5_1CILi1EEES8_S8_EEENS6_IJNS7_ILi128EEENS7_ILi96EEENS7_ILi64EEEEEELi256ENS_10bfloat16_tEfNS_4arch4Sm90ELb1ELb0ELb1ELb1ELb1ELb0ELb1ELb1ELb0ELb1ELb1ELb0EEENS1_21CollectiveEpilogueFwdINS6_IJSA_NS7_ILi256EEESB_EEES9_SE_SG_Li256ELb1ELb1ELb1ELb0EEENS1_36VarlenDynamicPersistentTileSchedulerILi128ELi96ELi256ELi128ELb1ELb1ELb1ELb1ELb1ELb1EEEEEEEEEvNT_6ParamsE)
	.align		4
        /*008c*/ 	.word	index@(__assertfail)
	.align		4
        /*0090*/ 	.word	index@(_ZN7cutlass13device_kernelIN5flash11enable_sm90INS1_16FlashAttnFwdSm90INS1_25CollectiveMainloopFwdSm90ILi2EN4cute5tupleIJNS5_1CILi1EEES8_S8_EEENS6_IJNS7_ILi128EEENS7_ILi96EEENS7_ILi64EEEEEELi256ENS_10bfloat16_tEfNS_4arch4Sm90ELb1ELb0ELb1ELb1ELb1ELb1ELb1ELb1ELb0ELb1ELb1ELb0EEENS1_21CollectiveEpilogueFwdINS6_IJSA_NS7_ILi256EEESB_EEES9_SE_SG_Li256ELb1ELb1ELb1ELb0EEENS1_36VarlenDynamicPersistentTileSchedulerILi128ELi96ELi256ELi128ELb1ELb1ELb1ELb1ELb1ELb1EEEEEEEEEvNT_6ParamsE)
	.align		4
        /*0094*/ 	.word	index@(__assertfail)
	.align		4
        /*0098*/ 	.word	0x00000000
	.align		4
        /*009c*/ 	.word	0xfffffffe
	.align		4
        /*00a0*/ 	.word	0x00000000
	.align		4
        /*00a4*/ 	.word	0xfffffffd
	.align		4
        /*00a8*/ 	.word	0x00000000
	.align		4
        /*00ac*/ 	.word	0xfffffffc


//--------------------- .nv.constant4             --------------------------
	.section	.nv.constant4,"a",@progbits
	.align	8
	.align		8
.nv.constant4:
        /*0000*/ 	.dword	__assertfail
	.align		8
        /*0008*/ 	.dword	__unnamed_1
	.align		8
        /*0010*/ 	.dword	__unnamed_2
	.align		8
        /*0018*/ 	.dword	__unnamed_3
	.align		8
        /*0020*/ 	.dword	__unnamed_4
	.align		8
        /*0028*/ 	.dword	__unnamed_5
	.align		8
        /*0030*/ 	.dword	__unnamed_6
	.align		8
        /*0038*/ 	.dword	__unnamed_7
	.align		8
        /*0040*/ 	.dword	_ZN89_INTERNAL_d7b8bb7b_53_flash_fwd_hdim64_256_bf16_paged_split_softcap_sm90_cu_49158569_34154cuda3std3__45__cpo5beginE
	.align		8
        /*0048*/ 	.dword	_ZN89_INTERNAL_d7b8bb7b_53_flash_fwd_hdim64_256_bf16_paged_split_softcap_sm90_cu_49158569_34154cuda3std3__45__cpo3endE
	.align		8
        /*0050*/ 	.dword	_ZN89_INTERNAL_d7b8bb7b_53_flash_fwd_hdim64_256_bf16_paged_split_softcap_sm90_cu_49158569_34154cuda3std3__45__cpo6cbeginE
	.align		8
        /*0058*/ 	.dword	_ZN89_INTERNAL_d7b8bb7b_53_flash_fwd_hdim64_256_bf16_paged_split_softcap_sm90_cu_49158569_34154cuda3std3__45__cpo4cendE
	.align		8
        /*0060*/ 	.dword	_ZN89_INTERNAL_d7b8bb7b_53_flash_fwd_hdim64_256_bf16_paged_split_softcap_sm90_cu_49158569_34154cuda3std3__491_GLOBAL__N__d7b8bb7b_53_flash_fwd_hdim64_256_bf16_paged_split_softcap_sm90_cu_49158569_34156ignoreE
	.align		8
        /*0068*/ 	.dword	_ZN89_INTERNAL_d7b8bb7b_53_flash_fwd_hdim64_256_bf16_paged_split_softcap_sm90_cu_49158569_34154cuda3std3__419piecewise_constructE
	.align		8
        /*0070*/ 	.dword	_ZN89_INTERNAL_d7b8bb7b_53_flash_fwd_hdim64_256_bf16_paged_split_softcap_sm90_cu_49158569_34154cuda3std3__48in_placeE
	.align		8
        /*0078*/ 	.dword	_ZN89_INTERNAL_d7b8bb7b_53_flash_fwd_hdim64_256_bf16_paged_split_softcap_sm90_cu_49158569_34154cuda3std6ranges3__45__cpo4swapE
	.align		8
        /*0080*/ 	.dword	_ZN89_INTERNAL_d7b8bb7b_53_flash_fwd_hdim64_256_bf16_paged_split_softcap_sm90_cu_49158569_34154cuda3std6ranges3__45__cpo9iter_moveE
	.align		8
        /*0088*/ 	.dword	_ZN89_INTERNAL_d7b8bb7b_53_flash_fwd_hdim64_256_bf16_paged_split_softcap_sm90_cu_49158569_34154cute7productE
	.align		8
        /*0090*/ 	.dword	_ZN89_INTERNAL_d7b8bb7b_53_flash_fwd_hdim64_256_bf16_paged_split_softcap_sm90_cu_49158569_34154cute1_E
	.align		8
        /*0098*/ 	.dword	$str$23
	.align		8
        /*00a0*/ 	.dword	$str$24


//--------------------- .text._ZN7cutlass13device_kernelIN5flash11enable_sm90INS1_16FlashAttnFwdSm90INS1_25CollectiveMainloopFwdSm90ILi2EN4cute5tupleIJNS5_1CILi1EEES8_S8_EEENS6_IJNS7_ILi128EEENS7_ILi96EEENS7_ILi64EEEEEELi256ENS_10bfloat16_tEfNS_4arch4Sm90ELb0ELb0ELb1ELb0ELb1ELb0ELb0ELb1ELb0ELb1ELb1ELb0EEENS1_21CollectiveEpilogueFwdINS6_IJSA_NS7_ILi256EEESB_EEES9_SE_SG_Li256ELb0ELb1ELb1ELb0EEENS1_19SingleTileSchedulerILb0ELb1ELb1ELi128EEEEEEEEEvNT_6ParamsE --------------------------
	.section	.text._ZN7cutlass13device_kernelIN5flash11enable_sm90INS1_16FlashAttnFwdSm90INS1_25CollectiveMainloopFwdSm90ILi2EN4cute5tupleIJNS5_1CILi1EEES8_S8_EEENS6_IJNS7_ILi128EEENS7_ILi96EEENS7_ILi64EEEEEELi256ENS_10bfloat16_tEfNS_4arch4Sm90ELb0ELb0ELb1ELb0ELb1ELb0ELb0ELb1ELb0ELb1ELb1ELb0EEENS1_21CollectiveEpilogueFwdINS6_IJSA_NS7_ILi256EEESB_EEES9_SE_SG_Li256ELb0ELb1ELb1ELb0EEENS1_19SingleTileSchedulerILb0ELb1ELb1ELi128EEEEEEEEEvNT_6ParamsE,"ax",@progbits
	.align	128
.text._ZN7cutlass13device_kernelIN5flash11enable_sm90INS1_16FlashAttnFwdSm90INS1_25CollectiveMainloopFwdSm90ILi2EN4cute5tupleIJNS5_1CILi1EEES8_S8_EEENS6_IJNS7_ILi128EEENS7_ILi96EEENS7_ILi64EEEEEELi256ENS_10bfloat16_tEfNS_4arch4Sm90ELb0ELb0ELb1ELb0ELb1ELb0ELb0ELb1ELb0ELb1ELb1ELb0EEENS1_21CollectiveEpilogueFwdINS6_IJSA_NS7_ILi256EEESB_EEES9_SE_SG_Li256ELb0ELb1ELb1ELb0EEENS1_19SingleTileSchedulerILb0ELb1ELb1ELi128EEEEEEEEEvNT_6ParamsE:
        .type           _ZN7cutlass13device_kernelIN5flash11enable_sm90INS1_16FlashAttnFwdSm90INS1_25CollectiveMainloopFwdSm90ILi2EN4cute5tupleIJNS5_1CILi1EEES8_S8_EEENS6_IJNS7_ILi128EEENS7_ILi96EEENS7_ILi64EEEEEELi256ENS_10bfloat16_tEfNS_4arch4Sm90ELb0ELb0ELb1ELb0ELb1ELb0ELb0ELb1ELb0ELb1ELb1ELb0EEENS1_21CollectiveEpilogueFwdINS6_IJSA_NS7_ILi256EEESB_EEES9_SE_SG_Li256ELb0ELb1ELb1ELb0EEENS1_19SingleTileSchedulerILb0ELb1ELb1ELi128EEEEEEEEEvNT_6ParamsE,@function
        .size           _ZN7cutlass13device_kernelIN5flash11enable_sm90INS1_16FlashAttnFwdSm90INS1_25CollectiveMainloopFwdSm90ILi2EN4cute5tupleIJNS5_1CILi1EEES8_S8_EEENS6_IJNS7_ILi128EEENS7_ILi96EEENS7_ILi64EEEEEELi256ENS_10bfloat16_tEfNS_4arch4Sm90ELb0ELb0ELb1ELb0ELb1ELb0ELb0ELb1ELb0ELb1ELb1ELb0EEENS1_21CollectiveEpilogueFwdINS6_IJSA_NS7_ILi256EEESB_EEES9_SE_SG_Li256ELb0ELb1ELb1ELb0EEENS1_19SingleTileSchedulerILb0ELb1ELb1ELi128EEEEEEEEEvNT_6ParamsE,(.L_x_6556 - _ZN7cutlass13device_kernelIN5flash11enable_sm90INS1_16FlashAttnFwdSm90INS1_25CollectiveMainloopFwdSm90ILi2EN4cute5tupleIJNS5_1CILi1EEES8_S8_EEENS6_IJNS7_ILi128EEENS7_ILi96EEENS7_ILi64EEEEEELi256ENS_10bfloat16_tEfNS_4arch4Sm90ELb0ELb0ELb1ELb0ELb1ELb0ELb0ELb1ELb0ELb1ELb1ELb0EEENS1_21CollectiveEpilogueFwdINS6_IJSA_NS7_ILi256EEESB_EEES9_SE_SG_Li256ELb0ELb1ELb1ELb0EEENS1_19SingleTileSchedulerILb0ELb1ELb1ELi128EEEEEEEEEvNT_6ParamsE)
        .other          _ZN7cutlass13device_kernelIN5flash11enable_sm90INS1_16FlashAttnFwdSm90INS1_25CollectiveMainloopFwdSm90ILi2EN4cute5tupleIJNS5_1CILi1EEES8_S8_EEENS6_IJNS7_ILi128EEENS7_ILi96EEENS7_ILi64EEEEEELi256ENS_10bfloat16_tEfNS_4arch4Sm90ELb0ELb0ELb1ELb0ELb1ELb0ELb0ELb1ELb0ELb1ELb1ELb0EEENS1_21CollectiveEpilogueFwdINS6_IJSA_NS7_ILi256EEESB_EEES9_SE_SG_Li256ELb0ELb1ELb1ELb0EEENS1_19SingleTileSchedulerILb0ELb1ELb1ELi128EEEEEEEEEvNT_6ParamsE,@"STO_CUDA_ENTRY STV_DEFAULT"
_ZN7cutlass13device_kernelIN5flash11enable_sm90INS1_16FlashAttnFwdSm90INS1_25CollectiveMainloopFwdSm90ILi2EN4cute5tupleIJNS5_1CILi1EEES8_S8_EEENS6_IJNS7_ILi128EEENS7_ILi96EEENS7_ILi64EEEEEELi256ENS_10bfloat16_tEfNS_4arch4Sm90ELb0ELb0ELb1ELb0ELb1ELb0ELb0ELb1ELb0ELb1ELb1ELb0EEENS1_21CollectiveEpilogueFwdINS6_IJSA_NS7_ILi256EEESB_EEES9_SE_SG_Li256ELb0ELb1ELb1ELb0EEENS1_19SingleTileSchedulerILb0ELb1ELb1ELi128EEEEEEEEEvNT_6ParamsE:
[----:B------:R-:W0:Y:S01]  /*0000*/  LDC R1, c[0x0][0x28] ;  /* 0x00000a00ff017b82 */ /* 0x000e220000000800 */
[----:B------:R-:W1:Y:S01]  /*0010*/  S2R R16, SR_TID.X ;  /* 0x0000000000107919 */ /* 0x000e620000002100 */
[----:B------:R-:W-:Y:S01]  /*0020*/  ELECT P0, URZ, PT ;  /* 0x00000000003f782f */ /* 0x000fe20003800000 */
[----:B------:R-:W-:Y:S01]  /*0030*/  UMOV UR4, 0x80 ;  /* 0x0000008000047882 */ /* 0x000fe20000000000 */
[----:B------:R-:W-:Y:S01]  /*0040*/  UMOV UR7, 0x100 ;  /* 0x0000010000077882 */ /* 0x000fe20000000000 */
[----:B-1----:R-:W-:-:S05]  /*0050*/  SHF.R.U32.HI R0, RZ, 0x5, R16 ;  /* 0x00000005ff007819 */ /* 0x002fca0000011610 */
[----:B------:R-:W1:Y:S02]  /*0060*/  SHFL.IDX PT, R2, R0, RZ, 0x1f ;  /* 0x00001fff00027589 */ /* 0x000e6400000e0000 */
[C---:B-1----:R-:W-:Y:S02]  /*0070*/  ISETP.NE.OR P0, PT, R2.reuse, RZ, !P0 ;  /* 0x000000ff0200720c */ /* 0x042fe40004705670 */
[----:B------:R-:W-:Y:S02]  /*0080*/  ISETP.NE.AND P1, PT, R2, RZ, PT ;  /* 0x000000ff0200720c */ /* 0x000fe40003f25270 */
[----:B------:R-:W-:-:S05]  /*0090*/  SHF.R.U32.HI R2, RZ, 0x7, R16 ;  /* 0x00000007ff027819 */ /* 0x000fca0000011610 */
[----:B------:R1:W2:Y:S04]  /*00a0*/  SHFL.IDX PT, R4, R2, RZ, 0x1f ;  /* 0x00001fff02047589 */ /* 0x0002a800000e0000 */
[----:B------:R-:W-:Y:S01]  /*00b0*/  VOTEU.ALL UP0, P0 ;  /* 0x00000000003f7886 */ /* 0x000fe20000000000 */
[----:B------:R-:W-:-:S04]  /*00c0*/  VOTEU.ALL UP1, P0 ;  /* 0x00000000003f7886 */ /* 0x000fc80000020000 */
[----:B------:R-:W3:Y:S01]  /*00d0*/  @!UP0 S2UR UR8, SR_CgaCtaId ;  /* 0x00000000000889c3 */ /* 0x000ee20000008800 */
[----:B------:R-:W-:Y:S01]  /*00e0*/  @!UP0 UMOV UR6, 0x400 ;  /* 0x0000040000068882 */ /* 0x000fe20000000000 */
[----:B------:R-:W-:-:S04]  /*00f0*/  @!UP0 UIADD3 UR4, -UR4, 0x100000, URZ ;  /* 0x0010000004048890 */ /* 0x000fc8000fffe13f */
[----:B------:R-:W-:Y:S02]  /*0100*/  @!UP0 USHF.L.U32 UR5, UR4, 0xb, URZ ;  /* 0x0000000b04058899 */ /* 0x000fe4000800063f */
[----:B------:R-:W-:Y:S02]  /*0110*/  @!UP0 USHF.L.U32 UR4, UR4, 0x1, URZ ;  /* 0x0000000104048899 */ /* 0x000fe4000800063f */
[----:B---3--:R-:W-:Y:S02]  /*0120*/  @!UP0 ULEA UR8, UR8, UR6, 0x18 ;  /* 0x0000000608088291 */ /* 0x008fe4000f8ec03f */
[----:B------:R-:W-:-:S04]  /*0130*/  @!UP0 UIADD3 UR6, -UR7, 0x100000, URZ ;  /* 0x0010000007068890 */ /* 0x000fc8000fffe13f */
[----:B------:R-:W-:Y:S02]  /*0140*/  @!UP0 USHF.L.U32 UR7, UR6, 0xb, URZ ;  /* 0x0000000b06078899 */ /* 0x000fe4000800063f */
[----:B------:R-:W-:Y:S01]  /*0150*/  @!UP0 USHF.L.U32 UR6, UR6, 0x1, URZ ;  /* 0x0000000106068899 */ /* 0x000fe2000800063f */
[----:B------:R-:W-:-:S05]  /*0160*/  VOTEU.ALL UP0, P0 ;  /* 0x00000000003f7886 */ /* 0x000fca0000000000 */
[----:B------:R1:W3:Y:S06]  /*0170*/  @!UP0 SYNCS.EXCH.64 URZ, [UR8+0x22800], UR4 ;  /* 0x02280004083f85b2 */ /* 0x0002ec0008000100 */
[----:B------:R1:W4:Y:S02]  /*0180*/  @!UP1 SYNCS.EXCH.64 URZ, [UR8+0x22820], UR6 ;  /* 0x02282006083f95b2 */ /* 0x0003240008000100 */
[----:B012---:R-:W-:Y:S05]  /*0190*/  @P1 BRA `(.L_x_0) ;  /* 0x0000000000481947 */ /* 0x007fea0003800000 */
[----:B------:R-:W0:Y:S01]  /*01a0*/  S2UR UR5, SR_CgaCtaId ;  /* 0x00000000000579c3 */ /* 0x000e220000008800 */
[----:B------:R-:W-:Y:S01]  /*01b0*/  UMOV UR4, 0x400 ;  /* 0x0000040000047882 */ /* 0x000fe20000000000 */
[----:B------:R-:W-:Y:S01]  /*01c0*/  UMOV UR6, 0x80 ;  /* 0x0000008000067882 */ /* 0x000fe20000000000 */
[----:B------:R-:W-:Y:S01]  /*01d0*/  UMOV UR7, 0x100 ;  /* 0x0000010000077882 */ /* 0x000fe20000000000 */
[----:B------:R-:W-:Y:S01]  /*01e0*/  ELECT P0, URZ, PT ;  /* 0x00000000003f782f */ /* 0x000fe20003800000 */
[----:B0-----:R-:W-:Y:S02]  /*01f0*/  ULEA UR8, UR5, UR4, 0x18 ;  /* 0x0000000405087291 */ /* 0x001fe4000f8ec03f */
[----:B------:R-:W-:-:S04]  /*0200*/  UIADD3 UR4, -UR6, 0x100000, URZ ;  /* 0x0010000006047890 */ /* 0x000fc8000fffe13f */
[----:B------:R-:W-:Y:S02]  /*0210*/  USHF.L.U32 UR5, UR4, 0xb, URZ ;  /* 0x0000000b04057899 */ /* 0x000fe4000800063f */
[----:B------:R-:W-:Y:S02]  /*0220*/  USHF.L.U32 UR4, UR4, 0x1, URZ ;  /* 0x0000000104047899 */ /* 0x000fe4000800063f */
[----:B------:R-:W-:-:S04]  /*0230*/  UIADD3 UR6, -UR7, 0x100000, URZ ;  /* 0x0010000007067890 */ /* 0x000fc8000fffe13f */
[----:B------:R-:W-:Y:S02]  /*0240*/  USHF.L.U32 UR7, UR6, 0xb, URZ ;  /* 0x0000000b06077899 */ /* 0x000fe4000800063f */
[----:B------:R-:W-:Y:S01]  /*0250*/  USHF.L.U32 UR6, UR6, 0x1, URZ ;  /* 0x0000000106067899 */ /* 0x000fe2000800063f */
[----:B------:R-:W0:Y:S03]  /*0260*/  FENCE.VIEW.ASYNC.S ;  /* 0x00000000000073c6 */ /* 0x000e260000000000 */
[----:B0-----:R0:W1:Y:S08]  /*0270*/  SYNCS.EXCH.64 URZ, [UR8+0x22830], UR4 ;  /* 0x02283004083f75b2 */ /* 0x0010700008000100 */
[----:B------:R0:W2:Y:S01]  /*0280*/  SYNCS.EXCH.64 URZ, [UR8+0x22840], UR6 ;  /* 0x02284006083f75b2 */ /* 0x0000a20008000100 */
[----:B------:R0:W0:Y:S01]  /*0290*/  SYNCS.EXCH.64 URZ, [UR8+0x22838], UR4 ;  /* 0x02283804083f75b2 */ /* 0x0000220008000100 */
[----:B------:R0:W0:Y:S01]  /*02a0*/  SYNCS.EXCH.64 URZ, [UR8+0x22848], UR6 ;  /* 0x02284806083f75b2 */ /* 0x0000220008000100 */
[----:B------:R-:W-:Y:S01]  /*02b0*/  NOP ;  /* 0x0000000000007918 */ /* 0x000fe20000000000 */
.L_x_0:
[----:B------:R-:W5:Y:S01]  /*02c0*/  SHFL.IDX PT, R3, R0, RZ, 0x1f ;  /* 0x00001fff00037589 */ /* 0x000f6200000e0000 */
[----:B------:R-:W-:Y:S01]  /*02d0*/  NOP ;  /* 0x0000000000007918 */ /* 0x000fe20000000000 */
[----:B-----5:R-:W-:-:S13]  /*02e0*/  ISETP.NE.AND P0, PT, R3, RZ, PT ;  /* 0x000000ff0300720c */ /* 0x020fda0003f05270 */
[----:B------:R-:W-:Y:S05]  /*02f0*/  @P0 BRA `(.L_x_1) ;  /* 0x0000000000480947 */ /* 0x000fea0003800000 */
[----:B0-----:R-:W0:Y:S01]  /*0300*/  S2UR UR5, SR_CgaCtaId ;  /* 0x00000000000579c3 */ /* 0x001e220000008800 */
        /* <DEDUP_REMOVED lines=12> */
[----:B0-----:R0:W0:Y:S08]  /*03d0*/  SYNCS.EXCH.64 URZ, [UR8+0x22850], UR4 ;  /* 0x02285004083f75b2 */ /* 0x0010300008000100 */
[----:B------:R0:W0:Y:S01]  /*03e0*/  SYNCS.EXCH.64 URZ, [UR8+0x22860], UR6 ;  /* 0x02286006083f75b2 */ /* 0x0000220008000100 */
[----:B------:R0:W0:Y:S01]  /*03f0*/  SYNCS.EXCH.64 URZ, [UR8+0x22858], UR4 ;  /* 0x02285804083f75b2 */ /* 0x0000220008000100 */
[----:B------:R0:W0:Y:S01]  /*0400*/  SYNCS.EXCH.64 URZ, [UR8+0x22868], UR6 ;  /* 0x02286806083f75b2 */ /* 0x0000220008000100 */
[----:B------:R-:W-:Y:S01]  /*0410*/  NOP ;  /* 0x0000000000007918 */ /* 0x000fe20000000000 */
.L_x_1:
[----:B------:R-:W5:Y:S01]  /*0420*/  SHFL.IDX PT, R3, R0, RZ, 0x1f ;  /* 0x00001fff00037589 */ /* 0x000f6200000e0000 */
[----:B------:R-:W-:Y:S01]  /*0430*/  NOP ;  /* 0x0000000000007918 */ /* 0x000fe20000000000 */
[----:B-----5:R-:W-:-:S13]  /*0440*/  ISETP.NE.AND P0, PT, R3, RZ, PT ;  /* 0x000000ff0300720c */ /* 0x020fda0003f05270 */
[----:B------:R-:W-:Y:S05]  /*0450*/  @P0 BRA `(.L_x_2) ;  /* 0x0000000000380947 */ /* 0x000fea0003800000 */
[----:B0-----:R-:W0:Y:S01]  /*0460*/  S2UR UR5, SR_CgaCtaId ;  /* 0x00000000000579c3 */ /* 0x001e220000008800 */
[----:B------:R-:W-:Y:S01]  /*0470*/  UMOV UR4, 0x400 ;  /* 0x0000040000047882 */ /* 0x000fe20000000000 */
[----:B------:R-:W-:Y:S01]  /*0480*/  UMOV UR7, 0x80 ;  /* 0x0000008000077882 */ /* 0x000fe20000000000 */
[----:B------:R-:W-:Y:S01]  /*0490*/  ELECT P0, URZ, PT ;  /* 0x00000000003f782f */ /* 0x000fe20003800000 */
[----:B0-----:R-:W-:Y:S02]  /*04a0*/  ULEA UR6, UR5, UR4, 0x18 ;  /* 0x0000000405067291 */ /* 0x001fe4000f8ec03f */
[----:B------:R-:W-:-:S04]  /*04b0*/  UIADD3 UR4, -UR7, 0x100000, URZ ;  /* 0x0010000007047890 */ /* 0x000fc8000fffe13f */
[----:B------:R-:W-:Y:S02]  /*04c0*/  USHF.L.U32 UR5, UR4, 0xb, URZ ;  /* 0x0000000b04057899 */ /* 0x000fe4000800063f */
[----:B------:R-:W-:Y:S01]  /*04d0*/  USHF.L.U32 UR4, UR4, 0x1, URZ ;  /* 0x0000000104047899 */ /* 0x000fe2000800063f */
[----:B------:R-:W0:Y:S11]  /*04e0*/  FENCE.VIEW.ASYNC.S ;  /* 0x00000000000073c6 */ /* 0x000e360000000000 */
[----:B0-----:R0:W0:Y:S01]  /*04f0*/  SYNCS.EXCH.64 URZ, [UR6+0x22870], UR4 ;  /* 0x02287004063f75b2 */ /* 0x0010220008000100 */
[----:B------:R0:W0:Y:S01]  /*0500*/  SYNCS.EXCH.64 URZ, [UR6+0x22880], UR4 ;  /* 0x02288004063f75b2 */ /* 0x0000220008000100 */
[----:B------:R0:W0:Y:S01]  /*0510*/  SYNCS.EXCH.64 URZ, [UR6+0x22878], UR4 ;  /* 0x02287804063f75b2 */ /* 0x0000220008000100 */
[----:B------:R0:W0:Y:S01]  /*0520*/  SYNCS.EXCH.64 URZ, [UR6+0x22888], UR4 ;  /* 0x02288804063f75b2 */ /* 0x0000220008000100 */
[----:B------:R-:W-:Y:S01]  /*0530*/  NOP ;  /* 0x0000000000007918 */ /* 0x000fe20000000000 */
.L_x_2:
        /* <DEDUP_REMOVED lines=22> */
.L_x_3:
[----:B------:R-:W5:Y:S01]  /*06a0*/  SHFL.IDX PT, R3, R0, RZ, 0x1f ;  /* 0x00001fff00037589 */ /* 0x000f6200000e0000 */
[----:B------:R-:W-:Y:S01]  /*06b0*/  R2UR UR9, R4 ;  /* 0x00000000040972ca */ /* 0x000fe200000e0000 */
        /* <DEDUP_REMOVED lines=21> */
.L_x_4:
[----:B------:R-:W-:Y:S01]  /*0810*/  UISETP.NE.AND UP0, UPT, UR9, URZ, UPT ;  /* 0x0000003f0900728c */ /* 0x000fe2000bf05270 */
[----:B------:R-:W-:Y:S01]  /*0820*/  NOP ;  /* 0x0000000000007918 */ /* 0x000fe20000000000 */
[----:B------:R-:W-:Y:S01]  /*0830*/  UMOV UR39, 0x1 ;  /* 0x0000000100277882 */ /* 0x000fe20000000000 */
[----:B------:R-:W-:Y:S01]  /*0840*/  ULDC.64 UR36, c[0x0][0x208] ;  /* 0x0000820000247ab9 */ /* 0x000fe20000000a00 */
[----:B------:R-:W-:Y:S01]  /*0850*/  USEL UR39, UR39, 0x2, !UP0 ;  /* 0x0000000227277887 */ /* 0x000fe2000c000000 */
[----:B------:R-:W-:Y:S01]  /*0860*/  BSSY B6, `(.L_x_5) ;  /* 0x0000b5e000067945 */ /* 0x000fe20003800000 */
[----:B01234-:R-:W-:Y:S01]  /*0870*/  BAR.SYNC.DEFER_BLOCKING 0x0 ;  /* 0x0000000000007b1d */ /* 0x01ffe20000010000 */
[----:B------:R-:W-:-:S13]  /*0880*/  PLOP3.LUT P0, PT, PT, PT, UP0, 0x80, 0x0 ;  /* 0x000000000000781c */ /* 0x000fda0003f0f008 */
[----:B------:R-:W-:Y:S05]  /*0890*/  @!P0 BRA `(.L_x_6) ;  /* 0x0000007c00a88947 */ /* 0x000fea0003800000 */
.L_x_7:
[----:B------:R-:W-:-:S08]  /*08a0*/  NOP ;  /* 0x0000000000007918 */ /* 0x000fd00000000000 */
[----:B------:R-:W0:Y:S02]  /*08b0*/  USETMAXREG.TRY_ALLOC.CTAPOOL UP0, 0xe8 ;  /* 0x000000e8000079c8 */ /* 0x000e240008000600 */
[----:B0-----:R-:W-:-:S13]  /*08c0*/  PLOP3.LUT P0, PT, PT, PT, UP0, 0x80, 0x0 ;  /* 0x000000000000781c */ /* 0x001fda0003f0f008 */
[----:B------:R-:W-:Y:S05]  /*08d0*/  @!P0 BRA `(.L_x_7) ;  /* 0xfffffffc00f08947 */ /* 0x000fea000383ffff */
[----:B------:R-:W0:Y:S01]  /*08e0*/  S2UR UR6, SR_CTAID.Y ;  /* 0x00000000000679c3 */ /* 0x000e220000002600 */
[----:B------:R-:W-:-:S07]  /*08f0*/  ULDC UR7, c[0x0][0xc50] ;  /* 0x0003140000077ab9 */ /* 0x000fce0000000800 */
[----:B------:R-:W-:Y:S08]  /*0900*/  BAR.ARV 0x8, 0x180 ;  /* 0x0206000000007b1d */ /* 0x000ff00000002000 */
[----:B------:R-:W1:Y:S01]  /*0910*/  S2UR UR8, SR_CTAID.Z ;  /* 0x00000000000879c3 */ /* 0x000e620000002700 */
[----:B------:R-:W-:Y:S01]  /*0920*/  ISETP.NE.AND P0, PT, R2, 0x1, PT ;  /* 0x000000010200780c */ /* 0x000fe20003f05270 */
[----:B------:R-:W-:-:S11]  /*0930*/  UISETP.NE.AND UP0, UPT, UR7, 0x1, UPT ;  /* 0x000000010700788c */ /* 0x000fd6000bf05270 */
[----:B------:R-:W-:Y:S01]  /*0940*/  @UP0 ULDC UR4, c[0x0][0xc54] ;  /* 0x0003150000040ab9 */ /* 0x000fe20000000800 */
[----:B------:R-:W-:Y:S06]  /*0950*/  @!P0 BAR.ARV 0x9, 0x100 ;  /* 0x0244000000008b1d */ /* 0x000fec0000002000 */
[----:B0-----:R-:W-:Y:S01]  /*0960*/  UIMAD.WIDE.U32 UR4, UR6, UR4, URZ ;  /* 0x00000004060472a5 */ /* 0x001fe2000f8e003f */
[----:B------:R-:W-:Y:S01]  /*0970*/  @UP0 ULDC UR9, c[0x0][0xc58] ;  /* 0x0003160000090ab9 */ /* 0x000fe20000000800 */
[----:B------:R-:W-:Y:S01]  /*0980*/  UMOV UR38, UR6 ;  /* 0x0000000600267c82 */ /* 0x000fe20008000000 */
[----:B-1----:R-:W-:Y:S01]  /*0990*/  ISETP.LE.AND P0, PT, RZ, UR8, PT ;  /* 0x00000008ff007c0c */ /* 0x002fe2000bf03270 */
[----:B------:R-:W-:-:S04]  /*09a0*/  @UP0 USHF.R.U32.HI UR38, URZ, UR9, UR5 ;  /* 0x000000093f260299 */ /* 0x000fc80008011605 */
[----:B------:R-:W-:-:S04]  /*09b0*/  UIADD3 UR4, -UR38, URZ, URZ ;  /* 0x0000003f26047290 */ /* 0x000fc8000fffe13f */
[----:B------:R-:W-:-:S04]  /*09c0*/  UIMAD UR7, UR7, UR4, UR6 ;  /* 0x00000004070772a4 */ /* 0x000fc8000f8e0206 */
[----:B------:R-:W-:Y:S08]  /*09d0*/  @!P0 BRA `(.L_x_8) ;  /* 0x000000b400188947 */ /* 0x000ff00003800000 */
[----:B------:R-:W-:Y:S01]  /*09e0*/  ULDC.64 UR4, c[0x0][0x418] ;  /* 0x0001060000047ab9 */ /* 0x000fe20000000a00 */
[----:B------:R-:W-:Y:S01]  /*09f0*/  ULDC UR42, c[0x0][0x424] ;  /* 0x00010900002a7ab9 */ /* 0x000fe20000000800 */
[----:B------:R-:W-:Y:S02]  /*0a00*/  UISETP.NE.U32.AND UP0, UPT, UR4, URZ, UPT ;  /* 0x0000003f0400728c */ /* 0x000fe4000bf05070 */
[----:B------:R-:W-:Y:S02]  /*0a10*/  ULOP3.LUT UR40, UR7, 0xffff, URZ, 0xc0, !UPT ;  /* 0x0000ffff07287892 */ /* 0x000fe4000f8ec03f */
[----:B------:R-:W-:Y:S01]  /*0a20*/  UISETP.NE.AND.EX UP0, UPT, UR5, URZ, UPT, UP0 ;  /* 0x0000003f0500728c */ /* 0x000fe2000bf05300 */
[----:B------:R-:W-:-:S03]  /*0a30*/  ULDC UR4, c[0x0][0x2f0] ;  /* 0x0000bc0000047ab9 */ /* 0x000fc60000000800 */
[----:B------:R-:W-:-:S04]  /*0a40*/  USEL UR42, UR42, 0x1, UP0 ;  /* 0x000000012a2a7887 */ /* 0x000fc80008000000 */
[----:B------:R-:W-:-:S04]  /*0a50*/  UIMAD UR42, UR42, UR4, URZ ;  /* 0x000000042a2a72a4 */ /* 0x000fc8000f8e023f */
[----:B------:R-:W-:Y:S02]  /*0a60*/  UISETP.GE.AND UP0, UPT, UR42, 0x1, UPT ;  /* 0x000000012a00788c */ /* 0x000fe4000bf06270 */
[----:B------:R-:W-:-:S04]  /*0a70*/  UIADD3 UR4, UR42, 0x5f, URZ ;  /* 0x0000005f2a047890 */ /* 0x000fc8000fffe03f */
[----:B------:R-:W-:Y:S01]  /*0a80*/  PLOP3.LUT P0, PT, PT, PT, UP0, 0x80, 0x0 ;  /* 0x000000000000781c */ /* 0x000fe20003f0f008 */
[----:B------:R-:W-:-:S04]  /*0a90*/  UIMAD.WIDE UR4, UR4, 0x2aaaaaab, URZ ;  /* 0x2aaaaaab040478a5 */ /* 0x000fc8000f8e023f */
[----:B------:R-:W-:-:S03]  /*0aa0*/  USHF.R.U32.HI UR6, URZ, 0x1f, UR5 ;  /* 0x0000001f3f067899 */ /* 0x000fc60008011605 */
[----:B------:R-:W-:Y:S01]  /*0ab0*/  UMOV UR4, URZ ;  /* 0x0000003f00047c82 */ /* 0x000fe20008000000 */
[----:B------:R-:W-:-:S04]  /*0ac0*/  ULEA.HI.SX32 UR6, UR5, UR6, 0x1c ;  /* 0x0000000605067291 */ /* 0x000fc8000f8fe23f */
[----:B------:R-:W-:Y:S08]  /*0ad0*/  @!P0 BRA `(.L_x_9) ;  /* 0x0000000000908947 */ /* 0x000ff00003800000 */
[----:B------:R-:W-:Y:S01]  /*0ae0*/  USHF.R.U32.HI UR7, URZ, 0x10, UR7 ;  /* 0x000000103f077899 */ /* 0x000fe20008011607 */
[----:B------:R-:W-:-:S03]  /*0af0*/  UMOV UR4, URZ ;  /* 0x0000003f00047c82 */ /* 0x000fc60008000000 */
[----:B------:R-:W-:-:S11]  /*0b00*/  UISETP.NE.AND UP0, UPT, UR7, URZ, UPT ;  /* 0x0000003f0700728c */ /* 0x000fd6000bf05270 */
[----:B------:R-:W-:Y:S02]  /*0b10*/  @!UP0 ULDC UR7, c[0x0][0x9f0] ;  /* 0x00027c0000078ab9 */ /* 0x000fe40000000800 */
[----:B------:R-:W-:Y:S01]  /*0b20*/  IMAD.U32 R4, RZ, RZ, UR7 ;  /* 0x00000007ff047e24 */ /* 0x000fe2000f8e00ff */
[----:B------:R-:W-:-:S04]  /*0b30*/  UIADD3 UR8, UR6, -0x1, UR7 ;  /* 0xffffffff06087890 */ /* 0x000fc8000fffe007 */
[-C--:B------:R-:W-:Y:S02]  /*0b40*/  IABS R0, R4.reuse ;  /* 0x0000000400007213 */ /* 0x080fe40000000000 */
[----:B------:R-:W-:Y:S01]  /*0b50*/  IMAD.U32 R5, RZ, RZ, UR8 ;  /* 0x00000008ff057e24 */ /* 0x000fe2000f8e00ff */
[----:B------:R-:W-:Y:S01]  /*0b60*/  IABS R6, R4 ;  /* 0x0000000400067213 */ /* 0x000fe20000000000 */
[----:B------:R-:W-:Y:S01]  /*0b70*/  ULOP3.LUT UR8, UR8, UR7, URZ, 0x3c, !UPT ;  /* 0x0000000708087292 */ /* 0x000fe2000f8e3c3f */
[----:B------:R-:W-:Y:S02]  /*0b80*/  R2UR UR11, R0 ;  /* 0x00000000000b72ca */ /* 0x000fe400000e0000 */
[----:B------:R-:W-:-:S04]  /*0b90*/  IABS R5, R5 ;  /* 0x0000000500057213 */ /* 0x000fc80000000000 */
[----:B------:R-:W-:-:S04]  /*0ba0*/  MOV R4, R5 ;  /* 0x0000000500047202 */ /* 0x000fc80000000f00 */
[----:B------:R-:W-:-:S03]  /*0bb0*/  R2UR UR10, R4 ;  /* 0x00000000040a72ca */ /* 0x000fc600000e0000 */
[----:B------:R-:W0:Y:S08]  /*0bc0*/  I2F.RP R0, UR11 ;  /* 0x0000000b00007d06 */ /* 0x000e300008209400 */
[----:B0-----:R-:W0:Y:S02]  /*0bd0*/  MUFU.RCP R0, R0 ;  /* 0x0000000000007308 */ /* 0x001e240000001000 */
[----:B0-----:R-:W-:-:S02]  /*0be0*/  VIADD R3, R0, 0xffffffe ;  /* 0x0ffffffe00037836 */ /* 0x001fc40000000000 */
[----:B------:R-:W-:-:S04]  /*0bf0*/  IMAD.MOV R0, RZ, RZ, -R6 ;  /* 0x000000ffff007224 */ /* 0x000fc800078e0a06 */
[----:B------:R-:W0:Y:S02]  /*0c00*/  F2I.FTZ.U32.TRUNC.NTZ R3, R3 ;  /* 0x0000000300037305 */ /* 0x000e24000021f000 */
[----:B0-----:R-:W-:-:S13]  /*0c10*/  R2UR UR5, R3 ;  /* 0x00000000030572ca */ /* 0x001fda00000e0000 */
[----:B------:R-:W-:-:S04]  /*0c20*/  UIADD3 UR9, URZ, -UR5, URZ ;  /* 0x800000053f097290 */ /* 0x000fc8000fffe03f */
[----:B------:R-:W-:-:S04]  /*0c30*/  UIMAD UR9, UR9, UR11, URZ ;  /* 0x0000000b090972a4 */ /* 0x000fc8000f8e023f */
[----:B------:R-:W-:-:S03]  /*0c40*/  UIMAD.WIDE.U32 UR4, UR5, UR9, UR4 ;  /* 0x00000009050472a5 */ /* 0x000fc6000f8e0004 */
[----:B------:R-:W-:Y:S01]  /*0c50*/  R2UR UR9, R0 ;  /* 0x00000000000972ca */ /* 0x000fe200000e0000 */
[----:B------:R-:W-:-:S12]  /*0c60*/  UIMAD.WIDE.U32 UR4, UR5, UR10, URZ ;  /* 0x0000000a050472a5 */ /* 0x000fd8000f8e003f */
[----:B------:R-:W-:-:S04]  /*0c70*/  UIMAD UR4, UR5, UR9, UR10 ;  /* 0x00000009050472a4 */ /* 0x000fc8000f8e020a */
[----:B------:R-:W-:-:S11]  /*0c80*/  UISETP.GT.U32.AND UP0, UPT, UR11, UR4, UPT ;  /* 0x000000040b00728c */ /* 0x000fd6000bf04070 */
[----:B------:R-:W-:Y:S02]  /*0c90*/  @!UP0 UIADD3 UR4, UR4, -UR11, URZ ;  /* 0x8000000b04048290 */ /* 0x000fe4000fffe03f */
[----:B------:R-:W-:Y:S02]  /*0ca0*/  @!UP0 UIADD3 UR5, UR5, 0x1, URZ ;  /* 0x0000000105058890 */ /* 0x000fe4000fffe03f */
[----:B------:R-:W-:Y:S02]  /*0cb0*/  UISETP.GE.U32.AND UP1, UPT, UR4, UR11, UPT ;  /* 0x0000000b0400728c */ /* 0x000fe4000bf26070 */
[----:B------:R-:W-:-:S09]  /*0cc0*/  UISETP.GE.AND UP0, UPT, UR8, URZ, UPT ;  /* 0x0000003f0800728c */ /* 0x000fd2000bf06270 */
[----:B------:R-:W-:Y:S02]  /*0cd0*/  @UP1 UIADD3 UR5, UR5, 0x1, URZ ;  /* 0x0000000105051890 */ /* 0x000fe4000fffe03f */
[----:B------:R-:W-:-:S05]  /*0ce0*/  UISETP.NE.AND UP1, UPT, UR7, URZ, UPT ;  /* 0x0000003f0700728c */ /* 0x000fca000bf25270 */
[----:B------:R-:W-:Y:S02]  /*0cf0*/  UMOV UR4, UR5 ;  /* 0x0000000500047c82 */ /* 0x000fe40008000000 */
[----:B------:R-:W-:-:S04]  /*0d00*/  @!UP0 UIADD3 UR4, -UR4, URZ, URZ ;  /* 0x0000003f04048290 */ /* 0x000fc8000fffe13f */
[----:B------:R-:W-:-:S12]  /*0d10*/  @!UP1 ULOP3.LUT UR4, URZ, UR7, URZ, 0x33, !UPT ;  /* 0x000000073f049292 */ /* 0x000fd8000f8e333f */
.L_x_9:
[----:B------:R-:W-:Y:S01]  /*0d20*/  UIMAD UR40, UR40, UR4, URZ ;  /* 0x00000004282872a4 */ /* 0x000fe2000f8e023f */
[----:B------:R-:W-:Y:S01]  /*0d30*/  IMAD.U32 R0, RZ, RZ, UR6 ;  /* 0x00000006ff007e24 */ /* 0x000fe2000f8e00ff */
[----:B------:R-:W-:Y:S01]  /*0d40*/  IADD3 R16, R16, -0x80, RZ ;  /* 0xffffff8010107810 */ /* 0x000fe20007ffe0ff */
[----:B------:R-:W-:Y:S01]  /*0d50*/  IMAD.U32 R3, RZ, RZ, UR4 ;  /* 0x00000004ff037e24 */ /* 0x000fe2000f8e00ff */
[----:B------:R-:W-:Y:S01]  /*0d60*/  PLOP3.LUT P0, PT, PT, PT, PT, 0x80, 0x0 ;  /* 0x000000000000781c */ /* 0x000fe20003f0f070 */
[----:B------:R-:W-:Y:S01]  /*0d70*/  IMAD.MOV.U32 R5, RZ, RZ, RZ ;  /* 0x000000ffff057224 */ /* 0x000fe200078e00ff */
[----:B------:R-:W-:Y:S02]  /*0d80*/  CS2R R150, SRZ ;  /* 0x0000000000967805 */ /* 0x000fe4000001ff00 */
[----:B------:R-:W-:Y:S02]  /*0d90*/  CS2R R148, SRZ ;  /* 0x0000000000947805 */ /* 0x000fe4000001ff00 */
[----:B------:R-:W-:Y:S01]  /*0da0*/  VIADDMNMX R0, R3, UR40, R0, PT ;  /* 0x0000002803007c46 */ /* 0x000fe2000b800100 */
[----:B------:R-:W-:Y:S01]  /*0db0*/  IMAD.MOV.U32 R3, RZ, RZ, RZ ;  /* 0x000000ffff037224 */ /* 0x000fe200078e00ff */
[----:B------:R-:W-:-:S02]  /*0dc0*/  CS2R R146, SRZ ;  /* 0x0000000000927805 */ /* 0x000fc4000001ff00 */
[----:B------:R-:W-:Y:S02]  /*0dd0*/  CS2R R144, SRZ ;  /* 0x0000000000907805 */ /* 0x000fe4000001ff00 */
[----:B------:R-:W-:Y:S02]  /*0de0*/  R2UR UR43, R0 ;  /* 0x00000000002b72ca */ /* 0x000fe400000e0000 */
[----:B------:R-:W-:Y:S02]  /*0df0*/  CS2R R142, SRZ ;  /* 0x00000000008e7805 */ /* 0x000fe4000001ff00 */
[----:B------:R-:W-:Y:S02]  /*0e00*/  CS2R R140, SRZ ;  /* 0x00000000008c7805 */ /* 0x000fe4000001ff00 */
[----:B------:R-:W-:Y:S02]  /*0e10*/  CS2R R138, SRZ ;  /* 0x00000000008a7805 */ /* 0x000fe4000001ff00 */
[----:B------:R-:W-:-:S02]  /*0e20*/  CS2R R136, SRZ ;  /* 0x0000000000887805 */ /* 0x000fc4000001ff00 */
[----:B------:R-:W-:Y:S02]  /*0e30*/  CS2R R134, SRZ ;  /* 0x0000000000867805 */ /* 0x000fe4000001ff00 */
[----:B------:R-:W-:Y:S02]  /*0e40*/  CS2R R132, SRZ ;  /* 0x0000000000847805 */ /* 0x000fe4000001ff00 */
[----:B------:R-:W-:Y:S02]  /*0e50*/  CS2R R130, SRZ ;  /* 0x0000000000827805 */ /* 0x000fe4000001ff00 */
[----:B------:R-:W-:Y:S02]  /*0e60*/  CS2R R128, SRZ ;  /* 0x0000000000807805 */ /* 0x000fe4000001ff00 */
[----:B------:R-:W-:Y:S02]  /*0e70*/  CS2R R126, SRZ ;  /* 0x00000000007e7805 */ /* 0x000fe4000001ff00 */
[----:B------:R-:W-:-:S02]  /*0e80*/  CS2R R124, SRZ ;  /* 0x00000000007c7805 */ /* 0x000fc4000001ff00 */
[----:B------:R-:W-:Y:S02]  /*0e90*/  CS2R R122, SRZ ;  /* 0x00000000007a7805 */ /* 0x000fe4000001ff00 */
[----:B------:R-:W-:Y:S01]  /*0ea0*/  CS2R R120, SRZ ;  /* 0x0000000000787805 */ /* 0x000fe2000001ff00 */
[----:B------:R-:W-:Y:S01]  /*0eb0*/  UISETP.GT.AND UP0, UPT, UR43, UR40, UPT ;  /* 0x000000282b00728c */ /* 0x000fe2000bf04270 */
[----:B------:R-:W-:Y:S02]  /*0ec0*/  CS2R R118, SRZ ;  /* 0x0000000000767805 */ /* 0x000fe4000001ff00 */
[----:B------:R-:W-:Y:S02]  /*0ed0*/  CS2R R116, SRZ ;  /* 0x0000000000747805 */ /* 0x000fe4000001ff00 */
[----:B------:R-:W-:Y:S02]  /*0ee0*/  CS2R R114, SRZ ;  /* 0x0000000000727805 */ /* 0x000fe4000001ff00 */
[----:B------:R-:W-:-:S02]  /*0ef0*/  CS2R R112, SRZ ;  /* 0x0000000000707805 */ /* 0x000fc4000001ff00 */
[----:B------:R-:W-:Y:S02]  /*0f00*/  CS2R R110, SRZ ;  /* 0x00000000006e7805 */ /* 0x000fe4000001ff00 */
[----:B------:R-:W-:Y:S02]  /*0f10*/  PLOP3.LUT P1, PT, PT, PT, UP0, 0x80, 0x0 ;  /* 0x000000000000781c */ /* 0x000fe40003f2f008 */
        /* <DEDUP_REMOVED lines=42> */
[----:B------:R-:W-:Y:S01]  /*11c0*/  CS2R R24, SRZ ;  /* 0x0000000000187805 */ /* 0x000fe2000001ff00 */
[----:B------:R-:W-:Y:S06]  /*11d0*/  @!P1 BRA `(.L_x_10) ;  /* 0x0000005000189947 */ /* 0x000fec0003800000 */
[----:B------:R-:W-:Y:S01]  /*11e0*/  SHF.R.S32.HI R3, RZ, 0x1f, R16 ;  /* 0x0000001fff037819 */ /* 0x000fe20000011410 */
[----:B------:R-:W0:Y:S01]  /*11f0*/  S2UR UR6, SR_CgaCtaId ;  /* 0x00000000000679c3 */ /* 0x000e220000008800 */
[----:B------:R-:W-:Y:S02]  /*1200*/  UMOV UR41, 0x400 ;  /* 0x0000040000297882 */ /* 0x000fe40000000000 */
[----:B------:R-:W-:-:S04]  /*1210*/  LEA.HI R17, R3, R16, RZ, 0x7 ;  /* 0x0000001003117211 */ /* 0x000fc800078f38ff */
[----:B------:R-:W-:-:S06]  /*1220*/  SHF.R.S32.HI R0, RZ, 0x7, R17 ;  /* 0x00000007ff007819 */ /* 0x000fcc0000011411 */
[----:B------:R-:W1:Y:S01]  /*1230*/  SHFL.IDX PT, R0, R0, RZ, 0x1f ;  /* 0x00001fff00007589 */ /* 0x000e6200000e0000 */
[----:B0-----:R-:W-:-:S04]  /*1240*/  ULEA UR41, UR6, UR41, 0x18 ;  /* 0x0000002906297291 */ /* 0x001fc8000f8ec03f */
[----:B------:R-:W-:-:S04]  /*1250*/  UIADD3 UR6, UR41, 0x18400, URZ ;  /* 0x0001840029067890 */ /* 0x000fc8000fffe03f */
[----:B------:R-:W-:Y:S01]  /*1260*/  ULOP3.LUT UP0, URZ, UR6, 0x1bf, URZ, 0xc0, !UPT ;  /* 0x000001bf063f7892 */ /* 0x000fe2000f80c03f */
[----:B-1----:R-:W-:-:S05]  /*1270*/  R2UR UR4, R0 ;  /* 0x00000000000472ca */ /* 0x002fca00000e0000 */
[----:B------:R-:W-:-:S08]  /*1280*/  PLOP3.LUT P0, PT, PT, PT, UP0, 0x80, 0x0 ;  /* 0x000000000000781c */ /* 0x000fd00003f0f008 */
[----:B------:R-:W-:-:S04]  /*1290*/  ULEA.HI UR5, UR4, UR4, URZ, 0x1 ;  /* 0x0000000404057291 */ /* 0x000fc8000f8f083f */
[----:B------:R-:W-:-:S04]  /*12a0*/  ULOP3.LUT UR5, UR5, 0x1e, URZ, 0xc0, !UPT ;  /* 0x0000001e05057892 */ /* 0x000fc8000f8ec03f */
[----:B------:R-:W-:-:S04]  /*12b0*/  UIADD3 UR5, UR4, -UR5, URZ ;  /* 0x8000000504057290 */ /* 0x000fc8000fffe03f */
[----:B------:R-:W-:-:S04]  /*12c0*/  ULEA UR5, UR5, UR6, 0xd ;  /* 0x0000000605057291 */ /* 0x000fc8000f8e683f */
[----:B------:R-:W-:-:S04]  /*12d0*/  USHF.R.U32.HI UR5, URZ, 0x4, UR5 ;  /* 0x000000043f057899 */ /* 0x000fc80008011605 */
[----:B------:R-:W-:Y:S01]  /*12e0*/  ULOP3.LUT UR44, UR5, 0x3fff, URZ, 0xc0, !UPT ;  /* 0x00003fff052c7892 */ /* 0x000fe2000f8ec03f */
[----:B------:R-:W-:Y:S11]  /*12f0*/  @!P0 BRA `(.L_x_11) ;  /* 0x0000000000408947 */ /* 0x000ff60003800000 */
[----:B------:R-:W-:Y:S01]  /*1300*/  MOV R0, 0x0 ;  /* 0x0000000000007802 */ /* 0x000fe20000000f00 */
[----:B------:R-:W-:Y:S01]  /*1310*/  ULDC.64 UR4, c[0x4][0x98] ;  /* 0x0100260000047ab9 */ /* 0x000fe20000000a00 */
[----:B------:R-:W-:Y:S01]  /*1320*/  ULDC.64 UR6, c[0x4][0x38] ;  /* 0x01000e0000067ab9 */ /* 0x000fe20000000a00 */
[----:B------:R-:W-:Y:S01]  /*1330*/  IMAD.U32 R4, RZ, RZ, UR4 ;  /* 0x00000004ff047e24 */ /* 0x000fe2000f8e00ff */
[----:B------:R0:W1:Y:S01]  /*1340*/  LDC.64 R14, c[0x4][R0] ;  /* 0x01000000000e7b82 */ /* 0x0000620000000a00 */
[----:B------:R-:W-:Y:S01]  /*1350*/  MOV R5, UR5 ;  /* 0x0000000500057c02 */ /* 0x000fe20008000f00 */
[----:B------:R-:W-:Y:S01]  /*1360*/  ULDC.64 UR4, c[0x4][0xa0] ;  /* 0x0100280000047ab9 */ /* 0x000fe20000000a00 */
[----:B------:R-:W-:Y:S01]  /*1370*/  IMAD.U32 R10, RZ, RZ, UR6 ;  /* 0x00000006ff0a7e24 */ /* 0x000fe2000f8e00ff */
[----:B------:R-:W-:Y:S01]  /*1380*/  MOV R11, UR7 ;  /* 0x00000007000b7c02 */ /* 0x000fe20008000f00 */
[----:B------:R-:W-:Y:S02]  /*1390*/  IMAD.U32 R6, RZ, RZ, UR4 ;  /* 0x00000004ff067e24 */ /* 0x000fe4000f8e00ff */
[----:B------:R-:W-:-:S02]  /*13a0*/  IMAD.U32 R7, RZ, RZ, UR5 ;  /* 0x00000005ff077e24 */ /* 0x000fc4000f8e00ff */
[----:B------:R-:W-:Y:S02]  /*13b0*/  IMAD.MOV.U32 R8, RZ, RZ, 0x70 ;  /* 0x00000070ff087424 */ /* 0x000fe400078e00ff */
[----:B------:R-:W-:Y:S02]  /*13c0*/  IMAD.MOV.U32 R12, RZ, RZ, 0x1 ;  /* 0x00000001ff0c7424 */ /* 0x000fe400078e00ff */
[----:B0-----:R-:W-:-:S07]  /*13d0*/  IMAD.MOV.U32 R13, RZ, RZ, RZ ;  /* 0x000000ffff0d7224 */ /* 0x001fce00078e00ff */
[----:B------:R-:W-:-:S07]  /*13e0*/  LEPC R20, `(.L_x_11) ;  /* 0x000000001014794e */ /* 0x000fce0000000000 */
[----:B-1----:R-:W-:Y:S05]  /*13f0*/  CALL.ABS.NOINC R14 ;  /* 0x000000000e007343 */ /* 0x002fea0003c00000 */
.L_x_11:
[----:B------:R-:W-:Y:S02]  /*1400*/  SHF.L.U32 R8, RZ, 0x1f, RZ ;  /* 0x0000001fff087819 */ /* 0x000fe400000006ff */
[----:B------:R-:W-:Y:S02]  /*1410*/  IADD3 R3, R2, 0x8, RZ ;  /* 0x0000000802037810 */ /* 0x000fe40007ffe0ff */
[----:B------:R-:W0:Y:S02]  /*1420*/  SYNCS.PHASECHK.TRANS64.TRYWAIT P0, [UR41+0x22800], R8 ;  /* 0x02280008ff0075a7 */ /* 0x000e240008000169 */
[----:B0-----:R-:W-:Y:S05]  /*1430*/  @!P0 BRA `(.L_x_12) ;  /* 0x000000a800888947 */ /* 0x001fea0003800000 */
.L_x_84:
[----:B------:R-:W-:Y:S05]  /*1440*/  WARPSYNC.ALL ;  /* 0x0000000000007948 */ /* 0x000fea0003800000 */
[----:B------:R-:W-:Y:S01]  /*1450*/  ULOP3.LUT UR4, UR39, 0x1, URZ, 0xfc, !UPT ;  /* 0x0000000127047892 */ /* 0x000fe2000f8efc3f */
[----:B------:R1:W-:Y:S03]  /*1460*/  BAR.SYNC.DEFER_BLOCKING R3, 0x100 ;  /* 0x000400030000751d */ /* 0x0003e60000010000 */
[----:B------:R-:W-:-:S06]  /*1470*/  UISETP.NE.AND UP0, UPT, UR4, 0x3, UPT ;  /* 0x000000030400788c */ /* 0x000fcc000bf05270 */
[----:B------:R-:W-:-:S13]  /*1480*/  PLOP3.LUT P0, PT, PT, PT, UP0, 0x80, 0x0 ;  /* 0x000000000000781c */ /* 0x000fda0003f0f008 */
[----:B-1----:R-:W-:Y:S05]  /*1490*/  @!P0 BRA `(.L_x_13) ;  /* 0x0000000000048947 */ /* 0x002fea0003800000 */
[----:B------:R-:W-:Y:S01]  /*14a0*/  BPT.TRAP 0x1 ;  /* 0x000000040000795c */ /* 0x000fe20000300000 */
.L_x_13:
[----:B------:R1:W2:Y:S01]  /*14b0*/  SYNCS.PHASECHK.TRANS64.TRYWAIT P1, [UR41+0x22830], R8 ;  /* 0x02283008ff0075a7 */ /* 0x0002a20008020169 */
[----:B------:R-:W-:Y:S05]  /*14c0*/  @!P0 BRA `(.L_x_14) ;  /* 0x0000000000048947 */ /* 0x000fea0003800000 */
[----:B------:R-:W-:Y:S01]  /*14d0*/  BPT.TRAP 0x1 ;  /* 0x000000040000795c */ /* 0x000fe20000300000 */
.L_x_14:
[----:B--2---:R-:W-:Y:S05]  /*14e0*/  @P1 BRA `(.L_x_15) ;  /* 0x0000000000081947 */ /* 0x004fea0003800000 */
[----:B------:R-:W2:Y:S02]  /*14f0*/  SYNCS.PHASECHK.TRANS64.TRYWAIT P1, [UR41+0x22830], R8 ;  /* 0x02283008ff0075a7 */ /* 0x000ea40008020169 */
[----:B--2---:R-:W-:Y:S05]  /*1500*/  @!P1 BRA `(.L_x_16) ;  /* 0x000000a8006c9947 */ /* 0x004fea0003800000 */
.L_x_15:
[----:B------:R-:W-:Y:S01]  /*1510*/  UIADD3 UR4, UR41, 0x1c400, URZ ;  /* 0x0001c40029047890 */ /* 0x000fe2000fffe03f */
[----:B------:R-:W-:Y:S01]  /*1520*/  WARPGROUP.ARRIVE ;  /* 0x00000000000079c5 */ /* 0x000fe20000000000 */
[----:B------:R-:W-:Y:S01]  /*1530*/  ULOP3.LUT UR8, UR44, 0x10000, URZ, 0xfc, !UPT ;  /* 0x000100002c087892 */ /* 0x000fe2000f8efc3f */
[----:B------:R-:W-:Y:S01]  /*1540*/  IADD3 R0, -R2, 0xb, RZ ;  /* 0x0000000b02007810 */ /* 0x000fe20007ffe1ff */
[----:B------:R-:W-:-:S03]  /*1550*/  USHF.R.U32.HI UR4, URZ, 0x4, UR4 ;  /* 0x000000043f047899 */ /* 0x000fc60008011604 */
[----:B------:R-:W2:Y:S01]  /*1560*/  S2UR UR26, SR_CgaCtaId ;  /* 0x00000000001a79c3 */ /* 0x000ea20000008800 */
[----:B------:R-:W-:Y:S01]  /*1570*/  UMOV UR9, 0x40000040 ;  /* 0x4000004000097882 */ /* 0x000fe20000000000 */
[----:B------:R-:W-:Y:S01]  /*1580*/  UMOV UR7, 0x40000040 ;  /* 0x4000004000077882 */ /* 0x000fe20000000000 */
[----:B------:R-:W-:Y:S01]  /*1590*/  ULOP3.LUT UR4, UR4, 0x3fff, URZ, 0xc0, !UPT ;  /* 0x00003fff04047892 */ /* 0x000fe2000f8ec03f */
[----:B------:R-:W-:Y:S01]  /*15a0*/  UMOV UR5, UR9 ;  /* 0x0000000900057c82 */ /* 0x000fe20008000000 */
[----:B------:R-:W-:Y:S02]  /*15b0*/  UIADD3 UR12, UR8, 0x2, URZ ;  /* 0x00000002080c7890 */ /* 0x000fe4000fffe03f */
[----:B------:R-:W-:Y:S01]  /*15c0*/  ULOP3.LUT UR6, UR4, 0x10000, URZ, 0xfc, !UPT ;  /* 0x0001000004067892 */ /* 0x000fe2000f8efc3f */
[----:B------:R-:W-:Y:S02]  /*15d0*/  UMOV UR13, 0x40000040 ;  /* 0x40000040000d7882 */ /* 0x000fe40000000000 */
[----:B------:R-:W-:Y:S01]  /*15e0*/  UMOV UR4, UR8 ;  /* 0x0000000800047c82 */ /* 0x000fe20008000000 */
[----:B------:R-:W-:Y:S01]  /*15f0*/  UIADD3 UR14, UR6, 0x2, URZ ;  /* 0x00000002060e7890 */ /* 0x000fe2000fffe03f */
[----:B------:R-:W-:Y:S01]  /*1600*/  UMOV UR15, 0x40000040 ;  /* 0x40000040000f7882 */ /* 0x000fe20000000000 */
[----:B------:R-:W-:-:S03]  /*1610*/  UIADD3 UR16, UR8, 0x4, URZ ;  /* 0x0000000408107890 */ /* 0x000fc6000fffe03f */
[----:B------:R-:W-:Y:S01]  /*1620*/  HGMMA.64x96x16.F32.BF16 R24, gdesc[UR4], RZ, !UPT, gsb0 ;  /* 0x01600000041879f0 */ /* 0x000fe2000c0018ff */
[----:B------:R-:W-:Y:S01]  /*1630*/  UIADD3 UR18, UR6, 0x4, URZ ;  /* 0x0000000406127890 */ /* 0x000fe2000fffe03f */
[----:B------:R-:W-:Y:S01]  /*1640*/  UMOV UR17, 0x40000040 ;  /* 0x4000004000117882 */ /* 0x000fe20000000000 */
[----:B------:R-:W-:Y:S01]  /*1650*/  UMOV UR19, 0x40000040 ;  /* 0x4000004000137882 */ /* 0x000fe20000000000 */
[----:B------:R-:W-:Y:S02]  /*1660*/  UIADD3 UR20, UR8, 0x6, URZ ;  /* 0x0000000608147890 */ /* 0x000fe4000fffe03f */
[----:B------:R-:W-:Y:S01]  /*1670*/  UIADD3 UR22, UR6, 0x6, URZ ;  /* 0x0000000606167890 */ /* 0x000fe2000fffe03f */
[----:B------:R-:W-:Y:S01]  /*1680*/  UMOV UR21, 0x40000040 ;  /* 0x4000004000157882 */ /* 0x000fe20000000000 */
[----:B------:R-:W-:Y:S01]  /*1690*/  UMOV UR23, 0x40000040 ;  /* 0x4000004000177882 */ /* 0x000fe20000000000 */
[----:B------:R-:W-:Y:S02]  /*16a0*/  WARPGROUP.DEPBAR.LE gsb0, 0x0 ;  /* 0x00008000000079c5 */ /* 0x000fe40000010000 */
[----:B------:R-:W-:-:S06]  /*16b0*/  WARPGROUP.ARRIVE ;  /* 0x00000000000079c5 */ /* 0x000fcc0000000000 */
[----:B------:R-:W-:Y:S03]  /*16c0*/  HGMMA.64x96x16.F32.BF16 R24, gdesc[UR12], R24, gsb0 ;  /* 0x016000000c1879f0 */ /* 0x000fe60008001818 */
[----:B------:R-:W-:Y:S02]  /*16d0*/  WARPGROUP.DEPBAR.LE gsb0, 0x0 ;  /* 0x00008000000079c5 */ /* 0x000fe40000010000 */
[----:B------:R-:W-:-:S06]  /*16e0*/  WARPGROUP.ARRIVE ;  /* 0x00000000000079c5 */ /* 0x000fcc0000000000 */
[----:B------:R-:W-:Y:S03]  /*16f0*/  HGMMA.64x96x16.F32.BF16 R24, gdesc[UR16], R24, gsb0 ;  /* 0x01600000101879f0 */ /* 0x000fe60008001818 */
[----:B------:R-:W-:Y:S02]  /*1700*/  WARPGROUP.DEPBAR.LE gsb0, 0x0 ;  /* 0x00008000000079c5 */ /* 0x000fe40000010000 */
[----:B------:R-:W-:-:S06]  /*1710*/  WARPGROUP.ARRIVE ;  /* 0x00000000000079c5 */ /* 0x000fcc0000000000 */
[----:B------:R-:W-:Y:S03]  /*1720*/  HGMMA.64x96x16.F32.BF16 R24, gdesc[UR20], R24, gsb0 ;  /* 0x01600000141879f0 */ /* 0x000fe60008001818 */
[----:B------:R-:W-:Y:S02]  /*1730*/  WARPGROUP.DEPBAR.LE gsb0, 0x0 ;  /* 0x00008000000079c5 */ /* 0x000fe40000010000 */
[----:B------:R3:W-:Y:S06]  /*1740*/  BAR.ARV R0, 0x100 ;  /* 0x000400000000751d */ /* 0x0007ec0000002000 */
[----:B--2---:R-:W-:Y:S05]  /*1750*/  @!P0 BRA `(.L_x_17) ;  /* 0x0000000000048947 */ /* 0x004fea0003800000 */
[----:B------:R-:W-:Y:S01]  /*1760*/  BPT.TRAP 0x1 ;  /* 0x000000040000795c */ /* 0x000fe20000300000 */
.L_x_17:
[----:B------:R-:W-:Y:S01]  /*1770*/  LOP3.LUT R17, R17, 0xffffff80, RZ, 0xc0, !PT ;  /* 0xffffff8011117812 */ /* 0x000fe200078ec0ff */
[----:B------:R-:W-:Y:S01]  /*1780*/  ULDC UR4, c[0x0][0x9d8] ;  /* 0x0002760000047ab9 */ /* 0x000fe20000000800 */
[----:B------:R-:W-:Y:S01]  /*1790*/  UIMAD UR42, UR43, -0x60, UR42 ;  /* 0xffffffa02b2a78a4 */ /* 0x000fe2000f8e022a */
[----:B------:R-:W-:Y:S01]  /*17a0*/  FMUL.FTZ R24, R24, UR4 ;  /* 0x0000000418187c20 */ /* 0x000fe20008410000 */
[----:B------:R-:W-:Y:S01]  /*17b0*/  FMUL.FTZ R25, R25, UR4 ;  /* 0x0000000419197c20 */ /* 0x000fe20008410000 */
[----:B------:R-:W-:Y:S02]  /*17c0*/  IMAD.IADD R17, R16, 0x1, -R17 ;  /* 0x0000000110117824 */ /* 0x000fe400078e0a11 */
[----:B------:R-:W-:Y:S01]  /*17d0*/  FMUL.FTZ R28, R28, UR4 ;  /* 0x000000041c1c7c20 */ /* 0x000fe20008410000 */
[----:B------:R-:W-:Y:S01]  /*17e0*/  UIADD3 UR42, UR42, 0x60, URZ ;  /* 0x000000602a2a7890 */ /* 0x000fe2000fffe03f */
[----:B------:R-:W-:Y:S01]  /*17f0*/  FMUL.FTZ R29, R29, UR4 ;  /* 0x000000041d1d7c20 */ /* 0x000fe20008410000 */
[----:B------:R-:W2:Y:S01]  /*1800*/  MUFU.TANH R24, R24 ;  /* 0x0000001800187308 */ /* 0x000ea20000002400 */
[----:B------:R-:W-:Y:S01]  /*1810*/  SHF.R.S32.HI R4, RZ, 0x1f, R17 ;  /* 0x0000001fff047819 */ /* 0x000fe20000011411 */
[----:B------:R-:W-:Y:S01]  /*1820*/  FMUL.FTZ R32, R32, UR4 ;  /* 0x0000000420207c20 */ /* 0x000fe20008410000 */
[----:B------:R-:W-:Y:S01]  /*1830*/  FMUL.FTZ R26, R26, UR4 ;  /* 0x000000041a1a7c20 */ /* 0x000fe20008410000 */
[----:B0-----:R-:W-:Y:S01]  /*1840*/  IMAD.U32 R5, RZ, RZ, UR42 ;  /* 0x0000002aff057e24 */ /* 0x001fe2000f8e00ff */
[----:B------:R-:W-:Y:S01]  /*1850*/  LEA.HI R4, R4, R17, RZ, 0x2 ;  /* 0x0000001104047211 */ /* 0x000fe200078f10ff */
[----:B------:R-:W-:Y:S01]  /*1860*/  FMUL.FTZ R33, R33, UR4 ;  /* 0x0000000421217c20 */ /* 0x000fe20008410000 */
[----:B------:R-:W-:Y:S01]  /*1870*/  FMUL.FTZ R27, R27, UR4 ;  /* 0x000000041b1b7c20 */ /* 0x000fe20008410000 */
[----:B------:R-:W0:Y:S01]  /*1880*/  MUFU.TANH R25, R25 ;  /* 0x0000001900197308 */ /* 0x000e220000002400 */
[----:B------:R-:W-:Y:S01]  /*1890*/  LOP3.LUT R4, R4, 0x7ffffffc, RZ, 0xc0, !PT ;  /* 0x7ffffffc04047812 */ /* 0x000fe200078ec0ff */
[----:B------:R-:W-:Y:S01]  /*18a0*/  FMUL.FTZ R36, R36, UR4 ;  /* 0x0000000424247c20 */ /* 0x000fe20008410000 */
[----:B------:R-:W-:Y:S01]  /*18b0*/  FMUL.FTZ R30, R30, UR4 ;  /* 0x000000041e1e7c20 */ /* 0x000fe20008410000 */
[----:B------:R-:W-:Y:S01]  /*18c0*/  FMUL.FTZ R37, R37, UR4 ;  /* 0x0000000425257c20 */ /* 0x000fe20008410000 */
[----:B------:R-:W-:Y:S01]  /*18d0*/  FMUL.FTZ R31, R31, UR4 ;  /* 0x000000041f1f7c20 */ /* 0x000fe20008410000 */
[----:B------:R-:W-:-:S02]  /*18e0*/  IMAD.IADD R4, R17, 0x1, -R4 ;  /* 0x0000000111047824 */ /* 0x000fc400078e0a04 */
[----:B------:R-:W-:Y:S01]  /*18f0*/  FMUL.FTZ R40, R40, UR4 ;  /* 0x0000000428287c20 */ /* 0x000fe20008410000 */
[----:B------:R-:W4:Y:S01]  /*1900*/  MUFU.TANH R28, R28 ;  /* 0x0000001c001c7308 */ /* 0x000f220000002400 */
[----:B------:R-:W-:Y:S01]  /*1910*/  FMUL.FTZ R34, R34, UR4 ;  /* 0x0000000422227c20 */ /* 0x000fe20008410000 */
[----:B------:R-:W-:Y:S02]  /*1920*/  IMAD R4, R4, -0x2, R5 ;  /* 0xfffffffe04047824 */ /* 0x000fe400078e0205 */
[----:B------:R-:W-:Y:S01]  /*1930*/  FMUL.FTZ R41, R41, UR4 ;  /* 0x0000000429297c20 */ /* 0x000fe20008410000 */
[----:B------:R-:W-:Y:S01]  /*1940*/  FMUL.FTZ R35, R35, UR4 ;  /* 0x0000000423237c20 */ /* 0x000fe20008410000 */
[----:B------:R-:W-:Y:S01]  /*1950*/  FMUL.FTZ R44, R44, UR4 ;  /* 0x000000042c2c7c20 */ /* 0x000fe20008410000 */
[----:B------:R-:W-:Y:S01]  /*1960*/  FMUL.FTZ R38, R38, UR4 ;  /* 0x0000000426267c20 */ /* 0x000fe20008410000 */
[C---:B------:R-:W-:Y:S01]  /*1970*/  ISETP.GT.AND P6, PT, R4.reuse, RZ, PT ;  /* 0x000000ff0400720c */ /* 0x040fe20003fc4270 */
[----:B------:R-:W5:Y:S01]  /*1980*/  MUFU.TANH R29, R29 ;  /* 0x0000001d001d7308 */ /* 0x000f620000002400 */
[C---:B------:R-:W-:Y:S01]  /*1990*/  ISETP.GT.AND P5, PT, R4.reuse, 0x1, PT ;  /* 0x000000010400780c */ /* 0x040fe20003fa4270 */
[----:B------:R-:W-:Y:S01]  /*19a0*/  FMUL.FTZ R45, R45, UR4 ;  /* 0x000000042d2d7c20 */ /* 0x000fe20008410000 */
[----:B------:R-:W-:Y:S01]  /*19b0*/  ISETP.GT.AND P4, PT, R4, 0x8, PT ;  /* 0x000000080400780c */ /* 0x000fe20003f84270 */
[----:B------:R-:W-:Y:S01]  /*19c0*/  FMUL.FTZ R39, R39, UR4 ;  /* 0x0000000427277c20 */ /* 0x000fe20008410000 */
[----:B--2---:R-:W-:Y:S01]  /*19d0*/  FSEL R24, R24, -INF , P6 ;  /* 0xff80000018187808 */ /* 0x004fe20003000000 */
[----:B------:R-:W-:Y:S01]  /*19e0*/  FMUL.FTZ R48, R48, UR4 ;  /* 0x0000000430307c20 */ /* 0x000fe20008410000 */
[----:B0-----:R-:W-:Y:S01]  /*19f0*/  FSEL R25, R25, -INF , P5 ;  /* 0xff80000019197808 */ /* 0x001fe20002800000 */
[----:B------:R-:W0:Y:S01]  /*1a00*/  MUFU.TANH R32, R32 ;  /* 0x0000002000207308 */ /* 0x000e220000002400 */
[----:B------:R-:W-:Y:S01]  /*1a10*/  ISETP.GT.AND P3, PT, R4, 0x9, PT ;  /* 0x000000090400780c */ /* 0x000fe20003f64270 */
[----:B------:R-:W-:Y:S01]  /*1a20*/  FMUL.FTZ R42, R42, UR4 ;  /* 0x000000042a2a7c20 */ /* 0x000fe20008410000 */
[----:B----4-:R-:W-:Y:S01]  /*1a30*/  FSEL R28, R28, -INF , P4 ;  /* 0xff8000001c1c7808 */ /* 0x010fe20002000000 */
[----:B------:R-:W-:Y:S01]  /*1a40*/  FMUL.FTZ R49, R49, UR4 ;  /* 0x0000000431317c20 */ /* 0x000fe20008410000 */
[----:B------:R-:W-:Y:S01]  /*1a50*/  FMNMX.FTZ R5, R24, R25, !PT ;  /* 0x0000001918057209 */ /* 0x000fe20007810000 */
[----:B------:R-:W-:Y:S01]  /*1a60*/  FMUL.FTZ R43, R43, UR4 ;  /* 0x000000042b2b7c20 */ /* 0x000fe20008410000 */
[----:B------:R-:W-:Y:S01]  /*1a70*/  ISETP.GT.AND P2, PT, R4, 0x10, PT ;  /* 0x000000100400780c */ /* 0x000fe20003f44270 */
[----:B------:R-:W2:Y:S01]  /*1a80*/  MUFU.TANH R26, R26 ;  /* 0x0000001a001a7308 */ /* 0x000ea20000002400 */
[----:B-----5:R-:W-:Y:S01]  /*1a90*/  FSEL R29, R29, -INF , P3 ;  /* 0xff8000001d1d7808 */ /* 0x020fe20001800000 */
[----:B------:R-:W-:Y:S01]  /*1aa0*/  FMUL.FTZ R52, R52, UR4 ;  /* 0x0000000434347c20 */ /* 0x000fe20008410000 */
[----:B------:R-:W-:Y:S01]  /*1ab0*/  FMNMX.FTZ R6, R28, R5, !PT ;  /* 0x000000051c067209 */ /* 0x000fe20007810000 */
[----:B------:R-:W-:Y:S01]  /*1ac0*/  FMUL.FTZ R46, R46, UR4 ;  /* 0x000000042e2e7c20 */ /* 0x000fe20008410000 */
[----:B------:R-:W-:Y:S01]  /*1ad0*/  ISETP.GT.AND P1, PT, R4, 0x11, PT ;  /* 0x000000110400780c */ /* 0x000fe20003f24270 */
[----:B------:R-:W-:Y:S01]  /*1ae0*/  FMUL.FTZ R53, R53, UR4 ;  /* 0x0000000435357c20 */ /* 0x000fe20008410000 */
[----:B------:R-:W-:Y:S01]  /*1af0*/  FMNMX.FTZ R5, R29, R6, !PT ;  /* 0x000000061d057209 */ /* 0x000fe20007810000 */
[----:B------:R-:W4:Y:S01]  /*1b00*/  MUFU.TANH R33, R33 ;  /* 0x0000002100217308 */ /* 0x000f220000002400 */
[----:B0-----:R-:W-:Y:S01]  /*1b10*/  FSEL R32, R32, -INF , P2 ;  /* 0xff80000020207808 */ /* 0x001fe20001000000 */
[----:B------:R-:W-:Y:S01]  /*1b20*/  FMUL.FTZ R47, R47, UR4 ;  /* 0x000000042f2f7c20 */ /* 0x000fe20008410000 */
[----:B------:R-:W-:Y:S01]  /*1b30*/  FMUL.FTZ R56, R56, UR4 ;  /* 0x0000000438387c20 */ /* 0x000fe20008410000 */
[----:B------:R-:W-:Y:S01]  /*1b40*/  FMUL.FTZ R50, R50, UR4 ;  /* 0x0000000432327c20 */ /* 0x000fe20008410000 */
[----:B------:R-:W-:Y:S01]  /*1b50*/  FMNMX.FTZ R6, R32, R5, !PT ;  /* 0x0000000520067209 */ /* 0x000fe20007810000 */
[----:B------:R-:W-:Y:S01]  /*1b60*/  FMUL.FTZ R57, R57, UR4 ;  /* 0x0000000439397c20 */ /* 0x000fe20008410000 */
[----:B------:R-:W-:Y:S01]  /*1b70*/  FMUL.FTZ R51, R51, UR4 ;  /* 0x0000000433337c20 */ /* 0x000fe20008410000 */
[----:B------:R-:W0:Y:S01]  /*1b80*/  MUFU.TANH R27, R27 ;  /* 0x0000001b001b7308 */ /* 0x000e220000002400 */
[----:B--2---:R-:W-:Y:S01]  /*1b90*/  FSEL R26, R26, -INF , P6 ;  /* 0xff8000001a1a7808 */ /* 0x004fe20003000000 */
[----:B------:R-:W-:Y:S01]  /*1ba0*/  FMUL.FTZ R60, R60, UR4 ;  /* 0x000000043c3c7c20 */ /* 0x000fe20008410000 */
[----:B------:R-:W-:Y:S01]  /*1bb0*/  ISETP.GT.AND P6, PT, R4, 0x18, PT ;  /* 0x000000180400780c */ /* 0x000fe20003fc4270 */
[----:B------:R-:W-:Y:S01]  /*1bc0*/  FMUL.FTZ R54, R54, UR4 ;  /* 0x0000000436367c20 */ /* 0x000fe20008410000 */
[----:B------:R-:W-:Y:S01]  /*1bd0*/  FMUL.FTZ R61, R61, UR4 ;  /* 0x000000043d3d7c20 */ /* 0x000fe20008410000 */
[----:B------:R-:W-:Y:S01]  /*1be0*/  FMUL.FTZ R55, R55, UR4 ;  /* 0x0000000437377c20 */ /* 0x000fe20008410000 */
[----:B------:R-:W-:Y:S01]  /*1bf0*/  FMUL.FTZ R64, R64, UR4 ;  /* 0x0000000440407c20 */ /* 0x000fe20008410000 */
[----:B------:R-:W2:Y:S01]  /*1c00*/  MUFU.TANH R36, R36 ;  /* 0x0000002400247308 */ /* 0x000ea20000002400 */
[----:B----4-:R-:W-:Y:S01]  /*1c10*/  FSEL R33, R33, -INF , P1 ;  /* 0xff80000021217808 */ /* 0x010fe20000800000 */
[----:B------:R-:W-:Y:S01]  /*1c20*/  FMUL.FTZ R58, R58, UR4 ;  /* 0x000000043a3a7c20 */ /* 0x000fe20008410000 */
[----:B------:R-:W-:Y:S01]  /*1c30*/  FMUL.FTZ R65, R65, UR4 ;  /* 0x0000000441417c20 */ /* 0x000fe20008410000 */
[----:B------:R-:W-:Y:S01]  /*1c40*/  FMUL.FTZ R59, R59, UR4 ;  /* 0x000000043b3b7c20 */ /* 0x000fe20008410000 */
[----:B------:R-:W-:Y:S01]  /*1c50*/  FMNMX.FTZ R5, R33, R6, !PT ;  /* 0x0000000621057209 */ /* 0x000fe20007810000 */
[----:B------:R-:W-:Y:S01]  /*1c60*/  FMUL.FTZ R68, R68, UR4 ;  /* 0x0000000444447c20 */ /* 0x000fe20008410000 */
[----:B------:R-:W-:Y:S01]  /*1c70*/  FMUL.FTZ R69, R69, UR4 ;  /* 0x0000000445457c20 */ /* 0x000fe20008410000 */
[----:B------:R-:W4:Y:S01]  /*1c80*/  MUFU.TANH R30, R30 ;  /* 0x0000001e001e7308 */ /* 0x000f220000002400 */
[----:B0-----:R-:W-:Y:S01]  /*1c90*/  FSEL R27, R27, -INF , P5 ;  /* 0xff8000001b1b7808 */ /* 0x001fe20002800000 */
[----:B------:R-:W-:Y:S01]  /*1ca0*/  FMUL.FTZ R62, R62, UR4 ;  /* 0x000000043e3e7c20 */ /* 0x000fe20008410000 */
[----:B------:R-:W-:Y:S01]  /*1cb0*/  ISETP.GT.AND P5, PT, R4, 0x19, PT ;  /* 0x000000190400780c */ /* 0x000fe20003fa4270 */
[----:B------:R-:W-:Y:S01]  /*1cc0*/  FMUL.FTZ R63, R63, UR4 ;  /* 0x000000043f3f7c20 */ /* 0x000fe20008410000 */
[----:B------:R-:W-:Y:S01]  /*1cd0*/  FMUL.FTZ R66, R66, UR4 ;  /* 0x0000000442427c20 */ /* 0x000fe20008410000 */
[----:B------:R-:W-:Y:S01]  /*1ce0*/  FMUL.FTZ R67, R67, UR4 ;  /* 0x0000000443437c20 */ /* 0x000fe20008410000 */
[----:B------:R-:W-:Y:S01]  /*1cf0*/  FMUL.FTZ R70, R70, UR4 ;  /* 0x0000000446467c20 */ /* 0x000fe20008410000 */
[----:B------:R-:W0:Y:S01]  /*1d00*/  MUFU.TANH R37, R37 ;  /* 0x0000002500257308 */ /* 0x000e220000002400 */
[----:B--2---:R-:W-:Y:S01]  /*1d10*/  FSEL R36, R36, -INF , P6 ;  /* 0xff80000024247808 */ /* 0x004fe20003000000 */
[----:B------:R-:W-:Y:S01]  /*1d20*/  FMUL.FTZ R71, R71, UR4 ;  /* 0x0000000447477c20 */ /* 0x000fe20008410000 */
[----:B------:R-:W-:Y:S01]  /*1d30*/  ULDC UR10, c[0x0][0x988] ;  /* 0x00026200000a7ab9 */ /* 0x000fe20000000800 */
[----:B------:R-:W-:Y:S01]  /*1d40*/  P2R R10, PR, RZ, 0x1 ;  /* 0x00000001ff0a7803 */ /* 0x000fe20000000000 */
[----:B------:R-:W-:Y:S01]  /*1d50*/  UIADD3 UR4, UR41, 0x22840, URZ ;  /* 0x0002284029047890 */ /* 0x000fe2000fffe03f */
[----:B------:R-:W-:-:S02]  /*1d60*/  FMNMX.FTZ R6, R36, R5, !PT ;  /* 0x0000000524067209 */ /* 0x000fc40007810000 */
[----:B------:R-:W2:Y:S01]  /*1d70*/  MUFU.TANH R31, R31 ;  /* 0x0000001f001f7308 */ /* 0x000ea20000002400 */
[----:B----4-:R-:W-:Y:S01]  /*1d80*/  FSEL R30, R30, -INF , P4 ;  /* 0xff8000001e1e7808 */ /* 0x010fe20002000000 */
[----:B------:R-:W-:Y:S01]  /*1d90*/  UPRMT UR4, UR26, 0x654, UR4 ;  /* 0x000006541a047896 */ /* 0x000fe20008000004 */
[----:B------:R-:W-:-:S05]  /*1da0*/  ISETP.GT.AND P4, PT, R4, 0x20, PT ;  /* 0x000000200400780c */ /* 0x000fca0003f84270 */
[----:B------:R-:W4:Y:S01]  /*1db0*/  MUFU.TANH R40, R40 ;  /* 0x0000002800287308 */ /* 0x000f220000002400 */
[----:B0-----:R-:W-:Y:S02]  /*1dc0*/  FSEL R37, R37, -INF , P5 ;  /* 0xff80000025257808 */ /* 0x001fe40002800000 */
[----:B------:R-:W-:Y:S02]  /*1dd0*/  SYNCS.ARRIVE.TRANS64.RED.A1T0 RZ, [UR4], RZ ;  /* 0x000000ffffff79a7 */ /* 0x000fe40008100404 */
[----:B------:R-:W-:-:S03]  /*1de0*/  FMNMX.FTZ R5, R37, R6, !PT ;  /* 0x0000000625057209 */ /* 0x000fc60007810000 */
[----:B------:R-:W0:Y:S01]  /*1df0*/  MUFU.TANH R34, R34 ;  /* 0x0000002200227308 */ /* 0x000e220000002400 */
[----:B--2---:R-:W-:Y:S02]  /*1e00*/  FSEL R31, R31, -INF , P3 ;  /* 0xff8000001f1f7808 */ /* 0x004fe40001800000 */
[----:B------:R-:W-:-:S05]  /*1e10*/  ISETP.GT.AND P3, PT, R4, 0x21, PT ;  /* 0x000000210400780c */ /* 0x000fca0003f64270 */
[----:B------:R-:W2:Y:S01]  /*1e20*/  MUFU.TANH R41, R41 ;  /* 0x0000002900297308 */ /* 0x000ea20000002400 */
[----:B----4-:R-:W-:-:S04]  /*1e30*/  FSEL R40, R40, -INF , P4 ;  /* 0xff80000028287808 */ /* 0x010fc80002000000 */
[----:B------:R-:W-:-:S03]  /*1e40*/  FMNMX.FTZ R6, R40, R5, !PT ;  /* 0x0000000528067209 */ /* 0x000fc60007810000 */
[----:B------:R-:W4:Y:S01]  /*1e50*/  MUFU.TANH R35, R35 ;  /* 0x0000002300237308 */ /* 0x000f220000002400 */
[----:B0-----:R-:W-:Y:S02]  /*1e60*/  FSEL R34, R34, -INF , P2 ;  /* 0xff80000022227808 */ /* 0x001fe40001000000 */
[----:B------:R-:W-:-:S05]  /*1e70*/  ISETP.GT.AND P2, PT, R4, 0x28, PT ;  /* 0x000000280400780c */ /* 0x000fca0003f44270 */
[----:B------:R-:W0:Y:S01]  /*1e80*/  MUFU.TANH R44, R44 ;  /* 0x0000002c002c7308 */ /* 0x000e220000002400 */
[----:B--2---:R-:W-:-:S04]  /*1e90*/  FSEL R41, R41, -INF , P3 ;  /* 0xff80000029297808 */ /* 0x004fc80001800000 */
[----:B------:R-:W-:-:S03]  /*1ea0*/  FMNMX.FTZ R5, R41, R6, !PT ;  /* 0x0000000629057209 */ /* 0x000fc60007810000 */
[----:B------:R-:W2:Y:S01]  /*1eb0*/  MUFU.TANH R38, R38 ;  /* 0x0000002600267308 */ /* 0x000ea20000002400 */
[----:B----4-:R-:W-:Y:S02]  /*1ec0*/  FSEL R35, R35, -INF , P1 ;  /* 0xff80000023237808 */ /* 0x010fe40000800000 */
[----:B------:R-:W-:-:S05]  /*1ed0*/  ISETP.GT.AND P1, PT, R4, 0x29, PT ;  /* 0x000000290400780c */ /* 0x000fca0003f24270 */
[----:B------:R-:W4:Y:S01]  /*1ee0*/  MUFU.TANH R45, R45 ;  /* 0x0000002d002d7308 */ /* 0x000f220000002400 */
[----:B0-----:R-:W-:-:S04]  /*1ef0*/  FSEL R44, R44, -INF , P2 ;  /* 0xff8000002c2c7808 */ /* 0x001fc80001000000 */
        /* <DEDUP_REMOVED lines=74> */
[----:B--2---:R-:W-:-:S04]  /*23a0*/  FSEL R69, R69, -INF , P1 ;  /* 0xff80000045457808 */ /* 0x004fc80000800000 */
[----:B------:R-:W-:-:S03]  /*23b0*/  FMNMX.FTZ R5, R69, R4, !PT ;  /* 0x0000000445057209 */ /* 0x000fc60007810000 */
[----:B------:R-:W2:Y:S01]  /*23c0*/  MUFU.TANH R66, R66 ;  /* 0x0000004200427308 */ /* 0x000ea20000002400 */
[----:B----4-:R-:W-:Y:S01]  /*23d0*/  FSEL R62, R62, -INF , P6 ;  /* 0xff8000003e3e7808 */ /* 0x010fe20003000000 */
[----:B------:R-:W4:Y:S06]  /*23e0*/  SHFL.BFLY PT, R4, R5, 0x2, 0x1f ;  /* 0x0c401f0005047f89 */ /* 0x000f2c00000e0000 */
[----:B------:R-:W5:Y:S01]  /*23f0*/  MUFU.TANH R67, R67 ;  /* 0x0000004300437308 */ /* 0x000f620000002400 */
[----:B0-----:R-:W-:-:S07]  /*2400*/  FSEL R63, R63, -INF , P5 ;  /* 0xff8000003f3f7808 */ /* 0x001fce0002800000 */
[----:B------:R-:W0:Y:S01]  /*2410*/  MUFU.TANH R70, R70 ;  /* 0x0000004600467308 */ /* 0x000e220000002400 */
[----:B--2---:R-:W-:-:S07]  /*2420*/  FSEL R66, R66, -INF , P4 ;  /* 0xff80000042427808 */ /* 0x004fce0002000000 */
[----:B------:R-:W2:Y:S01]  /*2430*/  MUFU.TANH R71, R71 ;  /* 0x0000004700477308 */ /* 0x000ea20000002400 */
[----:B-----5:R-:W-:Y:S02]  /*2440*/  FSEL R67, R67, -INF , P3 ;  /* 0xff80000043437808 */ /* 0x020fe40001800000 */
[----:B----4-:R-:W-:Y:S02]  /*2450*/  FMNMX.FTZ R6, R5, R4, !PT ;  /* 0x0000000405067209 */ /* 0x010fe40007810000 */
[----:B------:R-:W-:-:S03]  /*2460*/  FMNMX.FTZ R5, R26, R27, !PT ;  /* 0x0000001b1a057209 */ /* 0x000fc60007810000 */
[----:B------:R-:W4:Y:S01]  /*2470*/  SHFL.BFLY PT, R7, R6, 0x1, 0x1f ;  /* 0x0c201f0006077f89 */ /* 0x000f2200000e0000 */
[----:B0-----:R-:W-:Y:S02]  /*2480*/  FSEL R70, R70, -INF , P2 ;  /* 0xff80000046467808 */ /* 0x001fe40001000000 */
[----:B--2---:R-:W-:Y:S02]  /*2490*/  FSEL R71, R71, -INF , P1 ;  /* 0xff80000047477808 */ /* 0x004fe40000800000 */
[----:B----4-:R-:W-:Y:S02]  /*24a0*/  FMNMX.FTZ R4, R6, R7, !PT ;  /* 0x0000000706047209 */ /* 0x010fe40007810000 */
[----:B------:R-:W-:Y:S02]  /*24b0*/  FMNMX.FTZ R6, R30, R5, !PT ;  /* 0x000000051e067209 */ /* 0x000fe40007810000 */
[C---:B------:R-:W-:Y:S01]  /*24c0*/  FSETP.NEU.FTZ.AND P0, PT, R4.reuse, -INF , PT ;  /* 0xff8000000400780b */ /* 0x040fe20003f1d000 */
[----:B------:R-:W-:Y:S01]  /*24d0*/  FMUL.FTZ R7, R4, UR10 ;  /* 0x0000000a04077c20 */ /* 0x000fe20008410000 */
[----:B------:R-:W-:-:S04]  /*24e0*/  FMNMX.FTZ R5, R31, R6, !PT ;  /* 0x000000061f057209 */ /* 0x000fc80007810000 */
[----:B------:R-:W-:Y:S02]  /*24f0*/  FMNMX.FTZ R6, R34, R5, !PT ;  /* 0x0000000522067209 */ /* 0x000fe40007810000 */
[----:B------:R-:W-:Y:S02]  /*2500*/  FSEL R9, R7, RZ, P0 ;  /* 0x000000ff07097208 */ /* 0x000fe40000000000 */
[----:B------:R-:W-:Y:S02]  /*2510*/  FMNMX.FTZ R5, R35, R6, !PT ;  /* 0x0000000623057209 */ /* 0x000fe40007810000 */
[----:B------:R-:W-:Y:S01]  /*2520*/  ISETP.NE.AND P0, PT, R10, RZ, PT ;  /* 0x000000ff0a00720c */ /* 0x000fe20003f05270 */
[--C-:B------:R-:W-:Y:S01]  /*2530*/  FFMA.FTZ R24, R24, UR10, -R9.reuse ;  /* 0x0000000a18187c23 */ /* 0x100fe20008010809 */
[----:B------:R-:W-:Y:S01]  /*2540*/  FMNMX.FTZ R6, R38, R5, !PT ;  /* 0x0000000526067209 */ /* 0x000fe20007810000 */
[--C-:B------:R-:W-:Y:S01]  /*2550*/  FFMA.FTZ R25, R25, UR10, -R9.reuse ;  /* 0x0000000a19197c23 */ /* 0x100fe20008010809 */
[--C-:B------:R-:W-:Y:S01]  /*2560*/  FFMA.FTZ R28, R28, UR10, -R9.reuse ;  /* 0x0000000a1c1c7c23 */ /* 0x100fe20008010809 */
[--C-:B------:R-:W-:Y:S01]  /*2570*/  FFMA.FTZ R29, R29, UR10, -R9.reuse ;  /* 0x0000000a1d1d7c23 */ /* 0x100fe20008010809 */
[----:B------:R-:W-:Y:S01]  /*2580*/  FMNMX.FTZ R5, R39, R6, !PT ;  /* 0x0000000627057209 */ /* 0x000fe20007810000 */
[----:B------:R-:W-:Y:S01]  /*2590*/  MUFU.EX2 R24, R24 ;  /* 0x0000001800187308 */ /* 0x000fe20000000800 */
[--C-:B------:R-:W-:Y:S01]  /*25a0*/  FFMA.FTZ R32, R32, UR10, -R9.reuse ;  /* 0x0000000a20207c23 */ /* 0x100fe20008010809 */
[--C-:B------:R-:W-:Y:S01]  /*25b0*/  FFMA.FTZ R33, R33, UR10, -R9.reuse ;  /* 0x0000000a21217c23 */ /* 0x100fe20008010809 */
[----:B------:R-:W-:Y:S01]  /*25c0*/  FMNMX.FTZ R6, R42, R5, !PT ;  /* 0x000000052a067209 */ /* 0x000fe20007810000 */
[--C-:B------:R-:W-:Y:S01]  /*25d0*/  FFMA.FTZ R36, R36, UR10, -R9.reuse ;  /* 0x0000000a24247c23 */ /* 0x100fe20008010809 */
[--C-:B------:R-:W-:Y:S01]  /*25e0*/  FFMA.FTZ R37, R37, UR10, -R9.reuse ;  /* 0x0000000a25257c23 */ /* 0x100fe20008010809 */
[--C-:B------:R-:W-:Y:S01]  /*25f0*/  FFMA.FTZ R40, R40, UR10, -R9.reuse ;  /* 0x0000000a28287c23 */ /* 0x100fe20008010809 */
[----:B------:R-:W-:Y:S01]  /*2600*/  FMNMX.FTZ R5, R43, R6, !PT ;  /* 0x000000062b057209 */ /* 0x000fe20007810000 */
[----:B------:R-:W0:Y:S01]  /*2610*/  MUFU.EX2 R25, R25 ;  /* 0x0000001900197308 */ /* 0x000e220000000800 */
[--C-:B------:R-:W-:Y:S01]  /*2620*/  FFMA.FTZ R41, R41, UR10, -R9.reuse ;  /* 0x0000000a29297c23 */ /* 0x100fe20008010809 */
        /* <DEDUP_REMOVED lines=12> */
[----:B------:R-:W-:Y:S01]  /*26f0*/  FFMA.FTZ R60, R60, UR10, -R9 ;  /* 0x0000000a3c3c7c23 */ /* 0x000fe20008010809 */
[----:B------:R-:W-:Y:S01]  /*2700*/  FMNMX.FTZ R5, R51, R6, !PT ;  /* 0x0000000633057209 */ /* 0x000fe20007810000 */
[----:B------:R-:W2:Y:S01]  /*2710*/  MUFU.EX2 R29, R29 ;  /* 0x0000001d001d7308 */ /* 0x000ea20000000800 */
[----:B0-----:R-:W-:Y:S01]  /*2720*/  FADD.FTZ R11, R24, R25 ;  /* 0x00000019180b7221 */ /* 0x001fe20000010000 */
[--C-:B------:R-:W-:Y:S01]  /*2730*/  FFMA.FTZ R61, R61, UR10, -R9.reuse ;  /* 0x0000000a3d3d7c23 */ /* 0x100fe20008010809 */
[----:B------:R-:W-:Y:S01]  /*2740*/  FMNMX.FTZ R6, R54, R5, !PT ;  /* 0x0000000536067209 */ /* 0x000fe20007810000 */
[--C-:B------:R-:W-:Y:S01]  /*2750*/  FFMA.FTZ R64, R64, UR10, -R9.reuse ;  /* 0x0000000a40407c23 */ /* 0x100fe20008010809 */
[--C-:B------:R-:W-:Y:S01]  /*2760*/  FFMA.FTZ R65, R65, UR10, -R9.reuse ;  /* 0x0000000a41417c23 */ /* 0x100fe20008010809 */
[--C-:B------:R-:W-:Y:S01]  /*2770*/  FFMA.FTZ R68, R68, UR10, -R9.reuse ;  /* 0x0000000a44447c23 */ /* 0x100fe20008010809 */
[----:B------:R-:W-:Y:S01]  /*2780*/  FMNMX.FTZ R5, R55, R6, !PT ;  /* 0x0000000637057209 */ /* 0x000fe20007810000 */
[----:B------:R-:W-:Y:S01]  /*2790*/  MUFU.EX2 R32, R32 ;  /* 0x0000002000207308 */ /* 0x000fe20000000800 */
[----:B------:R-:W-:Y:S01]  /*27a0*/  FFMA.FTZ R9, R69, UR10, -R9 ;  /* 0x0000000a45097c23 */ /* 0x000fe20008010809 */
[----:B------:R-:W-:-:S02]  /*27b0*/  F2FP.BF16.F32.PACK_AB R160, R25, R24 ;  /* 0x0000001819a0723e */ /* 0x000fc400000010ff */
[----:B------:R-:W-:-:S04]  /*27c0*/  FMNMX.FTZ R6, R58, R5, !PT ;  /* 0x000000053a067209 */ /* 0x000fc80007810000 */
[----:B------:R-:W-:Y:S01]  /*27d0*/  FMNMX.FTZ R5, R59, R6, !PT ;  /* 0x000000063b057209 */ /* 0x000fe20007810000 */
[----:B------:R-:W0:Y:S01]  /*27e0*/  MUFU.EX2 R33, R33 ;  /* 0x0000002100217308 */ /* 0x000e220000000800 */
[----:B--2---:R-:W-:Y:S02]  /*27f0*/  F2FP.BF16.F32.PACK_AB R162, R29, R28 ;  /* 0x0000001c1da2723e */ /* 0x004fe400000010ff */
[----:B------:R-:W-:-:S04]  /*2800*/  FMNMX.FTZ R6, R62, R5, !PT ;  /* 0x000000053e067209 */ /* 0x000fc80007810000 */
[----:B------:R-:W-:Y:S01]  /*2810*/  FMNMX.FTZ R5, R63, R6, !PT ;  /* 0x000000063f057209 */ /* 0x000fe20007810000 */
[----:B------:R-:W-:Y:S03]  /*2820*/  MUFU.EX2 R36, R36 ;  /* 0x0000002400247308 */ /* 0x000fe60000000800 */
[----:B------:R-:W-:-:S04]  /*2830*/  FMNMX.FTZ R6, R66, R5, !PT ;  /* 0x0000000542067209 */ /* 0x000fc80007810000 */
[----:B------:R-:W-:Y:S01]  /*2840*/  FMNMX.FTZ R5, R67, R6, !PT ;  /* 0x0000000643057209 */ /* 0x000fe20007810000 */
[----:B------:R-:W2:Y:S01]  /*2850*/  MUFU.EX2 R37, R37 ;  /* 0x0000002500257308 */ /* 0x000ea20000000800 */
[----:B0-----:R-:W-:Y:S02]  /*2860*/  F2FP.BF16.F32.PACK_AB R156, R33, R32 ;  /* 0x00000020219c723e */ /* 0x001fe400000010ff */
[----:B------:R-:W-:-:S04]  /*2870*/  FMNMX.FTZ R6, R70, R5, !PT ;  /* 0x0000000546067209 */ /* 0x000fc80007810000 */
[----:B------:R-:W-:Y:S01]  /*2880*/  FMNMX.FTZ R6, R71, R6, !PT ;  /* 0x0000000647067209 */ /* 0x000fe20007810000 */
[----:B------:R-:W-:Y:S04]  /*2890*/  MUFU.EX2 R40, R40 ;  /* 0x0000002800287308 */ /* 0x000fe80000000800 */
[----:B------:R-:W0:Y:S04]  /*28a0*/  SHFL.BFLY PT, R5, R6, 0x2, 0x1f ;  /* 0x0c401f0006057f89 */ /* 0x000e2800000e0000 */
[----:B------:R-:W4:Y:S01]  /*28b0*/  MUFU.EX2 R41, R41 ;  /* 0x0000002900297308 */ /* 0x000f220000000800 */
[----:B--2---:R-:W-:-:S07]  /*28c0*/  F2FP.BF16.F32.PACK_AB R158, R37, R36 ;  /* 0x00000024259e723e */ /* 0x004fce00000010ff */
[----:B------:R-:W-:Y:S08]  /*28d0*/  MUFU.EX2 R44, R44 ;  /* 0x0000002c002c7308 */ /* 0x000ff00000000800 */
[----:B------:R-:W2:Y:S01]  /*28e0*/  MUFU.EX2 R45, R45 ;  /* 0x0000002d002d7308 */ /* 0x000ea20000000800 */
[----:B----4-:R-:W-:Y:S02]  /*28f0*/  F2FP.BF16.F32.PACK_AB R152, R41, R40 ;  /* 0x000000282998723e */ /* 0x010fe400000010ff */
[----:B0-----:R-:W-:-:S05]  /*2900*/  FMNMX.FTZ R5, R6, R5, !PT ;  /* 0x0000000506057209 */ /* 0x001fca0007810000 */
[----:B------:R-:W-:Y:S01]  /*2910*/  MUFU.EX2 R48, R48 ;  /* 0x0000003000307308 */ /* 0x000fe20000000800 */
[----:B------:R-:W0:Y:S07]  /*2920*/  SHFL.BFLY PT, R6, R5, 0x1, 0x1f ;  /* 0x0c201f0005067f89 */ /* 0x000e2e00000e0000 */
[----:B------:R-:W4:Y:S01]  /*2930*/  MUFU.EX2 R49, R49 ;  /* 0x0000003100317308 */ /* 0x000f220000000800 */
[----:B--2---:R-:W-:-:S07]  /*2940*/  F2FP.BF16.F32.PACK_AB R154, R45, R44 ;  /* 0x0000002c2d9a723e */ /* 0x004fce00000010ff */
[----:B------:R-:W-:Y:S08]  /*2950*/  MUFU.EX2 R52, R52 ;  /* 0x0000003400347308 */ /* 0x000ff00000000800 */
[----:B------:R-:W-:Y:S01]  /*2960*/  MUFU.EX2 R53, R53 ;  /* 0x0000003500357308 */ /* 0x000fe20000000800 */
[----:B0-----:R-:W-:Y:S01]  /*2970*/  FMNMX.FTZ R7, R5, R6, !PT ;  /* 0x0000000605077209 */ /* 0x001fe20007810000 */
[----:B------:R-:W-:Y:S01]  /*2980*/  FADD.FTZ R6, R28, R11 ;  /* 0x0000000b1c067221 */ /* 0x000fe20000010000 */
[----:B----4-:R-:W-:-:S02]  /*2990*/  F2FP.BF16.F32.PACK_AB R164, R49, R48 ;  /* 0x0000003031a4723e */ /* 0x010fc400000010ff */
[C---:B------:R-:W-:Y:S01]  /*29a0*/  FSETP.NEU.FTZ.AND P1, PT, R7.reuse, -INF , PT ;  /* 0xff8000000700780b */ /* 0x040fe20003f3d000 */
[----:B------:R-:W-:Y:S01]  /*29b0*/  FMUL.FTZ R5, R7, UR10 ;  /* 0x0000000a07057c20 */ /* 0x000fe20008410000 */
[----:B------:R-:W-:Y:S01]  /*29c0*/  FADD.FTZ R11, R29, R6 ;  /* 0x000000061d0b7221 */ /* 0x000fe20000010000 */
[----:B------:R-:W-:Y:S03]  /*29d0*/  MUFU.EX2 R56, R56 ;  /* 0x0000003800387308 */ /* 0x000fe60000000800 */
[----:B------:R-:W-:Y:S01]  /*29e0*/  FSEL R5, R5, RZ, P1 ;  /* 0x000000ff05057208 */ /* 0x000fe20000800000 */
[----:B------:R-:W-:-:S04]  /*29f0*/  FADD.FTZ R6, R32, R11 ;  /* 0x0000000b20067221 */ /* 0x000fc80000010000 */
[--C-:B------:R-:W-:Y:S01]  /*2a00*/  FFMA.FTZ R26, R26, UR10, -R5.reuse ;  /* 0x0000000a1a1a7c23 */ /* 0x100fe20008010805 */
[--C-:B------:R-:W-:Y:S01]  /*2a10*/  FFMA.FTZ R27, R27, UR10, -R5.reuse ;  /* 0x0000000a1b1b7c23 */ /* 0x100fe20008010805 */
[--C-:B------:R-:W-:Y:S01]  /*2a20*/  FFMA.FTZ R30, R30, UR10, -R5.reuse ;  /* 0x0000000a1e1e7c23 */ /* 0x100fe20008010805 */
[--C-:B------:R-:W-:Y:S01]  /*2a30*/  FFMA.FTZ R31, R31, UR10, -R5.reuse ;  /* 0x0000000a1f1f7c23 */ /* 0x100fe20008010805 */
[--C-:B------:R-:W-:Y:S01]  /*2a40*/  FFMA.FTZ R34, R34, UR10, -R5.reuse ;  /* 0x0000000a22227c23 */ /* 0x100fe20008010805 */
[--C-:B------:R-:W-:Y:S01]  /*2a50*/  FFMA.FTZ R35, R35, UR10, -R5.reuse ;  /* 0x0000000a23237c23 */ /* 0x100fe20008010805 */
[----:B------:R-:W-:Y:S01]  /*2a60*/  MUFU.EX2 R26, R26 ;  /* 0x0000001a001a7308 */ /* 0x000fe20000000800 */
[--C-:B------:R-:W-:Y:S01]  /*2a70*/  FFMA.FTZ R38, R38, UR10, -R5.reuse ;  /* 0x0000000a26267c23 */ /* 0x100fe20008010805 */
[--C-:B------:R-:W-:Y:S01]  /*2a80*/  FFMA.FTZ R39, R39, UR10, -R5.reuse ;  /* 0x0000000a27277c23 */ /* 0x100fe20008010805 */
[----:B------:R-:W-:Y:S01]  /*2a90*/  FADD.FTZ R13, R33, R6 ;  /* 0x00000006210d7221 */ /* 0x000fe20000010000 */
[--C-:B------:R-:W-:Y:S01]  /*2aa0*/  FFMA.FTZ R42, R42, UR10, -R5.reuse ;  /* 0x0000000a2a2a7c23 */ /* 0x100fe20008010805 */
[--C-:B------:R-:W-:Y:S01]  /*2ab0*/  FFMA.FTZ R43, R43, UR10, -R5.reuse ;  /* 0x0000000a2b2b7c23 */ /* 0x100fe20008010805 */
[----:B------:R-:W-:Y:S01]  /*2ac0*/  FFMA.FTZ R46, R46, UR10, -R5 ;  /* 0x0000000a2e2e7c23 */ /* 0x000fe20008010805 */
[----:B------:R-:W-:Y:S01]  /*2ad0*/  FADD.FTZ R10, R36, R13 ;  /* 0x0000000d240a7221 */ /* 0x000fe20000010000 */
[----:B------:R-:W0:Y:S01]  /*2ae0*/  MUFU.EX2 R27, R27 ;  /* 0x0000001b001b7308 */ /* 0x000e220000000800 */
[--C-:B------:R-:W-:Y:S01]  /*2af0*/  FFMA.FTZ R47, R47, UR10, -R5.reuse ;  /* 0x0000000a2f2f7c23 */ /* 0x100fe20008010805 */
[--C-:B------:R-:W-:Y:S01]  /*2b00*/  FFMA.FTZ R50, R50, UR10, -R5.reuse ;  /* 0x0000000a32327c23 */ /* 0x100fe20008010805 */
[----:B------:R-:W-:Y:S01]  /*2b10*/  FADD.FTZ R13, R37, R10 ;  /* 0x0000000a250d7221 */ /* 0x000fe20000010000 */
[--C-:B------:R-:W-:Y:S01]  /*2b20*/  FFMA.FTZ R51, R51, UR10, -R5.reuse ;  /* 0x0000000a33337c23 */ /* 0x100fe20008010805 */
[--C-:B------:R-:W-:Y:S01]  /*2b30*/  FFMA.FTZ R54, R54, UR10, -R5.reuse ;  /* 0x0000000a36367c23 */ /* 0x100fe20008010805 */
[----:B------:R-:W-:Y:S01]  /*2b40*/  FFMA.FTZ R55, R55, UR10, -R5 ;  /* 0x0000000a37377c23 */ /* 0x000fe20008010805 */
[----:B------:R-:W-:Y:S01]  /*2b50*/  FADD.FTZ R10, R40, R13 ;  /* 0x0000000d280a7221 */ /* 0x000fe20000010000 */
[----:B------:R-:W2:Y:S01]  /*2b60*/  MUFU.EX2 R30, R30 ;  /* 0x0000001e001e7308 */ /* 0x000ea20000000800 */
[--C-:B------:R-:W-:Y:S01]  /*2b70*/  FFMA.FTZ R58, R58, UR10, -R5.reuse ;  /* 0x0000000a3a3a7c23 */ /* 0x100fe20008010805 */
[--C-:B------:R-:W-:Y:S01]  /*2b80*/  FFMA.FTZ R59, R59, UR10, -R5.reuse ;  /* 0x0000000a3b3b7c23 */ /* 0x100fe20008010805 */
[----:B------:R-:W-:Y:S01]  /*2b90*/  FADD.FTZ R13, R41, R10 ;  /* 0x0000000a290d7221 */ /* 0x000fe20000010000 */
[--C-:B------:R-:W-:Y:S01]  /*2ba0*/  FFMA.FTZ R62, R62, UR10, -R5.reuse ;  /* 0x0000000a3e3e7c23 */ /* 0x100fe20008010805 */
[--C-:B------:R-:W-:Y:S01]  /*2bb0*/  FFMA.FTZ R63, R63, UR10, -R5.reuse ;  /* 0x0000000a3f3f7c23 */ /* 0x100fe20008010805 */
[----:B------:R-:W-:Y:S01]  /*2bc0*/  FFMA.FTZ R66, R66, UR10, -R5 ;  /* 0x0000000a42427c23 */ /* 0x000fe20008010805 */
[----:B------:R-:W-:Y:S01]  /*2bd0*/  FADD.FTZ R10, R44, R13 ;  /* 0x0000000d2c0a7221 */ /* 0x000fe20000010000 */
[----:B------:R-:W4:Y:S01]  /*2be0*/  MUFU.EX2 R31, R31 ;  /* 0x0000001f001f7308 */ /* 0x000f220000000800 */
[----:B0-----:R-:W-:Y:S01]  /*2bf0*/  FADD.FTZ R11, R26, R27 ;  /* 0x0000001b1a0b7221 */ /* 0x001fe20000010000 */
[--C-:B------:R-:W-:Y:S01]  /*2c00*/  FFMA.FTZ R67, R67, UR10, -R5.reuse ;  /* 0x0000000a43437c23 */ /* 0x100fe20008010805 */
[----:B------:R-:W-:Y:S01]  /*2c10*/  FADD.FTZ R13, R45, R10 ;  /* 0x0000000a2d0d7221 */ /* 0x000fe20000010000 */
[--C-:B------:R-:W-:Y:S01]  /*2c20*/  FFMA.FTZ R70, R70, UR10, -R5.reuse ;  /* 0x0000000a46467c23 */ /* 0x100fe20008010805 */
[----:B------:R-:W-:Y:S01]  /*2c30*/  FFMA.FTZ R5, R71, UR10, -R5 ;  /* 0x0000000a47057c23 */ /* 0x000fe20008010805 */
[----:B------:R-:W-:Y:S01]  /*2c40*/  F2FP.BF16.F32.PACK_AB R166, R53, R52 ;  /* 0x0000003435a6723e */ /* 0x000fe200000010ff */
[----:B------:R-:W-:Y:S01]  /*2c50*/  FADD.FTZ R10, R48, R13 ;  /* 0x0000000d300a7221 */ /* 0x000fe20000010000 */
[----:B------:R-:W0:Y:S01]  /*2c60*/  MUFU.EX2 R34, R34 ;  /* 0x0000002200227308 */ /* 0x000e220000000800 */
[----:B--2---:R-:W-:Y:S01]  /*2c70*/  FADD.FTZ R6, R30, R11 ;  /* 0x0000000b1e067221 */ /* 0x004fe20000010000 */
[----:B------:R-:W-:Y:S01]  /*2c80*/  F2FP.BF16.F32.PACK_AB R161, R27, R26 ;  /* 0x0000001a1ba1723e */ /* 0x000fe200000010ff */
[----:B------:R-:W-:-:S04]  /*2c90*/  FADD.FTZ R13, R49, R10 ;  /* 0x0000000a310d7221 */ /* 0x000fc80000010000 */
[----:B------:R-:W-:Y:S01]  /*2ca0*/  FADD.FTZ R10, R52, R13 ;  /* 0x0000000d340a7221 */ /* 0x000fe20000010000 */
[----:B------:R-:W2:Y:S01]  /*2cb0*/  MUFU.EX2 R35, R35 ;  /* 0x0000002300237308 */ /* 0x000ea20000000800 */
[C---:B----4-:R-:W-:Y:S01]  /*2cc0*/  FADD.FTZ R11, R31.reuse, R6 ;  /* 0x000000061f0b7221 */ /* 0x050fe20000010000 */
[----:B------:R-:W-:Y:S01]  /*2cd0*/  F2FP.BF16.F32.PACK_AB R163, R31, R30 ;  /* 0x0000001e1fa3723e */ /* 0x000fe200000010ff */
[----:B------:R-:W-:-:S04]  /*2ce0*/  FADD.FTZ R13, R53, R10 ;  /* 0x0000000a350d7221 */ /* 0x000fc80000010000 */
[----:B------:R-:W-:Y:S01]  /*2cf0*/  FADD.FTZ R10, R56, R13 ;  /* 0x0000000d380a7221 */ /* 0x000fe20000010000 */
[----:B------:R-:W4:Y:S01]  /*2d00*/  MUFU.EX2 R38, R38 ;  /* 0x0000002600267308 */ /* 0x000f220000000800 */
[----:B0-----:R-:W-:-:S07]  /*2d10*/  FADD.FTZ R6, R34, R11 ;  /* 0x0000000b22067221 */ /* 0x001fce0000010000 */
[----:B------:R-:W0:Y:S01]  /*2d20*/  MUFU.EX2 R39, R39 ;  /* 0x0000002700277308 */ /* 0x000e220000000800 */
[C---:B--2---:R-:W-:Y:S01]  /*2d30*/  FADD.FTZ R11, R35.reuse, R6 ;  /* 0x00000006230b7221 */ /* 0x044fe20000010000 */
[----:B------:R-:W-:-:S06]  /*2d40*/  F2FP.BF16.F32.PACK_AB R157, R35, R34 ;  /* 0x00000022239d723e */ /* 0x000fcc00000010ff */
[----:B------:R-:W2:Y:S01]  /*2d50*/  MUFU.EX2 R42, R42 ;  /* 0x0000002a002a7308 */ /* 0x000ea20000000800 */
[----:B----4-:R-:W-:-:S07]  /*2d60*/  FADD.FTZ R6, R38, R11 ;  /* 0x0000000b26067221 */ /* 0x010fce0000010000 */
[----:B------:R-:W4:Y:S01]  /*2d70*/  MUFU.EX2 R43, R43 ;  /* 0x0000002b002b7308 */ /* 0x000f220000000800 */
[C---:B0-----:R-:W-:Y:S01]  /*2d80*/  FADD.FTZ R11, R39.reuse, R6 ;  /* 0x00000006270b7221 */ /* 0x041fe20000010000 */
[----:B------:R-:W-:-:S06]  /*2d90*/  F2FP.BF16.F32.PACK_AB R159, R39, R38 ;  /* 0x00000026279f723e */ /* 0x000fcc00000010ff */
[----:B------:R-:W0:Y:S01]  /*2da0*/  MUFU.EX2 R46, R46 ;  /* 0x0000002e002e7308 */ /* 0x000e220000000800 */
[----:B--2---:R-:W-:-:S07]  /*2db0*/  FADD.FTZ R6, R42, R11 ;  /* 0x0000000b2a067221 */ /* 0x004fce0000010000 */
[----:B------:R-:W2:Y:S01]  /*2dc0*/  MUFU.EX2 R47, R47 ;  /* 0x0000002f002f7308 */ /* 0x000ea20000000800 */
[C---:B----4-:R-:W-:Y:S01]  /*2dd0*/  FADD.FTZ R11, R43.reuse, R6 ;  /* 0x000000062b0b7221 */ /* 0x050fe20000010000 */
[----:B------:R-:W-:-:S06]  /*2de0*/  F2FP.BF16.F32.PACK_AB R153, R43, R42 ;  /* 0x0000002a2b99723e */ /* 0x000fcc00000010ff */
        /* <DEDUP_REMOVED lines=11> */
[C---:B--2---:R-:W-:Y:S01]  /*2ea0*/  FADD.FTZ R13, R57.reuse, R10 ;  /* 0x0000000a390d7221 */ /* 0x044fe20000010000 */
[----:B------:R-:W-:-:S06]  /*2eb0*/  F2FP.BF16.F32.PACK_AB R168, R57, R56 ;  /* 0x0000003839a8723e */ /* 0x000fcc00000010ff */
[----:B------:R-:W2:Y:S01]  /*2ec0*/  MUFU.EX2 R55, R55 ;  /* 0x0000003700377308 */ /* 0x000ea20000000800 */
[----:B----4-:R-:W-:-:S07]  /*2ed0*/  FADD.FTZ R6, R54, R11 ;  /* 0x0000000b36067221 */ /* 0x010fce0000010000 */
[----:B------:R-:W4:Y:S01]  /*2ee0*/  MUFU.EX2 R61, R61 ;  /* 0x0000003d003d7308 */ /* 0x000f220000000800 */
[----:B0-----:R-:W-:-:S07]  /*2ef0*/  FADD.FTZ R10, R60, R13 ;  /* 0x0000000d3c0a7221 */ /* 0x001fce0000010000 */
[----:B------:R-:W0:Y:S01]  /*2f00*/  MUFU.EX2 R58, R58 ;  /* 0x0000003a003a7308 */ /* 0x000e220000000800 */
[C---:B--2---:R-:W-:Y:S01]  /*2f10*/  FADD.FTZ R11, R55.reuse, R6 ;  /* 0x00000006370b7221 */ /* 0x044fe20000010000 */
[----:B------:R-:W-:-:S06]  /*2f20*/  F2FP.BF16.F32.PACK_AB R167, R55, R54 ;  /* 0x0000003637a7723e */ /* 0x000fcc00000010ff */
[----:B------:R-:W2:Y:S01]  /*2f30*/  MUFU.EX2 R64, R64 ;  /* 0x0000004000407308 */ /* 0x000ea20000000800 */
[C---:B----4-:R-:W-:Y:S01]  /*2f40*/  FADD.FTZ R13, R61.reuse, R10 ;  /* 0x0000000a3d0d7221 */ /* 0x050fe20000010000 */
[----:B------:R-:W-:-:S06]  /*2f50*/  F2FP.BF16.F32.PACK_AB R170, R61, R60 ;  /* 0x0000003c3daa723e */ /* 0x000fcc00000010ff */
[----:B------:R-:W4:Y:S01]  /*2f60*/  MUFU.EX2 R59, R59 ;  /* 0x0000003b003b7308 */ /* 0x000f220000000800 */
[----:B0-----:R-:W-:-:S07]  /*2f70*/  FADD.FTZ R6, R58, R11 ;  /* 0x0000000b3a067221 */ /* 0x001fce0000010000 */
[----:B------:R-:W0:Y:S01]  /*2f80*/  MUFU.EX2 R65, R65 ;  /* 0x0000004100417308 */ /* 0x000e220000000800 */
[----:B--2---:R-:W-:-:S07]  /*2f90*/  FADD.FTZ R10, R64, R13 ;  /* 0x0000000d400a7221 */ /* 0x004fce0000010000 */
[----:B------:R-:W2:Y:S01]  /*2fa0*/  MUFU.EX2 R62, R62 ;  /* 0x0000003e003e7308 */ /* 0x000ea20000000800 */
[C---:B----4-:R-:W-:Y:S01]  /*2fb0*/  FADD.FTZ R11, R59.reuse, R6 ;  /* 0x000000063b0b7221 */ /* 0x050fe20000010000 */
[----:B------:R-:W-:-:S06]  /*2fc0*/  F2FP.BF16.F32.PACK_AB R169, R59, R58 ;  /* 0x0000003a3ba9723e */ /* 0x000fcc00000010ff */
[----:B------:R-:W4:Y:S01]  /*2fd0*/  MUFU.EX2 R68, R68 ;  /* 0x0000004400447308 */ /* 0x000f220000000800 */
[C---:B0-----:R-:W-:Y:S01]  /*2fe0*/  FADD.FTZ R13, R65.reuse, R10 ;  /* 0x0000000a410d7221 */ /* 0x041fe20000010000 */
[----:B------:R-:W-:-:S06]  /*2ff0*/  F2FP.BF16.F32.PACK_AB R172, R65, R64 ;  /* 0x0000004041ac723e */ /* 0x000fcc00000010ff */
[----:B------:R-:W0:Y:S01]  /*3000*/  MUFU.EX2 R63, R63 ;  /* 0x0000003f003f7308 */ /* 0x000e220000000800 */
[----:B--2---:R-:W-:-:S07]  /*3010*/  FADD.FTZ R6, R62, R11 ;  /* 0x0000000b3e067221 */ /* 0x004fce0000010000 */
        /* <DEDUP_REMOVED lines=11> */
[C---:B0-----:R-:W-:Y:S01]  /*30d0*/  FADD.FTZ R9, R67.reuse, R10 ;  /* 0x0000000a43097221 */ /* 0x041fe20000010000 */
[----:B------:R-:W-:-:S03]  /*30e0*/  F2FP.BF16.F32.PACK_AB R173, R67, R66 ;  /* 0x0000004243ad723e */ /* 0x000fc600000010ff */
[----:B--2---:R-:W-:-:S04]  /*30f0*/  FADD.FTZ R10, R70, R9 ;  /* 0x00000009460a7221 */ /* 0x004fc80000010000 */
[C---:B----4-:R-:W-:Y:S01]  /*3100*/  FADD.FTZ R5, R175.reuse, R10 ;  /* 0x0000000aaf057221 */ /* 0x050fe20000010000 */
[----:B------:R-:W-:Y:S01]  /*3110*/  F2FP.BF16.F32.PACK_AB R175, R175, R70 ;  /* 0x00000046afaf723e */ /* 0x000fe200000010ff */
[----:B------:R-:W-:Y:S06]  /*3120*/  @!P0 BRA `(.L_x_18) ;  /* 0x0000000000048947 */ /* 0x000fec0003800000 */
[----:B------:R-:W-:Y:S01]  /*3130*/  BPT.TRAP 0x1 ;  /* 0x000000040000795c */ /* 0x000fe20000300000 */
.L_x_18:
[----:B------:R0:W2:Y:S01]  /*3140*/  SYNCS.PHASECHK.TRANS64.TRYWAIT P1, [UR41+0x22850], R8 ;  /* 0x02285008ff0075a7 */ /* 0x0000a20008020169 */
[----:B------:R-:W-:Y:S05]  /*3150*/  @!P0 BRA `(.L_x_19) ;  /* 0x0000000000048947 */ /* 0x000fea0003800000 */
[----:B------:R-:W-:Y:S01]  /*3160*/  BPT.TRAP 0x1 ;  /* 0x000000040000795c */ /* 0x000fe20000300000 */
.L_x_19:
[----:B--2---:R-:W-:Y:S05]  /*3170*/  @P1 BRA `(.L_x_20) ;  /* 0x0000000000081947 */ /* 0x004fea0003800000 */
[----:B------:R-:W2:Y:S02]  /*3180*/  SYNCS.PHASECHK.TRANS64.TRYWAIT P1, [UR41+0x22850], R8 ;  /* 0x02285008ff0075a7 */ /* 0x000ea40008020169 */
[----:B--2---:R-:W-:Y:S05]  /*3190*/  @!P1 BRA `(.L_x_21) ;  /* 0x0000008c00609947 */ /* 0x004fea0003800000 */
.L_x_20:
[----:B------:R4:W-:Y:S01]  /*31a0*/  BAR.SYNC.DEFER_BLOCKING R3, 0x100 ;  /* 0x000400030000751d */ /* 0x0009e20000010000 */
[----:B------:R-:W-:-:S04]  /*31b0*/  UIADD3 UR4, UR41, 0x400, URZ ;  /* 0x0000040029047890 */ /* 0x000fc8000fffe03f */
[----:B------:R-:W-:Y:S01]  /*31c0*/  USHF.R.U32.HI UR4, URZ, 0x4, UR4 ;  /* 0x000000043f047899 */ /* 0x000fe20008011604 */
[----:B------:R-:W-:-:S03]  /*31d0*/  UMOV UR15, 0x40000040 ;  /* 0x40000040000f7882 */ /* 0x000fc60000000000 */
[----:B------:R-:W-:-:S04]  /*31e0*/  ULOP3.LUT UR4, UR4, 0x3fff, URZ, 0xc0, !UPT ;  /* 0x00003fff04047892 */ /* 0x000fc8000f8ec03f */
[----:B------:R-:W-:-:S04]  /*31f0*/  ULOP3.LUT UR24, UR4, 0x3000000, URZ, 0xfc, !UPT ;  /* 0x0300000004187892 */ /* 0x000fc8000f8efc3f */
[----:B------:R-:W-:-:S03]  /*3200*/  UIADD3 UR4, UR24, 0x80, URZ ;  /* 0x0000008018047890 */ /* 0x000fc6000fffe03f */
[----:B------:R-:W-:Y:S01]  /*3210*/  UMOV UR14, UR24 ;  /* 0x00000018000e7c82 */ /* 0x000fe20008000000 */
[----:B------:R-:W-:-:S06]  /*3220*/  WARPGROUP.ARRIVE ;  /* 0x00000000000079c5 */ /* 0x000fcc0000000000 */
[----:B------:R-:W-:Y:S01]  /*3230*/  HGMMA.64x256x16.F32.BF16 R24, R160, gdesc[UR12].tnspB, RZ, !UPT, gsb0 ;  /* 0x43e0000ca0187df0 */ /* 0x000fe2000c0018ff */
[----:B------:R-:W-:Y:S01]  /*3240*/  UMOV UR14, UR4 ;  /* 0x00000004000e7c82 */ /* 0x000fe20008000000 */
[----:B------:R-:W-:Y:S01]  /*3250*/  UMOV UR15, 0x40000040 ;  /* 0x40000040000f7882 */ /* 0x000fe20000000000 */
[----:B------:R-:W-:Y:S01]  /*3260*/  UIADD3 UR4, UR24, 0x100, URZ ;  /* 0x0000010018047890 */ /* 0x000fe2000fffe03f */
[----:B------:R-:W-:Y:S02]  /*3270*/  WARPGROUP.DEPBAR.LE gsb0, 0x0 ;  /* 0x00008000000079c5 */ /* 0x000fe40000010000 */
[----:B------:R-:W-:-:S15]  /*3280*/  WARPGROUP.ARRIVE ;  /* 0x00000000000079c5 */ /* 0x000fde0000000000 */
[----:B------:R-:W-:-:S07]  /*3290*/  NOP ;  /* 0x0000000000007918 */ /* 0x000fce0000000000 */
[----:B------:R-:W-:Y:S01]  /*32a0*/  HGMMA.64x256x16.F32.BF16 R24, R156, gdesc[UR12].tnspB, R24, gsb0 ;  /* 0x43e0000c9c187df0 */ /* 0x000fe20008001818 */
        /* <DEDUP_REMOVED lines=23> */
[----:B------:R-:W-:Y:S02]  /*3420*/  WARPGROUP.DEPBAR.LE gsb0, 0x0 ;  /* 0x00008000000079c5 */ /* 0x000fe40000010000 */
[----:B------:R-:W-:-:S15]  /*3430*/  WARPGROUP.ARRIVE ;  /* 0x00000000000079c5 */ /* 0x000fde0000000000 */
[----:B------:R-:W-:-:S08]  /*3440*/  NOP ;  /* 0x0000000000007918 */ /* 0x000fd00000000000 */
[----:B------:R-:W-:Y:S03]  /*3450*/  HGMMA.64x256x16.F32.BF16 R24, R172, gdesc[UR12].tnspB, R24, gsb0 ;  /* 0x43e0000cac187df0 */ /* 0x000fe60008001818 */
[----:B------:R-:W-:Y:S02]  /*3460*/  WARPGROUP.DEPBAR.LE gsb0, 0x0 ;  /* 0x00008000000079c5 */ /* 0x000fe40000010000 */
[----:B----4-:R-:W-:Y:S05]  /*3470*/  @!P0 BRA `(.L_x_22) ;  /* 0x0000000000048947 */ /* 0x010fea0003800000 */
[----:B------:R-:W-:Y:S01]  /*3480*/  BPT.TRAP 0x1 ;  /* 0x000000040000795c */ /* 0x000fe20000300000 */
.L_x_22:
[----:B------:R-:W-:Y:S02]  /*3490*/  UIADD3 UR7, UR43, -0x2, URZ ;  /* 0xfffffffe2b077890 */ /* 0x000fe4000fffe03f */
[----:B------:R-:W-:Y:S02]  /*34a0*/  UIADD3 UR4, UR41, 0x22860, URZ ;  /* 0x0002286029047890 */ /* 0x000fe4000fffe03f */
[----:B------:R-:W-:Y:S02]  /*34b0*/  UISETP.GE.AND UP0, UPT, UR7, UR40, UPT ;  /* 0x000000280700728c */ /* 0x000fe4000bf06270 */
[----:B------:R-:W-:-:S04]  /*34c0*/  UPRMT UR4, UR26, 0x654, UR4 ;  /* 0x000006541a047896 */ /* 0x000fc80008000004 */
[----:B------:R-:W-:-:S05]  /*34d0*/  PLOP3.LUT P1, PT, PT, PT, UP0, 0x80, 0x0 ;  /* 0x000000000000781c */ /* 0x000fca0003f2f008 */
[----:B------:R-:W-:Y:S08]  /*34e0*/  SYNCS.ARRIVE.TRANS64.RED.A1T0 RZ, [UR4], RZ ;  /* 0x000000ffffff79a7 */ /* 0x000ff00008100404 */
[----:B------:R-:W-:Y:S05]  /*34f0*/  @!P1 BRA `(.L_x_23) ;  /* 0x0000002000dc9947 */ /* 0x000fea0003800000 */
[----:B012---:R-:W-:Y:S01]  /*3500*/  MOV R8, R7 ;  /* 0x0000000700087202 */ /* 0x007fe20000000f00 */
[----:B------:R-:W-:Y:S01]  /*3510*/  IMAD.MOV.U32 R13, RZ, RZ, R4 ;  /* 0x000000ffff0d7224 */ /* 0x000fe200078e0004 */
[----:B------:R-:W-:Y:S01]  /*3520*/  UMOV UR4, URZ ;  /* 0x0000003f00047c82 */ /* 0x000fe20008000000 */
[----:B------:R-:W-:Y:S01]  /*3530*/  UMOV UR5, URZ ;  /* 0x0000003f00057c82 */ /* 0x000fe20008000000 */
[----:B------:R-:W-:Y:S01]  /*3540*/  ULDC UR27, c[0x0][0x9d8] ;  /* 0x00027600001b7ab9 */ /* 0x000fe20000000800 */
[----:B------:R-:W-:-:S05]  /*3550*/  ULDC UR25, c[0x0][0x988] ;  /* 0x0002620000197ab9 */ /* 0x000fca0000000800 */
.L_x_34:
[----:B------:R-:W-:Y:S01]  /*3560*/  UIADD3 UR5, UR5, 0x1, URZ ;  /* 0x0000000105057890 */ /* 0x000fe2000fffe03f */
[----:B---3--:R-:W-:Y:S01]  /*3570*/  IMAD.U32 R0, RZ, RZ, UR7 ;  /* 0x00000007ff007e24 */ /* 0x008fe2000f8e00ff */
[----:B------:R-:W-:Y:S02]  /*3580*/  UIADD3 UR7, UR7, -0x1, URZ ;  /* 0xffffffff07077890 */ /* 0x000fe4000fffe03f */
[----:B------:R-:W-:Y:S02]  /*3590*/  UISETP.NE.AND UP0, UPT, UR5, 0x2, UPT ;  /* 0x000000020500788c */ /* 0x000fe4000bf05270 */
[----:B------:R-:W-:Y:S02]  /*35a0*/  ISETP.GT.AND P1, PT, R0, UR40, PT ;  /* 0x0000002800007c0c */ /* 0x000fe4000bf24270 */
[----:B------:R-:W-:Y:S02]  /*35b0*/  USEL UR10, URZ, 0x1, UP0 ;  /* 0x000000013f0a7887 */ /* 0x000fe40008000000 */
[----:B------:R-:W-:-:S02]  /*35c0*/  USEL UR5, UR5, URZ, UP0 ;  /* 0x0000003f05057287 */ /* 0x000fc40008000000 */
[----:B------:R-:W-:Y:S01]  /*35d0*/  ULOP3.LUT UR4, UR4, UR10, URZ, 0x3c, !UPT ;  /* 0x0000000a04047292 */ /* 0x000fe2000f8e3c3f */
[----:B------:R-:W-:Y:S11]  /*35e0*/  @!P0 BRA `(.L_x_24) ;  /* 0x0000000000048947 */ /* 0x000ff60003800000 */
[----:B------:R-:W-:Y:S01]  /*35f0*/  BPT.TRAP 0x1 ;  /* 0x000000040000795c */ /* 0x000fe20000300000 */
.L_x_24:
[----:B------:R-:W-:Y:S01]  /*3600*/  IMAD.U32 R0, RZ, RZ, UR4 ;  /* 0x00000004ff007e24 */ /* 0x000fe2000f8e00ff */
[----:B------:R-:W-:-:S04]  /*3610*/  ULEA UR28, UR5, UR41, 0x3 ;  /* 0x00000029051c7291 */ /* 0x000fc8000f8e183f */
[----:B------:R-:W-:-:S04]  /*3620*/  SHF.L.U32 R0, R0, 0x1f, RZ ;  /* 0x0000001f00007819 */ /* 0x000fc800000006ff */
[----:B------:R-:W-:-:S13]  /*3630*/  R2UR UR29, R0 ;  /* 0x00000000001d72ca */ /* 0x000fda00000e0000 */
[----:B------:R-:W-:-:S04]  /*3640*/  MOV R0, UR29 ;  /* 0x0000001d00007c02 */ /* 0x000fc80008000f00 */
[----:B------:R0:W1:Y:S01]  /*3650*/  SYNCS.PHASECHK.TRANS64.TRYWAIT P2, [UR28+0x22830], R0 ;  /* 0x02283000ff0075a7 */ /* 0x000062000804015c */
[----:B------:R-:W-:Y:S05]  /*3660*/  @!P0 BRA `(.L_x_25) ;  /* 0x0000000000048947 */ /* 0x000fea0003800000 */
[----:B------:R-:W-:Y:S01]  /*3670*/  BPT.TRAP 0x1 ;  /* 0x000000040000795c */ /* 0x000fe20000300000 */
.L_x_25:
[----:B-1----:R-:W-:Y:S05]  /*3680*/  @P2 BRA `(.L_x_26) ;  /* 0x00000000000c2947 */ /* 0x002fea0003800000 */
[----:B0-----:R-:W-:-:S04]  /*3690*/  IMAD.U32 R0, RZ, RZ, UR29 ;  /* 0x0000001dff007e24 */ /* 0x001fc8000f8e00ff */
[----:B------:R-:W0:Y:S02]  /*36a0*/  SYNCS.PHASECHK.TRANS64.TRYWAIT P2, [UR28+0x22830], R0 ;  /* 0x02283000ff0075a7 */ /* 0x000e24000804015c */
[----:B0-----:R-:W-:Y:S05]  /*36b0*/  @!P2 BRA `(.L_x_27) ;  /* 0x000000880030a947 */ /* 0x001fea0003800000 */
.L_x_26:
[----:B------:R-:W-:Y:S01]  /*36c0*/  UIMAD UR10, UR5, 0x300, UR6 ;  /* 0x00000300050a78a4 */ /* 0x000fe2000f8e0206 */
[----:B------:R-:W-:Y:S01]  /*36d0*/  WARPGROUP.ARRIVE ;  /* 0x00000000000079c5 */ /* 0x000fe20000000000 */
[----:B------:R-:W-:Y:S01]  /*36e0*/  UMOV UR11, 0x40000040 ;  /* 0x40000040000b7882 */ /* 0x000fe20000000000 */
[----:B------:R-:W-:Y:S01]  /*36f0*/  UMOV UR15, 0x40000040 ;  /* 0x40000040000f7882 */ /* 0x000fe20000000000 */
[----:B------:R-:W-:Y:S01]  /*3700*/  UIADD3 UR14, UR10, 0x2, URZ ;  /* 0x000000020a0e7890 */ /* 0x000fe2000fffe03f */
[----:B0-----:R-:W-:Y:S01]  /*3710*/  IADD3 R0, -R2, 0xb, RZ ;  /* 0x0000000b02007810 */ /* 0x001fe20007ffe1ff */
[----:B------:R-:W-:Y:S01]  /*3720*/  UIADD3 UR18, UR10, 0x4, URZ ;  /* 0x000000040a127890 */ /* 0x000fe2000fffe03f */
[----:B------:R-:W-:Y:S02]  /*3730*/  UMOV UR19, 0x40000040 ;  /* 0x4000004000137882 */ /* 0x000fe40000000000 */
[----:B------:R-:W-:Y:S01]  /*3740*/  HGMMA.64x96x16.F32.BF16 R152, gdesc[UR8], RZ, !UPT, gsb0 ;  /* 0x01600000089879f0 */ /* 0x000fe2000c0018ff */
[----:B------:R-:W-:Y:S01]  /*3750*/  UIADD3 UR22, UR10, 0x6, URZ ;  /* 0x000000060a167890 */ /* 0x000fe2000fffe03f */
[----:B------:R-:W-:Y:S01]  /*3760*/  UMOV UR23, 0x40000040 ;  /* 0x4000004000177882 */ /* 0x000fe20000000000 */
[----:B------:R-:W-:-:S02]  /*3770*/  WARPGROUP.DEPBAR.LE gsb0, 0x0 ;  /* 0x00008000000079c5 */ /* 0x000fc40000010000 */
        /* <DEDUP_REMOVED lines=10> */
[----:B------:R-:W-:Y:S05]  /*3820*/  @!P0 BRA `(.L_x_28) ;  /* 0x0000000000048947 */ /* 0x000fea0003800000 */
[----:B------:R-:W-:Y:S01]  /*3830*/  BPT.TRAP 0x1 ;  /* 0x000000040000795c */ /* 0x000fe20000300000 */
.L_x_28:
[----:B------:R-:W-:Y:S01]  /*3840*/  FMUL.FTZ R16, R152, UR27 ;  /* 0x0000001b98107c20 */ /* 0x000fe20008410000 */
[----:B------:R-:W-:Y:S01]  /*3850*/  FMUL.FTZ R7, R153, UR27 ;  /* 0x0000001b99077c20 */ /* 0x000fe20008410000 */
[----:B------:R-:W-:Y:S01]  /*3860*/  FMUL.FTZ R19, R156, UR27 ;  /* 0x0000001b9c137c20 */ /* 0x000fe20008410000 */
[----:B------:R-:W-:Y:S01]  /*3870*/  FMUL.FTZ R20, R157, UR27 ;  /* 0x0000001b9d147c20 */ /* 0x000fe20008410000 */
[----:B------:R-:W-:Y:S01]  /*3880*/  FMUL.FTZ R200, R160, UR27 ;  /* 0x0000001ba0c87c20 */ /* 0x000fe20008410000 */
[----:B------:R-:W-:Y:S01]  /*3890*/  FMUL.FTZ R201, R161, UR27 ;  /* 0x0000001ba1c97c20 */ /* 0x000fe20008410000 */
[----:B------:R-:W1:Y:S01]  /*38a0*/  MUFU.TANH R16, R16 ;  /* 0x0000001000107308 */ /* 0x000e620000002400 */
[----:B------:R-:W-:Y:S01]  /*38b0*/  FMUL.FTZ R202, R164, UR27 ;  /* 0x0000001ba4ca7c20 */ /* 0x000fe20008410000 */
[----:B------:R-:W-:Y:S01]  /*38c0*/  FMUL.FTZ R165, R165, UR27 ;  /* 0x0000001ba5a57c20 */ /* 0x000fe20008410000 */
[----:B------:R-:W-:Y:S01]  /*38d0*/  FMUL.FTZ R17, R166, UR27 ;  /* 0x0000001ba6117c20 */ /* 0x000fe20008410000 */
[----:B------:R-:W-:Y:S01]  /*38e0*/  FMUL.FTZ R166, R168, UR27 ;  /* 0x0000001ba8a67c20 */ /* 0x000fe20008410000 */
[----:B------:R-:W-:Y:S01]  /*38f0*/  FMUL.FTZ R168, R169, UR27 ;  /* 0x0000001ba9a87c20 */ /* 0x000fe20008410000 */
[----:B------:R-:W-:Y:S01]  /*3900*/  FMUL.FTZ R21, R170, UR27 ;  /* 0x0000001baa157c20 */ /* 0x000fe20008410000 */
[----:B------:R-:W-:Y:S01]  /*3910*/  FMUL.FTZ R170, R172, UR27 ;  /* 0x0000001bacaa7c20 */ /* 0x000fe20008410000 */
[----:B------:R-:W2:Y:S01]  /*3920*/  MUFU.TANH R7, R7 ;  /* 0x0000000700077308 */ /* 0x000ea20000002400 */
[----:B------:R-:W-:Y:S01]  /*3930*/  FMUL.FTZ R172, R173, UR27 ;  /* 0x0000001badac7c20 */ /* 0x000fe20008410000 */
[----:B------:R-:W-:Y:S01]  /*3940*/  FMUL.FTZ R173, R176, UR27 ;  /* 0x0000001bb0ad7c20 */ /* 0x000fe20008410000 */
[----:B------:R-:W-:Y:S01]  /*3950*/  FMUL.FTZ R23, R174, UR27 ;  /* 0x0000001bae177c20 */ /* 0x000fe20008410000 */
[----:B------:R-:W-:Y:S01]  /*3960*/  FMUL.FTZ R174, R177, UR27 ;  /* 0x0000001bb1ae7c20 */ /* 0x000fe20008410000 */
[----:B------:R-:W-:Y:S01]  /*3970*/  FMUL.FTZ R176, R180, UR27 ;  /* 0x0000001bb4b07c20 */ /* 0x000fe20008410000 */
[----:B------:R-:W-:Y:S01]  /*3980*/  FMUL.FTZ R177, R181, UR27 ;  /* 0x0000001bb5b17c20 */ /* 0x000fe20008410000 */
[----:B------:R-:W-:Y:S01]  /*3990*/  FMUL.FTZ R180, R184, UR27 ;  /* 0x0000001bb8b47c20 */ /* 0x000fe20008410000 */
[----:B------:R-:W3:Y:S01]  /*39a0*/  MUFU.TANH R19, R19 ;  /* 0x0000001300137308 */ /* 0x000ee20000002400 */
[----:B-1----:R-:W-:Y:S01]  /*39b0*/  FMNMX.FTZ R4, R16, R13, !PT ;  /* 0x0000000d10047209 */ /* 0x002fe20007810000 */
[----:B------:R-:W-:Y:S01]  /*39c0*/  FMUL.FTZ R184, R185, UR27 ;  /* 0x0000001bb9b87c20 */ /* 0x000fe20008410000 */
[----:B------:R-:W-:Y:S01]  /*39d0*/  FMUL.FTZ R185, R188, UR27 ;  /* 0x0000001bbcb97c20 */ /* 0x000fe20008410000 */
[----:B------:R-:W-:Y:S01]  /*39e0*/  FMUL.FTZ R203, R189, UR27 ;  /* 0x0000001bbdcb7c20 */ /* 0x000fe20008410000 */
[----:B------:R-:W-:Y:S01]  /*39f0*/  FMUL.FTZ R188, R192, UR27 ;  /* 0x0000001bc0bc7c20 */ /* 0x000fe20008410000 */
[----:B------:R-:W-:Y:S01]  /*3a00*/  FMUL.FTZ R192, R193, UR27 ;  /* 0x0000001bc1c07c20 */ /* 0x000fe20008410000 */
[----:B------:R-:W-:Y:S01]  /*3a10*/  FMUL.FTZ R189, R196, UR27 ;  /* 0x0000001bc4bd7c20 */ /* 0x000fe20008410000 */
[----:B------:R-:W1:Y:S01]  /*3a20*/  MUFU.TANH R20, R20 ;  /* 0x0000001400147308 */ /* 0x000e620000002400 */
[----:B--2---:R-:W-:Y:S01]  /*3a30*/  FMNMX.FTZ R4, R7, R4, !PT ;  /* 0x0000000407047209 */ /* 0x004fe20007810000 */
[----:B------:R-:W-:Y:S01]  /*3a40*/  FMUL.FTZ R181, R197, UR27 ;  /* 0x0000001bc5b57c20 */ /* 0x000fe20008410000 */
[----:B------:R-:W-:Y:S01]  /*3a50*/  FMUL.FTZ R10, R155, UR27 ;  /* 0x0000001b9b0a7c20 */ /* 0x000fe20008410000 */
[----:B------:R-:W-:Y:S01]  /*3a60*/  FMUL.FTZ R12, R159, UR27 ;  /* 0x0000001b9f0c7c20 */ /* 0x000fe20008410000 */
[----:B------:R-:W-:Y:S01]  /*3a70*/  FMUL.FTZ R18, R167, UR27 ;  /* 0x0000001ba7127c20 */ /* 0x000fe20008410000 */
[----:B------:R-:W-:Y:S01]  /*3a80*/  FMUL.FTZ R9, R154, UR27 ;  /* 0x0000001b9a097c20 */ /* 0x000fe20008410000 */
[----:B------:R-:W-:Y:S01]  /*3a90*/  FMUL.FTZ R11, R158, UR27 ;  /* 0x0000001b9e0b7c20 */ /* 0x000fe20008410000 */
[----:B------:R-:W2:Y:S01]  /*3aa0*/  MUFU.TANH R200, R200 ;  /* 0x000000c800c87308 */ /* 0x000ea20000002400 */
[----:B---3--:R-:W-:Y:S01]  /*3ab0*/  FMNMX.FTZ R153, R19, R4, !PT ;  /* 0x0000000413997209 */ /* 0x008fe20007810000 */
[----:B------:R-:W-:Y:S01]  /*3ac0*/  FMUL.FTZ R14, R162, UR27 ;  /* 0x0000001ba20e7c20 */ /* 0x000fe20008410000 */
[----:B------:R-:W-:Y:S01]  /*3ad0*/  FMUL.FTZ R15, R163, UR27 ;  /* 0x0000001ba30f7c20 */ /* 0x000fe20008410000 */
[----:B------:R-:W-:Y:S01]  /*3ae0*/  UMOV UR10, UR25 ;  /* 0x00000019000a7c82 */ /* 0x000fe20008000000 */
        /* <DEDUP_REMOVED lines=15> */
[----:B------:R-:W-:-:S04]  /*3be0*/  UIADD3 UR11, UR28, 0x22840, URZ ;  /* 0x000228401c0b7890 */ /* 0x000fc8000fffe03f */
[----:B------:R-:W2:Y:S01]  /*3bf0*/  MUFU.TANH R165, R165 ;  /* 0x000000a500a57308 */ /* 0x000ea20000002400 */
[----:B---3--:R-:W-:Y:S01]  /*3c00*/  FMNMX.FTZ R153, R201, R4, !PT ;  /* 0x00000004c9997209 */ /* 0x008fe20007810000 */
[----:B------:R-:W-:-:S06]  /*3c10*/  UPRMT UR11, UR26, 0x654, UR11 ;  /* 0x000006541a0b7896 */ /* 0x000fcc000800000b */
[----:B------:R-:W3:Y:S01]  /*3c20*/  MUFU.TANH R166, R166 ;  /* 0x000000a600a67308 */ /* 0x000ee20000002400 */
[----:B-1----:R-:W-:Y:S02]  /*3c30*/  FMNMX.FTZ R4, R202, R153, !PT ;  /* 0x00000099ca047209 */ /* 0x002fe40007810000 */
[----:B------:R-:W-:Y:S05]  /*3c40*/  SYNCS.ARRIVE.TRANS64.RED.A1T0 RZ, [UR11], RZ ;  /* 0x000000ffffff79a7 */ /* 0x000fea000810040b */
[----:B------:R-:W1:Y:S01]  /*3c50*/  MUFU.TANH R168, R168 ;  /* 0x000000a800a87308 */ /* 0x000e620000002400 */
[----:B--2---:R-:W-:-:S07]  /*3c60*/  FMNMX.FTZ R153, R165, R4, !PT ;  /* 0x00000004a5997209 */ /* 0x004fce0007810000 */
[----:B------:R-:W2:Y:S01]  /*3c70*/  MUFU.TANH R170, R170 ;  /* 0x000000aa00aa7308 */ /* 0x000ea20000002400 */
[----:B---3--:R-:W-:-:S07]  /*3c80*/  FMNMX.FTZ R153, R166, R153, !PT ;  /* 0x00000099a6997209 */ /* 0x008fce0007810000 */
[----:B------:R-:W3:Y:S01]  /*3c90*/  MUFU.TANH R172, R172 ;  /* 0x000000ac00ac7308 */ /* 0x000ee20000002400 */
[----:B-1----:R-:W-:-:S07]  /*3ca0*/  FMNMX.FTZ R153, R168, R153, !PT ;  /* 0x00000099a8997209 */ /* 0x002fce0007810000 */
        /* <DEDUP_REMOVED lines=21> */
[----:B---3--:R-:W-:Y:S01]  /*3e00*/  FMNMX.FTZ R155, R188, R153, !PT ;  /* 0x00000099bc9b7209 */ /* 0x008fe20007810000 */
[----:B------:R-:W-:-:S06]  /*3e10*/  FMUL.FTZ R153, R178, UR27 ;  /* 0x0000001bb2997c20 */ /* 0x000fcc0008410000 */
[----:B------:R-:W3:Y:S01]  /*3e20*/  MUFU.TANH R181, R181 ;  /* 0x000000b500b57308 */ /* 0x000ee20000002400 */
[----:B-1----:R-:W-:Y:S01]  /*3e30*/  FMNMX.FTZ R4, R192, R155, !PT ;  /* 0x0000009bc0047209 */ /* 0x002fe20007810000 */
[----:B------:R-:W-:-:S06]  /*3e40*/  FMUL.FTZ R155, R182, UR27 ;  /* 0x0000001bb69b7c20 */ /* 0x000fcc0008410000 */
[----:B------:R-:W1:Y:S01]  /*3e50*/  MUFU.TANH R9, R9 ;  /* 0x0000000900097308 */ /* 0x000e620000002400 */
[----:B--2---:R-:W-:-:S07]  /*3e60*/  FMNMX.FTZ R4, R189, R4, !PT ;  /* 0x00000004bd047209 */ /* 0x004fce0007810000 */
[----:B------:R-:W2:Y:S01]  /*3e70*/  MUFU.TANH R10, R10 ;  /* 0x0000000a000a7308 */ /* 0x000ea20000002400 */
[----:B---3--:R-:W-:-:S05]  /*3e80*/  FMNMX.FTZ R4, R181, R4, !PT ;  /* 0x00000004b5047209 */ /* 0x008fca0007810000 */
[----:B------:R-:W3:Y:S02]  /*3e90*/  SHFL.BFLY PT, R159, R4, 0x2, 0x1f ;  /* 0x0c401f00049f7f89 */ /* 0x000ee400000e0000 */
[----:B------:R-:W4:Y:S08]  /*3ea0*/  MUFU.TANH R11, R11 ;  /* 0x0000000b000b7308 */ /* 0x000f300000002400 */
[----:B------:R-:W5:Y:S08]  /*3eb0*/  MUFU.TANH R12, R12 ;  /* 0x0000000c000c7308 */ /* 0x000f700000002400 */
[----:B------:R-:W0:Y:S01]  /*3ec0*/  MUFU.TANH R14, R14 ;  /* 0x0000000e000e7308 */ /* 0x000e220000002400 */
[----:B---3--:R-:W-:Y:S01]  /*3ed0*/  FMNMX.FTZ R167, R4, R159, !PT ;  /* 0x0000009f04a77209 */ /* 0x008fe20007810000 */
[----:B------:R-:W-:-:S06]  /*3ee0*/  FMUL.FTZ R159, R190, UR27 ;  /* 0x0000001bbe9f7c20 */ /* 0x000fcc0008410000 */
[----:B------:R-:W3:Y:S01]  /*3ef0*/  MUFU.TANH R15, R15 ;  /* 0x0000000f000f7308 */ /* 0x000ee20000002400 */
[----:B------:R-:W1:Y:S07]  /*3f00*/  SHFL.BFLY PT, R4, R167, 0x1, 0x1f ;  /* 0x0c201f00a7047f89 */ /* 0x000e6e00000e0000 */
[----:B------:R-:W3:Y:S08]  /*3f10*/  MUFU.TANH R17, R17 ;  /* 0x0000001100117308 */ /* 0x000ef00000002400 */
[----:B------:R-:W3:Y:S08]  /*3f20*/  MUFU.TANH R18, R18 ;  /* 0x0000001200127308 */ /* 0x000ef00000002400 */
[----:B------:R-:W3:Y:S01]  /*3f30*/  MUFU.TANH R21, R21 ;  /* 0x0000001500157308 */ /* 0x000ee20000002400 */
[----:B-1----:R-:W-:-:S02]  /*3f40*/  FMNMX.FTZ R4, R167, R4, !PT ;  /* 0x00000004a7047209 */ /* 0x002fc40007810000 */
[----:B------:R-:W-:-:S03]  /*3f50*/  FMNMX.FTZ R167, R9, R8, !PT ;  /* 0x0000000809a77209 */ /* 0x000fc60007810000 */
[C---:B------:R-:W-:Y:S02]  /*3f60*/  FMUL.FTZ R183, R4.reuse, UR10 ;  /* 0x0000000a04b77c20 */ /* 0x040fe40008410000 */
[----:B------:R-:W1:Y:S01]  /*3f70*/  MUFU.TANH R22, R22 ;  /* 0x0000001600167308 */ /* 0x000e620000002400 */
[----:B------:R-:W-:Y:S01]  /*3f80*/  FADD.FTZ R13, -R4, R13 ;  /* 0x0000000d040d7221 */ /* 0x000fe20000010100 */
[--C-:B------:R-:W-:Y:S01]  /*3f90*/  FFMA.FTZ R178, R16, UR10, -R183.reuse ;  /* 0x0000000a10b27c23 */ /* 0x100fe200080108b7 */
[----:B--2---:R-:W-:Y:S01]  /*3fa0*/  FMNMX.FTZ R16, R10, R167, !PT ;  /* 0x000000a70a107209 */ /* 0x004fe20007810000 */
[--C-:B------:R-:W-:Y:S01]  /*3fb0*/  FFMA.FTZ R175, R7, UR10, -R183.reuse ;  /* 0x0000000a07af7c23 */ /* 0x100fe200080108b7 */
[----:B------:R-:W-:Y:S01]  /*3fc0*/  FMUL.FTZ R13, R13, UR10 ;  /* 0x0000000a0d0d7c20 */ /* 0x000fe20008410000 */
[--C-:B------:R-:W-:Y:S01]  /*3fd0*/  FFMA.FTZ R179, R19, UR10, -R183.reuse ;  /* 0x0000000a13b37c23 */ /* 0x100fe200080108b7 */
[----:B----4-:R-:W-:Y:S01]  /*3fe0*/  FMNMX.FTZ R167, R11, R16, !PT ;  /* 0x000000100ba77209 */ /* 0x010fe20007810000 */
[----:B------:R-:W2:Y:S01]  /*3ff0*/  MUFU.TANH R23, R23 ;  /* 0x0000001700177308 */ /* 0x000ea20000002400 */
[--C-:B------:R-:W-:Y:S01]  /*4000*/  FFMA.FTZ R194, R168, UR10, -R183.reuse ;  /* 0x0000000aa8c27c23 */ /* 0x100fe200080108b7 */
[--C-:B------:R-:W-:Y:S01]  /*4010*/  FFMA.FTZ R182, R20, UR10, -R183.reuse ;  /* 0x0000000a14b67c23 */ /* 0x100fe200080108b7 */
[----:B-----5:R-:W-:Y:S01]  /*4020*/  FMNMX.FTZ R167, R12, R167, !PT ;  /* 0x000000a70ca77209 */ /* 0x020fe20007810000 */
[--C-:B------:R-:W-:Y:S01]  /*4030*/  FFMA.FTZ R168, R180, UR10, -R183.reuse ;  /* 0x0000000ab4a87c23 */ /* 0x100fe200080108b7 */
[--C-:B------:R-:W-:Y:S01]  /*4040*/  FFMA.FTZ R171, R200, UR10, -R183.reuse ;  /* 0x0000000ac8ab7c23 */ /* 0x100fe200080108b7 */
[--C-:B------:R-:W-:Y:S01]  /*4050*/  FFMA.FTZ R190, R165, UR10, -R183.reuse ;  /* 0x0000000aa5be7c23 */ /* 0x100fe200080108b7 */
[----:B0-----:R-:W-:Y:S01]  /*4060*/  FMNMX.FTZ R16, R14, R167, !PT ;  /* 0x000000a70e107209 */ /* 0x001fe20007810000 */
[----:B------:R-:W0:Y:S01]  /*4070*/  MUFU.TANH R152, R152 ;  /* 0x0000009800987308 */ /* 0x000e220000002400 */
[--C-:B------:R-:W-:Y:S01]  /*4080*/  FFMA.FTZ R167, R166, UR10, -R183.reuse ;  /* 0x0000000aa6a77c23 */ /* 0x100fe200080108b7 */
[--C-:B------:R-:W-:Y:S01]  /*4090*/  FFMA.FTZ R166, R176, UR10, -R183.reuse ;  /* 0x0000000ab0a67c23 */ /* 0x100fe200080108b7 */
[----:B---3--:R-:W-:Y:S01]  /*40a0*/  FMNMX.FTZ R16, R15, R16, !PT ;  /* 0x000000100f107209 */ /* 0x008fe20007810000 */
[--C-:B------:R-:W-:Y:S01]  /*40b0*/  FFMA.FTZ R165, R170, UR10, -R183.reuse ;  /* 0x0000000aaaa57c23 */ /* 0x100fe200080108b7 */
[--C-:B------:R-:W-:Y:S01]  /*40c0*/  FFMA.FTZ R20, R173, UR10, -R183.reuse ;  /* 0x0000000aad147c23 */ /* 0x100fe200080108b7 */
[--C-:B------:R-:W-:Y:S01]  /*40d0*/  FFMA.FTZ R186, R201, UR10, -R183.reuse ;  /* 0x0000000ac9ba7c23 */ /* 0x100fe200080108b7 */
[----:B------:R-:W-:Y:S01]  /*40e0*/  FMNMX.FTZ R7, R17, R16, !PT ;  /* 0x0000001011077209 */ /* 0x000fe20007810000 */
[----:B------:R-:W3:Y:S01]  /*40f0*/  MUFU.TANH R153, R153 ;  /* 0x0000009900997308 */ /* 0x000ee20000002400 */
[--C-:B------:R-:W-:Y:S01]  /*4100*/  FFMA.FTZ R173, R174, UR10, -R183.reuse ;  /* 0x0000000aaead7c23 */ /* 0x100fe200080108b7 */
[--C-:B------:R-:W-:Y:S01]  /*4110*/  FFMA.FTZ R170, R185, UR10, -R183.reuse ;  /* 0x0000000ab9aa7c23 */ /* 0x100fe200080108b7 */
[----:B------:R-:W-:Y:S01]  /*4120*/  FMNMX.FTZ R16, R18, R7, !PT ;  /* 0x0000000712107209 */ /* 0x000fe20007810000 */
[--C-:B------:R-:W-:Y:S01]  /*4130*/  FFMA.FTZ R169, R202, UR10, -R183.reuse ;  /* 0x0000000acaa97c23 */ /* 0x100fe200080108b7 */
[--C-:B------:R-:W-:Y:S01]  /*4140*/  FFMA.FTZ R172, R172, UR10, -R183.reuse ;  /* 0x0000000aacac7c23 */ /* 0x100fe200080108b7 */
[--C-:B------:R-:W-:Y:S01]  /*4150*/  FFMA.FTZ R177, R177, UR10, -R183.reuse ;  /* 0x0000000ab1b17c23 */ /* 0x100fe200080108b7 */
[----:B------:R-:W-:Y:S01]  /*4160*/  FMNMX.FTZ R7, R21, R16, !PT ;  /* 0x0000001015077209 */ /* 0x000fe20007810000 */
[----:B------:R-:W4:Y:S01]  /*4170*/  MUFU.TANH R154, R154 ;  /* 0x0000009a009a7308 */ /* 0x000f220000002400 */
[--C-:B------:R-:W-:Y:S01]  /*4180*/  FFMA.FTZ R187, R184, UR10, -R183.reuse ;  /* 0x0000000ab8bb7c23 */ /* 0x100fe200080108b7 */
[--C-:B------:R-:W-:Y:S01]  /*4190*/  FFMA.FTZ R185, R203, UR10, -R183.reuse ;  /* 0x0000000acbb97c23 */ /* 0x100fe200080108b7 */
[----:B-1----:R-:W-:Y:S01]  /*41a0*/  FMNMX.FTZ R16, R22, R7, !PT ;  /* 0x0000000716107209 */ /* 0x002fe20007810000 */
[--C-:B------:R-:W-:Y:S01]  /*41b0*/  FFMA.FTZ R19, R188, UR10, -R183.reuse ;  /* 0x0000000abc137c23 */ /* 0x100fe200080108b7 */
[--C-:B------:R-:W-:Y:S01]  /*41c0*/  FFMA.FTZ R174, R192, UR10, -R183.reuse ;  /* 0x0000000ac0ae7c23 */ /* 0x100fe200080108b7 */
[--C-:B------:R-:W-:Y:S01]  /*41d0*/  FFMA.FTZ R189, R189, UR10, -R183.reuse ;  /* 0x0000000abdbd7c23 */ /* 0x100fe200080108b7 */
[----:B--2---:R-:W-:Y:S01]  /*41e0*/  FMNMX.FTZ R7, R23, R16, !PT ;  /* 0x0000001017077209 */ /* 0x004fe20007810000 */
[----:B------:R-:W1:Y:S01]  /*41f0*/  MUFU.TANH R155, R155 ;  /* 0x0000009b009b7308 */ /* 0x000e620000002400 */
[----:B------:R-:W-:-:S02]  /*4200*/  FFMA.FTZ R181, R181, UR10, -R183 ;  /* 0x0000000ab5b57c23 */ /* 0x000fc400080108b7 */
[----:B0-----:R-:W-:-:S04]  /*4210*/  FMNMX.FTZ R16, R152, R7, !PT ;  /* 0x0000000798107209 */ /* 0x001fc80007810000 */
[----:B---3--:R-:W-:Y:S01]  /*4220*/  FMNMX.FTZ R7, R153, R16, !PT ;  /* 0x0000001099077209 */ /* 0x008fe20007810000 */
[----:B------:R-:W0:Y:S03]  /*4230*/  MUFU.TANH R156, R156 ;  /* 0x0000009c009c7308 */ /* 0x000e260000002400 */
[----:B----4-:R-:W-:-:S05]  /*4240*/  FMNMX.FTZ R16, R154, R7, !PT ;  /* 0x000000079a107209 */ /* 0x010fca0007810000 */
[----:B------:R-:W2:Y:S01]  /*4250*/  MUFU.TANH R157, R157 ;  /* 0x0000009d009d7308 */ /* 0x000ea20000002400 */
[----:B-1----:R-:W-:-:S07]  /*4260*/  FMNMX.FTZ R7, R155, R16, !PT ;  /* 0x000000109b077209 */ /* 0x002fce0007810000 */
[----:B------:R-:W1:Y:S01]  /*4270*/  MUFU.TANH R158, R158 ;  /* 0x0000009e009e7308 */ /* 0x000e620000002400 */
[----:B0-----:R-:W-:-:S07]  /*4280*/  FMNMX.FTZ R16, R156, R7, !PT ;  /* 0x000000079c107209 */ /* 0x001fce0007810000 */
[----:B------:R-:W0:Y:S01]  /*4290*/  MUFU.TANH R159, R159 ;  /* 0x0000009f009f7308 */ /* 0x000e220000002400 */
[----:B--2---:R-:W-:-:S07]  /*42a0*/  FMNMX.FTZ R7, R157, R16, !PT ;  /* 0x000000109d077209 */ /* 0x004fce0007810000 */
        /* <DEDUP_REMOVED lines=10> */
[----:B------:R-:W0:Y:S01]  /*4350*/  MUFU.EX2 R13, R13 ;  /* 0x0000000d000d7308 */ /* 0x000e220000000800 */
[----:B--2---:R-:W-:-:S07]  /*4360*/  FMNMX.FTZ R7, R163, R16, !PT ;  /* 0x00000010a3077209 */ /* 0x004fce0007810000 */
[----:B------:R-:W2:Y:S01]  /*4370*/  MUFU.EX2 R178, R178 ;  /* 0x000000b200b27308 */ /* 0x000ea20000000800 */
[----:B-1----:R-:W-:-:S05]  /*4380*/  FMNMX.FTZ R7, R164, R7, !PT ;  /* 0x00000007a4077209 */ /* 0x002fca0007810000 */
[----:B------:R-:W1:Y:S02]  /*4390*/  SHFL.BFLY PT, R16, R7, 0x2, 0x1f ;  /* 0x0c401f0007107f89 */ /* 0x000e6400000e0000 */
[----:B------:R-:W3:Y:S01]  /*43a0*/  MUFU.EX2 R175, R175 ;  /* 0x000000af00af7308 */ /* 0x000ee20000000800 */
[-C--:B0-----:R-:W-:Y:S01]  /*43b0*/  FMUL.FTZ R24, R24, R13.reuse ;  /* 0x0000000d18187220 */ /* 0x081fe20000410000 */
[-C--:B------:R-:W-:Y:S01]  /*43c0*/  FMUL.FTZ R25, R25, R13.reuse ;  /* 0x0000000d19197220 */ /* 0x080fe20000410000 */
[-C--:B------:R-:W-:Y:S01]  /*43d0*/  FMUL.FTZ R28, R28, R13.reuse ;  /* 0x0000000d1c1c7220 */ /* 0x080fe20000410000 */
[-C--:B------:R-:W-:Y:S01]  /*43e0*/  FMUL.FTZ R29, R29, R13.reuse ;  /* 0x0000000d1d1d7220 */ /* 0x080fe20000410000 */
[-C--:B------:R-:W-:Y:S01]  /*43f0*/  FMUL.FTZ R32, R32, R13.reuse ;  /* 0x0000000d20207220 */ /* 0x080fe20000410000 */
[-C--:B------:R-:W-:Y:S01]  /*4400*/  FMUL.FTZ R33, R33, R13.reuse ;  /* 0x0000000d21217220 */ /* 0x080fe20000410000 */
[-C--:B------:R-:W-:Y:S01]  /*4410*/  FMUL.FTZ R36, R36, R13.reuse ;  /* 0x0000000d24247220 */ /* 0x080fe20000410000 */
[----:B------:R-:W-:Y:S01]  /*4420*/  MUFU.EX2 R179, R179 ;  /* 0x000000b300b37308 */ /* 0x000fe20000000800 */
[----:B--2---:R-:W-:Y:S01]  /*4430*/  FFMA.FTZ R6, R13, R6, R178 ;  /* 0x000000060d067223 */ /* 0x004fe200000100b2 */
[-C--:B------:R-:W-:Y:S01]  /*4440*/  FMUL.FTZ R37, R37, R13.reuse ;  /* 0x0000000d25257220 */ /* 0x080fe20000410000 */
[-C--:B------:R-:W-:Y:S01]  /*4450*/  FMUL.FTZ R40, R40, R13.reuse ;  /* 0x0000000d28287220 */ /* 0x080fe20000410000 */
[-C--:B------:R-:W-:Y:S01]  /*4460*/  FMUL.FTZ R41, R41, R13.reuse ;  /* 0x0000000d29297220 */ /* 0x080fe20000410000 */
[-C--:B------:R-:W-:Y:S01]  /*4470*/  FMUL.FTZ R44, R44, R13.reuse ;  /* 0x0000000d2c2c7220 */ /* 0x080fe20000410000 */
[-C--:B------:R-:W-:Y:S01]  /*4480*/  FMUL.FTZ R45, R45, R13.reuse ;  /* 0x0000000d2d2d7220 */ /* 0x080fe20000410000 */
[-C--:B------:R-:W-:Y:S01]  /*4490*/  FMUL.FTZ R48, R48, R13.reuse ;  /* 0x0000000d30307220 */ /* 0x080fe20000410000 */
[----:B------:R-:W0:Y:S01]  /*44a0*/  MUFU.EX2 R182, R182 ;  /* 0x000000b600b67308 */ /* 0x000e220000000800 */
[----:B---3--:R-:W-:Y:S01]  /*44b0*/  FADD.FTZ R6, R175, R6 ;  /* 0x00000006af067221 */ /* 0x008fe20000010000 */
[-C--:B------:R-:W-:Y:S01]  /*44c0*/  FMUL.FTZ R49, R49, R13.reuse ;  /* 0x0000000d31317220 */ /* 0x080fe20000410000 */
[-C--:B------:R-:W-:Y:S01]  /*44d0*/  FMUL.FTZ R52, R52, R13.reuse ;  /* 0x0000000d34347220 */ /* 0x080fe20000410000 */
[-C--:B------:R-:W-:Y:S01]  /*44e0*/  FMUL.FTZ R53, R53, R13.reuse ;  /* 0x0000000d35357220 */ /* 0x080fe20000410000 */
[-C--:B------:R-:W-:Y:S01]  /*44f0*/  FMUL.FTZ R56, R56, R13.reuse ;  /* 0x0000000d38387220 */ /* 0x080fe20000410000 */
[----:B-1----:R-:W-:Y:S01]  /*4500*/  FMNMX.FTZ R16, R7, R16, !PT ;  /* 0x0000001007107209 */ /* 0x002fe20007810000 */
[-C--:B------:R-:W-:Y:S01]  /*4510*/  FMUL.FTZ R57, R57, R13.reuse ;  /* 0x0000000d39397220 */ /* 0x080fe20000410000 */
[----:B------:R-:W-:Y:S01]  /*4520*/  MUFU.EX2 R171, R171 ;  /* 0x000000ab00ab7308 */ /* 0x000fe20000000800 */
[-C--:B------:R-:W-:Y:S01]  /*4530*/  FMUL.FTZ R60, R60, R13.reuse ;  /* 0x0000000d3c3c7220 */ /* 0x080fe20000410000 */
[-C--:B------:R-:W-:Y:S01]  /*4540*/  FMUL.FTZ R61, R61, R13.reuse ;  /* 0x0000000d3d3d7220 */ /* 0x080fe20000410000 */
[----:B------:R-:W1:Y:S01]  /*4550*/  SHFL.BFLY PT, R7, R16, 0x1, 0x1f ;  /* 0x0c201f0010077f89 */ /* 0x000e6200000e0000 */
[-C--:B------:R-:W-:Y:S01]  /*4560*/  FMUL.FTZ R64, R64, R13.reuse ;  /* 0x0000000d40407220 */ /* 0x080fe20000410000 */
[-C--:B------:R-:W-:Y:S01]  /*4570*/  FMUL.FTZ R65, R65, R13.reuse ;  /* 0x0000000d41417220 */ /* 0x080fe20000410000 */
[-C--:B------:R-:W-:Y:S01]  /*4580*/  FMUL.FTZ R68, R68, R13.reuse ;  /* 0x0000000d44447220 */ /* 0x080fe20000410000 */
[-C--:B------:R-:W-:Y:S01]  /*4590*/  FMUL.FTZ R69, R69, R13.reuse ;  /* 0x0000000d45457220 */ /* 0x080fe20000410000 */
[----:B------:R-:W-:Y:S01]  /*45a0*/  MUFU.EX2 R186, R186 ;  /* 0x000000ba00ba7308 */ /* 0x000fe20000000800 */
[-C--:B------:R-:W-:Y:S01]  /*45b0*/  FMUL.FTZ R72, R72, R13.reuse ;  /* 0x0000000d48487220 */ /* 0x080fe20000410000 */
[-C--:B------:R-:W-:Y:S01]  /*45c0*/  FMUL.FTZ R73, R73, R13.reuse ;  /* 0x0000000d49497220 */ /* 0x080fe20000410000 */
[-C--:B------:R-:W-:Y:S01]  /*45d0*/  FMUL.FTZ R76, R76, R13.reuse ;  /* 0x0000000d4c4c7220 */ /* 0x080fe20000410000 */
        /* <DEDUP_REMOVED lines=14> */
[----:B------:R-:W-:Y:S01]  /*46c0*/  FMUL.FTZ R101, R101, R13 ;  /* 0x0000000d65657220 */ /* 0x000fe20000410000 */
[----:B-1----:R-:W-:Y:S01]  /*46d0*/  FMNMX.FTZ R7, R16, R7, !PT ;  /* 0x0000000710077209 */ /* 0x002fe20007810000 */
[-C--:B------:R-:W-:Y:S01]  /*46e0*/  FMUL.FTZ R104, R104, R13.reuse ;  /* 0x0000000d68687220 */ /* 0x080fe20000410000 */
[-C--:B------:R-:W-:Y:S01]  /*46f0*/  FMUL.FTZ R105, R105, R13.reuse ;  /* 0x0000000d69697220 */ /* 0x080fe20000410000 */
[-C--:B------:R-:W-:Y:S01]  /*4700*/  FMUL.FTZ R108, R108, R13.reuse ;  /* 0x0000000d6c6c7220 */ /* 0x080fe20000410000 */
[-C--:B------:R-:W-:Y:S01]  /*4710*/  FMUL.FTZ R109, R109, R13.reuse ;  /* 0x0000000d6d6d7220 */ /* 0x080fe20000410000 */
[C---:B------:R-:W-:Y:S01]  /*4720*/  FADD.FTZ R8, -R7.reuse, R8 ;  /* 0x0000000807087221 */ /* 0x040fe20000010100 */
[----:B------:R-:W-:Y:S01]  /*4730*/  FMUL.FTZ R176, R7, UR10 ;  /* 0x0000000a07b07c20 */ /* 0x000fe20008410000 */
[----:B------:R-:W-:Y:S01]  /*4740*/  MUFU.EX2 R16, R189 ;  /* 0x000000bd00107308 */ /* 0x000fe20000000800 */
[----:B------:R-:W-:Y:S01]  /*4750*/  FMUL.FTZ R112, R112, R13 ;  /* 0x0000000d70707220 */ /* 0x000fe20000410000 */
[----:B------:R-:W-:Y:S01]  /*4760*/  FMUL.FTZ R8, R8, UR10 ;  /* 0x0000000a08087c20 */ /* 0x000fe20008410000 */
        /* <DEDUP_REMOVED lines=8> */
[--C-:B------:R-:W-:Y:S01]  /*47f0*/  FFMA.FTZ R22, R153, UR10, -R176.reuse ;  /* 0x0000000a99167c23 */ /* 0x100fe200080108b0 */
[--C-:B------:R-:W-:Y:S01]  /*4800*/  FFMA.FTZ R14, R17, UR10, -R176.reuse ;  /* 0x0000000a110e7c23 */ /* 0x100fe200080108b0 */
[--C-:B------:R-:W-:Y:S01]  /*4810*/  FFMA.FTZ R184, R152, UR10, -R176.reuse ;  /* 0x0000000a98b87c23 */ /* 0x100fe200080108b0 */
[--C-:B------:R-:W-:Y:S01]  /*4820*/  FFMA.FTZ R17, R18, UR10, -R176.reuse ;  /* 0x0000000a12117c23 */ /* 0x100fe200080108b0 */
[--C-:B------:R-:W-:Y:S01]  /*4830*/  FFMA.FTZ R18, R21, UR10, -R176.reuse ;  /* 0x0000000a15127c23 */ /* 0x100fe200080108b0 */
[----:B------:R-:W1:Y:S01]  /*4840*/  MUFU.EX2 R9, R9 ;  /* 0x0000000900097308 */ /* 0x000e620000000800 */
[--C-:B------:R-:W-:Y:S01]  /*4850*/  FFMA.FTZ R188, R157, UR10, -R176.reuse ;  /* 0x0000000a9dbc7c23 */ /* 0x100fe200080108b0 */
[--C-:B------:R-:W-:Y:S01]  /*4860*/  FFMA.FTZ R21, R23, UR10, -R176.reuse ;  /* 0x0000000a17157c23 */ /* 0x100fe200080108b0 */
[--C-:B------:R-:W-:Y:S01]  /*4870*/  FFMA.FTZ R23, R154, UR10, -R176.reuse ;  /* 0x0000000a9a177c23 */ /* 0x100fe200080108b0 */
[--C-:B------:R-:W-:Y:S01]  /*4880*/  FFMA.FTZ R155, R155, UR10, -R176.reuse ;  /* 0x0000000a9b9b7c23 */ /* 0x100fe200080108b0 */
[--C-:B------:R-:W-:Y:S01]  /*4890*/  FFMA.FTZ R159, R159, UR10, -R176.reuse ;  /* 0x0000000a9f9f7c23 */ /* 0x100fe200080108b0 */
[--C-:B------:R-:W-:Y:S01]  /*48a0*/  FFMA.FTZ R192, R163, UR10, -R176.reuse ;  /* 0x0000000aa3c07c23 */ /* 0x100fe200080108b0 */
[----:B------:R-:W-:Y:S01]  /*48b0*/  FFMA.FTZ R191, R162, UR10, -R176 ;  /* 0x0000000aa2bf7c23 */ /* 0x000fe200080108b0 */
[----:B------:R-:W2:Y:S01]  /*48c0*/  MUFU.EX2 R10, R10 ;  /* 0x0000000a000a7308 */ /* 0x000ea20000000800 */
[----:B0-----:R-:W-:Y:S01]  /*48d0*/  F2FP.BF16.F32.PACK_AB R162, R182, R179 ;  /* 0x000000b3b6a2723e */ /* 0x001fe200000010ff */
[-C--:B------:R-:W-:Y:S01]  /*48e0*/  FMUL.FTZ R113, R113, R13.reuse ;  /* 0x0000000d71717220 */ /* 0x080fe20000410000 */
[-C--:B------:R-:W-:Y:S01]  /*48f0*/  FMUL.FTZ R116, R116, R13.reuse ;  /* 0x0000000d74747220 */ /* 0x080fe20000410000 */
[-C--:B------:R-:W-:Y:S01]  /*4900*/  FMUL.FTZ R117, R117, R13.reuse ;  /* 0x0000000d75757220 */ /* 0x080fe20000410000 */
[-C--:B------:R-:W-:Y:S01]  /*4910*/  FMUL.FTZ R120, R120, R13.reuse ;  /* 0x0000000d78787220 */ /* 0x080fe20000410000 */
[-C--:B------:R-:W-:Y:S01]  /*4920*/  FMUL.FTZ R121, R121, R13.reuse ;  /* 0x0000000d79797220 */ /* 0x080fe20000410000 */
[----:B------:R-:W-:Y:S01]  /*4930*/  FMUL.FTZ R124, R124, R13 ;  /* 0x0000000d7c7c7220 */ /* 0x000fe20000410000 */
[----:B------:R-:W0:Y:S01]  /*4940*/  MUFU.EX2 R11, R11 ;  /* 0x0000000b000b7308 */ /* 0x000e220000000800 */
[----:B-1----:R-:W-:Y:S01]  /*4950*/  FFMA.FTZ R153, R8, R5, R9 ;  /* 0x0000000508997223 */ /* 0x002fe20000010009 */
[-C--:B------:R-:W-:Y:S01]  /*4960*/  FMUL.FTZ R125, R125, R13.reuse ;  /* 0x0000000d7d7d7220 */ /* 0x080fe20000410000 */
[-C--:B------:R-:W-:Y:S01]  /*4970*/  FMUL.FTZ R128, R128, R13.reuse ;  /* 0x0000000d80807220 */ /* 0x080fe20000410000 */
[-C--:B------:R-:W-:Y:S01]  /*4980*/  FMUL.FTZ R129, R129, R13.reuse ;  /* 0x0000000d81817220 */ /* 0x080fe20000410000 */
[-C--:B------:R-:W-:Y:S01]  /*4990*/  FMUL.FTZ R132, R132, R13.reuse ;  /* 0x0000000d84847220 */ /* 0x080fe20000410000 */
[-C--:B------:R-:W-:Y:S01]  /*49a0*/  FMUL.FTZ R133, R133, R13.reuse ;  /* 0x0000000d85857220 */ /* 0x080fe20000410000 */
[-C--:B------:R-:W-:Y:S01]  /*49b0*/  FMUL.FTZ R136, R136, R13.reuse ;  /* 0x0000000d88887220 */ /* 0x080fe20000410000 */
[----:B------:R-:W1:Y:S01]  /*49c0*/  MUFU.EX2 R180, R180 ;  /* 0x000000b400b47308 */ /* 0x000e620000000800 */
[----:B--2---:R-:W-:Y:S01]  /*49d0*/  FADD.FTZ R152, R10, R153 ;  /* 0x000000990a987221 */ /* 0x004fe20000010000 */
[----:B------:R-:W-:Y:S01]  /*49e0*/  FADD.FTZ R153, R179, R6 ;  /* 0x00000006b3997221 */ /* 0x000fe20000010000 */
[----:B------:R-:W-:Y:S01]  /*49f0*/  FFMA.FTZ R6, R156, UR10, -R176 ;  /* 0x0000000a9c067c23 */ /* 0x000fe200080108b0 */
[-C--:B------:R-:W-:Y:S01]  /*4a00*/  FMUL.FTZ R137, R137, R13.reuse ;  /* 0x0000000d89897220 */ /* 0x080fe20000410000 */
[-C--:B------:R-:W-:Y:S01]  /*4a10*/  FMUL.FTZ R140, R140, R13.reuse ;  /* 0x0000000d8c8c7220 */ /* 0x080fe20000410000 */
[-C--:B------:R-:W-:Y:S01]  /*4a20*/  FMUL.FTZ R141, R141, R13.reuse ;  /* 0x0000000d8d8d7220 */ /* 0x080fe20000410000 */
[-C--:B------:R-:W-:Y:S01]  /*4a30*/  FMUL.FTZ R144, R144, R13.reuse ;  /* 0x0000000d90907220 */ /* 0x080fe20000410000 */
[----:B------:R-:W2:Y:S01]  /*4a40*/  MUFU.EX2 R12, R12 ;  /* 0x0000000c000c7308 */ /* 0x000ea20000000800 */
[----:B0-----:R-:W-:Y:S01]  /*4a50*/  FADD.FTZ R189, R11, R152 ;  /* 0x000000980bbd7221 */ /* 0x001fe20000010000 */
[----:B------:R-:W-:Y:S01]  /*4a60*/  FADD.FTZ R152, R182, R153 ;  /* 0x00000099b6987221 */ /* 0x000fe20000010000 */
[-C--:B------:R-:W-:Y:S01]  /*4a70*/  FMUL.FTZ R145, R145, R13.reuse ;  /* 0x0000000d91917220 */ /* 0x080fe20000410000 */
[-C--:B------:R-:W-:Y:S01]  /*4a80*/  FMUL.FTZ R148, R148, R13.reuse ;  /* 0x0000000d94947220 */ /* 0x080fe20000410000 */
[----:B------:R-:W-:Y:S01]  /*4a90*/  FMUL.FTZ R149, R149, R13 ;  /* 0x0000000d95957220 */ /* 0x000fe20000410000 */
[----:B------:R-:W-:Y:S01]  /*4aa0*/  FADD.FTZ R157, R171, R152 ;  /* 0x00000098ab9d7221 */ /* 0x000fe20000010000 */
[-C--:B------:R-:W-:Y:S01]  /*4ab0*/  FMUL.FTZ R26, R26, R8.reuse ;  /* 0x000000081a1a7220 */ /* 0x080fe20000410000 */
[----:B------:R-:W0:Y:S01]  /*4ac0*/  MUFU.EX2 R15, R15 ;  /* 0x0000000f000f7308 */ /* 0x000e220000000800 */
[----:B-1----:R-:W-:Y:S01]  /*4ad0*/  FADD.FTZ R153, R180, R189 ;  /* 0x000000bdb4997221 */ /* 0x002fe20000010000 */
[----:B------:R-:W-:Y:S01]  /*4ae0*/  FADD.FTZ R154, R186, R157 ;  /* 0x0000009dba9a7221 */ /* 0x000fe20000010000 */
[----:B------:R-:W-:Y:S01]  /*4af0*/  FFMA.FTZ R189, R158, UR10, -R176 ;  /* 0x0000000a9ebd7c23 */ /* 0x000fe200080108b0 */
[----:B------:R-:W-:Y:S01]  /*4b00*/  F2FP.BF16.F32.PACK_AB R163, R180, R11 ;  /* 0x0000000bb4a3723e */ /* 0x000fe200000010ff */
[-C--:B------:R-:W-:Y:S01]  /*4b10*/  FMUL.FTZ R27, R27, R8.reuse ;  /* 0x000000081b1b7220 */ /* 0x080fe20000410000 */
[----:B------:R-:W-:Y:S01]  /*4b20*/  FADD.FTZ R157, R169, R154 ;  /* 0x0000009aa99d7221 */ /* 0x000fe20000010000 */
[----:B------:R-:W-:Y:S01]  /*4b30*/  F2FP.BF16.F32.PACK_AB R158, R190, R169 ;  /* 0x000000a9be9e723e */ /* 0x000fe200000010ff */
[----:B------:R-:W1:Y:S01]  /*4b40*/  MUFU.EX2 R14, R14 ;  /* 0x0000000e000e7308 */ /* 0x000e620000000800 */
[----:B--2---:R-:W-:Y:S01]  /*4b50*/  FADD.FTZ R152, R12, R153 ;  /* 0x000000990c987221 */ /* 0x004fe20000010000 */
[----:B------:R-:W-:Y:S01]  /*4b60*/  FADD.FTZ R156, R190, R157 ;  /* 0x0000009dbe9c7221 */ /* 0x000fe20000010000 */
[-C--:B------:R-:W-:Y:S01]  /*4b70*/  FMUL.FTZ R30, R30, R8.reuse ;  /* 0x000000081e1e7220 */ /* 0x080fe20000410000 */
[-C--:B------:R-:W-:Y:S01]  /*4b80*/  FMUL.FTZ R31, R31, R8.reuse ;  /* 0x000000081f1f7220 */ /* 0x080fe20000410000 */
[-C--:B------:R-:W-:Y:S01]  /*4b90*/  FMUL.FTZ R34, R34, R8.reuse ;  /* 0x0000000822227220 */ /* 0x080fe20000410000 */
[-C--:B------:R-:W-:Y:S01]  /*4ba0*/  FMUL.FTZ R35, R35, R8.reuse ;  /* 0x0000000823237220 */ /* 0x080fe20000410000 */
[----:B------:R-:W-:Y:S01]  /*4bb0*/  FMUL.FTZ R38, R38, R8 ;  /* 0x0000000826267220 */ /* 0x000fe20000410000 */
[----:B------:R-:W2:Y:S01]  /*4bc0*/  MUFU.EX2 R17, R17 ;  /* 0x0000001100117308 */ /* 0x000ea20000000800 */
[----:B0-----:R-:W-:Y:S01]  /*4bd0*/  FADD.FTZ R153, R15, R152 ;  /* 0x000000980f997221 */ /* 0x001fe20000010000 */
[----:B------:R-:W-:Y:S01]  /*4be0*/  FFMA.FTZ R152, R160, UR10, -R176 ;  /* 0x0000000aa0987c23 */ /* 0x000fe200080108b0 */
[----:B------:R-:W-:Y:S01]  /*4bf0*/  F2FP.BF16.F32.PACK_AB R160, R175, R178 ;  /* 0x000000b2afa0723e */ /* 0x000fe200000010ff */
[-C--:B------:R-:W-:Y:S01]  /*4c00*/  FMUL.FTZ R39, R39, R8.reuse ;  /* 0x0000000827277220 */ /* 0x080fe20000410000 */
[-C--:B------:R-:W-:Y:S01]  /*4c10*/  FMUL.FTZ R42, R42, R8.reuse ;  /* 0x000000082a2a7220 */ /* 0x080fe20000410000 */
[-C--:B------:R-:W-:Y:S01]  /*4c20*/  FMUL.FTZ R43, R43, R8.reuse ;  /* 0x000000082b2b7220 */ /* 0x080fe20000410000 */
[-C--:B------:R-:W-:Y:S01]  /*4c30*/  FMUL.FTZ R46, R46, R8.reuse ;  /* 0x000000082e2e7220 */ /* 0x080fe20000410000 */
[----:B------:R-:W0:Y:S01]  /*4c40*/  MUFU.EX2 R167, R167 ;  /* 0x000000a700a77308 */ /* 0x000e220000000800 */
[----:B-1----:R-:W-:Y:S01]  /*4c50*/  FADD.FTZ R154, R14, R153 ;  /* 0x000000990e9a7221 */ /* 0x002fe20000010000 */
        /* <DEDUP_REMOVED lines=8> */
[-C--:B------:R-:W-:Y:S01]  /*4ce0*/  FMUL.FTZ R59, R59, R8.reuse ;  /* 0x000000083b3b7220 */ /* 0x080fe20000410000 */
[-C--:B------:R-:W-:Y:S01]  /*4cf0*/  FMUL.FTZ R62, R62, R8.reuse ;  /* 0x000000083e3e7220 */ /* 0x080fe20000410000 */
[-C--:B------:R-:W-:Y:S01]  /*4d00*/  FMUL.FTZ R63, R63, R8.reuse ;  /* 0x000000083f3f7220 */ /* 0x080fe20000410000 */
[-C--:B------:R-:W-:Y:S01]  /*4d10*/  FMUL.FTZ R66, R66, R8.reuse ;  /* 0x0000000842427220 */ /* 0x080fe20000410000 */
[-C--:B------:R-:W-:Y:S01]  /*4d20*/  FMUL.FTZ R67, R67, R8.reuse ;  /* 0x0000000843437220 */ /* 0x080fe20000410000 */
[-C--:B------:R-:W-:Y:S01]  /*4d30*/  FMUL.FTZ R70, R70, R8.reuse ;  /* 0x0000000846467220 */ /* 0x080fe20000410000 */
[----:B------:R-:W2:Y:S01]  /*4d40*/  MUFU.EX2 R194, R194 ;  /* 0x000000c200c27308 */ /* 0x000ea20000000800 */
[----:B0-----:R-:W-:Y:S01]  /*4d50*/  FADD.FTZ R157, R167, R156 ;  /* 0x0000009ca79d7221 */ /* 0x001fe20000010000 */
[-C--:B------:R-:W-:Y:S01]  /*4d60*/  FMUL.FTZ R71, R71, R8.reuse ;  /* 0x0000000847477220 */ /* 0x080fe20000410000 */
[-C--:B------:R-:W-:Y:S01]  /*4d70*/  FMUL.FTZ R74, R74, R8.reuse ;  /* 0x000000084a4a7220 */ /* 0x080fe20000410000 */
        /* <DEDUP_REMOVED lines=11> */
[----:B------:R-:W-:Y:S01]  /*4e30*/  FMUL.FTZ R94, R94, R8 ;  /* 0x000000085e5e7220 */ /* 0x000fe20000410000 */
[----:B------:R-:W1:Y:S01]  /*4e40*/  MUFU.EX2 R165, R165 ;  /* 0x000000a500a57308 */ /* 0x000e620000000800 */
[----:B--2---:R-:W-:Y:S01]  /*4e50*/  FADD.FTZ R156, R194, R157 ;  /* 0x0000009dc29c7221 */ /* 0x004fe20000010000 */
[----:B------:R-:W-:Y:S01]  /*4e60*/  F2FP.BF16.F32.PACK_AB R157, R15, R12 ;  /* 0x0000000c0f9d723e */ /* 0x000fe200000010ff */
[-C--:B------:R-:W-:Y:S01]  /*4e70*/  FMUL.FTZ R95, R95, R8.reuse ;  /* 0x000000085f5f7220 */ /* 0x080fe20000410000 */
[-C--:B------:R-:W-:Y:S01]  /*4e80*/  FMUL.FTZ R98, R98, R8.reuse ;  /* 0x0000000862627220 */ /* 0x080fe20000410000 */
[-C--:B------:R-:W-:Y:S01]  /*4e90*/  FMUL.FTZ R99, R99, R8.reuse ;  /* 0x0000000863637220 */ /* 0x080fe20000410000 */
[-C--:B------:R-:W-:Y:S01]  /*4ea0*/  FMUL.FTZ R102, R102, R8.reuse ;  /* 0x0000000866667220 */ /* 0x080fe20000410000 */
[-C--:B------:R-:W-:Y:S01]  /*4eb0*/  FMUL.FTZ R103, R103, R8.reuse ;  /* 0x0000000867677220 */ /* 0x080fe20000410000 */
[----:B------:R-:W-:Y:S01]  /*4ec0*/  MUFU.EX2 R21, R21 ;  /* 0x0000001500157308 */ /* 0x000fe20000000800 */
        /* <DEDUP_REMOVED lines=9> */
[----:B------:R-:W-:Y:S01]  /*4f60*/  F2FP.BF16.F32.PACK_AB R156, R186, R171 ;  /* 0x000000abba9c723e */ /* 0x000fe200000010ff */
        /* <DEDUP_REMOVED lines=13> */
[----:B------:R-:W1:Y:S01]  /*5040*/  MUFU.EX2 R20, R20 ;  /* 0x0000001400147308 */ /* 0x000e620000000800 */
[----:B0-----:R-:W-:Y:S01]  /*5050*/  FADD.FTZ R153, R172, R153 ;  /* 0x00000099ac997221 */ /* 0x001fe20000010000 */
[-C--:B------:R-:W-:Y:S01]  /*5060*/  FMUL.FTZ R142, R142, R8.reuse ;  /* 0x000000088e8e7220 */ /* 0x080fe20000410000 */
[-C--:B------:R-:W-:Y:S01]  /*5070*/  FMUL.FTZ R143, R143, R8.reuse ;  /* 0x000000088f8f7220 */ /* 0x080fe20000410000 */
[-C--:B------:R-:W-:Y:S01]  /*5080*/  FMUL.FTZ R146, R146, R8.reuse ;  /* 0x0000000892927220 */ /* 0x080fe20000410000 */
[-C--:B------:R-:W-:Y:S01]  /*5090*/  FMUL.FTZ R147, R147, R8.reuse ;  /* 0x0000000893937220 */ /* 0x080fe20000410000 */
[-C--:B------:R-:W-:Y:S01]  /*50a0*/  FMUL.FTZ R150, R150, R8.reuse ;  /* 0x0000000896967220 */ /* 0x080fe20000410000 */
[----:B------:R-:W-:Y:S01]  /*50b0*/  FMUL.FTZ R151, R151, R8 ;  /* 0x0000000897977220 */ /* 0x000fe20000410000 */
[----:B------:R-:W-:Y:S08]  /*50c0*/  MUFU.EX2 R22, R22 ;  /* 0x0000001600167308 */ /* 0x000ff00000000800 */
[----:B------:R-:W0:Y:S08]  /*50d0*/  MUFU.EX2 R173, R173 ;  /* 0x000000ad00ad7308 */ /* 0x000e300000000800 */
[----:B------:R-:W2:Y:S08]  /*50e0*/  MUFU.EX2 R23, R23 ;  /* 0x0000001700177308 */ /* 0x000eb00000000800 */
[----:B------:R3:W-:Y:S08]  /*50f0*/  MUFU.EX2 R5, R155 ;  /* 0x0000009b00057308 */ /* 0x0007f00000000800 */
[----:B------:R-:W4:Y:S01]  /*5100*/  MUFU.EX2 R166, R166 ;  /* 0x000000a600a67308 */ /* 0x000f220000000800 */
[----:B---3--:R-:W-:Y:S01]  /*5110*/  FFMA.FTZ R155, R161, UR10, -R176 ;  /* 0x0000000aa19b7c23 */ /* 0x008fe200080108b0 */
[----:B------:R-:W-:Y:S01]  /*5120*/  F2FP.BF16.F32.PACK_AB R161, R10, R9 ;  /* 0x000000090aa1723e */ /* 0x000fe200000010ff */
[----:B------:R-:W-:Y:S01]  /*5130*/  FADD.FTZ R9, R21, R154 ;  /* 0x0000009a15097221 */ /* 0x000fe20000010000 */
[----:B-1----:R-:W-:Y:S01]  /*5140*/  FADD.FTZ R154, R20, R153 ;  /* 0x00000099149a7221 */ /* 0x002fe20000010000 */
[----:B------:R-:W-:Y:S01]  /*5150*/  F2FP.BF16.F32.PACK_AB R153, R183, R18 ;  /* 0x00000012b799723e */ /* 0x000fe200000010ff */
[----:B------:R-:W-:Y:S01]  /*5160*/  FFMA.FTZ R176, R164, UR10, -R176 ;  /* 0x0000000aa4b07c23 */ /* 0x000fe200080108b0 */
[----:B------:R-:W-:Y:S01]  /*5170*/  FADD.FTZ R9, R184, R9 ;  /* 0x00000009b8097221 */ /* 0x000fe20000010000 */
[----:B------:R-:W1:Y:S01]  /*5180*/  MUFU.EX2 R177, R177 ;  /* 0x000000b100b17308 */ /* 0x000e620000000800 */
[C---:B0-----:R-:W-:Y:S01]  /*5190*/  FADD.FTZ R11, R173.reuse, R154 ;  /* 0x0000009aad0b7221 */ /* 0x041fe20000010000 */
[----:B------:R-:W-:Y:S01]  /*51a0*/  F2FP.BF16.F32.PACK_AB R154, R172, R165 ;  /* 0x000000a5ac9a723e */ /* 0x000fe200000010ff */
[----:B------:R-:W-:Y:S01]  /*51b0*/  FADD.FTZ R12, R22, R9 ;  /* 0x00000009160c7221 */ /* 0x000fe20000010000 */
[----:B------:R-:W-:-:S02]  /*51c0*/  F2FP.BF16.F32.PACK_AB R164, R173, R20 ;  /* 0x00000014ada4723e */ /* 0x000fc400000010ff */
[C---:B--2---:R-:W-:Y:S01]  /*51d0*/  F2FP.BF16.F32.PACK_AB R165, R23.reuse, R22 ;  /* 0x0000001617a5723e */ /* 0x044fe200000010ff */
[----:B------:R-:W-:Y:S01]  /*51e0*/  FADD.FTZ R12, R23, R12 ;  /* 0x0000000c170c7221 */ /* 0x000fe20000010000 */
[----:B------:R-:W0:Y:S08]  /*51f0*/  MUFU.EX2 R6, R6 ;  /* 0x0000000600067308 */ /* 0x000e300000000800 */
[----:B------:R-:W-:Y:S08]  /*5200*/  MUFU.EX2 R168, R168 ;  /* 0x000000a800a87308 */ /* 0x000ff00000000800 */
[----:B------:R-:W-:Y:S08]  /*5210*/  MUFU.EX2 R188, R188 ;  /* 0x000000bc00bc7308 */ /* 0x000ff00000000800 */
[----:B------:R-:W-:Y:S08]  /*5220*/  MUFU.EX2 R187, R187 ;  /* 0x000000bb00bb7308 */ /* 0x000ff00000000800 */
[----:B------:R-:W2:Y:S08]  /*5230*/  MUFU.EX2 R189, R189 ;  /* 0x000000bd00bd7308 */ /* 0x000eb00000000800 */
[----:B------:R3:W-:Y:S08]  /*5240*/  MUFU.EX2 R175, R159 ;  /* 0x0000009f00af7308 */ /* 0x0007f00000000800 */
[----:B------:R-:W5:Y:S01]  /*5250*/  MUFU.EX2 R170, R170 ;  /* 0x000000aa00aa7308 */ /* 0x000f620000000800 */
[----:B---3--:R-:W-:Y:S01]  /*5260*/  F2FP.BF16.F32.PACK_AB R159, R17, R14 ;  /* 0x0000000e119f723e */ /* 0x008fe200000010ff */
[----:B----4-:R-:W-:Y:S01]  /*5270*/  FADD.FTZ R14, R166, R11 ;  /* 0x0000000ba60e7221 */ /* 0x010fe20000010000 */
[----:B------:R-:W-:Y:S01]  /*5280*/  FADD.FTZ R11, R5, R12 ;  /* 0x0000000c050b7221 */ /* 0x000fe20000010000 */
[----:B-1----:R-:W-:-:S02]  /*5290*/  F2FP.BF16.F32.PACK_AB R166, R177, R166 ;  /* 0x000000a6b1a6723e */ /* 0x002fc400000010ff */
[----:B------:R-:W-:Y:S01]  /*52a0*/  FADD.FTZ R15, R177, R14 ;  /* 0x0000000eb10f7221 */ /* 0x000fe20000010000 */
[----:B0-----:R-:W-:Y:S01]  /*52b0*/  FADD.FTZ R11, R6, R11 ;  /* 0x0000000b060b7221 */ /* 0x001fe20000010000 */
[----:B------:R-:W0:Y:S01]  /*52c0*/  MUFU.EX2 R185, R185 ;  /* 0x000000b900b97308 */ /* 0x000e220000000800 */
[----:B--2---:R-:W-:Y:S01]  /*52d0*/  F2FP.BF16.F32.PACK_AB R169, R189, R188 ;  /* 0x000000bcbda9723e */ /* 0x004fe200000010ff */
[----:B------:R-:W-:Y:S01]  /*52e0*/  FADD.FTZ R14, R168, R15 ;  /* 0x0000000fa80e7221 */ /* 0x000fe20000010000 */
[----:B------:R-:W-:Y:S01]  /*52f0*/  FADD.FTZ R18, R188, R11 ;  /* 0x0000000bbc127221 */ /* 0x000fe20000010000 */
[C---:B------:R-:W-:Y:S02]  /*5300*/  F2FP.BF16.F32.PACK_AB R168, R187.reuse, R168 ;  /* 0x000000a8bba8723e */ /* 0x040fe400000010ff */
[----:B------:R-:W-:Y:S01]  /*5310*/  FADD.FTZ R11, R187, R14 ;  /* 0x0000000ebb0b7221 */ /* 0x000fe20000010000 */
[----:B------:R-:W-:Y:S01]  /*5320*/  FADD.FTZ R18, R189, R18 ;  /* 0x00000012bd127221 */ /* 0x000fe20000010000 */
[----:B------:R1:W2:Y:S02]  /*5330*/  MUFU.EX2 R10, R152 ;  /* 0x00000098000a7308 */ /* 0x0002a40000000800 */
[----:B-----5:R-:W-:Y:S01]  /*5340*/  FADD.FTZ R14, R170, R11 ;  /* 0x0000000baa0e7221 */ /* 0x020fe20000010000 */
[----:B------:R-:W-:-:S05]  /*5350*/  FADD.FTZ R15, R175, R18 ;  /* 0x00000012af0f7221 */ /* 0x000fca0000010000 */
[----:B------:R-:W3:Y:S01]  /*5360*/  MUFU.EX2 R19, R19 ;  /* 0x0000001300137308 */ /* 0x000ee20000000800 */
[----:B-1----:R-:W-:Y:S01]  /*5370*/  F2FP.BF16.F32.PACK_AB R152, R194, R167 ;  /* 0x000000a7c298723e */ /* 0x002fe200000010ff */
[C---:B0-----:R-:W-:Y:S01]  /*5380*/  FADD.FTZ R14, R185.reuse, R14 ;  /* 0x0000000eb90e7221 */ /* 0x041fe20000010000 */
[----:B------:R-:W-:Y:S02]  /*5390*/  F2FP.BF16.F32.PACK_AB R167, R6, R5 ;  /* 0x0000000506a7723e */ /* 0x000fe400000010ff */
[----:B------:R-:W-:-:S03]  /*53a0*/  F2FP.BF16.F32.PACK_AB R170, R185, R170 ;  /* 0x000000aab9aa723e */ /* 0x000fc600000010ff */
[----:B------:R0:W1:Y:S01]  /*53b0*/  MUFU.EX2 R9, R155 ;  /* 0x0000009b00097308 */ /* 0x0000620000000800 */
[C---:B--2---:R-:W-:Y:S01]  /*53c0*/  FADD.FTZ R6, R10.reuse, R15 ;  /* 0x0000000f0a067221 */ /* 0x044fe20000010000 */
[----:B------:R-:W-:-:S06]  /*53d0*/  F2FP.BF16.F32.PACK_AB R171, R10, R175 ;  /* 0x000000af0aab723e */ /* 0x000fcc00000010ff */
[----:B------:R-:W2:Y:S01]  /*53e0*/  MUFU.EX2 R174, R174 ;  /* 0x000000ae00ae7308 */ /* 0x000ea20000000800 */
[----:B---3--:R-:W-:Y:S01]  /*53f0*/  FADD.FTZ R5, R19, R14 ;  /* 0x0000000e13057221 */ /* 0x008fe20000010000 */
[----:B0-----:R-:W-:-:S06]  /*5400*/  F2FP.BF16.F32.PACK_AB R155, R184, R21 ;  /* 0x00000015b89b723e */ /* 0x001fcc00000010ff */
[----:B------:R-:W0:Y:S01]  /*5410*/  MUFU.EX2 R12, R191 ;  /* 0x000000bf000c7308 */ /* 0x000e220000000800 */
[----:B-1----:R-:W-:-:S07]  /*5420*/  FADD.FTZ R15, R9, R6 ;  /* 0x00000006090f7221 */ /* 0x002fce0000010000 */
[----:B------:R-:W1:Y:S01]  /*5430*/  MUFU.EX2 R192, R192 ;  /* 0x000000c000c07308 */ /* 0x000e620000000800 */
[C---:B--2---:R-:W-:Y:S01]  /*5440*/  FADD.FTZ R5, R174.reuse, R5 ;  /* 0x00000005ae057221 */ /* 0x044fe20000010000 */
[----:B------:R-:W-:-:S03]  /*5450*/  F2FP.BF16.F32.PACK_AB R172, R174, R19 ;  /* 0x00000013aeac723e */ /* 0x000fc600000010ff */
[----:B------:R-:W-:-:S03]  /*5460*/  FADD.FTZ R6, R16, R5 ;  /* 0x0000000510067221 */ /* 0x000fc60000010000 */
[----:B------:R-:W2:Y:S01]  /*5470*/  MUFU.EX2 R181, R181 ;  /* 0x000000b500b57308 */ /* 0x000ea20000000800 */
[C---:B0-----:R-:W-:Y:S01]  /*5480*/  FADD.FTZ R15, R12.reuse, R15 ;  /* 0x0000000f0c0f7221 */ /* 0x041fe20000010000 */
[----:B------:R-:W-:-:S06]  /*5490*/  F2FP.BF16.F32.PACK_AB R173, R12, R9 ;  /* 0x000000090cad723e */ /* 0x000fcc00000010ff */
[----:B------:R-:W0:Y:S01]  /*54a0*/  MUFU.EX2 R11, R176 ;  /* 0x000000b0000b7308 */ /* 0x000e220000000800 */
[----:B-1----:R-:W-:Y:S01]  /*54b0*/  FADD.FTZ R10, R192, R15 ;  /* 0x0000000fc00a7221 */ /* 0x002fe20000010000 */
[C---:B--2---:R-:W-:Y:S01]  /*54c0*/  FADD.FTZ R6, R181.reuse, R6 ;  /* 0x00000006b5067221 */ /* 0x044fe20000010000 */
[----:B------:R-:W-:Y:S02]  /*54d0*/  F2FP.BF16.F32.PACK_AB R174, R181, R16 ;  /* 0x00000010b5ae723e */ /* 0x000fe400000010ff */
[C---:B0-----:R-:W-:Y:S01]  /*54e0*/  FADD.FTZ R5, R11.reuse, R10 ;  /* 0x0000000a0b057221 */ /* 0x041fe20000010000 */
[----:B------:R-:W-:Y:S01]  /*54f0*/  F2FP.BF16.F32.PACK_AB R175, R11, R192 ;  /* 0x000000c00baf723e */ /* 0x000fe200000010ff */
[----:B------:R-:W-:Y:S06]  /*5500*/  @!P0 BRA `(.L_x_29) ;  /* 0x0000000000048947 */ /* 0x000fec0003800000 */
[----:B------:R-:W-:Y:S01]  /*5510*/  BPT.TRAP 0x1 ;  /* 0x000000040000795c */ /* 0x000fe20000300000 */
.L_x_29:
[----:B------:R-:W-:-:S04]  /*5520*/  IMAD.U32 R8, RZ, RZ, UR29 ;  /* 0x0000001dff087e24 */ /* 0x000fc8000f8e00ff */
[----:B------:R0:W1:Y:S01]  /*5530*/  SYNCS.PHASECHK.TRANS64.TRYWAIT P2, [UR28+0x22850], R8 ;  /* 0x02285008ff0075a7 */ /* 0x000062000804015c */
[----:B------:R-:W-:Y:S05]  /*5540*/  @!P0 BRA `(.L_x_30) ;  /* 0x0000000000048947 */ /* 0x000fea0003800000 */
[----:B------:R-:W-:Y:S01]  /*5550*/  BPT.TRAP 0x1 ;  /* 0x000000040000795c */ /* 0x000fe20000300000 */
.L_x_30:
[----:B-1----:R-:W-:Y:S05]  /*5560*/  @P2 BRA `(.L_x_31) ;  /* 0x00000000000c2947 */ /* 0x002fea0003800000 */
[----:B0-----:R-:W-:-:S04]  /*5570*/  IMAD.U32 R8, RZ, RZ, UR29 ;  /* 0x0000001dff087e24 */ /* 0x001fc8000f8e00ff */
[----:B------:R-:W0:Y:S02]  /*5580*/  SYNCS.PHASECHK.TRANS64.TRYWAIT P2, [UR28+0x22850], R8 ;  /* 0x02285008ff0075a7 */ /* 0x000e24000804015c */
[----:B0-----:R-:W-:Y:S05]  /*5590*/  @!P2 BRA `(.L_x_32) ;  /* 0x000000680094a947 */ /* 0x001fea0003800000 */
.L_x_31:
[----:B------:R1:W-:Y:S01]  /*55a0*/  BAR.SYNC.DEFER_BLOCKING R3, 0x100 ;  /* 0x000400030000751d */ /* 0x0003e20000010000 */
[----:B------:R-:W-:-:S05]  /*55b0*/  UIMAD UR11, UR5, 0xc00, UR24 ;  /* 0x00000c00050b78a4 */ /* 0x000fca000f8e0218 */
[----:B------:R-:W-:Y:S02]  /*55c0*/  UMOV UR15, 0x40000040 ;  /* 0x40000040000f7882 */ /* 0x000fe40000000000 */
[----:B------:R-:W-:Y:S01]  /*55d0*/  UMOV UR14, UR11 ;  /* 0x0000000b000e7c82 */ /* 0x000fe20008000000 */
[----:B------:R-:W-:-:S06]  /*55e0*/  WARPGROUP.ARRIVE ;  /* 0x00000000000079c5 */ /* 0x000fcc0000000000 */
[----:B------:R-:W-:Y:S01]  /*55f0*/  HGMMA.64x256x16.F32.BF16 R24, R160, gdesc[UR12].tnspB, R24, gsb0 ;  /* 0x43e0000ca0187df0 */ /* 0x000fe20008001818 */
[----:B------:R-:W-:Y:S01]  /*5600*/  UIADD3 UR14, UR11, 0x80, URZ ;  /* 0x000000800b0e7890 */ /* 0x000fe2000fffe03f */
[----:B------:R-:W-:Y:S01]  /*5610*/  UMOV UR15, 0x40000040 ;  /* 0x40000040000f7882 */ /* 0x000fe20000000000 */
[----:B------:R-:W-:Y:S02]  /*5620*/  WARPGROUP.DEPBAR.LE gsb0, 0x0 ;  /* 0x00008000000079c5 */ /* 0x000fe40000010000 */
[----:B------:R-:W-:-:S15]  /*5630*/  WARPGROUP.ARRIVE ;  /* 0x00000000000079c5 */ /* 0x000fde0000000000 */
[----:B------:R-:W-:-:S08]  /*5640*/  NOP ;  /* 0x0000000000007918 */ /* 0x000fd00000000000 */
        /* <DEDUP_REMOVED lines=24> */
[----:B------:R-:W-:Y:S03]  /*57d0*/  HGMMA.64x256x16.F32.BF16 R24, R172, gdesc[UR12].tnspB, R24, gsb0 ;  /* 0x43e0000cac187df0 */ /* 0x000fe60008001818 */
[----:B------:R-:W-:Y:S02]  /*57e0*/  WARPGROUP.DEPBAR.LE gsb0, 0x0 ;  /* 0x00008000000079c5 */ /* 0x000fe40000010000 */
[----:B-1----:R-:W-:Y:S05]  /*57f0*/  @!P0 BRA `(.L_x_33) ;  /* 0x0000000000048947 */ /* 0x002fea0003800000 */
[----:B------:R-:W-:Y:S01]  /*5800*/  BPT.TRAP 0x1 ;  /* 0x000000040000795c */ /* 0x000fe20000300000 */
.L_x_33:
[----:B------:R-:W-:Y:S01]  /*5810*/  UIADD3 UR11, UR28, 0x22860, URZ ;  /* 0x000228601c0b7890 */ /* 0x000fe2000fffe03f */
[----:B0-----:R-:W-:Y:S01]  /*5820*/  MOV R8, R7 ;  /* 0x0000000700087202 */ /* 0x001fe20000000f00 */
[----:B------:R-:W-:Y:S02]  /*5830*/  IMAD.MOV.U32 R13, RZ, RZ, R4 ;  /* 0x000000ffff0d7224 */ /* 0x000fe400078e0004 */
[----:B------:R-:W-:-:S09]  /*5840*/  UPRMT UR11, UR26, 0x654, UR11 ;  /* 0x000006541a0b7896 */ /* 0x000fd2000800000b */
[----:B------:R-:W-:Y:S01]  /*5850*/  SYNCS.ARRIVE.TRANS64.RED.A1T0 RZ, [UR11], RZ ;  /* 0x000000ffffff79a7 */ /* 0x000fe2000810040b */
[----:B------:R-:W-:Y:S05]  /*5860*/  @P1 BRA `(.L_x_34) ;  /* 0xffffffdc003c1947 */ /* 0x000fea000383ffff */
.L_x_23:
[----:B------:R-:W4:Y:S01]  /*5870*/  SHFL.BFLY PT, R3, R6, 0x2, 0x1f ;  /* 0x0c401f0006037f89 */ /* 0x000f2200000e0000 */
[----:B------:R0:W-:Y:S08]  /*5880*/  BAR.ARV R0, 0x100 ;  /* 0x000400000000751d */ /* 0x0001f00000002000 */
[----:B------:R-:W-:Y:S06]  /*5890*/  BAR.ARV 0x8, 0x180 ;  /* 0x0206000000007b1d */ /* 0x000fec0000002000 */
[----:B------:R-:W-:Y:S01]  /*58a0*/  PLOP3.LUT P0, PT, PT, PT, PT, 0x8, 0x0 ;  /* 0x000000000000781c */ /* 0x000fe20003f0e170 */
[----:B012---:R-:W0:Y:S01]  /*58b0*/  SHFL.BFLY PT, R8, R5, 0x2, 0x1f ;  /* 0x0c401f0005087f89 */ /* 0x007e2200000e0000 */
[----:B----4-:R-:W-:-:S05]  /*58c0*/  FADD.FTZ R3, R3, R6 ;  /* 0x0000000603037221 */ /* 0x010fca0000010000 */
[----:B------:R-:W1:Y:S01]  /*58d0*/  SHFL.BFLY PT, R2, R3, 0x1, 0x1f ;  /* 0x0c201f0003027f89 */ /* 0x000e6200000e0000 */
[----:B0-----:R-:W-:Y:S01]  /*58e0*/  FADD.FTZ R8, R8, R5 ;  /* 0x0000000508087221 */ /* 0x001fe20000010000 */
[----:B------:R-:W-:-:S04]  /*58f0*/  IMAD.MOV.U32 R5, RZ, RZ, -0x800000 ;  /* 0xff800000ff057424 */ /* 0x000fc800078e00ff */
[----:B------:R-:W0:Y:S01]  /*5900*/  SHFL.BFLY PT, R9, R8, 0x1, 0x1f ;  /* 0x0c201f0008097f89 */ /* 0x000e2200000e0000 */
[----:B-1----:R-:W-:Y:S01]  /*5910*/  FADD.FTZ R10, R3, R2 ;  /* 0x00000002030a7221 */ /* 0x002fe20000010000 */
[----:B------:R-:W-:Y:S02]  /*5920*/  IMAD.MOV.U32 R2, RZ, RZ, RZ ;  /* 0x000000ffff027224 */ /* 0x000fe400078e00ff */
[----:B------:R-:W-:Y:S02]  /*5930*/  IMAD.MOV.U32 R3, RZ, RZ, -0x800000 ;  /* 0xff800000ff037424 */ /* 0x000fe400078e00ff */
[----:B------:R-:W-:-:S13]  /*5940*/  FSETP.NE.FTZ.AND P1, PT, R10, RZ, PT ;  /* 0x000000ff0a00720b */ /* 0x000fda0003f35000 */
[----:B------:R-:W1:Y:S01]  /*5950*/  @P1 MUFU.LG2 R6, R10 ;  /* 0x0000000a00061308 */ /* 0x000e620000000c00 */
[----:B0-----:R-:W-:Y:S01]  /*5960*/  FADD.FTZ R11, R8, R9 ;  /* 0x00000009080b7221 */ /* 0x001fe20000010000 */
[----:B------:R-:W-:-:S04]  /*5970*/  IMAD.MOV.U32 R9, RZ, RZ, RZ ;  /* 0x000000ffff097224 */ /* 0x000fc800078e00ff */
[----:B------:R-:W-:Y:S02]  /*5980*/  FSETP.NE.FTZ.AND P2, PT, R11, RZ, PT ;  /* 0x000000ff0b00720b */ /* 0x000fe40003f55000 */
[----:B------:R-:W0:Y:S01]  /*5990*/  @P1 MUFU.RCP R9, R10 ;  /* 0x0000000a00091308 */ /* 0x000e220000001000 */
[----:B-1----:R-:W-:-:S10]  /*59a0*/  @P1 FMUL.FTZ R6, R6, 0.69314718246459960938 ;  /* 0x3f31721806061820 */ /* 0x002fd40000410000 */
[----:B------:R-:W1:Y:S01]  /*59b0*/  @P2 MUFU.LG2 R8, R11 ;  /* 0x0000000b00082308 */ /* 0x000e620000000c00 */
[-C--:B0-----:R-:W-:Y:S01]  /*59c0*/  FMUL.FTZ R24, R24, R9.reuse ;  /* 0x0000000918187220 */ /* 0x081fe20000410000 */
[----:B------:R-:W-:-:S06]  /*59d0*/  FMUL.FTZ R25, R25, R9 ;  /* 0x0000000919197220 */ /* 0x000fcc0000410000 */
[----:B------:R0:W2:Y:S01]  /*59e0*/  @P2 MUFU.RCP R2, R11 ;  /* 0x0000000b00022308 */ /* 0x0000a20000001000 */
[-C--:B------:R-:W-:Y:S01]  /*59f0*/  FMUL.FTZ R28, R28, R9.reuse ;  /* 0x000000091c1c7220 */ /* 0x080fe20000410000 */
        /* <DEDUP_REMOVED lines=60> */
[----:B------:R-:W-:Y:S01]  /*5dc0*/  FMUL.FTZ R149, R149, R9 ;  /* 0x0000000995957220 */ /* 0x000fe20000410000 */
[----:B------:R-:W-:Y:S01]  /*5dd0*/  MOV R9, UR10 ;  /* 0x0000000a00097c02 */ /* 0x000fe20008000f00 */
[----:B0-----:R-:W-:-:S02]  /*5de0*/  IMAD.U32 R11, RZ, RZ, UR10 ;  /* 0x0000000aff0b7e24 */ /* 0x001fc4000f8e00ff */
[----:B-1----:R-:W-:Y:S01]  /*5df0*/  @P2 FMUL.FTZ R8, R8, 0.69314718246459960938 ;  /* 0x3f31721808082820 */ /* 0x002fe20000410000 */
[-C--:B--2---:R-:W-:Y:S01]  /*5e00*/  FMUL.FTZ R26, R26, R2.reuse ;  /* 0x000000021a1a7220 */ /* 0x084fe20000410000 */
[-C--:B------:R-:W-:Y:S01]  /*5e10*/  FMUL.FTZ R27, R27, R2.reuse ;  /* 0x000000021b1b7220 */ /* 0x080fe20000410000 */
[----:B------:R-:W-:Y:S01]  /*5e20*/  @P1 FMUL.FTZ R9, R9, 0.69314718246459960938 ;  /* 0x3f31721809091820 */ /* 0x000fe20000410000 */
[----:B------:R-:W-:Y:S01]  /*5e30*/  @P2 FMUL.FTZ R11, R11, 0.69314718246459960938 ;  /* 0x3f3172180b0b2820 */ /* 0x000fe20000410000 */
        /* <DEDUP_REMOVED lines=62> */
[----:B------:R-:W-:Y:S01]  /*6220*/  @P1 FFMA.FTZ R5, R9, R4, R6 ;  /* 0x0000000409051223 */ /* 0x000fe20000010006 */
[----:B------:R-:W-:-:S07]  /*6230*/  @P2 FFMA.FTZ R3, R11, R7, R8 ;  /* 0x000000070b032223 */ /* 0x000fce0000010008 */
.L_x_10:
[----:B------:R-:W-:Y:S05]  /*6240*/  @P0 BRA `(.L_x_35) ;  /* 0x00000020004c0947 */ /* 0x000fea0003800000 */
[----:B---3--:R-:W0:Y:S01]  /*6250*/  S2R R0, SR_TID.X ;  /* 0x0000000000007919 */ /* 0x008e220000002100 */
[----:B------:R-:W1:Y:S01]  /*6260*/  LDC R8, c[0x0][0xbe8] ;  /* 0x0002fa00ff087b82 */ /* 0x000e620000000800 */
[----:B------:R-:W-:Y:S01]  /*6270*/  USHF.R.S32.HI UR7, URZ, 0x1f, UR38 ;  /* 0x0000001f3f077899 */ /* 0x000fe20008011426 */
[----:B------:R-:W-:Y:S01]  /*6280*/  BSSY B0, `(.L_x_36) ;  /* 0x000014b000007945 */ /* 0x000fe20003800000 */
[----:B------:R-:W2:Y:S01]  /*6290*/  S2R R16, SR_CTAID.X ;  /* 0x0000000000107919 */ /* 0x000ea20000002500 */
[----:B------:R-:W-:Y:S02]  /*62a0*/  ULDC.64 UR8, c[0x0][0xbd0] ;  /* 0x0002f40000087ab9 */ /* 0x000fe40000000a00 */
[----:B------:R-:W-:Y:S02]  /*62b0*/  UIMAD UR6, UR7, UR8, URZ ;  /* 0x00000008070672a4 */ /* 0x000fe4000f8e023f */
[----:B------:R-:W3:Y:S01]  /*62c0*/  S2UR UR12, SR_CTAID.Z ;  /* 0x00000000000c79c3 */ /* 0x000ee20000002700 */
[----:B------:R-:W-:-:S02]  /*62d0*/  UIMAD.WIDE.U32 UR4, UR38, UR8, URZ ;  /* 0x00000008260472a5 */ /* 0x000fc4000f8e003f */
[----:B------:R-:W-:-:S03]  /*62e0*/  UIMAD UR6, UR38, UR9, UR6 ;  /* 0x00000009260672a4 */ /* 0x000fc6000f8e0206 */
[----:B------:R-:W-:Y:S01]  /*62f0*/  ULDC.64 UR8, c[0x0][0xb38] ;  /* 0x0002ce0000087ab9 */ /* 0x000fe20000000a00 */
[----:B------:R-:W-:Y:S01]  /*6300*/  UIADD3 UR6, UR5, UR6, URZ ;  /* 0x0000000605067290 */ /* 0x000fe2000fffe03f */
[----:B------:R-:W4:Y:S01]  /*6310*/  LDC.64 R14, c[0x0][0xbd8] ;  /* 0x0002f600ff0e7b82 */ /* 0x000f220000000a00 */
[----:B------:R-:W-:-:S07]  /*6320*/  UIMAD UR7, UR7, UR8, URZ ;  /* 0x00000008070772a4 */ /* 0x000fce000f8e023f */
[----:B------:R-:W-:Y:S01]  /*6330*/  BAR.SYNC.DEFER_BLOCKING 0x1, 0x100 ;  /* 0x0044000000007b1d */ /* 0x000fe20000010000 */
[----:B-1----:R-:W-:-:S07]  /*6340*/  ISETP.NE.AND P0, PT, R8, 0x1, PT ;  /* 0x000000010800780c */ /* 0x002fce0003f05270 */
[----:B------:R-:W1:Y:S01]  /*6350*/  S2UR UR11, SR_CTAID.Y ;  /* 0x00000000000b79c3 */ /* 0x000e620000002600 */
[----:B0-----:R-:W-:Y:S01]  /*6360*/  IADD3 R9, R0, -0x80, RZ ;  /* 0xffffff8000097810 */ /* 0x001fe20007ffe0ff */
[----:B---3--:R-:W-:-:S06]  /*6370*/  USHF.R.S32.HI UR10, URZ, 0x1f, UR12 ;  /* 0x0000001f3f0a7899 */ /* 0x008fcc000801140c */
[----:B------:R-:W1:Y:S01]  /*6380*/  LDC R23, c[0x0][0xc50] ;  /* 0x00031400ff177b82 */ /* 0x000e620000000800 */
[----:B------:R-:W-:-:S04]  /*6390*/  SHF.R.S32.HI R6, RZ, 0x1f, R9 ;  /* 0x0000001fff067819 */ /* 0x000fc80000011409 */
[CC--:B------:R-:W-:Y:S02]  /*63a0*/  LEA.HI R2, R6.reuse, R9.reuse, RZ, 0x7 ;  /* 0x0000000906027211 */ /* 0x0c0fe400078f38ff */
[----:B------:R-:W-:Y:S01]  /*63b0*/  LEA.HI R6, R6, R9, RZ, 0x2 ;  /* 0x0000000906067211 */ /* 0x000fe200078f10ff */
[----:B------:R-:W0:Y:S01]  /*63c0*/  LDC.64 R20, c[0x0][0xb40] ;  /* 0x0002d000ff147b82 */ /* 0x000e220000000a00 */
[----:B------:R-:W-:Y:S02]  /*63d0*/  LOP3.LUT R0, R2, 0xffffff80, RZ, 0xc0, !PT ;  /* 0xffffff8002007812 */ /* 0x000fe400078ec0ff */
[----:B------:R-:W-:Y:S02]  /*63e0*/  LOP3.LUT R6, R6, 0xfffffffc, RZ, 0xc0, !PT ;  /* 0xfffffffc06067812 */ /* 0x000fe400078ec0ff */
[----:B------:R-:W-:Y:S01]  /*63f0*/  SHF.R.S32.HI R11, RZ, 0x7, R2 ;  /* 0x00000007ff0b7819 */ /* 0x000fe20000011402 */
[C---:B------:R-:W-:Y:S02]  /*6400*/  IMAD.IADD R0, R9.reuse, 0x1, -R0 ;  /* 0x0000000109007824 */ /* 0x040fe400078e0a00 */
[----:B------:R-:W-:Y:S01]  /*6410*/  IMAD.IADD R6, R9, 0x1, -R6 ;  /* 0x0000000109067824 */ /* 0x000fe200078e0a06 */
[----:B------:R-:W-:Y:S01]  /*6420*/  LEA.HI R2, R2, R11, RZ, 0x1 ;  /* 0x0000000b02027211 */ /* 0x000fe200078f08ff */
[----:B------:R-:W3:Y:S01]  /*6430*/  @P0 LDC R18, c[0x0][0xbec] ;  /* 0x0002fb00ff120b82 */ /* 0x000ee20000000800 */
[----:B------:R-:W-:-:S02]  /*6440*/  SHF.R.S32.HI R13, RZ, 0x1f, R0 ;  /* 0x0000001fff0d7819 */ /* 0x000fc40000011400 */
[C---:B------:R-:W-:Y:S02]  /*6450*/  LEA.HI R9, R6.reuse, R6, RZ, 0x1 ;  /* 0x0000000606097211 */ /* 0x040fe400078f08ff */
[----:B------:R-:W-:Y:S02]  /*6460*/  LEA.HI R10, R13, R0, RZ, 0x2 ;  /* 0x000000000d0a7211 */ /* 0x000fe400078f10ff */
[----:B------:R-:W-:Y:S01]  /*6470*/  LOP3.LUT R9, R9, 0x1ffffffe, RZ, 0xc0, !PT ;  /* 0x1ffffffe09097812 */ /* 0x000fe200078ec0ff */
[----:B------:R-:W5:Y:S01]  /*6480*/  @P0 LDC R19, c[0x0][0xbf0] ;  /* 0x0002fc00ff130b82 */ /* 0x000f620000000800 */
[--C-:B------:R-:W-:Y:S02]  /*6490*/  SHF.R.S32.HI R4, RZ, 0x2, R10.reuse ;  /* 0x00000002ff047819 */ /* 0x100fe4000001140a */
[----:B------:R-:W-:Y:S01]  /*64a0*/  SHF.R.S32.HI R7, RZ, 0x1f, R10 ;  /* 0x0000001fff077819 */ /* 0x000fe2000001140a */
[----:B------:R-:W-:Y:S01]  /*64b0*/  IMAD.IADD R12, R6, 0x1, -R9 ;  /* 0x00000001060c7824 */ /* 0x000fe200078e0a09 */
[----:B------:R-:W-:-:S02]  /*64c0*/  LOP3.LUT R2, R2, 0x3fffffe, RZ, 0xc0, !PT ;  /* 0x03fffffe02027812 */ /* 0x000fc400078ec0ff */
[----:B------:R-:W-:Y:S01]  /*64d0*/  LEA.HI R7, R7, R4, RZ, 0x3 ;  /* 0x0000000407077211 */ /* 0x000fe200078f18ff */
[----:B------:R-:W5:Y:S01]  /*64e0*/  @P0 LDC R153, c[0x0][0xbf0] ;  /* 0x0002fc00ff990b82 */ /* 0x000f620000000800 */
[----:B------:R-:W-:Y:S01]  /*64f0*/  MOV R6, UR4 ;  /* 0x0000000400067c02 */ /* 0x000fe20008000f00 */
[----:B------:R-:W-:Y:S01]  /*6500*/  IMAD.IADD R2, R11, 0x1, -R2 ;  /* 0x000000010b027824 */ /* 0x000fe200078e0a02 */
[----:B------:R-:W-:-:S04]  /*6510*/  LOP3.LUT R7, R7, 0xfffffff8, RZ, 0xc0, !PT ;  /* 0xfffffff807077812 */ /* 0x000fc800078ec0ff */
[----:B------:R-:W-:Y:S02]  /*6520*/  IADD3 R7, R4, -R7, RZ ;  /* 0x8000000704077210 */ /* 0x000fe40007ffe0ff */
[----:B------:R-:W-:-:S04]  /*6530*/  LEA.HI R4, R13, R0, RZ, 0x5 ;  /* 0x000000000d047211 */ /* 0x000fc800078f28ff */
[----:B------:R-:W-:-:S05]  /*6540*/  SHF.R.S32.HI R4, RZ, 0x5, R4 ;  /* 0x00000005ff047819 */ /* 0x000fca0000011404 */
[----:B------:R-:W-:Y:S02]  /*6550*/  IMAD R9, R4, 0x10, R7 ;  /* 0x0000001004097824 */ /* 0x000fe400078e0207 */
[----:B------:R-:W0:Y:S01]  /*6560*/  @P0 LDC R4, c[0x0][0xbec] ;  /* 0x0002fb00ff040b82 */ /* 0x000e220000000800 */
[----:B------:R-:W-:Y:S01]  /*6570*/  IMAD.U32 R7, RZ, RZ, UR5 ;  /* 0x00000005ff077e24 */ /* 0x000fe2000f8e00ff */
[----:B------:R-:W-:Y:S01]  /*6580*/  UIMAD.WIDE.U32 UR4, UR38, UR8, URZ ;  /* 0x00000008260472a5 */ /* 0x000fe2000f8e003f */
[----:B------:R-:W-:Y:S01]  /*6590*/  IMAD.U32 R7, RZ, RZ, UR6 ;  /* 0x00000006ff077e24 */ /* 0x000fe2000f8e00ff */
[----:B------:R-:W-:Y:S01]  /*65a0*/  LEA R9, R2, R9, 0x6 ;  /* 0x0000000902097211 */ /* 0x000fe200078e30ff */
[C---:B----4-:R-:W-:Y:S01]  /*65b0*/  IMAD R2, R14.reuse, UR10, RZ ;  /* 0x0000000a0e027c24 */ /* 0x050fe2000f8e02ff */
[----:B------:R-:W-:Y:S01]  /*65c0*/  UIMAD UR6, UR38, UR9, UR7 ;  /* 0x00000009260672a4 */ /* 0x000fe2000f8e0207 */
[----:B------:R-:W-:Y:S01]  /*65d0*/  IMAD.WIDE.U32 R6, R14, UR12, R6 ;  /* 0x0000000c0e067c25 */ /* 0x000fe2000f8e0006 */
[----:B------:R-:W-:Y:S01]  /*65e0*/  IADD3 R14, RZ, -UR38, RZ ;  /* 0x80000026ff0e7c10 */ /* 0x000fe2000fffe0ff */
[----:B------:R-:W-:Y:S01]  /*65f0*/  ULDC.64 UR8, c[0x0][0xb28] ;  /* 0x0002ca0000087ab9 */ /* 0x000fe20000000a00 */
[----:B------:R-:W-:Y:S01]  /*6600*/  UIADD3 UR6, UR5, UR6, URZ ;  /* 0x0000000605067290 */ /* 0x000fe2000fffe03f */
[----:B------:R-:W-:-:S02]  /*6610*/  IMAD R12, R12, 0x8, R9 ;  /* 0x000000080c0c7824 */ /* 0x000fc400078e0209 */
[----:B-1----:R-:W-:Y:S02]  /*6620*/  IMAD R23, R23, R14, UR11 ;  /* 0x0000000b17177e24 */ /* 0x002fe4000f8e020e */
[----:B--2---:R-:W-:Y:S01]  /*6630*/  IMAD R11, R16, 0x80, R12 ;  /* 0x00000080100b7824 */ /* 0x004fe200078e020c */
[----:B------:R-:W-:Y:S01]  /*6640*/  MOV R12, UR4 ;  /* 0x00000004000c7c02 */ /* 0x000fe20008000f00 */
[----:B------:R-:W-:Y:S01]  /*6650*/  IMAD R17, R15, UR12, R2 ;  /* 0x0000000c0f117c24 */ /* 0x000fe2000f8e0202 */
[----:B------:R-:W-:Y:S01]  /*6660*/  SHF.R.S32.HI R14, RZ, 0x1f, R23 ;  /* 0x0000001fff0e7819 */ /* 0x000fe20000011417 */
[----:B------:R-:W-:Y:S01]  /*6670*/  IMAD.U32 R13, RZ, RZ, UR5 ;  /* 0x00000005ff0d7e24 */ /* 0x000fe2000f8e00ff */
[----:B------:R-:W-:Y:S01]  /*6680*/  ULDC.64 UR4, c[0x0][0xbe0] ;  /* 0x0002f80000047ab9 */ /* 0x000fe20000000a00 */
[----:B------:R-:W-:Y:S01]  /*6690*/  IMAD.U32 R13, RZ, RZ, UR6 ;  /* 0x00000006ff0d7e24 */ /* 0x000fe2000f8e00ff */
[----:B------:R-:W-:Y:S01]  /*66a0*/  ULDC.64 UR6, c[0x0][0xb48] ;  /* 0x0002d20000067ab9 */ /* 0x000fe20000000a00 */
[----:B------:R-:W-:Y:S01]  /*66b0*/  IMAD.IADD R7, R7, 0x1, R17 ;  /* 0x0000000107077824 */ /* 0x000fe200078e0211 */
[----:B------:R-:W-:Y:S01]  /*66c0*/  MOV R17, R11 ;  /* 0x0000000b00117202 */ /* 0x000fe20000000f00 */
[----:B0-----:R-:W-:-:S04]  /*66d0*/  @P0 IMAD.HI.U32 R2, R11, R4, RZ ;  /* 0x000000040b020227 */ /* 0x001fc800078e00ff */
[----:B------:R-:W-:Y:S02]  /*66e0*/  IMAD R4, R20, UR10, RZ ;  /* 0x0000000a14047c24 */ /* 0x000fe4000f8e02ff */
[----:B---3--:R-:W-:-:S04]  /*66f0*/  @P0 IMAD.HI.U32 R18, R11, R18, RZ ;  /* 0x000000120b120227 */ /* 0x008fc800078e00ff */
[----:B------:R-:W-:Y:S01]  /*6700*/  IMAD.MOV.U32 R15, RZ, RZ, R11 ;  /* 0x000000ffff0f7224 */ /* 0x000fe200078e000b */
[----:B-----5:R-:W-:Y:S01]  /*6710*/  @P0 SHF.R.U32.HI R15, RZ, R19, R2 ;  /* 0x00000013ff0f0219 */ /* 0x020fe20000011602 */
[----:B------:R-:W-:Y:S01]  /*6720*/  IMAD R19, R21, UR12, R4 ;  /* 0x0000000c15137c24 */ /* 0x000fe2000f8e0204 */
[----:B------:R-:W-:Y:S01]  /*6730*/  @P0 SHF.R.U32.HI R17, RZ, R153, R18 ;  /* 0x00000099ff110219 */ /* 0x000fe20000011612 */
[----:B------:R-:W-:-:S04]  /*6740*/  IMAD.WIDE.U32 R12, R20, UR12, R12 ;  /* 0x0000000c140c7c25 */ /* 0x000fc8000f8e000c */
[----:B------:R-:W-:Y:S02]  /*6750*/  IMAD R2, R14, UR4, RZ ;  /* 0x000000040e027c24 */ /* 0x000fe4000f8e02ff */
[----:B------:R-:W-:-:S04]  /*6760*/  IMAD.WIDE.U32 R6, R23, UR4, R6 ;  /* 0x0000000417067c25 */ /* 0x000fc8000f8e0006 */
[----:B------:R-:W-:Y:S01]  /*6770*/  IMAD.IADD R13, R13, 0x1, R19 ;  /* 0x000000010d0d7824 */ /* 0x000fe200078e0213 */
[----:B------:R-:W-:Y:S01]  /*6780*/  SHF.R.S32.HI R19, RZ, 0x1f, R15 ;  /* 0x0000001fff137819 */ /* 0x000fe2000001140f */
[----:B------:R-:W-:Y:S01]  /*6790*/  IMAD R14, R14, UR6, RZ ;  /* 0x000000060e0e7c24 */ /* 0x000fe2000f8e02ff */
[----:B------:R-:W-:Y:S01]  /*67a0*/  IADD3 R6, P0, R15, R6, RZ ;  /* 0x000000060f067210 */ /* 0x000fe20007f1e0ff */
[C---:B------:R-:W-:Y:S01]  /*67b0*/  IMAD R4, R23.reuse, UR5, R2 ;  /* 0x0000000517047c24 */ /* 0x040fe2000f8e0202 */
[----:B------:R-:W-:Y:S01]  /*67c0*/  SHF.R.S32.HI R2, RZ, 0x1f, R17 ;  /* 0x0000001fff027819 */ /* 0x000fe20000011411 */
[----:B------:R-:W-:Y:S01]  /*67d0*/  IMAD.MOV R15, RZ, RZ, -R15 ;  /* 0x000000ffff0f7224 */ /* 0x000fe200078e0a0f */
[----:B------:R-:W-:Y:S01]  /*67e0*/  ULDC.64 UR4, c[0x0][0xb30] ;  /* 0x0002cc0000047ab9 */ /* 0x000fe20000000a00 */
[----:B------:R-:W-:Y:S01]  /*67f0*/  IMAD R21, R23, UR7, R14 ;  /* 0x0000000717157c24 */ /* 0x000fe2000f8e020e */
[----:B------:R-:W-:Y:S01]  /*6800*/  IADD3 R14, -R17, RZ, RZ ;  /* 0x000000ff110e7210 */ /* 0x000fe20007ffe1ff */
[----:B------:R-:W-:Y:S01]  /*6810*/  IMAD R2, R2, UR4, RZ ;  /* 0x0000000402027c24 */ /* 0x000fe2000f8e02ff */
[----:B------:R-:W-:Y:S01]  /*6820*/  IADD3.X R7, R19, R7, R4, P0, !PT ;  /* 0x0000000713077210 */ /* 0x000fe200007fe404 */
[----:B------:R-:W-:-:S02]  /*6830*/  IMAD R15, R8, R15, R11 ;  /* 0x0000000f080f7224 */ /* 0x000fc400078e020b */
[----:B------:R-:W-:Y:S01]  /*6840*/  IMAD.WIDE.U32 R12, R23, UR6, R12 ;  /* 0x00000006170c7c25 */ /* 0x000fe2000f8e000c */
[----:B------:R-:W-:-:S03]  /*6850*/  ULDC.64 UR6, c[0x0][0xbc8] ;  /* 0x0002f20000067ab9 */ /* 0x000fc60000000a00 */
[----:B------:R-:W-:Y:S02]  /*6860*/  IMAD R11, R8, R14, R11 ;  /* 0x0000000e080b7224 */ /* 0x000fe400078e020b */
[----:B------:R-:W-:Y:S01]  /*6870*/  IMAD R19, R17, UR5, R2 ;  /* 0x0000000511137c24 */ /* 0x000fe2000f8e0202 */
[----:B------:R-:W-:Y:S01]  /*6880*/  SHF.R.S32.HI R2, RZ, 0x1f, R15 ;  /* 0x0000001fff027819 */ /* 0x000fe2000001140f */
[----:B------:R-:W-:Y:S01]  /*6890*/  IMAD.IADD R13, R13, 0x1, R21 ;  /* 0x000000010d0d7824 */ /* 0x000fe200078e0215 */
[----:B------:R-:W-:Y:S01]  /*68a0*/  SHF.R.S32.HI R4, RZ, 0x1f, R11 ;  /* 0x0000001fff047819 */ /* 0x000fe2000001140b */
[----:B------:R-:W0:Y:S01]  /*68b0*/  S2UR UR5, SR_CgaCtaId ;  /* 0x00000000000579c3 */ /* 0x000e220000008800 */
[----:B------:R-:W-:-:S04]  /*68c0*/  IMAD.WIDE.U32 R6, R15, UR6, R6 ;  /* 0x000000060f067c25 */ /* 0x000fc8000f8e0006 */
[----:B------:R-:W-:Y:S01]  /*68d0*/  IMAD.WIDE.U32 R12, R17, UR4, R12 ;  /* 0x00000004110c7c25 */ /* 0x000fe2000f8e000c */
[----:B------:R-:W-:-:S03]  /*68e0*/  UMOV UR4, 0x400 ;  /* 0x0000040000047882 */ /* 0x000fc60000000000 */
[----:B------:R-:W-:Y:S02]  /*68f0*/  IMAD R2, R2, UR6, RZ ;  /* 0x0000000602027c24 */ /* 0x000fe4000f8e02ff */
[----:B------:R-:W-:Y:S02]  /*6900*/  IMAD.IADD R13, R13, 0x1, R19 ;  /* 0x000000010d0d7824 */ /* 0x000fe400078e0213 */
[----:B------:R-:W-:Y:S02]  /*6910*/  IMAD R4, R4, UR8, RZ ;  /* 0x0000000804047c24 */ /* 0x000fe4000f8e02ff */
[----:B------:R-:W-:Y:S01]  /*6920*/  IMAD R17, R15, UR7, R2 ;  /* 0x000000070f117c24 */ /* 0x000fe2000f8e0202 */
[----:B------:R-:W-:Y:S01]  /*6930*/  ULDC.64 UR6, c[0x0][0xba8] ;  /* 0x0002ea0000067ab9 */ /* 0x000fe20000000a00 */
[C---:B------:R-:W-:Y:S01]  /*6940*/  IMAD R15, R11.reuse, UR9, R4 ;  /* 0x000000090b0f7c24 */ /* 0x040fe2000f8e0204 */
[----:B------:R-:W-:Y:S01]  /*6950*/  LEA R18, P0, R6, UR6, 0x2 ;  /* 0x0000000606127c11 */ /* 0x000fe2000f8010ff */
[----:B------:R-:W-:Y:S01]  /*6960*/  IMAD.WIDE.U32 R12, R11, UR8, R12 ;  /* 0x000000080b0c7c25 */ /* 0x000fe2000f8e000c */
[----:B------:R-:W-:Y:S01]  /*6970*/  IADD3 R11, R7, R17, RZ ;  /* 0x00000011070b7210 */ /* 0x000fe20007ffe0ff */
[----:B------:R-:W-:Y:S01]  /*6980*/  ULDC.64 UR8, c[0x0][0xb00] ;  /* 0x0002c00000087ab9 */ /* 0x000fe20000000a00 */
[----:B------:R-:W-:Y:S01]  /*6990*/  ULDC UR6, c[0x0][0xa88] ;  /* 0x0002a20000067ab9 */ /* 0x000fe20000000800 */
[----:B------:R-:W-:Y:S01]  /*69a0*/  IMAD.IADD R7, R13, 0x1, R15 ;  /* 0x000000010d077824 */ /* 0x000fe200078e020f */
[----:B------:R-:W-:Y:S01]  /*69b0*/  LEA R2, P1, R12, UR8, 0x2 ;  /* 0x000000080c027c11 */ /* 0x000fe2000f8210ff */
[----:B------:R-:W-:Y:S01]  /*69c0*/  SHFL.IDX PT, R14, R18, 0x1, 0x1c1f ;  /* 0x003c1f00120e7f89 */ /* 0x000fe200000e0000 */
[----:B------:R-:W-:Y:S01]  /*69d0*/  LEA.HI.X R17, R6, UR7, R11, 0x2, P0 ;  /* 0x0000000706117c11 */ /* 0x000fe200080f140b */
[----:B------:R-:W-:Y:S01]  /*69e0*/  IMAD R11, R16, 0x80, R9 ;  /* 0x00000080100b7824 */ /* 0x000fe200078e0209 */
[----:B------:R-:W-:Y:S01]  /*69f0*/  LEA.HI.X R4, R12, UR9, R7, 0x2, P1 ;  /* 0x000000090c047c11 */ /* 0x000fe200088f1407 */
[----:B0-----:R-:W-:Y:S01]  /*6a00*/  ULEA UR4, UR5, UR4, 0x18 ;  /* 0x0000000405047291 */ /* 0x001fe2000f8ec03f */
[----:B------:R-:W-:Y:S01]  /*6a10*/  SHFL.IDX PT, R12, R18, RZ, 0x1c1f ;  /* 0x001c1fff120c7589 */ /* 0x000fe200000e0000 */
[----:B------:R-:W-:Y:S01]  /*6a20*/  IMAD R8, R8, UR6, RZ ;  /* 0x0000000608087c24 */ /* 0x000fe2000f8e02ff */
[----:B------:R-:W-:Y:S01]  /*6a30*/  LOP3.LUT P0, RZ, R0, 0x3, RZ, 0xc0, !PT ;  /* 0x0000000300ff7812 */ /* 0x000fe2000780c0ff */
[----:B------:R-:W-:Y:S01]  /*6a40*/  UIADD3 UR4, UR4, 0x22820, URZ ;  /* 0x0002282004047890 */ /* 0x000fe2000fffe03f */
[----:B------:R-:W0:Y:S01]  /*6a50*/  SHFL.IDX PT, R13, R17, RZ, 0x1c1f ;  /* 0x001c1fff110d7589 */ /* 0x000e2200000e0000 */
[----:B------:R-:W-:-:S02]  /*6a60*/  IADD3 R9, R11, 0x8, RZ ;  /* 0x000000080b097810 */ /* 0x000fc40007ffe0ff */
[-C--:B------:R-:W-:Y:S01]  /*6a70*/  ISETP.GE.OR P1, PT, R11, R8.reuse, P0 ;  /* 0x000000080b00720c */ /* 0x080fe20000726670 */
[----:B------:R1:W2:Y:S01]  /*6a80*/  SHFL.IDX PT, R15, R17, 0x1, 0x1c1f ;  /* 0x003c1f00110f7f89 */ /* 0x0002a200000e0000 */
[-C--:B------:R-:W-:Y:S01]  /*6a90*/  ISETP.GE.OR P0, PT, R9, R8.reuse, P0 ;  /* 0x000000080900720c */ /* 0x080fe20000706670 */
[----:B------:R-:W-:Y:S01]  /*6aa0*/  UPRMT UR4, URZ, 0x654, UR4 ;  /* 0x000006543f047896 */ /* 0x000fe20008000004 */
[----:B------:R-:W-:Y:S01]  /*6ab0*/  ISETP.GE.AND P2, PT, R11, R8, PT ;  /* 0x000000080b00720c */ /* 0x000fe20003f46270 */
[----:B------:R3:W4:Y:S01]  /*6ac0*/  SHFL.IDX PT, R6, R2, RZ, 0x1c1f ;  /* 0x001c1fff02067589 */ /* 0x00072200000e0000 */
[----:B-1----:R-:W-:-:S03]  /*6ad0*/  LOP3.LUT R17, R10, 0x7ffffffc, RZ, 0xc0, !PT ;  /* 0x7ffffffc0a117812 */ /* 0x002fc600078ec0ff */
[----:B------:R3:W1:Y:S03]  /*6ae0*/  SHFL.IDX PT, R7, R4, RZ, 0x1c1f ;  /* 0x001c1fff04077589 */ /* 0x00066600000e0000 */
[----:B------:R-:W-:Y:S01]  /*6af0*/  SYNCS.ARRIVE.TRANS64.RED.A1T0 RZ, [UR4], RZ ;  /* 0x000000ffffff79a7 */ /* 0x000fe20008100404 */
[----:B------:R-:W-:-:S04]  /*6b00*/  IMAD.IADD R0, R0, 0x1, -R17 ;  /* 0x0000000100007824 */ /* 0x000fc800078e0a11 */
[----:B------:R-:W-:Y:S01]  /*6b10*/  IMAD.SHL.U32 R0, R0, 0x2, RZ ;  /* 0x0000000200007824 */ /* 0x000fe200078e00ff */
[----:B0-----:R3:W-:Y:S04]  /*6b20*/  @!P1 ST.E desc[UR36][R12.64], R5 ;  /* 0x000000050c009985 */ /* 0x0017e8000c101924 */
[----:B--2---:R3:W-:Y:S01]  /*6b30*/  @!P0 ST.E desc[UR36][R14.64], R3 ;  /* 0x000000030e008985 */ /* 0x0047e2000c101924 */
[----:B------:R-:W-:Y:S05]  /*6b40*/  @P2 BRA `(.L_x_37) ;  /* 0x0000000800f82947 */ /* 0x000fea0003800000 */
[C---:B---3--:R-:W-:Y:S01]  /*6b50*/  IADD3 R3, R0.reuse, 0x8, RZ ;  /* 0x0000000800037810 */ /* 0x048fe20007ffe0ff */
[C---:B------:R-:W-:Y:S01]  /*6b60*/  VIADD R5, R0.reuse, 0x10 ;  /* 0x0000001000057836 */ /* 0x040fe20000000000 */
[----:B------:R-:W-:Y:S01]  /*6b70*/  ULDC UR4, c[0x0][0xac8] ;  /* 0x0002b20000047ab9 */ /* 0x000fe20000000800 */
[C---:B------:R-:W-:Y:S01]  /*6b80*/  VIADD R10, R0.reuse, 0x18 ;  /* 0x00000018000a7836 */ /* 0x040fe20000000000 */
[----:B------:R-:W-:Y:S01]  /*6b90*/  ISETP.GE.AND P3, PT, R3, UR4, PT ;  /* 0x0000000403007c0c */ /* 0x000fe2000bf66270 */
[C---:B------:R-:W-:Y:S01]  /*6ba0*/  VIADD R19, R0.reuse, 0x28 ;  /* 0x0000002800137836 */ /* 0x040fe20000000000 */
[----:B------:R-:W-:Y:S01]  /*6bb0*/  ISETP.GE.AND P4, PT, R5, UR4, PT ;  /* 0x0000000405007c0c */ /* 0x000fe2000bf86270 */
[----:B------:R-:W-:Y:S01]  /*6bc0*/  VIADD R20, R0, 0x40 ;  /* 0x0000004000147836 */ /* 0x000fe20000000000 */
[----:B------:R-:W-:Y:S01]  /*6bd0*/  ISETP.GE.AND P5, PT, R10, UR4, PT ;  /* 0x000000040a007c0c */ /* 0x000fe2000bfa6270 */
[C---:B------:R-:W-:Y:S01]  /*6be0*/  VIADD R21, R0.reuse, 0x48 ;  /* 0x0000004800157836 */ /* 0x040fe20000000000 */
[C---:B------:R-:W-:Y:S01]  /*6bf0*/  ISETP.GE.AND P2, PT, R0.reuse, UR4, PT ;  /* 0x0000000400007c0c */ /* 0x040fe2000bf46270 */
[C---:B------:R-:W-:Y:S01]  /*6c00*/  VIADD R23, R0.reuse, 0x58 ;  /* 0x0000005800177836 */ /* 0x040fe20000000000 */
[----:B------:R-:W-:-:S02]  /*6c10*/  IADD3 R18, R0, 0x20, RZ ;  /* 0x0000002000127810 */ /* 0x000fc40007ffe0ff */
[----:B------:R-:W-:Y:S02]  /*6c20*/  ISETP.GE.AND P1, PT, R19, UR4, PT ;  /* 0x0000000413007c0c */ /* 0x000fe4000bf26270 */
[----:B------:R-:W-:Y:S02]  /*6c30*/  ISETP.GE.AND P0, PT, R18, UR4, PT ;  /* 0x0000000412007c0c */ /* 0x000fe4000bf06270 */
[----:B------:R-:W-:Y:S02]  /*6c40*/  @!P3 LEA.HI R3, R3, R3, RZ, 0x1 ;  /* 0x000000030303b211 */ /* 0x000fe400078f08ff */
[----:B------:R-:W-:Y:S02]  /*6c50*/  @!P4 LEA.HI R5, R5, R5, RZ, 0x1 ;  /* 0x000000050505c211 */ /* 0x000fe400078f08ff */
[----:B------:R-:W-:Y:S02]  /*6c60*/  @!P5 LEA.HI R10, R10, R10, RZ, 0x1 ;  /* 0x0000000a0a0ad211 */ /* 0x000fe400078f08ff */
[----:B------:R-:W-:-:S02]  /*6c70*/  @!P3 LOP3.LUT R3, R3, 0xfffffffe, RZ, 0xc0, !PT ;  /* 0xfffffffe0303b812 */ /* 0x000fc400078ec0ff */
[----:B------:R-:W-:Y:S02]  /*6c80*/  @!P4 LOP3.LUT R5, R5, 0xfffffffe, RZ, 0xc0, !PT ;  /* 0xfffffffe0505c812 */ /* 0x000fe400078ec0ff */
[----:B------:R-:W-:Y:S01]  /*6c90*/  @!P5 LOP3.LUT R17, R10, 0xfffffffe, RZ, 0xc0, !PT ;  /* 0xfffffffe0a11d812 */ /* 0x000fe200078ec0ff */
[C-C-:B-1--4-:R-:W-:Y:S01]  /*6ca0*/  @!P2 IMAD.WIDE R10, R0.reuse, 0x4, R6.reuse ;  /* 0x00000004000aa825 */ /* 0x152fe200078e0206 */
[----:B------:R-:W-:Y:S02]  /*6cb0*/  IADD3 R22, R0, 0x50, RZ ;  /* 0x0000005000167810 */ /* 0x000fe40007ffe0ff */
[----:B------:R-:W-:Y:S01]  /*6cc0*/  @!P0 LEA.HI R18, R18, R18, RZ, 0x1 ;  /* 0x0000001212128211 */ /* 0x000fe200078f08ff */
[--C-:B------:R-:W-:Y:S01]  /*6cd0*/  @!P3 IMAD.WIDE R12, R3, 0x4, R6.reuse ;  /* 0x00000004030cb825 */ /* 0x100fe200078e0206 */
[----:B------:R0:W-:Y:S01]  /*6ce0*/  @!P2 ST.E.64 desc[UR36][R10.64], R24 ;  /* 0x000000180a00a985 */ /* 0x0001e2000c101b24 */
[----:B------:R-:W-:Y:S02]  /*6cf0*/  ISETP.GE.AND P6, PT, R22, UR4, PT ;  /* 0x0000000416007c0c */ /* 0x000fe4000bfc6270 */
[C---:B------:R-:W-:Y:S01]  /*6d00*/  VIADD R3, R0.reuse, 0x30 ;  /* 0x0000003000037836 */ /* 0x040fe20000000000 */
[----:B------:R1:W-:Y:S01]  /*6d10*/  @!P3 ST.E.64 desc[UR36][R12.64], R28 ;  /* 0x0000001c0c00b985 */ /* 0x0003e2000c101b24 */
[----:B------:R-:W-:Y:S01]  /*6d20*/  @!P4 IMAD.WIDE R14, R5, 0x4, R6 ;  /* 0x00000004050ec825 */ /* 0x000fe200078e0206 */
[----:B------:R-:W-:-:S02]  /*6d30*/  IADD3 R5, R0, 0x38, RZ ;  /* 0x0000003800057810 */ /* 0x000fc40007ffe0ff */
[----:B------:R-:W-:Y:S01]  /*6d40*/  ISETP.GE.AND P2, PT, R3, UR4, PT ;  /* 0x0000000403007c0c */ /* 0x000fe2000bf46270 */
[----:B------:R-:W-:Y:S01]  /*6d50*/  @!P5 IMAD.WIDE R16, R17, 0x4, R6 ;  /* 0x000000041110d825 */ /* 0x000fe200078e0206 */
[----:B------:R2:W-:Y:S01]  /*6d60*/  @!P4 ST.E.64 desc[UR36][R14.64], R32 ;  /* 0x000000200e00c985 */ /* 0x0005e2000c101b24 */
[----:B------:R-:W-:Y:S02]  /*6d70*/  ISETP.GE.AND P3, PT, R5, UR4, PT ;  /* 0x0000000405007c0c */ /* 0x000fe4000bf66270 */
[----:B------:R-:W-:Y:S01]  /*6d80*/  ISETP.GE.AND P4, PT, R20, UR4, PT ;  /* 0x0000000414007c0c */ /* 0x000fe2000bf86270 */
[----:B------:R3:W-:Y:S01]  /*6d90*/  @!P5 ST.E.64 desc[UR36][R16.64], R36 ;  /* 0x000000241000d985 */ /* 0x0007e2000c101b24 */
[----:B------:R-:W-:Y:S01]  /*6da0*/  ISETP.GE.AND P5, PT, R21, UR4, PT ;  /* 0x0000000415007c0c */ /* 0x000fe2000bfa6270 */
[----:B0-----:R-:W-:Y:S01]  /*6db0*/  VIADD R24, R0, 0x60 ;  /* 0x0000006000187836 */ /* 0x001fe20000000000 */
[----:B------:R-:W-:Y:S02]  /*6dc0*/  @!P1 LEA.HI R19, R19, R19, RZ, 0x1 ;  /* 0x0000001313139211 */ /* 0x000fe400078f08ff */
[----:B------:R-:W-:-:S02]  /*6dd0*/  @!P0 LOP3.LUT R11, R18, 0xfffffffe, RZ, 0xc0, !PT ;  /* 0xfffffffe120b8812 */ /* 0x000fc400078ec0ff */
[----:B-1----:R-:W-:Y:S02]  /*6de0*/  @!P1 LOP3.LUT R13, R19, 0xfffffffe, RZ, 0xc0, !PT ;  /* 0xfffffffe130d9812 */ /* 0x002fe400078ec0ff */
[----:B------:R-:W-:Y:S01]  /*6df0*/  @!P2 LEA.HI R3, R3, R3, RZ, 0x1 ;  /* 0x000000030303a211 */ /* 0x000fe200078f08ff */
[--C-:B------:R-:W-:Y:S01]  /*6e00*/  @!P0 IMAD.WIDE R10, R11, 0x4, R6.reuse ;  /* 0x000000040b0a8825 */ /* 0x100fe200078e0206 */
[----:B------:R-:W-:Y:S02]  /*6e10*/  @!P3 LEA.HI R5, R5, R5, RZ, 0x1 ;  /* 0x000000050505b211 */ /* 0x000fe400078f08ff */
[----:B------:R-:W-:Y:S01]  /*6e20*/  @!P4 LEA.HI R20, R20, R20, RZ, 0x1 ;  /* 0x000000141414c211 */ /* 0x000fe200078f08ff */
[----:B------:R-:W-:Y:S01]  /*6e30*/  @!P1 IMAD.WIDE R12, R13, 0x4, R6 ;  /* 0x000000040d0c9825 */ /* 0x000fe200078e0206 */
[----:B------:R-:W-:Y:S01]  /*6e40*/  @!P5 LEA.HI R21, R21, R21, RZ, 0x1 ;  /* 0x000000151515d211 */ /* 0x000fe200078f08ff */
[----:B------:R0:W-:Y:S01]  /*6e50*/  @!P0 ST.E.64 desc[UR36][R10.64], R40 ;  /* 0x000000280a008985 */ /* 0x0001e2000c101b24 */
[----:B------:R-:W-:-:S02]  /*6e60*/  @!P6 LEA.HI R22, R22, R22, RZ, 0x1 ;  /* 0x000000161616e211 */ /* 0x000fc400078f08ff */
[----:B------:R-:W-:Y:S01]  /*6e70*/  @!P2 LOP3.LUT R3, R3, 0xfffffffe, RZ, 0xc0, !PT ;  /* 0xfffffffe0303a812 */ /* 0x000fe200078ec0ff */
[----:B------:R1:W-:Y:S01]  /*6e80*/  @!P1 ST.E.64 desc[UR36][R12.64], R44 ;  /* 0x0000002c0c009985 */ /* 0x0003e2000c101b24 */
[----:B------:R-:W-:Y:S02]  /*6e90*/  @!P3 LOP3.LUT R5, R5, 0xfffffffe, RZ, 0xc0, !PT ;  /* 0xfffffffe0505b812 */ /* 0x000fe400078ec0ff */
[----:B--2---:R-:W-:Y:S01]  /*6ea0*/  @!P4 LOP3.LUT R15, R20, 0xfffffffe, RZ, 0xc0, !PT ;  /* 0xfffffffe140fc812 */ /* 0x004fe200078ec0ff */
[----:B------:R-:W-:Y:S01]  /*6eb0*/  VIADD R20, R0, 0x78 ;  /* 0x0000007800147836 */ /* 0x000fe20000000000 */
[----:B---3--:R-:W-:Y:S02]  /*6ec0*/  @!P5 LOP3.LUT R17, R21, 0xfffffffe, RZ, 0xc0, !PT ;  /* 0xfffffffe1511d812 */ /* 0x008fe400078ec0ff */
[----:B------:R-:W-:Y:S01]  /*6ed0*/  @!P6 LOP3.LUT R19, R22, 0xfffffffe, RZ, 0xc0, !PT ;  /* 0xfffffffe1613e812 */ /* 0x000fe200078ec0ff */
[----:B------:R-:W-:Y:S01]  /*6ee0*/  @!P4 IMAD.WIDE R14, R15, 0x4, R6 ;  /* 0x000000040f0ec825 */ /* 0x000fe200078e0206 */
[----:B------:R-:W-:-:S02]  /*6ef0*/  ISETP.GE.AND P1, PT, R23, UR4, PT ;  /* 0x0000000417007c0c */ /* 0x000fc4000bf26270 */
[----:B------:R-:W-:Y:S01]  /*6f00*/  ISETP.GE.AND P0, PT, R24, UR4, PT ;  /* 0x0000000418007c0c */ /* 0x000fe2000bf06270 */
[--C-:B0-----:R-:W-:Y:S01]  /*6f10*/  @!P2 IMAD.WIDE R10, R3, 0x4, R6.reuse ;  /* 0x00000004030aa825 */ /* 0x101fe200078e0206 */
[C---:B------:R-:W-:Y:S02]  /*6f20*/  IADD3 R3, R0.reuse, 0x68, RZ ;  /* 0x0000006800037810 */ /* 0x040fe40007ffe0ff */
[----:B------:R-:W-:Y:S01]  /*6f30*/  IADD3 R21, R0, 0x80, RZ ;  /* 0x0000008000157810 */ /* 0x000fe20007ffe0ff */
[--C-:B-1----:R-:W-:Y:S01]  /*6f40*/  @!P3 IMAD.WIDE R12, R5, 0x4, R6.reuse ;  /* 0x00000004050cb825 */ /* 0x102fe200078e0206 */
[----:B------:R0:W-:Y:S01]  /*6f50*/  @!P2 ST.E.64 desc[UR36][R10.64], R48 ;  /* 0x000000300a00a985 */ /* 0x0001e2000c101b24 */
[----:B------:R-:W-:Y:S02]  /*6f60*/  ISETP.GE.AND P2, PT, R3, UR4, PT ;  /* 0x0000000403007c0c */ /* 0x000fe4000bf46270 */
[----:B------:R-:W-:Y:S01]  /*6f70*/  @!P5 IMAD.WIDE R16, R17, 0x4, R6 ;  /* 0x000000041110d825 */ /* 0x000fe200078e0206 */
[----:B------:R1:W-:Y:S01]  /*6f80*/  @!P3 ST.E.64 desc[UR36][R12.64], R52 ;  /* 0x000000340c00b985 */ /* 0x0003e2000c101b24 */
[----:B------:R-:W-:-:S02]  /*6f90*/  @!P1 LEA.HI R23, R23, R23, RZ, 0x1 ;  /* 0x0000001717179211 */ /* 0x000fc400078f08ff */
[----:B------:R-:W-:Y:S01]  /*6fa0*/  @!P6 IMAD.WIDE R18, R19, 0x4, R6 ;  /* 0x000000041312e825 */ /* 0x000fe200078e0206 */
[----:B------:R2:W-:Y:S01]  /*6fb0*/  @!P4 ST.E.64 desc[UR36][R14.64], R56 ;  /* 0x000000380e00c985 */ /* 0x0005e2000c101b24 */
[----:B------:R-:W-:Y:S02]  /*6fc0*/  ISETP.GE.AND P4, PT, R21, UR4, PT ;  /* 0x0000000415007c0c */ /* 0x000fe4000bf86270 */
[C---:B------:R-:W-:Y:S01]  /*6fd0*/  VIADD R5, R0.reuse, 0x70 ;  /* 0x0000007000057836 */ /* 0x040fe20000000000 */
[----:B------:R3:W-:Y:S01]  /*6fe0*/  @!P5 ST.E.64 desc[UR36][R16.64], R60 ;  /* 0x0000003c1000d985 */ /* 0x0007e2000c101b24 */
[----:B------:R-:W-:Y:S01]  /*6ff0*/  VIADD R22, R0, 0x88 ;  /* 0x0000008800167836 */ /* 0x000fe20000000000 */
[----:B------:R-:W-:Y:S02]  /*7000*/  ISETP.GE.AND P5, PT, R20, UR4, PT ;  /* 0x0000000414007c0c */ /* 0x000fe4000bfa6270 */
[----:B------:R4:W-:Y:S01]  /*7010*/  @!P6 ST.E.64 desc[UR36][R18.64], R64 ;  /* 0x000000401200e985 */ /* 0x0009e2000c101b24 */
[----:B------:R-:W-:-:S02]  /*7020*/  ISETP.GE.AND P6, PT, R5, UR4, PT ;  /* 0x0000000405007c0c */ /* 0x000fc4000bfc6270 */
[----:B------:R-:W-:Y:S02]  /*7030*/  ISETP.GE.AND P3, PT, R22, UR4, PT ;  /* 0x0000000416007c0c */ /* 0x000fe4000bf66270 */
[----:B------:R-:W-:Y:S02]  /*7040*/  @!P0 LEA.HI R24, R24, R24, RZ, 0x1 ;  /* 0x0000001818188211 */ /* 0x000fe400078f08ff */
[----:B0-----:R-:W-:Y:S01]  /*7050*/  @!P1 LOP3.LUT R11, R23, 0xfffffffe, RZ, 0xc0, !PT ;  /* 0xfffffffe170b9812 */ /* 0x001fe200078ec0ff */
[----:B------:R-:W-:Y:S01]  /*7060*/  VIADD R23, R0, 0x90 ;  /* 0x0000009000177836 */ /* 0x000fe20000000000 */
[----:B-1----:R-:W-:Y:S02]  /*7070*/  @!P0 LOP3.LUT R13, R24, 0xfffffffe, RZ, 0xc0, !PT ;  /* 0xfffffffe180d8812 */ /* 0x002fe400078ec0ff */
[----:B------:R-:W-:Y:S01]  /*7080*/  @!P2 LEA.HI R3, R3, R3, RZ, 0x1 ;  /* 0x000000030303a211 */ /* 0x000fe200078f08ff */
[----:B------:R-:W-:Y:S01]  /*7090*/  @!P1 IMAD.WIDE R10, R11, 0x4, R6 ;  /* 0x000000040b0a9825 */ /* 0x000fe200078e0206 */
[----:B------:R-:W-:-:S02]  /*70a0*/  @!P5 LEA.HI R20, R20, R20, RZ, 0x1 ;  /* 0x000000141414d211 */ /* 0x000fc400078f08ff */
[----:B------:R-:W-:Y:S01]  /*70b0*/  @!P6 LEA.HI R5, R5, R5, RZ, 0x1 ;  /* 0x000000050505e211 */ /* 0x000fe200078f08ff */
[----:B------:R-:W-:Y:S01]  /*70c0*/  @!P0 IMAD.WIDE R12, R13, 0x4, R6 ;  /* 0x000000040d0c8825 */ /* 0x000fe200078e0206 */
[----:B------:R-:W-:Y:S01]  /*70d0*/  @!P4 LEA.HI R21, R21, R21, RZ, 0x1 ;  /* 0x000000151515c211 */ /* 0x000fe200078f08ff */
[----:B------:R0:W-:Y:S01]  /*70e0*/  @!P1 ST.E.64 desc[UR36][R10.64], R68 ;  /* 0x000000440a009985 */ /* 0x0001e2000c101b24 */
[----:B------:R-:W-:Y:S02]  /*70f0*/  @!P3 LEA.HI R22, R22, R22, RZ, 0x1 ;  /* 0x000000161616b211 */ /* 0x000fe400078f08ff */
[----:B------:R-:W-:Y:S01]  /*7100*/  @!P2 LOP3.LUT R3, R3, 0xfffffffe, RZ, 0xc0, !PT ;  /* 0xfffffffe0303a812 */ /* 0x000fe200078ec0ff */
[----:B------:R1:W-:Y:S01]  /*7110*/  @!P0 ST.E.64 desc[UR36][R12.64], R72 ;  /* 0x000000480c008985 */ /* 0x0003e2000c101b24 */
[----:B------:R-:W-:Y:S02]  /*7120*/  @!P6 LOP3.LUT R5, R5, 0xfffffffe, RZ, 0xc0, !PT ;  /* 0xfffffffe0505e812 */ /* 0x000fe400078ec0ff */
[----:B--2---:R-:W-:-:S02]  /*7130*/  @!P5 LOP3.LUT R15, R20, 0xfffffffe, RZ, 0xc0, !PT ;  /* 0xfffffffe140fd812 */ /* 0x004fc400078ec0ff */
[----:B---3--:R-:W-:Y:S01]  /*7140*/  @!P4 LOP3.LUT R17, R21, 0xfffffffe, RZ, 0xc0, !PT ;  /* 0xfffffffe1511c812 */ /* 0x008fe200078ec0ff */
[----:B------:R-:W-:Y:S01]  /*7150*/  VIADD R21, R0, 0xb8 ;  /* 0x000000b800157836 */ /* 0x000fe20000000000 */
[----:B----4-:R-:W-:Y:S01]  /*7160*/  @!P3 LOP3.LUT R19, R22, 0xfffffffe, RZ, 0xc0, !PT ;  /* 0xfffffffe1613b812 */ /* 0x010fe200078ec0ff */
[--C-:B------:R-:W-:Y:S01]  /*7170*/  @!P5 IMAD.WIDE R14, R15, 0x4, R6.reuse ;  /* 0x000000040f0ed825 */ /* 0x100fe200078e0206 */
[----:B------:R-:W-:Y:S02]  /*7180*/  IADD3 R24, R0, 0x98, RZ ;  /* 0x0000009800187810 */ /* 0x000fe40007ffe0ff */
[----:B------:R-:W-:Y:S01]  /*7190*/  ISETP.GE.AND P0, PT, R23, UR4, PT ;  /* 0x0000000417007c0c */ /* 0x000fe2000bf06270 */
[--C-:B0-----:R-:W-:Y:S01]  /*71a0*/  @!P2 IMAD.WIDE R10, R3, 0x4, R6.reuse ;  /* 0x00000004030aa825 */ /* 0x101fe200078e0206 */
[----:B------:R-:W-:Y:S02]  /*71b0*/  ISETP.GE.AND P1, PT, R24, UR4, PT ;  /* 0x0000000418007c0c */ /* 0x000fe4000bf26270 */
[----:B------:R-:W-:Y:S01]  /*71c0*/  IADD3 R20, R0, 0xb0, RZ ;  /* 0x000000b000147810 */ /* 0x000fe20007ffe0ff */
[--C-:B-1----:R-:W-:Y:S01]  /*71d0*/  @!P6 IMAD.WIDE R12, R5, 0x4, R6.reuse ;  /* 0x00000004050ce825 */ /* 0x102fe200078e0206 */
[----:B------:R0:W-:Y:S03]  /*71e0*/  @!P2 ST.E.64 desc[UR36][R10.64], R76 ;  /* 0x0000004c0a00a985 */ /* 0x0001e6000c101b24 */
[--C-:B------:R-:W-:Y:S01]  /*71f0*/  @!P4 IMAD.WIDE R16, R17, 0x4, R6.reuse ;  /* 0x000000041110c825 */ /* 0x100fe200078e0206 */
[----:B------:R1:W-:Y:S03]  /*7200*/  @!P6 ST.E.64 desc[UR36][R12.64], R80 ;  /* 0x000000500c00e985 */ /* 0x0003e6000c101b24 */
[----:B------:R-:W-:Y:S01]  /*7210*/  @!P3 IMAD.WIDE R18, R19, 0x4, R6 ;  /* 0x000000041312b825 */ /* 0x000fe200078e0206 */
[----:B------:R2:W-:Y:S01]  /*7220*/  @!P5 ST.E.64 desc[UR36][R14.64], R84 ;  /* 0x000000540e00d985 */ /* 0x0005e2000c101b24 */
[----:B------:R-:W-:-:S02]  /*7230*/  ISETP.GE.AND P5, PT, R21, UR4, PT ;  /* 0x0000000415007c0c */ /* 0x000fc4000bfa6270 */
[C---:B------:R-:W-:Y:S01]  /*7240*/  VIADD R3, R0.reuse, 0xa0 ;  /* 0x000000a000037836 */ /* 0x040fe20000000000 */
[----:B------:R3:W-:Y:S01]  /*7250*/  @!P4 ST.E.64 desc[UR36][R16.64], R88 ;  /* 0x000000581000c985 */ /* 0x0007e2000c101b24 */
[----:B------:R-:W-:Y:S01]  /*7260*/  VIADD R5, R0, 0xa8 ;  /* 0x000000a800057836 */ /* 0x000fe20000000000 */
[----:B------:R-:W-:Y:S01]  /*7270*/  ISETP.GE.AND P4, PT, R20, UR4, PT ;  /* 0x0000000414007c0c */ /* 0x000fe2000bf86270 */
[----:B------:R-:W-:Y:S01]  /*7280*/  VIADD R22, R0, 0xc0 ;  /* 0x000000c000167836 */ /* 0x000fe20000000000 */
[----:B------:R4:W-:Y:S01]  /*7290*/  @!P3 ST.E.64 desc[UR36][R18.64], R92 ;  /* 0x0000005c1200b985 */ /* 0x0009e2000c101b24 */
[----:B------:R-:W-:Y:S02]  /*72a0*/  ISETP.GE.AND P2, PT, R3, UR4, PT ;  /* 0x0000000403007c0c */ /* 0x000fe4000bf46270 */
[----:B------:R-:W-:Y:S02]  /*72b0*/  ISETP.GE.AND P3, PT, R5, UR4, PT ;  /* 0x0000000405007c0c */ /* 0x000fe4000bf66270 */
[----:B------:R-:W-:-:S02]  /*72c0*/  ISETP.GE.AND P6, PT, R22, UR4, PT ;  /* 0x0000000416007c0c */ /* 0x000fc4000bfc6270 */
[----:B------:R-:W-:Y:S02]  /*72d0*/  @!P0 LEA.HI R23, R23, R23, RZ, 0x1 ;  /* 0x0000001717178211 */ /* 0x000fe400078f08ff */
[----:B------:R-:W-:Y:S02]  /*72e0*/  @!P1 LEA.HI R24, R24, R24, RZ, 0x1 ;  /* 0x0000001818189211 */ /* 0x000fe400078f08ff */
[----:B0-----:R-:W-:Y:S02]  /*72f0*/  @!P0 LOP3.LUT R11, R23, 0xfffffffe, RZ, 0xc0, !PT ;  /* 0xfffffffe170b8812 */ /* 0x001fe400078ec0ff */
[----:B-1----:R-:W-:Y:S02]  /*7300*/  @!P1 LOP3.LUT R13, R24, 0xfffffffe, RZ, 0xc0, !PT ;  /* 0xfffffffe180d9812 */ /* 0x002fe400078ec0ff */
[----:B------:R-:W-:Y:S01]  /*7310*/  @!P2 LEA.HI R3, R3, R3, RZ, 0x1 ;  /* 0x000000030303a211 */ /* 0x000fe200078f08ff */
[----:B------:R-:W-:Y:S01]  /*7320*/  @!P0 IMAD.WIDE R10, R11, 0x4, R6 ;  /* 0x000000040b0a8825 */ /* 0x000fe200078e0206 */
[----:B------:R-:W-:-:S02]  /*7330*/  @!P3 LEA.HI R5, R5, R5, RZ, 0x1 ;  /* 0x000000050505b211 */ /* 0x000fc400078f08ff */
[----:B------:R-:W-:Y:S01]  /*7340*/  @!P4 LEA.HI R20, R20, R20, RZ, 0x1 ;  /* 0x000000141414c211 */ /* 0x000fe200078f08ff */
[--C-:B------:R-:W-:Y:S01]  /*7350*/  @!P1 IMAD.WIDE R12, R13, 0x4, R6.reuse ;  /* 0x000000040d0c9825 */ /* 0x100fe200078e0206 */
[----:B------:R-:W-:Y:S01]  /*7360*/  @!P2 LOP3.LUT R3, R3, 0xfffffffe, RZ, 0xc0, !PT ;  /* 0xfffffffe0303a812 */ /* 0x000fe200078ec0ff */
[----:B------:R0:W-:Y:S01]  /*7370*/  @!P0 ST.E.64 desc[UR36][R10.64], R96 ;  /* 0x000000600a008985 */ /* 0x0001e2000c101b24 */
[----:B------:R-:W-:Y:S02]  /*7380*/  @!P5 LEA.HI R21, R21, R21, RZ, 0x1 ;  /* 0x000000151515d211 */ /* 0x000fe400078f08ff */
[----:B------:R-:W-:Y:S01]  /*7390*/  @!P3 LOP3.LUT R5, R5, 0xfffffffe, RZ, 0xc0, !PT ;  /* 0xfffffffe0505b812 */ /* 0x000fe200078ec0ff */
[----:B--2---:R-:W-:Y:S01]  /*73a0*/  @!P2 IMAD.WIDE R14, R3, 0x4, R6 ;  /* 0x00000004030ea825 */ /* 0x004fe200078e0206 */
[----:B------:R-:W-:Y:S01]  /*73b0*/  @!P6 LEA.HI R22, R22, R22, RZ, 0x1 ;  /* 0x000000161616e211 */ /* 0x000fe200078f08ff */
[----:B------:R1:W-:Y:S01]  /*73c0*/  @!P1 ST.E.64 desc[UR36][R12.64], R100 ;  /* 0x000000640c009985 */ /* 0x0003e2000c101b24 */
[----:B---3--:R-:W-:Y:S01]  /*73d0*/  @!P4 LOP3.LUT R17, R20, 0xfffffffe, RZ, 0xc0, !PT ;  /* 0xfffffffe1411c812 */ /* 0x008fe200078ec0ff */
[----:B------:R-:W-:Y:S01]  /*73e0*/  VIADD R20, R0, 0xd8 ;  /* 0x000000d800147836 */ /* 0x000fe20000000000 */
[----:B------:R-:W-:Y:S01]  /*73f0*/  @!P5 LOP3.LUT R21, R21, 0xfffffffe, RZ, 0xc0, !PT ;  /* 0xfffffffe1515d812 */ /* 0x000fe200078ec0ff */
[----:B------:R2:W-:Y:S01]  /*7400*/  @!P2 ST.E.64 desc[UR36][R14.64], R104 ;  /* 0x000000680e00a985 */ /* 0x0005e2000c101b24 */
[----:B----4-:R-:W-:-:S02]  /*7410*/  @!P6 LOP3.LUT R19, R22, 0xfffffffe, RZ, 0xc0, !PT ;  /* 0xfffffffe1613e812 */ /* 0x010fc400078ec0ff */
[----:B------:R-:W-:Y:S01]  /*7420*/  IADD3 R3, R0, 0xc8, RZ ;  /* 0x000000c800037810 */ /* 0x000fe20007ffe0ff */
[--C-:B0-----:R-:W-:Y:S01]  /*7430*/  @!P3 IMAD.WIDE R10, R5, 0x4, R6.reuse ;  /* 0x00000004050ab825 */ /* 0x101fe200078e0206 */
[----:B------:R-:W-:Y:S02]  /*7440*/  ISETP.GE.AND P2, PT, R20, UR4, PT ;  /* 0x0000000414007c0c */ /* 0x000fe4000bf46270 */
[----:B------:R-:W-:Y:S01]  /*7450*/  ISETP.GE.AND P0, PT, R3, UR4, PT ;  /* 0x0000000403007c0c */ /* 0x000fe2000bf06270 */
[----:B------:R-:W-:Y:S01]  /*7460*/  VIADD R5, R0, 0xd0 ;  /* 0x000000d000057836 */ /* 0x000fe20000000000 */
[----:B------:R0:W-:Y:S01]  /*7470*/  @!P3 ST.E.64 desc[UR36][R10.64], R108 ;  /* 0x0000006c0a00b985 */ /* 0x0001e2000c101b24 */
[----:B-1----:R-:W-:-:S03]  /*7480*/  @!P4 IMAD.WIDE R12, R17, 0x4, R6 ;  /* 0x00000004110cc825 */ /* 0x002fc600078e0206 */
[----:B------:R-:W-:Y:S01]  /*7490*/  ISETP.GE.AND P1, PT, R5, UR4, PT ;  /* 0x0000000405007c0c */ /* 0x000fe2000bf26270 */
[--C-:B------:R-:W-:Y:S01]  /*74a0*/  @!P5 IMAD.WIDE R16, R21, 0x4, R6.reuse ;  /* 0x000000041510d825 */ /* 0x100fe200078e0206 */
[C---:B------:R-:W-:Y:S01]  /*74b0*/  IADD3 R21, R0.reuse, 0xe0, RZ ;  /* 0x000000e000157810 */ /* 0x040fe20007ffe0ff */
[----:B------:R1:W-:Y:S02]  /*74c0*/  @!P4 ST.E.64 desc[UR36][R12.64], R112 ;  /* 0x000000700c00c985 */ /* 0x0003e4000c101b24 */
[----:B------:R-:W-:Y:S01]  /*74d0*/  @!P6 IMAD.WIDE R18, R19, 0x4, R6 ;  /* 0x000000041312e825 */ /* 0x000fe200078e0206 */
[----:B------:R-:W-:Y:S01]  /*74e0*/  ISETP.GE.AND P3, PT, R21, UR4, PT ;  /* 0x0000000415007c0c */ /* 0x000fe2000bf66270 */
[----:B------:R3:W-:Y:S01]  /*74f0*/  @!P5 ST.E.64 desc[UR36][R16.64], R116 ;  /* 0x000000741000d985 */ /* 0x0007e2000c101b24 */
[----:B------:R-:W-:Y:S01]  /*7500*/  @!P0 LEA.HI R3, R3, R3, RZ, 0x1 ;  /* 0x0000000303038211 */ /* 0x000fe200078f08ff */
[C---:B--2---:R-:W-:Y:S01]  /*7510*/  VIADD R14, R0.reuse, 0xe8 ;  /* 0x000000e8000e7836 */ /* 0x044fe20000000000 */
[C---:B0-----:R-:W-:Y:S01]  /*7520*/  IADD3 R11, R0.reuse, 0xf8, RZ ;  /* 0x000000f8000b7810 */ /* 0x041fe20007ffe0ff */
[----:B------:R-:W-:Y:S01]  /*7530*/  VIADD R15, R0, 0xf0 ;  /* 0x000000f0000f7836 */ /* 0x000fe20000000000 */
[----:B------:R0:W-:Y:S01]  /*7540*/  @!P6 ST.E.64 desc[UR36][R18.64], R120 ;  /* 0x000000781200e985 */ /* 0x0001e2000c101b24 */
[----:B------:R-:W-:-:S02]  /*7550*/  @!P1 LEA.HI R5, R5, R5, RZ, 0x1 ;  /* 0x0000000505059211 */ /* 0x000fc400078f08ff */
[----:B------:R-:W-:Y:S02]  /*7560*/  ISETP.GE.AND P4, PT, R14, UR4, PT ;  /* 0x000000040e007c0c */ /* 0x000fe4000bf86270 */
[----:B------:R-:W-:Y:S02]  /*7570*/  ISETP.GE.AND P5, PT, R15, UR4, PT ;  /* 0x000000040f007c0c */ /* 0x000fe4000bfa6270 */
[----:B------:R-:W-:Y:S02]  /*7580*/  ISETP.GE.AND P6, PT, R11, UR4, PT ;  /* 0x000000040b007c0c */ /* 0x000fe4000bfc6270 */
[----:B------:R-:W-:Y:S02]  /*7590*/  @!P2 LEA.HI R20, R20, R20, RZ, 0x1 ;  /* 0x000000141414a211 */ /* 0x000fe400078f08ff */
[----:B------:R-:W-:Y:S02]  /*75a0*/  @!P3 LEA.HI R21, R21, R21, RZ, 0x1 ;  /* 0x000000151515b211 */ /* 0x000fe400078f08ff */
[----:B------:R-:W-:-:S02]  /*75b0*/  @!P0 LOP3.LUT R3, R3, 0xfffffffe, RZ, 0xc0, !PT ;  /* 0xfffffffe03038812 */ /* 0x000fc400078ec0ff */
[----:B------:R-:W-:Y:S02]  /*75c0*/  @!P1 LOP3.LUT R5, R5, 0xfffffffe, RZ, 0xc0, !PT ;  /* 0xfffffffe05059812 */ /* 0x000fe400078ec0ff */
[----:B------:R-:W-:Y:S02]  /*75d0*/  @!P4 LEA.HI R14, R14, R14, RZ, 0x1 ;  /* 0x0000000e0e0ec211 */ /* 0x000fe400078f08ff */
[----:B------:R-:W-:Y:S01]  /*75e0*/  @!P5 LEA.HI R10, R15, R15, RZ, 0x1 ;  /* 0x0000000f0f0ad211 */ /* 0x000fe200078f08ff */
[----:B-1----:R-:W-:Y:S01]  /*75f0*/  @!P1 IMAD.WIDE R12, R5, 0x4, R6 ;  /* 0x00000004050c9825 */ /* 0x002fe200078e0206 */
[----:B------:R-:W-:Y:S02]  /*7600*/  @!P6 LEA.HI R11, R11, R11, RZ, 0x1 ;  /* 0x0000000b0b0be211 */ /* 0x000fe400078f08ff */
[----:B------:R-:W-:Y:S02]  /*7610*/  @!P2 LOP3.LUT R15, R20, 0xfffffffe, RZ, 0xc0, !PT ;  /* 0xfffffffe140fa812 */ /* 0x000fe400078ec0ff */
[----:B---3--:R-:W-:-:S02]  /*7620*/  @!P3 LOP3.LUT R17, R21, 0xfffffffe, RZ, 0xc0, !PT ;  /* 0xfffffffe1511b812 */ /* 0x008fc400078ec0ff */
[----:B0-----:R-:W-:Y:S01]  /*7630*/  @!P4 LOP3.LUT R19, R14, 0xfffffffe, RZ, 0xc0, !PT ;  /* 0xfffffffe0e13c812 */ /* 0x001fe200078ec0ff */
[--C-:B------:R-:W-:Y:S01]  /*7640*/  @!P2 IMAD.WIDE R14, R15, 0x4, R6.reuse ;  /* 0x000000040f0ea825 */ /* 0x100fe200078e0206 */
[----:B------:R-:W-:Y:S02]  /*7650*/  @!P5 LOP3.LUT R21, R10, 0xfffffffe, RZ, 0xc0, !PT ;  /* 0xfffffffe0a15d812 */ /* 0x000fe400078ec0ff */
[----:B------:R-:W-:Y:S01]  /*7660*/  @!P6 LOP3.LUT R23, R11, 0xfffffffe, RZ, 0xc0, !PT ;  /* 0xfffffffe0b17e812 */ /* 0x000fe200078ec0ff */
[----:B------:R-:W-:-:S04]  /*7670*/  @!P0 IMAD.WIDE R10, R3, 0x4, R6 ;  /* 0x00000004030a8825 */ /* 0x000fc800078e0206 */
[--C-:B------:R-:W-:Y:S01]  /*7680*/  @!P3 IMAD.WIDE R16, R17, 0x4, R6.reuse ;  /* 0x000000041110b825 */ /* 0x100fe200078e0206 */
[----:B------:R0:W-:Y:S03]  /*7690*/  @!P0 ST.E.64 desc[UR36][R10.64], R124 ;  /* 0x0000007c0a008985 */ /* 0x0001e6000c101b24 */
[--C-:B------:R-:W-:Y:S01]  /*76a0*/  @!P4 IMAD.WIDE R18, R19, 0x4, R6.reuse ;  /* 0x000000041312c825 */ /* 0x100fe200078e0206 */
[----:B------:R0:W-:Y:S03]  /*76b0*/  @!P1 ST.E.64 desc[UR36][R12.64], R128 ;  /* 0x000000800c009985 */ /* 0x0001e6000c101b24 */
[--C-:B------:R-:W-:Y:S01]  /*76c0*/  @!P5 IMAD.WIDE R20, R21, 0x4, R6.reuse ;  /* 0x000000041514d825 */ /* 0x100fe200078e0206 */
[----:B------:R0:W-:Y:S03]  /*76d0*/  @!P2 ST.E.64 desc[UR36][R14.64], R132 ;  /* 0x000000840e00a985 */ /* 0x0001e6000c101b24 */
[----:B------:R-:W-:Y:S01]  /*76e0*/  @!P6 IMAD.WIDE R6, R23, 0x4, R6 ;  /* 0x000000041706e825 */ /* 0x000fe200078e0206 */
[----:B------:R0:W-:Y:S04]  /*76f0*/  @!P3 ST.E.64 desc[UR36][R16.64], R136 ;  /* 0x000000881000b985 */ /* 0x0001e8000c101b24 */
[----:B------:R0:W-:Y:S04]  /*7700*/  @!P4 ST.E.64 desc[UR36][R18.64], R140 ;  /* 0x0000008c1200c985 */ /* 0x0001e8000c101b24 */
[----:B------:R0:W-:Y:S04]  /*7710*/  @!P5 ST.E.64 desc[UR36][R20.64], R144 ;  /* 0x000000901400d985 */ /* 0x0001e8000c101b24 */
[----:B------:R0:W-:Y:S02]  /*7720*/  @!P6 ST.E.64 desc[UR36][R6.64], R148 ;  /* 0x000000940600e985 */ /* 0x0001e4000c101b24 */
.L_x_37:
[----:B------:R-:W-:Y:S05]  /*7730*/  BSYNC B0 ;  /* 0x0000000000007941 */ /* 0x000fea0003800000 */
.L_x_36:
[----:B------:R-:W-:Y:S01]  /*7740*/  ISETP.GE.AND P0, PT, R9, R8, PT ;  /* 0x000000080900720c */ /* 0x000fe20003f06270 */
[----:B---3--:R2:W3:Y:S04]  /*7750*/  SHFL.IDX PT, R3, R4, 0x1, 0x1c1f ;  /* 0x003c1f0004037f89 */ /* 0x0084e800000e0000 */
[----:B------:R-:W0:Y:S08]  /*7760*/  SHFL.IDX PT, R2, R2, 0x1, 0x1c1f ;  /* 0x003c1f0002027f89 */ /* 0x000e3000000e0000 */
[----:B--2---:R-:W-:Y:S05]  /*7770*/  @P0 BRA `(.L_x_8) ;  /* 0x0000004400b00947 */ /* 0x004fea0003800000 */
[C---:B------:R-:W-:Y:S01]  /*7780*/  VIADD R4, R0.reuse, 0x8 ;  /* 0x0000000800047836 */ /* 0x040fe20000000000 */
[----:B------:R-:W-:Y:S01]  /*7790*/  ULDC UR4, c[0x0][0xac8] ;  /* 0x0002b20000047ab9 */ /* 0x000fe20000000800 */
[C---:B------:R-:W-:Y:S01]  /*77a0*/  VIADD R5, R0.reuse, 0x10 ;  /* 0x0000001000057836 */ /* 0x040fe20000000000 */
[C---:B------:R-:W-:Y:S01]  /*77b0*/  ISETP.GE.AND P0, PT, R0.reuse, UR4, PT ;  /* 0x0000000400007c0c */ /* 0x040fe2000bf06270 */
[----:B0-----:R-:W-:Y:S01]  /*77c0*/  VIADD R11, R0, 0x20 ;  /* 0x00000020000b7836 */ /* 0x001fe20000000000 */
[----:B------:R-:W-:Y:S01]  /*77d0*/  ISETP.GE.AND P1, PT, R4, UR4, PT ;  /* 0x0000000404007c0c */ /* 0x000fe2000bf26270 */
[C---:B------:R-:W-:Y:S01]  /*77e0*/  VIADD R12, R0.reuse, 0x28 ;  /* 0x00000028000c7836 */ /* 0x040fe20000000000 */
[----:B------:R-:W-:Y:S01]  /*77f0*/  ISETP.GE.AND P2, PT, R5, UR4, PT ;  /* 0x0000000405007c0c */ /* 0x000fe2000bf46270 */
[C---:B------:R-:W-:Y:S01]  /*7800*/  VIADD R14, R0.reuse, 0x38 ;  /* 0x00000038000e7836 */ /* 0x040fe20000000000 */
[C---:B------:R-:W-:Y:S01]  /*7810*/  IADD3 R10, R0.reuse, 0x18, RZ ;  /* 0x00000018000a7810 */ /* 0x040fe20007ffe0ff */
[C---:B------:R-:W-:Y:S01]  /*7820*/  VIADD R15, R0.reuse, 0x40 ;  /* 0x00000040000f7836 */ /* 0x040fe20000000000 */
[----:B------:R-:W-:Y:S01]  /*7830*/  ISETP.GE.AND P6, PT, R11, UR4, PT ;  /* 0x000000040b007c0c */ /* 0x000fe2000bfc6270 */
[----:B------:R-:W-:Y:S01]  /*7840*/  VIADD R18, R0, 0x50 ;  /* 0x0000005000127836 */ /* 0x000fe20000000000 */
[----:B------:R-:W-:Y:S01]  /*7850*/  ISETP.GE.AND P5, PT, R10, UR4, PT ;  /* 0x000000040a007c0c */ /* 0x000fe2000bfa6270 */
[C---:B------:R-:W-:Y:S01]  /*7860*/  VIADD R19, R0.reuse, 0x58 ;  /* 0x0000005800137836 */ /* 0x040fe20000000000 */
[C---:B------:R-:W-:Y:S01]  /*7870*/  IADD3 R13, R0.reuse, 0x30, RZ ;  /* 0x00000030000d7810 */ /* 0x040fe20007ffe0ff */
[C---:B------:R-:W-:Y:S01]  /*7880*/  VIADD R20, R0.reuse, 0x80 ;  /* 0x0000008000147836 */ /* 0x040fe20000000000 */
[----:B------:R-:W-:-:S02]  /*7890*/  IADD3 R16, R0, 0x48, RZ ;  /* 0x0000004800107810 */ /* 0x000fc40007ffe0ff */
[----:B------:R-:W-:Y:S02]  /*78a0*/  @!P1 LEA.HI R4, R4, R4, RZ, 0x1 ;  /* 0x0000000404049211 */ /* 0x000fe400078f08ff */
[----:B------:R-:W-:Y:S02]  /*78b0*/  @!P2 LEA.HI R5, R5, R5, RZ, 0x1 ;  /* 0x000000050505a211 */ /* 0x000fe400078f08ff */
[----:B-1----:R-:W-:Y:S02]  /*78c0*/  @!P1 LOP3.LUT R7, R4, 0xfffffffe, RZ, 0xc0, !PT ;  /* 0xfffffffe04079812 */ /* 0x002fe400078ec0ff */
[----:B------:R-:W-:Y:S01]  /*78d0*/  @!P2 LOP3.LUT R9, R5, 0xfffffffe, RZ, 0xc0, !PT ;  /* 0xfffffffe0509a812 */ /* 0x000fe200078ec0ff */
[--C-:B---3--:R-:W-:Y:S01]  /*78e0*/  @!P0 IMAD.WIDE R4, R0, 0x4, R2.reuse ;  /* 0x0000000400048825 */ /* 0x108fe200078e0202 */
[----:B------:R-:W-:Y:S02]  /*78f0*/  ISETP.GE.AND P3, PT, R15, UR4, PT ;  /* 0x000000040f007c0c */ /* 0x000fe4000bf66270 */
[----:B------:R-:W-:Y:S01]  /*7900*/  ISETP.GE.AND P4, PT, R16, UR4, PT ;  /* 0x0000000410007c0c */ /* 0x000fe2000bf86270 */
[----:B----4-:R-:W-:Y:S01]  /*7910*/  @!P1 IMAD.WIDE R6, R7, 0x4, R2 ;  /* 0x0000000407069825 */ /* 0x010fe200078e0202 */
[----:B------:R0:W-:Y:S01]  /*7920*/  @!P0 ST.E.64 desc[UR36][R4.64], R26 ;  /* 0x0000001a04008985 */ /* 0x0001e2000c101b24 */
[----:B------:R-:W-:-:S02]  /*7930*/  ISETP.GE.AND P0, PT, R12, UR4, PT ;  /* 0x000000040c007c0c */ /* 0x000fc4000bf06270 */
[----:B------:R-:W-:Y:S01]  /*7940*/  @!P2 IMAD.WIDE R8, R9, 0x4, R2 ;  /* 0x000000040908a825 */ /* 0x000fe200078e0202 */
[----:B------:R1:W-:Y:S01]  /*7950*/  @!P1 ST.E.64 desc[UR36][R6.64], R30 ;  /* 0x0000001e06009985 */ /* 0x0003e2000c101b24 */
[----:B------:R-:W-:Y:S02]  /*7960*/  ISETP.GE.AND P1, PT, R13, UR4, PT ;  /* 0x000000040d007c0c */ /* 0x000fe4000bf26270 */
[----:B------:R-:W-:Y:S01]  /*7970*/  @!P5 LEA.HI R10, R10, R10, RZ, 0x1 ;  /* 0x0000000a0a0ad211 */ /* 0x000fe200078f08ff */
[----:B------:R2:W-:Y:S01]  /*7980*/  @!P2 ST.E.64 desc[UR36][R8.64], R34 ;  /* 0x000000220800a985 */ /* 0x0005e2000c101b24 */
[----:B------:R-:W-:Y:S02]  /*7990*/  ISETP.GE.AND P2, PT, R14, UR4, PT ;  /* 0x000000040e007c0c */ /* 0x000fe4000bf46270 */
[----:B------:R-:W-:Y:S02]  /*79a0*/  @!P6 LEA.HI R11, R11, R11, RZ, 0x1 ;  /* 0x0000000b0b0be211 */ /* 0x000fe400078f08ff */
[----:B------:R-:W-:-:S02]  /*79b0*/  @!P3 LEA.HI R15, R15, R15, RZ, 0x1 ;  /* 0x0000000f0f0fb211 */ /* 0x000fc400078f08ff */
[----:B0-----:R-:W-:Y:S02]  /*79c0*/  @!P5 LOP3.LUT R5, R10, 0xfffffffe, RZ, 0xc0, !PT ;  /* 0xfffffffe0a05d812 */ /* 0x001fe400078ec0ff */
[----:B------:R-:W-:Y:S02]  /*79d0*/  @!P0 LEA.HI R12, R12, R12, RZ, 0x1 ;  /* 0x0000000c0c0c8211 */ /* 0x000fe400078f08ff */
[----:B-1----:R-:W-:Y:S01]  /*79e0*/  @!P6 LOP3.LUT R7, R11, 0xfffffffe, RZ, 0xc0, !PT ;  /* 0xfffffffe0b07e812 */ /* 0x002fe200078ec0ff */
[--C-:B------:R-:W-:Y:S01]  /*79f0*/  @!P5 IMAD.WIDE R4, R5, 0x4, R2.reuse ;  /* 0x000000040504d825 */ /* 0x100fe200078e0202 */
[----:B------:R-:W-:Y:S02]  /*7a00*/  @!P1 LEA.HI R13, R13, R13, RZ, 0x1 ;  /* 0x0000000d0d0d9211 */ /* 0x000fe400078f08ff */
[----:B------:R-:W-:Y:S01]  /*7a10*/  @!P2 LEA.HI R14, R14, R14, RZ, 0x1 ;  /* 0x0000000e0e0ea211 */ /* 0x000fe200078f08ff */
[----:B------:R-:W-:Y:S01]  /*7a20*/  @!P6 IMAD.WIDE R6, R7, 0x4, R2 ;  /* 0x000000040706e825 */ /* 0x000fe200078e0202 */
[----:B------:R-:W-:Y:S01]  /*7a30*/  @!P4 LEA.HI R16, R16, R16, RZ, 0x1 ;  /* 0x000000101010c211 */ /* 0x000fe200078f08ff */
[----:B------:R0:W-:Y:S01]  /*7a40*/  @!P5 ST.E.64 desc[UR36][R4.64], R38 ;  /* 0x000000260400d985 */ /* 0x0001e2000c101b24 */
[----:B--2---:R-:W-:-:S02]  /*7a50*/  @!P0 LOP3.LUT R9, R12, 0xfffffffe, RZ, 0xc0, !PT ;  /* 0xfffffffe0c098812 */ /* 0x004fc400078ec0ff */
[----:B------:R-:W-:Y:S01]  /*7a60*/  @!P1 LOP3.LUT R13, R13, 0xfffffffe, RZ, 0xc0, !PT ;  /* 0xfffffffe0d0d9812 */ /* 0x000fe200078ec0ff */
[----:B------:R1:W-:Y:S01]  /*7a70*/  @!P6 ST.E.64 desc[UR36][R6.64], R42 ;  /* 0x0000002a0600e985 */ /* 0x0003e2000c101b24 */
[----:B------:R-:W-:Y:S02]  /*7a80*/  @!P2 LOP3.LUT R11, R14, 0xfffffffe, RZ, 0xc0, !PT ;  /* 0xfffffffe0e0ba812 */ /* 0x000fe400078ec0ff */
[----:B------:R-:W-:Y:S02]  /*7a90*/  @!P3 LOP3.LUT R15, R15, 0xfffffffe, RZ, 0xc0, !PT ;  /* 0xfffffffe0f0fb812 */ /* 0x000fe400078ec0ff */
[----:B------:R-:W-:Y:S01]  /*7aa0*/  @!P4 LOP3.LUT R17, R16, 0xfffffffe, RZ, 0xc0, !PT ;  /* 0xfffffffe1011c812 */ /* 0x000fe200078ec0ff */
[----:B------:R-:W-:Y:S01]  /*7ab0*/  VIADD R16, R0, 0x70 ;  /* 0x0000007000107836 */ /* 0x000fe20000000000 */
[----:B------:R-:W-:Y:S02]  /*7ac0*/  ISETP.GE.AND P5, PT, R18, UR4, PT ;  /* 0x0000000412007c0c */ /* 0x000fe4000bfa6270 */
[----:B------:R-:W-:Y:S01]  /*7ad0*/  ISETP.GE.AND P6, PT, R19, UR4, PT ;  /* 0x0000000413007c0c */ /* 0x000fe2000bfc6270 */
[----:B0-----:R-:W-:Y:S01]  /*7ae0*/  @!P0 IMAD.WIDE R4, R9, 0x4, R2 ;  /* 0x0000000409048825 */ /* 0x001fe200078e0202 */
[----:B------:R-:W-:-:S03]  /*7af0*/  IADD3 R14, R0, 0x60, RZ ;  /* 0x00000060000e7810 */ /* 0x000fc60007ffe0ff */
[--C-:B-1----:R-:W-:Y:S01]  /*7b00*/  @!P1 IMAD.WIDE R6, R13, 0x4, R2.reuse ;  /* 0x000000040d069825 */ /* 0x102fe200078e0202 */
[----:B------:R0:W-:Y:S01]  /*7b10*/  @!P0 ST.E.64 desc[UR36][R4.64], R46 ;  /* 0x0000002e04008985 */ /* 0x0001e2000c101b24 */
[----:B------:R-:W-:Y:S02]  /*7b20*/  ISETP.GE.AND P0, PT, R20, UR4, PT ;  /* 0x0000000414007c0c */ /* 0x000fe4000bf06270 */
[--C-:B------:R-:W-:Y:S01]  /*7b30*/  @!P2 IMAD.WIDE R8, R11, 0x4, R2.reuse ;  /* 0x000000040b08a825 */ /* 0x100fe200078e0202 */
[----:B------:R1:W-:Y:S01]  /*7b40*/  @!P1 ST.E.64 desc[UR36][R6.64], R50 ;  /* 0x0000003206009985 */ /* 0x0003e2000c101b24 */
[----:B------:R-:W-:Y:S02]  /*7b50*/  @!P5 LEA.HI R18, R18, R18, RZ, 0x1 ;  /* 0x000000121212d211 */ /* 0x000fe400078f08ff */
[----:B------:R-:W-:Y:S01]  /*7b60*/  @!P3 IMAD.WIDE R10, R15, 0x4, R2 ;  /* 0x000000040f0ab825 */ /* 0x000fe200078e0202 */
[----:B------:R2:W-:Y:S01]  /*7b70*/  @!P2 ST.E.64 desc[UR36][R8.64], R54 ;  /* 0x000000360800a985 */ /* 0x0005e2000c101b24 */
[----:B------:R-:W-:-:S02]  /*7b80*/  ISETP.GE.AND P2, PT, R16, UR4, PT ;  /* 0x0000000410007c0c */ /* 0x000fc4000bf46270 */
[----:B------:R-:W-:Y:S01]  /*7b90*/  @!P4 IMAD.WIDE R12, R17, 0x4, R2 ;  /* 0x00000004110cc825 */ /* 0x000fe200078e0202 */
[----:B------:R3:W-:Y:S01]  /*7ba0*/  @!P3 ST.E.64 desc[UR36][R10.64], R58 ;  /* 0x0000003a0a00b985 */ /* 0x0007e2000c101b24 */
[C---:B------:R-:W-:Y:S02]  /*7bb0*/  IADD3 R17, R0.reuse, 0x78, RZ ;  /* 0x0000007800117810 */ /* 0x040fe40007ffe0ff */
[----:B------:R-:W-:Y:S01]  /*7bc0*/  VIADD R15, R0, 0x68 ;  /* 0x00000068000f7836 */ /* 0x000fe20000000000 */
[----:B------:R4:W-:Y:S01]  /*7bd0*/  @!P4 ST.E.64 desc[UR36][R12.64], R62 ;  /* 0x0000003e0c00c985 */ /* 0x0009e2000c101b24 */
[----:B------:R-:W-:Y:S02]  /*7be0*/  ISETP.GE.AND P4, PT, R14, UR4, PT ;  /* 0x000000040e007c0c */ /* 0x000fe4000bf86270 */
[----:B------:R-:W-:Y:S02]  /*7bf0*/  ISETP.GE.AND P1, PT, R17, UR4, PT ;  /* 0x0000000411007c0c */ /* 0x000fe4000bf26270 */
[----:B------:R-:W-:-:S02]  /*7c00*/  ISETP.GE.AND P3, PT, R15, UR4, PT ;  /* 0x000000040f007c0c */ /* 0x000fc4000bf66270 */
[----:B------:R-:W-:Y:S02]  /*7c10*/  @!P6 LEA.HI R19, R19, R19, RZ, 0x1 ;  /* 0x000000131313e211 */ /* 0x000fe400078f08ff */
[----:B0-----:R-:W-:Y:S01]  /*7c20*/  @!P5 LOP3.LUT R5, R18, 0xfffffffe, RZ, 0xc0, !PT ;  /* 0xfffffffe1205d812 */ /* 0x001fe200078ec0ff */
[----:B------:R-:W-:Y:S01]  /*7c30*/  VIADD R18, R0, 0x88 ;  /* 0x0000008800127836 */ /* 0x000fe20000000000 */
        /* <DEDUP_REMOVED lines=9> */
[----:B--2---:R-:W-:Y:S01]  /*7cd0*/  @!P4 LOP3.LUT R9, R14, 0xfffffffe, RZ, 0xc0, !PT ;  /* 0xfffffffe0e09c812 */ /* 0x004fe200078ec0ff */
[----:B------:R1:W-:Y:S01]  /*7ce0*/  @!P6 ST.E.64 desc[UR36][R6.64], R70 ;  /* 0x000000460600e985 */ /* 0x0003e2000c101b24 */
[----:B------:R-:W-:Y:S01]  /*7cf0*/  @!P3 LOP3.LUT R15, R15, 0xfffffffe, RZ, 0xc0, !PT ;  /* 0xfffffffe0f0fb812 */ /* 0x000fe200078ec0ff */
[----:B------:R-:W-:Y:S01]  /*7d00*/  VIADD R14, R0, 0x98 ;  /* 0x00000098000e7836 */ /* 0x000fe20000000000 */
[----:B---3--:R-:W-:Y:S02]  /*7d10*/  @!P2 LOP3.LUT R11, R16, 0xfffffffe, RZ, 0xc0, !PT ;  /* 0xfffffffe100ba812 */ /* 0x008fe400078ec0ff */
[----:B------:R-:W-:Y:S02]  /*7d20*/  @!P1 LOP3.LUT R17, R17, 0xfffffffe, RZ, 0xc0, !PT ;  /* 0xfffffffe11119812 */ /* 0x000fe400078ec0ff */
[----:B----4-:R-:W-:Y:S01]  /*7d30*/  @!P0 LOP3.LUT R13, R20, 0xfffffffe, RZ, 0xc0, !PT ;  /* 0xfffffffe140d8812 */ /* 0x010fe200078ec0ff */
[C---:B------:R-:W-:Y:S01]  /*7d40*/  VIADD R20, R0.reuse, 0xb8 ;  /* 0x000000b800147836 */ /* 0x040fe20000000000 */
[----:B------:R-:W-:Y:S01]  /*7d50*/  IADD3 R19, R0, 0x90, RZ ;  /* 0x0000009000137810 */ /* 0x000fe20007ffe0ff */
[----:B0-----:R-:W-:Y:S01]  /*7d60*/  @!P4 IMAD.WIDE R4, R9, 0x4, R2 ;  /* 0x000000040904c825 */ /* 0x001fe200078e0202 */
[----:B------:R-:W-:-:S02]  /*7d70*/  ISETP.GE.AND P6, PT, R18, UR4, PT ;  /* 0x0000000412007c0c */ /* 0x000fc4000bfc6270 */
[----:B------:R-:W-:Y:S01]  /*7d80*/  ISETP.GE.AND P5, PT, R19, UR4, PT ;  /* 0x0000000413007c0c */ /* 0x000fe2000bfa6270 */
[--C-:B-1----:R-:W-:Y:S01]  /*7d90*/  @!P3 IMAD.WIDE R6, R15, 0x4, R2.reuse ;  /* 0x000000040f06b825 */ /* 0x102fe200078e0202 */
[----:B------:R0:W-:Y:S01]  /*7da0*/  @!P4 ST.E.64 desc[UR36][R4.64], R74 ;  /* 0x0000004a0400c985 */ /* 0x0001e2000c101b24 */
[----:B------:R-:W-:Y:S02]  /*7db0*/  IADD3 R16, R0, 0xa8, RZ ;  /* 0x000000a800107810 */ /* 0x000fe40007ffe0ff */
[--C-:B------:R-:W-:Y:S01]  /*7dc0*/  @!P2 IMAD.WIDE R8, R11, 0x4, R2.reuse ;  /* 0x000000040b08a825 */ /* 0x100fe200078e0202 */
        /* <DEDUP_REMOVED lines=12> */
[----:B------:R-:W-:Y:S02]  /*7e90*/  ISETP.GE.AND P4, PT, R15, UR4, PT ;  /* 0x000000040f007c0c */ /* 0x000fe4000bf86270 */
[----:B------:R-:W-:-:S02]  /*7ea0*/  ISETP.GE.AND P2, PT, R17, UR4, PT ;  /* 0x0000000411007c0c */ /* 0x000fc4000bf46270 */
[----:B------:R-:W-:Y:S02]  /*7eb0*/  @!P5 LEA.HI R19, R19, R19, RZ, 0x1 ;  /* 0x000000131313d211 */ /* 0x000fe400078f08ff */
[----:B0-----:R-:W-:Y:S02]  /*7ec0*/  @!P6 LOP3.LUT R5, R18, 0xfffffffe, RZ, 0xc0, !PT ;  /* 0xfffffffe1205e812 */ /* 0x001fe400078ec0ff */
[----:B-1----:R-:W-:Y:S01]  /*7ed0*/  @!P5 LOP3.LUT R7, R19, 0xfffffffe, RZ, 0xc0, !PT ;  /* 0xfffffffe1307d812 */ /* 0x002fe200078ec0ff */
[----:B------:R-:W-:Y:S01]  /*7ee0*/  VIADD R19, R0, 0xc8 ;  /* 0x000000c800137836 */ /* 0x000fe20000000000 */
        /* <DEDUP_REMOVED lines=12> */
[----:B---3--:R-:W-:Y:S01]  /*7fb0*/  @!P3 LOP3.LUT R11, R16, 0xfffffffe, RZ, 0xc0, !PT ;  /* 0xfffffffe100bb812 */ /* 0x008fe200078ec0ff */
[C---:B------:R-:W-:Y:S01]  /*7fc0*/  VIADD R16, R0.reuse, 0xe0 ;  /* 0x000000e000107836 */ /* 0x040fe20000000000 */
[----:B------:R-:W-:Y:S02]  /*7fd0*/  @!P2 LOP3.LUT R17, R17, 0xfffffffe, RZ, 0xc0, !PT ;  /* 0xfffffffe1111a812 */ /* 0x000fe400078ec0ff */
[----:B------:R-:W-:Y:S02]  /*7fe0*/  IADD3 R18, R0, 0xc0, RZ ;  /* 0x000000c000127810 */ /* 0x000fe40007ffe0ff */
[----:B----4-:R-:W-:Y:S01]  /*7ff0*/  @!P1 LOP3.LUT R13, R20, 0xfffffffe, RZ, 0xc0, !PT ;  /* 0xfffffffe140d9812 */ /* 0x010fe200078ec0ff */
[----:B0-----:R-:W-:Y:S01]  /*8000*/  @!P0 IMAD.WIDE R4, R9, 0x4, R2 ;  /* 0x0000000409048825 */ /* 0x001fe200078e0202 */
[----:B------:R-:W-:-:S02]  /*8010*/  ISETP.GE.AND P5, PT, R18, UR4, PT ;  /* 0x0000000412007c0c */ /* 0x000fc4000bfa6270 */
[----:B------:R-:W-:Y:S01]  /*8020*/  ISETP.GE.AND P6, PT, R19, UR4, PT ;  /* 0x0000000413007c0c */ /* 0x000fe2000bfc6270 */
[--C-:B-1----:R-:W-:Y:S01]  /*8030*/  @!P4 IMAD.WIDE R6, R15, 0x4, R2.reuse ;  /* 0x000000040f06c825 */ /* 0x102fe200078e0202 */
[----:B------:R0:W-:Y:S01]  /*8040*/  @!P0 ST.E.64 desc[UR36][R4.64], R102 ;  /* 0x0000006604008985 */ /* 0x0001e2000c101b24 */
[C---:B------:R-:W-:Y:S02]  /*8050*/  IADD3 R15, R0.reuse, 0xd8, RZ ;  /* 0x000000d8000f7810 */ /* 0x040fe40007ffe0ff */
[--C-:B------:R-:W-:Y:S01]  /*8060*/  @!P3 IMAD.WIDE R8, R11, 0x4, R2.reuse ;  /* 0x000000040b08b825 */ /* 0x100fe200078e0202 */
[----:B------:R1:W-:Y:S01]  /*8070*/  @!P4 ST.E.64 desc[UR36][R6.64], R106 ;  /* 0x0000006a0600c985 */ /* 0x0003e2000c101b24 */
[----:B------:R-:W-:Y:S02]  /*8080*/  IADD3 R20, R0, 0xf0, RZ ;  /* 0x000000f000147810 */ /* 0x000fe40007ffe0ff */
[----:B------:R-:W-:Y:S01]  /*8090*/  @!P2 IMAD.WIDE R10, R17, 0x4, R2 ;  /* 0x00000004110aa825 */ /* 0x000fe200078e0202 */
[----:B------:R2:W-:Y:S01]  /*80a0*/  @!P3 ST.E.64 desc[UR36][R8.64], R110 ;  /* 0x0000006e0800b985 */ /* 0x0005e2000c101b24 */
[----:B------:R-:W-:-:S02]  /*80b0*/  ISETP.GE.AND P0, PT, R14, UR4, PT ;  /* 0x000000040e007c0c */ /* 0x000fc4000bf06270 */
[----:B------:R-:W-:Y:S01]  /*80c0*/  @!P1 IMAD.WIDE R12, R13, 0x4, R2 ;  /* 0x000000040d0c9825 */ /* 0x000fe200078e0202 */
[----:B------:R3:W-:Y:S01]  /*80d0*/  @!P2 ST.E.64 desc[UR36][R10.64], R114 ;  /* 0x000000720a00a985 */ /* 0x0007e2000c101b24 */
[----:B------:R-:W-:Y:S02]  /*80e0*/  ISETP.GE.AND P2, PT, R16, UR4, PT ;  /* 0x0000000410007c0c */ /* 0x000fe4000bf46270 */
[C---:B------:R-:W-:Y:S01]  /*80f0*/  VIADD R17, R0.reuse, 0xe8 ;  /* 0x000000e800117836 */ /* 0x040fe20000000000 */
[----:B------:R4:W-:Y:S01]  /*8100*/  @!P1 ST.E.64 desc[UR36][R12.64], R118 ;  /* 0x000000760c009985 */ /* 0x0009e2000c101b24 */
[----:B------:R-:W-:Y:S01]  /*8110*/  ISETP.GE.AND P1, PT, R15, UR4, PT ;  /* 0x000000040f007c0c */ /* 0x000fe2000bf26270 */
[----:B------:R-:W-:Y:S01]  /*8120*/  VIADD R0, R0, 0xf8 ;  /* 0x000000f800007836 */ /* 0x000fe20000000000 */
        /* <DEDUP_REMOVED lines=14> */
[----:B--2---:R-:W-:Y:S01]  /*8210*/  @!P0 LOP3.LUT R9, R14, 0xfffffffe, RZ, 0xc0, !PT ;  /* 0xfffffffe0e098812 */ /* 0x004fe200078ec0ff */
[----:B------:R1:W-:Y:S01]  /*8220*/  @!P6 ST.E.64 desc[UR36][R6.64], R126 ;  /* 0x0000007e0600e985 */ /* 0x0003e2000c101b24 */
[----:B------:R-:W-:Y:S02]  /*8230*/  @!P1 LOP3.LUT R15, R15, 0xfffffffe, RZ, 0xc0, !PT ;  /* 0xfffffffe0f0f9812 */ /* 0x000fe400078ec0ff */
[----:B---3--:R-:W-:-:S02]  /*8240*/  @!P2 LOP3.LUT R11, R16, 0xfffffffe, RZ, 0xc0, !PT ;  /* 0xfffffffe100ba812 */ /* 0x008fc400078ec0ff */
[----:B------:R-:W-:Y:S02]  /*8250*/  @!P3 LOP3.LUT R17, R17, 0xfffffffe, RZ, 0xc0, !PT ;  /* 0xfffffffe1111b812 */ /* 0x000fe400078ec0ff */
[----:B----4-:R-:W-:Y:S01]  /*8260*/  @!P4 LOP3.LUT R13, R20, 0xfffffffe, RZ, 0xc0, !PT ;  /* 0xfffffffe140dc812 */ /* 0x010fe200078ec0ff */
[----:B0-----:R-:W-:-:S04]  /*8270*/  @!P0 IMAD.WIDE R4, R9, 0x4, R2 ;  /* 0x0000000409048825 */ /* 0x001fc800078e0202 */
[--C-:B-1----:R-:W-:Y:S01]  /*8280*/  @!P1 IMAD.WIDE R6, R15, 0x4, R2.reuse ;  /* 0x000000040f069825 */ /* 0x102fe200078e0202 */
[----:B------:R0:W-:Y:S01]  /*8290*/  @!P0 ST.E.64 desc[UR36][R4.64], R130 ;  /* 0x0000008204008985 */ /* 0x0001e2000c101b24 */
[----:B------:R-:W-:Y:S02]  /*82a0*/  ISETP.GE.AND P0, PT, R0, UR4, PT ;  /* 0x0000000400007c0c */ /* 0x000fe4000bf06270 */
[--C-:B------:R-:W-:Y:S01]  /*82b0*/  @!P2 IMAD.WIDE R8, R11, 0x4, R2.reuse ;  /* 0x000000040b08a825 */ /* 0x100fe200078e0202 */
[----:B------:R0:W-:Y:S03]  /*82c0*/  @!P1 ST.E.64 desc[UR36][R6.64], R134 ;  /* 0x0000008606009985 */ /* 0x0001e6000c101b24 */
[--C-:B------:R-:W-:Y:S01]  /*82d0*/  @!P3 IMAD.WIDE R10, R17, 0x4, R2.reuse ;  /* 0x00000004110ab825 */ /* 0x100fe200078e0202 */
[----:B------:R0:W-:Y:S03]  /*82e0*/  @!P2 ST.E.64 desc[UR36][R8.64], R138 ;  /* 0x0000008a0800a985 */ /* 0x0001e6000c101b24 */
[----:B------:R-:W-:Y:S01]  /*82f0*/  @!P4 IMAD.WIDE R12, R13, 0x4, R2 ;  /* 0x000000040d0cc825 */ /* 0x000fe200078e0202 */
[----:B------:R0:W-:Y:S04]  /*8300*/  @!P3 ST.E.64 desc[UR36][R10.64], R142 ;  /* 0x0000008e0a00b985 */ /* 0x0001e8000c101b24 */
[----:B------:R0:W-:Y:S01]  /*8310*/  @!P4 ST.E.64 desc[UR36][R12.64], R146 ;  /* 0x000000920c00c985 */ /* 0x0001e2000c101b24 */
[----:B------:R-:W-:Y:S05]  /*8320*/  @P0 BRA `(.L_x_8) ;  /* 0x0000003800c40947 */ /* 0x000fea0003800000 */
[----:B------:R-:W-:-:S04]  /*8330*/  LEA.HI R0, R0, R0, RZ, 0x1 ;  /* 0x0000000000007211 */ /* 0x000fc800078f08ff */
[----:B0-----:R-:W-:-:S05]  /*8340*/  LOP3.LUT R5, R0, 0xfffffffe, RZ, 0xc0, !PT ;  /* 0xfffffffe00057812 */ /* 0x001fca00078ec0ff */
[----:B------:R-:W-:-:S05]  /*8350*/  IMAD.WIDE R2, R5, 0x4, R2 ;  /* 0x0000000405027825 */ /* 0x000fca00078e0202 */
[----:B------:R0:W-:Y:S01]  /*8360*/  ST.E.64 desc[UR36][R2.64], R150 ;  /* 0x0000009602007985 */ /* 0x0001e2000c101b24 */
[----:B------:R-:W-:Y:S05]  /*8370*/  BRA `(.L_x_8) ;  /* 0x0000003800b07947 */ /* 0x000fea0003800000 */
.L_x_35:
[----:B---3--:R-:W0:Y:S02]  /*8380*/  S2R R0, SR_TID.X ;  /* 0x0000000000007919 */ /* 0x008e240000002100 */
[----:B0-----:R-:W-:-:S05]  /*8390*/  VIADD R2, R0, 0xffffff80 ;  /* 0xffffff8000027836 */ /* 0x001fca0000000000 */
[----:B------:R-:W-:-:S13]  /*83a0*/  ISETP.GT.AND P0, PT, R2, 0x7f, PT ;  /* 0x0000007f0200780c */ /* 0x000fda0003f04270 */
[----:B------:R-:W-:Y:S05]  /*83b0*/  @P0 BRA `(.L_x_8) ;  /* 0x0000003800a00947 */ /* 0x000fea0003800000 */
[----:B------:R-:W0:Y:S01]  /*83c0*/  S2R R3, SR_CTAID.X ;  /* 0x0000000000037919 */ /* 0x000e220000002500 */
[----:B------:R-:W1:Y:S01]  /*83d0*/  LDC R6, c[0x0][0xbe8] ;  /* 0x0002fa00ff067b82 */ /* 0x000e620000000800 */
[----:B------:R-:W-:Y:S01]  /*83e0*/  ULDC UR4, c[0x0][0xa88] ;  /* 0x0002a20000047ab9 */ /* 0x000fe20000000800 */
[----:B0-----:R-:W-:Y:S01]  /*83f0*/  LEA R0, R3, R0, 0x7 ;  /* 0x0000000003007211 */ /* 0x001fe200078e38ff */
[----:B-1----:R-:W-:-:S04]  /*8400*/  IMAD R3, R6, UR4, RZ ;  /* 0x0000000406037c24 */ /* 0x002fc8000f8e02ff */
[----:B------:R-:W-:-:S05]  /*8410*/  VIADD R0, R0, 0xffffff80 ;  /* 0xffffff8000007836 */ /* 0x000fca0000000000 */
[----:B------:R-:W-:-:S13]  /*8420*/  ISETP.GE.AND P0, PT, R0, R3, PT ;  /* 0x000000030000720c */ /* 0x000fda0003f06270 */
[----:B------:R-:W-:Y:S05]  /*8430*/  @P0 BRA `(.L_x_8) ;  /* 0x0000003800800947 */ /* 0x000fea0003800000 */
[----:B------:R-:W-:Y:S01]  /*8440*/  ISETP.NE.AND P0, PT, R6, 0x1, PT ;  /* 0x000000010600780c */ /* 0x000fe20003f05270 */
[----:B------:R-:W0:Y:S01]  /*8450*/  S2UR UR7, SR_CTAID.Z ;  /* 0x00000000000779c3 */ /* 0x000e220000002700 */
[----:B------:R-:W-:Y:S01]  /*8460*/  USHF.R.S32.HI UR6, URZ, 0x1f, UR38 ;  /* 0x0000001f3f067899 */ /* 0x000fe20008011426 */
[----:B------:R-:W-:Y:S01]  /*8470*/  IMAD.MOV.U32 R5, RZ, RZ, R0 ;  /* 0x000000ffff057224 */ /* 0x000fe200078e0000 */
[----:B------:R-:W-:Y:S02]  /*8480*/  ULDC.64 UR8, c[0x0][0xbd0] ;  /* 0x0002f40000087ab9 */ /* 0x000fe40000000a00 */
[----:B------:R-:W-:Y:S02]  /*8490*/  UIMAD UR6, UR6, UR8, URZ ;  /* 0x00000008060672a4 */ /* 0x000fe4000f8e023f */
[----:B------:R-:W-:Y:S01]  /*84a0*/  UIMAD.WIDE.U32 UR4, UR38, UR8, URZ ;  /* 0x00000008260472a5 */ /* 0x000fe2000f8e003f */
[----:B------:R-:W1:Y:S01]  /*84b0*/  LDC.64 R10, c[0x0][0xbd8] ;  /* 0x0002f600ff0a7b82 */ /* 0x000e620000000a00 */
[----:B------:R-:W-:-:S04]  /*84c0*/  UIMAD UR6, UR38, UR9, UR6 ;  /* 0x00000009260672a4 */ /* 0x000fc8000f8e0206 */
[----:B------:R-:W-:Y:S01]  /*84d0*/  UIADD3 UR6, UR5, UR6, URZ ;  /* 0x0000000605067290 */ /* 0x000fe2000fffe03f */
[----:B------:R-:W-:Y:S01]  /*84e0*/  MOV R2, UR4 ;  /* 0x0000000400027c02 */ /* 0x000fe20008000f00 */
[----:B------:R-:W-:Y:S01]  /*84f0*/  IMAD.U32 R3, RZ, RZ, UR5 ;  /* 0x00000005ff037e24 */ /* 0x000fe2000f8e00ff */
[----:B------:R-:W2:Y:S01]  /*8500*/  @P0 LDC R7, c[0x0][0xbec] ;  /* 0x0002fb00ff070b82 */ /* 0x000ea20000000800 */
[----:B------:R-:W-:Y:S02]  /*8510*/  ULDC.64 UR4, c[0x0][0xbe0] ;  /* 0x0002f80000047ab9 */ /* 0x000fe40000000a00 */
[----:B------:R-:W-:-:S05]  /*8520*/  IMAD.U32 R3, RZ, RZ, UR6 ;  /* 0x00000006ff037e24 */ /* 0x000fca000f8e00ff */
[----:B------:R-:W3:Y:S01]  /*8530*/  @P0 LDC R9, c[0x0][0xbf0] ;  /* 0x0002fc00ff090b82 */ /* 0x000ee20000000800 */
[----:B0-----:R-:W-:-:S07]  /*8540*/  USHF.R.S32.HI UR8, URZ, 0x1f, UR7 ;  /* 0x0000001f3f087899 */ /* 0x001fce0008011407 */
[----:B------:R-:W0:Y:S01]  /*8550*/  S2UR UR10, SR_CTAID.Y ;  /* 0x00000000000a79c3 */ /* 0x000e220000002600 */
[C---:B-1----:R-:W-:Y:S02]  /*8560*/  IMAD R12, R10.reuse, UR8, RZ ;  /* 0x000000080a0c7c24 */ /* 0x042fe4000f8e02ff */
[----:B------:R-:W-:-:S04]  /*8570*/  IMAD.WIDE.U32 R2, R10, UR7, R2 ;  /* 0x000000070a027c25 */ /* 0x000fc8000f8e0002 */
[----:B------:R-:W-:Y:S01]  /*8580*/  IMAD R11, R11, UR7, R12 ;  /* 0x000000070b0b7c24 */ /* 0x000fe2000f8e020c */
[----:B------:R-:W0:Y:S01]  /*8590*/  LDC R8, c[0x0][0xc50] ;  /* 0x00031400ff087b82 */ /* 0x000e220000000800 */
[----:B--2---:R-:W-:Y:S01]  /*85a0*/  @P0 IMAD.HI.U32 R4, R0, R7, RZ ;  /* 0x0000000700040227 */ /* 0x004fe200078e00ff */
[----:B------:R-:W-:-:S03]  /*85b0*/  IADD3 R7, RZ, -UR38, RZ ;  /* 0x80000026ff077c10 */ /* 0x000fc6000fffe0ff */
[----:B------:R-:W-:Y:S01]  /*85c0*/  IMAD.IADD R3, R11, 0x1, R3 ;  /* 0x000000010b037824 */ /* 0x000fe200078e0203 */
[----:B---3--:R-:W-:Y:S01]  /*85d0*/  @P0 SHF.R.U32.HI R5, RZ, R9, R4 ;  /* 0x00000009ff050219 */ /* 0x008fe20000011604 */
[----:B0-----:R-:W-:-:S04]  /*85e0*/  IMAD R9, R8, R7, UR10 ;  /* 0x0000000a08097e24 */ /* 0x001fc8000f8e0207 */
[----:B------:R-:W-:Y:S02]  /*85f0*/  IMAD.MOV R7, RZ, RZ, -R5 ;  /* 0x000000ffff077224 */ /* 0x000fe400078e0a05 */
[----:B------:R-:W-:Y:S01]  /*8600*/  IMAD.WIDE.U32 R2, R9, UR4, R2 ;  /* 0x0000000409027c25 */ /* 0x000fe2000f8e0002 */
[----:B------:R-:W-:-:S03]  /*8610*/  SHF.R.S32.HI R4, RZ, 0x1f, R9 ;  /* 0x0000001fff047819 */ /* 0x000fc60000011409 */
[----:B------:R-:W-:Y:S01]  /*8620*/  IMAD R7, R6, R7, R0 ;  /* 0x0000000706077224 */ /* 0x000fe200078e0200 */
[----:B------:R-:W-:Y:S01]  /*8630*/  IADD3 R2, P0, R5, R2, RZ ;  /* 0x0000000205027210 */ /* 0x000fe20007f1e0ff */
[----:B------:R-:W-:-:S03]  /*8640*/  IMAD R4, R4, UR4, RZ ;  /* 0x0000000404047c24 */ /* 0x000fc6000f8e02ff */
[----:B------:R-:W-:Y:S01]  /*8650*/  SHF.R.S32.HI R0, RZ, 0x1f, R7 ;  /* 0x0000001fff007819 */ /* 0x000fe20000011407 */
[----:B------:R-:W-:Y:S01]  /*8660*/  IMAD R4, R9, UR5, R4 ;  /* 0x0000000509047c24 */ /* 0x000fe2000f8e0204 */
[----:B------:R-:W-:Y:S01]  /*8670*/  SHF.R.S32.HI R9, RZ, 0x1f, R5 ;  /* 0x0000001fff097819 */ /* 0x000fe20000011405 */
[----:B------:R-:W-:Y:S02]  /*8680*/  ULDC.64 UR4, c[0x0][0xbc8] ;  /* 0x0002f20000047ab9 */ /* 0x000fe40000000a00 */
[----:B------:R-:W-:Y:S01]  /*8690*/  IMAD R0, R0, UR4, RZ ;  /* 0x0000000400007c24 */ /* 0x000fe2000f8e02ff */
[----:B------:R-:W-:-:S03]  /*86a0*/  IADD3.X R3, R9, R3, R4, P0, !PT ;  /* 0x0000000309037210 */ /* 0x000fc600007fe404 */
[C---:B------:R-:W-:Y:S02]  /*86b0*/  IMAD R5, R7.reuse, UR5, R0 ;  /* 0x0000000507057c24 */ /* 0x040fe4000f8e0200 */
[----:B------:R-:W-:Y:S01]  /*86c0*/  IMAD.WIDE.U32 R2, R7, UR4, R2 ;  /* 0x0000000407027c25 */ /* 0x000fe2000f8e0002 */
[----:B------:R-:W-:-:S04]  /*86d0*/  ULDC.64 UR4, c[0x0][0xba8] ;  /* 0x0002ea0000047ab9 */ /* 0x000fc80000000a00 */
[----:B------:R-:W-:Y:S02]  /*86e0*/  IADD3 R3, R3, R5, RZ ;  /* 0x0000000503037210 */ /* 0x000fe40007ffe0ff */
[----:B------:R-:W-:-:S04]  /*86f0*/  LEA R4, P0, R2, UR4, 0x2 ;  /* 0x0000000402047c11 */ /* 0x000fc8000f8010ff */
[----:B------:R-:W-:Y:S01]  /*8700*/  LEA.HI.X R5, R2, UR5, R3, 0x2, P0 ;  /* 0x0000000502057c11 */ /* 0x000fe200080f1403 */
[----:B------:R-:W-:-:S05]  /*8710*/  IMAD.MOV.U32 R3, RZ, RZ, -0x800000 ;  /* 0xff800000ff037424 */ /* 0x000fca00078e00ff */
[----:B------:R0:W-:Y:S01]  /*8720*/  STG.E desc[UR36][R4.64], R3 ;  /* 0x0000000304007986 */ /* 0x0001e2000c101924 */
[----:B------:R-:W-:Y:S05]  /*8730*/  BRA `(.L_x_8) ;  /* 0x0000003400c07947 */ /* 0x000fea0003800000 */
.L_x_6:
[----:B------:R-:W-:-:S08]  /*8740*/  NOP ;  /* 0x0000000000007918 */ /* 0x000fd00000000000 */
[----:B------:R-:W0:-:S00]  /*8750*/  USETMAXREG.DEALLOC.CTAPOOL 0x28 ;  /* 0x00000028000079c8 */ /* 0x000e0000080e0500 */
[----:B0-----:R-:W-:Y:S01]  /*8760*/  LOP3.LUT R2, R0, 0x3, RZ, 0xc0, !PT ;  /* 0x0000000300027812 */ /* 0x001fe200078ec0ff */
[----:B------:R-:W0:Y:S05]  /*8770*/  S2R R33, SR_CTAID.Z ;  /* 0x0000000000217919 */ /* 0x000e2a0000002700 */
[----:B------:R-:W1:Y:S01]  /*8780*/  S2UR UR6, SR_CTAID.Y ;  /* 0x00000000000679c3 */ /* 0x000e620000002600 */
[----:B------:R-:W2:Y:S02]  /*8790*/  SHFL.IDX PT, R0, R2, RZ, 0x1f ;  /* 0x00001fff02007589 */ /* 0x000ea400000e0000 */
[----:B--2---:R-:W-:-:S13]  /*87a0*/  ISETP.NE.AND P0, PT, R0, RZ, PT ;  /* 0x000000ff0000720c */ /* 0x004fda0003f05270 */
[----:B01----:R-:W-:Y:S05]  /*87b0*/  @!P0 BRA `(.L_x_38) ;  /* 0x0000000000288947 */ /* 0x003fea0003800000 */
[----:B------:R-:W-:Y:S01]  /*87c0*/  ULDC UR7, c[0x0][0xc50] ;  /* 0x0003140000077ab9 */ /* 0x000fe20000000800 */
[----:B------:R-:W-:Y:S01]  /*87d0*/  UMOV UR40, UR6 ;  /* 0x0000000600287c82 */ /* 0x000fe20008000000 */
[----:B------:R-:W-:-:S06]  /*87e0*/  UISETP.NE.AND UP0, UPT, UR7, 0x1, UPT ;  /* 0x000000010700788c */ /* 0x000fcc000bf05270 */
[----:B------:R-:W-:-:S13]  /*87f0*/  PLOP3.LUT P0, PT, PT, PT, UP0, 0x80, 0x0 ;  /* 0x000000000000781c */ /* 0x000fda0003f0f008 */
[----:B------:R-:W-:Y:S05]  /*8800*/  @!P0 BRA `(.L_x_39) ;  /* 0x0000000000308947 */ /* 0x000fea0003800000 */
[----:B------:R-:W-:Y:S01]  /*8810*/  ULDC UR4, c[0x0][0xc54] ;  /* 0x0003150000047ab9 */ /* 0x000fe20000000800 */
[----:B------:R-:W-:Y:S01]  /*8820*/  ULDC UR40, c[0x0][0xc58] ;  /* 0x0003160000287ab9 */ /* 0x000fe20000000800 */
[----:B------:R-:W-:-:S04]  /*8830*/  UIMAD.WIDE.U32 UR4, UR6, UR4, URZ ;  /* 0x00000004060472a5 */ /* 0x000fc8000f8e003f */
[----:B------:R-:W-:Y:S01]  /*8840*/  USHF.R.U32.HI UR40, URZ, UR40, UR5 ;  /* 0x000000283f287299 */ /* 0x000fe20008011605 */
[----:B------:R-:W-:Y:S11]  /*8850*/  BRA `(.L_x_39) ;  /* 0x00000000001c7947 */ /* 0x000ff60003800000 */
.L_x_38:
[----:B------:R-:W-:Y:S01]  /*8860*/  ULDC UR7, c[0x0][0xc50] ;  /* 0x0003140000077ab9 */ /* 0x000fe20000000800 */
[----:B------:R-:W-:Y:S01]  /*8870*/  UMOV UR40, UR6 ;  /* 0x0000000600287c82 */ /* 0x000fe20008000000 */
[----:B------:R-:W-:-:S11]  /*8880*/  UISETP.NE.AND UP0, UPT, UR7, 0x1, UPT ;  /* 0x000000010700788c */ /* 0x000fd6000bf05270 */
[----:B------:R-:W-:Y:S01]  /*8890*/  @UP0 ULDC UR4, c[0x0][0xc54] ;  /* 0x0003150000040ab9 */ /* 0x000fe20000000800 */
[----:B------:R-:W-:Y:S01]  /*88a0*/  @UP0 ULDC UR8, c[0x0][0xc58] ;  /* 0x0003160000080ab9 */ /* 0x000fe20000000800 */
[----:B------:R-:W-:-:S04]  /*88b0*/  UIMAD.WIDE.U32 UR4, UR6, UR4, URZ ;  /* 0x00000004060472a5 */ /* 0x000fc8000f8e003f */
[----:B------:R-:W-:-:S12]  /*88c0*/  @UP0 USHF.R.U32.HI UR40, URZ, UR8, UR5 ;  /* 0x000000083f280299 */ /* 0x000fd80008011605 */
.L_x_39:
[----:B------:R-:W-:Y:S01]  /*88d0*/  ISETP.GE.AND P0, PT, R33, RZ, PT ;  /* 0x000000ff2100720c */ /* 0x000fe20003f06270 */
[----:B------:R-:W-:Y:S01]  /*88e0*/  UIADD3 UR4, -UR40, URZ, URZ ;  /* 0x0000003f28047290 */ /* 0x000fe2000fffe13f */
[----:B------:R-:W-:Y:S01]  /*88f0*/  IMAD.MOV.U32 R20, RZ, RZ, 0x1 ;  /* 0x00000001ff147424 */ /* 0x000fe200078e00ff */
[----:B------:R-:W-:Y:S01]  /*8900*/  MOV R21, RZ ;  /* 0x000000ff00157202 */ /* 0x000fe20000000f00 */
[----:B------:R-:W-:Y:S01]  /*8910*/  IMAD.MOV.U32 R8, RZ, RZ, 0x1 ;  /* 0x00000001ff087424 */ /* 0x000fe200078e00ff */
[----:B------:R-:W-:-:S08]  /*8920*/  UIMAD UR6, UR7, UR4, UR6 ;  /* 0x00000004070672a4 */ /* 0x000fd0000f8e0206 */
[----:B------:R-:W-:Y:S05]  /*8930*/  @!P0 BRA `(.L_x_40) ;  /* 0x0000003000848947 */ /* 0x000fea0003800000 */
[----:B------:R-:W0:Y:S01]  /*8940*/  LDC.64 R4, c[0x0][0xa28] ;  /* 0x00028a00ff047b82 */ /* 0x000e220000000a00 */
[----:B------:R-:W-:Y:S01]  /*8950*/  ULDC.64 UR4, c[0x0][0x418] ;  /* 0x0001060000047ab9 */ /* 0x000fe20000000a00 */
[----:B------:R-:W-:Y:S01]  /*8960*/  ULDC UR41, c[0x0][0x2f0] ;  /* 0x0000bc0000297ab9 */ /* 0x000fe20000000800 */
[----:B------:R-:W-:Y:S01]  /*8970*/  IMAD.MOV.U32 R31, RZ, RZ, RZ ;  /* 0x000000ffff1f7224 */ /* 0x000fe200078e00ff */
[----:B0-----:R-:W-:-:S04]  /*8980*/  ISETP.NE.U32.AND P0, PT, R4, RZ, PT ;  /* 0x000000ff0400720c */ /* 0x001fc80003f05070 */
[----:B------:R-:W-:Y:S01]  /*8990*/  ISETP.NE.AND.EX P0, PT, R5, RZ, PT, P0 ;  /* 0x000000ff0500720c */ /* 0x000fe20003f05300 */
[----:B------:R-:W-:-:S03]  /*89a0*/  UISETP.NE.U32.AND UP0, UPT, UR4, URZ, UPT ;  /* 0x0000003f0400728c */ /* 0x000fc6000bf05070 */
[----:B------:R-:W-:-:S09]  /*89b0*/  ULDC UR4, c[0x0][0x424] ;  /* 0x0001090000047ab9 */ /* 0x000fd20000000800 */
[----:B------:R-:W0:Y:S01]  /*89c0*/  @P0 LDC.64 R4, c[0x0][0xa28] ;  /* 0x00028a00ff040b82 */ /* 0x000e220000000a00 */
[----:B------:R-:W-:-:S04]  /*89d0*/  UISETP.NE.AND.EX UP0, UPT, UR5, URZ, UPT, UP0 ;  /* 0x0000003f0500728c */ /* 0x000fc8000bf05300 */
[----:B------:R-:W-:-:S04]  /*89e0*/  USEL UR4, UR4, 0x1, UP0 ;  /* 0x0000000104047887 */ /* 0x000fc80008000000 */
[----:B------:R-:W-:Y:S01]  /*89f0*/  UIMAD UR41, UR4, UR41, URZ ;  /* 0x00000029042972a4 */ /* 0x000fe2000f8e023f */
[----:B------:R-:W1:Y:S03]  /*8a00*/  S2R R32, SR_CTAID.X ;  /* 0x0000000000207919 */ /* 0x000e660000002500 */
[----:B------:R-:W-:Y:S02]  /*8a10*/  UISETP.GE.AND UP0, UPT, UR41, 0x1, UPT ;  /* 0x000000012900788c */ /* 0x000fe4000bf06270 */
[----:B------:R-:W-:Y:S01]  /*8a20*/  UIADD3 UR4, UR41, 0x5f, URZ ;  /* 0x0000005f29047890 */ /* 0x000fe2000fffe03f */
[----:B0-----:R-:W-:-:S05]  /*8a30*/  @P0 IMAD.WIDE R4, R33, 0x4, R4 ;  /* 0x0000000421040825 */ /* 0x001fca00078e0204 */
[----:B------:R0:W5:Y:S01]  /*8a40*/  @P0 LDG.E R31, desc[UR36][R4.64] ;  /* 0x00000024041f0981 */ /* 0x000162000c1e1900 */
[----:B------:R-:W-:Y:S01]  /*8a50*/  PLOP3.LUT P0, PT, PT, PT, UP0, 0x80, 0x0 ;  /* 0x000000000000781c */ /* 0x000fe20003f0f008 */
[----:B------:R-:W-:Y:S02]  /*8a60*/  UIMAD.WIDE UR4, UR4, 0x2aaaaaab, URZ ;  /* 0x2aaaaaab040478a5 */ /* 0x000fe4000f8e023f */
[----:B------:R-:W-:Y:S02]  /*8a70*/  ULOP3.LUT UR44, UR6, 0xffff, URZ, 0xc0, !UPT ;  /* 0x0000ffff062c7892 */ /* 0x000fe4000f8ec03f */
[----:B------:R-:W-:Y:S01]  /*8a80*/  USHF.R.U32.HI UR42, URZ, 0x1f, UR5 ;  /* 0x0000001f3f2a7899 */ /* 0x000fe20008011605 */
[----:B------:R-:W-:-:S03]  /*8a90*/  UMOV UR38, URZ ;  /* 0x0000003f00267c82 */ /* 0x000fc60008000000 */
[----:B------:R-:W-:-:S04]  /*8aa0*/  ULEA.HI.SX32 UR42, UR5, UR42, 0x1c ;  /* 0x0000002a052a7291 */ /* 0x000fc8000f8fe23f */
[----:B01----:R-:W-:Y:S08]  /*8ab0*/  @!P0 BRA `(.L_x_41) ;  /* 0x0000000000848947 */ /* 0x003ff00003800000 */
[----:B------:R-:W-:Y:S01]  /*8ac0*/  USHF.R.U32.HI UR6, URZ, 0x10, UR6 ;  /* 0x000000103f067899 */ /* 0x000fe20008011606 */
[----:B------:R-:W-:-:S03]  /*8ad0*/  UMOV UR4, URZ ;  /* 0x0000003f00047c82 */ /* 0x000fc60008000000 */
[----:B------:R-:W-:-:S11]  /*8ae0*/  UISETP.NE.AND UP0, UPT, UR6, URZ, UPT ;  /* 0x0000003f0600728c */ /* 0x000fd6000bf05270 */
[----:B------:R-:W-:Y:S02]  /*8af0*/  @!UP0 ULDC UR6, c[0x0][0x9f0] ;  /* 0x00027c0000068ab9 */ /* 0x000fe40000000800 */
[----:B------:R-:W-:Y:S01]  /*8b00*/  IABS R0, UR6 ;  /* 0x0000000600007c13 */ /* 0x000fe20008000000 */
[----:B------:R-:W-:Y:S02]  /*8b10*/  UIADD3 UR7, UR42, -0x1, UR6 ;  /* 0xffffffff2a077890 */ /* 0x000fe4000fffe006 */
[----:B------:R-:W-:Y:S02]  /*8b20*/  IABS R5, UR6 ;  /* 0x0000000600057c13 */ /* 0x000fe40008000000 */
[----:B------:R-:W-:Y:S02]  /*8b30*/  R2UR UR10, R0 ;  /* 0x00000000000a72ca */ /* 0x000fe400000e0000 */
[----:B------:R-:W-:Y:S01]  /*8b40*/  IABS R4, UR7 ;  /* 0x0000000700047c13 */ /* 0x000fe20008000000 */
[----:B------:R-:W-:-:S03]  /*8b50*/  ULOP3.LUT UR7, UR7, UR6, URZ, 0x3c, !UPT ;  /* 0x0000000607077292 */ /* 0x000fc6000f8e3c3f */
[----:B------:R-:W-:-:S07]  /*8b60*/  R2UR UR9, R4 ;  /* 0x00000000040972ca */ /* 0x000fce00000e0000 */
[----:B------:R-:W0:Y:S08]  /*8b70*/  I2F.RP R0, UR10 ;  /* 0x0000000a00007d06 */ /* 0x000e300008209400 */
[----:B0-----:R-:W0:Y:S02]  /*8b80*/  MUFU.RCP R0, R0 ;  /* 0x0000000000007308 */ /* 0x001e240000001000 */
[----:B0-----:R-:W-:Y:S01]  /*8b90*/  IADD3 R3, R0, 0xffffffe, RZ ;  /* 0x0ffffffe00037810 */ /* 0x001fe20007ffe0ff */
[----:B------:R-:W-:-:S05]  /*8ba0*/  IMAD.MOV R0, RZ, RZ, -R5 ;  /* 0x000000ffff007224 */ /* 0x000fca00078e0a05 */
        /* <DEDUP_REMOVED lines=14> */
[----:B------:R-:W-:Y:S02]  /*8c90*/  UISETP.NE.AND UP1, UPT, UR6, URZ, UPT ;  /* 0x0000003f0600728c */ /* 0x000fe4000bf25270 */
[----:B------:R-:W-:-:S09]  /*8ca0*/  @!UP0 UIADD3 UR5, -UR5, URZ, URZ ;  /* 0x0000003f05058290 */ /* 0x000fd2000fffe13f */
[----:B------:R-:W-:-:S07]  /*8cb0*/  @!UP1 ULOP3.LUT UR5, URZ, UR6, URZ, 0x33, !UPT ;  /* 0x000000063f059292 */ /* 0x000fce000f8e333f */
[----:B------:R-:W-:-:S05]  /*8cc0*/  UMOV UR38, UR5 ;  /* 0x0000000500267c82 */ /* 0x000fca0008000000 */
.L_x_41:
[----:B------:R-:W-:Y:S02]  /*8cd0*/  UIMAD UR45, UR44, UR38, URZ ;  /* 0x000000262c2d72a4 */ /* 0x000fe4000f8e023f */
[----:B------:R-:W-:Y:S02]  /*8ce0*/  IMAD.U32 R3, RZ, RZ, UR38 ;  /* 0x00000026ff037e24 */ /* 0x000fe4000f8e00ff */
[----:B------:R-:W-:Y:S02]  /*8cf0*/  IMAD.MOV.U32 R21, RZ, RZ, RZ ;  /* 0x000000ffff157224 */ /* 0x000fe400078e00ff */
[----:B------:R-:W-:Y:S01]  /*8d00*/  IMAD.MOV.U32 R8, RZ, RZ, 0x1 ;  /* 0x00000001ff087424 */ /* 0x000fe200078e00ff */
[----:B------:R-:W-:-:S04]  /*8d10*/  MOV R0, UR45 ;  /* 0x0000002d00007c02 */ /* 0x000fc80008000f00 */
[----:B------:R-:W-:-:S04]  /*8d20*/  VIADDMNMX R0, R0, R3, UR42, PT ;  /* 0x0000002a00007e46 */ /* 0x000fc8000b800103 */
[----:B------:R-:W-:-:S13]  /*8d30*/  R2UR UR46, R0 ;  /* 0x00000000002e72ca */ /* 0x000fda00000e0000 */
[----:B------:R-:W-:-:S06]  /*8d40*/  UISETP.GT.AND UP0, UPT, UR46, UR45, UPT ;  /* 0x0000002d2e00728c */ /* 0x000fcc000bf04270 */
[----:B------:R-:W-:-:S13]  /*8d50*/  PLOP3.LUT P0, PT, PT, PT, UP0, 0x80, 0x0 ;  /* 0x000000000000781c */ /* 0x000fda0003f0f008 */
[----:B------:R-:W-:Y:S05]  /*8d60*/  @!P0 BRA `(.L_x_40) ;  /* 0x0000002c00788947 */ /* 0x000fea0003800000 */
[----:B------:R-:W0:Y:S01]  /*8d70*/  S2UR UR4, SR_CgaCtaId ;  /* 0x00000000000479c3 */ /* 0x000e220000008800 */
[----:B------:R-:W-:Y:S02]  /*8d80*/  UMOV UR43, 0x400 ;  /* 0x00000400002b7882 */ /* 0x000fe40000000000 */
[----:B0-----:R-:W-:-:S04]  /*8d90*/  ULEA UR43, UR4, UR43, 0x18 ;  /* 0x0000002b042b7291 */ /* 0x001fc8000f8ec03f */
[----:B------:R-:W-:-:S04]  /*8da0*/  UIADD3 UR4, UR43, 0x1c400, URZ ;  /* 0x0001c4002b047890 */ /* 0x000fc8000fffe03f */
[----:B------:R-:W-:-:S06]  /*8db0*/  ULOP3.LUT UP0, URZ, UR4, 0x3ff, URZ, 0xc0, !UPT ;  /* 0x000003ff043f7892 */ /* 0x000fcc000f80c03f */
[----:B------:R-:W-:-:S13]  /*8dc0*/  PLOP3.LUT P0, PT, PT, PT, UP0, 0x80, 0x0 ;  /* 0x000000000000781c */ /* 0x000fda0003f0f008 */
[----:B------:R-:W-:Y:S05]  /*8dd0*/  @!P0 BRA `(.L_x_42) ;  /* 0x0000000000408947 */ /* 0x000fea0003800000 */
[----:B------:R-:W-:Y:S01]  /*8de0*/  MOV R14, 0x0 ;  /* 0x00000000000e7802 */ /* 0x000fe20000000f00 */
[----:B------:R-:W-:Y:S01]  /*8df0*/  ULDC.64 UR4, c[0x4][0x98] ;  /* 0x0100260000047ab9 */ /* 0x000fe20000000a00 */
[----:B------:R-:W-:Y:S01]  /*8e00*/  ULDC.64 UR6, c[0x4][0xa0] ;  /* 0x0100280000067ab9 */ /* 0x000fe20000000a00 */
[----:B------:R-:W-:Y:S01]  /*8e10*/  MOV R4, UR4 ;  /* 0x0000000400047c02 */ /* 0x000fe20008000f00 */
[----:B------:R-:W-:Y:S01]  /*8e20*/  IMAD.U32 R5, RZ, RZ, UR5 ;  /* 0x00000005ff057e24 */ /* 0x000fe2000f8e00ff */
[----:B------:R-:W-:Y:S01]  /*8e30*/  ULDC.64 UR4, c[0x4][0x8] ;  /* 0x0100020000047ab9 */ /* 0x000fe20000000a00 */
[----:B------:R-:W0:Y:S01]  /*8e40*/  LDC.64 R14, c[0x4][R14] ;  /* 0x010000000e0e7b82 */ /* 0x000e220000000a00 */
[----:B------:R-:W-:Y:S01]  /*8e50*/  IMAD.U32 R6, RZ, RZ, UR6 ;  /* 0x00000006ff067e24 */ /* 0x000fe2000f8e00ff */
[----:B------:R-:W-:Y:S01]  /*8e60*/  MOV R7, UR7 ;  /* 0x0000000700077c02 */ /* 0x000fe20008000f00 */
[----:B------:R-:W-:Y:S01]  /*8e70*/  IMAD.U32 R10, RZ, RZ, UR4 ;  /* 0x00000004ff0a7e24 */ /* 0x000fe2000f8e00ff */
[----:B------:R-:W-:Y:S01]  /*8e80*/  MOV R8, 0x70 ;  /* 0x0000007000087802 */ /* 0x000fe20000000f00 */
[----:B------:R-:W-:-:S02]  /*8e90*/  IMAD.U32 R11, RZ, RZ, UR5 ;  /* 0x00000005ff0b7e24 */ /* 0x000fc4000f8e00ff */
[----:B------:R-:W-:Y:S02]  /*8ea0*/  IMAD.MOV.U32 R12, RZ, RZ, 0x1 ;  /* 0x00000001ff0c7424 */ /* 0x000fe400078e00ff */
[----:B------:R-:W-:-:S07]  /*8eb0*/  IMAD.MOV.U32 R13, RZ, RZ, RZ ;  /* 0x000000ffff0d7224 */ /* 0x000fce00078e00ff */
[----:B------:R-:W-:-:S07]  /*8ec0*/  LEPC R20, `(.L_x_42) ;  /* 0x000000001014794e */ /* 0x000fce0000000000 */
[----:B0----5:R-:W-:Y:S05]  /*8ed0*/  CALL.ABS.NOINC R14 ;  /* 0x000000000e007343 */ /* 0x021fea0003c00000 */
.L_x_42:
        /* <DEDUP_REMOVED lines=8> */
[----:B------:R0:W1:Y:S01]  /*8f60*/  LDC.64 R14, c[0x4][R17] ;  /* 0x01000000110e7b82 */ /* 0x0000620000000a00 */
[----:B------:R-:W-:Y:S01]  /*8f70*/  IMAD.U32 R5, RZ, RZ, UR5 ;  /* 0x00000005ff057e24 */ /* 0x000fe2000f8e00ff */
[----:B------:R-:W-:Y:S01]  /*8f80*/  ULDC.64 UR4, c[0x4][0x10] ;  /* 0x0100040000047ab9 */ /* 0x000fe20000000a00 */
[----:B------:R-:W-:Y:S01]  /*8f90*/  IMAD.U32 R6, RZ, RZ, UR6 ;  /* 0x00000006ff067e24 */ /* 0x000fe2000f8e00ff */
[----:B------:R-:W-:Y:S01]  /*8fa0*/  MOV R7, UR7 ;  /* 0x0000000700077c02 */ /* 0x000fe20008000f00 */
[----:B------:R-:W-:Y:S01]  /*8fb0*/  IMAD.U32 R10, RZ, RZ, UR4 ;  /* 0x00000004ff0a7e24 */ /* 0x000fe2000f8e00ff */
[----:B------:R-:W-:Y:S01]  /*8fc0*/  MOV R8, 0x70 ;  /* 0x0000007000087802 */ /* 0x000fe20000000f00 */
[----:B------:R-:W-:-:S02]  /*8fd0*/  IMAD.U32 R11, RZ, RZ, UR5 ;  /* 0x00000005ff0b7e24 */ /* 0x000fc4000f8e00ff */
[----:B------:R-:W-:Y:S02]  /*8fe0*/  IMAD.MOV.U32 R12, RZ, RZ, 0x1 ;  /* 0x00000001ff0c7424 */ /* 0x000fe400078e00ff */
[----:B0-----:R-:W-:-:S07]  /*8ff0*/  IMAD.MOV.U32 R13, RZ, RZ, RZ ;  /* 0x000000ffff0d7224 */ /* 0x001fce00078e00ff */
[----:B------:R-:W-:-:S07]  /*9000*/  LEPC R20, `(.L_x_44) ;  /* 0x000000001014794e */ /* 0x000fce0000000000 */
[----:B-1---5:R-:W-:Y:S05]  /*9010*/  CALL.ABS.NOINC R14 ;  /* 0x000000000e007343 */ /* 0x022fea0003c00000 */
.L_x_44:
[----:B------:R0:W1:Y:S01]  /*9020*/  LDC.64 R14, c[0x4][R17] ;  /* 0x01000000110e7b82 */ /* 0x0000620000000a00 */
[----:B------:R-:W-:Y:S01]  /*9030*/  ULDC.64 UR4, c[0x4][0x98] ;  /* 0x0100260000047ab9 */ /* 0x000fe20000000a00 */
[----:B------:R-:W-:Y:S01]  /*9040*/  ULDC.64 UR6, c[0x4][0xa0] ;  /* 0x0100280000067ab9 */ /* 0x000fe20000000a00 */
[----:B------:R-:W-:Y:S01]  /*9050*/  MOV R4, UR4 ;  /* 0x0000000400047c02 */ /* 0x000fe20008000f00 */
        /* <DEDUP_REMOVED lines=10> */
[----:B-1----:R-:W-:Y:S05]  /*9100*/  CALL.ABS.NOINC R14 ;  /* 0x000000000e007343 */ /* 0x002fea0003c00000 */
.L_x_43:
[----:B------:R-:W0:Y:S01]  /*9110*/  LDC.64 R4, c[0x0][0x9f8] ;  /* 0x00027e00ff047b82 */ /* 0x000e220000000a00 */
[----:B------:R-:W-:-:S07]  /*9120*/  MOV R30, R33 ;  /* 0x00000021001e7202 */ /* 0x000fce0000000f00 */
[----:B------:R-:W1:Y:S01]  /*9130*/  LDC R29, c[0x0][0x430] ;  /* 0x00010c00ff1d7b82 */ /* 0x000e620000000800 */
[C---:B------:R-:W-:Y:S01]  /*9140*/  IMAD.SHL.U32 R28, R16.reuse, 0x10, RZ ;  /* 0x00000010101c7824 */ /* 0x040fe200078e00ff */
[C---:B------:R-:W-:Y:S01]  /*9150*/  LOP3.LUT R7, R16.reuse, 0x7f, RZ, 0xc0, !PT ;  /* 0x0000007f10077812 */ /* 0x040fe200078ec0ff */
[----:B------:R-:W-:Y:S01]  /*9160*/  IMAD.U32 R9, RZ, RZ, UR46 ;  /* 0x0000002eff097e24 */ /* 0x000fe2000f8e00ff */
[----:B------:R-:W-:Y:S01]  /*9170*/  LOP3.LUT R23, R23, 0xffffffbf, RZ, 0xc0, !PT ;  /* 0xffffffbf17177812 */ /* 0x000fe200078ec0ff */
[----:B------:R-:W-:Y:S01]  /*9180*/  IMAD.SHL.U32 R6, R16, 0x8, RZ ;  /* 0x0000000810067824 */ /* 0x000fe200078e00ff */
[----:B------:R-:W-:Y:S01]  /*9190*/  ULDC UR4, c[0x0][0x320] ;  /* 0x0000c80000047ab9 */ /* 0x000fe20000000800 */
[----:B0-----:R-:W-:-:S04]  /*91a0*/  ISETP.NE.U32.AND P0, PT, R4, RZ, PT ;  /* 0x000000ff0400720c */ /* 0x001fc80003f05070 */
[----:B------:R-:W-:-:S13]  /*91b0*/  ISETP.NE.AND.EX P0, PT, R5, RZ, PT, P0 ;  /* 0x000000ff0500720c */ /* 0x000fda0003f05300 */
[----:B------:R-:W0:Y:S02]  /*91c0*/  @P0 LDC.64 R4, c[0x0][0x9f8] ;  /* 0x00027e00ff040b82 */ /* 0x000e240000000a00 */
[----:B0-----:R-:W-:-:S05]  /*91d0*/  @P0 IMAD.WIDE R4, R33, 0x4, R4 ;  /* 0x0000000421040825 */ /* 0x001fca00078e0204 */
[----:B------:R0:W2:Y:S01]  /*91e0*/  @P0 LDG.E R30, desc[UR36][R4.64] ;  /* 0x00000024041e0981 */ /* 0x0000a2000c1e1900 */
[----:B------:R-:W-:Y:S02]  /*91f0*/  LOP3.LUT R28, R28, 0x70, RZ, 0xc0, !PT ;  /* 0x000000701c1c7812 */ /* 0x000fe400078ec0ff */
[----:B------:R-:W-:Y:S02]  /*9200*/  SHF.R.U32.HI R27, RZ, 0x3, R7 ;  /* 0x00000003ff1b7819 */ /* 0x000fe40000011607 */
[----:B------:R-:W-:Y:S02]  /*9210*/  IADD3 R9, R9, -0x1, RZ ;  /* 0xffffffff09097810 */ /* 0x000fe40007ffe0ff */
[----:B------:R-:W-:Y:S02]  /*9220*/  LOP3.LUT R26, R28, R27, RZ, 0xfc, !PT ;  /* 0x0000001b1c1a7212 */ /* 0x000fe400078efcff */
[----:B-1----:R-:W-:-:S03]  /*9230*/  ISETP.NE.AND P1, PT, R29, 0x1, PT ;  /* 0x000000011d00780c */ /* 0x002fc60003f25270 */
[----:B------:R-:W-:-:S05]  /*9240*/  IMAD R22, R9, 0x60, R26 ;  /* 0x0000006009167824 */ /* 0x000fca00078e021a */
[C---:B------:R-:W-:Y:S01]  /*9250*/  ISETP.GE.AND P0, PT, R22.reuse, UR41, PT ;  /* 0x0000002916007c0c */ /* 0x040fe2000bf06270 */
[----:B-----5:R-:W-:-:S03]  /*9260*/  IMAD.IADD R22, R22, 0x1, R31 ;  /* 0x0000000116167824 */ /* 0x020fc600078e021f */
[----:B------:R-:W-:Y:S01]  /*9270*/  ISETP.GT.U32.OR P0, PT, R26, 0x5f, P0 ;  /* 0x0000005f1a00780c */ /* 0x000fe20000704470 */
[----:B------:R-:W1:Y:S01]  /*9280*/  @P1 LDC R3, c[0x0][0x434] ;  /* 0x00010d00ff031b82 */ /* 0x000e620000000800 */
[----:B------:R-:W-:-:S07]  /*9290*/  @P1 LOP3.LUT R23, R23, 0x40, RZ, 0xfc, !PT ;  /* 0x0000004017171812 */ /* 0x000fce00078efcff */
[----:B0-----:R-:W0:Y:S08]  /*92a0*/  @P1 LDC R5, c[0x0][0x438] ;  /* 0x00010e00ff051b82 */ /* 0x001e300000000800 */
[----:B------:R-:W3:Y:S08]  /*92b0*/  @!P0 LDC.64 R10, c[0x0][0x428] ;  /* 0x00010a00ff0a8b82 */ /* 0x000ef00000000a00 */
[----:B------:R-:W4:Y:S01]  /*92c0*/  @!P0 LDC.64 R12, c[0x0][0x418] ;  /* 0x00010600ff0c8b82 */ /* 0x000f220000000a00 */
[----:B-1----:R-:W-:-:S04]  /*92d0*/  @P1 IMAD.HI.U32 R0, R22, R3, RZ ;  /* 0x0000000316001227 */ /* 0x002fc800078e00ff */
[----:B------:R-:W-:Y:S01]  /*92e0*/  IMAD.MOV.U32 R3, RZ, RZ, R22 ;  /* 0x000000ffff037224 */ /* 0x000fe200078e0016 */
[----:B0-----:R-:W-:-:S04]  /*92f0*/  @P1 SHF.R.U32.HI R3, RZ, R5, R0 ;  /* 0x00000005ff031219 */ /* 0x001fc80000011600 */
[----:B------:R-:W-:Y:S02]  /*9300*/  @!P0 SHF.R.S32.HI R5, RZ, 0x1f, R3 ;  /* 0x0000001fff058819 */ /* 0x000fe40000011403 */
[----:B------:R-:W-:Y:S02]  /*9310*/  @!P0 MOV R4, R3 ;  /* 0x0000000300048202 */ /* 0x000fe40000000f00 */
[----:B--2---:R-:W-:-:S05]  /*9320*/  SHF.R.S32.HI R25, RZ, 0x1f, R30 ;  /* 0x0000001fff197819 */ /* 0x004fca000001141e */
[----:B---3--:R-:W-:-:S04]  /*9330*/  @!P0 IMAD R0, R25, R10, RZ ;  /* 0x0000000a19008224 */ /* 0x008fc800078e02ff */
[C---:B------:R-:W-:Y:S02]  /*9340*/  @!P0 IMAD R15, R30.reuse, R11, R0 ;  /* 0x0000000b1e0f8224 */ /* 0x040fe400078e0200 */
[----:B------:R-:W-:-:S04]  /*9350*/  @!P0 IMAD.WIDE.U32 R10, R30, R10, R4 ;  /* 0x0000000a1e0a8225 */ /* 0x000fc800078e0004 */
[----:B------:R-:W-:Y:S01]  /*9360*/  @!P0 IMAD.IADD R0, R11, 0x1, R15 ;  /* 0x000000010b008824 */ /* 0x000fe200078e020f */
[----:B----4-:R-:W-:-:S04]  /*9370*/  @!P0 LEA R4, P1, R10, R12, 0x2 ;  /* 0x0000000c0a048211 */ /* 0x010fc800078210ff */
[----:B------:R-:W-:-:S05]  /*9380*/  @!P0 LEA.HI.X R5, R10, R13, R0, 0x2, P1 ;  /* 0x0000000d0a058211 */ /* 0x000fca00008f1400 */
[----:B------:R0:W5:Y:S01]  /*9390*/  @!P0 LDG.E R4, desc[UR36][R4.64] ;  /* 0x0000002404048981 */ /* 0x000162000c1e1900 */
[----:B------:R-:W-:Y:S01]  /*93a0*/  LOP3.LUT R24, R6, 0x38, RZ, 0xc0, !PT ;  /* 0x0000003806187812 */ /* 0x000fe200078ec0ff */
[----:B------:R-:W-:Y:S01]  /*93b0*/  UMOV UR5, 0xffffffff ;  /* 0xffffffff00057882 */ /* 0x000fe20000000000 */
[----:B------:R-:W-:Y:S02]  /*93c0*/  LOP3.LUT R23, R23, 0xffffffef, RZ, 0xc0, !PT ;  /* 0xffffffef17177812 */ /* 0x000fe400078ec0ff */
[C---:B------:R-:W-:Y:S02]  /*93d0*/  LOP3.LUT R0, R24.reuse, 0x40, RZ, 0xfc, !PT ;  /* 0x0000004018007812 */ /* 0x040fe400078efcff */
[----:B------:R-:W-:Y:S02]  /*93e0*/  LOP3.LUT R8, R24, 0xc0, RZ, 0xfc, !PT ;  /* 0x000000c018087812 */ /* 0x000fe400078efcff */
[----:B------:R-:W-:Y:S02]  /*93f0*/  ISETP.GE.AND P1, PT, R0, UR4, PT ;  /* 0x0000000400007c0c */ /* 0x000fe4000bf26270 */
[----:B------:R-:W-:-:S04]  /*9400*/  LOP3.LUT R0, R24, 0x80, RZ, 0xfc, !PT ;  /* 0x0000008018007812 */ /* 0x000fc800078efcff */
[----:B------:R-:W-:-:S07]  /*9410*/  ISETP.GE.AND P2, PT, R0, UR4, PT ;  /* 0x0000000400007c0c */ /* 0x000fce000bf46270 */
[----:B------:R-:W-:Y:S02]  /*9420*/  @P1 LOP3.LUT R23, R23, 0x10, RZ, 0xfc, !PT ;  /* 0x0000001017171812 */ /* 0x000fe400078efcff */
[----:B------:R-:W-:Y:S02]  /*9430*/  ISETP.GE.AND P1, PT, R8, UR4, PT ;  /* 0x0000000408007c0c */ /* 0x000fe4000bf26270 */
[----:B------:R-:W-:-:S04]  /*9440*/  LOP3.LUT R23, R23, 0xfffffff7, RZ, 0xc0, !PT ;  /* 0xfffffff717177812 */ /* 0x000fc800078ec0ff */
[----:B------:R-:W-:Y:S02]  /*9450*/  @P2 LOP3.LUT R23, R23, 0x8, RZ, 0xfc, !PT ;  /* 0x0000000817172812 */ /* 0x000fe400078efcff */
[----:B------:R-:W-:Y:S02]  /*9460*/  ISETP.GE.AND P2, PT, R24, UR4, PT ;  /* 0x0000000418007c0c */ /* 0x000fe4000bf46270 */
[----:B------:R-:W-:-:S04]  /*9470*/  LOP3.LUT R23, R23, 0xfffffffb, RZ, 0xc0, !PT ;  /* 0xfffffffb17177812 */ /* 0x000fc800078ec0ff */
[----:B------:R-:W-:-:S04]  /*9480*/  @P1 LOP3.LUT R23, R23, 0x4, RZ, 0xfc, !PT ;  /* 0x0000000417171812 */ /* 0x000fc800078efcff */
[----:B------:R-:W-:-:S04]  /*9490*/  LOP3.LUT R23, R23, 0xfffffffe, RZ, 0xc0, !PT ;  /* 0xfffffffe17177812 */ /* 0x000fc800078ec0ff */
[----:B------:R-:W-:Y:S01]  /*94a0*/  @P2 LOP3.LUT R23, R23, 0x1, RZ, 0xfc, !PT ;  /* 0x0000000117172812 */ /* 0x000fe200078efcff */
[----:B0-----:R-:W-:Y:S06]  /*94b0*/  BRA.DIV UR5, `(.L_x_45) ;  /* 0x0000002a05e87947 */ /* 0x001fec000b800000 */
.L_x_86:
[----:B------:R-:W-:Y:S01]  /*94c0*/  ULOP3.LUT UR4, UR39, 0x2, URZ, 0xfc, !UPT ;  /* 0x0000000227047892 */ /* 0x000fe2000f8efc3f */
[----:B-----5:R-:W-:Y:S02]  /*94d0*/  @!P0 SHF.R.S32.HI R5, RZ, 0x1f, R4 ;  /* 0x0000001fff058819 */ /* 0x020fe40000011404 */
[----:B------:R-:W-:Y:S02]  /*94e0*/  CS2R R36, SRZ ;  /* 0x0000000000247805 */ /* 0x000fe4000001ff00 */
[----:B------:R-:W-:Y:S01]  /*94f0*/  LOP3.LUT R23, R23, 0xffffffdf, RZ, 0xc0, !PT ;  /* 0xffffffdf17177812 */ /* 0x000fe200078ec0ff */
[----:B------:R-:W-:Y:S01]  /*9500*/  IMAD.U32 R19, RZ, RZ, UR40 ;  /* 0x00000028ff137e24 */ /* 0x000fe2000f8e00ff */
[----:B------:R-:W-:Y:S01]  /*9510*/  @!P0 MOV R36, R4 ;  /* 0x0000000400248202 */ /* 0x000fe20000000f00 */
[----:B------:R-:W-:Y:S01]  /*9520*/  IMAD.U32 R34, RZ, RZ, UR4 ;  /* 0x00000004ff227e24 */ /* 0x000fe2000f8e00ff */
[----:B------:R-:W-:Y:S01]  /*9530*/  LOP3.LUT R23, R23, 0xffffff7f, RZ, 0xc0, !PT ;  /* 0xffffff7f17177812 */ /* 0x000fe200078ec0ff */
[----:B------:R-:W-:Y:S01]  /*9540*/  @!P0 IMAD.MOV.U32 R37, RZ, RZ, R5 ;  /* 0x000000ffff258224 */ /* 0x000fe200078e0005 */
[----:B------:R-:W-:-:S02]  /*9550*/  ISETP.GT.U32.AND P0, PT, R26, 0x5f, PT ;  /* 0x0000005f1a00780c */ /* 0x000fc40003f04070 */
[----:B------:R-:W-:Y:S02]  /*9560*/  ISETP.NE.AND P1, PT, R34, 0x3, PT ;  /* 0x000000032200780c */ /* 0x000fe40003f25270 */
[----:B------:R-:W-:Y:S02]  /*9570*/  IADD3 R0, -R3, RZ, RZ ;  /* 0x000000ff03007210 */ /* 0x000fe40007ffe1ff */
[----:B------:R-:W-:Y:S02]  /*9580*/  SHF.R.S32.HI R19, RZ, 0x1f, R19 ;  /* 0x0000001fff137819 */ /* 0x000fe40000011413 */
[----:B------:R-:W-:Y:S01]  /*9590*/  SEL R18, RZ, 0x1, P2 ;  /* 0x00000001ff127807 */ /* 0x000fe20001000000 */
[----:B------:R-:W-:-:S04]  /*95a0*/  IMAD R22, R29, R0, R22 ;  /* 0x000000001d167224 */ /* 0x000fc800078e0216 */
[----:B------:R-:W-:-:S04]  /*95b0*/  @P0 LOP3.LUT R23, R23, 0x80, RZ, 0xfc, !PT ;  /* 0x0000008017170812 */ /* 0x000fc800078efcff */
[----:B------:R-:W-:Y:S01]  /*95c0*/  @P1 LOP3.LUT R23, R23, 0x20, RZ, 0xfc, !PT ;  /* 0x0000002017171812 */ /* 0x000fe200078efcff */
[----:B------:R-:W-:Y:S06]  /*95d0*/  @!P1 BRA `(.L_x_46) ;  /* 0x0000000000049947 */ /* 0x000fec0003800000 */
[----:B------:R-:W-:Y:S01]  /*95e0*/  BPT.TRAP 0x1 ;  /* 0x000000040000795c */ /* 0x000fe20000300000 */
.L_x_46:
[----:B------:R-:W-:-:S05]  /*95f0*/  IMAD.MOV.U32 R0, RZ, RZ, 0x1 ;  /* 0x00000001ff007424 */ /* 0x000fca00078e00ff */
[----:B------:R-:W-:-:S04]  /*9600*/  SHF.L.U32 R0, R0, 0x1f, RZ ;  /* 0x0000001f00007819 */ /* 0x000fc800000006ff */
[----:B------:R-:W0:Y:S02]  /*9610*/  SYNCS.PHASECHK.TRANS64.TRYWAIT P0, [UR43+0x22840], R0 ;  /* 0x02284000ff0075a7 */ /* 0x000e24000800016b */
[----:B0-----:R-:W-:Y:S05]  /*9620*/  @!P0 BRA `(.L_x_47) ;  /* 0x0000002800ac8947 */ /* 0x001fea0003800000 */
.L_x_87:
[----:B------:R-:W-:Y:S01]  /*9630*/  SHF.R.S32.HI R17, RZ, 0x1f, R22 ;  /* 0x0000001fff117819 */ /* 0x000fe20000011416 */
[----:B------:R-:W-:Y:S01]  /*9640*/  ULDC.64 UR4, c[0x0][0x300] ;  /* 0x0000c00000047ab9 */ /* 0x000fe20000000a00 */
[----:B------:R-:W-:Y:S01]  /*9650*/  R2UR UR6, R19 ;  /* 0x00000000130672ca */ /* 0x000fe200000e0000 */
[----:B------:R-:W-:Y:S01]  /*9660*/  IMAD.WIDE.U32 R4, R22, UR4, RZ ;  /* 0x0000000416047c25 */ /* 0x000fe2000f8e00ff */
[----:B------:R-:W-:-:S03]  /*9670*/  LOP3.LUT R23, R23, 0xfffffffd, RZ, 0xc0, !PT ;  /* 0xfffffffd17177812 */ /* 0x000fc600078ec0ff */
[----:B0-----:R-:W-:-:S04]  /*9680*/  IMAD R3, R17, UR4, RZ ;  /* 0x0000000411037c24 */ /* 0x001fc8000f8e02ff */
[----:B------:R-:W-:Y:S01]  /*9690*/  IMAD R3, R22, UR5, R3 ;  /* 0x0000000516037c24 */ /* 0x000fe2000f8e0203 */
[----:B------:R-:W-:-:S04]  /*96a0*/  ULDC.64 UR4, c[0x0][0x310] ;  /* 0x0000c40000047ab9 */ /* 0x000fc80000000a00 */
[----:B------:R-:W-:Y:S01]  /*96b0*/  IADD3 R5, R5, R3, RZ ;  /* 0x0000000305057210 */ /* 0x000fe20007ffe0ff */
[----:B------:R-:W-:-:S04]  /*96c0*/  IMAD R3, R37, UR4, RZ ;  /* 0x0000000425037c24 */ /* 0x000fc8000f8e02ff */
[C---:B------:R-:W-:Y:S02]  /*96d0*/  IMAD R3, R36.reuse, UR5, R3 ;  /* 0x0000000524037c24 */ /* 0x040fe4000f8e0203 */
[----:B------:R-:W-:Y:S01]  /*96e0*/  IMAD.WIDE.U32 R4, R36, UR4, R4 ;  /* 0x0000000424047c25 */ /* 0x000fe2000f8e0004 */
[----:B------:R-:W-:-:S03]  /*96f0*/  ULDC.64 UR4, c[0x0][0x308] ;  /* 0x0000c20000047ab9 */ /* 0x000fc60000000a00 */
[----:B------:R-:W-:Y:S02]  /*9700*/  IMAD.IADD R5, R5, 0x1, R3 ;  /* 0x0000000105057824 */ /* 0x000fe400078e0203 */
[----:B------:R-:W-:Y:S01]  /*9710*/  IMAD.U32 R3, RZ, RZ, UR4 ;  /* 0x00000004ff037e24 */ /* 0x000fe2000f8e00ff */
[----:B------:R-:W-:-:S03]  /*9720*/  UIMAD UR4, UR6, UR4, URZ ;  /* 0x00000004060472a4 */ /* 0x000fc6000f8e023f */
[----:B------:R-:W-:Y:S01]  /*9730*/  IMAD.WIDE.U32 R4, R3, UR40, R4 ;  /* 0x0000002803047c25 */ /* 0x000fe2000f8e0004 */
[----:B------:R-:W-:Y:S01]  /*9740*/  UIMAD UR4, UR40, UR5, UR4 ;  /* 0x00000005280472a4 */ /* 0x000fe2000f8e0204 */
[----:B------:R-:W-:Y:S02]  /*9750*/  ULDC.64 UR6, c[0x0][0x2e8] ;  /* 0x0000ba0000067ab9 */ /* 0x000fe40000000a00 */
[----:B------:R-:W-:Y:S01]  /*9760*/  UMOV UR5, 0xffffffff ;  /* 0xffffffff00057882 */ /* 0x000fe20000000000 */
[----:B------:R-:W-:Y:S02]  /*9770*/  LEA R3, P0, R4, UR6, 0x1 ;  /* 0x0000000604037c11 */ /* 0x000fe4000f8008ff */
[----:B------:R-:W-:Y:S01]  /*9780*/  IADD3 R5, R5, UR4, RZ ;  /* 0x0000000405057c10 */ /* 0x000fe2000fffe0ff */
[----:B------:R-:W-:Y:S02]  /*9790*/  ULDC UR4, c[0x0][0x2f4] ;  /* 0x0000bd0000047ab9 */ /* 0x000fe40000000800 */
[----:B------:R-:W-:-:S02]  /*97a0*/  ISETP.GE.AND P2, PT, R24, UR4, PT ;  /* 0x0000000418007c0c */ /* 0x000fc4000bf46270 */
[----:B------:R-:W-:Y:S01]  /*97b0*/  LEA.HI.X R0, R4, UR7, R5, 0x1, P0 ;  /* 0x0000000704007c11 */ /* 0x000fe200080f0c05 */
[----:B------:R-:W-:Y:S01]  /*97c0*/  IMAD.MOV.U32 R4, RZ, RZ, -0x60 ;  /* 0xffffffa0ff047424 */ /* 0x000fe200078e00ff */
[----:B------:R-:W-:-:S03]  /*97d0*/  LOP3.LUT R5, R6, 0x1c0, RZ, 0xc0, !PT ;  /* 0x000001c006057812 */ /* 0x000fc600078ec0ff */
[----:B------:R-:W-:Y:S01]  /*97e0*/  IMAD R4, R9, R4, UR41 ;  /* 0x0000002909047e24 */ /* 0x000fe2000f8e0204 */
[----:B------:R-:W-:-:S04]  /*97f0*/  LOP3.LUT R5, R5, 0x38, R6, 0xf8, !PT ;  /* 0x0000003805057812 */ /* 0x000fc800078ef806 */
[----:B------:R-:W-:Y:S01]  /*9800*/  LOP3.LUT R5, R5, 0x38, R16, 0x78, !PT ;  /* 0x0000003805057812 */ /* 0x000fe200078e7810 */
[----:B------:R-:W-:Y:S01]  /*9810*/  IMAD.SHL.U32 R16, R7, 0x8, RZ ;  /* 0x0000000807107824 */ /* 0x000fe200078e00ff */
[----:B------:R-:W-:Y:S02]  /*9820*/  IADD3 R35, -R27, R4, RZ ;  /* 0x000000041b237210 */ /* 0x000fe40007ffe1ff */
[----:B------:R-:W-:Y:S02]  /*9830*/  @P2 LOP3.LUT R23, R23, 0x2, RZ, 0xfc, !PT ;  /* 0x0000000217172812 */ /* 0x000fe400078efcff */
[----:B------:R-:W-:Y:S02]  /*9840*/  LOP3.LUT R16, R5, 0x200, R16, 0xf8, !PT ;  /* 0x0000020005107812 */ /* 0x000fe400078ef810 */
[----:B------:R-:W-:Y:S01]  /*9850*/  ISETP.GE.AND P0, PT, R35, 0x1, PT ;  /* 0x000000012300780c */ /* 0x000fe20003f06270 */
[----:B------:R-:W-:-:S12]  /*9860*/  BRA.DIV UR5, `(.L_x_48) ;  /* 0x0000002a05347947 */ /* 0x000fd8000b800000 */
[----:B------:R-:W0:Y:S01]  /*9870*/  SHFL.IDX PT, R14, R3, RZ, 0x181f ;  /* 0x00181fff030e7589 */ /* 0x000e2200000e0000 */
[----:B------:R-:W-:-:S03]  /*9880*/  @P0 LEA R7, R16, UR43, 0x1 ;  /* 0x0000002b10070c11 */ /* 0x000fc6000f8e08ff */
[----:B------:R-:W1:Y:S04]  /*9890*/  SHFL.IDX PT, R4, R0, RZ, 0x181f ;  /* 0x00181fff00047589 */ /* 0x000e6800000e0000 */
[----:B------:R-:W-:Y:S01]  /*98a0*/  SHFL.IDX PT, R6, R0, 0x1, 0x181f ;  /* 0x00381f0000067f89 */ /* 0x000fe200000e0000 */
[----:B0-----:R-:W-:-:S05]  /*98b0*/  @P0 LEA R14, P1, R24, R14, 0x1 ;  /* 0x0000000e180e0211 */ /* 0x001fca00078208ff */
[----:B-1----:R-:W-:Y:S02]  /*98c0*/  @P0 IMAD.X R5, RZ, RZ, R4, P1 ;  /* 0x000000ffff050224 */ /* 0x002fe400008e0604 */
[----:B------:R-:W-:Y:S02]  /*98d0*/  @P0 IMAD.MOV.U32 R4, RZ, RZ, R14 ;  /* 0x000000ffff040224 */ /* 0x000fe400078e000e */
[----:B------:R-:W0:Y:S04]  /*98e0*/  SHFL.IDX PT, R14, R3, 0x1, 0x181f ;  /* 0x00381f00030e7f89 */ /* 0x000e2800000e0000 */
[----:B------:R0:W-:Y:S01]  /*98f0*/  @P0 LDGSTS.E.BYPASS.LTC128B.128 [R7+0x1c400], desc[UR36][R4.64], !P2 ;  /* 0x1c40000004070fae */ /* 0x0001e2000d101d64 */
[----:B------:R-:W-:-:S13]  /*9900*/  ISETP.GE.AND P0, PT, R35, 0x11, PT ;  /* 0x000000112300780c */ /* 0x000fda0003f06270 */
[----:B------:R-:W-:Y:S02]  /*9910*/  @P0 LEA R9, R16, UR43, 0x1 ;  /* 0x0000002b10090c11 */ /* 0x000fe4000f8e08ff */
[----:B0-----:R-:W-:Y:S02]  /*9920*/  @P0 LEA R4, P1, R24, R14, 0x1 ;  /* 0x0000000e18040211 */ /* 0x001fe400078208ff */
[----:B------:R-:W0:Y:S02]  /*9930*/  SHFL.IDX PT, R14, R3, 0x2, 0x181f ;  /* 0x00581f00030e7f89 */ /* 0x000e2400000e0000 */
[----:B------:R-:W-:Y:S02]  /*9940*/  @P0 IADD3.X R5, RZ, R6, RZ, P1, !PT ;  /* 0x00000006ff050210 */ /* 0x000fe40000ffe4ff */
[----:B------:R-:W1:Y:S04]  /*9950*/  SHFL.IDX PT, R6, R0, 0x2, 0x181f ;  /* 0x00581f0000067f89 */ /* 0x000e6800000e0000 */
[----:B------:R0:W-:Y:S01]  /*9960*/  @P0 LDGSTS.E.BYPASS.LTC128B.128 [R9+0x1cc00], desc[UR36][R4.64], !P2 ;  /* 0x1cc0000004090fae */ /* 0x0001e2000d101d64 */
[----:B------:R-:W-:-:S13]  /*9970*/  ISETP.GE.AND P0, PT, R35, 0x21, PT ;  /* 0x000000212300780c */ /* 0x000fda0003f06270 */
[----:B------:R-:W-:Y:S02]  /*9980*/  @P0 LEA R7, R16, UR43, 0x1 ;  /* 0x0000002b10070c11 */ /* 0x000fe4000f8e08ff */
[----:B0-----:R-:W-:Y:S02]  /*9990*/  @P0 LEA R4, P1, R24, R14, 0x1 ;  /* 0x0000000e18040211 */ /* 0x001fe400078208ff */
[----:B------:R-:W0:Y:S03]  /*99a0*/  SHFL.IDX PT, R14, R3, 0x3, 0x181f ;  /* 0x00781f00030e7f89 */ /* 0x000e2600000e0000 */
[----:B-1----:R-:W-:Y:S02]  /*99b0*/  @P0 IMAD.X R5, RZ, RZ, R6, P1 ;  /* 0x000000ffff050224 */ /* 0x002fe400008e0606 */
        /* <DEDUP_REMOVED lines=12> */
[----:B------:R0:W2:Y:S02]  /*9a80*/  SHFL.IDX PT, R14, R3, 0x5, 0x181f ;  /* 0x00b81f00030e7f89 */ /* 0x0000a400000e0000 */
[----:B-1----:R-:W-:Y:S02]  /*9a90*/  @P0 IADD3.X R5, RZ, R6, RZ, P1, !PT ;  /* 0x00000006ff050210 */ /* 0x002fe40000ffe4ff */
[----:B------:R0:W1:Y:S04]  /*9aa0*/  SHFL.IDX PT, R6, R0, 0x5, 0x181f ;  /* 0x00b81f0000067f89 */ /* 0x00006800000e0000 */
[----:B------:R0:W-:Y:S03]  /*9ab0*/  @P0 LDGSTS.E.BYPASS.LTC128B.128 [R7+0x1e400], desc[UR36][R4.64], !P2 ;  /* 0x1e40000004070fae */ /* 0x0001e6000d101d64 */
.L_x_101:
[----:B------:R-:W-:-:S13]  /*9ac0*/  ISETP.GE.AND P0, PT, R35, 0x51, PT ;  /* 0x000000512300780c */ /* 0x000fda0003f06270 */
[----:B0-2---:R-:W-:Y:S02]  /*9ad0*/  @P0 LEA R4, P1, R24, R14, 0x1 ;  /* 0x0000000e18040211 */ /* 0x005fe400078208ff */
[----:B------:R-:W-:-:S03]  /*9ae0*/  @P0 LEA R3, R16, UR43, 0x1 ;  /* 0x0000002b10030c11 */ /* 0x000fc6000f8e08ff */
[----:B-1----:R-:W-:-:S05]  /*9af0*/  @P0 IMAD.X R5, RZ, RZ, R6, P1 ;  /* 0x000000ffff050224 */ /* 0x002fca00008e0606 */
[----:B------:R-:W-:Y:S01]  /*9b00*/  @!PT LDS RZ, [RZ] ;  /* 0x00000000fffff984 */ /* 0x000fe20000000800 */
[----:B------:R-:W-:Y:S01]  /*9b10*/  @!PT LDS RZ, [RZ] ;  /* 0x00000000fffff984 */ /* 0x000fe20000000800 */
[----:B------:R-:W-:Y:S01]  /*9b20*/  @!PT LDS RZ, [RZ] ;  /* 0x00000000fffff984 */ /* 0x000fe20000000800 */
[----:B------:R0:W-:Y:S01]  /*9b30*/  @P0 LDGSTS.E.BYPASS.LTC128B.128 [R3+0x1ec00], desc[UR36][R4.64], !P2 ;  /* 0x1ec0000004030fae */ /* 0x0001e2000d101d64 */
[----:B------:R-:W-:Y:S01]  /*9b40*/  NOP ;  /* 0x0000000000007918 */ /* 0x000fe20000000000 */
[----:B------:R-:W-:Y:S02]  /*9b50*/  SYNCS.ARRIVE.TRANS64.RED.A0T1 RZ, [UR43+0x22830], RZ ;  /* 0x022830ffffff79a7 */ /* 0x000fe4000820042b */
[----:B------:R-:W-:Y:S01]  /*9b60*/  ARRIVES.LDGSTSBAR.64.TRANSCNT [UR43+0x22830] ;  /* 0x02283000ff0079b0 */ /* 0x000fe20008000aab */
[----:B------:R-:W-:Y:S01]  /*9b70*/  NOP ;  /* 0x0000000000007918 */ /* 0x000fe20000000000 */
[----:B------:R-:W-:-:S13]  /*9b80*/  ISETP.NE.AND P2, PT, R34, 0x3, PT ;  /* 0x000000032200780c */ /* 0x000fda0003f45270 */
[----:B0-----:R-:W-:Y:S05]  /*9b90*/  @!P2 BRA `(.L_x_49) ;  /* 0x000000000004a947 */ /* 0x001fea0003800000 */
[----:B------:R-:W-:Y:S01]  /*9ba0*/  BPT.TRAP 0x1 ;  /* 0x000000040000795c */ /* 0x000fe20000300000 */
.L_x_49:
[----:B------:R-:W-:Y:S01]  /*9bb0*/  SYNCS.ARRIVE.TRANS64.A1T0 RZ, [UR43+0x22830], RZ ;  /* 0x022830ffffff79a7 */ /* 0x000fe2000810002b */
[----:B------:R-:W-:Y:S05]  /*9bc0*/  WARPSYNC.ALL ;  /* 0x0000000000007948 */ /* 0x000fea0003800000 */
[----:B------:R-:W-:-:S04]  /*9bd0*/  UIADD3 UR4, UR43, 0x18400, URZ ;  /* 0x000184002b047890 */ /* 0x000fc8000fffe03f */
[----:B------:R-:W-:Y:S01]  /*9be0*/  ULOP3.LUT UP0, URZ, UR4, 0x3ff, URZ, 0xc0, !UPT ;  /* 0x000003ff043f7892 */ /* 0x000fe2000f80c03f */
[----:B------:R-:W-:Y:S05]  /*9bf0*/  BAR.SYNC.DEFER_BLOCKING 0x8, 0x180 ;  /* 0x0206000000007b1d */ /* 0x000fea0000010000 */
[----:B------:R-:W-:-:S13]  /*9c00*/  PLOP3.LUT P0, PT, PT, PT, UP0, 0x80, 0x0 ;  /* 0x000000000000781c */ /* 0x000fda0003f0f008 */
[----:B------:R-:W-:Y:S05]  /*9c10*/  @!P0 BRA `(.L_x_50) ;  /* 0x0000000000408947 */ /* 0x000fea0003800000 */
[----:B------:R-:W-:Y:S01]  /*9c20*/  MOV R14, 0x0 ;  /* 0x00000000000e7802 */ /* 0x000fe20000000f00 */
[----:B------:R-:W-:Y:S01]  /*9c30*/  ULDC.64 UR6, c[0x4][0x98] ;  /* 0x0100260000067ab9 */ /* 0x000fe20000000a00 */
[----:B------:R-:W-:Y:S01]  /*9c40*/  ULDC.64 UR8, c[0x4][0xa0] ;  /* 0x0100280000087ab9 */ /* 0x000fe20000000a00 */
[----:B------:R-:W-:Y:S01]  /*9c50*/  ULDC.64 UR4, c[0x4][0x20] ;  /* 0x0100080000047ab9 */ /* 0x000fe20000000a00 */
[----:B------:R-:W-:Y:S01]  /*9c60*/  IMAD.U32 R4, RZ, RZ, UR6 ;  /* 0x00000006ff047e24 */ /* 0x000fe2000f8e00ff */
[----:B------:R-:W-:Y:S01]  /*9c70*/  MOV R5, UR7 ;  /* 0x0000000700057c02 */ /* 0x000fe20008000f00 */
        /* <DEDUP_REMOVED lines=9> */
[----:B0-----:R-:W-:Y:S05]  /*9d10*/  CALL.ABS.NOINC R14 ;  /* 0x000000000e007343 */ /* 0x001fea0003c00000 */
.L_x_50:
[----:B------:R-:W0:Y:S01]  /*9d20*/  LDC R3, c[0x0][0x448] ;  /* 0x00011200ff037b82 */ /* 0x000e220000000800 */
[----:B------:R-:W-:Y:S01]  /*9d30*/  R2UR UR6, R19 ;  /* 0x00000000130672ca */ /* 0x000fe200000e0000 */
[----:B------:R-:W-:Y:S01]  /*9d40*/  ULDC.64 UR8, c[0x0][0x2d8] ;  /* 0x0000b60000087ab9 */ /* 0x000fe20000000a00 */
[----:B------:R-:W-:Y:S01]  /*9d50*/  IMAD R0, R32, 0x80, R26 ;  /* 0x0000008020007824 */ /* 0x000fe200078e021a */
[----:B------:R-:W-:Y:S01]  /*9d60*/  UIMAD.WIDE.U32 UR4, UR40, UR8, URZ ;  /* 0x00000008280472a5 */ /* 0x000fe2000f8e003f */
[----:B------:R-:W-:-:S03]  /*9d70*/  SHF.R.S32.HI R8, RZ, 0x1f, R33 ;  /* 0x0000001fff087819 */ /* 0x000fc60000011421 */
[----:B------:R-:W-:-:S06]  /*9d80*/  MOV R9, R0 ;  /* 0x0000000000097202 */ /* 0x000fcc0000000f00 */
[----:B------:R-:W-:-:S04]  /*9d90*/  UIMAD UR6, UR6, UR8, URZ ;  /* 0x00000008060672a4 */ /* 0x000fc8000f8e023f */
[----:B------:R-:W-:-:S03]  /*9da0*/  UIMAD UR6, UR40, UR9, UR6 ;  /* 0x00000009280672a4 */ /* 0x000fc6000f8e0206 */
[----:B------:R-:W-:Y:S01]  /*9db0*/  ULDC.64 UR8, c[0x0][0x2e0] ;  /* 0x0000b80000087ab9 */ /* 0x000fe20000000a00 */
[----:B------:R-:W-:Y:S01]  /*9dc0*/  UIADD3 UR6, UR5, UR6, URZ ;  /* 0x0000000605067290 */ /* 0x000fe2000fffe03f */
[----:B------:R-:W-:Y:S01]  /*9dd0*/  IMAD R8, R8, UR8, RZ ;  /* 0x0000000808087c24 */ /* 0x000fe2000f8e02ff */
[----:B0-----:R-:W-:-:S03]  /*9de0*/  ISETP.NE.AND P0, PT, R3, 0x1, PT ;  /* 0x000000010300780c */ /* 0x001fc60003f05270 */
[----:B------:R-:W-:-:S10]  /*9df0*/  IMAD R11, R33, UR9, R8 ;  /* 0x00000009210b7c24 */ /* 0x000fd4000f8e0208 */
[----:B------:R-:W0:Y:S08]  /*9e00*/  @P0 LDC R5, c[0x0][0x44c] ;  /* 0x00011300ff050b82 */ /* 0x000e300000000800 */
[----:B------:R-:W1:Y:S01]  /*9e10*/  @P0 LDC R7, c[0x0][0x450] ;  /* 0x00011400ff070b82 */ /* 0x000e620000000800 */
[----:B0-----:R-:W-:Y:S01]  /*9e20*/  @P0 IMAD.HI.U32 R4, R0, R5, RZ ;  /* 0x0000000500040227 */ /* 0x001fe200078e00ff */
[----:B------:R-:W-:-:S04]  /*9e30*/  MOV R5, UR5 ;  /* 0x0000000500057c02 */ /* 0x000fc80008000f00 */
[----:B-1----:R-:W-:Y:S01]  /*9e40*/  @P0 SHF.R.U32.HI R9, RZ, R7, R4 ;  /* 0x00000007ff090219 */ /* 0x002fe20000011604 */
[----:B------:R-:W-:Y:S01]  /*9e50*/  IMAD.U32 R4, RZ, RZ, UR4 ;  /* 0x00000004ff047e24 */ /* 0x000fe2000f8e00ff */
[----:B------:R-:W-:Y:S01]  /*9e60*/  ULDC.64 UR4, c[0x0][0x2d0] ;  /* 0x0000b40000047ab9 */ /* 0x000fe20000000a00 */
[----:B------:R-:W-:Y:S02]  /*9e70*/  IMAD.U32 R7, RZ, RZ, UR6 ;  /* 0x00000006ff077e24 */ /* 0x000fe4000f8e00ff */
[----:B------:R-:W-:-:S04]  /*9e80*/  IMAD.MOV.U32 R6, RZ, RZ, R4 ;  /* 0x000000ffff067224 */ /* 0x000fc800078e0004 */
[----:B------:R-:W-:Y:S01]  /*9e90*/  IMAD.WIDE.U32 R4, R33, UR8, R6 ;  /* 0x0000000821047c25 */ /* 0x000fe2000f8e0006 */
[----:B------:R-:W-:Y:S02]  /*9ea0*/  IADD3 R7, -R9, RZ, RZ ;  /* 0x000000ff09077210 */ /* 0x000fe40007ffe1ff */
[----:B------:R-:W-:Y:S01]  /*9eb0*/  SHF.R.S32.HI R6, RZ, 0x1f, R9 ;  /* 0x0000001fff067819 */ /* 0x000fe20000011409 */
[----:B------:R-:W-:Y:S02]  /*9ec0*/  IMAD.IADD R5, R5, 0x1, R11 ;  /* 0x0000000105057824 */ /* 0x000fe400078e020b */
[----:B------:R-:W-:Y:S02]  /*9ed0*/  IMAD R7, R3, R7, R0 ;  /* 0x0000000703077224 */ /* 0x000fe400078e0200 */
[----:B------:R-:W-:Y:S02]  /*9ee0*/  IMAD R6, R6, UR4, RZ ;  /* 0x0000000406067c24 */ /* 0x000fe4000f8e02ff */
[----:B------:R-:W-:Y:S01]  /*9ef0*/  IMAD.WIDE.U32 R4, R9, UR4, R4 ;  /* 0x0000000409047c25 */ /* 0x000fe2000f8e0004 */
[----:B------:R-:W-:-:S03]  /*9f00*/  SHF.R.S32.HI R0, RZ, 0x1f, R7 ;  /* 0x0000001fff007819 */ /* 0x000fc60000011407 */
[----:B------:R-:W-:Y:S01]  /*9f10*/  IMAD R11, R9, UR5, R6 ;  /* 0x00000005090b7c24 */ /* 0x000fe2000f8e0206 */
[----:B------:R-:W-:Y:S02]  /*9f20*/  ULDC.64 UR4, c[0x0][0x2c8] ;  /* 0x0000b20000047ab9 */ /* 0x000fe40000000a00 */
[----:B------:R-:W-:Y:S02]  /*9f30*/  IMAD R0, R0, UR4, RZ ;  /* 0x0000000400007c24 */ /* 0x000fe4000f8e02ff */
[----:B------:R-:W-:Y:S02]  /*9f40*/  IMAD.IADD R5, R5, 0x1, R11 ;  /* 0x0000000105057824 */ /* 0x000fe400078e020b */
[C---:B------:R-:W-:Y:S02]  /*9f50*/  IMAD R9, R7.reuse, UR5, R0 ;  /* 0x0000000507097c24 */ /* 0x040fe4000f8e0200 */
[----:B------:R-:W-:Y:S01]  /*9f60*/  IMAD.WIDE.U32 R4, R7, UR4, R4 ;  /* 0x0000000407047c25 */ /* 0x000fe2000f8e0004 */
[----:B------:R-:W-:-:S03]  /*9f70*/  ULDC.64 UR4, c[0x0][0x280] ;  /* 0x0000a00000047ab9 */ /* 0x000fc60000000a00 */
[----:B------:R-:W-:Y:S01]  /*9f80*/  IMAD.IADD R5, R5, 0x1, R9 ;  /* 0x0000000105057824 */ /* 0x000fe200078e0209 */
[----:B------:R-:W-:Y:S01]  /*9f90*/  LEA R6, P0, R4, UR4, 0x1 ;  /* 0x0000000404067c11 */ /* 0x000fe2000f8008ff */
[----:B------:R-:W-:Y:S02]  /*9fa0*/  ULDC UR4, c[0x0][0x2b8] ;  /* 0x0000ae0000047ab9 */ /* 0x000fe40000000800 */
[----:B------:R-:W-:Y:S02]  /*9fb0*/  ISETP.GE.AND P1, PT, R24, UR4, PT ;  /* 0x0000000418007c0c */ /* 0x000fe4000bf26270 */
[----:B------:R-:W-:Y:S01]  /*9fc0*/  LEA.HI.X R0, R4, UR5, R5, 0x1, P0 ;  /* 0x0000000504007c11 */ /* 0x000fe200080f0c05 */
[----:B------:R-:W-:-:S03]  /*9fd0*/  UMOV UR5, 0xffffffff ;  /* 0xffffffff00057882 */ /* 0x000fc60000000000 */
[----:B------:R-:W-:Y:S07]  /*9fe0*/  BRA.DIV UR5, `(.L_x_51) ;  /* 0x0000002a05047947 */ /* 0x000fee000b800000 */
[----:B------:R-:W0:Y:S01]  /*9ff0*/  SHFL.IDX PT, R14, R6, RZ, 0x181f ;  /* 0x00181fff060e7589 */ /* 0x000e2200000e0000 */
[----:B------:R-:W-:Y:S01]  /*a000*/  ULDC UR4, c[0x0][0x288] ;  /* 0x0000a20000047ab9 */ /* 0x000fe20000000800 */
[----:B------:R-:W-:Y:S01]  /*a010*/  LEA R32, R32, R27, 0x7 ;  /* 0x0000001b20207211 */ /* 0x000fe200078e38ff */
[----:B------:R-:W-:Y:S01]  /*a020*/  IMAD R3, R3, UR4, RZ ;  /* 0x0000000403037c24 */ /* 0x000fe2000f8e02ff */
[----:B------:R-:W1:Y:S02]  /*a030*/  SHFL.IDX PT, R4, R0, RZ, 0x181f ;  /* 0x00181fff00047589 */ /* 0x000e6400000e0000 */
[C---:B------:R-:W-:Y:S02]  /*a040*/  IADD3 R8, R32.reuse, 0x10, RZ ;  /* 0x0000001020087810 */ /* 0x040fe40007ffe0ff */
[----:B------:R-:W-:Y:S01]  /*a050*/  ISETP.GE.AND P0, PT, R32, R3, PT ;  /* 0x000000032000720c */ /* 0x000fe20003f06270 */
[----:B------:R-:W-:-:S12]  /*a060*/  SHFL.IDX PT, R7, R0, 0x1, 0x181f ;  /* 0x00381f0000077f89 */ /* 0x000fd800000e0000 */
[----:B------:R-:W-:Y:S02]  /*a070*/  @!P0 LEA R9, R16, UR43, 0x1 ;  /* 0x0000002b10098c11 */ /* 0x000fe4000f8e08ff */
[----:B0-----:R-:W-:-:S05]  /*a080*/  @!P0 LEA R14, P2, R24, R14, 0x1 ;  /* 0x0000000e180e8211 */ /* 0x001fca00078408ff */
[----:B-1----:R-:W-:Y:S02]  /*a090*/  @!P0 IMAD.X R5, RZ, RZ, R4, P2 ;  /* 0x000000ffff058224 */ /* 0x002fe400010e0604 */
[----:B------:R-:W-:Y:S02]  /*a0a0*/  @!P0 IMAD.MOV.U32 R4, RZ, RZ, R14 ;  /* 0x000000ffff048224 */ /* 0x000fe400078e000e */
[----:B------:R-:W0:Y:S04]  /*a0b0*/  SHFL.IDX PT, R14, R6, 0x1, 0x181f ;  /* 0x00381f00060e7f89 */ /* 0x000e2800000e0000 */
[----:B------:R0:W-:Y:S01]  /*a0c0*/  @!P0 LDGSTS.E.BYPASS.LTC128B.128 [R9+0x18400], desc[UR36][R4.64], !P1 ;  /* 0x1840000004098fae */ /* 0x0001e2000c901d64 */
[----:B------:R-:W-:Y:S01]  /*a0d0*/  ISETP.GE.AND P0, PT, R8, R3, PT ;  /* 0x000000030800720c */ /* 0x000fe20003f06270 */
[----:B------:R-:W-:-:S12]  /*a0e0*/  VIADD R8, R32, 0x20 ;  /* 0x0000002020087836 */ /* 0x000fd80000000000 */
[----:B------:R-:W-:Y:S02]  /*a0f0*/  @!P0 LEA R21, R16, UR43, 0x1 ;  /* 0x0000002b10158c11 */ /* 0x000fe4000f8e08ff */
[----:B0-----:R-:W-:Y:S02]  /*a100*/  @!P0 LEA R4, P2, R24, R14, 0x1 ;  /* 0x0000000e18048211 */ /* 0x001fe400078408ff */
[----:B------:R-:W0:Y:S03]  /*a110*/  SHFL.IDX PT, R14, R6, 0x2, 0x181f ;  /* 0x00581f00060e7f89 */ /* 0x000e2600000e0000 */
[----:B------:R-:W-:Y:S02]  /*a120*/  @!P0 IMAD.X R5, RZ, RZ, R7, P2 ;  /* 0x000000ffff058224 */ /* 0x000fe400010e0607 */
[----:B------:R-:W1:Y:S04]  /*a130*/  SHFL.IDX PT, R7, R0, 0x2, 0x181f ;  /* 0x00581f0000077f89 */ /* 0x000e6800000e0000 */
[----:B------:R0:W-:Y:S01]  /*a140*/  @!P0 LDGSTS.E.BYPASS.LTC128B.128 [R21+0x18c00], desc[UR36][R4.64], !P1 ;  /* 0x18c0000004158fae */ /* 0x0001e2000c901d64 */
[----:B------:R-:W-:Y:S01]  /*a150*/  ISETP.GE.AND P0, PT, R8, R3, PT ;  /* 0x000000030800720c */ /* 0x000fe20003f06270 */
[----:B------:R-:W-:-:S12]  /*a160*/  VIADD R8, R32, 0x30 ;  /* 0x0000003020087836 */ /* 0x000fd80000000000 */
[----:B------:R-:W-:Y:S02]  /*a170*/  @!P0 LEA R9, R16, UR43, 0x1 ;  /* 0x0000002b10098c11 */ /* 0x000fe4000f8e08ff */
[----:B0-----:R-:W-:Y:S02]  /*a180*/  @!P0 LEA R4, P2, R24, R14, 0x1 ;  /* 0x0000000e18048211 */ /* 0x001fe400078408ff */
[----:B------:R-:W0:Y:S02]  /*a190*/  SHFL.IDX PT, R14, R6, 0x3, 0x181f ;  /* 0x00781f00060e7f89 */ /* 0x000e2400000e0000 */
[----:B-1----:R-:W-:Y:S02]  /*a1a0*/  @!P0 IADD3.X R5, RZ, R7, RZ, P2, !PT ;  /* 0x00000007ff058210 */ /* 0x002fe400017fe4ff */
[----:B------:R-:W1:Y:S04]  /*a1b0*/  SHFL.IDX PT, R7, R0, 0x3, 0x181f ;  /* 0x00781f0000077f89 */ /* 0x000e6800000e0000 */
[----:B------:R0:W-:Y:S01]  /*a1c0*/  @!P0 LDGSTS.E.BYPASS.LTC128B.128 [R9+0x19400], desc[UR36][R4.64], !P1 ;  /* 0x1940000004098fae */ /* 0x0001e2000c901d64 */
[----:B------:R-:W-:-:S02]  /*a1d0*/  ISETP.GE.AND P0, PT, R8, R3, PT ;  /* 0x000000030800720c */ /* 0x000fc40003f06270 */
[----:B------:R-:W-:-:S11]  /*a1e0*/  IADD3 R8, R32, 0x40, RZ ;  /* 0x0000004020087810 */ /* 0x000fd60007ffe0ff */
[----:B------:R-:W-:Y:S02]  /*a1f0*/  @!P0 LEA R21, R16, UR43, 0x1 ;  /* 0x0000002b10158c11 */ /* 0x000fe4000f8e08ff */
[----:B0-----:R-:W-:Y:S02]  /*a200*/  @!P0 LEA R4, P2, R24, R14, 0x1 ;  /* 0x0000000e18048211 */ /* 0x001fe400078408ff */
[----:B------:R-:W0:Y:S03]  /*a210*/  SHFL.IDX PT, R14, R6, 0x4, 0x181f ;  /* 0x00981f00060e7f89 */ /* 0x000e2600000e0000 */
[----:B-1----:R-:W-:Y:S02]  /*a220*/  @!P0 IMAD.X R5, RZ, RZ, R7, P2 ;  /* 0x000000ffff058224 */ /* 0x002fe400010e0607 */
[----:B------:R-:W1:Y:S04]  /*a230*/  SHFL.IDX PT, R7, R0, 0x4, 0x181f ;  /* 0x00981f0000077f89 */ /* 0x000e6800000e0000 */
[----:B------:R0:W-:Y:S01]  /*a240*/  @!P0 LDGSTS.E.BYPASS.LTC128B.128 [R21+0x19c00], desc[UR36][R4.64], !P1 ;  /* 0x19c0000004158fae */ /* 0x0001e2000c901d64 */
[----:B------:R-:W-:Y:S01]  /*a250*/  ISETP.GE.AND P0, PT, R8, R3, PT ;  /* 0x000000030800720c */ /* 0x000fe20003f06270 */
[----:B------:R-:W-:-:S12]  /*a260*/  VIADD R8, R32, 0x50 ;  /* 0x0000005020087836 */ /* 0x000fd80000000000 */
        /* <DEDUP_REMOVED lines=14> */
[----:B------:R-:W-:-:S13]  /*a350*/  ISETP.GE.AND P0, PT, R8, R3, PT ;  /* 0x000000030800720c */ /* 0x000fda0003f06270 */
[----:B------:R-:W-:Y:S02]  /*a360*/  @!P0 LEA R9, R16, UR43, 0x1 ;  /* 0x0000002b10098c11 */ /* 0x000fe4000f8e08ff */
[----:B0-----:R-:W-:Y:S02]  /*a370*/  @!P0 LEA R4, P2, R24, R14, 0x1 ;  /* 0x0000000e18048211 */ /* 0x001fe400078408ff */
[----:B------:R0:W2:Y:S03]  /*a380*/  SHFL.IDX PT, R14, R6, 0x7, 0x181f ;  /* 0x00f81f00060e7f89 */ /* 0x0000a600000e0000 */
[----:B-1----:R-:W-:Y:S02]  /*a390*/  @!P0 IMAD.X R5, RZ, RZ, R7, P2 ;  /* 0x000000ffff058224 */ /* 0x002fe400010e0607 */
[----:B------:R0:W1:Y:S04]  /*a3a0*/  SHFL.IDX PT, R7, R0, 0x7, 0x181f ;  /* 0x00f81f0000077f89 */ /* 0x00006800000e0000 */
[----:B------:R0:W-:Y:S02]  /*a3b0*/  @!P0 LDGSTS.E.BYPASS.LTC128B.128 [R9+0x1b400], desc[UR36][R4.64], !P1 ;  /* 0x1b40000004098fae */ /* 0x0001e4000c901d64 */
.L_x_118:
[----:B------:R-:W-:Y:S01]  /*a3c0*/  IADD3 R32, R32, 0x70, RZ ;  /* 0x0000007020207810 */ /* 0x000fe20007ffe0ff */
[----:B0-----:R-:W-:-:S03]  /*a3d0*/  IMAD.MOV.U32 R0, RZ, RZ, 0x1 ;  /* 0x00000001ff007424 */ /* 0x001fc600078e00ff */
[----:B------:R-:W-:Y:S02]  /*a3e0*/  ISETP.GE.AND P0, PT, R32, R3, PT ;  /* 0x000000032000720c */ /* 0x000fe40003f06270 */
[----:B------:R-:W-:-:S11]  /*a3f0*/  SHF.L.U32 R0, R0, 0x1f, RZ ;  /* 0x0000001f00007819 */ /* 0x000fd600000006ff */
[----:B--2---:R-:W-:Y:S02]  /*a400*/  @!P0 LEA R4, P2, R24, R14, 0x1 ;  /* 0x0000000e18048211 */ /* 0x004fe400078408ff */
[----:B------:R-:W-:-:S03]  /*a410*/  @!P0 LEA R3, R16, UR43, 0x1 ;  /* 0x0000002b10038c11 */ /* 0x000fc6000f8e08ff */
[----:B-1----:R-:W-:-:S05]  /*a420*/  @!P0 IMAD.X R5, RZ, RZ, R7, P2 ;  /* 0x000000ffff058224 */ /* 0x002fca00010e0607 */
[----:B------:R-:W-:Y:S01]  /*a430*/  @!PT LDS RZ, [RZ] ;  /* 0x00000000fffff984 */ /* 0x000fe20000000800 */
[----:B------:R-:W-:Y:S01]  /*a440*/  @!PT LDS RZ, [RZ] ;  /* 0x00000000fffff984 */ /* 0x000fe20000000800 */
[----:B------:R-:W-:Y:S01]  /*a450*/  @!PT LDS RZ, [RZ] ;  /* 0x00000000fffff984 */ /* 0x000fe20000000800 */
[----:B------:R0:W-:Y:S01]  /*a460*/  @!P0 LDGSTS.E.BYPASS.LTC128B.128 [R3+0x1bc00], desc[UR36][R4.64], !P1 ;  /* 0x1bc0000004038fae */ /* 0x0001e2000c901d64 */
[----:B------:R-:W-:Y:S01]  /*a470*/  NOP ;  /* 0x0000000000007918 */ /* 0x000fe20000000000 */
[----:B------:R-:W-:Y:S02]  /*a480*/  SYNCS.ARRIVE.TRANS64.RED.A0T1 RZ, [UR43+0x22800], RZ ;  /* 0x022800ffffff79a7 */ /* 0x000fe4000820042b */
[----:B------:R-:W-:Y:S01]  /*a490*/  ARRIVES.LDGSTSBAR.64.TRANSCNT [UR43+0x22800] ;  /* 0x02280000ff0079b0 */ /* 0x000fe20008000aab */
[----:B------:R-:W-:Y:S01]  /*a4a0*/  NOP ;  /* 0x0000000000007918 */ /* 0x000fe20000000000 */
[----:B------:R-:W-:Y:S01]  /*a4b0*/  SYNCS.ARRIVE.TRANS64.A1T0 RZ, [UR43+0x22800], RZ ;  /* 0x022800ffffff79a7 */ /* 0x000fe2000810002b */
[----:B------:R-:W1:Y:S02]  /*a4c0*/  SYNCS.PHASECHK.TRANS64.TRYWAIT P0, [UR43+0x22820], R0 ;  /* 0x02282000ff0075a7 */ /* 0x000e64000800016b */
[----:B01----:R-:W-:Y:S05]  /*a4d0*/  @!P0 BRA `(.L_x_52) ;  /* 0x0000002c001c8947 */ /* 0x003fea0003800000 */
.L_x_119:
[----:B------:R-:W-:-:S13]  /*a4e0*/  ISETP.NE.AND P0, PT, R34, 0x3, PT ;  /* 0x000000032200780c */ /* 0x000fda0003f05270 */
[----:B------:R-:W-:Y:S05]  /*a4f0*/  @!P0 BRA `(.L_x_53) ;  /* 0x0000000000048947 */ /* 0x000fea0003800000 */
[----:B------:R-:W-:Y:S01]  /*a500*/  BPT.TRAP 0x1 ;  /* 0x000000040000795c */ /* 0x000fe20000300000 */
.L_x_53:
[----:B------:R-:W1:Y:S02]  /*a510*/  SYNCS.PHASECHK.TRANS64.TRYWAIT P0, [UR43+0x22860], R0 ;  /* 0x02286000ff0075a7 */ /* 0x000e64000800016b */
[----:B-1----:R-:W-:Y:S05]  /*a520*/  @!P0 BRA `(.L_x_54) ;  /* 0x0000002c00208947 */ /* 0x002fea0003800000 */
.L_x_120:
[----:B------:R-:W-:Y:S01]  /*a530*/  ULDC.64 UR4, c[0x0][0x328] ;  /* 0x0000ca0000047ab9 */ /* 0x000fe20000000a00 */
[----:B------:R-:W-:Y:S01]  /*a540*/  ULDC.64 UR6, c[0x0][0x338] ;  /* 0x0000ce0000067ab9 */ /* 0x000fe20000000a00 */
[----:B------:R-:W-:Y:S01]  /*a550*/  IMAD R17, R17, UR4, RZ ;  /* 0x0000000411117c24 */ /* 0x000fe2000f8e02ff */
[----:B------:R-:W-:Y:S01]  /*a560*/  LOP3.LUT P3, RZ, R23, 0x10, RZ, 0xc0, !PT ;  /* 0x0000001017ff7812 */ /* 0x000fe2000786c0ff */
[C---:B------:R-:W-:Y:S01]  /*a570*/  IMAD.WIDE.U32 R4, R22.reuse, UR4, RZ ;  /* 0x0000000416047c25 */ /* 0x040fe2000f8e00ff */
[----:B------:R-:W-:Y:S02]  /*a580*/  R2UR UR4, R19 ;  /* 0x00000000130472ca */ /* 0x000fe400000e0000 */
[C---:B------:R-:W-:Y:S01]  /*a590*/  LOP3.LUT P2, RZ, R23.reuse, 0x8, RZ, 0xc0, !PT ;  /* 0x0000000817ff7812 */ /* 0x040fe2000784c0ff */
[----:B------:R-:W-:Y:S01]  /*a5a0*/  IMAD R17, R22, UR5, R17 ;  /* 0x0000000516117c24 */ /* 0x000fe2000f8e0211 */
[----:B------:R-:W-:Y:S01]  /*a5b0*/  LOP3.LUT P1, RZ, R23, 0x4, RZ, 0xc0, !PT ;  /* 0x0000000417ff7812 */ /* 0x000fe2000782c0ff */
[----:B0-----:R-:W-:Y:S01]  /*a5c0*/  IMAD R3, R37, UR6, RZ ;  /* 0x0000000625037c24 */ /* 0x001fe2000f8e02ff */
[----:B------:R-:W-:-:S02]  /*a5d0*/  SEL R0, RZ, 0x4, P2 ;  /* 0x00000004ff007807 */ /* 0x000fc40001000000 */
[----:B------:R-:W-:Y:S01]  /*a5e0*/  IADD3 R5, R5, R17, RZ ;  /* 0x0000001105057210 */ /* 0x000fe20007ffe0ff */
[C---:B------:R-:W-:Y:S01]  /*a5f0*/  IMAD R3, R36.reuse, UR7, R3 ;  /* 0x0000000724037c24 */ /* 0x040fe2000f8e0203 */
[----:B------:R-:W-:Y:S02]  /*a600*/  SEL R7, RZ, 0x8, P1 ;  /* 0x00000008ff077807 */ /* 0x000fe40000800000 */
[----:B------:R-:W-:Y:S01]  /*a610*/  LOP3.LUT P4, RZ, R23, 0x1, RZ, 0xc0, !PT ;  /* 0x0000000117ff7812 */ /* 0x000fe2000788c0ff */
[----:B------:R-:W-:Y:S01]  /*a620*/  IMAD.WIDE.U32 R4, R36, UR6, R4 ;  /* 0x0000000624047c25 */ /* 0x000fe2000f8e0004 */
[----:B------:R-:W-:Y:S02]  /*a630*/  ULDC.64 UR6, c[0x0][0x330] ;  /* 0x0000cc0000067ab9 */ /* 0x000fe40000000a00 */
[----:B------:R-:W-:Y:S01]  /*a640*/  UIMAD UR4, UR4, UR6, URZ ;  /* 0x00000006040472a4 */ /* 0x000fe2000f8e023f */
[----:B------:R-:W-:Y:S02]  /*a650*/  IMAD.IADD R5, R5, 0x1, R3 ;  /* 0x0000000105057824 */ /* 0x000fe400078e0203 */
[----:B------:R-:W-:Y:S01]  /*a660*/  IMAD.U32 R3, RZ, RZ, UR6 ;  /* 0x00000006ff037e24 */ /* 0x000fe2000f8e00ff */
[----:B------:R-:W-:-:S03]  /*a670*/  UIMAD UR4, UR40, UR7, UR4 ;  /* 0x00000007280472a4 */ /* 0x000fc6000f8e0204 */
[----:B------:R-:W-:Y:S01]  /*a680*/  IMAD.WIDE.U32 R4, R3, UR40, R4 ;  /* 0x0000002803047c25 */ /* 0x000fe2000f8e0004 */
[----:B------:R-:W-:-:S04]  /*a690*/  ULDC.64 UR6, c[0x0][0x318] ;  /* 0x0000c60000067ab9 */ /* 0x000fc80000000a00 */
[----:B------:R-:W-:Y:S01]  /*a6a0*/  IADD3 R3, R5, UR4, RZ ;  /* 0x0000000405037c10 */ /* 0x000fe2000fffe0ff */
[----:B------:R-:W-:Y:S01]  /*a6b0*/  UMOV UR4, 0xffffffff ;  /* 0xffffffff00047882 */ /* 0x000fe20000000000 */
[----:B------:R-:W-:Y:S02]  /*a6c0*/  SEL R5, RZ, 0x2, P3 ;  /* 0x00000002ff057807 */ /* 0x000fe40001800000 */
[----:B------:R-:W-:Y:S02]  /*a6d0*/  LEA R17, P0, R4, UR6, 0x1 ;  /* 0x0000000604117c11 */ /* 0x000fe4000f8008ff */
[----:B------:R-:W-:Y:S02]  /*a6e0*/  IADD3 R0, R0, R5, R18 ;  /* 0x0000000500007210 */ /* 0x000fe40007ffe012 */
[----:B------:R-:W-:-:S03]  /*a6f0*/  LEA.HI.X R3, R4, UR7, R3, 0x1, P0 ;  /* 0x0000000704037c11 */ /* 0x000fc600080f0c03 */
[----:B------:R-:W-:Y:S01]  /*a700*/  IMAD.IADD R6, R0, 0x1, R7 ;  /* 0x0000000100067824 */ /* 0x000fe200078e0207 */
[----:B------:R-:W-:Y:S06]  /*a710*/  BRA.DIV UR4, `(.L_x_55) ;  /* 0x0000002a04bc7947 */ /* 0x000fec000b800000 */
[----:B------:R-:W0:Y:S01]  /*a720*/  SHFL.IDX PT, R14, R17, RZ, 0x181f ;  /* 0x00181fff110e7589 */ /* 0x000e2200000e0000 */
[----:B------:R-:W-:Y:S01]  /*a730*/  IMAD.SHL.U32 R24, R24, 0x2, RZ ;  /* 0x0000000218187824 */ /* 0x000fe200078e00ff */
[----:B------:R-:W-:Y:S02]  /*a740*/  LEA R21, R16, UR43, 0x1 ;  /* 0x0000002b10157c11 */ /* 0x000fe4000f8e08ff */
[----:B------:R-:W1:Y:S01]  /*a750*/  SHFL.IDX PT, R0, R3, RZ, 0x181f ;  /* 0x00181fff03007589 */ /* 0x000e6200000e0000 */
[C---:B------:R-:W-:Y:S02]  /*a760*/  LOP3.LUT P2, RZ, R6.reuse, 0x2, RZ, 0xc0, !PT ;  /* 0x0000000206ff7812 */ /* 0x040fe4000784c0ff */
[----:B------:R-:W-:Y:S02]  /*a770*/  LOP3.LUT P1, RZ, R6, 0x4, RZ, 0xc0, !PT ;  /* 0x0000000406ff7812 */ /* 0x000fe4000782c0ff */
[----:B0-----:R-:W-:Y:S02]  /*a780*/  IADD3 R4, P0, R14, R24, RZ ;  /* 0x000000180e047210 */ /* 0x001fe40007f1e0ff */
[----:B------:R-:W0:Y:S02]  /*a790*/  SHFL.IDX PT, R14, R17, 0x1, 0x181f ;  /* 0x00381f00110e7f89 */ /* 0x000e2400000e0000 */
[----:B-1----:R-:W-:-:S02]  /*a7a0*/  IADD3.X R5, RZ, R0, RZ, P0, !PT ;  /* 0x00000000ff057210 */ /* 0x002fc400007fe4ff */
[----:B------:R-:W1:Y:S01]  /*a7b0*/  SHFL.IDX PT, R0, R3, 0x1, 0x181f ;  /* 0x00381f0003007f89 */ /* 0x000e6200000e0000 */
[----:B0-----:R-:W-:-:S03]  /*a7c0*/  IADD3 R10, P0, R14, R24, RZ ;  /* 0x000000180e0a7210 */ /* 0x001fc60007f1e0ff */
[----:B------:R-:W0:Y:S02]  /*a7d0*/  SHFL.IDX PT, R14, R17, 0x2, 0x181f ;  /* 0x00581f00110e7f89 */ /* 0x000e2400000e0000 */
[----:B-1----:R-:W-:Y:S02]  /*a7e0*/  IMAD.X R11, RZ, RZ, R0, P0 ;  /* 0x000000ffff0b7224 */ /* 0x002fe400000e0600 */
[----:B------:R-:W1:Y:S01]  /*a7f0*/  SHFL.IDX PT, R0, R3, 0x2, 0x181f ;  /* 0x00581f0003007f89 */ /* 0x000e6200000e0000 */
[----:B0-----:R-:W-:-:S03]  /*a800*/  IADD3 R8, P0, R14, R24, RZ ;  /* 0x000000180e087210 */ /* 0x001fc60007f1e0ff */
[----:B------:R-:W0:Y:S02]  /*a810*/  SHFL.IDX PT, R14, R17, 0x3, 0x181f ;  /* 0x00781f00110e7f89 */ /* 0x000e2400000e0000 */
[----:B-1----:R-:W-:Y:S01]  /*a820*/  IMAD.X R9, RZ, RZ, R0, P0 ;  /* 0x000000ffff097224 */ /* 0x002fe200000e0600 */
[----:B------:R-:W-:Y:S01]  /*a830*/  ISETP.LT.OR P0, PT, R35, 0x1, P4 ;  /* 0x000000012300780c */ /* 0x000fe20002701670 */
[----:B------:R-:W1:-:S12]  /*a840*/  SHFL.IDX PT, R0, R3, 0x3, 0x181f ;  /* 0x00781f0003007f89 */ /* 0x000e5800000e0000 */
[----:B------:R-:W-:Y:S01]  /*a850*/  LDGSTS.E.BYPASS.LTC128B.128 [R21+0x400], desc[UR36][R4.64], !P0 ;  /* 0x0040000004157fae */ /* 0x000fe2000c101d64 */
[----:B------:R-:W-:-:S13]  /*a860*/  ISETP.LT.OR P0, PT, R35, 0x1, !P2 ;  /* 0x000000012300780c */ /* 0x000fda0005701670 */
[----:B------:R-:W-:Y:S01]  /*a870*/  LDGSTS.E.BYPASS.LTC128B.128 [R21+0x3400], desc[UR36][R4.64+0x80], !P0 ;  /* 0x0340008004157fae */ /* 0x000fe2000c101d64 */
[----:B------:R-:W-:-:S13]  /*a880*/  ISETP.LT.OR P0, PT, R35, 0x1, !P1 ;  /* 0x000000012300780c */ /* 0x000fda0004f01670 */
[----:B------:R-:W-:Y:S01]  /*a890*/  LDGSTS.E.BYPASS.LTC128B.128 [R21+0x6400], desc[UR36][R4.64+0x100], !P0 ;  /* 0x0640010004157fae */ /* 0x000fe2000c101d64 */
[----:B------:R-:W-:-:S04]  /*a8a0*/  LOP3.LUT P0, RZ, R6, 0x8, RZ, 0xc0, !PT ;  /* 0x0000000806ff7812 */ /* 0x000fc8000780c0ff */
[----:B------:R-:W-:-:S13]  /*a8b0*/  ISETP.LT.OR P3, PT, R35, 0x1, !P0 ;  /* 0x000000012300780c */ /* 0x000fda0004761670 */
[----:B------:R2:W-:Y:S01]  /*a8c0*/  LDGSTS.E.BYPASS.LTC128B.128 [R21+0x9400], desc[UR36][R4.64+0x180], !P3 ;  /* 0x0940018004157fae */ /* 0x0005e2000d901d64 */
[----:B0-----:R-:W-:-:S03]  /*a8d0*/  IADD3 R6, P3, R14, R24, RZ ;  /* 0x000000180e067210 */ /* 0x001fc60007f7e0ff */
[----:B------:R-:W2:Y:S01]  /*a8e0*/  SHFL.IDX PT, R14, R17, 0x4, 0x181f ;  /* 0x00981f00110e7f89 */ /* 0x000ea200000e0000 */
[----:B-1----:R-:W-:Y:S02]  /*a8f0*/  IADD3.X R7, RZ, R0, RZ, P3, !PT ;  /* 0x00000000ff077210 */ /* 0x002fe40001ffe4ff */
[C---:B------:R-:W-:Y:S01]  /*a900*/  ISETP.LT.OR P3, PT, R35.reuse, 0x11, P4 ;  /* 0x000000112300780c */ /* 0x040fe20002761670 */
[----:B------:R-:W0:Y:S04]  /*a910*/  SHFL.IDX PT, R0, R3, 0x4, 0x181f ;  /* 0x00981f0003007f89 */ /* 0x000e2800000e0000 */
[----:B------:R-:W1:Y:S08]  /*a920*/  SHFL.IDX PT, R3, R3, 0x5, 0x181f ;  /* 0x00b81f0003037f89 */ /* 0x000e7000000e0000 */
[----:B------:R-:W-:Y:S01]  /*a930*/  LDGSTS.E.BYPASS.LTC128B.128 [R21+0xc00], desc[UR36][R10.64], !P3 ;  /* 0x00c000000a157fae */ /* 0x000fe2000d901d64 */
[----:B------:R-:W-:-:S13]  /*a940*/  ISETP.LT.OR P3, PT, R35, 0x11, !P2 ;  /* 0x000000112300780c */ /* 0x000fda0005761670 */
[----:B------:R-:W-:Y:S01]  /*a950*/  LDGSTS.E.BYPASS.LTC128B.128 [R21+0x3c00], desc[UR36][R10.64+0x80], !P3 ;  /* 0x03c000800a157fae */ /* 0x000fe2000d901d64 */
[----:B------:R-:W-:-:S13]  /*a960*/  ISETP.LT.OR P3, PT, R35, 0x11, !P1 ;  /* 0x000000112300780c */ /* 0x000fda0004f61670 */
[----:B------:R-:W-:Y:S01]  /*a970*/  LDGSTS.E.BYPASS.LTC128B.128 [R21+0x6c00], desc[UR36][R10.64+0x100], !P3 ;  /* 0x06c001000a157fae */ /* 0x000fe2000d901d64 */
[----:B------:R-:W-:-:S13]  /*a980*/  ISETP.LT.OR P3, PT, R35, 0x11, !P0 ;  /* 0x000000112300780c */ /* 0x000fda0004761670 */
[----:B------:R-:W-:Y:S01]  /*a990*/  LDGSTS.E.BYPASS.LTC128B.128 [R21+0x9c00], desc[UR36][R10.64+0x180], !P3 ;  /* 0x09c001800a157fae */ /* 0x000fe2000d901d64 */
[----:B--2---:R-:W-:-:S03]  /*a9a0*/  IADD3 R4, P3, R14, R24, RZ ;  /* 0x000000180e047210 */ /* 0x004fc60007f7e0ff */
[----:B------:R2:W3:Y:S02]  /*a9b0*/  SHFL.IDX PT, R14, R17, 0x5, 0x181f ;  /* 0x00b81f00110e7f89 */ /* 0x0004e400000e0000 */
[----:B0-----:R-:W-:Y:S01]  /*a9c0*/  IMAD.X R5, RZ, RZ, R0, P3 ;  /* 0x000000ffff057224 */ /* 0x001fe200018e0600 */
[----:B------:R-:W-:Y:S02]  /*a9d0*/  ISETP.LT.OR P3, PT, R35, 0x21, P4 ;  /* 0x000000212300780c */ /* 0x000fe40002761670 */
[----:B------:R-:W-:-:S11]  /*a9e0*/  IADD3 R0, R21, 0x400, RZ ;  /* 0x0000040015007810 */ /* 0x000fd60007ffe0ff */
[----:B------:R-:W-:Y:S01]  /*a9f0*/  LDGSTS.E.BYPASS.LTC128B.128 [R21+0x1400], desc[UR36][R8.64], !P3 ;  /* 0x0140000008157fae */ /* 0x000fe2000d901d64 */
[----:B------:R-:W-:-:S13]  /*aa00*/  ISETP.LT.OR P3, PT, R35, 0x21, !P2 ;  /* 0x000000212300780c */ /* 0x000fda0005761670 */
[----:B------:R-:W-:Y:S01]  /*aa10*/  LDGSTS.E.BYPASS.LTC128B.128 [R21+0x4400], desc[UR36][R8.64+0x80], !P3 ;  /* 0x0440008008157fae */ /* 0x000fe2000d901d64 */
[----:B------:R-:W-:-:S13]  /*aa20*/  ISETP.LT.OR P3, PT, R35, 0x21, !P1 ;  /* 0x000000212300780c */ /* 0x000fda0004f61670 */
[----:B------:R-:W-:Y:S01]  /*aa30*/  LDGSTS.E.BYPASS.LTC128B.128 [R21+0x7400], desc[UR36][R8.64+0x100], !P3 ;  /* 0x0740010008157fae */ /* 0x000fe2000d901d64 */
[----:B------:R-:W-:-:S13]  /*aa40*/  ISETP.LT.OR P3, PT, R35, 0x21, !P0 ;  /* 0x000000212300780c */ /* 0x000fda0004761670 */
[----:B------:R0:W-:Y:S01]  /*aa50*/  LDGSTS.E.BYPASS.LTC128B.128 [R21+0xa400], desc[UR36][R8.64+0x180], !P3 ;  /* 0x0a40018008157fae */ /* 0x0001e2000d901d64 */
[----:B------:R-:W-:Y:S01]  /*aa60*/  ISETP.LT.OR P3, PT, R35, 0x31, P4 ;  /* 0x000000312300780c */ /* 0x000fe20002761670 */
[----:B0-----:R-:W-:-:S12]  /*aa70*/  IMAD.MOV.U32 R8, RZ, RZ, RZ ;  /* 0x000000ffff087224 */ /* 0x001fd800078e00ff */
[----:B------:R2:W-:Y:S01]  /*aa80*/  LDGSTS.E.BYPASS.LTC128B.128 [R21+0x1c00], desc[UR36][R6.64], !P3 ;  /* 0x01c0000006157fae */ /* 0x0005e2000d901d64 */
[----:B------:R-:W-:-:S13]  /*aa90*/  ISETP.LT.OR P3, PT, R35, 0x31, !P2 ;  /* 0x000000312300780c */ /* 0x000fda0005761670 */
[----:B------:R2:W-:Y:S01]  /*aaa0*/  LDGSTS.E.BYPASS.LTC128B.128 [R21+0x4c00], desc[UR36][R6.64+0x80], !P3 ;  /* 0x04c0008006157fae */ /* 0x0005e2000d901d64 */
[----:B------:R-:W-:-:S13]  /*aab0*/  ISETP.LT.OR P3, PT, R35, 0x31, !P1 ;  /* 0x000000312300780c */ /* 0x000fda0004f61670 */
[----:B------:R2:W-:Y:S01]  /*aac0*/  LDGSTS.E.BYPASS.LTC128B.128 [R21+0x7c00], desc[UR36][R6.64+0x100], !P3 ;  /* 0x07c0010006157fae */ /* 0x0005e2000d901d64 */
[----:B------:R-:W-:-:S13]  /*aad0*/  ISETP.LT.OR P3, PT, R35, 0x31, !P0 ;  /* 0x000000312300780c */ /* 0x000fda0004761670 */
[----:B------:R2:W-:Y:S01]  /*aae0*/  LDGSTS.E.BYPASS.LTC128B.128 [R21+0xac00], desc[UR36][R6.64+0x180], !P3 ;  /* 0x0ac0018006157fae */ /* 0x0005e2000d901d64 */
[----:B------:R-:W-:-:S13]  /*aaf0*/  ISETP.LT.OR P3, PT, R35, 0x41, P4 ;  /* 0x000000412300780c */ /* 0x000fda0002761670 */
[----:B------:R2:W-:Y:S01]  /*ab00*/  LDGSTS.E.BYPASS.LTC128B.128 [R21+0x2400], desc[UR36][R4.64], !P3 ;  /* 0x0240000004157fae */ /* 0x0005e2000d901d64 */
[----:B------:R-:W-:-:S13]  /*ab10*/  ISETP.LT.OR P3, PT, R35, 0x41, !P2 ;  /* 0x000000412300780c */ /* 0x000fda0005761670 */
[----:B------:R2:W-:Y:S01]  /*ab20*/  LDGSTS.E.BYPASS.LTC128B.128 [R21+0x5400], desc[UR36][R4.64+0x80], !P3 ;  /* 0x0540008004157fae */ /* 0x0005e2000d901d64 */
[----:B------:R-:W-:-:S13]  /*ab30*/  ISETP.LT.OR P3, PT, R35, 0x41, !P1 ;  /* 0x000000412300780c */ /* 0x000fda0004f61670 */
[----:B------:R2:W-:Y:S01]  /*ab40*/  LDGSTS.E.BYPASS.LTC128B.128 [R21+0x8400], desc[UR36][R4.64+0x100], !P3 ;  /* 0x0840010004157fae */ /* 0x0005e2000d901d64 */
[----:B------:R-:W-:-:S13]  /*ab50*/  ISETP.LT.OR P3, PT, R35, 0x41, !P0 ;  /* 0x000000412300780c */ /* 0x000fda0004761670 */
[----:B-1-3--:R2:W-:Y:S02]  /*ab60*/  LDGSTS.E.BYPASS.LTC128B.128 [R21+0xb400], desc[UR36][R4.64+0x180], !P3 ;  /* 0x0b40018004157fae */ /* 0x00a5e4000d901d64 */
.L_x_134:
[----:B0-2---:R-:W-:Y:S02]  /*ab70*/  IADD3 R4, P3, R14, R24, RZ ;  /* 0x000000180e047210 */ /* 0x005fe40007f7e0ff */
[C---:B------:R-:W-:Y:S02]  /*ab80*/  ISETP.LT.OR P2, PT, R35.reuse, 0x51, !P2 ;  /* 0x000000512300780c */ /* 0x040fe40005741670 */
[C---:B------:R-:W-:Y:S01]  /*ab90*/  ISETP.LT.OR P1, PT, R35.reuse, 0x51, !P1 ;  /* 0x000000512300780c */ /* 0x040fe20004f21670 */
[----:B------:R-:W-:Y:S01]  /*aba0*/  IMAD.X R5, RZ, RZ, R3, P3 ;  /* 0x000000ffff057224 */ /* 0x000fe200018e0603 */
[C---:B------:R-:W-:Y:S02]  /*abb0*/  ISETP.LT.OR P3, PT, R35.reuse, 0x51, P4 ;  /* 0x000000512300780c */ /* 0x040fe40002761670 */
[----:B------:R-:W-:-:S11]  /*abc0*/  ISETP.LT.OR P0, PT, R35, 0x51, !P0 ;  /* 0x000000512300780c */ /* 0x000fd60004701670 */
[----:B------:R-:W-:Y:S01]  /*abd0*/  @!PT LDS RZ, [RZ] ;  /* 0x00000000fffff984 */ /* 0x000fe20000000800 */
[----:B------:R-:W-:Y:S01]  /*abe0*/  @!PT LDS RZ, [RZ] ;  /* 0x00000000fffff984 */ /* 0x000fe20000000800 */
[----:B------:R-:W-:Y:S01]  /*abf0*/  @!PT LDS RZ, [RZ] ;  /* 0x00000000fffff984 */ /* 0x000fe20000000800 */
[----:B------:R0:W-:Y:S04]  /*ac00*/  LDGSTS.E.BYPASS.LTC128B.128 [R21+0x2c00], desc[UR36][R4.64], !P3 ;  /* 0x02c0000004157fae */ /* 0x0001e8000d901d64 */
[----:B------:R0:W-:Y:S04]  /*ac10*/  LDGSTS.E.BYPASS.LTC128B.128 [R21+0x5c00], desc[UR36][R4.64+0x80], !P2 ;  /* 0x05c0008004157fae */ /* 0x0001e8000d101d64 */
[----:B------:R0:W-:Y:S04]  /*ac20*/  LDGSTS.E.BYPASS.LTC128B.128 [R21+0x8c00], desc[UR36][R4.64+0x100], !P1 ;  /* 0x08c0010004157fae */ /* 0x0001e8000c901d64 */
[----:B------:R0:W-:Y:S01]  /*ac30*/  LDGSTS.E.BYPASS.LTC128B.128 [R21+0xbc00], desc[UR36][R4.64+0x180], !P0 ;  /* 0x0bc0018004157fae */ /* 0x0001e2000c101d64 */
[----:B------:R-:W-:Y:S01]  /*ac40*/  NOP ;  /* 0x0000000000007918 */ /* 0x000fe20000000000 */
[----:B------:R-:W-:Y:S02]  /*ac50*/  SYNCS.ARRIVE.TRANS64.RED.A0T1 RZ, [UR43+0x22850], RZ ;  /* 0x022850ffffff79a7 */ /* 0x000fe4000820042b */
[----:B------:R-:W-:Y:S01]  /*ac60*/  ARRIVES.LDGSTSBAR.64.TRANSCNT [UR43+0x22850] ;  /* 0x02285000ff0079b0 */ /* 0x000fe20008000aab */
[----:B------:R-:W-:Y:S01]  /*ac70*/  NOP ;  /* 0x0000000000007918 */ /* 0x000fe20000000000 */
[----:B------:R-:W-:-:S13]  /*ac80*/  ISETP.NE.AND P4, PT, R34, 0x3, PT ;  /* 0x000000032200780c */ /* 0x000fda0003f85270 */
[----:B0-----:R-:W-:Y:S05]  /*ac90*/  @!P4 BRA `(.L_x_56) ;  /* 0x000000000004c947 */ /* 0x001fea0003800000 */
[----:B------:R-:W-:Y:S01]  /*aca0*/  BPT.TRAP 0x1 ;  /* 0x000000040000795c */ /* 0x000fe20000300000 */
.L_x_56:
[----:B------:R-:W-:Y:S01]  /*acb0*/  UIADD3 UR4, UR46, -0x2, URZ ;  /* 0xfffffffe2e047890 */ /* 0x000fe2000fffe03f */
[----:B------:R-:W-:Y:S01]  /*acc0*/  SYNCS.ARRIVE.TRANS64.A1T0 RZ, [UR43+0x22850], RZ ;  /* 0x022850ffffff79a7 */ /* 0x000fe2000810002b */
[----:B------:R-:W-:Y:S01]  /*acd0*/  BSSY B0, `(.L_x_40) ;  /* 0x00000e7000007945 */ /* 0x000fe20003800000 */
[----:B------:R-:W-:Y:S01]  /*ace0*/  IMAD.MOV.U32 R20, RZ, RZ, 0x1 ;  /* 0x00000001ff147424 */ /* 0x000fe200078e00ff */
[----:B------:R-:W-:Y:S01]  /*acf0*/  UISETP.GE.AND UP0, UPT, UR4, UR45, UPT ;  /* 0x0000002d0400728c */ /* 0x000fe2000bf06270 */
[----:B------:R-:W-:-:S05]  /*ad00*/  MOV R21, 0x1 ;  /* 0x0000000100157802 */ /* 0x000fca0000000f00 */
[----:B------:R-:W-:-:S13]  /*ad10*/  PLOP3.LUT P0, PT, PT, PT, UP0, 0x40, 0x0 ;  /* 0x000000000000781c */ /* 0x000fda0003f0e808 */
[----:B------:R-:W-:Y:S05]  /*ad20*/  @P0 BRA `(.L_x_57) ;  /* 0x0000000c00840947 */ /* 0x000fea0003800000 */
[----:B------:R-:W-:Y:S01]  /*ad30*/  UIADD3 UR4, UR44, 0x1, URZ ;  /* 0x000000012c047890 */ /* 0x000fe2000fffe03f */
[----:B------:R-:W-:Y:S01]  /*ad40*/  IADD3 R27, R28, R31, R27 ;  /* 0x0000001f1c1b7210 */ /* 0x000fe20007ffe01b */
[----:B------:R-:W-:Y:S01]  /*ad50*/  IMAD.MOV.U32 R21, RZ, RZ, 0x1 ;  /* 0x00000001ff157424 */ /* 0x000fe200078e00ff */
[----:B------:R-:W-:Y:S01]  /*ad60*/  LOP3.LUT R4, RZ, UR42, RZ, 0x33, !PT ;  /* 0x0000002aff047c12 */ /* 0x000fe2000f8e33ff */
[----:B------:R-:W-:Y:S01]  /*ad70*/  UIMAD UR4, UR4, UR38, URZ ;  /* 0x00000026040472a4 */ /* 0x000fe2000f8e023f */
[----:B------:R-:W-:Y:S01]  /*ad80*/  MOV R20, 0x1 ;  /* 0x0000000100147802 */ /* 0x000fe20000000f00 */
[----:B------:R-:W-:-:S04]  /*ad90*/  VIADD R36, R27, 0xfffffee0 ;  /* 0xfffffee01b247836 */ /* 0x000fc80000000000 */
[----:B------:R-:W-:-:S04]  /*ada0*/  LOP3.LUT R3, RZ, UR4, RZ, 0x33, !PT ;  /* 0x00000004ff037c12 */ /* 0x000fc8000f8e33ff */
[----:B------:R-:W-:-:S04]  /*adb0*/  VIMNMX R3, R3, R4, !PT ;  /* 0x0000000403037248 */ /* 0x000fc80007fe0100 */
[C---:B------:R-:W-:Y:S01]  /*adc0*/  IADD3 R35, -R3.reuse, -0x2, RZ ;  /* 0xfffffffe03237810 */ /* 0x040fe20007ffe1ff */
[----:B------:R-:W-:-:S07]  /*add0*/  IMAD R36, R3, -0x60, R36 ;  /* 0xffffffa003247824 */ /* 0x000fce00078e0224 */
.L_x_72:
[----:B------:R-:W-:Y:S01]  /*ade0*/  ISETP.NE.AND P1, PT, R29, 0x1, PT ;  /* 0x000000011d00780c */ /* 0x000fe20003f25270 */
[----:B------:R-:W-:Y:S01]  /*adf0*/  BSSY B1, `(.L_x_58) ;  /* 0x0000014000017945 */ /* 0x000fe20003800000 */
[----:B------:R-:W-:Y:S01]  /*ae00*/  ISETP.GT.U32.AND P0, PT, R26, 0x5f, PT ;  /* 0x0000005f1a00780c */ /* 0x000fe20003f04070 */
[----:B------:R-:W-:-:S10]  /*ae10*/  IMAD.MOV.U32 R33, RZ, RZ, RZ ;  /* 0x000000ffff217224 */ /* 0x000fd400078e00ff */
[----:B0-----:R-:W0:Y:S08]  /*ae20*/  @P1 LDC R3, c[0x0][0x434] ;  /* 0x00010d00ff031b82 */ /* 0x001e300000000800 */
[----:B------:R-:W1:Y:S01]  /*ae30*/  @P1 LDC R5, c[0x0][0x438] ;  /* 0x00010e00ff051b82 */ /* 0x000e620000000800 */
[----:B0-----:R-:W-:-:S04]  /*ae40*/  @P1 IMAD.HI.U32 R4, R36, R3, RZ ;  /* 0x0000000324041227 */ /* 0x001fc800078e00ff */
[----:B------:R-:W-:Y:S01]  /*ae50*/  IMAD.MOV.U32 R3, RZ, RZ, R36 ;  /* 0x000000ffff037224 */ /* 0x000fe200078e0024 */
[----:B-1----:R-:W-:Y:S01]  /*ae60*/  @P1 SHF.R.U32.HI R3, RZ, R5, R4 ;  /* 0x00000005ff031219 */ /* 0x002fe20000011604 */
[----:B--23--:R-:W-:Y:S06]  /*ae70*/  @P0 BRA `(.L_x_59) ;  /* 0x00000000002c0947 */ /* 0x00cfec0003800000 */
[----:B------:R-:W-:Y:S01]  /*ae80*/  SHF.R.S32.HI R5, RZ, 0x1f, R3 ;  /* 0x0000001fff057819 */ /* 0x000fe20000011403 */
[----:B------:R-:W-:Y:S01]  /*ae90*/  ULDC.64 UR4, c[0x0][0x428] ;  /* 0x00010a0000047ab9 */ /* 0x000fe20000000a00 */
[----:B------:R-:W-:Y:S01]  /*aea0*/  MOV R4, R3 ;  /* 0x0000000300047202 */ /* 0x000fe20000000f00 */
[----:B------:R-:W-:-:S04]  /*aeb0*/  IMAD R9, R25, UR4, RZ ;  /* 0x0000000419097c24 */ /* 0x000fc8000f8e02ff */
[----:B------:R-:W-:-:S04]  /*aec0*/  IMAD.WIDE.U32 R6, R30, UR4, R4 ;  /* 0x000000041e067c25 */ /* 0x000fc8000f8e0004 */
[----:B------:R-:W-:Y:S01]  /*aed0*/  IMAD R5, R30, UR5, R9 ;  /* 0x000000051e057c24 */ /* 0x000fe2000f8e0209 */
[----:B------:R-:W-:Y:S02]  /*aee0*/  ULDC.64 UR4, c[0x0][0x418] ;  /* 0x0001060000047ab9 */ /* 0x000fe40000000a00 */
[----:B------:R-:W-:Y:S01]  /*aef0*/  LEA R4, P0, R6, UR4, 0x2 ;  /* 0x0000000406047c11 */ /* 0x000fe2000f8010ff */
[----:B------:R-:W-:-:S05]  /*af00*/  IMAD.IADD R5, R5, 0x1, R7 ;  /* 0x0000000105057824 */ /* 0x000fca00078e0207 */
[----:B------:R-:W-:-:S05]  /*af10*/  LEA.HI.X R5, R6, UR5, R5, 0x2, P0 ;  /* 0x0000000506057c11 */ /* 0x000fca00080f1405 */
[----:B------:R0:W5:Y:S02]  /*af20*/  LDG.E R33, desc[UR36][R4.64] ;  /* 0x0000002404217981 */ /* 0x000164000c1e1900 */
.L_x_59:
[----:B------:R-:W-:Y:S05]  /*af30*/  BSYNC B1 ;  /* 0x0000000000017941 */ /* 0x000fea0003800000 */
.L_x_58:
[----:B------:R-:W-:-:S13]  /*af40*/  ISETP.NE.AND P0, PT, R34, 0x3, PT ;  /* 0x000000032200780c */ /* 0x000fda0003f05270 */
[----:B------:R-:W-:Y:S05]  /*af50*/  @!P0 BRA `(.L_x_60) ;  /* 0x0000000000048947 */ /* 0x000fea0003800000 */
[----:B------:R-:W-:Y:S01]  /*af60*/  BPT.TRAP 0x1 ;  /* 0x000000040000795c */ /* 0x000fe20000300000 */
.L_x_60:
[----:B------:R-:W-:Y:S01]  /*af70*/  LEA R32, R21, UR43, 0x3 ;  /* 0x0000002b15207c11 */ /* 0x000fe2000f8e18ff */
[----:B------:R-:W-:Y:S01]  /*af80*/  BSSY B1, `(.L_x_61) ;  /* 0x0000004000017945 */ /* 0x000fe20003800000 */
[----:B------:R-:W-:-:S04]  /*af90*/  SHF.L.U32 R31, R20, 0x1f, RZ ;  /* 0x0000001f141f7819 */ /* 0x000fc800000006ff */
[----:B------:R-:W1:Y:S02]  /*afa0*/  SYNCS.PHASECHK.TRANS64.TRYWAIT P0, [R32+URZ+0x22840], R31 ;  /* 0x0228401f200075a7 */ /* 0x000e64000800017f */
[----:B-1----:R-:W-:Y:S05]  /*afb0*/  @!P0 BRA `(.L_x_62) ;  /* 0x0000002c00008947 */ /* 0x002fea0003800000 */
.L_x_135:
[----:B------:R-:W-:Y:S05]  /*afc0*/  BSYNC B1 ;  /* 0x0000000000017941 */ /* 0x000fea0003800000 */
.L_x_61:
[----:B------:R-:W-:Y:S01]  /*afd0*/  ULDC UR4, c[0x0][0x430] ;  /* 0x00010c0000047ab9 */ /* 0x000fe20000000800 */
[----:B-----5:R-:W-:Y:S01]  /*afe0*/  SHF.R.S32.HI R22, RZ, 0x1f, R33 ;  /* 0x0000001fff167819 */ /* 0x020fe20000011421 */
[----:B------:R-:W-:Y:S01]  /*aff0*/  UIADD3 UR4, -UR4, URZ, URZ ;  /* 0x0000003f04047290 */ /* 0x000fe2000fffe13f */
[----:B------:R-:W-:Y:S01]  /*b000*/  LOP3.LUT P1, RZ, R23, 0x2, RZ, 0xc0, !PT ;  /* 0x0000000217ff7812 */ /* 0x000fe2000782c0ff */
[----:B------:R-:W-:Y:S01]  /*b010*/  ULDC.64 UR6, c[0x0][0x310] ;  /* 0x0000c40000067ab9 */ /* 0x000fe20000000a00 */
[----:B------:R-:W-:Y:S02]  /*b020*/  IMAD R17, R21, 0x1800, R16 ;  /* 0x0000180015117824 */ /* 0x000fe400078e0210 */
[----:B------:R-:W-:Y:S02]  /*b030*/  IMAD R6, R22, UR6, RZ ;  /* 0x0000000616067c24 */ /* 0x000fe4000f8e02ff */
[----:B------:R-:W-:Y:S01]  /*b040*/  IMAD R28, R3, UR4, R36 ;  /* 0x00000004031c7c24 */ /* 0x000fe2000f8e0224 */
[----:B------:R-:W-:-:S03]  /*b050*/  ULDC.64 UR4, c[0x0][0x300] ;  /* 0x0000c00000047ab9 */ /* 0x000fc60000000a00 */
[----:B0-----:R-:W-:Y:S01]  /*b060*/  IMAD.WIDE.U32 R4, R28, UR4, RZ ;  /* 0x000000041c047c25 */ /* 0x001fe2000f8e00ff */
[----:B------:R-:W-:-:S05]  /*b070*/  SHF.R.S32.HI R27, RZ, 0x1f, R28 ;  /* 0x0000001fff1b7819 */ /* 0x000fca000001141c */
[----:B------:R-:W-:Y:S01]  /*b080*/  IMAD R3, R27, UR4, RZ ;  /* 0x000000041b037c24 */ /* 0x000fe2000f8e02ff */
[----:B------:R-:W-:-:S03]  /*b090*/  R2UR UR4, R19 ;  /* 0x00000000130472ca */ /* 0x000fc600000e0000 */
[----:B------:R-:W-:-:S04]  /*b0a0*/  IMAD R3, R28, UR5, R3 ;  /* 0x000000051c037c24 */ /* 0x000fc8000f8e0203 */
[----:B------:R-:W-:Y:S02]  /*b0b0*/  IMAD.IADD R5, R5, 0x1, R3 ;  /* 0x0000000105057824 */ /* 0x000fe400078e0203 */
[C---:B------:R-:W-:Y:S02]  /*b0c0*/  IMAD R3, R33.reuse, UR7, R6 ;  /* 0x0000000721037c24 */ /* 0x040fe4000f8e0206 */
[----:B------:R-:W-:Y:S01]  /*b0d0*/  IMAD.WIDE.U32 R4, R33, UR6, R4 ;  /* 0x0000000621047c25 */ /* 0x000fe2000f8e0004 */
[----:B------:R-:W-:Y:S02]  /*b0e0*/  ULDC.64 UR6, c[0x0][0x308] ;  /* 0x0000c20000067ab9 */ /* 0x000fe40000000a00 */
[----:B------:R-:W-:Y:S02]  /*b0f0*/  UIMAD UR4, UR4, UR6, URZ ;  /* 0x00000006040472a4 */ /* 0x000fe4000f8e023f */
[----:B------:R-:W-:Y:S01]  /*b100*/  IADD3 R5, R5, R3, RZ ;  /* 0x0000000305057210 */ /* 0x000fe20007ffe0ff */
[----:B------:R-:W-:Y:S01]  /*b110*/  IMAD.U32 R3, RZ, RZ, UR6 ;  /* 0x00000006ff037e24 */ /* 0x000fe2000f8e00ff */
[----:B------:R-:W-:-:S03]  /*b120*/  UIMAD UR4, UR40, UR7, UR4 ;  /* 0x00000007280472a4 */ /* 0x000fc6000f8e0204 */
[----:B------:R-:W-:Y:S01]  /*b130*/  IMAD.WIDE.U32 R4, R3, UR40, R4 ;  /* 0x0000002803047c25 */ /* 0x000fe2000f8e0004 */
[----:B------:R-:W-:-:S03]  /*b140*/  ULDC.64 UR6, c[0x0][0x2e8] ;  /* 0x0000ba0000067ab9 */ /* 0x000fc60000000a00 */
[----:B------:R-:W-:Y:S01]  /*b150*/  VIADD R3, R5, UR4 ;  /* 0x0000000405037c36 */ /* 0x000fe20008000000 */
[----:B------:R-:W-:Y:S01]  /*b160*/  LEA R10, P0, R4, UR6, 0x1 ;  /* 0x00000006040a7c11 */ /* 0x000fe2000f8008ff */
[----:B------:R-:W-:-:S03]  /*b170*/  UMOV UR4, 0xffffffff ;  /* 0xffffffff00047882 */ /* 0x000fc60000000000 */
[----:B------:R-:W-:Y:S01]  /*b180*/  LEA.HI.X R3, R4, UR7, R3, 0x1, P0 ;  /* 0x0000000704037c11 */ /* 0x000fe200080f0c03 */
[----:B------:R-:W-:Y:S08]  /*b190*/  BRA.DIV UR4, `(.L_x_63) ;  /* 0x0000002a049c7947 */ /* 0x000ff0000b800000 */
[----:B------:R-:W0:Y:S01]  /*b1a0*/  SHFL.IDX PT, R14, R10, RZ, 0x181f ;  /* 0x00181fff0a0e7589 */ /* 0x000e2200000e0000 */
[----:B------:R-:W-:-:S03]  /*b1b0*/  LEA R17, R17, UR43, 0x1 ;  /* 0x0000002b11117c11 */ /* 0x000fc6000f8e08ff */
[----:B------:R-:W2:Y:S04]  /*b1c0*/  SHFL.IDX PT, R5, R3, RZ, 0x181f ;  /* 0x00181fff03057589 */ /* 0x000ea800000e0000 */
[----:B------:R-:W-:Y:S04]  /*b1d0*/  SHFL.IDX PT, R7, R3, 0x1, 0x181f ;  /* 0x00381f0003077f89 */ /* 0x000fe800000e0000 */
[----:B------:R-:W-:Y:S04]  /*b1e0*/  SHFL.IDX PT, R4, R3, 0x2, 0x181f ;  /* 0x00581f0003047f89 */ /* 0x000fe800000e0000 */
[----:B------:R-:W-:Y:S04]  /*b1f0*/  SHFL.IDX PT, R18, R3, 0x4, 0x181f ;  /* 0x00981f0003127f89 */ /* 0x000fe800000e0000 */
[----:B------:R-:W-:Y:S01]  /*b200*/  SHFL.IDX PT, R37, R10, 0x5, 0x181f ;  /* 0x00b81f000a257f89 */ /* 0x000fe200000e0000 */
[----:B0-----:R-:W-:-:S03]  /*b210*/  IADD3 R12, P0, R14, R24, RZ ;  /* 0x000000180e0c7210 */ /* 0x001fc60007f1e0ff */
[----:B------:R-:W0:Y:S01]  /*b220*/  SHFL.IDX PT, R14, R10, 0x1, 0x181f ;  /* 0x00381f000a0e7f89 */ /* 0x000e2200000e0000 */
[----:B--2---:R-:W-:-:S03]  /*b230*/  IADD3.X R13, RZ, R5, RZ, P0, !PT ;  /* 0x00000005ff0d7210 */ /* 0x004fc600007fe4ff */
[----:B------:R-:W-:Y:S04]  /*b240*/  SHFL.IDX PT, R5, R3, 0x3, 0x181f ;  /* 0x00781f0003057f89 */ /* 0x000fe800000e0000 */
[----:B------:R2:W-:Y:S01]  /*b250*/  LDGSTS.E.BYPASS.LTC128B.128 [R17+0x1c400], desc[UR36][R12.64], !P1 ;  /* 0x1c4000000c117fae */ /* 0x0005e2000c901d64 */
[----:B0-----:R-:W-:-:S03]  /*b260*/  IADD3 R8, P0, R14, R24, RZ ;  /* 0x000000180e087210 */ /* 0x001fc60007f1e0ff */
[----:B------:R-:W0:Y:S02]  /*b270*/  SHFL.IDX PT, R14, R10, 0x2, 0x181f ;  /* 0x00581f000a0e7f89 */ /* 0x000e2400000e0000 */
[----:B------:R-:W-:-:S05]  /*b280*/  IMAD.X R9, RZ, RZ, R7, P0 ;  /* 0x000000ffff097224 */ /* 0x000fca00000e0607 */
[----:B------:R2:W-:Y:S01]  /*b290*/  LDGSTS.E.BYPASS.LTC128B.128 [R17+0x1cc00], desc[UR36][R8.64], !P1 ;  /* 0x1cc0000008117fae */ /* 0x0005e2000c901d64 */
[----:B0-----:R-:W-:-:S03]  /*b2a0*/  IADD3 R6, P0, R14, R24, RZ ;  /* 0x000000180e067210 */ /* 0x001fc60007f1e0ff */
[----:B------:R-:W0:Y:S02]  /*b2b0*/  SHFL.IDX PT, R14, R10, 0x3, 0x181f ;  /* 0x00781f000a0e7f89 */ /* 0x000e2400000e0000 */
[----:B------:R-:W-:-:S05]  /*b2c0*/  IMAD.X R7, RZ, RZ, R4, P0 ;  /* 0x000000ffff077224 */ /* 0x000fca00000e0604 */
[----:B------:R2:W-:Y:S01]  /*b2d0*/  LDGSTS.E.BYPASS.LTC128B.128 [R17+0x1d400], desc[UR36][R6.64], !P1 ;  /* 0x1d40000006117fae */ /* 0x0005e2000c901d64 */
[----:B0-----:R-:W-:-:S03]  /*b2e0*/  IADD3 R4, P0, R14, R24, RZ ;  /* 0x000000180e047210 */ /* 0x001fc60007f1e0ff */
[----:B------:R-:W0:Y:S01]  /*b2f0*/  SHFL.IDX PT, R14, R10, 0x4, 0x181f ;  /* 0x00981f000a0e7f89 */ /* 0x000e2200000e0000 */
[----:B------:R-:W-:-:S05]  /*b300*/  IADD3.X R5, RZ, R5, RZ, P0, !PT ;  /* 0x00000005ff057210 */ /* 0x000fca00007fe4ff */
[----:B------:R2:W-:Y:S01]  /*b310*/  LDGSTS.E.BYPASS.LTC128B.128 [R17+0x1dc00], desc[UR36][R4.64], !P1 ;  /* 0x1dc0000004117fae */ /* 0x0005e2000c901d64 */
[----:B0-----:R-:W-:-:S05]  /*b320*/  IADD3 R14, P0, R14, R24, RZ ;  /* 0x000000180e0e7210 */ /* 0x001fca0007f1e0ff */
[----:B------:R-:W-:Y:S02]  /*b330*/  IMAD.X R15, RZ, RZ, R18, P0 ;  /* 0x000000ffff0f7224 */ /* 0x000fe400000e0612 */
[----:B------:R2:W0:Y:S04]  /*b340*/  SHFL.IDX PT, R18, R3, 0x5, 0x181f ;  /* 0x00b81f0003127f89 */ /* 0x00042800000e0000 */
[----:B------:R2:W-:Y:S02]  /*b350*/  LDGSTS.E.BYPASS.LTC128B.128 [R17+0x1e400], desc[UR36][R14.64], !P1 ;  /* 0x1e4000000e117fae */ /* 0x0005e4000c901d64 */
.L_x_149:
[----:B--2---:R-:W-:-:S05]  /*b360*/  IADD3 R4, P0, R37, R24, RZ ;  /* 0x0000001825047210 */ /* 0x004fca0007f1e0ff */
[----:B0-----:R-:W-:Y:S01]  /*b370*/  IMAD.X R5, RZ, RZ, R18, P0 ;  /* 0x000000ffff057224 */ /* 0x001fe200000e0612 */
[----:B------:R-:W-:-:S04]  /*b380*/  PLOP3.LUT P0, PT, PT, PT, PT, 0x80, 0x0 ;  /* 0x000000000000781c */ /* 0x000fc80003f0f070 */
[----:B------:R-:W-:Y:S01]  /*b390*/  @!PT LDS RZ, [RZ] ;  /* 0x00000000fffff984 */ /* 0x000fe20000000800 */
[----:B------:R-:W-:Y:S01]  /*b3a0*/  @!PT LDS RZ, [RZ] ;  /* 0x00000000fffff984 */ /* 0x000fe20000000800 */
[----:B------:R-:W-:Y:S01]  /*b3b0*/  @!PT LDS RZ, [RZ] ;  /* 0x00000000fffff984 */ /* 0x000fe20000000800 */
[----:B------:R0:W-:Y:S01]  /*b3c0*/  LDGSTS.E.BYPASS.LTC128B.128 [R17+0x1ec00], desc[UR36][R4.64], !P1 ;  /* 0x1ec0000004117fae */ /* 0x0001e2000c901d64 */
[----:B------:R-:W-:-:S08]  /*b3d0*/  NOP ;  /* 0x0000000000007918 */ /* 0x000fd00000000000 */
.L_x_64:
[----:B------:R-:W-:Y:S02]  /*b3e0*/  PLOP3.LUT P1, PT, P1, P0, PT, 0xa2, 0x0 ;  /* 0x000000000000781c */ /* 0x000fe40000f21472 */
[----:B------:R-:W-:-:S08]  /*b3f0*/  @P0 R2UR P1, UR4, R32 ;  /* 0x00000000200402ca */ /* 0x000fd00000020000 */
[----:B------:R-:W-:-:S05]  /*b400*/  @P0 PLOP3.LUT P0, PT, P1, PT, PT, 0x80, 0x0 ;  /* 0x000000000000081c */ /* 0x000fca0000f0f070 */
[----:B------:R-:W-:Y:S01]  /*b410*/  @!P1 SYNCS.ARRIVE.TRANS64.RED.A0T1 RZ, [UR4+0x22830], RZ ;  /* 0x022830ffffff99a7 */ /* 0x000fe20008200404 */
[----:B------:R-:W-:Y:S07]  /*b420*/  @!P1 ARRIVES.LDGSTSBAR.64.TRANSCNT [UR4+0x22830] ;  /* 0x02283000ff0099b0 */ /* 0x000fee0008000a84 */
[----:B------:R-:W-:Y:S05]  /*b430*/  @P0 BRA.U.ANY `(.L_x_64) ;  /* 0xfffffffd00e80947 */ /* 0x000fea000393ffff */
[----:B------:R-:W-:Y:S01]  /*b440*/  NOP ;  /* 0x0000000000007918 */ /* 0x000fe20000000000 */
[----:B------:R-:W-:-:S13]  /*b450*/  ISETP.NE.AND P2, PT, R34, 0x3, PT ;  /* 0x000000032200780c */ /* 0x000fda0003f45270 */
[----:B------:R-:W-:Y:S05]  /*b460*/  @!P2 BRA `(.L_x_65) ;  /* 0x000000000004a947 */ /* 0x000fea0003800000 */
[----:B------:R-:W-:Y:S01]  /*b470*/  BPT.TRAP 0x1 ;  /* 0x000000040000795c */ /* 0x000fe20000300000 */
.L_x_65:
[----:B------:R2:W-:Y:S01]  /*b480*/  SYNCS.ARRIVE.TRANS64.A1T0 RZ, [R32+URZ+0x22830], RZ ;  /* 0x022830ff20ff79a7 */ /* 0x0005e2000810003f */
[----:B------:R-:W-:Y:S05]  /*b490*/  @!P2 BRA `(.L_x_66) ;  /* 0x000000000004a947 */ /* 0x000fea0003800000 */
[----:B------:R-:W-:Y:S01]  /*b4a0*/  BPT.TRAP 0x1 ;  /* 0x000000040000795c */ /* 0x000fe20000300000 */
.L_x_66:
[----:B------:R-:W3:Y:S01]  /*b4b0*/  SYNCS.PHASECHK.TRANS64.TRYWAIT P0, [R32+URZ+0x22860], R31 ;  /* 0x0228601f200075a7 */ /* 0x000ee2000800017f */
[----:B------:R-:W-:Y:S04]  /*b4c0*/  BSSY B1, `(.L_x_67) ;  /* 0x0000002000017945 */ /* 0x000fe80003800000 */
[----:B---3--:R-:W-:Y:S05]  /*b4d0*/  @!P0 BRA `(.L_x_68) ;  /* 0x0000002c005c8947 */ /* 0x008fea0003800000 */
.L_x_150:
[----:B------:R-:W-:Y:S05]  /*b4e0*/  BSYNC B1 ;  /* 0x0000000000017941 */ /* 0x000fea0003800000 */
.L_x_67:
[----:B------:R-:W-:Y:S01]  /*b4f0*/  ULDC.64 UR4, c[0x0][0x328] ;  /* 0x0000ca0000047ab9 */ /* 0x000fe20000000a00 */
[----:B------:R-:W-:Y:S01]  /*b500*/  ULDC.64 UR6, c[0x0][0x338] ;  /* 0x0000ce0000067ab9 */ /* 0x000fe20000000a00 */
[----:B------:R-:W-:Y:S01]  /*b510*/  IMAD R27, R27, UR4, RZ ;  /* 0x000000041b1b7c24 */ /* 0x000fe2000f8e02ff */
[----:B------:R-:W-:Y:S01]  /*b520*/  LOP3.LUT P4, RZ, R23, 0x1, RZ, 0xc0, !PT ;  /* 0x0000000117ff7812 */ /* 0x000fe2000788c0ff */
[C---:B0-----:R-:W-:Y:S01]  /*b530*/  IMAD.WIDE.U32 R4, R28.reuse, UR4, RZ ;  /* 0x000000041c047c25 */ /* 0x041fe2000f8e00ff */
[----:B------:R-:W-:Y:S02]  /*b540*/  R2UR UR4, R19 ;  /* 0x00000000130472ca */ /* 0x000fe400000e0000 */
[C---:B------:R-:W-:Y:S01]  /*b550*/  LOP3.LUT P3, RZ, R23.reuse, 0x10, RZ, 0xc0, !PT ;  /* 0x0000001017ff7812 */ /* 0x040fe2000786c0ff */
[----:B------:R-:W-:Y:S01]  /*b560*/  IMAD R27, R28, UR5, R27 ;  /* 0x000000051c1b7c24 */ /* 0x000fe2000f8e021b */
[C---:B------:R-:W-:Y:S01]  /*b570*/  LOP3.LUT P2, RZ, R23.reuse, 0x8, RZ, 0xc0, !PT ;  /* 0x0000000817ff7812 */ /* 0x040fe2000784c0ff */
[----:B------:R-:W-:Y:S01]  /*b580*/  IMAD R22, R22, UR6, RZ ;  /* 0x0000000616167c24 */ /* 0x000fe2000f8e02ff */
[----:B------:R-:W-:-:S02]  /*b590*/  LOP3.LUT P1, RZ, R23, 0x4, RZ, 0xc0, !PT ;  /* 0x0000000417ff7812 */ /* 0x000fc4000782c0ff */
[----:B------:R-:W-:Y:S01]  /*b5a0*/  IADD3 R5, R5, R27, RZ ;  /* 0x0000001b05057210 */ /* 0x000fe20007ffe0ff */
[C---:B------:R-:W-:Y:S02]  /*b5b0*/  IMAD R3, R33.reuse, UR7, R22 ;  /* 0x0000000721037c24 */ /* 0x040fe4000f8e0216 */
        /* <DEDUP_REMOVED lines=10> */
[----:B------:R-:W-:-:S04]  /*b660*/  LEA R3, P0, R4, UR6, 0x1 ;  /* 0x0000000604037c11 */ /* 0x000fc8000f8008ff */
[----:B------:R-:W-:Y:S01]  /*b670*/  LEA.HI.X R18, R4, UR7, R5, 0x1, P0 ;  /* 0x0000000704127c11 */ /* 0x000fe200080f0c05 */
[----:B------:R-:W-:Y:S08]  /*b680*/  BRA.DIV UR4, `(.L_x_69) ;  /* 0x0000002e04047947 */ /* 0x000ff0000b800000 */
[----:B------:R-:W0:Y:S01]  /*b690*/  SHFL.IDX PT, R14, R3, RZ, 0x181f ;  /* 0x00181fff030e7589 */ /* 0x000e2200000e0000 */
[----:B------:R-:W-:-:S03]  /*b6a0*/  IMAD R17, R21, 0xc000, R0 ;  /* 0x0000c00015117824 */ /* 0x000fc600078e0200 */
[----:B------:R-:W4:Y:S04]  /*b6b0*/  SHFL.IDX PT, R5, R18, RZ, 0x181f ;  /* 0x00181fff12057589 */ /* 0x000f2800000e0000 */
[----:B------:R-:W-:Y:S04]  /*b6c0*/  SHFL.IDX PT, R6, R18, 0x1, 0x181f ;  /* 0x00381f0012067f89 */ /* 0x000fe800000e0000 */
[----:B------:R-:W-:Y:S04]  /*b6d0*/  SHFL.IDX PT, R7, R18, 0x3, 0x181f ;  /* 0x00781f0012077f89 */ /* 0x000fe800000e0000 */
[----:B------:R-:W-:Y:S01]  /*b6e0*/  SHFL.IDX PT, R22, R18, 0x4, 0x181f ;  /* 0x00981f0012167f89 */ /* 0x000fe200000e0000 */
[----:B0-----:R-:W-:-:S05]  /*b6f0*/  IADD3 R14, P0, R14, R24, RZ ;  /* 0x000000180e0e7210 */ /* 0x001fca0007f1e0ff */
[----:B----4-:R-:W-:Y:S02]  /*b700*/  IMAD.X R15, RZ, RZ, R5, P0 ;  /* 0x000000ffff0f7224 */ /* 0x010fe400000e0605 */
[----:B------:R-:W0:Y:S04]  /*b710*/  SHFL.IDX PT, R5, R3, 0x1, 0x181f ;  /* 0x00381f0003057f89 */ /* 0x000e2800000e0000 */
[----:B------:R-:W-:Y:S04]  /*b720*/  LDGSTS.E.BYPASS.LTC128B.128 [R17], desc[UR36][R14.64], !P4 ;  /* 0x000000000e117fae */ /* 0x000fe8000e101d64 */
[----:B------:R-:W-:Y:S04]  /*b730*/  LDGSTS.E.BYPASS.LTC128B.128 [R17+0x3000], desc[UR36][R14.64+0x80], !P3 ;  /* 0x030000800e117fae */ /* 0x000fe8000d901d64 */
[----:B------:R-:W-:Y:S04]  /*b740*/  LDGSTS.E.BYPASS.LTC128B.128 [R17+0x6000], desc[UR36][R14.64+0x100], !P2 ;  /* 0x060001000e117fae */ /* 0x000fe8000d101d64 */
[----:B------:R-:W-:Y:S01]  /*b750*/  LDGSTS.E.BYPASS.LTC128B.128 [R17+0x9000], desc[UR36][R14.64+0x180], !P1 ;  /* 0x090001800e117fae */ /* 0x000fe2000c901d64 */
[----:B0-----:R-:W-:-:S03]  /*b760*/  IADD3 R10, P0, R5, R24, RZ ;  /* 0x00000018050a7210 */ /* 0x001fc60007f1e0ff */
[----:B------:R-:W0:Y:S02]  /*b770*/  SHFL.IDX PT, R5, R3, 0x2, 0x181f ;  /* 0x00581f0003057f89 */ /* 0x000e2400000e0000 */
[----:B------:R-:W-:Y:S02]  /*b780*/  IMAD.X R11, RZ, RZ, R6, P0 ;  /* 0x000000ffff0b7224 */ /* 0x000fe400000e0606 */
[----:B------:R-:W4:Y:S04]  /*b790*/  SHFL.IDX PT, R6, R18, 0x2, 0x181f ;  /* 0x00581f0012067f89 */ /* 0x000f2800000e0000 */
[----:B------:R-:W-:Y:S04]  /*b7a0*/  LDGSTS.E.BYPASS.LTC128B.128 [R17+0x800], desc[UR36][R10.64], !P4 ;  /* 0x008000000a117fae */ /* 0x000fe8000e101d64 */
[----:B------:R-:W-:Y:S04]  /*b7b0*/  LDGSTS.E.BYPASS.LTC128B.128 [R17+0x3800], desc[UR36][R10.64+0x80], !P3 ;  /* 0x038000800a117fae */ /* 0x000fe8000d901d64 */
[----:B------:R-:W-:Y:S04]  /*b7c0*/  LDGSTS.E.BYPASS.LTC128B.128 [R17+0x6800], desc[UR36][R10.64+0x100], !P2 ;  /* 0x068001000a117fae */ /* 0x000fe8000d101d64 */
[----:B------:R-:W-:Y:S01]  /*b7d0*/  LDGSTS.E.BYPASS.LTC128B.128 [R17+0x9800], desc[UR36][R10.64+0x180], !P1 ;  /* 0x098001800a117fae */ /* 0x000fe2000c901d64 */
[----:B0-----:R-:W-:-:S03]  /*b7e0*/  IADD3 R8, P0, R5, R24, RZ ;  /* 0x0000001805087210 */ /* 0x001fc60007f1e0ff */
[----:B------:R-:W-:Y:S04]  /*b7f0*/  SHFL.IDX PT, R18, R18, 0x5, 0x181f ;  /* 0x00b81f0012127f89 */ /* 0x000fe800000e0000 */
[----:B------:R-:W0:Y:S01]  /*b800*/  SHFL.IDX PT, R5, R3, 0x3, 0x181f ;  /* 0x00781f0003057f89 */ /* 0x000e2200000e0000 */
[----:B----4-:R-:W-:-:S05]  /*b810*/  IADD3.X R9, RZ, R6, RZ, P0, !PT ;  /* 0x00000006ff097210 */ /* 0x010fca00007fe4ff */
[----:B------:R-:W-:Y:S04]  /*b820*/  LDGSTS.E.BYPASS.LTC128B.128 [R17+0x1000], desc[UR36][R8.64], !P4 ;  /* 0x0100000008117fae */ /* 0x000fe8000e101d64 */
[----:B------:R-:W-:Y:S04]  /*b830*/  LDGSTS.E.BYPASS.LTC128B.128 [R17+0x4000], desc[UR36][R8.64+0x80], !P3 ;  /* 0x0400008008117fae */ /* 0x000fe8000d901d64 */
[----:B------:R-:W-:Y:S04]  /*b840*/  LDGSTS.E.BYPASS.LTC128B.128 [R17+0x7000], desc[UR36][R8.64+0x100], !P2 ;  /* 0x0700010008117fae */ /* 0x000fe8000d101d64 */
[----:B------:R4:W-:Y:S01]  /*b850*/  LDGSTS.E.BYPASS.LTC128B.128 [R17+0xa000], desc[UR36][R8.64+0x180], !P1 ;  /* 0x0a00018008117fae */ /* 0x0009e2000c901d64 */
[----:B0-----:R-:W-:-:S03]  /*b860*/  IADD3 R6, P0, R5, R24, RZ ;  /* 0x0000001805067210 */ /* 0x001fc60007f1e0ff */
[----:B------:R-:W0:Y:S02]  /*b870*/  SHFL.IDX PT, R5, R3, 0x4, 0x181f ;  /* 0x00981f0003057f89 */ /* 0x000e2400000e0000 */
[----:B------:R-:W-:Y:S02]  /*b880*/  IMAD.X R7, RZ, RZ, R7, P0 ;  /* 0x000000ffff077224 */ /* 0x000fe400000e0607 */
[----:B------:R-:W1:Y:S01]  /*b890*/  SHFL.IDX PT, R3, R3, 0x5, 0x181f ;  /* 0x00b81f0003037f89 */ /* 0x000e6200000e0000 */
[----:B----4-:R-:W-:-:S03]  /*b8a0*/  MOV R8, RZ ;  /* 0x000000ff00087202 */ /* 0x010fc60000000f00 */
[----:B------:R4:W-:Y:S04]  /*b8b0*/  LDGSTS.E.BYPASS.LTC128B.128 [R17+0x1800], desc[UR36][R6.64], !P4 ;  /* 0x0180000006117fae */ /* 0x0009e8000e101d64 */
[----:B------:R4:W-:Y:S04]  /*b8c0*/  LDGSTS.E.BYPASS.LTC128B.128 [R17+0x4800], desc[UR36][R6.64+0x80], !P3 ;  /* 0x0480008006117fae */ /* 0x0009e8000d901d64 */
[----:B------:R4:W-:Y:S04]  /*b8d0*/  LDGSTS.E.BYPASS.LTC128B.128 [R17+0x7800], desc[UR36][R6.64+0x100], !P2 ;  /* 0x0780010006117fae */ /* 0x0009e8000d101d64 */
[----:B------:R4:W-:Y:S01]  /*b8e0*/  LDGSTS.E.BYPASS.LTC128B.128 [R17+0xa800], desc[UR36][R6.64+0x180], !P1 ;  /* 0x0a80018006117fae */ /* 0x0009e2000c901d64 */
[----:B0-----:R-:W-:-:S05]  /*b8f0*/  IADD3 R4, P0, R5, R24, RZ ;  /* 0x0000001805047210 */ /* 0x001fca0007f1e0ff */
[----:B------:R-:W-:-:S05]  /*b900*/  IMAD.X R5, RZ, RZ, R22, P0 ;  /* 0x000000ffff057224 */ /* 0x000fca00000e0616 */
[----:B------:R4:W-:Y:S04]  /*b910*/  LDGSTS.E.BYPASS.LTC128B.128 [R17+0x2000], desc[UR36][R4.64], !P4 ;  /* 0x0200000004117fae */ /* 0x0009e8000e101d64 */
[----:B------:R4:W-:Y:S04]  /*b920*/  LDGSTS.E.BYPASS.LTC128B.128 [R17+0x5000], desc[UR36][R4.64+0x80], !P3 ;  /* 0x0500008004117fae */ /* 0x0009e8000d901d64 */
[----:B------:R4:W-:Y:S04]  /*b930*/  LDGSTS.E.BYPASS.LTC128B.128 [R17+0x8000], desc[UR36][R4.64+0x100], !P2 ;  /* 0x0800010004117fae */ /* 0x0009e8000d101d64 */
[----:B-1----:R4:W-:Y:S02]  /*b940*/  LDGSTS.E.BYPASS.LTC128B.128 [R17+0xb000], desc[UR36][R4.64+0x180], !P1 ;  /* 0x0b00018004117fae */ /* 0x0029e4000c901d64 */
.L_x_164:
[----:B----4-:R-:W-:-:S05]  /*b950*/  IADD3 R4, P0, R3, R24, RZ ;  /* 0x0000001803047210 */ /* 0x010fca0007f1e0ff */
[----:B------:R-:W-:Y:S01]  /*b960*/  IMAD.X R5, RZ, RZ, R18, P0 ;  /* 0x000000ffff057224 */ /* 0x000fe200000e0612 */
[----:B------:R-:W-:-:S04]  /*b970*/  PLOP3.LUT P0, PT, PT, PT, PT, 0x80, 0x0 ;  /* 0x000000000000781c */ /* 0x000fc80003f0f070 */
        /* <DEDUP_REMOVED lines=8> */
.L_x_70:
        /* <DEDUP_REMOVED lines=10> */
.L_x_71:
[----:B------:R-:W-:Y:S01]  /*baa0*/  VIADD R21, R21, 0x1 ;  /* 0x0000000115157836 */ /* 0x000fe20000000000 */
[----:B------:R-:W-:Y:S01]  /*bab0*/  IADD3 R35, R35, -0x1, RZ ;  /* 0xffffffff23237810 */ /* 0x000fe20007ffe0ff */
[----:B------:R1:W-:Y:S01]  /*bac0*/  SYNCS.ARRIVE.TRANS64.A1T0 RZ, [R32+URZ+0x22850], RZ ;  /* 0x022850ff20ff79a7 */ /* 0x0003e2000810003f */
[----:B------:R-:W-:Y:S02]  /*bad0*/  VIADD R36, R36, 0xffffffa0 ;  /* 0xffffffa024247836 */ /* 0x000fe40000000000 */
[----:B------:R-:W-:-:S04]  /*bae0*/  ISETP.NE.AND P0, PT, R21, 0x2, PT ;  /* 0x000000021500780c */ /* 0x000fc80003f05270 */
[----:B------:R-:W-:Y:S02]  /*baf0*/  SEL R21, R21, RZ, P0 ;  /* 0x000000ff15157207 */ /* 0x000fe40000000000 */
[----:B------:R-:W-:Y:S02]  /*bb00*/  SEL R3, RZ, 0x1, P0 ;  /* 0x00000001ff037807 */ /* 0x000fe40000000000 */
[----:B------:R-:W-:Y:S02]  /*bb10*/  ISETP.GT.AND P0, PT, R35, UR45, PT ;  /* 0x0000002d23007c0c */ /* 0x000fe4000bf04270 */
[----:B------:R-:W-:-:S11]  /*bb20*/  LOP3.LUT R20, R20, R3, RZ, 0x3c, !PT ;  /* 0x0000000314147212 */ /* 0x000fd600078e3cff */
[----:B-1----:R-:W-:Y:S05]  /*bb30*/  @P0 BRA `(.L_x_72) ;  /* 0xfffffff000a80947 */ /* 0x002fea000383ffff */
.L_x_57:
[----:B------:R-:W-:Y:S05]  /*bb40*/  BSYNC B0 ;  /* 0x0000000000007941 */ /* 0x000fea0003800000 */
.L_x_40:
[----:B------:R-:W0:Y:S01]  /*bb50*/  S2R R3, SR_CgaCtaId ;  /* 0x0000000000037919 */ /* 0x000e220000008800 */
[----:B------:R-:W-:Y:S01]  /*bb60*/  MOV R0, 0x400 ;  /* 0x0000040000007802 */ /* 0x000fe20000000f00 */
[----:B------:R-:W-:Y:S01]  /*bb70*/  BSSY B0, `(.L_x_73) ;  /* 0x0000005000007945 */ /* 0x000fe20003800000 */
[----:B------:R-:W-:Y:S02]  /*bb80*/  SHF.L.U32 R8, R8, 0x1f, RZ ;  /* 0x0000001f08087819 */ /* 0x000fe400000006ff */
[----:B0-----:R-:W-:-:S04]  /*bb90*/  LEA R4, R3, R0, 0x18 ;  /* 0x0000000003047211 */ /* 0x001fc800078ec0ff */
[----:B------:R-:W0:Y:S02]  /*bba0*/  SYNCS.PHASECHK.TRANS64.TRYWAIT P0, [R4+URZ+0x22820], R8 ;  /* 0x02282008040075a7 */ /* 0x000e24000800017f */
[----:B0-----:R-:W-:Y:S05]  /*bbb0*/  @!P0 BRA `(.L_x_74) ;  /* 0x0000002c00988947 */ /* 0x001fea0003800000 */
.L_x_165:
[----:B------:R-:W-:Y:S05]  /*bbc0*/  BSYNC B0 ;  /* 0x0000000000007941 */ /* 0x000fea0003800000 */
.L_x_73:
[----:B------:R-:W-:-:S03]  /*bbd0*/  UMOV UR4, 0xffffffff ;  /* 0xffffffff00047882 */ /* 0x000fc60000000000 */
[----:B------:R-:W-:Y:S05]  /*bbe0*/  BRA.DIV UR4, `(.L_x_75) ;  /* 0x0000002e04a07947 */ /* 0x000fea000b800000 */
[----:B------:R1:W4:Y:S02]  /*bbf0*/  SHFL.IDX PT, R14, R2, RZ, 0x1f ;  /* 0x00001fff020e7589 */ /* 0x00032400000e0000 */
.L_x_168:
[----:B----4-:R-:W-:-:S13]  /*bc00*/  ISETP.NE.AND P0, PT, R14, RZ, PT ;  /* 0x000000ff0e00720c */ /* 0x010fda0003f05270 */
[----:B------:R-:W-:Y:S05]  /*bc10*/  @P0 BRA `(.L_x_8) ;  /* 0x0000000000880947 */ /* 0x000fea0003800000 */
[----:B------:R-:W-:-:S03]  /*bc20*/  UMOV UR4, 0xffffffff ;  /* 0xffffffff00047882 */ /* 0x000fc60000000000 */
[----:B------:R-:W-:Y:S05]  /*bc30*/  BRA.DIV UR4, `(.L_x_76) ;  /* 0x0000002e04b47947 */ /* 0x000fea000b800000 */
[----:B------:R-:W-:-:S13]  /*bc40*/  ELECT P6, URZ, PT ;  /* 0x00000000003f782f */ /* 0x000fda00038c0000 */
.L_x_171:
[----:B------:R-:W-:Y:S05]  /*bc50*/  @!P6 BRA `(.L_x_8) ;  /* 0x000000000078e947 */ /* 0x000fea0003800000 */
[----:B------:R-:W-:-:S06]  /*bc60*/  ULOP3.LUT UR4, UR39, 0x2, URZ, 0xfc, !UPT ;  /* 0x0000000227047892 */ /* 0x000fcc000f8efc3f */
[----:B------:R-:W-:-:S05]  /*bc70*/  IMAD.U32 R0, RZ, RZ, UR4 ;  /* 0x00000004ff007e24 */ /* 0x000fca000f8e00ff */
[----:B------:R-:W-:-:S13]  /*bc80*/  ISETP.NE.AND P0, PT, R0, 0x3, PT ;  /* 0x000000030000780c */ /* 0x000fda0003f05270 */
[----:B------:R-:W-:Y:S05]  /*bc90*/  @!P0 BRA `(.L_x_77) ;  /* 0x0000000000048947 */ /* 0x000fea0003800000 */
[----:B------:R-:W-:Y:S01]  /*bca0*/  BPT.TRAP 0x1 ;  /* 0x000000040000795c */ /* 0x000fe20000300000 */
.L_x_77:
[C---:B------:R-:W-:Y:S01]  /*bcb0*/  LEA R5, R21.reuse, R4, 0x3 ;  /* 0x0000000415057211 */ /* 0x040fe200078e18ff */
[----:B------:R-:W-:Y:S01]  /*bcc0*/  VIADD R21, R21, 0x1 ;  /* 0x0000000115157836 */ /* 0x000fe20000000000 */
[----:B------:R-:W-:-:S04]  /*bcd0*/  SHF.L.U32 R0, R20, 0x1f, RZ ;  /* 0x0000001f14007819 */ /* 0x000fc800000006ff */
[----:B------:R-:W4:Y:S01]  /*bce0*/  SYNCS.PHASECHK.TRANS64.TRYWAIT P1, [R5+URZ+0x22840], R0 ;  /* 0x02284000050075a7 */ /* 0x000f22000802017f */
[----:B------:R-:W-:-:S04]  /*bcf0*/  ISETP.NE.AND P2, PT, R21, 0x2, PT ;  /* 0x000000021500780c */ /* 0x000fc80003f45270 */
[----:B------:R-:W-:Y:S01]  /*bd00*/  SEL R3, RZ, 0x1, P2 ;  /* 0x00000001ff037807 */ /* 0x000fe20001000000 */
[----:B----4-:R-:W-:Y:S08]  /*bd10*/  @!P1 BRA `(.L_x_78) ;  /* 0x0000002c009c9947 */ /* 0x010ff00003800000 */
.L_x_172:
[----:B------:R-:W-:Y:S02]  /*bd20*/  SEL R21, R21, RZ, P2 ;  /* 0x000000ff15157207 */ /* 0x000fe40001000000 */
[----:B-1----:R-:W-:Y:S01]  /*bd30*/  LOP3.LUT R2, R20, R3, RZ, 0x3c, !PT ;  /* 0x0000000314027212 */ /* 0x002fe200078e3cff */
[----:B------:R-:W-:Y:S06]  /*bd40*/  @!P0 BRA `(.L_x_79) ;  /* 0x0000000000048947 */ /* 0x000fec0003800000 */
[----:B------:R-:W-:Y:S01]  /*bd50*/  BPT.TRAP 0x1 ;  /* 0x000000040000795c */ /* 0x000fe20000300000 */
.L_x_79:
[----:B------:R-:W-:Y:S01]  /*bd60*/  IMAD R21, R21, 0x8, R4 ;  /* 0x0000000815157824 */ /* 0x000fe200078e0204 */
[----:B------:R-:W-:-:S04]  /*bd70*/  SHF.L.U32 R2, R2, 0x1f, RZ ;  /* 0x0000001f02027819 */ /* 0x000fc800000006ff */
[----:B------:R-:W1:Y:S02]  /*bd80*/  SYNCS.PHASECHK.TRANS64.TRYWAIT P1, [R21+URZ+0x22840], R2 ;  /* 0x02284002150075a7 */ /* 0x000e64000802017f */
[----:B-1----:R-:W-:Y:S05]  /*bd90*/  @!P1 BRA `(.L_x_80) ;  /* 0x0000002c00909947 */ /* 0x002fea0003800000 */
.L_x_173:
[----:B------:R-:W-:Y:S05]  /*bda0*/  @!P0 BRA `(.L_x_81) ;  /* 0x0000000000048947 */ /* 0x000fea0003800000 */
[----:B------:R-:W-:Y:S01]  /*bdb0*/  BPT.TRAP 0x1 ;  /* 0x000000040000795c */ /* 0x000fe20000300000 */
.L_x_81:
[----:B------:R-:W0:Y:S02]  /*bdc0*/  SYNCS.PHASECHK.TRANS64.TRYWAIT P1, [R5+URZ+0x22860], R0 ;  /* 0x02286000050075a7 */ /* 0x000e24000802017f */
[----:B0-----:R-:W-:Y:S05]  /*bdd0*/  @!P1 BRA `(.L_x_82) ;  /* 0x0000002c00949947 */ /* 0x001fea0003800000 */
.L_x_174:
[----:B------:R-:W-:Y:S05]  /*bde0*/  @!P0 BRA `(.L_x_83) ;  /* 0x0000000000048947 */ /* 0x000fea0003800000 */
[----:B------:R-:W-:Y:S01]  /*bdf0*/  BPT.TRAP 0x1 ;  /* 0x000000040000795c */ /* 0x000fe20000300000 */
.L_x_83:
[----:B------:R0:W0:Y:S02]  /*be00*/  SYNCS.PHASECHK.TRANS64.TRYWAIT P0, [R21+URZ+0x22860], R2 ;  /* 0x02286002150075a7 */ /* 0x000024000800017f */
[----:B0-----:R-:W-:Y:S05]  /*be10*/  @!P0 NANOSLEEP.SYNCS 0x989680 ;  /* 0x009896800000895d */ /* 0x001fea0003900000 */
[----:B------:R-:W0:Y:S02]  /*be20*/  @!P0 SYNCS.PHASECHK.TRANS64 P0, [R21+URZ+0x22860], R2 ;  /* 0x02286002150085a7 */ /* 0x000e24000800007f */
[----:B0-----:R-:W-:Y:S05]  /*be30*/  @!P0 BRA `(.L_x_83) ;  /* 0xfffffffc00f08947 */ /* 0x001fea000383ffff */
.L_x_8:
[----:B------:R-:W-:Y:S05]  /*be40*/  BSYNC B6 ;  /* 0x0000000000067941 */ /* 0x000fea0003800000 */
.L_x_5:
[----:B------:R-:W-:Y:S05]  /*be50*/  EXIT ;  /* 0x000000000000794d */ /* 0x000fea0003800000 */
.L_x_12:
[----:B0-----:R-:W-:-:S04]  /*be60*/  MOV R5, UR41 ;  /* 0x0000002900057c02 */ /* 0x001fc80008000f00 */
[----:B------:R0:W1:Y:S03]  /*be70*/  SYNCS.PHASECHK.TRANS64.TRYWAIT P0, [R5+URZ+0x22800], R8 ;  /* 0x02280008050075a7 */ /* 0x000066000800017f */
[----:B-1----:R-:W-:Y:S05]  /*be80*/  @!P0 NANOSLEEP.SYNCS 0x989680 ;  /* 0x009896800000895d */ /* 0x002fea0003900000 */
[----:B------:R-:W1:Y:S02]  /*be90*/  @!P0 SYNCS.PHASECHK.TRANS64 P0, [R5+URZ+0x22800], R8 ;  /* 0x02280008050085a7 */ /* 0x000e64000800007f */
[----:B-1----:R-:W-:Y:S05]  /*bea0*/  @!P0 BRA `(.L_x_12) ;  /* 0xfffffffc00ec8947 */ /* 0x002fea000383ffff */
[----:B------:R-:W-:Y:S05]  /*beb0*/  BRA `(.L_x_84) ;  /* 0xffffff5400607947 */ /* 0x000fea000383ffff */
.L_x_16:
[----:B0-----:R-:W-:-:S04]  /*bec0*/  IMAD.U32 R5, RZ, RZ, UR41 ;  /* 0x00000029ff057e24 */ /* 0x001fc8000f8e00ff */
[----:B------:R0:W2:Y:S03]  /*bed0*/  SYNCS.PHASECHK.TRANS64.TRYWAIT P1, [R5+URZ+0x22830], R8 ;  /* 0x02283008050075a7 */ /* 0x0000a6000802017f */
[----:B--2---:R-:W-:Y:S05]  /*bee0*/  @!P1 NANOSLEEP.SYNCS 0x989680 ;  /* 0x009896800000995d */ /* 0x004fea0003900000 */
[----:B------:R-:W2:Y:S02]  /*bef0*/  @!P1 SYNCS.PHASECHK.TRANS64 P1, [R5+URZ+0x22830], R8 ;  /* 0x02283008050095a7 */ /* 0x000ea4000802007f */
[----:B--2---:R-:W-:Y:S05]  /*bf00*/  @!P1 BRA `(.L_x_16) ;  /* 0xfffffffc00ec9947 */ /* 0x004fea000383ffff */
[----:B------:R-:W-:Y:S05]  /*bf10*/  BRA `(.L_x_15) ;  /* 0xffffff54007c7947 */ /* 0x000fea000383ffff */
.L_x_21:
[----:B--2---:R-:W-:-:S04]  /*bf20*/  IMAD.U32 R9, RZ, RZ, UR41 ;  /* 0x00000029ff097e24 */ /* 0x004fc8000f8e00ff */
[----:B------:R2:W4:Y:S03]  /*bf30*/  SYNCS.PHASECHK.TRANS64.TRYWAIT P1, [R9+URZ+0x22850], R8 ;  /* 0x02285008090075a7 */ /* 0x000526000802017f */
[----:B----4-:R-:W-:Y:S05]  /*bf40*/  @!P1 NANOSLEEP.SYNCS 0x989680 ;  /* 0x009896800000995d */ /* 0x010fea0003900000 */
[----:B------:R-:W4:Y:S02]  /*bf50*/  @!P1 SYNCS.PHASECHK.TRANS64 P1, [R9+URZ+0x22850], R8 ;  /* 0x02285008090095a7 */ /* 0x000f24000802007f */
[----:B----4-:R-:W-:Y:S05]  /*bf60*/  @!P1 BRA `(.L_x_21) ;  /* 0xfffffffc00ec9947 */ /* 0x010fea000383ffff */
[----:B------:R-:W-:Y:S05]  /*bf70*/  BRA `(.L_x_20) ;  /* 0xffffff7000887947 */ /* 0x000fea000383ffff */
.L_x_27:
[----:B0-----:R-:W-:Y:S01]  /*bf80*/  MOV R0, UR28 ;  /* 0x0000001c00007c02 */ /* 0x001fe20008000f00 */
[----:B------:R-:W-:-:S04]  /*bf90*/  IMAD.U32 R7, RZ, RZ, UR29 ;  /* 0x0000001dff077e24 */ /* 0x000fc8000f8e00ff */
[----:B------:R0:W1:Y:S03]  /*bfa0*/  SYNCS.PHASECHK.TRANS64.TRYWAIT P2, [R0+URZ+0x22830], R7 ;  /* 0x02283007000075a7 */ /* 0x000066000804017f */
[----:B-1----:R-:W-:Y:S05]  /*bfb0*/  @!P2 NANOSLEEP.SYNCS 0x989680 ;  /* 0x009896800000a95d */ /* 0x002fea0003900000 */
[----:B------:R-:W1:Y:S02]  /*bfc0*/  @!P2 SYNCS.PHASECHK.TRANS64 P2, [R0+URZ+0x22830], R7 ;  /* 0x022830070000a5a7 */ /* 0x000e64000804007f */
[----:B-1----:R-:W-:Y:S05]  /*bfd0*/  @!P2 BRA `(.L_x_27) ;  /* 0xfffffffc00e8a947 */ /* 0x002fea000383ffff */
[----:B------:R-:W-:Y:S05]  /*bfe0*/  BRA `(.L_x_26) ;  /* 0xffffff7400b47947 */ /* 0x000fea000383ffff */
.L_x_32:
[----:B0-----:R-:W-:Y:S01]  /*bff0*/  IMAD.U32 R8, RZ, RZ, UR28 ;  /* 0x0000001cff087e24 */ /* 0x001fe2000f8e00ff */
[----:B------:R-:W-:-:S04]  /*c000*/  MOV R9, UR29 ;  /* 0x0000001d00097c02 */ /* 0x000fc80008000f00 */
[----:B------:R0:W1:Y:S03]  /*c010*/  SYNCS.PHASECHK.TRANS64.TRYWAIT P2, [R8+URZ+0x22850], R9 ;  /* 0x02285009080075a7 */ /* 0x000066000804017f */
[----:B-1----:R-:W-:Y:S05]  /*c020*/  @!P2 NANOSLEEP.SYNCS 0x989680 ;  /* 0x009896800000a95d */ /* 0x002fea0003900000 */
[----:B------:R-:W1:Y:S02]  /*c030*/  @!P2 SYNCS.PHASECHK.TRANS64 P2, [R8+URZ+0x22850], R9 ;  /* 0x022850090800a5a7 */ /* 0x000e64000804007f */
[----:B-1----:R-:W-:Y:S05]  /*c040*/  @!P2 BRA `(.L_x_32) ;  /* 0xfffffffc00e8a947 */ /* 0x002fea000383ffff */
[----:B------:R-:W-:Y:S05]  /*c050*/  BRA `(.L_x_31) ;  /* 0xffffff9400507947 */ /* 0x000fea000383ffff */
.L_x_45:
[----:B------:R-:W-:Y:S01]  /*c060*/  IMAD.MOV.U32 R13, RZ, RZ, R2 ;  /* 0x000000ffff0d7224 */ /* 0x000fe200078e0002 */
[----:B------:R-:W-:Y:S01]  /*c070*/  MOV R11, 0x1f ;  /* 0x0000001f000b7802 */ /* 0x000fe20000000f00 */
[----:B------:R-:W-:Y:S02]  /*c080*/  IMAD.MOV.U32 R12, RZ, RZ, RZ ;  /* 0x000000ffff0c7224 */ /* 0x000fe400078e00ff */
[----:B------:R-:W-:-:S07]  /*c090*/  IMAD.MOV.U32 R15, RZ, RZ, -0x1 ;  /* 0xffffffffff0f7424 */ /* 0x000fce00078e00ff */
[----:B-----5:R-:W-:Y:S05]  /*c0a0*/  WARPSYNC.COLLECTIVE R15, `(.L_x_85) ;  /* 0x000000000f087348 */ /* 0x020fea0003c00000 */
[----:B------:R0:W1:Y:S02]  /*c0b0*/  SHFL.IDX P6, R14, R13, R12, R11 ;  /* 0x0000000c0d0e7389 */ /* 0x00006400000c000b */
[----:B01---5:R-:W-:Y:S01]  /*c0c0*/  ENDCOLLECTIVE ;  /* 0x000000000000791b */ /* 0x023fe20003800000 */
.L_x_85:
[----:B------:R-:W-:Y:S05]  /*c0d0*/  BRA `(.L_x_86) ;  /* 0xffffffd000f87947 */ /* 0x000fea000383ffff */
.L_x_47:
[----:B0-----:R-:W-:-:S04]  /*c0e0*/  IMAD.U32 R3, RZ, RZ, UR43 ;  /* 0x0000002bff037e24 */ /* 0x001fc8000f8e00ff */
[----:B------:R0:W1:Y:S03]  /*c0f0*/  SYNCS.PHASECHK.TRANS64.TRYWAIT P0, [R3+URZ+0x22840], R0 ;  /* 0x02284000030075a7 */ /* 0x000066000800017f */
[----:B-1----:R-:W-:Y:S05]  /*c100*/  @!P0 NANOSLEEP.SYNCS 0x989680 ;  /* 0x009896800000895d */ /* 0x002fea0003900000 */
[----:B------:R-:W1:Y:S02]  /*c110*/  @!P0 SYNCS.PHASECHK.TRANS64 P0, [R3+URZ+0x22840], R0 ;  /* 0x02284000030085a7 */ /* 0x000e64000800007f */
[----:B-1----:R-:W-:Y:S05]  /*c120*/  @!P0 BRA `(.L_x_47) ;  /* 0xfffffffc00ec8947 */ /* 0x002fea000383ffff */
[----:B------:R-:W-:Y:S05]  /*c130*/  BRA `(.L_x_87) ;  /* 0xffffffd4003c7947 */ /* 0x000fea000383ffff */
.L_x_48:
[----:B------:R-:W-:Y:S01]  /*c140*/  BSSY B0, `(.L_x_88) ;  /* 0x0000008000007945 */ /* 0x000fe20003800000 */
[----:B------:R-:W-:Y:S01]  /*c150*/  MOV R13, R0 ;  /* 0x00000000000d7202 */ /* 0x000fe20000000f00 */
[----:B------:R-:W-:Y:S01]  /*c160*/  IMAD.MOV.U32 R12, RZ, RZ, RZ ;  /* 0x000000ffff0c7224 */ /* 0x000fe200078e00ff */
[----:B------:R-:W-:Y:S01]  /*c170*/  MOV R15, 0xffffffff ;  /* 0xffffffff000f7802 */ /* 0x000fe20000000f00 */
[----:B------:R-:W-:-:S07]  /*c180*/  IMAD.MOV.U32 R11, RZ, RZ, 0x181f ;  /* 0x0000181fff0b7424 */ /* 0x000fce00078e00ff */
[----:B------:R-:W-:Y:S05]  /*c190*/  WARPSYNC.COLLECTIVE R15, `(.L_x_89) ;  /* 0x000000000f087348 */ /* 0x000fea0003c00000 */
[----:B------:R0:W1:Y:S02]  /*c1a0*/  SHFL.IDX P6, R14, R13, R12, R11 ;  /* 0x0000000c0d0e7389 */ /* 0x00006400000c000b */
[----:B01----:R-:W-:Y:S01]  /*c1b0*/  ENDCOLLECTIVE ;  /* 0x000000000000791b */ /* 0x003fe20003800000 */
.L_x_89:
[----:B------:R-:W-:Y:S05]  /*c1c0*/  BSYNC B0 ;  /* 0x0000000000007941 */ /* 0x000fea0003800000 */
.L_x_88:
[----:B------:R-:W-:Y:S01]  /*c1d0*/  IMAD.MOV.U32 R13, RZ, RZ, R3 ;  /* 0x000000ffff0d7224 */ /* 0x000fe200078e0003 */
[----:B------:R-:W-:Y:S01]  /*c1e0*/  MOV R12, RZ ;  /* 0x000000ff000c7202 */ /* 0x000fe20000000f00 */
[----:B------:R-:W-:Y:S01]  /*c1f0*/  IMAD.MOV.U32 R11, RZ, RZ, 0x181f ;  /* 0x0000181fff0b7424 */ /* 0x000fe200078e00ff */
[----:B------:R-:W-:Y:S01]  /*c200*/  @P0 LEA R7, R16, UR43, 0x1 ;  /* 0x0000002b10070c11 */ /* 0x000fe2000f8e08ff */
[----:B------:R-:W-:Y:S02]  /*c210*/  IMAD.MOV.U32 R15, RZ, RZ, -0x1 ;  /* 0xffffffffff0f7424 */ /* 0x000fe400078e00ff */
[----:B------:R-:W-:-:S07]  /*c220*/  IMAD.MOV.U32 R4, RZ, RZ, R14 ;  /* 0x000000ffff047224 */ /* 0x000fce00078e000e */
[----:B------:R-:W-:Y:S05]  /*c230*/  WARPSYNC.COLLECTIVE R15, `(.L_x_90) ;  /* 0x000000000f087348 */ /* 0x000fea0003c00000 */
[----:B------:R0:W1:Y:S02]  /*c240*/  SHFL.IDX P6, R14, R13, R12, R11 ;  /* 0x0000000c0d0e7389 */ /* 0x00006400000c000b */
[----:B01----:R-:W-:Y:S01]  /*c250*/  ENDCOLLECTIVE ;  /* 0x000000000000791b */ /* 0x003fe20003800000 */
.L_x_90:
[----:B------:R-:W-:Y:S01]  /*c260*/  IMAD.MOV.U32 R13, RZ, RZ, R0 ;  /* 0x000000ffff0d7224 */ /* 0x000fe200078e0000 */
[----:B------:R-:W-:Y:S02]  /*c270*/  MOV R12, 0x1 ;  /* 0x00000001000c7802 */ /* 0x000fe40000000f00 */
[----:B------:R-:W-:-:S04]  /*c280*/  @P0 LEA R14, P1, R24, R14, 0x1 ;  /* 0x0000000e180e0211 */ /* 0x000fc800078208ff */
[----:B------:R-:W-:Y:S01]  /*c290*/  @P0 IADD3.X R5, RZ, R4, RZ, P1, !PT ;  /* 0x00000004ff050210 */ /* 0x000fe20000ffe4ff */
[----:B------:R-:W-:-:S08]  /*c2a0*/  @P0 IMAD.MOV.U32 R4, RZ, RZ, R14 ;  /* 0x000000ffff040224 */ /* 0x000fd000078e000e */
[----:B------:R-:W-:Y:S05]  /*c2b0*/  WARPSYNC.COLLECTIVE R15, `(.L_x_91) ;  /* 0x000000000f087348 */ /* 0x000fea0003c00000 */
[----:B------:R0:W1:Y:S02]  /*c2c0*/  SHFL.IDX P6, R14, R13, R12, R11 ;  /* 0x0000000c0d0e7389 */ /* 0x00006400000c000b */
[----:B01----:R-:W-:Y:S01]  /*c2d0*/  ENDCOLLECTIVE ;  /* 0x000000000000791b */ /* 0x003fe20003800000 */
.L_x_91:
[----:B------:R-:W-:Y:S01]  /*c2e0*/  @!PT LDS RZ, [RZ] ;  /* 0x00000000fffff984 */ /* 0x000fe20000000800 */
[----:B------:R-:W-:Y:S01]  /*c2f0*/  @!PT LDS RZ, [RZ] ;  /* 0x00000000fffff984 */ /* 0x000fe20000000800 */
[----:B------:R-:W-:Y:S01]  /*c300*/  @!PT LDS RZ, [RZ] ;  /* 0x00000000fffff984 */ /* 0x000fe20000000800 */
[----:B------:R0:W-:Y:S01]  /*c310*/  @P0 LDGSTS.E.BYPASS.LTC128B.128 [R7+0x1c400], desc[UR36][R4.64], !P2 ;  /* 0x1c40000004070fae */ /* 0x0001e2000d101d64 */
[----:B------:R-:W-:Y:S01]  /*c320*/  ISETP.GE.AND P0, PT, R35, 0x11, PT ;  /* 0x000000112300780c */ /* 0x000fe20003f06270 */
[----:B------:R-:W-:-:S12]  /*c330*/  IMAD.MOV.U32 R13, RZ, RZ, R3 ;  /* 0x000000ffff0d7224 */ /* 0x000fd800078e0003 */
[----:B------:R-:W-:Y:S01]  /*c340*/  @P0 LEA R9, R16, UR43, 0x1 ;  /* 0x0000002b10090c11 */ /* 0x000fe2000f8e08ff */
[----:B0-----:R-:W-:-:S07]  /*c350*/  IMAD.MOV.U32 R6, RZ, RZ, R14 ;  /* 0x000000ffff067224 */ /* 0x001fce00078e000e */
[----:B------:R-:W-:Y:S05]  /*c360*/  WARPSYNC.COLLECTIVE R15, `(.L_x_92) ;  /* 0x000000000f087348 */ /* 0x000fea0003c00000 */
[----:B------:R0:W1:Y:S02]  /*c370*/  SHFL.IDX P6, R14, R13, R12, R11 ;  /* 0x0000000c0d0e7389 */ /* 0x00006400000c000b */
[----:B01----:R-:W-:Y:S01]  /*c380*/  ENDCOLLECTIVE ;  /* 0x000000000000791b */ /* 0x003fe20003800000 */
.L_x_92:
[----:B------:R-:W-:Y:S02]  /*c390*/  IMAD.MOV.U32 R13, RZ, RZ, R0 ;  /* 0x000000ffff0d7224 */ /* 0x000fe400078e0000 */
[----:B------:R-:W-:Y:S01]  /*c3a0*/  IMAD.MOV.U32 R12, RZ, RZ, 0x2 ;  /* 0x00000002ff0c7424 */ /* 0x000fe200078e00ff */
[----:B------:R-:W-:-:S13]  /*c3b0*/  @P0 LEA R4, P1, R24, R14, 0x1 ;  /* 0x0000000e18040211 */ /* 0x000fda00078208ff */
[----:B------:R-:W-:Y:S05]  /*c3c0*/  WARPSYNC.COLLECTIVE R15, `(.L_x_93) ;  /* 0x000000000f087348 */ /* 0x000fea0003c00000 */
[----:B------:R0:W1:Y:S02]  /*c3d0*/  SHFL.IDX P6, R14, R13, R12, R11 ;  /* 0x0000000c0d0e7389 */ /* 0x00006400000c000b */
[----:B01----:R-:W-:Y:S01]  /*c3e0*/  ENDCOLLECTIVE ;  /* 0x000000000000791b */ /* 0x003fe20003800000 */
.L_x_93:
[----:B------:R-:W-:-:S05]  /*c3f0*/  @P0 IADD3.X R5, RZ, R6, RZ, P1, !PT ;  /* 0x00000006ff050210 */ /* 0x000fca0000ffe4ff */
[----:B------:R-:W-:Y:S01]  /*c400*/  @!PT LDS RZ, [RZ] ;  /* 0x00000000fffff984 */ /* 0x000fe20000000800 */
[----:B------:R-:W-:Y:S01]  /*c410*/  @!PT LDS RZ, [RZ] ;  /* 0x00000000fffff984 */ /* 0x000fe20000000800 */
[----:B------:R-:W-:Y:S01]  /*c420*/  @!PT LDS RZ, [RZ] ;  /* 0x00000000fffff984 */ /* 0x000fe20000000800 */
[----:B------:R0:W-:Y:S01]  /*c430*/  @P0 LDGSTS.E.BYPASS.LTC128B.128 [R9+0x1cc00], desc[UR36][R4.64], !P2 ;  /* 0x1cc0000004090fae */ /* 0x0001e2000d101d64 */
[----:B------:R-:W-:Y:S01]  /*c440*/  ISETP.GE.AND P0, PT, R35, 0x21, PT ;  /* 0x000000212300780c */ /* 0x000fe20003f06270 */
[----:B------:R-:W-:-:S12]  /*c450*/  IMAD.MOV.U32 R13, RZ, RZ, R3 ;  /* 0x000000ffff0d7224 */ /* 0x000fd800078e0003 */
[----:B------:R-:W-:Y:S02]  /*c460*/  @P0 LEA R7, R16, UR43, 0x1 ;  /* 0x0000002b10070c11 */ /* 0x000fe4000f8e08ff */
[----:B0-----:R-:W-:-:S07]  /*c470*/  MOV R6, R14 ;  /* 0x0000000e00067202 */ /* 0x001fce0000000f00 */
[----:B------:R-:W-:Y:S05]  /*c480*/  WARPSYNC.COLLECTIVE R15, `(.L_x_94) ;  /* 0x000000000f087348 */ /* 0x000fea0003c00000 */
[----:B------:R0:W1:Y:S02]  /*c490*/  SHFL.IDX P6, R14, R13, R12, R11 ;  /* 0x0000000c0d0e7389 */ /* 0x00006400000c000b */
[----:B01----:R-:W-:Y:S01]  /*c4a0*/  ENDCOLLECTIVE ;  /* 0x000000000000791b */ /* 0x003fe20003800000 */
.L_x_94:
[----:B------:R-:W-:Y:S01]  /*c4b0*/  MOV R13, R0 ;  /* 0x00000000000d7202 */ /* 0x000fe20000000f00 */
[----:B------:R-:W-:Y:S01]  /*c4c0*/  IMAD.MOV.U32 R12, RZ, RZ, 0x3 ;  /* 0x00000003ff0c7424 */ /* 0x000fe200078e00ff */
[----:B------:R-:W-:-:S13]  /*c4d0*/  @P0 LEA R4, P1, R24, R14, 0x1 ;  /* 0x0000000e18040211 */ /* 0x000fda00078208ff */
[----:B------:R-:W-:Y:S05]  /*c4e0*/  WARPSYNC.COLLECTIVE R15, `(.L_x_95) ;  /* 0x000000000f087348 */ /* 0x000fea0003c00000 */
[----:B------:R0:W1:Y:S02]  /*c4f0*/  SHFL.IDX P6, R14, R13, R12, R11 ;  /* 0x0000000c0d0e7389 */ /* 0x00006400000c000b */
[----:B01----:R-:W-:Y:S01]  /*c500*/  ENDCOLLECTIVE ;  /* 0x000000000000791b */ /* 0x003fe20003800000 */
.L_x_95:
[----:B------:R-:W-:-:S05]  /*c510*/  @P0 IMAD.X R5, RZ, RZ, R6, P1 ;  /* 0x000000ffff050224 */ /* 0x000fca00008e0606 */
[----:B------:R-:W-:Y:S01]  /*c520*/  @!PT LDS RZ, [RZ] ;  /* 0x00000000fffff984 */ /* 0x000fe20000000800 */
[----:B------:R-:W-:Y:S01]  /*c530*/  @!PT LDS RZ, [RZ] ;  /* 0x00000000fffff984 */ /* 0x000fe20000000800 */
[----:B------:R-:W-:Y:S01]  /*c540*/  @!PT LDS RZ, [RZ] ;  /* 0x00000000fffff984 */ /* 0x000fe20000000800 */
[----:B------:R0:W-:Y:S01]  /*c550*/  @P0 LDGSTS.E.BYPASS.LTC128B.128 [R7+0x1d400], desc[UR36][R4.64], !P2 ;  /* 0x1d40000004070fae */ /* 0x0001e2000d101d64 */
[----:B------:R-:W-:Y:S02]  /*c560*/  ISETP.GE.AND P0, PT, R35, 0x31, PT ;  /* 0x000000312300780c */ /* 0x000fe40003f06270 */
[----:B------:R-:W-:-:S11]  /*c570*/  MOV R13, R3 ;  /* 0x00000003000d7202 */ /* 0x000fd60000000f00 */
[----:B------:R-:W-:Y:S01]  /*c580*/  @P0 LEA R9, R16, UR43, 0x1 ;  /* 0x0000002b10090c11 */ /* 0x000fe2000f8e08ff */
[----:B0-----:R-:W-:-:S07]  /*c590*/  IMAD.MOV.U32 R6, RZ, RZ, R14 ;  /* 0x000000ffff067224 */ /* 0x001fce00078e000e */
[----:B------:R-:W-:Y:S05]  /*c5a0*/  WARPSYNC.COLLECTIVE R15, `(.L_x_96) ;  /* 0x000000000f087348 */ /* 0x000fea0003c00000 */
[----:B------:R0:W1:Y:S02]  /*c5b0*/  SHFL.IDX P6, R14, R13, R12, R11 ;  /* 0x0000000c0d0e7389 */ /* 0x00006400000c000b */
[----:B01----:R-:W-:Y:S01]  /*c5c0*/  ENDCOLLECTIVE ;  /* 0x000000000000791b */ /* 0x003fe20003800000 */
.L_x_96:
[----:B------:R-:W-:Y:S01]  /*c5d0*/  IMAD.MOV.U32 R13, RZ, RZ, R0 ;  /* 0x000000ffff0d7224 */ /* 0x000fe200078e0000 */
[----:B------:R-:W-:Y:S02]  /*c5e0*/  MOV R12, 0x4 ;  /* 0x00000004000c7802 */ /* 0x000fe40000000f00 */
[----:B------:R-:W-:-:S13]  /*c5f0*/  @P0 LEA R4, P1, R24, R14, 0x1 ;  /* 0x0000000e18040211 */ /* 0x000fda00078208ff */
[----:B------:R-:W-:Y:S05]  /*c600*/  WARPSYNC.COLLECTIVE R15, `(.L_x_97) ;  /* 0x000000000f087348 */ /* 0x000fea0003c00000 */
[----:B------:R0:W1:Y:S02]  /*c610*/  SHFL.IDX P6, R14, R13, R12, R11 ;  /* 0x0000000c0d0e7389 */ /* 0x00006400000c000b */
[----:B01----:R-:W-:Y:S01]  /*c620*/  ENDCOLLECTIVE ;  /* 0x000000000000791b */ /* 0x003fe20003800000 */
.L_x_97:
[----:B------:R-:W-:-:S05]  /*c630*/  @P0 IMAD.X R5, RZ, RZ, R6, P1 ;  /* 0x000000ffff050224 */ /* 0x000fca00008e0606 */
        /* <DEDUP_REMOVED lines=11> */
.L_x_98:
[----:B------:R-:W-:Y:S02]  /*c6f0*/  IMAD.MOV.U32 R13, RZ, RZ, R0 ;  /* 0x000000ffff0d7224 */ /* 0x000fe400078e0000 */
[----:B------:R-:W-:Y:S01]  /*c700*/  IMAD.MOV.U32 R12, RZ, RZ, 0x5 ;  /* 0x00000005ff0c7424 */ /* 0x000fe200078e00ff */
[----:B------:R-:W-:-:S13]  /*c710*/  @P0 LEA R4, P1, R24, R14, 0x1 ;  /* 0x0000000e18040211 */ /* 0x000fda00078208ff */
[----:B------:R-:W-:Y:S05]  /*c720*/  WARPSYNC.COLLECTIVE R15, `(.L_x_99) ;  /* 0x000000000f087348 */ /* 0x000fea0003c00000 */
[----:B------:R0:W1:Y:S02]  /*c730*/  SHFL.IDX P6, R14, R13, R12, R11 ;  /* 0x0000000c0d0e7389 */ /* 0x00006400000c000b */
[----:B01----:R-:W-:Y:S01]  /*c740*/  ENDCOLLECTIVE ;  /* 0x000000000000791b */ /* 0x003fe20003800000 */
.L_x_99:
[----:B------:R-:W-:-:S05]  /*c750*/  @P0 IADD3.X R5, RZ, R6, RZ, P1, !PT ;  /* 0x00000006ff050210 */ /* 0x000fca0000ffe4ff */
[----:B------:R-:W-:Y:S01]  /*c760*/  @!PT LDS RZ, [RZ] ;  /* 0x00000000fffff984 */ /* 0x000fe20000000800 */
[----:B------:R-:W-:Y:S01]  /*c770*/  @!PT LDS RZ, [RZ] ;  /* 0x00000000fffff984 */ /* 0x000fe20000000800 */
[----:B------:R-:W-:Y:S01]  /*c780*/  @!PT LDS RZ, [RZ] ;  /* 0x00000000fffff984 */ /* 0x000fe20000000800 */
[----:B------:R0:W-:Y:S01]  /*c790*/  @P0 LDGSTS.E.BYPASS.LTC128B.128 [R7+0x1e400], desc[UR36][R4.64], !P2 ;  /* 0x1e40000004070fae */ /* 0x0001e2000d101d64 */
[----:B------:R-:W-:Y:S01]  /*c7a0*/  IMAD.MOV.U32 R13, RZ, RZ, R3 ;  /* 0x000000ffff0d7224 */ /* 0x000fe200078e0003 */
[----:B------:R-:W-:-:S07]  /*c7b0*/  MOV R6, R14 ;  /* 0x0000000e00067202 */ /* 0x000fce0000000f00 */
[----:B0-----:R-:W-:Y:S05]  /*c7c0*/  WARPSYNC.COLLECTIVE R15, `(.L_x_100) ;  /* 0x000000000f087348 */ /* 0x001fea0003c00000 */
[----:B------:R1:W2:Y:S02]  /*c7d0*/  SHFL.IDX P6, R14, R13, R12, R11 ;  /* 0x0000000c0d0e7389 */ /* 0x0002a400000c000b */
[----:B012---:R-:W-:Y:S01]  /*c7e0*/  ENDCOLLECTIVE ;  /* 0x000000000000791b */ /* 0x007fe20003800000 */
.L_x_100:
[----:B------:R-:W-:Y:S05]  /*c7f0*/  BRA `(.L_x_101) ;  /* 0xffffffd000b07947 */ /* 0x000fea000383ffff */
.L_x_51:
[----:B------:R-:W-:Y:S01]  /*c800*/  IMAD.MOV.U32 R13, RZ, RZ, R0 ;  /* 0x000000ffff0d7224 */ /* 0x000fe200078e0000 */
[----:B------:R-:W-:Y:S01]  /*c810*/  MOV R12, RZ ;  /* 0x000000ff000c7202 */ /* 0x000fe20000000f00 */
[----:B------:R-:W-:Y:S02]  /*c820*/  IMAD.MOV.U32 R11, RZ, RZ, 0x181f ;  /* 0x0000181fff0b7424 */ /* 0x000fe400078e00ff */
[----:B------:R-:W-:Y:S02]  /*c830*/  IMAD.MOV.U32 R15, RZ, RZ, -0x1 ;  /* 0xffffffffff0f7424 */ /* 0x000fe400078e00ff */
[----:B------:R-:W-:-:S07]  /*c840*/  IMAD R32, R32, 0x80, R27 ;  /* 0x0000008020207824 */ /* 0x000fce00078e021b */
[----:B------:R-:W-:Y:S05]  /*c850*/  WARPSYNC.COLLECTIVE R15, `(.L_x_102) ;  /* 0x000000000f087348 */ /* 0x000fea0003c00000 */
[----:B------:R0:W1:Y:S02]  /*c860*/  SHFL.IDX P6, R14, R13, R12, R11 ;  /* 0x0000000c0d0e7389 */ /* 0x00006400000c000b */
[----:B01----:R-:W-:Y:S01]  /*c870*/  ENDCOLLECTIVE ;  /* 0x000000000000791b */ /* 0x003fe20003800000 */
.L_x_102:
[----:B------:R-:W-:Y:S02]  /*c880*/  VIADD R8, R32, 0x10 ;  /* 0x0000001020087836 */ /* 0x000fe40000000000 */
[----:B------:R-:W-:Y:S01]  /*c890*/  IMAD.MOV.U32 R13, RZ, RZ, R6 ;  /* 0x000000ffff0d7224 */ /* 0x000fe200078e0006 */
[----:B------:R-:W-:-:S07]  /*c8a0*/  MOV R4, R14 ;  /* 0x0000000e00047202 */ /* 0x000fce0000000f00 */
[----:B------:R-:W-:Y:S05]  /*c8b0*/  WARPSYNC.COLLECTIVE R15, `(.L_x_103) ;  /* 0x000000000f087348 */ /* 0x000fea0003c00000 */
[----:B------:R0:W1:Y:S02]  /*c8c0*/  SHFL.IDX P6, R14, R13, R12, R11 ;  /* 0x0000000c0d0e7389 */ /* 0x00006400000c000b */
[----:B01----:R-:W-:Y:S01]  /*c8d0*/  ENDCOLLECTIVE ;  /* 0x000000000000791b */ /* 0x003fe20003800000 */
.L_x_103:
[----:B------:R-:W-:Y:S02]  /*c8e0*/  ULDC UR4, c[0x0][0x288] ;  /* 0x0000a20000047ab9 */ /* 0x000fe40000000800 */
[----:B------:R-:W-:-:S05]  /*c8f0*/  IMAD R3, R3, UR4, RZ ;  /* 0x0000000403037c24 */ /* 0x000fca000f8e02ff */
[----:B------:R-:W-:Y:S02]  /*c900*/  ISETP.GE.AND P0, PT, R32, R3, PT ;  /* 0x000000032000720c */ /* 0x000fe40003f06270 */
[----:B------:R-:W-:Y:S01]  /*c910*/  MOV R13, R0 ;  /* 0x00000000000d7202 */ /* 0x000fe20000000f00 */
[----:B------:R-:W-:-:S10]  /*c920*/  IMAD.MOV.U32 R12, RZ, RZ, 0x1 ;  /* 0x00000001ff0c7424 */ /* 0x000fd400078e00ff */
[----:B------:R-:W-:Y:S02]  /*c930*/  @!P0 LEA R9, R16, UR43, 0x1 ;  /* 0x0000002b10098c11 */ /* 0x000fe4000f8e08ff */
[----:B------:R-:W-:-:S04]  /*c940*/  @!P0 LEA R14, P2, R24, R14, 0x1 ;  /* 0x0000000e180e8211 */ /* 0x000fc800078408ff */
[----:B------:R-:W-:Y:S01]  /*c950*/  @!P0 IADD3.X R5, RZ, R4, RZ, P2, !PT ;  /* 0x00000004ff058210 */ /* 0x000fe200017fe4ff */
[----:B------:R-:W-:-:S08]  /*c960*/  @!P0 IMAD.MOV.U32 R4, RZ, RZ, R14 ;  /* 0x000000ffff048224 */ /* 0x000fd000078e000e */
[----:B------:R-:W-:Y:S05]  /*c970*/  WARPSYNC.COLLECTIVE R15, `(.L_x_104) ;  /* 0x000000000f087348 */ /* 0x000fea0003c00000 */
[----:B------:R0:W1:Y:S02]  /*c980*/  SHFL.IDX P6, R14, R13, R12, R11 ;  /* 0x0000000c0d0e7389 */ /* 0x00006400000c000b */
[----:B01----:R-:W-:Y:S01]  /*c990*/  ENDCOLLECTIVE ;  /* 0x000000000000791b */ /* 0x003fe20003800000 */
.L_x_104:
[----:B------:R-:W-:Y:S01]  /*c9a0*/  @!PT LDS RZ, [RZ] ;  /* 0x00000000fffff984 */ /* 0x000fe20000000800 */
[----:B------:R-:W-:Y:S01]  /*c9b0*/  @!PT LDS RZ, [RZ] ;  /* 0x00000000fffff984 */ /* 0x000fe20000000800 */
[----:B------:R-:W-:Y:S01]  /*c9c0*/  @!PT LDS RZ, [RZ] ;  /* 0x00000000fffff984 */ /* 0x000fe20000000800 */
[----:B------:R0:W-:Y:S01]  /*c9d0*/  @!P0 LDGSTS.E.BYPASS.LTC128B.128 [R9+0x18400], desc[UR36][R4.64], !P1 ;  /* 0x1840000004098fae */ /* 0x0001e2000c901d64 */
[----:B------:R-:W-:Y:S01]  /*c9e0*/  ISETP.GE.AND P0, PT, R8, R3, PT ;  /* 0x000000030800720c */ /* 0x000fe20003f06270 */
[----:B------:R-:W-:Y:S01]  /*c9f0*/  VIADD R8, R32, 0x20 ;  /* 0x0000002020087836 */ /* 0x000fe20000000000 */
[----:B------:R-:W-:-:S11]  /*ca00*/  MOV R13, R6 ;  /* 0x00000006000d7202 */ /* 0x000fd60000000f00 */
[----:B------:R-:W-:Y:S01]  /*ca10*/  @!P0 LEA R21, R16, UR43, 0x1 ;  /* 0x0000002b10158c11 */ /* 0x000fe2000f8e08ff */
[----:B0-----:R-:W-:-:S07]  /*ca20*/  IMAD.MOV.U32 R7, RZ, RZ, R14 ;  /* 0x000000ffff077224 */ /* 0x001fce00078e000e */
[----:B------:R-:W-:Y:S05]  /*ca30*/  WARPSYNC.COLLECTIVE R15, `(.L_x_105) ;  /* 0x000000000f087348 */ /* 0x000fea0003c00000 */
[----:B------:R0:W1:Y:S02]  /*ca40*/  SHFL.IDX P6, R14, R13, R12, R11 ;  /* 0x0000000c0d0e7389 */ /* 0x00006400000c000b */
[----:B01----:R-:W-:Y:S01]  /*ca50*/  ENDCOLLECTIVE ;  /* 0x000000000000791b */ /* 0x003fe20003800000 */
.L_x_105:
[----:B------:R-:W-:Y:S01]  /*ca60*/  MOV R13, R0 ;  /* 0x00000000000d7202 */ /* 0x000fe20000000f00 */
[----:B------:R-:W-:Y:S01]  /*ca70*/  IMAD.MOV.U32 R12, RZ, RZ, 0x2 ;  /* 0x00000002ff0c7424 */ /* 0x000fe200078e00ff */
[----:B------:R-:W-:-:S13]  /*ca80*/  @!P0 LEA R4, P2, R24, R14, 0x1 ;  /* 0x0000000e18048211 */ /* 0x000fda00078408ff */
[----:B------:R-:W-:Y:S05]  /*ca90*/  WARPSYNC.COLLECTIVE R15, `(.L_x_106) ;  /* 0x000000000f087348 */ /* 0x000fea0003c00000 */
[----:B------:R0:W1:Y:S02]  /*caa0*/  SHFL.IDX P6, R14, R13, R12, R11 ;  /* 0x0000000c0d0e7389 */ /* 0x00006400000c000b */
[----:B01----:R-:W-:Y:S01]  /*cab0*/  ENDCOLLECTIVE ;  /* 0x000000000000791b */ /* 0x003fe20003800000 */
.L_x_106:
[----:B------:R-:W-:-:S05]  /*cac0*/  @!P0 IMAD.X R5, RZ, RZ, R7, P2 ;  /* 0x000000ffff058224 */ /* 0x000fca00010e0607 */
        /* <DEDUP_REMOVED lines=12> */
.L_x_107:
[----:B------:R-:W-:Y:S01]  /*cb90*/  MOV R13, R0 ;  /* 0x00000000000d7202 */ /* 0x000fe20000000f00 */
[----:B------:R-:W-:Y:S01]  /*cba0*/  IMAD.MOV.U32 R12, RZ, RZ, 0x3 ;  /* 0x00000003ff0c7424 */ /* 0x000fe200078e00ff */
[----:B------:R-:W-:-:S13]  /*cbb0*/  @!P0 LEA R4, P2, R24, R14, 0x1 ;  /* 0x0000000e18048211 */ /* 0x000fda00078408ff */
[----:B------:R-:W-:Y:S05]  /*cbc0*/  WARPSYNC.COLLECTIVE R15, `(.L_x_108) ;  /* 0x000000000f087348 */ /* 0x000fea0003c00000 */
[----:B------:R0:W1:Y:S02]  /*cbd0*/  SHFL.IDX P6, R14, R13, R12, R11 ;  /* 0x0000000c0d0e7389 */ /* 0x00006400000c000b */
[----:B01----:R-:W-:Y:S01]  /*cbe0*/  ENDCOLLECTIVE ;  /* 0x000000000000791b */ /* 0x003fe20003800000 */
.L_x_108:
        /* <DEDUP_REMOVED lines=13> */
.L_x_109:
[----:B------:R-:W-:Y:S01]  /*ccc0*/  MOV R13, R0 ;  /* 0x00000000000d7202 */ /* 0x000fe20000000f00 */
[----:B------:R-:W-:Y:S01]  /*ccd0*/  IMAD.MOV.U32 R12, RZ, RZ, 0x4 ;  /* 0x00000004ff0c7424 */ /* 0x000fe200078e00ff */
[----:B------:R-:W-:-:S13]  /*cce0*/  @!P0 LEA R4, P2, R24, R14, 0x1 ;  /* 0x0000000e18048211 */ /* 0x000fda00078408ff */
[----:B------:R-:W-:Y:S05]  /*ccf0*/  WARPSYNC.COLLECTIVE R15, `(.L_x_110) ;  /* 0x000000000f087348 */ /* 0x000fea0003c00000 */
[----:B------:R0:W1:Y:S02]  /*cd00*/  SHFL.IDX P6, R14, R13, R12, R11 ;  /* 0x0000000c0d0e7389 */ /* 0x00006400000c000b */
[----:B01----:R-:W-:Y:S01]  /*cd10*/  ENDCOLLECTIVE ;  /* 0x000000000000791b */ /* 0x003fe20003800000 */
.L_x_110:
        /* <DEDUP_REMOVED lines=13> */
.L_x_111:
[----:B------:R-:W-:Y:S01]  /*cdf0*/  MOV R13, R0 ;  /* 0x00000000000d7202 */ /* 0x000fe20000000f00 */
[----:B------:R-:W-:Y:S01]  /*ce00*/  IMAD.MOV.U32 R12, RZ, RZ, 0x5 ;  /* 0x00000005ff0c7424 */ /* 0x000fe200078e00ff */
[----:B------:R-:W-:-:S13]  /*ce10*/  @!P0 LEA R4, P2, R24, R14, 0x1 ;  /* 0x0000000e18048211 */ /* 0x000fda00078408ff */
[----:B------:R-:W-:Y:S05]  /*ce20*/  WARPSYNC.COLLECTIVE R15, `(.L_x_112) ;  /* 0x000000000f087348 */ /* 0x000fea0003c00000 */
[----:B------:R0:W1:Y:S02]  /*ce30*/  SHFL.IDX P6, R14, R13, R12, R11 ;  /* 0x0000000c0d0e7389 */ /* 0x00006400000c000b */
[----:B01----:R-:W-:Y:S01]  /*ce40*/  ENDCOLLECTIVE ;  /* 0x000000000000791b */ /* 0x003fe20003800000 */
.L_x_112:
[----:B------:R-:W-:-:S05]  /*ce50*/  @!P0 IMAD.X R5, RZ, RZ, R7, P2 ;  /* 0x000000ffff058224 */ /* 0x000fca00010e0607 */
[----:B------:R-:W-:Y:S01]  /*ce60*/  @!PT LDS RZ, [RZ] ;  /* 0x00000000fffff984 */ /* 0x000fe20000000800 */
[----:B------:R-:W-:Y:S01]  /*ce70*/  @!PT LDS RZ, [RZ] ;  /* 0x00000000fffff984 */ /* 0x000fe20000000800 */
[----:B------:R-:W-:Y:S01]  /*ce80*/  @!PT LDS RZ, [RZ] ;  /* 0x00000000fffff984 */ /* 0x000fe20000000800 */
[----:B------:R0:W-:Y:S01]  /*ce90*/  @!P0 LDGSTS.E.BYPASS.LTC128B.128 [R9+0x1a400], desc[UR36][R4.64], !P1 ;  /* 0x1a40000004098fae */ /* 0x0001e2000c901d64 */
[----:B------:R-:W-:Y:S02]  /*cea0*/  ISETP.GE.AND P0, PT, R8, R3, PT ;  /* 0x000000030800720c */ /* 0x000fe40003f06270 */
[----:B------:R-:W-:-:S11]  /*ceb0*/  MOV R13, R6 ;  /* 0x00000006000d7202 */ /* 0x000fd60000000f00 */
[----:B------:R-:W-:Y:S01]  /*cec0*/  @!P0 LEA R21, R16, UR43, 0x1 ;  /* 0x0000002b10158c11 */ /* 0x000fe2000f8e08ff */
[----:B0-----:R-:W-:-:S07]  /*ced0*/  IMAD.MOV.U32 R7, RZ, RZ, R14 ;  /* 0x000000ffff077224 */ /* 0x001fce00078e000e */
[----:B------:R-:W-:Y:S05]  /*cee0*/  WARPSYNC.COLLECTIVE R15, `(.L_x_113) ;  /* 0x000000000f087348 */ /* 0x000fea0003c00000 */
[----:B------:R0:W1:Y:S02]  /*cef0*/  SHFL.IDX P6, R14, R13, R12, R11 ;  /* 0x0000000c0d0e7389 */ /* 0x00006400000c000b */
[----:B01----:R-:W-:Y:S01]  /*cf00*/  ENDCOLLECTIVE ;  /* 0x000000000000791b */ /* 0x003fe20003800000 */
.L_x_113:
[----:B------:R-:W-:Y:S01]  /*cf10*/  IMAD.MOV.U32 R13, RZ, RZ, R0 ;  /* 0x000000ffff0d7224 */ /* 0x000fe200078e0000 */
[----:B------:R-:W-:Y:S02]  /*cf20*/  MOV R12, 0x6 ;  /* 0x00000006000c7802 */ /* 0x000fe40000000f00 */
[----:B------:R-:W-:-:S13]  /*cf30*/  @!P0 LEA R4, P2, R24, R14, 0x1 ;  /* 0x0000000e18048211 */ /* 0x000fda00078408ff */
[----:B------:R-:W-:Y:S05]  /*cf40*/  WARPSYNC.COLLECTIVE R15, `(.L_x_114) ;  /* 0x000000000f087348 */ /* 0x000fea0003c00000 */
[----:B------:R0:W1:Y:S02]  /*cf50*/  SHFL.IDX P6, R14, R13, R12, R11 ;  /* 0x0000000c0d0e7389 */ /* 0x00006400000c000b */
[----:B01----:R-:W-:Y:S01]  /*cf60*/  ENDCOLLECTIVE ;  /* 0x000000000000791b */ /* 0x003fe20003800000 */
.L_x_114:
[----:B------:R-:W-:-:S05]  /*cf70*/  @!P0 IMAD.X R5, RZ, RZ, R7, P2 ;  /* 0x000000ffff058224 */ /* 0x000fca00010e0607 */
[----:B------:R-:W-:Y:S01]  /*cf80*/  @!PT LDS RZ, [RZ] ;  /* 0x00000000fffff984 */ /* 0x000fe20000000800 */
[----:B------:R-:W-:Y:S01]  /*cf90*/  @!PT LDS RZ, [RZ] ;  /* 0x00000000fffff984 */ /* 0x000fe20000000800 */
[----:B------:R-:W-:Y:S01]  /*cfa0*/  @!PT LDS RZ, [RZ] ;  /* 0x00000000fffff984 */ /* 0x000fe20000000800 */
[----:B------:R0:W-:Y:S01]  /*cfb0*/  @!P0 LDGSTS.E.BYPASS.LTC128B.128 [R21+0x1ac00], desc[UR36][R4.64], !P1 ;  /* 0x1ac0000004158fae */ /* 0x0001e2000c901d64 */
[----:B------:R-:W-:Y:S01]  /*cfc0*/  IMAD.MOV.U32 R13, RZ, RZ, R6 ;  /* 0x000000ffff0d7224 */ /* 0x000fe200078e0006 */
[----:B0-----:R-:W-:Y:S01]  /*cfd0*/  IADD3 R4, R32, 0x60, RZ ;  /* 0x0000006020047810 */ /* 0x001fe20007ffe0ff */
[----:B------:R-:W-:-:S03]  /*cfe0*/  IMAD.MOV.U32 R7, RZ, RZ, R14 ;  /* 0x000000ffff077224 */ /* 0x000fc600078e000e */
[----:B------:R-:W-:-:S13]  /*cff0*/  ISETP.GE.AND P0, PT, R4, R3, PT ;  /* 0x000000030400720c */ /* 0x000fda0003f06270 */
[----:B------:R-:W-:Y:S05]  /*d000*/  WARPSYNC.COLLECTIVE R15, `(.L_x_115) ;  /* 0x000000000f087348 */ /* 0x000fea0003c00000 */
[----:B------:R0:W1:Y:S02]  /*d010*/  SHFL.IDX P6, R14, R13, R12, R11 ;  /* 0x0000000c0d0e7389 */ /* 0x00006400000c000b */
[----:B01----:R-:W-:Y:S01]  /*d020*/  ENDCOLLECTIVE ;  /* 0x000000000000791b */ /* 0x003fe20003800000 */
.L_x_115:
[----:B------:R-:W-:Y:S01]  /*d030*/  @!P0 LEA R9, R16, UR43, 0x1 ;  /* 0x0000002b10098c11 */ /* 0x000fe2000f8e08ff */
[----:B------:R-:W-:Y:S01]  /*d040*/  IMAD.MOV.U32 R13, RZ, RZ, R0 ;  /* 0x000000ffff0d7224 */ /* 0x000fe200078e0000 */
[----:B------:R-:W-:Y:S02]  /*d050*/  MOV R12, 0x7 ;  /* 0x00000007000c7802 */ /* 0x000fe40000000f00 */
[----:B------:R-:W-:-:S13]  /*d060*/  @!P0 LEA R4, P2, R24, R14, 0x1 ;  /* 0x0000000e18048211 */ /* 0x000fda00078408ff */
[----:B------:R-:W-:Y:S05]  /*d070*/  WARPSYNC.COLLECTIVE R15, `(.L_x_116) ;  /* 0x000000000f087348 */ /* 0x000fea0003c00000 */
[----:B------:R0:W1:Y:S02]  /*d080*/  SHFL.IDX P6, R14, R13, R12, R11 ;  /* 0x0000000c0d0e7389 */ /* 0x00006400000c000b */
[----:B01----:R-:W-:Y:S01]  /*d090*/  ENDCOLLECTIVE ;  /* 0x000000000000791b */ /* 0x003fe20003800000 */
.L_x_116:
[----:B------:R-:W-:-:S05]  /*d0a0*/  @!P0 IMAD.X R5, RZ, RZ, R7, P2 ;  /* 0x000000ffff058224 */ /* 0x000fca00010e0607 */
[----:B------:R-:W-:Y:S01]  /*d0b0*/  @!PT LDS RZ, [RZ] ;  /* 0x00000000fffff984 */ /* 0x000fe20000000800 */
[----:B------:R-:W-:Y:S01]  /*d0c0*/  @!PT LDS RZ, [RZ] ;  /* 0x00000000fffff984 */ /* 0x000fe20000000800 */
[----:B------:R-:W-:Y:S01]  /*d0d0*/  @!PT LDS RZ, [RZ] ;  /* 0x00000000fffff984 */ /* 0x000fe20000000800 */
[----:B------:R0:W-:Y:S01]  /*d0e0*/  @!P0 LDGSTS.E.BYPASS.LTC128B.128 [R9+0x1b400], desc[UR36][R4.64], !P1 ;  /* 0x1b40000004098fae */ /* 0x0001e2000c901d64 */
[----:B------:R-:W-:Y:S02]  /*d0f0*/  IMAD.MOV.U32 R13, RZ, RZ, R6 ;  /* 0x000000ffff0d7224 */ /* 0x000fe400078e0006 */
[----:B------:R-:W-:-:S07]  /*d100*/  IMAD.MOV.U32 R7, RZ, RZ, R14 ;  /* 0x000000ffff077224 */ /* 0x000fce00078e000e */
[----:B0-----:R-:W-:Y:S05]  /*d110*/  WARPSYNC.COLLECTIVE R15, `(.L_x_117) ;  /* 0x000000000f087348 */ /* 0x001fea0003c00000 */
[----:B------:R1:W2:Y:S02]  /*d120*/  SHFL.IDX P6, R14, R13, R12, R11 ;  /* 0x0000000c0d0e7389 */ /* 0x0002a400000c000b */
[----:B012---:R-:W-:Y:S01]  /*d130*/  ENDCOLLECTIVE ;  /* 0x000000000000791b */ /* 0x007fe20003800000 */
.L_x_117:
[----:B------:R-:W-:Y:S05]  /*d140*/  BRA `(.L_x_118) ;  /* 0xffffffd0009c7947 */ /* 0x000fea000383ffff */
.L_x_52:
[----:B0-----:R-:W-:-:S04]  /*d150*/  MOV R3, UR43 ;  /* 0x0000002b00037c02 */ /* 0x001fc80008000f00 */
[----:B------:R0:W1:Y:S03]  /*d160*/  SYNCS.PHASECHK.TRANS64.TRYWAIT P0, [R3+URZ+0x22820], R0 ;  /* 0x02282000030075a7 */ /* 0x000066000800017f */
[----:B-1----:R-:W-:Y:S05]  /*d170*/  @!P0 NANOSLEEP.SYNCS 0x989680 ;  /* 0x009896800000895d */ /* 0x002fea0003900000 */
[----:B------:R-:W1:Y:S02]  /*d180*/  @!P0 SYNCS.PHASECHK.TRANS64 P0, [R3+URZ+0x22820], R0 ;  /* 0x02282000030085a7 */ /* 0x000e64000800007f */
[----:B-1----:R-:W-:Y:S05]  /*d190*/  @!P0 BRA `(.L_x_52) ;  /* 0xfffffffc00ec8947 */ /* 0x002fea000383ffff */
[----:B------:R-:W-:Y:S05]  /*d1a0*/  BRA `(.L_x_119) ;  /* 0xffffffd000cc7947 */ /* 0x000fea000383ffff */
.L_x_54:
[----:B0-----:R-:W-:-:S04]  /*d1b0*/  IMAD.U32 R3, RZ, RZ, UR43 ;  /* 0x0000002bff037e24 */ /* 0x001fc8000f8e00ff */
[----:B------:R0:W1:Y:S03]  /*d1c0*/  SYNCS.PHASECHK.TRANS64.TRYWAIT P0, [R3+URZ+0x22860], R0 ;  /* 0x02286000030075a7 */ /* 0x000066000800017f */
[----:B-1----:R-:W-:Y:S05]  /*d1d0*/  @!P0 NANOSLEEP.SYNCS 0x989680 ;  /* 0x009896800000895d */ /* 0x002fea0003900000 */
[----:B------:R-:W1:Y:S02]  /*d1e0*/  @!P0 SYNCS.PHASECHK.TRANS64 P0, [R3+URZ+0x22860], R0 ;  /* 0x02286000030085a7 */ /* 0x000e64000800007f */
[----:B-1----:R-:W-:Y:S05]  /*d1f0*/  @!P0 BRA `(.L_x_54) ;  /* 0xfffffffc00ec8947 */ /* 0x002fea000383ffff */
[----:B------:R-:W-:Y:S05]  /*d200*/  BRA `(.L_x_120) ;  /* 0xffffffd000c87947 */ /* 0x000fea000383ffff */
.L_x_55:
[----:B------:R-:W-:Y:S01]  /*d210*/  BSSY B0, `(.L_x_121) ;  /* 0x0000008000007945 */ /* 0x000fe20003800000 */
[----:B------:R-:W-:Y:S01]  /*d220*/  IMAD.MOV.U32 R13, RZ, RZ, R3 ;  /* 0x000000ffff0d7224 */ /* 0x000fe200078e0003 */
[----:B------:R-:W-:Y:S01]  /*d230*/  MOV R12, RZ ;  /* 0x000000ff000c7202 */ /* 0x000fe20000000f00 */
[----:B------:R-:W-:Y:S02]  /*d240*/  IMAD.MOV.U32 R11, RZ, RZ, 0x181f ;  /* 0x0000181fff0b7424 */ /* 0x000fe400078e00ff */
[----:B------:R-:W-:-:S07]  /*d250*/  IMAD.MOV.U32 R15, RZ, RZ, -0x1 ;  /* 0xffffffffff0f7424 */ /* 0x000fce00078e00ff */
[----:B------:R-:W-:Y:S05]  /*d260*/  WARPSYNC.COLLECTIVE R15, `(.L_x_122) ;  /* 0x000000000f087348 */ /* 0x000fea0003c00000 */
[----:B------:R0:W1:Y:S02]  /*d270*/  SHFL.IDX P6, R14, R13, R12, R11 ;  /* 0x0000000c0d0e7389 */ /* 0x00006400000c000b */
[----:B01----:R-:W-:Y:S01]  /*d280*/  ENDCOLLECTIVE ;  /* 0x000000000000791b */ /* 0x003fe20003800000 */
.L_x_122:
[----:B------:R-:W-:Y:S05]  /*d290*/  BSYNC B0 ;  /* 0x0000000000007941 */ /* 0x000fea0003800000 */
.L_x_121:
[----:B------:R-:W-:Y:S01]  /*d2a0*/  IMAD.MOV.U32 R13, RZ, RZ, R17 ;  /* 0x000000ffff0d7224 */ /* 0x000fe200078e0011 */
[----:B------:R-:W-:Y:S01]  /*d2b0*/  MOV R11, 0x181f ;  /* 0x0000181f000b7802 */ /* 0x000fe20000000f00 */
[----:B------:R-:W-:Y:S01]  /*d2c0*/  IMAD.MOV.U32 R12, RZ, RZ, RZ ;  /* 0x000000ffff0c7224 */ /* 0x000fe200078e00ff */
[----:B------:R-:W-:Y:S01]  /*d2d0*/  MOV R0, R14 ;  /* 0x0000000e00007202 */ /* 0x000fe20000000f00 */
[----:B------:R-:W-:Y:S01]  /*d2e0*/  IMAD.MOV.U32 R15, RZ, RZ, -0x1 ;  /* 0xffffffffff0f7424 */ /* 0x000fe200078e00ff */
[----:B------:R-:W-:Y:S01]  /*d2f0*/  LEA R21, R16, UR43, 0x1 ;  /* 0x0000002b10157c11 */ /* 0x000fe2000f8e08ff */
[----:B------:R-:W-:Y:S01]  /*d300*/  IMAD.SHL.U32 R24, R24, 0x2, RZ ;  /* 0x0000000218187824 */ /* 0x000fe200078e00ff */
[----:B------:R-:W-:Y:S01]  /*d310*/  LOP3.LUT P2, RZ, R6, 0x2, RZ, 0xc0, !PT ;  /* 0x0000000206ff7812 */ /* 0x000fe2000784c0ff */
[----:B------:R-:W-:-:S12]  /*d320*/  IMAD.MOV.U32 R8, RZ, RZ, RZ ;  /* 0x000000ffff087224 */ /* 0x000fd800078e00ff */
[----:B------:R-:W-:Y:S05]  /*d330*/  WARPSYNC.COLLECTIVE R15, `(.L_x_123) ;  /* 0x000000000f087348 */ /* 0x000fea0003c00000 */
[----:B------:R0:W1:Y:S02]  /*d340*/  SHFL.IDX P6, R14, R13, R12, R11 ;  /* 0x0000000c0d0e7389 */ /* 0x00006400000c000b */
[----:B01----:R-:W-:Y:S01]  /*d350*/  ENDCOLLECTIVE ;  /* 0x000000000000791b */ /* 0x003fe20003800000 */
.L_x_123:
[----:B------:R-:W-:-:S04]  /*d360*/  LOP3.LUT P1, RZ, R6, 0x4, RZ, 0xc0, !PT ;  /* 0x0000000406ff7812 */ /* 0x000fc8000782c0ff */
[----:B------:R-:W-:Y:S01]  /*d370*/  ISETP.LT.OR P3, PT, R35, 0x1, !P1 ;  /* 0x000000012300780c */ /* 0x000fe20004f61670 */
[----:B------:R-:W-:Y:S02]  /*d380*/  IMAD.MOV.U32 R13, RZ, RZ, R3 ;  /* 0x000000ffff0d7224 */ /* 0x000fe400078e0003 */
[----:B------:R-:W-:Y:S01]  /*d390*/  IMAD.MOV.U32 R12, RZ, RZ, 0x1 ;  /* 0x00000001ff0c7424 */ /* 0x000fe200078e00ff */
[----:B------:R-:W-:-:S13]  /*d3a0*/  IADD3 R4, P0, R14, R24, RZ ;  /* 0x000000180e047210 */ /* 0x000fda0007f1e0ff */
[----:B------:R-:W-:Y:S05]  /*d3b0*/  WARPSYNC.COLLECTIVE R15, `(.L_x_124) ;  /* 0x000000000f087348 */ /* 0x000fea0003c00000 */
[----:B------:R0:W1:Y:S02]  /*d3c0*/  SHFL.IDX P6, R14, R13, R12, R11 ;  /* 0x0000000c0d0e7389 */ /* 0x00006400000c000b */
[----:B01----:R-:W-:Y:S01]  /*d3d0*/  ENDCOLLECTIVE ;  /* 0x000000000000791b */ /* 0x003fe20003800000 */
.L_x_124:
[----:B------:R-:W-:Y:S02]  /*d3e0*/  IADD3.X R5, RZ, R0, RZ, P0, !PT ;  /* 0x00000000ff057210 */ /* 0x000fe400007fe4ff */
[----:B------:R-:W-:Y:S01]  /*d3f0*/  ISETP.LT.OR P0, PT, R35, 0x1, P4 ;  /* 0x000000012300780c */ /* 0x000fe20002701670 */
[----:B------:R-:W-:-:S12]  /*d400*/  IMAD.MOV.U32 R13, RZ, RZ, R17 ;  /* 0x000000ffff0d7224 */ /* 0x000fd800078e0011 */
[----:B------:R-:W-:Y:S01]  /*d410*/  @!PT LDS RZ, [RZ] ;  /* 0x00000000fffff984 */ /* 0x000fe20000000800 */
[----:B------:R-:W-:Y:S01]  /*d420*/  @!PT LDS RZ, [RZ] ;  /* 0x00000000fffff984 */ /* 0x000fe20000000800 */
[----:B------:R-:W-:Y:S01]  /*d430*/  @!PT LDS RZ, [RZ] ;  /* 0x00000000fffff984 */ /* 0x000fe20000000800 */
[----:B------:R0:W-:Y:S01]  /*d440*/  LDGSTS.E.BYPASS.LTC128B.128 [R21+0x400], desc[UR36][R4.64], !P0 ;  /* 0x0040000004157fae */ /* 0x0001e2000c101d64 */
[----:B------:R-:W-:Y:S02]  /*d450*/  ISETP.LT.OR P0, PT, R35, 0x1, !P2 ;  /* 0x000000012300780c */ /* 0x000fe40005701670 */
[----:B------:R-:W-:-:S11]  /*d460*/  MOV R0, R14 ;  /* 0x0000000e00007202 */ /* 0x000fd60000000f00 */
[----:B0-----:R-:W-:Y:S05]  /*d470*/  WARPSYNC.COLLECTIVE R15, `(.L_x_125) ;  /* 0x000000000f087348 */ /* 0x001fea0003c00000 */
[----:B------:R1:W2:Y:S02]  /*d480*/  SHFL.IDX P6, R14, R13, R12, R11 ;  /* 0x0000000c0d0e7389 */ /* 0x0002a400000c000b */
[----:B012---:R-:W-:Y:S01]  /*d490*/  ENDCOLLECTIVE ;  /* 0x000000000000791b */ /* 0x007fe20003800000 */
.L_x_125:
[----:B------:R-:W-:Y:S01]  /*d4a0*/  @!PT LDS RZ, [RZ] ;  /* 0x00000000fffff984 */ /* 0x000fe20000000800 */
[----:B------:R-:W-:Y:S01]  /*d4b0*/  @!PT LDS RZ, [RZ] ;  /* 0x00000000fffff984 */ /* 0x000fe20000000800 */
[----:B------:R-:W-:Y:S01]  /*d4c0*/  @!PT LDS RZ, [RZ] ;  /* 0x00000000fffff984 */ /* 0x000fe20000000800 */
[----:B------:R-:W-:Y:S01]  /*d4d0*/  LDGSTS.E.BYPASS.LTC128B.128 [R21+0x3400], desc[UR36][R4.64+0x80], !P0 ;  /* 0x0340008004157fae */ /* 0x000fe2000c101d64 */
[----:B------:R-:W-:-:S03]  /*d4e0*/  LOP3.LUT P0, RZ, R6, 0x8, RZ, 0xc0, !PT ;  /* 0x0000000806ff7812 */ /* 0x000fc6000780c0ff */
[----:B------:R-:W-:Y:S01]  /*d4f0*/  LDGSTS.E.BYPASS.LTC128B.128 [R21+0x6400], desc[UR36][R4.64+0x100], !P3 ;  /* 0x0640010004157fae */ /* 0x000fe2000d901d64 */
[----:B------:R-:W-:Y:S02]  /*d500*/  ISETP.LT.OR P3, PT, R35, 0x1, !P0 ;  /* 0x000000012300780c */ /* 0x000fe40004761670 */
[----:B------:R-:W-:Y:S01]  /*d510*/  MOV R13, R3 ;  /* 0x00000003000d7202 */ /* 0x000fe20000000f00 */
[----:B------:R-:W-:-:S10]  /*d520*/  IMAD.MOV.U32 R12, RZ, RZ, 0x2 ;  /* 0x00000002ff0c7424 */ /* 0x000fd400078e00ff */
[----:B------:R0:W-:Y:S02]  /*d530*/  LDGSTS.E.BYPASS.LTC128B.128 [R21+0x9400], desc[UR36][R4.64+0x180], !P3 ;  /* 0x0940018004157fae */ /* 0x0001e4000d901d64 */
[----:B0-----:R-:W-:-:S13]  /*d540*/  IADD3 R4, P3, R14, R24, RZ ;  /* 0x000000180e047210 */ /* 0x001fda0007f7e0ff */
[----:B------:R-:W-:Y:S05]  /*d550*/  WARPSYNC.COLLECTIVE R15, `(.L_x_126) ;  /* 0x000000000f087348 */ /* 0x000fea0003c00000 */
[----:B------:R0:W1:Y:S02]  /*d560*/  SHFL.IDX P6, R14, R13, R12, R11 ;  /* 0x0000000c0d0e7389 */ /* 0x00006400000c000b */
[----:B01----:R-:W-:Y:S01]  /*d570*/  ENDCOLLECTIVE ;  /* 0x000000000000791b */ /* 0x003fe20003800000 */
.L_x_126:
[----:B------:R-:W-:Y:S01]  /*d580*/  IMAD.X R5, RZ, RZ, R0, P3 ;  /* 0x000000ffff057224 */ /* 0x000fe200018e0600 */
[----:B------:R-:W-:Y:S02]  /*d590*/  ISETP.LT.OR P3, PT, R35, 0x11, P4 ;  /* 0x000000112300780c */ /* 0x000fe40002761670 */
[----:B------:R-:W-:-:S11]  /*d5a0*/  MOV R13, R17 ;  /* 0x00000011000d7202 */ /* 0x000fd60000000f00 */
[----:B------:R-:W-:Y:S01]  /*d5b0*/  @!PT LDS RZ, [RZ] ;  /* 0x00000000fffff984 */ /* 0x000fe20000000800 */
[----:B------:R-:W-:Y:S01]  /*d5c0*/  @!PT LDS RZ, [RZ] ;  /* 0x00000000fffff984 */ /* 0x000fe20000000800 */
[----:B------:R-:W-:Y:S01]  /*d5d0*/  @!PT LDS RZ, [RZ] ;  /* 0x00000000fffff984 */ /* 0x000fe20000000800 */
[----:B------:R0:W-:Y:S01]  /*d5e0*/  LDGSTS.E.BYPASS.LTC128B.128 [R21+0xc00], desc[UR36][R4.64], !P3 ;  /* 0x00c0000004157fae */ /* 0x0001e2000d901d64 */
[----:B------:R-:W-:Y:S01]  /*d5f0*/  ISETP.LT.OR P3, PT, R35, 0x11, !P2 ;  /* 0x000000112300780c */ /* 0x000fe20005761670 */
[----:B------:R-:W-:-:S12]  /*d600*/  IMAD.MOV.U32 R0, RZ, RZ, R14 ;  /* 0x000000ffff007224 */ /* 0x000fd800078e000e */
[----:B0-----:R-:W-:Y:S05]  /*d610*/  WARPSYNC.COLLECTIVE R15, `(.L_x_127) ;  /* 0x000000000f087348 */ /* 0x001fea0003c00000 */
[----:B------:R1:W2:Y:S02]  /*d620*/  SHFL.IDX P6, R14, R13, R12, R11 ;  /* 0x0000000c0d0e7389 */ /* 0x0002a400000c000b */
[----:B012---:R-:W-:Y:S01]  /*d630*/  ENDCOLLECTIVE ;  /* 0x000000000000791b */ /* 0x007fe20003800000 */
.L_x_127:
[----:B------:R-:W-:Y:S01]  /*d640*/  @!PT LDS RZ, [RZ] ;  /* 0x00000000fffff984 */ /* 0x000fe20000000800 */
[----:B------:R-:W-:Y:S01]  /*d650*/  @!PT LDS RZ, [RZ] ;  /* 0x00000000fffff984 */ /* 0x000fe20000000800 */
[----:B------:R-:W-:Y:S01]  /*d660*/  @!PT LDS RZ, [RZ] ;  /* 0x00000000fffff984 */ /* 0x000fe20000000800 */
[----:B------:R-:W-:Y:S01]  /*d670*/  LDGSTS.E.BYPASS.LTC128B.128 [R21+0x3c00], desc[UR36][R4.64+0x80], !P3 ;  /* 0x03c0008004157fae */ /* 0x000fe2000d901d64 */
[----:B------:R-:W-:Y:S01]  /*d680*/  ISETP.LT.OR P3, PT, R35, 0x11, !P1 ;  /* 0x000000112300780c */ /* 0x000fe20004f61670 */
[----:B------:R-:W-:Y:S01]  /*d690*/  IMAD.MOV.U32 R13, RZ, RZ, R3 ;  /* 0x000000ffff0d7224 */ /* 0x000fe200078e0003 */
[----:B------:R-:W-:-:S11]  /*d6a0*/  MOV R12, 0x3 ;  /* 0x00000003000c7802 */ /* 0x000fd60000000f00 */
[----:B------:R-:W-:Y:S01]  /*d6b0*/  LDGSTS.E.BYPASS.LTC128B.128 [R21+0x6c00], desc[UR36][R4.64+0x100], !P3 ;  /* 0x06c0010004157fae */ /* 0x000fe2000d901d64 */
[----:B------:R-:W-:-:S13]  /*d6c0*/  ISETP.LT.OR P3, PT, R35, 0x11, !P0 ;  /* 0x000000112300780c */ /* 0x000fda0004761670 */
[----:B------:R0:W-:Y:S02]  /*d6d0*/  LDGSTS.E.BYPASS.LTC128B.128 [R21+0x9c00], desc[UR36][R4.64+0x180], !P3 ;  /* 0x09c0018004157fae */ /* 0x0001e4000d901d64 */
[----:B0-----:R-:W-:-:S13]  /*d6e0*/  IADD3 R4, P3, R14, R24, RZ ;  /* 0x000000180e047210 */ /* 0x001fda0007f7e0ff */
[----:B------:R-:W-:Y:S05]  /*d6f0*/  WARPSYNC.COLLECTIVE R15, `(.L_x_128) ;  /* 0x000000000f087348 */ /* 0x000fea0003c00000 */
[----:B------:R0:W1:Y:S02]  /*d700*/  SHFL.IDX P6, R14, R13, R12, R11 ;  /* 0x0000000c0d0e7389 */ /* 0x00006400000c000b */
[----:B01----:R-:W-:Y:S01]  /*d710*/  ENDCOLLECTIVE ;  /* 0x000000000000791b */ /* 0x003fe20003800000 */
.L_x_128:
[----:B------:R-:W-:Y:S01]  /*d720*/  IMAD.X R5, RZ, RZ, R0, P3 ;  /* 0x000000ffff057224 */ /* 0x000fe200018e0600 */
[----:B------:R-:W-:Y:S01]  /*d730*/  ISETP.LT.OR P3, PT, R35, 0x21, P4 ;  /* 0x000000212300780c */ /* 0x000fe20002761670 */
[----:B------:R-:W-:-:S12]  /*d740*/  IMAD.MOV.U32 R13, RZ, RZ, R17 ;  /* 0x000000ffff0d7224 */ /* 0x000fd800078e0011 */
        /* <DEDUP_REMOVED lines=9> */
.L_x_129:
[----:B------:R-:W-:Y:S01]  /*d7e0*/  @!PT LDS RZ, [RZ] ;  /* 0x00000000fffff984 */ /* 0x000fe20000000800 */
[----:B------:R-:W-:Y:S01]  /*d7f0*/  @!PT LDS RZ, [RZ] ;  /* 0x00000000fffff984 */ /* 0x000fe20000000800 */
[----:B------:R-:W-:Y:S01]  /*d800*/  @!PT LDS RZ, [RZ] ;  /* 0x00000000fffff984 */ /* 0x000fe20000000800 */
[----:B------:R-:W-:Y:S01]  /*d810*/  LDGSTS.E.BYPASS.LTC128B.128 [R21+0x4400], desc[UR36][R4.64+0x80], !P3 ;  /* 0x0440008004157fae */ /* 0x000fe2000d901d64 */
[----:B------:R-:W-:Y:S01]  /*d820*/  ISETP.LT.OR P3, PT, R35, 0x21, !P1 ;  /* 0x000000212300780c */ /* 0x000fe20004f61670 */
[----:B------:R-:W-:Y:S02]  /*d830*/  IMAD.MOV.U32 R13, RZ, RZ, R3 ;  /* 0x000000ffff0d7224 */ /* 0x000fe400078e0003 */
[----:B------:R-:W-:-:S10]  /*d840*/  IMAD.MOV.U32 R12, RZ, RZ, 0x4 ;  /* 0x00000004ff0c7424 */ /* 0x000fd400078e00ff */
[----:B------:R-:W-:Y:S01]  /*d850*/  LDGSTS.E.BYPASS.LTC128B.128 [R21+0x7400], desc[UR36][R4.64+0x100], !P3 ;  /* 0x0740010004157fae */ /* 0x000fe2000d901d64 */
[----:B------:R-:W-:-:S13]  /*d860*/  ISETP.LT.OR P3, PT, R35, 0x21, !P0 ;  /* 0x000000212300780c */ /* 0x000fda0004761670 */
[----:B------:R0:W-:Y:S02]  /*d870*/  LDGSTS.E.BYPASS.LTC128B.128 [R21+0xa400], desc[UR36][R4.64+0x180], !P3 ;  /* 0x0a40018004157fae */ /* 0x0001e4000d901d64 */
[----:B0-----:R-:W-:-:S13]  /*d880*/  IADD3 R4, P3, R14, R24, RZ ;  /* 0x000000180e047210 */ /* 0x001fda0007f7e0ff */
[----:B------:R-:W-:Y:S05]  /*d890*/  WARPSYNC.COLLECTIVE R15, `(.L_x_130) ;  /* 0x000000000f087348 */ /* 0x000fea0003c00000 */
[----:B------:R0:W1:Y:S02]  /*d8a0*/  SHFL.IDX P6, R14, R13, R12, R11 ;  /* 0x0000000c0d0e7389 */ /* 0x00006400000c000b */
[----:B01----:R-:W-:Y:S01]  /*d8b0*/  ENDCOLLECTIVE ;  /* 0x000000000000791b */ /* 0x003fe20003800000 */
.L_x_130:
        /* <DEDUP_REMOVED lines=12> */
.L_x_131:
[----:B------:R-:W-:Y:S01]  /*d980*/  @!PT LDS RZ, [RZ] ;  /* 0x00000000fffff984 */ /* 0x000fe20000000800 */
[----:B------:R-:W-:Y:S01]  /*d990*/  @!PT LDS RZ, [RZ] ;  /* 0x00000000fffff984 */ /* 0x000fe20000000800 */
[----:B------:R-:W-:Y:S01]  /*d9a0*/  @!PT LDS RZ, [RZ] ;  /* 0x00000000fffff984 */ /* 0x000fe20000000800 */
[----:B------:R-:W-:Y:S01]  /*d9b0*/  LDGSTS.E.BYPASS.LTC128B.128 [R21+0x4c00], desc[UR36][R4.64+0x80], !P3 ;  /* 0x04c0008004157fae */ /* 0x000fe2000d901d64 */
[----:B------:R-:W-:Y:S02]  /*d9c0*/  ISETP.LT.OR P3, PT, R35, 0x31, !P1 ;  /* 0x000000312300780c */ /* 0x000fe40004f61670 */
[----:B------:R-:W-:Y:S01]  /*d9d0*/  MOV R13, R3 ;  /* 0x00000003000d7202 */ /* 0x000fe20000000f00 */
        /* <DEDUP_REMOVED lines=8> */
.L_x_132:
[----:B------:R-:W-:Y:S01]  /*da60*/  IMAD.X R5, RZ, RZ, R0, P3 ;  /* 0x000000ffff057224 */ /* 0x000fe200018e0600 */
[----:B------:R-:W-:Y:S01]  /*da70*/  ISETP.LT.OR P3, PT, R35, 0x41, P4 ;  /* 0x000000412300780c */ /* 0x000fe20002761670 */
[----:B------:R-:W-:Y:S01]  /*da80*/  VIADD R0, R21, 0x400 ;  /* 0x0000040015007836 */ /* 0x000fe20000000000 */
        /* <DEDUP_REMOVED lines=10> */
.L_x_133:
[----:B------:R-:W-:Y:S01]  /*db30*/  @!PT LDS RZ, [RZ] ;  /* 0x00000000fffff984 */ /* 0x000fe20000000800 */
[----:B------:R-:W-:Y:S01]  /*db40*/  @!PT LDS RZ, [RZ] ;  /* 0x00000000fffff984 */ /* 0x000fe20000000800 */
[----:B------:R-:W-:Y:S01]  /*db50*/  @!PT LDS RZ, [RZ] ;  /* 0x00000000fffff984 */ /* 0x000fe20000000800 */
[----:B------:R0:W-:Y:S01]  /*db60*/  LDGSTS.E.BYPASS.LTC128B.128 [R21+0x5400], desc[UR36][R4.64+0x80], !P3 ;  /* 0x0540008004157fae */ /* 0x0001e2000d901d64 */
[----:B------:R-:W-:-:S13]  /*db70*/  ISETP.LT.OR P3, PT, R35, 0x41, !P1 ;  /* 0x000000412300780c */ /* 0x000fda0004f61670 */
[----:B------:R0:W-:Y:S01]  /*db80*/  LDGSTS.E.BYPASS.LTC128B.128 [R21+0x8400], desc[UR36][R4.64+0x100], !P3 ;  /* 0x0840010004157fae */ /* 0x0001e2000d901d64 */
[----:B------:R-:W-:-:S13]  /*db90*/  ISETP.LT.OR P3, PT, R35, 0x41, !P0 ;  /* 0x000000412300780c */ /* 0x000fda0004761670 */
[----:B------:R0:W-:Y:S01]  /*dba0*/  LDGSTS.E.BYPASS.LTC128B.128 [R21+0xb400], desc[UR36][R4.64+0x180], !P3 ;  /* 0x0b40018004157fae */ /* 0x0001e2000d901d64 */
[----:B------:R-:W-:Y:S05]  /*dbb0*/  BRA `(.L_x_134) ;  /* 0xffffffcc00ec7947 */ /* 0x000fea000383ffff */
.L_x_62:
[----:B-1----:R1:W2:Y:S02]  /*dbc0*/  SYNCS.PHASECHK.TRANS64.TRYWAIT P0, [R32+URZ+0x22840], R31 ;  /* 0x0228401f200075a7 */ /* 0x0022a4000800017f */
[----:B--2---:R-:W-:Y:S05]  /*dbd0*/  @!P0 NANOSLEEP.SYNCS 0x989680 ;  /* 0x009896800000895d */ /* 0x004fea0003900000 */
[----:B------:R-:W2:Y:S02]  /*dbe0*/  @!P0 SYNCS.PHASECHK.TRANS64 P0, [R32+URZ+0x22840], R31 ;  /* 0x0228401f200085a7 */ /* 0x000ea4000800007f */
[----:B--2---:R-:W-:Y:S05]  /*dbf0*/  @!P0 BRA `(.L_x_62) ;  /* 0xfffffffc00f08947 */ /* 0x004fea000383ffff */
[----:B------:R-:W-:Y:S05]  /*dc00*/  BRA `(.L_x_135) ;  /* 0xffffffd000ec7947 */ /* 0x000fea000383ffff */
.L_x_63:
[----:B------:R-:W-:Y:S01]  /*dc10*/  BSSY B1, `(.L_x_136) ;  /* 0x0000008000017945 */ /* 0x000fe20003800000 */
[----:B------:R-:W-:Y:S01]  /*dc20*/  MOV R13, R3 ;  /* 0x00000003000d7202 */ /* 0x000fe20000000f00 */
[----:B------:R-:W-:Y:S01]  /*dc30*/  IMAD.MOV.U32 R12, RZ, RZ, RZ ;  /* 0x000000ffff0c7224 */ /* 0x000fe200078e00ff */
[----:B------:R-:W-:Y:S01]  /*dc40*/  MOV R15, 0xffffffff ;  /* 0xffffffff000f7802 */ /* 0x000fe20000000f00 */
[----:B------:R-:W-:-:S07]  /*dc50*/  IMAD.MOV.U32 R11, RZ, RZ, 0x181f ;  /* 0x0000181fff0b7424 */ /* 0x000fce00078e00ff */
[----:B-1----:R-:W-:Y:S05]  /*dc60*/  WARPSYNC.COLLECTIVE R15, `(.L_x_137) ;  /* 0x000000000f087348 */ /* 0x002fea0003c00000 */
[----:B------:R0:W2:Y:S02]  /*dc70*/  SHFL.IDX P6, R14, R13, R12, R11 ;  /* 0x0000000c0d0e7389 */ /* 0x0000a400000c000b */
[----:B012---:R-:W-:Y:S01]  /*dc80*/  ENDCOLLECTIVE ;  /* 0x000000000000791b */ /* 0x007fe20003800000 */
.L_x_137:
[----:B------:R-:W-:Y:S05]  /*dc90*/  BSYNC B1 ;  /* 0x0000000000017941 */ /* 0x000fea0003800000 */
.L_x_136:
[----:B------:R-:W-:Y:S01]  /*dca0*/  IMAD.MOV.U32 R13, RZ, RZ, R10 ;  /* 0x000000ffff0d7224 */ /* 0x000fe200078e000a */
[----:B------:R-:W-:Y:S01]  /*dcb0*/  MOV R12, RZ ;  /* 0x000000ff000c7202 */ /* 0x000fe20000000f00 */
[----:B------:R-:W-:Y:S01]  /*dcc0*/  IMAD.MOV.U32 R11, RZ, RZ, 0x181f ;  /* 0x0000181fff0b7424 */ /* 0x000fe200078e00ff */
[----:B------:R-:W-:Y:S01]  /*dcd0*/  LEA R17, R17, UR43, 0x1 ;  /* 0x0000002b11117c11 */ /* 0x000fe2000f8e08ff */
[----:B------:R-:W-:Y:S02]  /*dce0*/  IMAD.MOV.U32 R15, RZ, RZ, -0x1 ;  /* 0xffffffffff0f7424 */ /* 0x000fe400078e00ff */
[----:B------:R-:W-:-:S07]  /*dcf0*/  IMAD.MOV.U32 R5, RZ, RZ, R14 ;  /* 0x000000ffff057224 */ /* 0x000fce00078e000e */
[----:B------:R-:W-:Y:S05]  /*dd00*/  WARPSYNC.COLLECTIVE R15, `(.L_x_138) ;  /* 0x000000000f087348 */ /* 0x000fea0003c00000 */
[----:B------:R0:W1:Y:S02]  /*dd10*/  SHFL.IDX P6, R14, R13, R12, R11 ;  /* 0x0000000c0d0e7389 */ /* 0x00006400000c000b */
[----:B01----:R-:W-:Y:S01]  /*dd20*/  ENDCOLLECTIVE ;  /* 0x000000000000791b */ /* 0x003fe20003800000 */
.L_x_138:
[----:B------:R-:W-:Y:S02]  /*dd30*/  IMAD.MOV.U32 R13, RZ, RZ, R3 ;  /* 0x000000ffff0d7224 */ /* 0x000fe400078e0003 */
[----:B------:R-:W-:Y:S01]  /*dd40*/  IMAD.MOV.U32 R12, RZ, RZ, 0x1 ;  /* 0x00000001ff0c7424 */ /* 0x000fe200078e00ff */
[----:B------:R-:W-:-:S13]  /*dd50*/  IADD3 R4, P0, R14, R24, RZ ;  /* 0x000000180e047210 */ /* 0x000fda0007f1e0ff */
[----:B------:R-:W-:Y:S05]  /*dd60*/  WARPSYNC.COLLECTIVE R15, `(.L_x_139) ;  /* 0x000000000f087348 */ /* 0x000fea0003c00000 */
[----:B------:R0:W1:Y:S02]  /*dd70*/  SHFL.IDX P6, R14, R13, R12, R11 ;  /* 0x0000000c0d0e7389 */ /* 0x00006400000c000b */
[----:B01----:R-:W-:Y:S01]  /*dd80*/  ENDCOLLECTIVE ;  /* 0x000000000000791b */ /* 0x003fe20003800000 */
.L_x_139:
[----:B------:R-:W-:-:S05]  /*dd90*/  IADD3.X R5, RZ, R5, RZ, P0, !PT ;  /* 0x00000005ff057210 */ /* 0x000fca00007fe4ff */
[----:B------:R-:W-:Y:S01]  /*dda0*/  @!PT LDS RZ, [RZ] ;  /* 0x00000000fffff984 */ /* 0x000fe20000000800 */
[----:B------:R-:W-:Y:S01]  /*ddb0*/  @!PT LDS RZ, [RZ] ;  /* 0x00000000fffff984 */ /* 0x000fe20000000800 */
[----:B------:R-:W-:Y:S01]  /*ddc0*/  @!PT LDS RZ, [RZ] ;  /* 0x00000000fffff984 */ /* 0x000fe20000000800 */
[----:B------:R0:W-:Y:S01]  /*ddd0*/  LDGSTS.E.BYPASS.LTC128B.128 [R17+0x1c400], desc[UR36][R4.64], !P1 ;  /* 0x1c40000004117fae */ /* 0x0001e2000c901d64 */
[----:B------:R-:W-:Y:S01]  /*dde0*/  IMAD.MOV.U32 R13, RZ, RZ, R10 ;  /* 0x000000ffff0d7224 */ /* 0x000fe200078e000a */
[----:B------:R-:W-:-:S07]  /*ddf0*/  MOV R7, R14 ;  /* 0x0000000e00077202 */ /* 0x000fce0000000f00 */
[----:B0-----:R-:W-:Y:S05]  /*de00*/  WARPSYNC.COLLECTIVE R15, `(.L_x_140) ;  /* 0x000000000f087348 */ /* 0x001fea0003c00000 */
[----:B------:R1:W2:Y:S02]  /*de10*/  SHFL.IDX P6, R14, R13, R12, R11 ;  /* 0x0000000c0d0e7389 */ /* 0x0002a400000c000b */
[----:B012---:R-:W-:Y:S01]  /*de20*/  ENDCOLLECTIVE ;  /* 0x000000000000791b */ /* 0x007fe20003800000 */
.L_x_140:
[----:B------:R-:W-:Y:S01]  /*de30*/  MOV R13, R3 ;  /* 0x00000003000d7202 */ /* 0x000fe20000000f00 */
[----:B------:R-:W-:Y:S01]  /*de40*/  IMAD.MOV.U32 R12, RZ, RZ, 0x2 ;  /* 0x00000002ff0c7424 */ /* 0x000fe200078e00ff */
[----:B------:R-:W-:-:S13]  /*de50*/  IADD3 R6, P0, R14, R24, RZ ;  /* 0x000000180e067210 */ /* 0x000fda0007f1e0ff */
[----:B------:R-:W-:Y:S05]  /*de60*/  WARPSYNC.COLLECTIVE R15, `(.L_x_141) ;  /* 0x000000000f087348 */ /* 0x000fea0003c00000 */
[----:B------:R0:W1:Y:S02]  /*de70*/  SHFL.IDX P6, R14, R13, R12, R11 ;  /* 0x0000000c0d0e7389 */ /* 0x00006400000c000b */
[----:B01----:R-:W-:Y:S01]  /*de80*/  ENDCOLLECTIVE ;  /* 0x000000000000791b */ /* 0x003fe20003800000 */
.L_x_141:
[----:B------:R-:W-:-:S05]  /*de90*/  IMAD.X R7, RZ, RZ, R7, P0 ;  /* 0x000000ffff077224 */ /* 0x000fca00000e0607 */
[----:B------:R-:W-:Y:S01]  /*dea0*/  @!PT LDS RZ, [RZ] ;  /* 0x00000000fffff984 */ /* 0x000fe20000000800 */
[----:B------:R-:W-:Y:S01]  /*deb0*/  @!PT LDS RZ, [RZ] ;  /* 0x00000000fffff984 */ /* 0x000fe20000000800 */
[----:B------:R-:W-:Y:S01]  /*dec0*/  @!PT LDS RZ, [RZ] ;  /* 0x00000000fffff984 */ /* 0x000fe20000000800 */
[----:B------:R0:W-:Y:S01]  /*ded0*/  LDGSTS.E.BYPASS.LTC128B.128 [R17+0x1cc00], desc[UR36][R6.64], !P1 ;  /* 0x1cc0000006117fae */ /* 0x0001e2000c901d64 */
[----:B------:R-:W-:Y:S01]  /*dee0*/  MOV R13, R10 ;  /* 0x0000000a000d7202 */ /* 0x000fe20000000f00 */
[----:B------:R-:W-:-:S07]  /*def0*/  IMAD.MOV.U32 R4, RZ, RZ, R14 ;  /* 0x000000ffff047224 */ /* 0x000fce00078e000e */
[----:B0-----:R-:W-:Y:S05]  /*df00*/  WARPSYNC.COLLECTIVE R15, `(.L_x_142) ;  /* 0x000000000f087348 */ /* 0x001fea0003c00000 */
[----:B------:R1:W2:Y:S02]  /*df10*/  SHFL.IDX P6, R14, R13, R12, R11 ;  /* 0x0000000c0d0e7389 */ /* 0x0002a400000c000b */
[----:B012---:R-:W-:Y:S01]  /*df20*/  ENDCOLLECTIVE ;  /* 0x000000000000791b */ /* 0x007fe20003800000 */
.L_x_142:
[----:B------:R-:W-:Y:S01]  /*df30*/  IMAD.MOV.U32 R13, RZ, RZ, R3 ;  /* 0x000000ffff0d7224 */ /* 0x000fe200078e0003 */
[----:B------:R-:W-:Y:S02]  /*df40*/  MOV R12, 0x3 ;  /* 0x00000003000c7802 */ /* 0x000fe40000000f00 */
[----:B------:R-:W-:-:S13]  /*df50*/  IADD3 R6, P0, R14, R24, RZ ;  /* 0x000000180e067210 */ /* 0x000fda0007f1e0ff */
[----:B------:R-:W-:Y:S05]  /*df60*/  WARPSYNC.COLLECTIVE R15, `(.L_x_143) ;  /* 0x000000000f087348 */ /* 0x000fea0003c00000 */
[----:B------:R0:W1:Y:S02]  /*df70*/  SHFL.IDX P6, R14, R13, R12, R11 ;  /* 0x0000000c0d0e7389 */ /* 0x00006400000c000b */
[----:B01----:R-:W-:Y:S01]  /*df80*/  ENDCOLLECTIVE ;  /* 0x000000000000791b */ /* 0x003fe20003800000 */
.L_x_143:
[----:B------:R-:W-:-:S05]  /*df90*/  IMAD.X R7, RZ, RZ, R4, P0 ;  /* 0x000000ffff077224 */ /* 0x000fca00000e0604 */
[----:B------:R-:W-:Y:S01]  /*dfa0*/  @!PT LDS RZ, [RZ] ;  /* 0x00000000fffff984 */ /* 0x000fe20000000800 */
[----:B------:R-:W-:Y:S01]  /*dfb0*/  @!PT LDS RZ, [RZ] ;  /* 0x00000000fffff984 */ /* 0x000fe20000000800 */
[----:B------:R-:W-:Y:S01]  /*dfc0*/  @!PT LDS RZ, [RZ] ;  /* 0x00000000fffff984 */ /* 0x000fe20000000800 */
[----:B------:R0:W-:Y:S01]  /*dfd0*/  LDGSTS.E.BYPASS.LTC128B.128 [R17+0x1d400], desc[UR36][R6.64], !P1 ;  /* 0x1d40000006117fae */ /* 0x0001e2000c901d64 */
[----:B------:R-:W-:Y:S02]  /*dfe0*/  IMAD.MOV.U32 R13, RZ, RZ, R10 ;  /* 0x000000ffff0d7224 */ /* 0x000fe400078e000a */
[----:B------:R-:W-:-:S07]  /*dff0*/  IMAD.MOV.U32 R5, RZ, RZ, R14 ;  /* 0x000000ffff057224 */ /* 0x000fce00078e000e */
[----:B0-----:R-:W-:Y:S05]  /*e000*/  WARPSYNC.COLLECTIVE R15, `(.L_x_144) ;  /* 0x000000000f087348 */ /* 0x001fea0003c00000 */
[----:B------:R1:W2:Y:S02]  /*e010*/  SHFL.IDX P6, R14, R13, R12, R11 ;  /* 0x0000000c0d0e7389 */ /* 0x0002a400000c000b */
[----:B012---:R-:W-:Y:S01]  /*e020*/  ENDCOLLECTIVE ;  /* 0x000000000000791b */ /* 0x007fe20003800000 */
.L_x_144:
[----:B------:R-:W-:Y:S02]  /*e030*/  IMAD.MOV.U32 R13, RZ, RZ, R3 ;  /* 0x000000ffff0d7224 */ /* 0x000fe400078e0003 */
[----:B------:R-:W-:Y:S01]  /*e040*/  IMAD.MOV.U32 R12, RZ, RZ, 0x4 ;  /* 0x00000004ff0c7424 */ /* 0x000fe200078e00ff */
[----:B------:R-:W-:-:S13]  /*e050*/  IADD3 R4, P0, R14, R24, RZ ;  /* 0x000000180e047210 */ /* 0x000fda0007f1e0ff */
[----:B------:R-:W-:Y:S05]  /*e060*/  WARPSYNC.COLLECTIVE R15, `(.L_x_145) ;  /* 0x000000000f087348 */ /* 0x000fea0003c00000 */
[----:B------:R0:W1:Y:S02]  /*e070*/  SHFL.IDX P6, R14, R13, R12, R11 ;  /* 0x0000000c0d0e7389 */ /* 0x00006400000c000b */
[----:B01----:R-:W-:Y:S01]  /*e080*/  ENDCOLLECTIVE ;  /* 0x000000000000791b */ /* 0x003fe20003800000 */
.L_x_145:
        /* <DEDUP_REMOVED lines=10> */
.L_x_146:
[----:B------:R-:W-:Y:S01]  /*e130*/  MOV R13, R3 ;  /* 0x00000003000d7202 */ /* 0x000fe20000000f00 */
[----:B------:R-:W-:Y:S01]  /*e140*/  IMAD.MOV.U32 R12, RZ, RZ, 0x5 ;  /* 0x00000005ff0c7424 */ /* 0x000fe200078e00ff */
[----:B------:R-:W-:-:S13]  /*e150*/  IADD3 R4, P0, R14, R24, RZ ;  /* 0x000000180e047210 */ /* 0x000fda0007f1e0ff */
[----:B------:R-:W-:Y:S05]  /*e160*/  WARPSYNC.COLLECTIVE R15, `(.L_x_147) ;  /* 0x000000000f087348 */ /* 0x000fea0003c00000 */
[----:B------:R0:W1:Y:S02]  /*e170*/  SHFL.IDX P6, R14, R13, R12, R11 ;  /* 0x0000000c0d0e7389 */ /* 0x00006400000c000b */
[----:B01----:R-:W-:Y:S01]  /*e180*/  ENDCOLLECTIVE ;  /* 0x000000000000791b */ /* 0x003fe20003800000 */
.L_x_147:
        /* <DEDUP_REMOVED lines=10> */
.L_x_148:
[----:B------:R-:W-:Y:S01]  /*e230*/  IMAD.MOV.U32 R37, RZ, RZ, R14 ;  /* 0x000000ffff257224 */ /* 0x000fe200078e000e */
[----:B------:R-:W-:Y:S06]  /*e240*/  BRA `(.L_x_149) ;  /* 0xffffffd000447947 */ /* 0x000fec000383ffff */
.L_x_68:
[----:B---3--:R3:W4:Y:S02]  /*e250*/  SYNCS.PHASECHK.TRANS64.TRYWAIT P0, [R32+URZ+0x22860], R31 ;  /* 0x0228601f200075a7 */ /* 0x008724000800017f */
[----:B----4-:R-:W-:Y:S05]  /*e260*/  @!P0 NANOSLEEP.SYNCS 0x989680 ;  /* 0x009896800000895d */ /* 0x010fea0003900000 */
[----:B------:R-:W4:Y:S02]  /*e270*/  @!P0 SYNCS.PHASECHK.TRANS64 P0, [R32+URZ+0x22860], R31 ;  /* 0x0228601f200085a7 */ /* 0x000f24000800007f */
[----:B----4-:R-:W-:Y:S05]  /*e280*/  @!P0 BRA `(.L_x_68) ;  /* 0xfffffffc00f08947 */ /* 0x010fea000383ffff */
[----:B------:R-:W-:Y:S05]  /*e290*/  BRA `(.L_x_150) ;  /* 0xffffffd000907947 */ /* 0x000fea000383ffff */
.L_x_69:
[----:B------:R-:W-:Y:S01]  /*e2a0*/  BSSY B1, `(.L_x_151) ;  /* 0x0000008000017945 */ /* 0x000fe20003800000 */
[----:B------:R-:W-:Y:S01]  /*e2b0*/  IMAD.MOV.U32 R13, RZ, RZ, R18 ;  /* 0x000000ffff0d7224 */ /* 0x000fe200078e0012 */
[----:B------:R-:W-:Y:S01]  /*e2c0*/  MOV R12, RZ ;  /* 0x000000ff000c7202 */ /* 0x000fe20000000f00 */
[----:B------:R-:W-:Y:S02]  /*e2d0*/  IMAD.MOV.U32 R11, RZ, RZ, 0x181f ;  /* 0x0000181fff0b7424 */ /* 0x000fe400078e00ff */
[----:B------:R-:W-:-:S07]  /*e2e0*/  IMAD.MOV.U32 R15, RZ, RZ, -0x1 ;  /* 0xffffffffff0f7424 */ /* 0x000fce00078e00ff */
[----:B-123--:R-:W-:Y:S05]  /*e2f0*/  WARPSYNC.COLLECTIVE R15, `(.L_x_152) ;  /* 0x000000000f087348 */ /* 0x00efea0003c00000 */
[----:B------:R0:W4:Y:S02]  /*e300*/  SHFL.IDX P6, R14, R13, R12, R11 ;  /* 0x0000000c0d0e7389 */ /* 0x00012400000c000b */
[----:B01234-:R-:W-:Y:S01]  /*e310*/  ENDCOLLECTIVE ;  /* 0x000000000000791b */ /* 0x01ffe20003800000 */
.L_x_152:
[----:B------:R-:W-:Y:S05]  /*e320*/  BSYNC B1 ;  /* 0x0000000000017941 */ /* 0x000fea0003800000 */
.L_x_151:
[----:B------:R-:W-:Y:S01]  /*e330*/  IMAD.MOV.U32 R13, RZ, RZ, R3 ;  /* 0x000000ffff0d7224 */ /* 0x000fe200078e0003 */
[----:B------:R-:W-:Y:S01]  /*e340*/  MOV R11, 0x181f ;  /* 0x0000181f000b7802 */ /* 0x000fe20000000f00 */
[----:B------:R-:W-:Y:S01]  /*e350*/  IMAD.MOV.U32 R12, RZ, RZ, RZ ;  /* 0x000000ffff0c7224 */ /* 0x000fe200078e00ff */
[----:B------:R-:W-:Y:S01]  /*e360*/  MOV R5, R14 ;  /* 0x0000000e00057202 */ /* 0x000fe20000000f00 */
[----:B------:R-:W-:Y:S02]  /*e370*/  IMAD.MOV.U32 R15, RZ, RZ, -0x1 ;  /* 0xffffffffff0f7424 */ /* 0x000fe400078e00ff */
[----:B------:R-:W-:Y:S02]  /*e380*/  IMAD R17, R21, 0xc000, R0 ;  /* 0x0000c00015117824 */ /* 0x000fe400078e0200 */
[----:B------:R-:W-:-:S07]  /*e390*/  IMAD.MOV.U32 R8, RZ, RZ, RZ ;  /* 0x000000ffff087224 */ /* 0x000fce00078e00ff */
[----:B------:R-:W-:Y:S05]  /*e3a0*/  WARPSYNC.COLLECTIVE R15, `(.L_x_153) ;  /* 0x000000000f087348 */ /* 0x000fea0003c00000 */
[----:B------:R0:W1:Y:S02]  /*e3b0*/  SHFL.IDX P6, R14, R13, R12, R11 ;  /* 0x0000000c0d0e7389 */ /* 0x00006400000c000b */
[----:B01----:R-:W-:Y:S01]  /*e3c0*/  ENDCOLLECTIVE ;  /* 0x000000000000791b */ /* 0x003fe20003800000 */
.L_x_153:
[----:B------:R-:W-:Y:S01]  /*e3d0*/  MOV R13, R18 ;  /* 0x00000012000d7202 */ /* 0x000fe20000000f00 */
[----:B------:R-:W-:Y:S01]  /*e3e0*/  IMAD.MOV.U32 R12, RZ, RZ, 0x1 ;  /* 0x00000001ff0c7424 */ /* 0x000fe200078e00ff */
[----:B------:R-:W-:-:S13]  /*e3f0*/  IADD3 R4, P0, R14, R24, RZ ;  /* 0x000000180e047210 */ /* 0x000fda0007f1e0ff */
[----:B------:R-:W-:Y:S05]  /*e400*/  WARPSYNC.COLLECTIVE R15, `(.L_x_154) ;  /* 0x000000000f087348 */ /* 0x000fea0003c00000 */
[----:B------:R0:W1:Y:S02]  /*e410*/  SHFL.IDX P6, R14, R13, R12, R11 ;  /* 0x0000000c0d0e7389 */ /* 0x00006400000c000b */
[----:B01----:R-:W-:Y:S01]  /*e420*/  ENDCOLLECTIVE ;  /* 0x000000000000791b */ /* 0x003fe20003800000 */
.L_x_154:
[----:B------:R-:W-:-:S05]  /*e430*/  IMAD.X R5, RZ, RZ, R5, P0 ;  /* 0x000000ffff057224 */ /* 0x000fca00000e0605 */
[----:B------:R-:W-:Y:S01]  /*e440*/  @!PT LDS RZ, [RZ] ;  /* 0x00000000fffff984 */ /* 0x000fe20000000800 */
[----:B------:R-:W-:Y:S01]  /*e450*/  @!PT LDS RZ, [RZ] ;  /* 0x00000000fffff984 */ /* 0x000fe20000000800 */
[----:B------:R-:W-:Y:S01]  /*e460*/  @!PT LDS RZ, [RZ] ;  /* 0x00000000fffff984 */ /* 0x000fe20000000800 */
[----:B------:R0:W-:Y:S04]  /*e470*/  LDGSTS.E.BYPASS.LTC128B.128 [R17], desc[UR36][R4.64], !P4 ;  /* 0x0000000004117fae */ /* 0x0001e8000e101d64 */
[----:B------:R0:W-:Y:S01]  /*e480*/  LDGSTS.E.BYPASS.LTC128B.128 [R17+0x3000], desc[UR36][R4.64+0x80], !P3 ;  /* 0x0300008004117fae */ /* 0x0001e2000d901d64 */
[----:B------:R-:W-:-:S03]  /*e490*/  MOV R13, R3 ;  /* 0x00000003000d7202 */ /* 0x000fc60000000f00 */
[----:B------:R0:W-:Y:S04]  /*e4a0*/  LDGSTS.E.BYPASS.LTC128B.128 [R17+0x6000], desc[UR36][R4.64+0x100], !P2 ;  /* 0x0600010004117fae */ /* 0x0001e8000d101d64 */
[----:B------:R0:W-:Y:S01]  /*e4b0*/  LDGSTS.E.BYPASS.LTC128B.128 [R17+0x9000], desc[UR36][R4.64+0x180], !P1 ;  /* 0x0900018004117fae */ /* 0x0001e2000c901d64 */
[----:B------:R-:W-:-:S07]  /*e4c0*/  IMAD.MOV.U32 R6, RZ, RZ, R14 ;  /* 0x000000ffff067224 */ /* 0x000fce00078e000e */
[----:B0-----:R-:W-:Y:S05]  /*e4d0*/  WARPSYNC.COLLECTIVE R15, `(.L_x_155) ;  /* 0x000000000f087348 */ /* 0x001fea0003c00000 */
[----:B------:R1:W2:Y:S02]  /*e4e0*/  SHFL.IDX P6, R14, R13, R12, R11 ;  /* 0x0000000c0d0e7389 */ /* 0x0002a400000c000b */
[----:B012---:R-:W-:Y:S01]  /*e4f0*/  ENDCOLLECTIVE ;  /* 0x000000000000791b */ /* 0x007fe20003800000 */
.L_x_155:
[----:B------:R-:W-:Y:S01]  /*e500*/  MOV R13, R18 ;  /* 0x00000012000d7202 */ /* 0x000fe20000000f00 */
[----:B------:R-:W-:Y:S02]  /*e510*/  IMAD.MOV.U32 R12, RZ, RZ, 0x2 ;  /* 0x00000002ff0c7424 */ /* 0x000fe400078e00ff */
[----:B------:R-:W-:-:S07]  /*e520*/  IMAD.MOV.U32 R5, RZ, RZ, R14 ;  /* 0x000000ffff057224 */ /* 0x000fce00078e000e */
[----:B------:R-:W-:Y:S05]  /*e530*/  WARPSYNC.COLLECTIVE R15, `(.L_x_156) ;  /* 0x000000000f087348 */ /* 0x000fea0003c00000 */
[----:B------:R0:W1:Y:S02]  /*e540*/  SHFL.IDX P6, R14, R13, R12, R11 ;  /* 0x0000000c0d0e7389 */ /* 0x00006400000c000b */
[----:B01----:R-:W-:Y:S01]  /*e550*/  ENDCOLLECTIVE ;  /* 0x000000000000791b */ /* 0x003fe20003800000 */
.L_x_156:
[----:B------:R-:W-:-:S05]  /*e560*/  IADD3 R4, P0, R5, R24, RZ ;  /* 0x0000001805047210 */ /* 0x000fca0007f1e0ff */
[----:B------:R-:W-:-:S05]  /*e570*/  IMAD.X R5, RZ, RZ, R6, P0 ;  /* 0x000000ffff057224 */ /* 0x000fca00000e0606 */
[----:B------:R-:W-:Y:S01]  /*e580*/  @!PT LDS RZ, [RZ] ;  /* 0x00000000fffff984 */ /* 0x000fe20000000800 */
[----:B------:R-:W-:Y:S01]  /*e590*/  @!PT LDS RZ, [RZ] ;  /* 0x00000000fffff984 */ /* 0x000fe20000000800 */
[----:B------:R-:W-:Y:S01]  /*e5a0*/  @!PT LDS RZ, [RZ] ;  /* 0x00000000fffff984 */ /* 0x000fe20000000800 */
[----:B------:R0:W-:Y:S01]  /*e5b0*/  LDGSTS.E.BYPASS.LTC128B.128 [R17+0x800], desc[UR36][R4.64], !P4 ;  /* 0x0080000004117fae */ /* 0x0001e2000e101d64 */
[----:B------:R-:W-:-:S03]  /*e5c0*/  MOV R13, R3 ;  /* 0x00000003000d7202 */ /* 0x000fc60000000f00 */
[----:B------:R0:W-:Y:S04]  /*e5d0*/  LDGSTS.E.BYPASS.LTC128B.128 [R17+0x3800], desc[UR36][R4.64+0x80], !P3 ;  /* 0x0380008004117fae */ /* 0x0001e8000d901d64 */
[----:B------:R0:W-:Y:S01]  /*e5e0*/  LDGSTS.E.BYPASS.LTC128B.128 [R17+0x6800], desc[UR36][R4.64+0x100], !P2 ;  /* 0x0680010004117fae */ /* 0x0001e2000d101d64 */
[----:B------:R-:W-:-:S03]  /*e5f0*/  IMAD.MOV.U32 R6, RZ, RZ, R14 ;  /* 0x000000ffff067224 */ /* 0x000fc600078e000e */
[----:B------:R0:W-:Y:S04]  /*e600*/  LDGSTS.E.BYPASS.LTC128B.128 [R17+0x9800], desc[UR36][R4.64+0x180], !P1 ;  /* 0x0980018004117fae */ /* 0x0001e8000c901d64 */
[----:B0-----:R-:W-:Y:S05]  /*e610*/  WARPSYNC.COLLECTIVE R15, `(.L_x_157) ;  /* 0x000000000f087348 */ /* 0x001fea0003c00000 */
[----:B------:R1:W2:Y:S02]  /*e620*/  SHFL.IDX P6, R14, R13, R12, R11 ;  /* 0x0000000c0d0e7389 */ /* 0x0002a400000c000b */
[----:B012---:R-:W-:Y:S01]  /*e630*/  ENDCOLLECTIVE ;  /* 0x000000000000791b */ /* 0x007fe20003800000 */
.L_x_157:
[----:B------:R-:W-:Y:S01]  /*e640*/  MOV R13, R18 ;  /* 0x00000012000d7202 */ /* 0x000fe20000000f00 */
[----:B------:R-:W-:Y:S02]  /*e650*/  IMAD.MOV.U32 R12, RZ, RZ, 0x3 ;  /* 0x00000003ff0c7424 */ /* 0x000fe400078e00ff */
[----:B------:R-:W-:-:S07]  /*e660*/  IMAD.MOV.U32 R5, RZ, RZ, R14 ;  /* 0x000000ffff057224 */ /* 0x000fce00078e000e */
[----:B------:R-:W-:Y:S05]  /*e670*/  WARPSYNC.COLLECTIVE R15, `(.L_x_158) ;  /* 0x000000000f087348 */ /* 0x000fea0003c00000 */
[----:B------:R0:W1:Y:S02]  /*e680*/  SHFL.IDX P6, R14, R13, R12, R11 ;  /* 0x0000000c0d0e7389 */ /* 0x00006400000c000b */
[----:B01----:R-:W-:Y:S01]  /*e690*/  ENDCOLLECTIVE ;  /* 0x000000000000791b */ /* 0x003fe20003800000 */
.L_x_158:
        /* <DEDUP_REMOVED lines=14> */
.L_x_159:
[----:B------:R-:W-:Y:S01]  /*e780*/  MOV R13, R18 ;  /* 0x00000012000d7202 */ /* 0x000fe20000000f00 */
[----:B------:R-:W-:Y:S02]  /*e790*/  IMAD.MOV.U32 R12, RZ, RZ, 0x4 ;  /* 0x00000004ff0c7424 */ /* 0x000fe400078e00ff */
[----:B------:R-:W-:-:S07]  /*e7a0*/  IMAD.MOV.U32 R5, RZ, RZ, R14 ;  /* 0x000000ffff057224 */ /* 0x000fce00078e000e */
[----:B------:R-:W-:Y:S05]  /*e7b0*/  WARPSYNC.COLLECTIVE R15, `(.L_x_160) ;  /* 0x000000000f087348 */ /* 0x000fea0003c00000 */
[----:B------:R0:W1:Y:S02]  /*e7c0*/  SHFL.IDX P6, R14, R13, R12, R11 ;  /* 0x0000000c0d0e7389 */ /* 0x00006400000c000b */
[----:B01----:R-:W-:Y:S01]  /*e7d0*/  ENDCOLLECTIVE ;  /* 0x000000000000791b */ /* 0x003fe20003800000 */
.L_x_160:
        /* <DEDUP_REMOVED lines=14> */
.L_x_161:
[----:B------:R-:W-:Y:S01]  /*e8c0*/  MOV R13, R18 ;  /* 0x00000012000d7202 */ /* 0x000fe20000000f00 */
[----:B------:R-:W-:Y:S02]  /*e8d0*/  IMAD.MOV.U32 R12, RZ, RZ, 0x5 ;  /* 0x00000005ff0c7424 */ /* 0x000fe400078e00ff */
[----:B------:R-:W-:-:S07]  /*e8e0*/  IMAD.MOV.U32 R5, RZ, RZ, R14 ;  /* 0x000000ffff057224 */ /* 0x000fce00078e000e */
[----:B------:R-:W-:Y:S05]  /*e8f0*/  WARPSYNC.COLLECTIVE R15, `(.L_x_162) ;  /* 0x000000000f087348 */ /* 0x000fea0003c00000 */
[----:B------:R0:W1:Y:S02]  /*e900*/  SHFL.IDX P6, R14, R13, R12, R11 ;  /* 0x0000000c0d0e7389 */ /* 0x00006400000c000b */
[----:B01----:R-:W-:Y:S01]  /*e910*/  ENDCOLLECTIVE ;  /* 0x000000000000791b */ /* 0x003fe20003800000 */
.L_x_162:
        /* <DEDUP_REMOVED lines=14> */
.L_x_163:
[----:B------:R-:W-:Y:S01]  /*ea00*/  IMAD.MOV.U32 R3, RZ, RZ, R14 ;  /* 0x000000ffff037224 */ /* 0x000fe200078e000e */
[----:B------:R-:W-:Y:S06]  /*ea10*/  BRA `(.L_x_164) ;  /* 0xffffffcc00cc7947 */ /* 0x000fec000383ffff */
.L_x_74:
[----:B0-----:R0:W1:Y:S02]  /*ea20*/  SYNCS.PHASECHK.TRANS64.TRYWAIT P0, [R4+URZ+0x22820], R8 ;  /* 0x02282008040075a7 */ /* 0x001064000800017f */
[----:B-1----:R-:W-:Y:S05]  /*ea30*/  @!P0 NANOSLEEP.SYNCS 0x989680 ;  /* 0x009896800000895d */ /* 0x002fea0003900000 */
[----:B------:R-:W1:Y:S02]  /*ea40*/  @!P0 SYNCS.PHASECHK.TRANS64 P0, [R4+URZ+0x22820], R8 ;  /* 0x02282008040085a7 */ /* 0x000e64000800007f */
[----:B-1----:R-:W-:Y:S05]  /*ea50*/  @!P0 BRA `(.L_x_74) ;  /* 0xfffffffc00f08947 */ /* 0x002fea000383ffff */
[----:B------:R-:W-:Y:S05]  /*ea60*/  BRA `(.L_x_165) ;  /* 0xffffffd000547947 */ /* 0x000fea000383ffff */
.L_x_75:
[----:B------:R-:W-:Y:S01]  /*ea70*/  BSSY B0, `(.L_x_166) ;  /* 0x0000008000007945 */ /* 0x000fe20003800000 */
[----:B------:R-:W-:Y:S01]  /*ea80*/  MOV R13, R2 ;  /* 0x00000002000d7202 */ /* 0x000fe20000000f00 */
[----:B------:R-:W-:Y:S01]  /*ea90*/  IMAD.MOV.U32 R12, RZ, RZ, RZ ;  /* 0x000000ffff0c7224 */ /* 0x000fe200078e00ff */
[----:B------:R-:W-:Y:S01]  /*eaa0*/  MOV R15, 0xffffffff ;  /* 0xffffffff000f7802 */ /* 0x000fe20000000f00 */
[----:B------:R-:W-:-:S07]  /*eab0*/  IMAD.MOV.U32 R11, RZ, RZ, 0x1f ;  /* 0x0000001fff0b7424 */ /* 0x000fce00078e00ff */
[----:B0-23-5:R-:W-:Y:S05]  /*eac0*/  WARPSYNC.COLLECTIVE R15, `(.L_x_167) ;  /* 0x000000000f087348 */ /* 0x02dfea0003c00000 */
[----:B------:R1:W4:Y:S02]  /*ead0*/  SHFL.IDX P6, R14, R13, R12, R11 ;  /* 0x0000000c0d0e7389 */ /* 0x00032400000c000b */
[----:B012345:R-:W-:Y:S01]  /*eae0*/  ENDCOLLECTIVE ;  /* 0x000000000000791b */ /* 0x03ffe20003800000 */
.L_x_167:
[----:B------:R-:W-:Y:S05]  /*eaf0*/  BSYNC B0 ;  /* 0x0000000000007941 */ /* 0x000fea0003800000 */
.L_x_166:
[----:B------:R-:W-:Y:S05]  /*eb00*/  BRA `(.L_x_168) ;  /* 0xffffffd0003c7947 */ /* 0x000fea000383ffff */
.L_x_76:
[----:B------:R-:W-:Y:S01]  /*eb10*/  BSSY B0, `(.L_x_169) ;  /* 0x0000006000007945 */ /* 0x000fe20003800000 */
[----:B------:R-:W-:-:S07]  /*eb20*/  IMAD.MOV.U32 R15, RZ, RZ, -0x1 ;  /* 0xffffffffff0f7424 */ /* 0x000fce00078e00ff */
[----:B0123-5:R-:W-:Y:S05]  /*eb30*/  WARPSYNC.COLLECTIVE R15, `(.L_x_170) ;  /* 0x000000000f0c7348 */ /* 0x02ffea0003c00000 */
[----:B------:R-:W-:Y:S02]  /*eb40*/  ELECT P6, UR62, PT ;  /* 0x00000000003e782f */ /* 0x000fe400038c0000 */
[----:B------:R-:W-:Y:S01]  /*eb50*/  MOV R14, UR62 ;  /* 0x0000003e000e7c02 */ /* 0x000fe20008000f00 */
[----:B0123-5:R-:W-:Y:S10]  /*eb60*/  ENDCOLLECTIVE ;  /* 0x000000000000791b */ /* 0x02fff40003800000 */
.L_x_170:
[----:B------:R-:W-:Y:S05]  /*eb70*/  BSYNC B0 ;  /* 0x0000000000007941 */ /* 0x000fea0003800000 */
.L_x_169:
[----:B------:R-:W-:Y:S05]  /*eb80*/  BRA `(.L_x_171) ;  /* 0xffffffd000307947 */ /* 0x000fea000383ffff */
.L_x_78:
[----:B----4-:R4:W0:Y:S02]  /*eb90*/  SYNCS.PHASECHK.TRANS64.TRYWAIT P1, [R5+URZ+0x22840], R0 ;  /* 0x02284000050075a7 */ /* 0x010824000802017f */
[----:B0-----:R-:W-:Y:S05]  /*eba0*/  @!P1 NANOSLEEP.SYNCS 0x989680 ;  /* 0x009896800000995d */ /* 0x001fea0003900000 */
[----:B------:R-:W0:Y:S02]  /*ebb0*/  @!P1 SYNCS.PHASECHK.TRANS64 P1, [R5+URZ+0x22840], R0 ;  /* 0x02284000050095a7 */ /* 0x000e24000802007f */
[----:B0-----:R-:W-:Y:S05]  /*ebc0*/  @!P1 BRA `(.L_x_78) ;  /* 0xfffffffc00f09947 */ /* 0x001fea000383ffff */
[----:B------:R-:W-:Y:S05]  /*ebd0*/  BRA `(.L_x_172) ;  /* 0xffffffd000507947 */ /* 0x000fea000383ffff */
.L_x_80:
[----:B-1----:R1:W0:Y:S02]  /*ebe0*/  SYNCS.PHASECHK.TRANS64.TRYWAIT P1, [R21+URZ+0x22840], R2 ;  /* 0x02284002150075a7 */ /* 0x002224000802017f */
[----:B0-----:R-:W-:Y:S05]  /*ebf0*/  @!P1 NANOSLEEP.SYNCS 0x989680 ;  /* 0x009896800000995d */ /* 0x001fea0003900000 */
[----:B------:R-:W0:Y:S02]  /*ec00*/  @!P1 SYNCS.PHASECHK.TRANS64 P1, [R21+URZ+0x22840], R2 ;  /* 0x02284002150095a7 */ /* 0x000e24000802007f */
[----:B0-----:R-:W-:Y:S05]  /*ec10*/  @!P1 BRA `(.L_x_80) ;  /* 0xfffffffc00f09947 */ /* 0x001fea000383ffff */
[----:B------:R-:W-:Y:S05]  /*ec20*/  BRA `(.L_x_173) ;  /* 0xffffffd0005c7947 */ /* 0x000fea000383ffff */
.L_x_82:
[----:B------:R0:W0:Y:S02]  /*ec30*/  SYNCS.PHASECHK.TRANS64.TRYWAIT P1, [R5+URZ+0x22860], R0 ;  /* 0x02286000050075a7 */ /* 0x000024000802017f */
[----:B0-----:R-:W-:Y:S05]  /*ec40*/  @!P1 NANOSLEEP.SYNCS 0x989680 ;  /* 0x009896800000995d */ /* 0x001fea0003900000 */
[----:B------:R-:W0:Y:S02]  /*ec50*/  @!P1 SYNCS.PHASECHK.TRANS64 P1, [R5+URZ+0x22860], R0 ;  /* 0x02286000050095a7 */ /* 0x000e24000802007f */
[----:B0-----:R-:W-:Y:S05]  /*ec60*/  @!P1 BRA `(.L_x_82) ;  /* 0xfffffffc00f09947 */ /* 0x001fea000383ffff */
[----:B------:R-:W-:Y:S05]  /*ec70*/  BRA `(.L_x_174) ;  /* 0xffffffd000587947 */ /* 0x000fea000383ffff */
.L_x_175:
[----:B------:R-:W-:-:S00]  /*ec80*/  BRA `(.L_x_175) ;  /* 0xfffffffc00fc7947 */ /* 0x000fc0000383ffff */
[----:B------:R-:W-:-:S00]  /*ec90*/  NOP ;  /* 0x0000000000007918 */ /* 0x000fc00000000000 */
        /* <DEDUP_REMOVED lines=14> */
.L_x_6556:


//--------------------- .text._ZN7cutlass13device_kernelIN5flash11enable_sm90INS1_16FlashAttnFwdSm90INS1_25CollectiveMainloopFwdSm90ILi2EN4cute5tupleIJNS5_1CILi1EEES8_S8_EEENS6_IJNS7_ILi128EEENS7_ILi96EEENS7_ILi64EEEEEELi256ENS_10bfloat16_tEfNS_4arch4Sm90ELb0ELb0ELb1ELb0ELb1ELb0ELb1ELb1ELb0ELb1ELb1ELb0EEENS1_21CollectiveEpilogueFwdINS6_IJSA_NS7_ILi256EEESB_EEES9_SE_SG_Li256ELb0ELb1ELb1ELb0EEENS1_19SingleTileSchedulerILb0ELb1ELb1ELi128EEEEEEEEEvNT_6ParamsE --------------------------
	.section	.text._ZN7cutlass13device_kernelIN5flash11enable_sm90INS1_16FlashAttnFwdSm90INS1_25CollectiveMainloopFwdSm90ILi2EN4cute5tupleIJNS5_1CILi1EEES8_S8_EEENS6_IJNS7_ILi128EEENS7_ILi96EEENS7_ILi64EEEEEELi256ENS_10bfloat16_tEfNS_4arch4Sm90ELb0ELb0ELb1ELb0ELb1ELb0ELb1ELb1ELb0ELb1ELb1ELb0EEENS1_21CollectiveEpilogueFwdINS6_IJSA_NS7_ILi256EEESB_EEES9_SE_SG_Li256ELb0ELb1ELb1ELb0EEENS1_19SingleTileSchedulerILb0ELb1ELb1ELi128EEEEEEEEEvNT_6ParamsE,"ax",@progbits
	.align	128
.text._ZN7cutlass13device_kernelIN5flash11enable_sm90INS1_16FlashAttnFwdSm90INS1_25CollectiveMainloopFwdSm90ILi2EN4cute5tupleIJNS5_1CILi1EEES8_S8_EEENS6_IJNS7_ILi128EEENS7_ILi96EEENS7_ILi64EEEEEELi256ENS_10bfloat16_tEfNS_4arch4Sm90ELb0ELb0ELb1ELb0ELb1ELb0ELb1ELb1ELb0ELb1ELb1ELb0EEENS1_21CollectiveEpilogueFwdINS6_IJSA_NS7_ILi256EEESB_EEES9_SE_SG_Li256ELb0ELb1ELb1ELb0EEENS1_19SingleTileSchedulerILb0ELb1ELb1ELi128EEEEEEEEEvNT_6ParamsE:
        .type           _ZN7cutlass13device_kernelIN5flash11enable_sm90INS1_16FlashAttnFwdSm90INS1_25CollectiveMainloopFwdSm90ILi2EN4cute5tupleIJNS5_1CILi1EEES8_S8_EEENS6_IJNS7_ILi128EEENS7_ILi96EEENS7_ILi64EEEEEELi256ENS_10bfloat16_tEfNS_4arch4Sm90ELb0ELb0ELb1ELb0ELb1ELb0ELb1ELb1ELb0ELb1ELb1ELb0EEENS1_21CollectiveEpilogueFwdINS6_IJSA_NS7_ILi256EEESB_EEES9_SE_SG_Li256ELb0ELb1ELb1ELb0EEENS1_19SingleTileSchedulerILb0ELb1ELb1ELi128EEEEEEEEEvNT_6ParamsE,@function
        .size           _ZN7cutlass13device_kernelIN5flash11enable_sm90INS1_16FlashAttnFwdSm90INS1_25CollectiveMainloopFwdSm90ILi2EN4cute5tupleIJNS5_1CILi1EEES8_S8_EEENS6_IJNS7_ILi128EEENS7_ILi96EEENS7_ILi64EEEEEELi256ENS_10bfloat16_tEfNS_4arch4Sm90ELb0ELb0ELb1ELb0ELb1ELb0ELb1ELb1ELb0ELb1ELb1ELb0EEENS1_21CollectiveEpilogueFwdINS6_IJSA_NS7_ILi256EEESB_EEES9_SE_SG_Li256ELb0ELb1ELb1ELb0EEENS1_19SingleTileSchedulerILb0ELb1ELb1ELi128EEEEEEEEEvNT_6ParamsE,(.L_x_6557 - _ZN7cutlass13device_kernelIN5flash11enable_sm90INS1_16FlashAttnFwdSm90INS1_25CollectiveMainloopFwdSm90ILi2EN4cute5tupleIJNS5_1CILi1EEES8_S8_EEENS6_IJNS7_ILi128EEENS7_ILi96EEENS7_ILi64EEEEEELi256ENS_10bfloat16_tEfNS_4arch4Sm90ELb0ELb0ELb1ELb0ELb1ELb0ELb1ELb1ELb0ELb1ELb1ELb0EEENS1_21CollectiveEpilogueFwdINS6_IJSA_NS7_ILi256EEESB_EEES9_SE_SG_Li256ELb0ELb1ELb1ELb0EEENS1_19SingleTileSchedulerILb0ELb1ELb1ELi128EEEEEEEEEvNT_6ParamsE)
        .other          _ZN7cutlass13device_kernelIN5flash11enable_sm90INS1_16FlashAttnFwdSm90INS1_25CollectiveMainloopFwdSm90ILi2EN4cute5tupleIJNS5_1CILi1EEES8_S8_EEENS6_IJNS7_ILi128EEENS7_ILi96EEENS7_ILi64EEEEEELi256ENS_10bfloat16_tEfNS_4arch4Sm90ELb0ELb0ELb1ELb0ELb1ELb0ELb1ELb1ELb0ELb1ELb1ELb0EEENS1_21CollectiveEpilogueFwdINS6_IJSA_NS7_ILi256EEESB_EEES9_SE_SG_Li256ELb0ELb1ELb1ELb0EEENS1_19SingleTileSchedulerILb0ELb1ELb1ELi128EEEEEEEEEvNT_6ParamsE,@"STO_CUDA_ENTRY STV_DEFAULT"
_ZN7cutlass13device_kernelIN5flash11enable_sm90INS1_16FlashAttnFwdSm90INS1_25CollectiveMainloopFwdSm90ILi2EN4cute5tupleIJNS5_1CILi1EEES8_S8_EEENS6_IJNS7_ILi128EEENS7_ILi96EEENS7_ILi64EEEEEELi256ENS_10bfloat16_tEfNS_4arch4Sm90ELb0ELb0ELb1ELb0ELb1ELb0ELb1ELb1ELb0ELb1ELb1ELb0EEENS1_21CollectiveEpilogueFwdINS6_IJSA_NS7_ILi256EEESB_EEES9_SE_SG_Li256ELb0ELb1ELb1ELb0EEENS1_19SingleTileSchedulerILb0ELb1ELb1ELi128EEEEEEEEEvNT_6ParamsE:
[----:B------:R-:W0:Y:S02]  /*0000*/  LDC R1, c[0x0][0x28] ;  /* 0x00000a00ff017b82 */ /* 0x000e240000000800 */
[----:B0-----:R-:W-:Y:S01]  /*0010*/  VIADD R1, R1, 0xfffffff8 ;  /* 0xfffffff801017836 */ /* 0x001fe20000000000 */
[----:B------:R-:W0:Y:S01]  /*0020*/  S2R R28, SR_TID.X ;  /* 0x00000000001c7919 */ /* 0x000e220000002100 */
[----:B------:R-:W-:Y:S01]  /*0030*/  ELECT P0, URZ, PT ;  /* 0x00000000003f782f */ /* 0x000fe20003800000 */
[----:B------:R-:W-:Y:S01]  /*0040*/  UMOV UR4, 0x80 ;  /* 0x0000008000047882 */ /* 0x000fe20000000000 */
[----:B------:R-:W-:Y:S01]  /*0050*/  UMOV UR7, 0x100 ;  /* 0x0000010000077882 */ /* 0x000fe20000000000 */
[--C-:B0-----:R-:W-:Y:S02]  /*0060*/  SHF.R.U32.HI R0, RZ, 0x5, R28.reuse ;  /* 0x00000005ff007819 */ /* 0x101fe4000001161c */
[----:B------:R-:W-:-:S03]  /*0070*/  SHF.R.U32.HI R3, RZ, 0x7, R28 ;  /* 0x00000007ff037819 */ /* 0x000fc6000001161c */
[----:B------:R-:W0:Y:S04]  /*0080*/  SHFL.IDX PT, R2, R0, RZ, 0x1f ;  /* 0x00001fff00027589 */ /* 0x000e2800000e0000 */
[----:B------:R-:W1:Y:S01]  /*0090*/  SHFL.IDX PT, R3, R3, RZ, 0x1f ;  /* 0x00001fff03037589 */ /* 0x000e6200000e0000 */
[C---:B0-----:R-:W-:Y:S02]  /*00a0*/  ISETP.NE.OR P0, PT, R2.reuse, RZ, !P0 ;  /* 0x000000ff0200720c */ /* 0x041fe40004705670 */
[----:B------:R-:W-:-:S11]  /*00b0*/  ISETP.NE.AND P1, PT, R2, RZ, PT ;  /* 0x000000ff0200720c */ /* 0x000fd60003f25270 */
[----:B------:R-:W-:Y:S01]  /*00c0*/  VOTEU.ALL UP0, P0 ;  /* 0x00000000003f7886 */ /* 0x000fe20000000000 */
[----:B------:R-:W-:Y:S01]  /*00d0*/  VOTEU.ALL UP1, P0 ;  /* 0x00000000003f7886 */ /* 0x000fe20000020000 */
[----:B------:R-:W-:-:S03]  /*00e0*/  VOTEU.ALL UP2, P0 ;  /* 0x00000000003f7886 */ /* 0x000fc60000040000 */
[----:B------:R-:W0:Y:S01]  /*00f0*/  @!UP0 S2UR UR8, SR_CgaCtaId ;  /* 0x00000000000889c3 */ /* 0x000e220000008800 */
[----:B------:R-:W-:Y:S01]  /*0100*/  @!UP0 UMOV UR6, 0x400 ;  /* 0x0000040000068882 */ /* 0x000fe20000000000 */
[----:B------:R-:W-:-:S04]  /*0110*/  @!UP0 UIADD3 UR4, -UR4, 0x100000, URZ ;  /* 0x0010000004048890 */ /* 0x000fc8000fffe13f */
[----:B------:R-:W-:Y:S02]  /*0120*/  @!UP0 USHF.L.U32 UR5, UR4, 0xb, URZ ;  /* 0x0000000b04058899 */ /* 0x000fe4000800063f */
[----:B------:R-:W-:Y:S02]  /*0130*/  @!UP0 USHF.L.U32 UR4, UR4, 0x1, URZ ;  /* 0x0000000104048899 */ /* 0x000fe4000800063f */
[----:B0-----:R-:W-:Y:S02]  /*0140*/  @!UP0 ULEA UR8, UR8, UR6, 0x18 ;  /* 0x0000000608088291 */ /* 0x001fe4000f8ec03f */
[----:B------:R-:W-:-:S04]  /*0150*/  @!UP0 UIADD3 UR6, -UR7, 0x100000, URZ ;  /* 0x0010000007068890 */ /* 0x000fc8000fffe13f */
[----:B------:R-:W-:Y:S02]  /*0160*/  @!UP0 USHF.L.U32 UR7, UR6, 0xb, URZ ;  /* 0x0000000b06078899 */ /* 0x000fe4000800063f */
[----:B------:R-:W-:Y:S01]  /*0170*/  @!UP0 USHF.L.U32 UR6, UR6, 0x1, URZ ;  /* 0x0000000106068899 */ /* 0x000fe2000800063f */
[----:B------:R-:W-:-:S05]  /*0180*/  VOTEU.ALL UP0, P0 ;  /* 0x00000000003f7886 */ /* 0x000fca0000000000 */
[----:B------:R0:W2:Y:S01]  /*0190*/  @!UP0 SYNCS.EXCH.64 URZ, [UR8+0x32400], UR4 ;  /* 0x03240004083f85b2 */ /* 0x0000a20008000100 */
[----:B------:R0:W3:Y:S05]  /*01a0*/  @!UP1 SYNCS.EXCH.64 URZ, [UR8+0x32410], UR4 ;  /* 0x03241004083f95b2 */ /* 0x0000ea0008000100 */
[----:B------:R0:W4:Y:S02]  /*01b0*/  @!UP2 SYNCS.EXCH.64 URZ, [UR8+0x32420], UR6 ;  /* 0x03242006083fa5b2 */ /* 0x0001240008000100 */
[----:B01----:R-:W-:Y:S05]  /*01c0*/  @P1 BRA `(.L_x_176) ;  /* 0x0000000000481947 */ /* 0x003fea0003800000 */
        /* <DEDUP_REMOVED lines=14> */
[----:B------:R0:W0:Y:S01]  /*02b0*/  SYNCS.EXCH.64 URZ, [UR8+0x32440], UR6 ;  /* 0x03244006083f75b2 */ /* 0x0000220008000100 */
[----:B------:R0:W0:Y:S01]  /*02c0*/  SYNCS.EXCH.64 URZ, [UR8+0x32438], UR4 ;  /* 0x03243804083f75b2 */ /* 0x0000220008000100 */
[----:B------:R0:W0:Y:S01]  /*02d0*/  SYNCS.EXCH.64 URZ, [UR8+0x32448], UR6 ;  /* 0x03244806083f75b2 */ /* 0x0000220008000100 */
[----:B------:R-:W-:Y:S01]  /*02e0*/  NOP ;  /* 0x0000000000007918 */ /* 0x000fe20000000000 */
.L_x_176:
        /* <DEDUP_REMOVED lines=22> */
.L_x_177:
        /* <DEDUP_REMOVED lines=18> */
.L_x_178:
        /* <DEDUP_REMOVED lines=22> */
.L_x_179:
        /* <DEDUP_REMOVED lines=23> */
.L_x_180:
[----:B------:R-:W-:Y:S01]  /*0840*/  UISETP.NE.AND UP0, UPT, UR9, URZ, UPT ;  /* 0x0000003f0900728c */ /* 0x000fe2000bf05270 */
[----:B------:R-:W-:Y:S01]  /*0850*/  NOP ;  /* 0x0000000000007918 */ /* 0x000fe20000000000 */
[----:B0-----:R-:W-:Y:S01]  /*0860*/  UMOV UR4, 0x1 ;  /* 0x0000000100047882 */ /* 0x001fe20000000000 */
[----:B------:R-:W-:Y:S01]  /*0870*/  ULDC.64 UR36, c[0x0][0x208] ;  /* 0x0000820000247ab9 */ /* 0x000fe20000000a00 */
[----:B------:R-:W-:Y:S01]  /*0880*/  USEL UR4, UR4, 0x2, !UP0 ;  /* 0x0000000204047887 */ /* 0x000fe2000c000000 */
[----:B------:R-:W-:Y:S01]  /*0890*/  BSSY B6, `(.L_x_181) ;  /* 0x0000d62000067945 */ /* 0x000fe20003800000 */
[----:B-1234-:R-:W-:Y:S01]  /*08a0*/  BAR.SYNC.DEFER_BLOCKING 0x0 ;  /* 0x0000000000007b1d */ /* 0x01efe20000010000 */
[----:B------:R-:W-:-:S03]  /*08b0*/  PLOP3.LUT P0, PT, PT, PT, UP0, 0x80, 0x0 ;  /* 0x000000000000781c */ /* 0x000fc60003f0f008 */
[----:B------:R-:W-:-:S05]  /*08c0*/  IMAD.U32 R2, RZ, RZ, UR4 ;  /* 0x00000004ff027e24 */ /* 0x000fca000f8e00ff */
[----:B------:R0:W-:Y:S05]  /*08d0*/  STL [R1], R2 ;  /* 0x0000000201007387 */ /* 0x0001ea0000100800 */
[----:B------:R-:W-:Y:S05]  /*08e0*/  @!P0 BRA `(.L_x_182) ;  /* 0x0000009000408947 */ /* 0x000fea0003800000 */
.L_x_183:
[----:B------:R-:W-:-:S08]  /*08f0*/  NOP ;  /* 0x0000000000007918 */ /* 0x000fd00000000000 */
[----:B------:R-:W1:Y:S02]  /*0900*/  USETMAXREG.TRY_ALLOC.CTAPOOL UP0, 0xe8 ;  /* 0x000000e8000079c8 */ /* 0x000e640008000600 */
[----:B-1----:R-:W-:-:S13]  /*0910*/  PLOP3.LUT P0, PT, PT, PT, UP0, 0x80, 0x0 ;  /* 0x000000000000781c */ /* 0x002fda0003f0f008 */
[----:B------:R-:W-:Y:S05]  /*0920*/  @!P0 BRA `(.L_x_183) ;  /* 0xfffffffc00f08947 */ /* 0x000fea000383ffff */
[----:B------:R-:W1:Y:S01]  /*0930*/  S2UR UR6, SR_CTAID.Y ;  /* 0x00000000000679c3 */ /* 0x000e620000002600 */
[----:B------:R-:W-:Y:S01]  /*0940*/  ULDC UR7, c[0x0][0xd50] ;  /* 0x0003540000077ab9 */ /* 0x000fe20000000800 */
[----:B------:R-:W-:Y:S01]  /*0950*/  SHF.R.U32.HI R17, RZ, 0x7, R28 ;  /* 0x00000007ff117819 */ /* 0x000fe2000001161c */
[----:B------:R-:W-:-:S05]  /*0960*/  UISETP.NE.AND UP0, UPT, UR7, 0x1, UPT ;  /* 0x000000010700788c */ /* 0x000fca000bf05270 */
[----:B------:R-:W-:Y:S08]  /*0970*/  BAR.ARV 0x8, 0x180 ;  /* 0x0206000000007b1d */ /* 0x000ff00000002000 */
[----:B------:R-:W2:Y:S01]  /*0980*/  S2UR UR8, SR_CTAID.Z ;  /* 0x00000000000879c3 */ /* 0x000ea20000002700 */
[----:B------:R-:W-:Y:S01]  /*0990*/  ISETP.NE.AND P0, PT, R17, 0x1, PT ;  /* 0x000000011100780c */ /* 0x000fe20003f05270 */
[----:B------:R-:W-:Y:S01]  /*09a0*/  @UP0 ULDC UR4, c[0x0][0xd54] ;  /* 0x0003550000040ab9 */ /* 0x000fe20000000800 */
[----:B------:R-:W-:Y:S01]  /*09b0*/  @UP0 ULDC UR9, c[0x0][0xd58] ;  /* 0x0003560000090ab9 */ /* 0x000fe20000000800 */
[----:B-1----:R-:W-:-:S10]  /*09c0*/  UIMAD.WIDE.U32 UR4, UR6, UR4, URZ ;  /* 0x00000004060472a5 */ /* 0x002fd4000f8e003f */
[----:B------:R-:W-:Y:S06]  /*09d0*/  @!P0 BAR.ARV 0x9, 0x100 ;  /* 0x0244000000008b1d */ /* 0x000fec0000002000 */
[----:B------:R-:W-:Y:S01]  /*09e0*/  UMOV UR10, UR6 ;  /* 0x00000006000a7c82 */ /* 0x000fe20008000000 */
[----:B------:R-:W-:Y:S01]  /*09f0*/  @UP0 USHF.R.U32.HI UR10, URZ, UR9, UR5 ;  /* 0x000000093f0a0299 */ /* 0x000fe20008011605 */
[----:B--2---:R-:W-:-:S03]  /*0a00*/  ISETP.LE.AND P0, PT, RZ, UR8, PT ;  /* 0x00000008ff007c0c */ /* 0x004fc6000bf03270 */
[----:B------:R-:W-:Y:S02]  /*0a10*/  UIADD3 UR4, -UR10, URZ, URZ ;  /* 0x0000003f0a047290 */ /* 0x000fe4000fffe13f */
[----:B------:R-:W-:Y:S02]  /*0a20*/  IMAD.U32 R0, RZ, RZ, UR10 ;  /* 0x0000000aff007e24 */ /* 0x000fe4000f8e00ff */
[----:B------:R-:W-:-:S03]  /*0a30*/  UIMAD UR7, UR7, UR4, UR6 ;  /* 0x00000004070772a4 */ /* 0x000fc6000f8e0206 */
[----:B------:R1:W-:Y:S03]  /*0a40*/  STL [R1+0x4], R0 ;  /* 0x0000040001007387 */ /* 0x0003e60000100800 */
[----:B------:R-:W-:Y:S06]  /*0a50*/  @!P0 BRA `(.L_x_184) ;  /* 0x000000d400148947 */ /* 0x000fec0003800000 */
        /* <DEDUP_REMOVED lines=22> */
[-C--:B-1----:R-:W-:Y:S02]  /*0bc0*/  IABS R0, R3.reuse ;  /* 0x0000000300007213 */ /* 0x082fe40000000000 */
[----:B------:R-:W-:Y:S01]  /*0bd0*/  IMAD.U32 R4, RZ, RZ, UR8 ;  /* 0x00000008ff047e24 */ /* 0x000fe2000f8e00ff */
[----:B------:R-:W-:Y:S01]  /*0be0*/  IABS R5, R3 ;  /* 0x0000000300057213 */ /* 0x000fe20000000000 */
[----:B------:R-:W-:Y:S01]  /*0bf0*/  ULOP3.LUT UR8, UR8, UR7, URZ, 0x3c, !UPT ;  /* 0x0000000708087292 */ /* 0x000fe2000f8e3c3f */
[----:B------:R-:W-:Y:S02]  /*0c00*/  R2UR UR12, R0 ;  /* 0x00000000000c72ca */ /* 0x000fe400000e0000 */
[----:B------:R-:W-:-:S05]  /*0c10*/  IABS R4, R4 ;  /* 0x0000000400047213 */ /* 0x000fca0000000000 */
[----:B------:R-:W-:-:S05]  /*0c20*/  IMAD.MOV.U32 R3, RZ, RZ, R4 ;  /* 0x000000ffff037224 */ /* 0x000fca00078e0004 */
[----:B------:R-:W-:Y:S01]  /*0c30*/  R2UR UR11, R3 ;  /* 0x00000000030b72ca */ /* 0x000fe200000e0000 */
[----:B------:R-:W1:Y:S08]  /*0c40*/  I2F.RP R0, UR12 ;  /* 0x0000000c00007d06 */ /* 0x000e700008209400 */
[----:B-1----:R-:W0:Y:S02]  /*0c50*/  MUFU.RCP R0, R0 ;  /* 0x0000000000007308 */ /* 0x002e240000001000 */
        /* <DEDUP_REMOVED lines=20> */
.L_x_185:
[----:B------:R-:W-:Y:S01]  /*0da0*/  UIMAD UR5, UR9, UR4, URZ ;  /* 0x00000004090572a4 */ /* 0x000fe2000f8e023f */
[----:B-1----:R-:W-:Y:S01]  /*0db0*/  IMAD.U32 R0, RZ, RZ, UR6 ;  /* 0x00000006ff007e24 */ /* 0x002fe2000f8e00ff */
[----:B------:R-:W-:Y:S01]  /*0dc0*/  MOV R3, UR4 ;  /* 0x0000000400037c02 */ /* 0x000fe20008000f00 */
[----:B------:R-:W-:Y:S01]  /*0dd0*/  VIADD R22, R28, 0xffffff80 ;  /* 0xffffff801c167836 */ /* 0x000fe20000000000 */
[----:B------:R-:W-:Y:S01]  /*0de0*/  PLOP3.LUT P0, PT, PT, PT, PT, 0x80, 0x0 ;  /* 0x000000000000781c */ /* 0x000fe20003f0f070 */
[----:B------:R-:W-:Y:S01]  /*0df0*/  IMAD.MOV.U32 R4, RZ, RZ, RZ ;  /* 0x000000ffff047224 */ /* 0x000fe200078e00ff */
[----:B------:R-:W-:Y:S01]  /*0e00*/  VIADDMNMX R0, R3, UR5, R0, PT ;  /* 0x0000000503007c46 */ /* 0x000fe2000b800100 */
[----:B------:R-:W-:Y:S01]  /*0e10*/  IMAD.U32 R19, RZ, RZ, UR5 ;  /* 0x00000005ff137e24 */ /* 0x000fe2000f8e00ff */
[----:B------:R-:W-:Y:S01]  /*0e20*/  CS2R R150, SRZ ;  /* 0x0000000000967805 */ /* 0x000fe2000001ff00 */
[----:B------:R-:W-:Y:S01]  /*0e30*/  IMAD.MOV.U32 R3, RZ, RZ, RZ ;  /* 0x000000ffff037224 */ /* 0x000fe200078e00ff */
[----:B------:R-:W-:-:S02]  /*0e40*/  R2UR UR38, R0 ;  /* 0x00000000002672ca */ /* 0x000fc400000e0000 */
        /* <DEDUP_REMOVED lines=11> */
[----:B------:R-:W-:Y:S01]  /*0f00*/  CS2R R126, SRZ ;  /* 0x00000000007e7805 */ /* 0x000fe2000001ff00 */
[----:B------:R-:W-:Y:S01]  /*0f10*/  UISETP.GT.AND UP0, UPT, UR38, UR5, UPT ;  /* 0x000000052600728c */ /* 0x000fe2000bf04270 */
[----:B------:R-:W-:-:S02]  /*0f20*/  CS2R R124, SRZ ;  /* 0x00000000007c7805 */ /* 0x000fc4000001ff00 */
[----:B------:R-:W-:Y:S02]  /*0f30*/  CS2R R122, SRZ ;  /* 0x00000000007a7805 */ /* 0x000fe4000001ff00 */
[----:B------:R-:W-:Y:S02]  /*0f40*/  CS2R R120, SRZ ;  /* 0x0000000000787805 */ /* 0x000fe4000001ff00 */
[----:B------:R-:W-:Y:S02]  /*0f50*/  CS2R R118, SRZ ;  /* 0x0000000000767805 */ /* 0x000fe4000001ff00 */
[----:B------:R-:W-:Y:S02]  /*0f60*/  CS2R R116, SRZ ;  /* 0x0000000000747805 */ /* 0x000fe4000001ff00 */
[----:B------:R-:W-:Y:S02]  /*0f70*/  PLOP3.LUT P1, PT, PT, PT, UP0, 0x80, 0x0 ;  /* 0x000000000000781c */ /* 0x000fe40003f2f008 */
        /* <DEDUP_REMOVED lines=48> */
[----:B------:R-:W1:Y:S01]  /*1280*/  S2UR UR6, SR_CgaCtaId ;  /* 0x00000000000679c3 */ /* 0x000e620000008800 */
[----:B------:R-:W-:Y:S02]  /*1290*/  UMOV UR5, 0x400 ;  /* 0x0000040000057882 */ /* 0x000fe40000000000 */
[----:B------:R-:W-:-:S04]  /*12a0*/  LEA.HI R23, R3, R22, RZ, 0x7 ;  /* 0x0000001603177211 */ /* 0x000fc800078f38ff */
[----:B------:R-:W-:-:S06]  /*12b0*/  SHF.R.S32.HI R0, RZ, 0x7, R23 ;  /* 0x00000007ff007819 */ /* 0x000fcc0000011417 */
[----:B------:R-:W2:Y:S01]  /*12c0*/  SHFL.IDX PT, R0, R0, RZ, 0x1f ;  /* 0x00001fff00007589 */ /* 0x000ea200000e0000 */
[----:B-1----:R-:W-:-:S04]  /*12d0*/  ULEA UR7, UR6, UR5, 0x18 ;  /* 0x0000000506077291 */ /* 0x002fc8000f8ec03f */
[----:B------:R-:W-:Y:S02]  /*12e0*/  UIADD3 UR6, UR7, 0x18400, URZ ;  /* 0x0001840007067890 */ /* 0x000fe4000fffe03f */
[----:B------:R-:W-:Y:S02]  /*12f0*/  MOV R16, UR7 ;  /* 0x0000000700107c02 */ /* 0x000fe40008000f00 */
[----:B------:R-:W-:Y:S01]  /*1300*/  ULOP3.LUT UP0, URZ, UR6, 0x1bf, URZ, 0xc0, !UPT ;  /* 0x000001bf063f7892 */ /* 0x000fe2000f80c03f */
[----:B--2---:R-:W-:-:S05]  /*1310*/  R2UR UR4, R0 ;  /* 0x00000000000472ca */ /* 0x004fca00000e0000 */
[----:B------:R-:W-:-:S08]  /*1320*/  PLOP3.LUT P0, PT, PT, PT, UP0, 0x80, 0x0 ;  /* 0x000000000000781c */ /* 0x000fd00003f0f008 */
[----:B------:R-:W-:-:S04]  /*1330*/  ULEA.HI UR5, UR4, UR4, URZ, 0x1 ;  /* 0x0000000404057291 */ /* 0x000fc8000f8f083f */
[----:B------:R-:W-:-:S04]  /*1340*/  ULOP3.LUT UR5, UR5, 0xffffe, URZ, 0xc0, !UPT ;  /* 0x000ffffe05057892 */ /* 0x000fc8000f8ec03f */
[----:B------:R-:W-:Y:S01]  /*1350*/  UIADD3 UR40, UR4, -UR5, URZ ;  /* 0x8000000504287290 */ /* 0x000fe2000fffe03f */
[----:B------:R-:W-:Y:S11]  /*1360*/  @!P0 BRA `(.L_x_187) ;  /* 0x0000000000408947 */ /* 0x000ff60003800000 */
[----:B------:R-:W-:Y:S01]  /*1370*/  MOV R0, 0x0 ;  /* 0x0000000000007802 */ /* 0x000fe20000000f00 */
[----:B------:R-:W-:Y:S01]  /*1380*/  ULDC.64 UR4, c[0x4][0x98] ;  /* 0x0100260000047ab9 */ /* 0x000fe20000000a00 */
[----:B------:R-:W-:Y:S01]  /*1390*/  ULDC.64 UR6, c[0x4][0x38] ;  /* 0x01000e0000067ab9 */ /* 0x000fe20000000a00 */
[----:B------:R-:W-:Y:S01]  /*13a0*/  IMAD.U32 R4, RZ, RZ, UR4 ;  /* 0x00000004ff047e24 */ /* 0x000fe2000f8e00ff */
[----:B0-----:R0:W1:Y:S01]  /*13b0*/  LDC.64 R2, c[0x4][R0] ;  /* 0x0100000000027b82 */ /* 0x0010620000000a00 */
[----:B------:R-:W-:Y:S01]  /*13c0*/  IMAD.U32 R5, RZ, RZ, UR5 ;  /* 0x00000005ff057e24 */ /* 0x000fe2000f8e00ff */
[----:B------:R-:W-:Y:S01]  /*13d0*/  ULDC.64 UR4, c[0x4][0xa0] ;  /* 0x0100280000047ab9 */ /* 0x000fe20000000a00 */
[----:B------:R-:W-:Y:S01]  /*13e0*/  MOV R10, UR6 ;  /* 0x00000006000a7c02 */ /* 0x000fe20008000f00 */
[----:B------:R-:W-:Y:S02]  /*13f0*/  IMAD.U32 R6, RZ, RZ, UR4 ;  /* 0x00000004ff067e24 */ /* 0x000fe4000f8e00ff */
[----:B------:R-:W-:-:S02]  /*1400*/  IMAD.U32 R7, RZ, RZ, UR5 ;  /* 0x00000005ff077e24 */ /* 0x000fc4000f8e00ff */
[----:B------:R-:W-:Y:S02]  /*1410*/  IMAD.U32 R11, RZ, RZ, UR7 ;  /* 0x00000007ff0b7e24 */ /* 0x000fe4000f8e00ff */
[----:B------:R-:W-:Y:S02]  /*1420*/  IMAD.MOV.U32 R8, RZ, RZ, 0x70 ;  /* 0x00000070ff087424 */ /* 0x000fe400078e00ff */
[----:B------:R-:W-:Y:S02]  /*1430*/  IMAD.MOV.U32 R12, RZ, RZ, 0x1 ;  /* 0x00000001ff0c7424 */ /* 0x000fe400078e00ff */
[----:B0-----:R-:W-:-:S07]  /*1440*/  IMAD.MOV.U32 R13, RZ, RZ, RZ ;  /* 0x000000ffff0d7224 */ /* 0x001fce00078e00ff */
[----:B------:R-:W-:-:S07]  /*1450*/  LEPC R20, `(.L_x_187) ;  /* 0x000000001014794e */ /* 0x000fce0000000000 */
[----:B-1----:R-:W-:Y:S05]  /*1460*/  CALL.ABS.NOINC R2 ;  /* 0x0000000002007343 */ /* 0x002fea0003c00000 */
.L_x_187:
[----:B------:R-:W-:Y:S02]  /*1470*/  R2UR UR4, R16 ;  /* 0x00000000100472ca */ /* 0x000fe400000e0000 */
[----:B------:R-:W-:Y:S02]  /*1480*/  SHF.L.U32 R0, RZ, 0x1f, RZ ;  /* 0x0000001fff007819 */ /* 0x000fe400000006ff */
[----:B------:R-:W-:-:S09]  /*1490*/  IADD3 R210, R17, 0x8, RZ ;  /* 0x0000000811d27810 */ /* 0x000fd20007ffe0ff */
[----:B------:R-:W1:Y:S02]  /*14a0*/  SYNCS.PHASECHK.TRANS64.TRYWAIT P0, [UR4+0x32400], R0 ;  /* 0x03240000ff0075a7 */ /* 0x000e640008000144 */
[----:B-1----:R-:W-:Y:S05]  /*14b0*/  @!P0 BRA `(.L_x_188) ;  /* 0x000000c800848947 */ /* 0x002fea0003800000 */
.L_x_265:
[----:B------:R-:W-:Y:S05]  /*14c0*/  WARPSYNC.ALL ;  /* 0x0000000000007948 */ /* 0x000fea0003800000 */
[----:B0-----:R-:W2:Y:S01]  /*14d0*/  LDL R2, [R1] ;  /* 0x0000000001027983 */ /* 0x001ea20000100800 */
[----:B------:R0:W-:Y:S01]  /*14e0*/  BAR.SYNC.DEFER_BLOCKING R210, 0x100 ;  /* 0x000400d20000751d */ /* 0x0001e20000010000 */
[----:B--2---:R-:W-:-:S13]  /*14f0*/  R2UR UR4, R2 ;  /* 0x00000000020472ca */ /* 0x004fda00000e0000 */
[----:B------:R-:W-:-:S04]  /*1500*/  ULOP3.LUT UR4, UR4, 0x1, URZ, 0xfc, !UPT ;  /* 0x0000000104047892 */ /* 0x000fc8000f8efc3f */
[----:B------:R-:W-:-:S06]  /*1510*/  UISETP.NE.AND UP0, UPT, UR4, 0x3, UPT ;  /* 0x000000030400788c */ /* 0x000fcc000bf05270 */
[----:B------:R-:W-:-:S13]  /*1520*/  PLOP3.LUT P0, PT, PT, PT, UP0, 0x80, 0x0 ;  /* 0x000000000000781c */ /* 0x000fda0003f0f008 */
[----:B0-----:R-:W-:Y:S05]  /*1530*/  @!P0 BRA `(.L_x_189) ;  /* 0x0000000000048947 */ /* 0x001fea0003800000 */
[----:B------:R-:W-:Y:S01]  /*1540*/  BPT.TRAP 0x1 ;  /* 0x000000040000795c */ /* 0x000fe20000300000 */
.L_x_189:
[----:B------:R-:W-:-:S13]  /*1550*/  R2UR UR4, R16 ;  /* 0x00000000100472ca */ /* 0x000fda00000e0000 */
[----:B------:R0:W2:Y:S01]  /*1560*/  SYNCS.PHASECHK.TRANS64.TRYWAIT P1, [UR4+0x32430], R0 ;  /* 0x03243000ff0075a7 */ /* 0x0000a20008020144 */
[----:B------:R-:W-:Y:S05]  /*1570*/  @!P0 BRA `(.L_x_190) ;  /* 0x0000000000048947 */ /* 0x000fea0003800000 */
[----:B------:R-:W-:Y:S01]  /*1580*/  BPT.TRAP 0x1 ;  /* 0x000000040000795c */ /* 0x000fe20000300000 */
.L_x_190:
[----:B--2---:R-:W-:Y:S05]  /*1590*/  @P1 BRA `(.L_x_191) ;  /* 0x00000000000c1947 */ /* 0x004fea0003800000 */
[----:B------:R-:W-:-:S13]  /*15a0*/  R2UR UR4, R16 ;  /* 0x00000000100472ca */ /* 0x000fda00000e0000 */
[----:B------:R-:W2:Y:S02]  /*15b0*/  SYNCS.PHASECHK.TRANS64.TRYWAIT P1, [UR4+0x32430], R0 ;  /* 0x03243000ff0075a7 */ /* 0x000ea40008020144 */
[----:B--2---:R-:W-:Y:S05]  /*15c0*/  @!P1 BRA `(.L_x_192) ;  /* 0x000000c8005c9947 */ /* 0x004fea0003800000 */
.L_x_191:
[----:B------:R-:W-:Y:S01]  /*15d0*/  R2UR UR9, R16 ;  /* 0x00000000100972ca */ /* 0x000fe200000e0000 */
[----:B------:R-:W-:Y:S01]  /*15e0*/  WARPGROUP.ARRIVE ;  /* 0x00000000000079c5 */ /* 0x000fe20000000000 */
[----:B------:R-:W-:Y:S01]  /*15f0*/  UMOV UR7, 0x40000040 ;  /* 0x4000004000077882 */ /* 0x000fe20000000000 */
[----:B------:R-:W-:Y:S01]  /*1600*/  UMOV UR13, 0x40000040 ;  /* 0x40000040000d7882 */ /* 0x000fe20000000000 */
[----:B------:R-:W-:Y:S01]  /*1610*/  IMAD.U32 R15, RZ, RZ, UR7 ;  /* 0x00000007ff0f7e24 */ /* 0x000fe2000f8e00ff */
[----:B------:R-:W-:-:S08]  /*1620*/  MOV R13, UR13 ;  /* 0x0000000d000d7c02 */ /* 0x000fd00008000f00 */
[----:B------:R-:W-:Y:S02]  /*1630*/  ULEA UR40, UR40, UR9, 0xd ;  /* 0x0000000928287291 */ /* 0x000fe4000f8e683f */
[----:B------:R-:W-:Y:S02]  /*1640*/  UIADD3 UR5, UR9, 0x1c400, URZ ;  /* 0x0001c40009057890 */ /* 0x000fe4000fffe03f */
[----:B------:R-:W-:Y:S02]  /*1650*/  UIADD3 UR4, UR40, 0x18400, URZ ;  /* 0x0001840028047890 */ /* 0x000fe4000fffe03f */
[----:B------:R-:W-:Y:S02]  /*1660*/  USHF.R.U32.HI UR5, URZ, 0x4, UR5 ;  /* 0x000000043f057899 */ /* 0x000fe40008011605 */
[----:B------:R-:W-:Y:S02]  /*1670*/  USHF.R.U32.HI UR4, URZ, 0x4, UR4 ;  /* 0x000000043f047899 */ /* 0x000fe40008011604 */
[----:B------:R-:W-:-:S02]  /*1680*/  ULOP3.LUT UR5, UR5, 0x3fff, URZ, 0xc0, !UPT ;  /* 0x00003fff05057892 */ /* 0x000fc4000f8ec03f */
[----:B------:R-:W-:Y:S02]  /*1690*/  ULOP3.LUT UR4, UR4, 0x3fff, URZ, 0xc0, !UPT ;  /* 0x00003fff04047892 */ /* 0x000fe4000f8ec03f */
[----:B------:R-:W-:Y:S02]  /*16a0*/  ULOP3.LUT UR10, UR5, 0x10000, URZ, 0xfc, !UPT ;  /* 0x00010000050a7892 */ /* 0x000fe4000f8efc3f */
[----:B------:R-:W-:Y:S01]  /*16b0*/  ULOP3.LUT UR8, UR4, 0x10000, URZ, 0xfc, !UPT ;  /* 0x0001000004087892 */ /* 0x000fe2000f8efc3f */
[----:B------:R-:W-:-:S03]  /*16c0*/  UMOV UR5, UR7 ;  /* 0x0000000700057c82 */ /* 0x000fc60008000000 */
[----:B------:R-:W-:-:S03]  /*16d0*/  IMAD.U32 R17, RZ, RZ, UR10 ;  /* 0x0000000aff117e24 */ /* 0x000fc6000f8e00ff */
[----:B------:R-:W-:Y:S02]  /*16e0*/  UMOV UR6, UR8 ;  /* 0x0000000800067c82 */ /* 0x000fe40008000000 */
[----:B------:R-:W-:Y:S01]  /*16f0*/  IMAD.U32 R14, RZ, RZ, UR6 ;  /* 0x00000006ff0e7e24 */ /* 0x000fe2000f8e00ff */
[----:B------:R-:W-:Y:S01]  /*1700*/  UMOV UR4, UR6 ;  /* 0x0000000600047c82 */ /* 0x000fe20008000000 */
[----:B------:R-:W-:Y:S02]  /*1710*/  UMOV UR6, UR10 ;  /* 0x0000000a00067c82 */ /* 0x000fe40008000000 */
[----:B------:R-:W-:Y:S01]  /*1720*/  HGMMA.64x96x16.F32.BF16 R24, gdesc[UR4], RZ, !UPT, gsb0 ;  /* 0x01600000041879f0 */ /* 0x000fe2000c0018ff */
[----:B------:R-:W-:Y:S02]  /*1730*/  UIADD3 UR4, UR8, 0x2, URZ ;  /* 0x0000000208047890 */ /* 0x000fe4000fffe03f */
[----:B------:R-:W-:Y:S01]  /*1740*/  UIADD3 UR6, UR10, 0x2, URZ ;  /* 0x000000020a067890 */ /* 0x000fe2000fffe03f */
[----:B------:R-:W-:Y:S01]  /*1750*/  UMOV UR5, UR13 ;  /* 0x0000000d00057c82 */ /* 0x000fe20008000000 */
[----:B------:R-:W-:Y:S01]  /*1760*/  UMOV UR7, 0x40000040 ;  /* 0x4000004000077882 */ /* 0x000fe20000000000 */
[----:B------:R-:W-:-:S02]  /*1770*/  UMOV UR13, 0x40000040 ;  /* 0x40000040000d7882 */ /* 0x000fc40000000000 */
[----:B------:R-:W-:Y:S01]  /*1780*/  UMOV UR12, UR4 ;  /* 0x00000004000c7c82 */ /* 0x000fe20008000000 */
[----:B------:R-:W-:Y:S01]  /*1790*/  IMAD.U32 R11, RZ, RZ, UR13 ;  /* 0x0000000dff0b7e24 */ /* 0x000fe2000f8e00ff */
[----:B------:R-:W-:Y:S01]  /*17a0*/  UMOV UR4, UR12 ;  /* 0x0000000c00047c82 */ /* 0x000fe20008000000 */
[----:B------:R-:W-:Y:S01]  /*17b0*/  IMAD.U32 R12, RZ, RZ, UR12 ;  /* 0x0000000cff0c7e24 */ /* 0x000fe2000f8e00ff */
[----:B------:R-:W-:Y:S02]  /*17c0*/  WARPGROUP.DEPBAR.LE gsb0, 0x0 ;  /* 0x00008000000079c5 */ /* 0x000fe40000010000 */
[----:B------:R-:W-:-:S06]  /*17d0*/  WARPGROUP.ARRIVE ;  /* 0x00000000000079c5 */ /* 0x000fcc0000000000 */
[----:B------:R-:W-:Y:S01]  /*17e0*/  HGMMA.64x96x16.F32.BF16 R24, gdesc[UR4], R24, gsb0 ;  /* 0x01600000041879f0 */ /* 0x000fe20008001818 */
[----:B------:R-:W-:Y:S02]  /*17f0*/  UIADD3 UR4, UR8, 0x4, URZ ;  /* 0x0000000408047890 */ /* 0x000fe4000fffe03f */
[----:B------:R-:W-:Y:S01]  /*1800*/  UIADD3 UR6, UR10, 0x4, URZ ;  /* 0x000000040a067890 */ /* 0x000fe2000fffe03f */
[----:B------:R-:W-:Y:S01]  /*1810*/  UMOV UR5, UR13 ;  /* 0x0000000d00057c82 */ /* 0x000fe20008000000 */
[----:B------:R-:W-:-:S03]  /*1820*/  UMOV UR7, 0x40000040 ;  /* 0x4000004000077882 */ /* 0x000fc60000000000 */
[----:B------:R-:W-:Y:S02]  /*1830*/  UMOV UR12, UR4 ;  /* 0x00000004000c7c82 */ /* 0x000fe40008000000 */
[----:B------:R-:W-:Y:S01]  /*1840*/  UMOV UR4, UR12 ;  /* 0x0000000c00047c82 */ /* 0x000fe20008000000 */
[----:B------:R-:W-:Y:S01]  /*1850*/  IMAD.U32 R10, RZ, RZ, UR12 ;  /* 0x0000000cff0a7e24 */ /* 0x000fe2000f8e00ff */
[----:B------:R-:W-:Y:S02]  /*1860*/  WARPGROUP.DEPBAR.LE gsb0, 0x0 ;  /* 0x00008000000079c5 */ /* 0x000fe40000010000 */
[----:B------:R-:W-:-:S06]  /*1870*/  WARPGROUP.ARRIVE ;  /* 0x00000000000079c5 */ /* 0x000fcc0000000000 */
[----:B------:R-:W-:Y:S01]  /*1880*/  HGMMA.64x96x16.F32.BF16 R24, gdesc[UR4], R24, gsb0 ;  /* 0x01600000041879f0 */ /* 0x000fe20008001818 */
[----:B------:R-:W-:Y:S02]  /*1890*/  UIADD3 UR4, UR8, 0x6, URZ ;  /* 0x0000000608047890 */ /* 0x000fe4000fffe03f */
[----:B------:R-:W-:Y:S01]  /*18a0*/  UIADD3 UR6, UR10, 0x6, URZ ;  /* 0x000000060a067890 */ /* 0x000fe2000fffe03f */
[----:B------:R-:W-:Y:S01]  /*18b0*/  UMOV UR5, 0x40000040 ;  /* 0x4000004000057882 */ /* 0x000fe20000000000 */
[----:B------:R-:W-:Y:S02]  /*18c0*/  UMOV UR7, 0x40000040 ;  /* 0x4000004000077882 */ /* 0x000fe40000000000 */
[----:B------:R-:W-:Y:S02]  /*18d0*/  IMAD.U32 R8, RZ, RZ, UR4 ;  /* 0x00000004ff087e24 */ /* 0x000fe4000f8e00ff */
[----:B------:R-:W-:Y:S01]  /*18e0*/  IMAD.U32 R9, RZ, RZ, UR5 ;  /* 0x00000005ff097e24 */ /* 0x000fe2000f8e00ff */
[----:B------:R-:W-:-:S02]  /*18f0*/  WARPGROUP.DEPBAR.LE gsb0, 0x0 ;  /* 0x00008000000079c5 */ /* 0x000fc40000010000 */
[----:B------:R-:W-:-:S06]  /*1900*/  WARPGROUP.ARRIVE ;  /* 0x00000000000079c5 */ /* 0x000fcc0000000000 */
[----:B------:R-:W-:Y:S03]  /*1910*/  HGMMA.64x96x16.F32.BF16 R24, gdesc[UR4], R24, gsb0 ;  /* 0x01600000041879f0 */ /* 0x000fe60008001818 */
[----:B------:R-:W-:Y:S02]  /*1920*/  WARPGROUP.DEPBAR.LE gsb0, 0x0 ;  /* 0x00008000000079c5 */ /* 0x000fe40000010000 */
[----:B------:R-:W2:Y:S02]  /*1930*/  SYNCS.PHASECHK.TRANS64.TRYWAIT P1, [UR9+0x32410], R0 ;  /* 0x03241000ff0075a7 */ /* 0x000ea40008020149 */
[----:B--2---:R-:W-:Y:S05]  /*1940*/  @!P1 BRA `(.L_x_193) ;  /* 0x000000c400989947 */ /* 0x004fea0003800000 */
.L_x_266:
[----:B------:R-:W-:Y:S05]  /*1950*/  @!P0 BRA `(.L_x_194) ;  /* 0x0000000000048947 */ /* 0x000fea0003800000 */
[----:B------:R-:W-:Y:S01]  /*1960*/  BPT.TRAP 0x1 ;  /* 0x000000040000795c */ /* 0x000fe20000300000 */
.L_x_194:
[----:B------:R-:W-:-:S13]  /*1970*/  R2UR UR4, R16 ;  /* 0x00000000100472ca */ /* 0x000fda00000e0000 */
[----:B------:R2:W3:Y:S01]  /*1980*/  SYNCS.PHASECHK.TRANS64.TRYWAIT P1, [UR4+0x32450], R0 ;  /* 0x03245000ff0075a7 */ /* 0x0004e20008020144 */
[----:B------:R-:W-:Y:S05]  /*1990*/  @!P0 BRA `(.L_x_195) ;  /* 0x0000000000048947 */ /* 0x000fea0003800000 */
[----:B------:R-:W-:Y:S01]  /*19a0*/  BPT.TRAP 0x1 ;  /* 0x000000040000795c */ /* 0x000fe20000300000 */
.L_x_195:
[----:B---3--:R-:W-:Y:S05]  /*19b0*/  @P1 BRA `(.L_x_196) ;  /* 0x00000000000c1947 */ /* 0x008fea0003800000 */
[----:B------:R-:W-:-:S13]  /*19c0*/  R2UR UR4, R16 ;  /* 0x00000000100472ca */ /* 0x000fda00000e0000 */
[----:B------:R-:W3:Y:S02]  /*19d0*/  SYNCS.PHASECHK.TRANS64.TRYWAIT P1, [UR4+0x32450], R0 ;  /* 0x03245000ff0075a7 */ /* 0x000ee40008020144 */
[----:B---3--:R-:W-:Y:S05]  /*19e0*/  @!P1 BRA `(.L_x_197) ;  /* 0x000000c4008c9947 */ /* 0x008fea0003800000 */
.L_x_196:
[----:B------:R-:W-:Y:S01]  /*19f0*/  R2UR UR4, R16 ;  /* 0x00000000100472ca */ /* 0x000fe200000e0000 */
[----:B------:R-:W-:Y:S01]  /*1a00*/  UIADD3 UR40, UR40, 0x22400, URZ ;  /* 0x0002240028287890 */ /* 0x000fe2000fffe03f */
[----:B------:R-:W-:Y:S01]  /*1a10*/  WARPGROUP.ARRIVE ;  /* 0x00000000000079c5 */ /* 0x000fe20000000000 */
[----:B------:R-:W-:Y:S01]  /*1a20*/  UMOV UR9, 0x40000040 ;  /* 0x4000004000097882 */ /* 0x000fe20000000000 */
[----:B------:R-:W-:Y:S01]  /*1a30*/  UMOV UR11, 0x40000040 ;  /* 0x40000040000b7882 */ /* 0x000fe20000000000 */
[----:B------:R-:W-:Y:S01]  /*1a40*/  USHF.R.U32.HI UR40, URZ, 0x4, UR40 ;  /* 0x000000043f287899 */ /* 0x000fe20008011628 */
[----:B------:R-:W-:Y:S01]  /*1a50*/  IMAD.U32 R7, RZ, RZ, UR9 ;  /* 0x00000009ff077e24 */ /* 0x000fe2000f8e00ff */
[----:B------:R-:W-:Y:S01]  /*1a60*/  UMOV UR13, 0x40000040 ;  /* 0x40000040000d7882 */ /* 0x000fe20000000000 */
[----:B------:R-:W-:Y:S01]  /*1a70*/  UMOV UR5, 0x40000040 ;  /* 0x4000004000057882 */ /* 0x000fe20000000000 */
[----:B------:R-:W-:Y:S01]  /*1a80*/  ULOP3.LUT UR6, UR40, 0x3fff, URZ, 0xc0, !UPT ;  /* 0x00003fff28067892 */ /* 0x000fe2000f8ec03f */
[----:B------:R-:W-:Y:S01]  /*1a90*/  IMAD.U32 R5, RZ, RZ, UR13 ;  /* 0x0000000dff057e24 */ /* 0x000fe2000f8e00ff */
[----:B------:R-:W-:Y:S01]  /*1aa0*/  UMOV UR15, 0x40000040 ;  /* 0x40000040000f7882 */ /* 0x000fe20000000000 */
[----:B------:R-:W-:Y:S01]  /*1ab0*/  UMOV UR17, 0x40000040 ;  /* 0x4000004000117882 */ /* 0x000fe20000000000 */
[----:B------:R-:W-:Y:S01]  /*1ac0*/  UIADD3 UR4, UR4, 0x400, URZ ;  /* 0x0000040004047890 */ /* 0x000fe2000fffe03f */
[----:B------:R-:W3:Y:S01]  /*1ad0*/  S2R R20, SR_TID.X ;  /* 0x0000000000147919 */ /* 0x000ee20000002100 */
[----:B------:R-:W-:-:S02]  /*1ae0*/  ULOP3.LUT UR6, UR6, 0x10000, URZ, 0xfc, !UPT ;  /* 0x0001000006067892 */ /* 0x000fc4000f8efc3f */
[----:B------:R-:W-:Y:S02]  /*1af0*/  USHF.R.U32.HI UR4, URZ, 0x4, UR4 ;  /* 0x000000043f047899 */ /* 0x000fe40008011604 */
[----:B------:R-:W-:Y:S02]  /*1b00*/  UIADD3 UR16, UR6, 0x404, URZ ;  /* 0x0000040406107890 */ /* 0x000fe4000fffe03f */
[----:B------:R-:W-:Y:S01]  /*1b10*/  ULOP3.LUT UR7, UR4, 0x3fff, URZ, 0xc0, !UPT ;  /* 0x00003fff04077892 */ /* 0x000fe2000f8ec03f */
[----:B------:R-:W-:Y:S01]  /*1b20*/  UMOV UR8, UR6 ;  /* 0x0000000600087c82 */ /* 0x000fe20008000000 */
[----:B------:R-:W-:Y:S01]  /*1b30*/  UIADD3 UR4, UR6, 0x2, URZ ;  /* 0x0000000206047890 */ /* 0x000fe2000fffe03f */
[----:B------:R-:W-:Y:S01]  /*1b40*/  MOV R6, UR8 ;  /* 0x0000000800067c02 */ /* 0x000fe20008000f00 */
[----:B------:R-:W-:Y:S01]  /*1b50*/  ULOP3.LUT UR57, UR7, 0x10000, URZ, 0xfc, !UPT ;  /* 0x0001000007397892 */ /* 0x000fe2000f8efc3f */
[----:B------:R-:W-:Y:S01]  /*1b60*/  UMOV UR19, 0x40000040 ;  /* 0x4000004000137882 */ /* 0x000fe20000000000 */
[----:B------:R-:W-:-:S03]  /*1b70*/  UIADD3 UR20, UR6, 0x406, URZ ;  /* 0x0000040606147890 */ /* 0x000fc6000fffe03f */
[----:B------:R-:W-:Y:S01]  /*1b80*/  UMOV UR12, UR4 ;  /* 0x00000004000c7c82 */ /* 0x000fe20008000000 */
[----:B------:R-:W-:Y:S01]  /*1b90*/  UIADD3 UR4, UR6, 0x4, URZ ;  /* 0x0000000406047890 */ /* 0x000fe2000fffe03f */
[----:B------:R-:W-:Y:S01]  /*1ba0*/  IMAD.U32 R4, RZ, RZ, UR12 ;  /* 0x0000000cff047e24 */ /* 0x000fe2000f8e00ff */
[----:B------:R-:W-:Y:S01]  /*1bb0*/  UMOV UR10, UR57 ;  /* 0x00000039000a7c82 */ /* 0x000fe20008000000 */
[----:B------:R-:W-:Y:S01]  /*1bc0*/  UIADD3 UR14, UR57, 0x302, URZ ;  /* 0x00000302390e7890 */ /* 0x000fe2000fffe03f */
[----:B------:R-:W-:Y:S01]  /*1bd0*/  HGMMA.64x96x16.F32.BF16 R24, gdesc[UR8], R24, gsb0 ;  /* 0x01600000081879f0 */ /* 0x000fe20008001818 */
[----:B------:R-:W-:Y:S02]  /*1be0*/  UIADD3 UR10, UR57, 0x2, URZ ;  /* 0x00000002390a7890 */ /* 0x000fe4000fffe03f */
[----:B------:R-:W-:Y:S01]  /*1bf0*/  IMAD.U32 R18, RZ, RZ, UR57 ;  /* 0x00000039ff127e24 */ /* 0x000fe2000f8e00ff */
[----:B------:R-:W-:Y:S01]  /*1c00*/  UMOV UR8, UR12 ;  /* 0x0000000c00087c82 */ /* 0x000fe20008000000 */
[----:B------:R-:W-:Y:S01]  /*1c10*/  UMOV UR9, UR13 ;  /* 0x0000000d00097c82 */ /* 0x000fe20008000000 */
[----:B------:R-:W-:Y:S01]  /*1c20*/  UMOV UR11, 0x40000040 ;  /* 0x40000040000b7882 */ /* 0x000fe20000000000 */
[----:B------:R-:W-:Y:S01]  /*1c30*/  UMOV UR12, UR4 ;  /* 0x00000004000c7c82 */ /* 0x000fe20008000000 */
[----:B------:R-:W-:Y:S01]  /*1c40*/  UMOV UR13, 0x40000040 ;  /* 0x40000040000d7882 */ /* 0x000fe20000000000 */
[----:B------:R-:W-:Y:S01]  /*1c50*/  UIADD3 UR4, UR6, 0x6, URZ ;  /* 0x0000000606047890 */ /* 0x000fe2000fffe03f */
[----:B------:R-:W-:Y:S01]  /*1c60*/  MOV R2, UR12 ;  /* 0x0000000c00027c02 */ /* 0x000fe20008000f00 */
[----:B-1----:R-:W-:Y:S01]  /*1c70*/  IMAD.U32 R3, RZ, RZ, UR13 ;  /* 0x0000000dff037e24 */ /* 0x002fe2000f8e00ff */
[----:B------:R-:W-:Y:S01]  /*1c80*/  UIADD3 UR18, UR57, 0x304, URZ ;  /* 0x0000030439127890 */ /* 0x000fe2000fffe03f */
[----:B---3--:R-:W-:Y:S01]  /*1c90*/  SHF.R.U32.HI R20, RZ, 0x7, R20 ;  /* 0x00000007ff147819 */ /* 0x008fe20000011614 */
[----:B------:R-:W-:Y:S01]  /*1ca0*/  UIADD3 UR22, UR57, 0x306, URZ ;  /* 0x0000030639167890 */ /* 0x000fe2000fffe03f */
[----:B------:R-:W-:Y:S01]  /*1cb0*/  UMOV UR21, 0x40000040 ;  /* 0x4000004000157882 */ /* 0x000fe20000000000 */
[----:B------:R-:W-:Y:S01]  /*1cc0*/  UMOV UR23, 0x40000040 ;  /* 0x4000004000177882 */ /* 0x000fe20000000000 */
[----:B------:R-:W-:Y:S01]  /*1cd0*/  UIADD3 UR24, UR6, 0x800, URZ ;  /* 0x0000080006187890 */ /* 0x000fe2000fffe03f */
[----:B0-2---:R-:W-:Y:S01]  /*1ce0*/  IADD3 R0, -R20, 0xb, RZ ;  /* 0x0000000b14007810 */ /* 0x005fe20007ffe1ff */
[----:B------:R-:W-:Y:S01]  /*1cf0*/  UIADD3 UR26, UR57, 0x600, URZ ;  /* 0x00000600391a7890 */ /* 0x000fe2000fffe03f */
[----:B------:R-:W-:Y:S01]  /*1d00*/  UMOV UR25, 0x40000040 ;  /* 0x4000004000197882 */ /* 0x000fe20000000000 */
[----:B------:R-:W-:Y:S01]  /*1d10*/  UMOV UR27, 0x40000040 ;  /* 0x40000040001b7882 */ /* 0x000fe20000000000 */
[----:B------:R-:W-:-:S02]  /*1d20*/  UIADD3 UR28, UR6, 0x802, URZ ;  /* 0x00000802061c7890 */ /* 0x000fc4000fffe03f */
[----:B------:R-:W-:Y:S01]  /*1d30*/  UIADD3 UR30, UR57, 0x602, URZ ;  /* 0x00000602391e7890 */ /* 0x000fe2000fffe03f */
[----:B------:R-:W-:Y:S01]  /*1d40*/  UMOV UR29, 0x40000040 ;  /* 0x40000040001d7882 */ /* 0x000fe20000000000 */
[----:B------:R-:W-:Y:S01]  /*1d50*/  UMOV UR31, 0x40000040 ;  /* 0x40000040001f7882 */ /* 0x000fe20000000000 */
[----:B------:R-:W-:Y:S02]  /*1d60*/  UIADD3 UR32, UR6, 0x804, URZ ;  /* 0x0000080406207890 */ /* 0x000fe4000fffe03f */
[----:B------:R-:W-:Y:S01]  /*1d70*/  UIADD3 UR34, UR57, 0x604, URZ ;  /* 0x0000060439227890 */ /* 0x000fe2000fffe03f */
[----:B------:R-:W-:Y:S01]  /*1d80*/  UMOV UR33, 0x40000040 ;  /* 0x4000004000217882 */ /* 0x000fe20000000000 */
[----:B------:R-:W-:Y:S01]  /*1d90*/  UMOV UR35, 0x40000040 ;  /* 0x4000004000237882 */ /* 0x000fe20000000000 */
[----:B------:R-:W-:Y:S02]  /*1da0*/  UIADD3 UR40, UR6, 0x806, URZ ;  /* 0x0000080606287890 */ /* 0x000fe4000fffe03f */
        /* <DEDUP_REMOVED lines=18> */
[----:B------:R-:W-:Y:S02]  /*1ed0*/  WARPGROUP.DEPBAR.LE gsb0, 0x0 ;  /* 0x00008000000079c5 */ /* 0x000fe40000010000 */
[----:B------:R-:W-:-:S06]  /*1ee0*/  WARPGROUP.ARRIVE ;  /* 0x00000000000079c5 */ /* 0x000fcc0000000000 */
[----:B------:R-:W-:Y:S01]  /*1ef0*/  HGMMA.64x96x16.F32.BF16 R24, gdesc[UR8], R24, gsb0 ;  /* 0x01600000081879f0 */ /* 0x000fe20008001818 */
[----:B------:R-:W-:Y:S01]  /*1f00*/  UIADD3 UR10, UR57, 0x4, URZ ;  /* 0x00000004390a7890 */ /* 0x000fe2000fffe03f */
[----:B------:R-:W-:Y:S01]  /*1f10*/  UMOV UR8, UR12 ;  /* 0x0000000c00087c82 */ /* 0x000fe20008000000 */
[----:B------:R-:W-:Y:S01]  /*1f20*/  UMOV UR9, UR13 ;  /* 0x0000000d00097c82 */ /* 0x000fe20008000000 */
[----:B------:R-:W-:Y:S01]  /*1f30*/  UMOV UR11, 0x40000040 ;  /* 0x40000040000b7882 */ /* 0x000fe20000000000 */
        /* <DEDUP_REMOVED lines=9> */
[----:B------:R-:W-:Y:S02]  /*1fd0*/  WARPGROUP.DEPBAR.LE gsb0, 0x0 ;  /* 0x00008000000079c5 */ /* 0x000fe40000010000 */
[----:B------:R-:W-:-:S06]  /*1fe0*/  WARPGROUP.ARRIVE ;  /* 0x00000000000079c5 */ /* 0x000fcc0000000000 */
[----:B------:R-:W-:Y:S01]  /*1ff0*/  HGMMA.64x96x16.F32.BF16 R24, gdesc[UR8], R24, gsb0 ;  /* 0x01600000081879f0 */ /* 0x000fe20008001818 */
[----:B------:R-:W-:Y:S02]  /*2000*/  UIADD3 UR8, UR6, 0x400, URZ ;  /* 0x0000040006087890 */ /* 0x000fe4000fffe03f */
[----:B------:R-:W-:Y:S01]  /*2010*/  UIADD3 UR10, UR57, 0x300, URZ ;  /* 0x00000300390a7890 */ /* 0x000fe2000fffe03f */
[----:B------:R-:W-:Y:S01]  /*2020*/  UMOV UR9, 0x40000040 ;  /* 0x4000004000097882 */ /* 0x000fe20000000000 */
        /* <DEDUP_REMOVED lines=42> */
.L_x_198:
        /* <DEDUP_REMOVED lines=9> */
[----:B------:R-:W1:Y:S01]  /*2360*/  MUFU.TANH R24, R24 ;  /* 0x0000001800187308 */ /* 0x000e620000002400 */
[----:B------:R-:W-:Y:S01]  /*2370*/  SHF.R.S32.HI R20, RZ, 0x1f, R23 ;  /* 0x0000001fff147819 */ /* 0x000fe20000011417 */
[----:B------:R-:W-:Y:S01]  /*2380*/  FMUL.FTZ R32, R32, UR6 ;  /* 0x0000000620207c20 */ /* 0x000fe20008410000 */
[----:B------:R-:W-:Y:S01]  /*2390*/  FMUL.FTZ R33, R33, UR6 ;  /* 0x0000000621217c20 */ /* 0x000fe20008410000 */
[----:B------:R-:W-:Y:S01]  /*23a0*/  IMAD.U32 R21, RZ, RZ, UR39 ;  /* 0x00000027ff157e24 */ /* 0x000fe2000f8e00ff */
[----:B------:R-:W-:Y:S01]  /*23b0*/  LEA.HI R20, R20, R23, RZ, 0x2 ;  /* 0x0000001714147211 */ /* 0x000fe200078f10ff */
[----:B------:R-:W-:Y:S01]  /*23c0*/  FMUL.FTZ R26, R26, UR6 ;  /* 0x000000061a1a7c20 */ /* 0x000fe20008410000 */
[----:B------:R-:W-:Y:S01]  /*23d0*/  FMUL.FTZ R27, R27, UR6 ;  /* 0x000000061b1b7c20 */ /* 0x000fe20008410000 */
[----:B------:R-:W2:Y:S01]  /*23e0*/  MUFU.TANH R25, R25 ;  /* 0x0000001900197308 */ /* 0x000ea20000002400 */
[----:B------:R-:W-:Y:S01]  /*23f0*/  LOP3.LUT R20, R20, 0x7ffffffc, RZ, 0xc0, !PT ;  /* 0x7ffffffc14147812 */ /* 0x000fe200078ec0ff */
[----:B------:R-:W-:Y:S01]  /*2400*/  FMUL.FTZ R30, R30, UR6 ;  /* 0x000000061e1e7c20 */ /* 0x000fe20008410000 */
[----:B------:R-:W-:Y:S01]  /*2410*/  FMUL.FTZ R31, R31, UR6 ;  /* 0x000000061f1f7c20 */ /* 0x000fe20008410000 */
[----:B------:R-:W-:Y:S01]  /*2420*/  FMUL.FTZ R34, R34, UR6 ;  /* 0x0000000622227c20 */ /* 0x000fe20008410000 */
[----:B------:R-:W-:Y:S01]  /*2430*/  FMUL.FTZ R36, R36, UR6 ;  /* 0x0000000624247c20 */ /* 0x000fe20008410000 */
[----:B------:R-:W-:-:S02]  /*2440*/  IMAD.IADD R20, R23, 0x1, -R20 ;  /* 0x0000000117147824 */ /* 0x000fc400078e0a14 */
[----:B------:R-:W-:Y:S01]  /*2450*/  FMUL.FTZ R35, R35, UR6 ;  /* 0x0000000623237c20 */ /* 0x000fe20008410000 */
[----:B------:R-:W3:Y:S01]  /*2460*/  MUFU.TANH R28, R28 ;  /* 0x0000001c001c7308 */ /* 0x000ee20000002400 */
[----:B------:R-:W-:Y:S01]  /*2470*/  FMUL.FTZ R37, R37, UR6 ;  /* 0x0000000625257c20 */ /* 0x000fe20008410000 */
[----:B------:R-:W-:Y:S02]  /*2480*/  IMAD R20, R20, -0x2, R21 ;  /* 0xfffffffe14147824 */ /* 0x000fe400078e0215 */
[----:B------:R-:W-:Y:S01]  /*2490*/  FMUL.FTZ R38, R38, UR6 ;  /* 0x0000000626267c20 */ /* 0x000fe20008410000 */
[----:B------:R-:W-:Y:S01]  /*24a0*/  FMUL.FTZ R40, R40, UR6 ;  /* 0x0000000628287c20 */ /* 0x000fe20008410000 */
[----:B------:R-:W-:Y:S01]  /*24b0*/  FMUL.FTZ R39, R39, UR6 ;  /* 0x0000000627277c20 */ /* 0x000fe20008410000 */
[----:B------:R-:W-:Y:S01]  /*24c0*/  FMUL.FTZ R41, R41, UR6 ;  /* 0x0000000629297c20 */ /* 0x000fe20008410000 */
[C---:B------:R-:W-:Y:S01]  /*24d0*/  ISETP.GT.AND P2, PT, R20.reuse, RZ, PT ;  /* 0x000000ff1400720c */ /* 0x040fe20003f44270 */
[----:B------:R-:W4:Y:S01]  /*24e0*/  MUFU.TANH R29, R29 ;  /* 0x0000001d001d7308 */ /* 0x000f220000002400 */
[----:B------:R-:W-:Y:S01]  /*24f0*/  ISETP.GT.AND P1, PT, R20, 0x1, PT ;  /* 0x000000011400780c */ /* 0x000fe20003f24270 */
[----:B------:R-:W-:Y:S01]  /*2500*/  FMUL.FTZ R42, R42, UR6 ;  /* 0x000000062a2a7c20 */ /* 0x000fe20008410000 */
[----:B------:R-:W-:Y:S01]  /*2510*/  ISETP.GT.AND P6, PT, R20, 0x8, PT ;  /* 0x000000081400780c */ /* 0x000fe20003fc4270 */
[----:B------:R-:W-:Y:S01]  /*2520*/  FMUL.FTZ R44, R44, UR6 ;  /* 0x000000062c2c7c20 */ /* 0x000fe20008410000 */
[----:B-1----:R-:W-:Y:S01]  /*2530*/  FSEL R21, R24, -INF , P2 ;  /* 0xff80000018157808 */ /* 0x002fe20001000000 */
[----:B------:R-:W-:Y:S01]  /*2540*/  FMUL.FTZ R43, R43, UR6 ;  /* 0x000000062b2b7c20 */ /* 0x000fe20008410000 */
[----:B--2---:R-:W-:Y:S01]  /*2550*/  FSEL R25, R25, -INF , P1 ;  /* 0xff80000019197808 */ /* 0x004fe20000800000 */
[----:B------:R-:W1:Y:S01]  /*2560*/  MUFU.TANH R32, R32 ;  /* 0x0000002000207308 */ /* 0x000e620000002400 */
[----:B------:R-:W-:Y:S01]  /*2570*/  ISETP.GT.AND P5, PT, R20, 0x9, PT ;  /* 0x000000091400780c */ /* 0x000fe20003fa4270 */
[----:B------:R-:W-:Y:S01]  /*2580*/  FMUL.FTZ R45, R45, UR6 ;  /* 0x000000062d2d7c20 */ /* 0x000fe20008410000 */
[----:B---3--:R-:W-:Y:S01]  /*2590*/  FSEL R75, R28, -INF , P6 ;  /* 0xff8000001c4b7808 */ /* 0x008fe20003000000 */
[----:B------:R-:W-:Y:S01]  /*25a0*/  FMUL.FTZ R46, R46, UR6 ;  /* 0x000000062e2e7c20 */ /* 0x000fe20008410000 */
[----:B------:R-:W-:Y:S01]  /*25b0*/  FMNMX.FTZ R22, R21, R25, !PT ;  /* 0x0000001915167209 */ /* 0x000fe20007810000 */
[----:B------:R-:W-:Y:S01]  /*25c0*/  FMUL.FTZ R48, R48, UR6 ;  /* 0x0000000630307c20 */ /* 0x000fe20008410000 */
[C---:B------:R-:W-:Y:S01]  /*25d0*/  ISETP.GT.AND P4, PT, R20.reuse, 0x10, PT ;  /* 0x000000101400780c */ /* 0x040fe20003f84270 */
[----:B------:R-:W2:Y:S01]  /*25e0*/  MUFU.TANH R33, R33 ;  /* 0x0000002100217308 */ /* 0x000ea20000002400 */
[----:B----4-:R-:W-:Y:S01]  /*25f0*/  FSEL R29, R29, -INF , P5 ;  /* 0xff8000001d1d7808 */ /* 0x010fe20002800000 */
[----:B------:R-:W-:Y:S01]  /*2600*/  FMUL.FTZ R47, R47, UR6 ;  /* 0x000000062f2f7c20 */ /* 0x000fe20008410000 */
[----:B------:R-:W-:Y:S01]  /*2610*/  FMNMX.FTZ R22, R75, R22, !PT ;  /* 0x000000164b167209 */ /* 0x000fe20007810000 */
[----:B------:R-:W-:Y:S01]  /*2620*/  FMUL.FTZ R49, R49, UR6 ;  /* 0x0000000631317c20 */ /* 0x000fe20008410000 */
[----:B------:R-:W-:Y:S01]  /*2630*/  ISETP.GT.AND P3, PT, R20, 0x11, PT ;  /* 0x000000111400780c */ /* 0x000fe20003f64270 */
[----:B------:R-:W-:Y:S01]  /*2640*/  FMUL.FTZ R50, R50, UR6 ;  /* 0x0000000632327c20 */ /* 0x000fe20008410000 */
[----:B------:R-:W-:Y:S01]  /*2650*/  FMNMX.FTZ R22, R29, R22, !PT ;  /* 0x000000161d167209 */ /* 0x000fe20007810000 */
[----:B------:R-:W3:Y:S01]  /*2660*/  MUFU.TANH R26, R26 ;  /* 0x0000001a001a7308 */ /* 0x000ee20000002400 */
[----:B-1----:R-:W-:Y:S01]  /*2670*/  FSEL R161, R32, -INF , P4 ;  /* 0xff80000020a17808 */ /* 0x002fe20002000000 */
[----:B------:R-:W-:Y:S01]  /*2680*/  FMUL.FTZ R52, R52, UR6 ;  /* 0x0000000634347c20 */ /* 0x000fe20008410000 */
[----:B------:R-:W-:Y:S01]  /*2690*/  FMUL.FTZ R51, R51, UR6 ;  /* 0x0000000633337c20 */ /* 0x000fe20008410000 */
[----:B------:R-:W-:Y:S01]  /*26a0*/  FMUL.FTZ R53, R53, UR6 ;  /* 0x0000000635357c20 */ /* 0x000fe20008410000 */
[----:B------:R-:W-:Y:S01]  /*26b0*/  FMNMX.FTZ R22, R161, R22, !PT ;  /* 0x00000016a1167209 */ /* 0x000fe20007810000 */
[----:B------:R-:W-:Y:S01]  /*26c0*/  FMUL.FTZ R54, R54, UR6 ;  /* 0x0000000636367c20 */ /* 0x000fe20008410000 */
[----:B------:R-:W-:Y:S01]  /*26d0*/  FMUL.FTZ R56, R56, UR6 ;  /* 0x0000000638387c20 */ /* 0x000fe20008410000 */
[----:B------:R-:W1:Y:S01]  /*26e0*/  MUFU.TANH R27, R27 ;  /* 0x0000001b001b7308 */ /* 0x000e620000002400 */
[----:B--2---:R-:W-:Y:S01]  /*26f0*/  FSEL R165, R33, -INF , P3 ;  /* 0xff80000021a57808 */ /* 0x004fe20001800000 */
[----:B------:R-:W-:Y:S01]  /*2700*/  FMUL.FTZ R55, R55, UR6 ;  /* 0x0000000637377c20 */ /* 0x000fe20008410000 */
[----:B------:R-:W-:Y:S01]  /*2710*/  FMUL.FTZ R57, R57, UR6 ;  /* 0x0000000639397c20 */ /* 0x000fe20008410000 */
[----:B------:R-:W-:Y:S01]  /*2720*/  FMUL.FTZ R58, R58, UR6 ;  /* 0x000000063a3a7c20 */ /* 0x000fe20008410000 */
[----:B------:R-:W-:Y:S01]  /*2730*/  FMNMX.FTZ R33, R165, R22, !PT ;  /* 0x00000016a5217209 */ /* 0x000fe20007810000 */
[----:B------:R-:W-:Y:S01]  /*2740*/  FMUL.FTZ R60, R60, UR6 ;  /* 0x000000063c3c7c20 */ /* 0x000fe20008410000 */
[----:B------:R-:W-:Y:S01]  /*2750*/  FMUL.FTZ R59, R59, UR6 ;  /* 0x000000063b3b7c20 */ /* 0x000fe20008410000 */
[----:B------:R-:W2:Y:S01]  /*2760*/  MUFU.TANH R30, R30 ;  /* 0x0000001e001e7308 */ /* 0x000ea20000002400 */
[----:B---3--:R-:W-:Y:S01]  /*2770*/  FSEL R23, R26, -INF , P2 ;  /* 0xff8000001a177808 */ /* 0x008fe20001000000 */
[----:B------:R-:W-:Y:S01]  /*2780*/  FMUL.FTZ R61, R61, UR6 ;  /* 0x000000063d3d7c20 */ /* 0x000fe20008410000 */
[----:B------:R-:W-:Y:S01]  /*2790*/  ISETP.GT.AND P2, PT, R20, 0x18, PT ;  /* 0x000000181400780c */ /* 0x000fe20003f44270 */
[----:B------:R-:W-:Y:S01]  /*27a0*/  FMUL.FTZ R62, R62, UR6 ;  /* 0x000000063e3e7c20 */ /* 0x000fe20008410000 */
[----:B------:R-:W-:Y:S01]  /*27b0*/  FMUL.FTZ R64, R64, UR6 ;  /* 0x0000000640407c20 */ /* 0x000fe20008410000 */
[----:B------:R-:W-:Y:S01]  /*27c0*/  FMUL.FTZ R63, R63, UR6 ;  /* 0x000000063f3f7c20 */ /* 0x000fe20008410000 */
[----:B------:R-:W-:Y:S01]  /*27d0*/  FMUL.FTZ R65, R65, UR6 ;  /* 0x0000000641417c20 */ /* 0x000fe20008410000 */
[----:B------:R-:W3:Y:S01]  /*27e0*/  MUFU.TANH R31, R31 ;  /* 0x0000001f001f7308 */ /* 0x000ee20000002400 */
[----:B-1----:R-:W-:Y:S01]  /*27f0*/  FSEL R27, R27, -INF , P1 ;  /* 0xff8000001b1b7808 */ /* 0x002fe20000800000 */
[----:B------:R-:W-:Y:S01]  /*2800*/  FMUL.FTZ R66, R66, UR6 ;  /* 0x0000000642427c20 */ /* 0x000fe20008410000 */
[----:B------:R-:W-:Y:S01]  /*2810*/  ISETP.GT.AND P1, PT, R20, 0x19, PT ;  /* 0x000000191400780c */ /* 0x000fe20003f24270 */
[----:B------:R-:W-:Y:S01]  /*2820*/  FMUL.FTZ R68, R68, UR6 ;  /* 0x0000000644447c20 */ /* 0x000fe20008410000 */
[----:B------:R-:W-:Y:S01]  /*2830*/  FMNMX.FTZ R22, R23, R27, !PT ;  /* 0x0000001b17167209 */ /* 0x000fe20007810000 */
[----:B------:R-:W-:Y:S01]  /*2840*/  FMUL.FTZ R67, R67, UR6 ;  /* 0x0000000643437c20 */ /* 0x000fe20008410000 */
[----:B------:R-:W-:Y:S01]  /*2850*/  FMUL.FTZ R69, R69, UR6 ;  /* 0x0000000645457c20 */ /* 0x000fe20008410000 */
[----:B------:R-:W1:Y:S01]  /*2860*/  MUFU.TANH R34, R34 ;  /* 0x0000002200227308 */ /* 0x000e620000002400 */
[----:B--2---:R-:W-:Y:S01]  /*2870*/  FSEL R73, R30, -INF , P6 ;  /* 0xff8000001e497808 */ /* 0x004fe20003000000 */
[----:B------:R-:W-:Y:S01]  /*2880*/  FMUL.FTZ R70, R70, UR6 ;  /* 0x0000000646467c20 */ /* 0x000fe20008410000 */
[----:B------:R-:W-:Y:S01]  /*2890*/  ISETP.GT.AND P6, PT, R20, 0x20, PT ;  /* 0x000000201400780c */ /* 0x000fe20003fc4270 */
[----:B------:R-:W-:Y:S01]  /*28a0*/  FMUL.FTZ R71, R71, UR6 ;  /* 0x0000000647477c20 */ /* 0x000fe20008410000 */
[----:B------:R-:W-:Y:S01]  /*28b0*/  FMNMX.FTZ R22, R73, R22, !PT ;  /* 0x0000001649167209 */ /* 0x000fe20007810000 */
[----:B------:R-:W2:Y:S01]  /*28c0*/  S2UR UR11, SR_CgaCtaId ;  /* 0x00000000000b79c3 */ /* 0x000ea20000008800 */
[----:B------:R-:W-:Y:S01]  /*28d0*/  R2UR UR10, R16 ;  /* 0x00000000100a72ca */ /* 0x000fe200000e0000 */
[----:B------:R-:W4:Y:S01]  /*28e0*/  MUFU.TANH R36, R36 ;  /* 0x0000002400247308 */ /* 0x000f220000002400 */
[----:B---3--:R-:W-:Y:S01]  /*28f0*/  FSEL R31, R31, -INF , P5 ;  /* 0xff8000001f1f7808 */ /* 0x008fe20002800000 */
[----:B------:R-:W-:Y:S01]  /*2900*/  ULDC UR6, c[0x0][0xa80] ;  /* 0x0002a00000067ab9 */ /* 0x000fe20000000800 */
[----:B------:R-:W-:Y:S01]  /*2910*/  ISETP.GT.AND P5, PT, R20, 0x21, PT ;  /* 0x000000211400780c */ /* 0x000fe20003fa4270 */
[----:B------:R-:W-:Y:S01]  /*2920*/  ULOP3.LUT UR7, UR7, 0x3000000, URZ, 0xfc, !UPT ;  /* 0x0300000007077892 */ /* 0x000fe2000f8efc3f */
[----:B------:R-:W-:Y:S01]  /*2930*/  FMNMX.FTZ R22, R31, R22, !PT ;  /* 0x000000161f167209 */ /* 0x000fe20007810000 */
[----:B------:R-:W-:-:S02]  /*2940*/  UMOV UR15, 0x40000040 ;  /* 0x40000040000f7882 */ /* 0x000fc40000000000 */
[----:B------:R-:W3:Y:S01]  /*2950*/  MUFU.TANH R35, R35 ;  /* 0x0000002300237308 */ /* 0x000ee20000002400 */
[----:B-1----:R-:W-:Y:S02]  /*2960*/  FSEL R163, R34, -INF , P4 ;  /* 0xff80000022a37808 */ /* 0x002fe40002000000 */
[----:B------:R-:W-:Y:S01]  /*2970*/  ISETP.GT.AND P4, PT, R20, 0x28, PT ;  /* 0x000000281400780c */ /* 0x000fe20003f84270 */
[----:B------:R-:W-:Y:S01]  /*2980*/  UIADD3 UR10, UR10, 0x32440, URZ ;  /* 0x000324400a0a7890 */ /* 0x000fe2000fffe03f */
[----:B------:R-:W-:Y:S01]  /*2990*/  FMNMX.FTZ R22, R163, R22, !PT ;  /* 0x00000016a3167209 */ /* 0x000fe20007810000 */
[----:B------:R-:W-:Y:S02]  /*29a0*/  UMOV UR14, UR7 ;  /* 0x00000007000e7c82 */ /* 0x000fe40008000000 */
[----:B------:R-:W1:Y:S01]  /*29b0*/  MUFU.TANH R37, R37 ;  /* 0x0000002500257308 */ /* 0x000e620000002400 */
[----:B----4-:R-:W-:-:S04]  /*29c0*/  FSEL R166, R36, -INF , P2 ;  /* 0xff80000024a67808 */ /* 0x010fc80001000000 */
[----:B------:R-:W-:Y:S01]  /*29d0*/  FMNMX.FTZ R33, R166, R33, !PT ;  /* 0x00000021a6217209 */ /* 0x000fe20007810000 */
[----:B--2---:R-:W-:Y:S02]  /*29e0*/  UPRMT UR10, UR11, 0x654, UR10 ;  /* 0x000006540b0a7896 */ /* 0x004fe4000800000a */
[----:B------:R-:W2:Y:S01]  /*29f0*/  MUFU.TANH R38, R38 ;  /* 0x0000002600267308 */ /* 0x000ea20000002400 */
[----:B---3--:R-:W-:Y:S01]  /*2a00*/  FSEL R167, R35, -INF , P3 ;  /* 0xff80000023a77808 */ /* 0x008fe20001800000 */
[----:B------:R-:W-:Y:S01]  /*2a10*/  UMOV UR11, 0x40000040 ;  /* 0x40000040000b7882 */ /* 0x000fe20000000000 */
[----:B------:R-:W-:Y:S02]  /*2a20*/  ISETP.GT.AND P3, PT, R20, 0x29, PT ;  /* 0x000000291400780c */ /* 0x000fe40003f64270 */
[----:B------:R-:W-:Y:S02]  /*2a30*/  FMNMX.FTZ R22, R167, R22, !PT ;  /* 0x00000016a7167209 */ /* 0x000fe40007810000 */
[----:B------:R-:W-:Y:S01]  /*2a40*/  SYNCS.ARRIVE.TRANS64.RED.A1T0 RZ, [UR10], RZ ;  /* 0x000000ffffff79a7 */ /* 0x000fe2000810040a */
[----:B------:R-:W3:Y:S01]  /*2a50*/  MUFU.TANH R40, R40 ;  /* 0x0000002800287308 */ /* 0x000ee20000002400 */
[----:B-1----:R-:W-:Y:S01]  /*2a60*/  FSEL R168, R37, -INF , P1 ;  /* 0xff80000025a87808 */ /* 0x002fe20000800000 */
[----:B------:R-:W-:-:S03]  /*2a70*/  UIADD3 UR10, UR7, 0x80, URZ ;  /* 0x00000080070a7890 */ /* 0x000fc6000fffe03f */
[----:B------:R-:W-:-:S03]  /*2a80*/  FMNMX.FTZ R24, R168, R33, !PT ;  /* 0x00000021a8187209 */ /* 0x000fc60007810000 */
[----:B------:R-:W1:Y:S01]  /*2a90*/  MUFU.TANH R39, R39 ;  /* 0x0000002700277308 */ /* 0x000e620000002400 */
[----:B--2---:R-:W-:Y:S02]  /*2aa0*/  FSEL R201, R38, -INF , P2 ;  /* 0xff80000026c97808 */ /* 0x004fe40001000000 */
[----:B------:R-:W-:Y:S02]  /*2ab0*/  ISETP.GT.AND P2, PT, R20, 0x30, PT ;  /* 0x000000301400780c */ /* 0x000fe40003f44270 */
[----:B------:R-:W-:-:S03]  /*2ac0*/  FMNMX.FTZ R22, R201, R22, !PT ;  /* 0x00000016c9167209 */ /* 0x000fc60007810000 */
[----:B------:R-:W2:Y:S01]  /*2ad0*/  MUFU.TANH R41, R41 ;  /* 0x0000002900297308 */ /* 0x000ea20000002400 */
[----:B---3--:R-:W-:-:S04]  /*2ae0*/  FSEL R199, R40, -INF , P6 ;  /* 0xff80000028c77808 */ /* 0x008fc80003000000 */
[----:B------:R-:W-:-:S03]  /*2af0*/  FMNMX.FTZ R24, R199, R24, !PT ;  /* 0x00000018c7187209 */ /* 0x000fc60007810000 */
[----:B------:R-:W3:Y:S01]  /*2b00*/  MUFU.TANH R42, R42 ;  /* 0x0000002a002a7308 */ /* 0x000ee20000002400 */
[----:B-1----:R-:W-:Y:S02]  /*2b10*/  FSEL R229, R39, -INF , P1 ;  /* 0xff80000027e57808 */ /* 0x002fe40000800000 */
[----:B------:R-:W-:Y:S02]  /*2b20*/  ISETP.GT.AND P1, PT, R20, 0x31, PT ;  /* 0x000000311400780c */ /* 0x000fe40003f24270 */
[----:B------:R-:W-:-:S03]  /*2b30*/  FMNMX.FTZ R22, R229, R22, !PT ;  /* 0x00000016e5167209 */ /* 0x000fc60007810000 */
[----:B------:R-:W1:Y:S01]  /*2b40*/  MUFU.TANH R44, R44 ;  /* 0x0000002c002c7308 */ /* 0x000e620000002400 */
[----:B--2---:R-:W-:-:S04]  /*2b50*/  FSEL R227, R41, -INF , P5 ;  /* 0xff80000029e37808 */ /* 0x004fc80002800000 */
[----:B------:R-:W-:-:S03]  /*2b60*/  FMNMX.FTZ R33, R227, R24, !PT ;  /* 0x00000018e3217209 */ /* 0x000fc60007810000 */
[----:B------:R-:W2:Y:S01]  /*2b70*/  MUFU.TANH R43, R43 ;  /* 0x0000002b002b7308 */ /* 0x000ea20000002400 */
[----:B---3--:R-:W-:Y:S02]  /*2b80*/  FSEL R203, R42, -INF , P6 ;  /* 0xff8000002acb7808 */ /* 0x008fe40003000000 */
[----:B------:R-:W-:Y:S02]  /*2b90*/  ISETP.GT.AND P6, PT, R20, 0x38, PT ;  /* 0x000000381400780c */ /* 0x000fe40003fc4270 */
[----:B------:R-:W-:-:S03]  /*2ba0*/  FMNMX.FTZ R22, R203, R22, !PT ;  /* 0x00000016cb167209 */ /* 0x000fc60007810000 */
[----:B------:R-:W3:Y:S01]  /*2bb0*/  MUFU.TANH R45, R45 ;  /* 0x0000002d002d7308 */ /* 0x000ee20000002400 */
[----:B-1----:R-:W-:-:S04]  /*2bc0*/  FSEL R180, R44, -INF , P4 ;  /* 0xff8000002cb47808 */ /* 0x002fc80002000000 */
        /* <DEDUP_REMOVED lines=65> */
[----:B--2---:R-:W-:-:S04]  /*2fe0*/  FSEL R195, R62, -INF , P2 ;  /* 0xff8000003ec37808 */ /* 0x004fc80001000000 */
[----:B------:R-:W-:-:S03]  /*2ff0*/  FMNMX.FTZ R22, R195, R22, !PT ;  /* 0x00000016c3167209 */ /* 0x000fc60007810000 */
[----:B------:R-:W2:Y:S01]  /*3000*/  MUFU.TANH R65, R65 ;  /* 0x0000004100417308 */ /* 0x000ea20000002400 */
[----:B---3--:R-:W-:-:S04]  /*3010*/  FSEL R181, R64, -INF , P6 ;  /* 0xff80000040b57808 */ /* 0x008fc80003000000 */
        /* <DEDUP_REMOVED lines=18> */
[----:B------:R-:W-:Y:S02]  /*3140*/  FMNMX.FTZ R20, R179, R20, !PT ;  /* 0x00000014b3147209 */ /* 0x000fe40007810000 */
[----:B-1----:R-:W-:-:S03]  /*3150*/  FSEL R173, R70, -INF , P4 ;  /* 0xff80000046ad7808 */ /* 0x002fc60002000000 */
[----:B------:R-:W1:Y:S01]  /*3160*/  SHFL.BFLY PT, R33, R20, 0x2, 0x1f ;  /* 0x0c401f0014217f89 */ /* 0x000e6200000e0000 */
[----:B------:R-:W-:Y:S02]  /*3170*/  FMNMX.FTZ R22, R173, R22, !PT ;  /* 0x00000016ad167209 */ /* 0x000fe40007810000 */
[----:B--2---:R-:W-:-:S04]  /*3180*/  FSEL R177, R71, -INF , P3 ;  /* 0xff80000047b17808 */ /* 0x004fc80001800000 */
[----:B------:R-:W-:-:S05]  /*3190*/  FMNMX.FTZ R22, R177, R22, !PT ;  /* 0x00000016b1167209 */ /* 0x000fca0007810000 */
[----:B------:R-:W2:Y:S01]  /*31a0*/  SHFL.BFLY PT, R35, R22, 0x2, 0x1f ;  /* 0x0c401f0016237f89 */ /* 0x000ea200000e0000 */
[----:B-1----:R-:W-:-:S05]  /*31b0*/  FMNMX.FTZ R33, R20, R33, !PT ;  /* 0x0000002114217209 */ /* 0x002fca0007810000 */
[----:B------:R-:W1:Y:S01]  /*31c0*/  SHFL.BFLY PT, R194, R33, 0x1, 0x1f ;  /* 0x0c201f0021c27f89 */ /* 0x000e6200000e0000 */
[----:B--2---:R-:W-:-:S05]  /*31d0*/  FMNMX.FTZ R35, R22, R35, !PT ;  /* 0x0000002316237209 */ /* 0x004fca0007810000 */
[----:B------:R-:W2:Y:S01]  /*31e0*/  SHFL.BFLY PT, R156, R35, 0x1, 0x1f ;  /* 0x0c201f00239c7f89 */ /* 0x000ea200000e0000 */
[----:B-1----:R-:W-:Y:S01]  /*31f0*/  FMNMX.FTZ R194, R33, R194, !PT ;  /* 0x000000c221c27209 */ /* 0x002fe20007810000 */
[----:B------:R1:W-:Y:S03]  /*3200*/  BAR.SYNC.DEFER_BLOCKING R210, 0x100 ;  /* 0x000400d20000751d */ /* 0x0003e60000010000 */
[C---:B------:R-:W-:Y:S01]  /*3210*/  FSETP.NEU.FTZ.AND P1, PT, R194.reuse, -INF , PT ;  /* 0xff800000c200780b */ /* 0x040fe20003f3d000 */
[----:B------:R-:W-:-:S05]  /*3220*/  FMUL.FTZ R174, R194, UR6 ;  /* 0x00000006c2ae7c20 */ /* 0x000fca0008410000 */
[----:B------:R-:W-:-:S05]  /*3230*/  FSEL R174, R174, RZ, P1 ;  /* 0x000000ffaeae7208 */ /* 0x000fca0000800000 */
[--C-:B------:R-:W-:Y:S01]  /*3240*/  FFMA.FTZ R20, R21, UR6, -R174.reuse ;  /* 0x0000000615147c23 */ /* 0x100fe200080108ae */
[----:B--2---:R-:W-:Y:S01]  /*3250*/  FMNMX.FTZ R156, R35, R156, !PT ;  /* 0x0000009c239c7209 */ /* 0x004fe20007810000 */
[--C-:B------:R-:W-:Y:S01]  /*3260*/  FFMA.FTZ R21, R25, UR6, -R174.reuse ;  /* 0x0000000619157c23 */ /* 0x100fe200080108ae */
[--C-:B------:R-:W-:Y:S01]  /*3270*/  FFMA.FTZ R157, R75, UR6, -R174.reuse ;  /* 0x000000064b9d7c23 */ /* 0x100fe200080108ae */
[--C-:B------:R-:W-:Y:S01]  /*3280*/  FFMA.FTZ R160, R29, UR6, -R174.reuse ;  /* 0x000000061da07c23 */ /* 0x100fe200080108ae */
[C---:B------:R-:W-:Y:S01]  /*3290*/  FSETP.NEU.FTZ.AND P1, PT, R156.reuse, -INF , PT ;  /* 0xff8000009c00780b */ /* 0x040fe20003f3d000 */
[----:B------:R-:W-:Y:S01]  /*32a0*/  FMUL.FTZ R176, R156, UR6 ;  /* 0x000000069cb07c20 */ /* 0x000fe20008410000 */
[----:B------:R-:W-:Y:S01]  /*32b0*/  MUFU.EX2 R22, R20 ;  /* 0x0000001400167308 */ /* 0x000fe20000000800 */
[--C-:B------:R-:W-:Y:S01]  /*32c0*/  FFMA.FTZ R164, R165, UR6, -R174.reuse ;  /* 0x00000006a5a47c23 */ /* 0x100fe200080108ae */
[--C-:B------:R-:W-:Y:S01]  /*32d0*/  FFMA.FTZ R165, R166, UR6, -R174.reuse ;  /* 0x00000006a6a57c23 */ /* 0x100fe200080108ae */
[--C-:B------:R-:W-:Y:S01]  /*32e0*/  FFMA.FTZ R161, R161, UR6, -R174.reuse ;  /* 0x00000006a1a17c23 */ /* 0x100fe200080108ae */
[----:B------:R-:W-:Y:S01]  /*32f0*/  FSEL R176, R176, RZ, P1 ;  /* 0x000000ffb0b07208 */ /* 0x000fe20000800000 */
[--C-:B------:R-:W-:Y:S01]  /*3300*/  FFMA.FTZ R168, R168, UR6, -R174.reuse ;  /* 0x00000006a8a87c23 */ /* 0x100fe200080108ae */
[--C-:B------:R-:W-:Y:S01]  /*3310*/  FFMA.FTZ R178, R199, UR6, -R174.reuse ;  /* 0x00000006c7b27c23 */ /* 0x100fe200080108ae */
[----:B------:R-:W-:Y:S01]  /*3320*/  FFMA.FTZ R199, R227, UR6, -R174 ;  /* 0x00000006e3c77c23 */ /* 0x000fe200080108ae */
[----:B------:R-:W2:Y:S01]  /*3330*/  MUFU.EX2 R21, R21 ;  /* 0x0000001500157308 */ /* 0x000ea20000000800 */
[--C-:B------:R-:W-:Y:S01]  /*3340*/  FFMA.FTZ R23, R23, UR6, -R176.reuse ;  /* 0x0000000617177c23 */ /* 0x100fe200080108b0 */
[--C-:B------:R-:W-:Y:S01]  /*3350*/  FFMA.FTZ R162, R27, UR6, -R176.reuse ;  /* 0x000000061ba27c23 */ /* 0x100fe200080108b0 */
[--C-:B------:R-:W-:Y:S01]  /*3360*/  FFMA.FTZ R158, R73, UR6, -R176.reuse ;  /* 0x00000006499e7c23 */ /* 0x100fe200080108b0 */
[--C-:B------:R-:W-:Y:S01]  /*3370*/  FFMA.FTZ R159, R31, UR6, -R176.reuse ;  /* 0x000000061f9f7c23 */ /* 0x100fe200080108b0 */
[--C-:B------:R-:W-:Y:S01]  /*3380*/  FFMA.FTZ R166, R167, UR6, -R176.reuse ;  /* 0x00000006a7a67c23 */ /* 0x100fe200080108b0 */
[--C-:B------:R-:W-:Y:S01]  /*3390*/  FFMA.FTZ R163, R163, UR6, -R176.reuse ;  /* 0x00000006a3a37c23 */ /* 0x100fe200080108b0 */
[--C-:B------:R-:W-:Y:S01]  /*33a0*/  FFMA.FTZ R167, R201, UR6, -R176.reuse ;  /* 0x00000006c9a77c23 */ /* 0x100fe200080108b0 */
[----:B------:R-:W-:Y:S01]  /*33b0*/  MUFU.EX2 R157, R157 ;  /* 0x0000009d009d7308 */ /* 0x000fe20000000800 */
[----:B------:R-:W-:Y:S01]  /*33c0*/  FFMA.FTZ R170, R229, UR6, -R176 ;  /* 0x00000006e5aa7c23 */ /* 0x000fe200080108b0 */
[----:B------:R-:W-:Y:S01]  /*33d0*/  FFMA.FTZ R201, R182, UR6, -R174 ;  /* 0x00000006b6c97c23 */ /* 0x000fe200080108ae */
[--C-:B------:R-:W-:Y:S01]  /*33e0*/  FFMA.FTZ R182, R203, UR6, -R176.reuse ;  /* 0x00000006cbb67c23 */ /* 0x100fe200080108b0 */
[----:B------:R-:W-:Y:S01]  /*33f0*/  FFMA.FTZ R203, R221, UR6, -R176 ;  /* 0x00000006ddcb7c23 */ /* 0x000fe200080108b0 */
[----:B------:R-:W-:Y:S01]  /*3400*/  FFMA.FTZ R180, R180, UR6, -R174 ;  /* 0x00000006b4b47c23 */ /* 0x000fe200080108ae */
[--C-:B------:R-:W-:Y:S01]  /*3410*/  FFMA.FTZ R184, R223, UR6, -R176.reuse ;  /* 0x00000006dfb87c23 */ /* 0x100fe200080108b0 */
[----:B------:R-:W-:Y:S01]  /*3420*/  FFMA.FTZ R221, R225, UR6, -R176 ;  /* 0x00000006e1dd7c23 */ /* 0x000fe200080108b0 */
[----:B------:R-:W3:Y:S01]  /*3430*/  MUFU.EX2 R160, R160 ;  /* 0x000000a000a07308 */ /* 0x000ee20000000800 */
[----:B--2---:R-:W-:Y:S01]  /*3440*/  F2FP.BF16.F32.PACK_AB R152, R21, R22 ;  /* 0x000000161598723e */ /* 0x004fe200000010ff */
[--C-:B------:R-:W-:Y:S01]  /*3450*/  FFMA.FTZ R186, R219, UR6, -R174.reuse ;  /* 0x00000006dbba7c23 */ /* 0x100fe200080108ae */
[--C-:B------:R-:W-:Y:S01]  /*3460*/  FFMA.FTZ R217, R217, UR6, -R174.reuse ;  /* 0x00000006d9d97c23 */ /* 0x100fe200080108ae */
[--C-:B------:R-:W-:Y:S01]  /*3470*/  FFMA.FTZ R188, R215, UR6, -R174.reuse ;  /* 0x00000006d7bc7c23 */ /* 0x100fe200080108ae */
[----:B------:R-:W-:Y:S01]  /*3480*/  FFMA.FTZ R213, R213, UR6, -R174 ;  /* 0x00000006d5d57c23 */ /* 0x000fe200080108ae */
[--C-:B------:R-:W-:Y:S01]  /*3490*/  FFMA.FTZ R190, R211, UR6, -R176.reuse ;  /* 0x00000006d3be7c23 */ /* 0x100fe200080108b0 */
[--C-:B------:R-:W-:Y:S01]  /*34a0*/  FFMA.FTZ R209, R209, UR6, -R176.reuse ;  /* 0x00000006d1d17c23 */ /* 0x100fe200080108b0 */
[----:B------:R-:W-:Y:S01]  /*34b0*/  MUFU.EX2 R23, R23 ;  /* 0x0000001700177308 */ /* 0x000fe20000000800 */
[--C-:B------:R-:W-:Y:S01]  /*34c0*/  FFMA.FTZ R192, R207, UR6, -R176.reuse ;  /* 0x00000006cfc07c23 */ /* 0x100fe200080108b0 */
[----:B------:R-:W-:Y:S01]  /*34d0*/  FFMA.FTZ R205, R205, UR6, -R176 ;  /* 0x00000006cdcd7c23 */ /* 0x000fe200080108b0 */
[--C-:B------:R-:W-:Y:S01]  /*34e0*/  FFMA.FTZ R196, R185, UR6, -R174.reuse ;  /* 0x00000006b9c47c23 */ /* 0x100fe200080108ae */
[--C-:B------:R-:W-:Y:S01]  /*34f0*/  FFMA.FTZ R185, R189, UR6, -R174.reuse ;  /* 0x00000006bdb97c23 */ /* 0x100fe200080108ae */
[--C-:B------:R-:W-:Y:S01]  /*3500*/  FFMA.FTZ R183, R183, UR6, -R174.reuse ;  /* 0x00000006b7b77c23 */ /* 0x100fe200080108ae */
[----:B------:R-:W-:Y:S01]  /*3510*/  FFMA.FTZ R198, R191, UR6, -R174 ;  /* 0x00000006bfc67c23 */ /* 0x000fe200080108ae */
[--C-:B------:R-:W-:Y:S01]  /*3520*/  FFMA.FTZ R187, R187, UR6, -R176.reuse ;  /* 0x00000006bbbb7c23 */ /* 0x100fe200080108b0 */
[----:B------:R-:W2:Y:S01]  /*3530*/  MUFU.EX2 R162, R162 ;  /* 0x000000a200a27308 */ /* 0x000ea20000000800 */
[----:B---3--:R-:W-:Y:S01]  /*3540*/  F2FP.BF16.F32.PACK_AB R154, R160, R157 ;  /* 0x0000009da09a723e */ /* 0x008fe200000010ff */
[--C-:B------:R-:W-:Y:S01]  /*3550*/  FFMA.FTZ R200, R193, UR6, -R176.reuse ;  /* 0x00000006c1c87c23 */ /* 0x100fe200080108b0 */
[--C-:B------:R-:W-:Y:S01]  /*3560*/  FFMA.FTZ R189, R195, UR6, -R176.reuse ;  /* 0x00000006c3bd7c23 */ /* 0x100fe200080108b0 */
[----:B------:R-:W-:Y:S01]  /*3570*/  FFMA.FTZ R202, R197, UR6, -R176 ;  /* 0x00000006c5ca7c23 */ /* 0x000fe200080108b0 */
[--C-:B------:R-:W-:Y:S01]  /*3580*/  FFMA.FTZ R204, R169, UR6, -R174.reuse ;  /* 0x00000006a9cc7c23 */ /* 0x100fe200080108ae */
[--C-:B------:R-:W-:Y:S01]  /*3590*/  FFMA.FTZ R169, R172, UR6, -R174.reuse ;  /* 0x00000006aca97c23 */ /* 0x100fe200080108ae */
[--C-:B------:R-:W-:Y:S01]  /*35a0*/  FFMA.FTZ R181, R181, UR6, -R174.reuse ;  /* 0x00000006b5b57c23 */ /* 0x100fe200080108ae */
[----:B------:R-:W-:Y:S01]  /*35b0*/  MUFU.EX2 R158, R158 ;  /* 0x0000009e009e7308 */ /* 0x000fe20000000800 */
[----:B------:R-:W-:Y:S01]  /*35c0*/  FFMA.FTZ R172, R179, UR6, -R174 ;  /* 0x00000006b3ac7c23 */ /* 0x000fe200080108ae */
[--C-:B------:R-:W-:Y:S01]  /*35d0*/  FFMA.FTZ R174, R175, UR6, -R176.reuse ;  /* 0x00000006afae7c23 */ /* 0x100fe200080108b0 */
[--C-:B------:R-:W-:Y:S01]  /*35e0*/  FFMA.FTZ R171, R171, UR6, -R176.reuse ;  /* 0x00000006abab7c23 */ /* 0x100fe200080108b0 */
[--C-:B------:R-:W-:Y:S01]  /*35f0*/  FFMA.FTZ R173, R173, UR6, -R176.reuse ;  /* 0x00000006adad7c23 */ /* 0x100fe200080108b0 */
[----:B------:R-:W-:Y:S01]  /*3600*/  FFMA.FTZ R176, R177, UR6, -R176 ;  /* 0x00000006b1b07c23 */ /* 0x000fe200080108b0 */
[----:B------:R-:W-:Y:S01]  /*3610*/  FADD.FTZ R22, R22, R21 ;  /* 0x0000001516167221 */ /* 0x000fe20000010000 */
[----:B------:R-:W-:Y:S01]  /*3620*/  MOV R20, UR7 ;  /* 0x0000000700147c02 */ /* 0x000fe20008000f00 */
[----:B------:R-:W3:Y:S01]  /*3630*/  MUFU.EX2 R159, R159 ;  /* 0x0000009f009f7308 */ /* 0x000ee20000000800 */
[----:B--2---:R-:W-:Y:S01]  /*3640*/  F2FP.BF16.F32.PACK_AB R153, R162, R23 ;  /* 0x00000017a299723e */ /* 0x004fe200000010ff */
[----:B------:R-:W-:Y:S01]  /*3650*/  FADD.FTZ R23, R23, R162 ;  /* 0x000000a217177221 */ /* 0x000fe20000010000 */
[----:B------:R-:W-:-:S04]  /*3660*/  FADD.FTZ R157, R157, R22 ;  /* 0x000000169d9d7221 */ /* 0x000fc80000010000 */
[----:B------:R-:W-:Y:S01]  /*3670*/  FADD.FTZ R160, R160, R157 ;  /* 0x0000009da0a07221 */ /* 0x000fe20000010000 */
[----:B------:R-:W-:Y:S08]  /*3680*/  MUFU.EX2 R161, R161 ;  /* 0x000000a100a17308 */ /* 0x000ff00000000800 */
[----:B------:R-:W2:Y:S01]  /*3690*/  MUFU.EX2 R164, R164 ;  /* 0x000000a400a47308 */ /* 0x000ea20000000800 */
[----:B---3--:R-:W-:Y:S01]  /*36a0*/  F2FP.BF16.F32.PACK_AB R155, R159, R158 ;  /* 0x0000009e9f9b723e */ /* 0x008fe200000010ff */
[----:B------:R-:W-:-:S03]  /*36b0*/  FADD.FTZ R158, R158, R23 ;  /* 0x000000179e9e7221 */ /* 0x000fc60000010000 */
[----:B------:R-:W-:Y:S01]  /*36c0*/  WARPGROUP.ARRIVE ;  /* 0x00000000000079c5 */ /* 0x000fe20000000000 */
[----:B------:R-:W-:Y:S02]  /*36d0*/  FADD.FTZ R158, R159, R158 ;  /* 0x0000009e9f9e7221 */ /* 0x000fe40000010000 */
[----:B------:R-:W-:Y:S03]  /*36e0*/  MUFU.EX2 R165, R165 ;  /* 0x000000a500a57308 */ /* 0x000fe60000000800 */
[----:B------:R-:W-:Y:S05]  /*36f0*/  HGMMA.64x256x16.F32.BF16 R24, R152, gdesc[UR12].tnspB, RZ, !UPT, gsb0 ;  /* 0x43e0000c98187df0 */ /* 0x000fea000c0018ff */
[----:B------:R-:W-:Y:S08]  /*3700*/  MUFU.EX2 R168, R168 ;  /* 0x000000a800a87308 */ /* 0x000ff00000000800 */
[----:B------:R-:W-:Y:S08]  /*3710*/  MUFU.EX2 R163, R163 ;  /* 0x000000a300a37308 */ /* 0x000ff00000000800 */
[----:B------:R-:W3:Y:S08]  /*3720*/  MUFU.EX2 R166, R166 ;  /* 0x000000a600a67308 */ /* 0x000ef00000000800 */
[----:B------:R-:W-:Y:S08]  /*3730*/  MUFU.EX2 R167, R167 ;  /* 0x000000a700a77308 */ /* 0x000ff00000000800 */
[----:B------:R-:W4:Y:S08]  /*3740*/  MUFU.EX2 R170, R170 ;  /* 0x000000aa00aa7308 */ /* 0x000f300000000800 */
[----:B------:R-:W-:Y:S08]  /*3750*/  MUFU.EX2 R178, R178 ;  /* 0x000000b200b27308 */ /* 0x000ff00000000800 */
[----:B------:R-:W5:Y:S08]  /*3760*/  MUFU.EX2 R199, R199 ;  /* 0x000000c700c77308 */ /* 0x000f700000000800 */
[----:B------:R-:W-:Y:S08]  /*3770*/  MUFU.EX2 R180, R180 ;  /* 0x000000b400b47308 */ /* 0x000ff00000000800 */
[----:B------:R-:W-:Y:S08]  /*3780*/  MUFU.EX2 R201, R201 ;  /* 0x000000c900c97308 */ /* 0x000ff00000000800 */
[----:B------:R-:W-:Y:S08]  /*3790*/  MUFU.EX2 R182, R182 ;  /* 0x000000b600b67308 */ /* 0x000ff00000000800 */
[----:B------:R-:W0:Y:S08]  /*37a0*/  MUFU.EX2 R203, R203 ;  /* 0x000000cb00cb7308 */ /* 0x000e300000000800 */
[----:B------:R-:W-:Y:S08]  /*37b0*/  MUFU.EX2 R184, R184 ;  /* 0x000000b800b87308 */ /* 0x000ff00000000800 */
[----:B------:R-:W1:Y:S08]  /*37c0*/  MUFU.EX2 R221, R221 ;  /* 0x000000dd00dd7308 */ /* 0x000e700000000800 */
[----:B------:R-:W-:Y:S08]  /*37d0*/  MUFU.EX2 R186, R186 ;  /* 0x000000ba00ba7308 */ /* 0x000ff00000000800 */
[----:B------:R-:W1:Y:S08]  /*37e0*/  MUFU.EX2 R217, R217 ;  /* 0x000000d900d97308 */ /* 0x000e700000000800 */
[----:B------:R-:W-:Y:S08]  /*37f0*/  MUFU.EX2 R188, R188 ;  /* 0x000000bc00bc7308 */ /* 0x000ff00000000800 */
[----:B------:R-:W-:Y:S08]  /*3800*/  MUFU.EX2 R213, R213 ;  /* 0x000000d500d57308 */ /* 0x000ff00000000800 */
[----:B------:R-:W-:Y:S08]  /*3810*/  MUFU.EX2 R190, R190 ;  /* 0x000000be00be7308 */ /* 0x000ff00000000800 */
[----:B------:R-:W1:Y:S08]  /*3820*/  MUFU.EX2 R209, R209 ;  /* 0x000000d100d17308 */ /* 0x000e700000000800 */
        /* <DEDUP_REMOVED lines=14> */
[----:B------:R-:W-:Y:S01]  /*3910*/  MUFU.EX2 R174, R174 ;  /* 0x000000ae00ae7308 */ /* 0x000fe20000000800 */
[----:B------:R-:W-:-:S02]  /*3920*/  WARPGROUP.DEPBAR.LE gsb0, 0x0 ;  /* 0x00008000000079c5 */ /* 0x000fc40000010000 */
[----:B--2---:R-:W-:Y:S01]  /*3930*/  F2FP.BF16.F32.PACK_AB R152, R164, R161 ;  /* 0x000000a1a498723e */ /* 0x004fe200000010ff */
[----:B------:R-:W-:Y:S01]  /*3940*/  FADD.FTZ R161, R161, R160 ;  /* 0x000000a0a1a17221 */ /* 0x000fe20000010000 */
[----:B---3--:R-:W-:Y:S01]  /*3950*/  F2FP.BF16.F32.PACK_AB R153, R166, R163 ;  /* 0x000000a3a699723e */ /* 0x008fe200000010ff */
[----:B------:R-:W-:Y:S01]  /*3960*/  FADD.FTZ R163, R163, R158 ;  /* 0x0000009ea3a37221 */ /* 0x000fe20000010000 */
[----:B------:R-:W-:Y:S01]  /*3970*/  F2FP.BF16.F32.PACK_AB R154, R168, R165 ;  /* 0x000000a5a89a723e */ /* 0x000fe200000010ff */
[----:B------:R-:W2:Y:S01]  /*3980*/  MUFU.EX2 R171, R171 ;  /* 0x000000ab00ab7308 */ /* 0x000ea20000000800 */
[----:B----4-:R-:W-:Y:S01]  /*3990*/  F2FP.BF16.F32.PACK_AB R155, R170, R167 ;  /* 0x000000a7aa9b723e */ /* 0x010fe200000010ff */
[----:B------:R-:W-:Y:S01]  /*39a0*/  FADD.FTZ R164, R164, R161 ;  /* 0x000000a1a4a47221 */ /* 0x000fe20000010000 */
[----:B------:R-:W-:Y:S02]  /*39b0*/  FADD.FTZ R166, R166, R163 ;  /* 0x000000a3a6a67221 */ /* 0x000fe40000010000 */
[----:B------:R-:W-:Y:S01]  /*39c0*/  WARPGROUP.ARRIVE ;  /* 0x00000000000079c5 */ /* 0x000fe20000000000 */
[----:B------:R-:W-:Y:S01]  /*39d0*/  FADD.FTZ R165, R165, R164 ;  /* 0x000000a4a5a57221 */ /* 0x000fe20000010000 */
[----:B------:R-:W-:Y:S01]  /*39e0*/  FADD.FTZ R167, R167, R166 ;  /* 0x000000a6a7a77221 */ /* 0x000fe20000010000 */
[----:B------:R-:W-:Y:S02]  /*39f0*/  MUFU.EX2 R173, R173 ;  /* 0x000000ad00ad7308 */ /* 0x000fe40000000800 */
[----:B------:R-:W-:Y:S01]  /*3a00*/  FADD.FTZ R165, R168, R165 ;  /* 0x000000a5a8a57221 */ /* 0x000fe20000010000 */
[----:B------:R-:W-:Y:S01]  /*3a10*/  HGMMA.64x256x16.F32.BF16 R24, R152, gdesc[UR8].tnspB, R24, gsb0 ;  /* 0x43e0000898187df0 */ /* 0x000fe20008001818 */
[----:B------:R-:W-:Y:S01]  /*3a20*/  UIADD3 UR10, UR7, 0x100, URZ ;  /* 0x00000100070a7890 */ /* 0x000fe2000fffe03f */
[----:B------:R-:W-:Y:S01]  /*3a30*/  FADD.FTZ R167, R170, R167 ;  /* 0x000000a7aaa77221 */ /* 0x000fe20000010000 */
[----:B------:R-:W-:-:S02]  /*3a40*/  UMOV UR11, 0x40000040 ;  /* 0x40000040000b7882 */ /* 0x000fc40000000000 */
[----:B------:R-:W3:Y:S01]  /*3a50*/  MUFU.EX2 R176, R176 ;  /* 0x000000b000b07308 */ /* 0x000ee20000000800 */
[----:B------:R-:W-:Y:S02]  /*3a60*/  WARPGROUP.DEPBAR.LE gsb0, 0x0 ;  /* 0x00008000000079c5 */ /* 0x000fe40000010000 */
[----:B-----5:R-:W-:Y:S01]  /*3a70*/  F2FP.BF16.F32.PACK_AB R152, R199, R178 ;  /* 0x000000b2c798723e */ /* 0x020fe200000010ff */
[----:B------:R-:W-:Y:S01]  /*3a80*/  FADD.FTZ R178, R178, R165 ;  /* 0x000000a5b2b27221 */ /* 0x000fe20000010000 */
[----:B0-----:R-:W-:Y:S01]  /*3a90*/  F2FP.BF16.F32.PACK_AB R153, R203, R182 ;  /* 0x000000b6cb99723e */ /* 0x001fe200000010ff */
[----:B------:R-:W-:Y:S01]  /*3aa0*/  FADD.FTZ R182, R182, R167 ;  /* 0x000000a7b6b67221 */ /* 0x000fe20000010000 */
[----:B------:R-:W-:Y:S01]  /*3ab0*/  F2FP.BF16.F32.PACK_AB R154, R201, R180 ;  /* 0x000000b4c99a723e */ /* 0x000fe200000010ff */
[----:B------:R-:W-:Y:S01]  /*3ac0*/  FADD.FTZ R199, R199, R178 ;  /* 0x000000b2c7c77221 */ /* 0x000fe20000010000 */
[----:B-1----:R-:W-:Y:S01]  /*3ad0*/  F2FP.BF16.F32.PACK_AB R155, R221, R184 ;  /* 0x000000b8dd9b723e */ /* 0x002fe200000010ff */
[----:B------:R-:W-:-:S02]  /*3ae0*/  FADD.FTZ R203, R203, R182 ;  /* 0x000000b6cbcb7221 */ /* 0x000fc40000010000 */
[----:B------:R-:W-:Y:S01]  /*3af0*/  FADD.FTZ R180, R180, R199 ;  /* 0x000000c7b4b47221 */ /* 0x000fe20000010000 */
[----:B------:R-:W-:Y:S01]  /*3b00*/  WARPGROUP.ARRIVE ;  /* 0x00000000000079c5 */ /* 0x000fe20000000000 */
[----:B------:R-:W-:Y:S02]  /*3b10*/  FADD.FTZ R184, R184, R203 ;  /* 0x000000cbb8b87221 */ /* 0x000fe40000010000 */
[----:B------:R-:W-:Y:S02]  /*3b20*/  FADD.FTZ R201, R201, R180 ;  /* 0x000000b4c9c97221 */ /* 0x000fe40000010000 */
[----:B------:R-:W-:-:S05]  /*3b30*/  FADD.FTZ R221, R221, R184 ;  /* 0x000000b8dddd7221 */ /* 0x000fca0000010000 */
[----:B------:R-:W-:Y:S01]  /*3b40*/  HGMMA.64x256x16.F32.BF16 R24, R152, gdesc[UR8].tnspB, R24, gsb0 ;  /* 0x43e0000898187df0 */ /* 0x000fe20008001818 */
[----:B------:R-:W-:Y:S01]  /*3b50*/  UIADD3 UR10, UR7, 0x180, URZ ;  /* 0x00000180070a7890 */ /* 0x000fe2000fffe03f */
[----:B------:R-:W-:Y:S01]  /*3b60*/  UMOV UR11, 0x40000040 ;  /* 0x40000040000b7882 */ /* 0x000fe20000000000 */
[----:B------:R-:W-:Y:S02]  /*3b70*/  WARPGROUP.DEPBAR.LE gsb0, 0x0 ;  /* 0x00008000000079c5 */ /* 0x000fe40000010000 */
[----:B------:R-:W-:Y:S01]  /*3b80*/  F2FP.BF16.F32.PACK_AB R152, R217, R186 ;  /* 0x000000bad998723e */ /* 0x000fe200000010ff */
[----:B------:R-:W-:Y:S01]  /*3b90*/  FADD.FTZ R186, R186, R201 ;  /* 0x000000c9baba7221 */ /* 0x000fe20000010000 */
[----:B------:R-:W-:Y:S01]  /*3ba0*/  F2FP.BF16.F32.PACK_AB R153, R209, R190 ;  /* 0x000000bed199723e */ /* 0x000fe200000010ff */
[----:B------:R-:W-:Y:S01]  /*3bb0*/  FADD.FTZ R190, R190, R221 ;  /* 0x000000ddbebe7221 */ /* 0x000fe20000010000 */
[----:B------:R-:W-:Y:S01]  /*3bc0*/  F2FP.BF16.F32.PACK_AB R154, R213, R188 ;  /* 0x000000bcd59a723e */ /* 0x000fe200000010ff */
[----:B------:R-:W-:Y:S01]  /*3bd0*/  FADD.FTZ R217, R217, R186 ;  /* 0x000000bad9d97221 */ /* 0x000fe20000010000 */
[----:B------:R-:W-:Y:S01]  /*3be0*/  F2FP.BF16.F32.PACK_AB R155, R205, R192 ;  /* 0x000000c0cd9b723e */ /* 0x000fe200000010ff */
[----:B------:R-:W-:-:S02]  /*3bf0*/  FADD.FTZ R209, R209, R190 ;  /* 0x000000bed1d17221 */ /* 0x000fc40000010000 */
[----:B------:R-:W-:Y:S01]  /*3c00*/  FADD.FTZ R188, R188, R217 ;  /* 0x000000d9bcbc7221 */ /* 0x000fe20000010000 */
[----:B------:R-:W-:Y:S01]  /*3c10*/  WARPGROUP.ARRIVE ;  /* 0x00000000000079c5 */ /* 0x000fe20000000000 */
[----:B------:R-:W-:Y:S02]  /*3c20*/  FADD.FTZ R192, R192, R209 ;  /* 0x000000d1c0c07221 */ /* 0x000fe40000010000 */
[----:B------:R-:W-:Y:S02]  /*3c30*/  FADD.FTZ R188, R213, R188 ;  /* 0x000000bcd5bc7221 */ /* 0x000fe40000010000 */
[----:B------:R-:W-:-:S08]  /*3c40*/  FADD.FTZ R192, R205, R192 ;  /* 0x000000c0cdc07221 */ /* 0x000fd00000010000 */
        /* <DEDUP_REMOVED lines=23> */
[C---:B--2---:R-:W-:Y:S01]  /*3dc0*/  F2FP.BF16.F32.PACK_AB R153, R171.reuse, R174 ;  /* 0x000000aeab99723e */ /* 0x044fe200000010ff */
[----:B------:R-:W-:Y:S01]  /*3dd0*/  FADD.FTZ R174, R174, R189 ;  /* 0x000000bdaeae7221 */ /* 0x000fe20000010000 */
[----:B------:R-:W-:Y:S01]  /*3de0*/  F2FP.BF16.F32.PACK_AB R154, R172, R169 ;  /* 0x000000a9ac9a723e */ /* 0x000fe200000010ff */
[----:B------:R-:W-:Y:S01]  /*3df0*/  FADD.FTZ R204, R204, R181 ;  /* 0x000000b5cccc7221 */ /* 0x000fe20000010000 */
[----:B---3--:R-:W-:Y:S01]  /*3e00*/  F2FP.BF16.F32.PACK_AB R155, R176, R173 ;  /* 0x000000adb09b723e */ /* 0x008fe200000010ff */
[----:B------:R-:W-:-:S02]  /*3e10*/  FADD.FTZ R174, R171, R174 ;  /* 0x000000aeabae7221 */ /* 0x000fc40000010000 */
[----:B------:R-:W-:Y:S01]  /*3e20*/  FADD.FTZ R21, R169, R204 ;  /* 0x000000cca9157221 */ /* 0x000fe20000010000 */
[----:B------:R-:W-:Y:S01]  /*3e30*/  WARPGROUP.ARRIVE ;  /* 0x00000000000079c5 */ /* 0x000fe20000000000 */
[----:B------:R-:W-:Y:S02]  /*3e40*/  FADD.FTZ R173, R173, R174 ;  /* 0x000000aeadad7221 */ /* 0x000fe40000010000 */
[----:B------:R-:W-:Y:S02]  /*3e50*/  FADD.FTZ R21, R172, R21 ;  /* 0x00000015ac157221 */ /* 0x000fe40000010000 */
[----:B------:R-:W-:-:S08]  /*3e60*/  FADD.FTZ R22, R176, R173 ;  /* 0x000000adb0167221 */ /* 0x000fd00000010000 */
[----:B------:R-:W-:Y:S03]  /*3e70*/  HGMMA.64x256x16.F32.BF16 R24, R152, gdesc[UR8].tnspB, R24, gsb0 ;  /* 0x43e0000898187df0 */ /* 0x000fe60008001818 */
[----:B------:R-:W-:Y:S02]  /*3e80*/  WARPGROUP.DEPBAR.LE gsb0, 0x0 ;  /* 0x00008000000079c5 */ /* 0x000fe40000010000 */
[----:B------:R-:W-:Y:S05]  /*3e90*/  @!P0 BRA `(.L_x_199) ;  /* 0x0000000000048947 */ /* 0x000fea0003800000 */
[----:B------:R-:W-:Y:S01]  /*3ea0*/  BPT.TRAP 0x1 ;  /* 0x000000040000795c */ /* 0x000fe20000300000 */
.L_x_199:
[----:B------:R-:W0:Y:S01]  /*3eb0*/  S2UR UR11, SR_CgaCtaId ;  /* 0x00000000000b79c3 */ /* 0x000e220000008800 */
[----:B------:R-:W-:Y:S01]  /*3ec0*/  R2UR UR10, R19 ;  /* 0x00000000130a72ca */ /* 0x000fe200000e0000 */
[----:B------:R-:W-:Y:S01]  /*3ed0*/  UIADD3 UR38, UR38, -0x2, URZ ;  /* 0xfffffffe26267890 */ /* 0x000fe2000fffe03f */
[----:B------:R-:W-:-:S11]  /*3ee0*/  R2UR UR7, R16 ;  /* 0x00000000100772ca */ /* 0x000fd600000e0000 */
[----:B------:R-:W-:Y:S02]  /*3ef0*/  UISETP.GE.AND UP0, UPT, UR38, UR10, UPT ;  /* 0x0000000a2600728c */ /* 0x000fe4000bf06270 */
[----:B------:R-:W-:-:S04]  /*3f00*/  UIADD3 UR7, UR7, 0x32460, URZ ;  /* 0x0003246007077890 */ /* 0x000fc8000fffe03f */
[----:B------:R-:W-:Y:S01]  /*3f10*/  PLOP3.LUT P1, PT, PT, PT, UP0, 0x80, 0x0 ;  /* 0x000000000000781c */ /* 0x000fe20003f2f008 */
[----:B0-----:R-:W-:-:S09]  /*3f20*/  UPRMT UR7, UR11, 0x654, UR7 ;  /* 0x000006540b077896 */ /* 0x001fd20008000007 */
[----:B------:R-:W-:Y:S03]  /*3f30*/  SYNCS.ARRIVE.TRANS64.RED.A1T0 RZ, [UR7], RZ ;  /* 0x000000ffffff79a7 */ /* 0x000fe60008100407 */
[----:B------:R-:W-:Y:S05]  /*3f40*/  @!P1 BRA `(.L_x_200) ;  /* 0x0000002800e49947 */ /* 0x000fea0003800000 */
[----:B------:R-:W-:Y:S01]  /*3f50*/  IMAD.MOV.U32 R201, RZ, RZ, R156 ;  /* 0x000000ffffc97224 */ /* 0x000fe200078e009c */
[----:B------:R-:W-:Y:S01]  /*3f60*/  UMOV UR61, URZ ;  /* 0x0000003f003d7c82 */ /* 0x000fe20008000000 */
[----:B------:R-:W-:Y:S02]  /*3f70*/  IMAD.MOV.U32 R200, RZ, RZ, R194 ;  /* 0x000000ffffc87224 */ /* 0x000fe400078e00c2 */
[----:B------:R-:W-:Y:S01]  /*3f80*/  IMAD.U32 R23, RZ, RZ, UR38 ;  /* 0x00000026ff177e24 */ /* 0x000fe2000f8e00ff */
[----:B------:R-:W-:-:S06]  /*3f90*/  UMOV UR38, URZ ;  /* 0x0000003f00267c82 */ /* 0x000fcc0008000000 */
.L_x_211:
[----:B------:R-:W-:Y:S01]  /*3fa0*/  R2UR UR6, R23 ;  /* 0x00000000170672ca */ /* 0x000fe200000e0000 */
[----:B------:R-:W-:Y:S01]  /*3fb0*/  UIADD3 UR38, UR38, 0x1, URZ ;  /* 0x0000000126267890 */ /* 0x000fe2000fffe03f */
[----:B------:R-:W-:-:S03]  /*3fc0*/  R2UR UR7, R19 ;  /* 0x00000000130772ca */ /* 0x000fc600000e0000 */
[----:B------:R-:W-:-:S04]  /*3fd0*/  UISETP.NE.AND UP0, UPT, UR38, 0x2, UPT ;  /* 0x000000022600788c */ /* 0x000fc8000bf05270 */
[----:B------:R-:W-:-:S04]  /*3fe0*/  USEL UR38, UR38, URZ, UP0 ;  /* 0x0000003f26267287 */ /* 0x000fc80008000000 */
[----:B------:R-:W-:Y:S01]  /*3ff0*/  IMAD.U32 R0, RZ, RZ, UR6 ;  /* 0x00000006ff007e24 */ /* 0x000fe2000f8e00ff */
[----:B------:R-:W-:-:S04]  /*4000*/  UIADD3 UR6, UR6, -0x1, URZ ;  /* 0xffffffff06067890 */ /* 0x000fc8000fffe03f */
[----:B------:R-:W-:Y:S02]  /*4010*/  ISETP.GT.AND P1, PT, R0, UR7, PT ;  /* 0x0000000700007c0c */ /* 0x000fe4000bf24270 */
[----:B------:R-:W-:Y:S01]  /*4020*/  MOV R23, UR6 ;  /* 0x0000000600177c02 */ /* 0x000fe20008000f00 */
[----:B------:R-:W-:-:S04]  /*4030*/  USEL UR6, URZ, 0x1, UP0 ;  /* 0x000000013f067887 */ /* 0x000fc80008000000 */
[----:B------:R-:W-:Y:S01]  /*4040*/  ULOP3.LUT UR61, UR61, UR6, URZ, 0x3c, !UPT ;  /* 0x000000063d3d7292 */ /* 0x000fe2000f8e3c3f */
[----:B------:R-:W-:Y:S11]  /*4050*/  @!P0 BRA `(.L_x_201) ;  /* 0x0000000000048947 */ /* 0x000ff60003800000 */
[----:B------:R-:W-:Y:S01]  /*4060*/  BPT.TRAP 0x1 ;  /* 0x000000040000795c */ /* 0x000fe20000300000 */
.L_x_201:
[----:B------:R-:W-:Y:S01]  /*4070*/  R2UR UR6, R16 ;  /* 0x00000000100672ca */ /* 0x000fe200000e0000 */
[----:B------:R-:W-:-:S05]  /*4080*/  IMAD.U32 R0, RZ, RZ, UR61 ;  /* 0x0000003dff007e24 */ /* 0x000fca000f8e00ff */
[----:B------:R-:W-:-:S07]  /*4090*/  SHF.L.U32 R0, R0, 0x1f, RZ ;  /* 0x0000001f00007819 */ /* 0x000fce00000006ff */
[----:B------:R-:W-:-:S09]  /*40a0*/  ULEA UR60, UR38, UR6, 0x3 ;  /* 0x00000006263c7291 */ /* 0x000fd2000f8e183f */
[----:B------:R0:W1:Y:S01]  /*40b0*/  SYNCS.PHASECHK.TRANS64.TRYWAIT P2, [UR60+0x32430], R0 ;  /* 0x03243000ff0075a7 */ /* 0x000062000804017c */
[----:B------:R-:W-:Y:S05]  /*40c0*/  @!P0 BRA `(.L_x_202) ;  /* 0x0000000000048947 */ /* 0x000fea0003800000 */
[----:B------:R-:W-:Y:S01]  /*40d0*/  BPT.TRAP 0x1 ;  /* 0x000000040000795c */ /* 0x000fe20000300000 */
.L_x_202:
[----:B-1----:R-:W-:Y:S05]  /*40e0*/  @P2 BRA `(.L_x_203) ;  /* 0x0000000000082947 */ /* 0x002fea0003800000 */
[----:B------:R-:W1:Y:S02]  /*40f0*/  SYNCS.PHASECHK.TRANS64.TRYWAIT P2, [UR60+0x32430], R0 ;  /* 0x03243000ff0075a7 */ /* 0x000e64000804017c */
[----:B-1----:R-:W-:Y:S05]  /*4100*/  @!P2 BRA `(.L_x_204) ;  /* 0x0000009c00e0a947 */ /* 0x002fea0003800000 */
.L_x_203:
[----:B------:R-:W-:Y:S01]  /*4110*/  R2UR UR6, R17 ;  /* 0x00000000110672ca */ /* 0x000fe200000e0000 */
[----:B-1----:R-:W-:Y:S01]  /*4120*/  WARPGROUP.ARRIVE ;  /* 0x00000000000079c5 */ /* 0x002fe20000000000 */
[----:B------:R-:W-:Y:S01]  /*4130*/  MOV R202, UR21 ;  /* 0x0000001500ca7c02 */ /* 0x000fe20008000f00 */
[----:B------:R-:W-:Y:S01]  /*4140*/  UMOV UR23, 0x40000040 ;  /* 0x4000004000177882 */ /* 0x000fe20000000000 */
[----:B------:R-:W-:Y:S01]  /*4150*/  MOV R203, UR20 ;  /* 0x0000001400cb7c02 */ /* 0x000fe20008000f00 */
[----:B------:R-:W-:Y:S01]  /*4160*/  UMOV UR19, 0x40000040 ;  /* 0x4000004000137882 */ /* 0x000fe20000000000 */
[----:B------:R-:W-:Y:S01]  /*4170*/  R2UR UR20, R14 ;  /* 0x000000000e1472ca */ /* 0x000fe200000e0000 */
[----:B------:R-:W-:Y:S01]  /*4180*/  UMOV UR15, 0x40000040 ;  /* 0x40000040000f7882 */ /* 0x000fe20000000000 */
[----:B------:R-:W-:Y:S01]  /*4190*/  R2UR UR21, R15 ;  /* 0x000000000f1572ca */ /* 0x000fe200000e0000 */
[----:B------:R-:W-:Y:S01]  /*41a0*/  UMOV UR11, 0x40000040 ;  /* 0x40000040000b7882 */ /* 0x000fe20000000000 */
[----:B------:R-:W-:-:S02]  /*41b0*/  MOV R204, UR17 ;  /* 0x0000001100cc7c02 */ /* 0x000fc40008000f00 */
[----:B------:R-:W-:Y:S01]  /*41c0*/  MOV R205, UR16 ;  /* 0x0000001000cd7c02 */ /* 0x000fe20008000f00 */
[----:B------:R-:W-:Y:S01]  /*41d0*/  UIMAD UR6, UR38, 0x300, UR6 ;  /* 0x00000300260678a4 */ /* 0x000fe2000f8e0206 */
[----:B------:R-:W-:Y:S02]  /*41e0*/  R2UR UR16, R12 ;  /* 0x000000000c1072ca */ /* 0x000fe400000e0000 */
[----:B------:R-:W-:Y:S01]  /*41f0*/  R2UR UR17, R13 ;  /* 0x000000000d1172ca */ /* 0x000fe200000e0000 */
[----:B------:R-:W-:Y:S01]  /*4200*/  UIADD3 UR7, UR6, 0x2, URZ ;  /* 0x0000000206077890 */ /* 0x000fe2000fffe03f */
[----:B------:R-:W-:Y:S02]  /*4210*/  MOV R206, UR13 ;  /* 0x0000000d00ce7c02 */ /* 0x000fe40008000f00 */
[----:B------:R-:W-:Y:S01]  /*4220*/  UMOV UR22, UR6 ;  /* 0x0000000600167c82 */ /* 0x000fe20008000000 */
[----:B------:R-:W-:Y:S01]  /*4230*/  MOV R207, UR12 ;  /* 0x0000000c00cf7c02 */ /* 0x000fe20008000f00 */
[----:B------:R-:W-:Y:S01]  /*4240*/  HGMMA.64x96x16.F32.BF16 R152, gdesc[UR20], RZ, !UPT, gsb0 ;  /* 0x01600000149879f0 */ /* 0x000fe2000c0018ff */
[----:B------:R-:W-:Y:S01]  /*4250*/  R2UR UR12, R10 ;  /* 0x000000000a0c72ca */ /* 0x000fe200000e0000 */
[----:B------:R-:W-:Y:S01]  /*4260*/  UMOV UR18, UR7 ;  /* 0x0000000700127c82 */ /* 0x000fe20008000000 */
[----:B------:R-:W-:Y:S01]  /*4270*/  R2UR UR13, R11 ;  /* 0x000000000b0d72ca */ /* 0x000fe200000e0000 */
[----:B------:R-:W-:Y:S01]  /*4280*/  UIADD3 UR7, UR6, 0x4, URZ ;  /* 0x0000000406077890 */ /* 0x000fe2000fffe03f */
[----:B------:R-:W-:Y:S01]  /*4290*/  MOV R208, UR9 ;  /* 0x0000000900d07c02 */ /* 0x000fe20008000f00 */
[----:B------:R-:W-:Y:S01]  /*42a0*/  UIADD3 UR6, UR6, 0x6, URZ ;  /* 0x0000000606067890 */ /* 0x000fe2000fffe03f */
[----:B------:R-:W-:-:S02]  /*42b0*/  MOV R209, UR8 ;  /* 0x0000000800d17c02 */ /* 0x000fc40008000f00 */
[----:B------:R-:W-:Y:S02]  /*42c0*/  R2UR UR8, R8 ;  /* 0x00000000080872ca */ /* 0x000fe400000e0000 */
[----:B------:R-:W-:Y:S01]  /*42d0*/  UMOV UR14, UR7 ;  /* 0x00000007000e7c82 */ /* 0x000fe20008000000 */
[----:B------:R-:W-:Y:S01]  /*42e0*/  R2UR UR9, R9 ;  /* 0x00000000090972ca */ /* 0x000fe200000e0000 */
[----:B------:R-:W-:Y:S01]  /*42f0*/  UMOV UR10, UR6 ;  /* 0x00000006000a7c82 */ /* 0x000fe20008000000 */
[----:B------:R-:W-:Y:S02]  /*4300*/  R2UR UR21, R202 ;  /* 0x00000000ca1572ca */ /* 0x000fe400000e0000 */
[----:B------:R-:W-:Y:S01]  /*4310*/  R2UR UR20, R203 ;  /* 0x00000000cb1472ca */ /* 0x000fe200000e0000 */
[----:B------:R-:W-:Y:S02]  /*4320*/  WARPGROUP.DEPBAR.LE gsb0, 0x0 ;  /* 0x00008000000079c5 */ /* 0x000fe40000010000 */
[----:B------:R-:W-:-:S06]  /*4330*/  WARPGROUP.ARRIVE ;  /* 0x00000000000079c5 */ /* 0x000fcc0000000000 */
[----:B------:R-:W-:Y:S01]  /*4340*/  HGMMA.64x96x16.F32.BF16 R152, gdesc[UR16], R152, gsb0 ;  /* 0x01600000109879f0 */ /* 0x000fe20008001898 */
        /* <DEDUP_REMOVED lines=13> */
[----:B------:R-:W-:-:S12]  /*4420*/  @!P0 BRA `(.L_x_205) ;  /* 0x0000000000048947 */ /* 0x000fd80003800000 */
[----:B------:R-:W-:Y:S01]  /*4430*/  BPT.TRAP 0x1 ;  /* 0x000000040000795c */ /* 0x000fe20000300000 */
.L_x_205:
[----:B------:R1:W2:Y:S01]  /*4440*/  SYNCS.PHASECHK.TRANS64.TRYWAIT P2, [UR60+0x32450], R0 ;  /* 0x03245000ff0075a7 */ /* 0x0002a2000804017c */
[----:B------:R-:W-:Y:S05]  /*4450*/  @!P0 BRA `(.L_x_206) ;  /* 0x0000000000048947 */ /* 0x000fea0003800000 */
[----:B------:R-:W-:Y:S01]  /*4460*/  BPT.TRAP 0x1 ;  /* 0x000000040000795c */ /* 0x000fe20000300000 */
.L_x_206:
[----:B--2---:R-:W-:Y:S05]  /*4470*/  @P2 BRA `(.L_x_207) ;  /* 0x0000000000082947 */ /* 0x004fea0003800000 */
[----:B------:R-:W2:Y:S02]  /*4480*/  SYNCS.PHASECHK.TRANS64.TRYWAIT P2, [UR60+0x32450], R0 ;  /* 0x03245000ff0075a7 */ /* 0x000ea4000804017c */
[----:B--2---:R-:W-:Y:S05]  /*4490*/  @!P2 BRA `(.L_x_208) ;  /* 0x0000009c0014a947 */ /* 0x004fea0003800000 */
.L_x_207:
[----:B------:R-:W-:Y:S01]  /*44a0*/  R2UR UR6, R18 ;  /* 0x00000000120672ca */ /* 0x000fe200000e0000 */
[----:B------:R-:W-:Y:S01]  /*44b0*/  WARPGROUP.ARRIVE ;  /* 0x00000000000079c5 */ /* 0x000fe20000000000 */
[----:B012---:R-:W-:Y:S01]  /*44c0*/  MOV R0, UR49 ;  /* 0x0000003100007c02 */ /* 0x007fe20008000f00 */
[----:B------:R-:W-:Y:S01]  /*44d0*/  UMOV UR51, 0x40000040 ;  /* 0x4000004000337882 */ /* 0x000fe20000000000 */
[----:B------:R-:W-:Y:S01]  /*44e0*/  MOV R202, UR48 ;  /* 0x0000003000ca7c02 */ /* 0x000fe20008000f00 */
[----:B------:R-:W-:Y:S01]  /*44f0*/  UMOV UR55, 0x40000040 ;  /* 0x4000004000377882 */ /* 0x000fe20000000000 */
[----:B------:R-:W-:Y:S01]  /*4500*/  R2UR UR48, R6 ;  /* 0x00000000063072ca */ /* 0x000fe200000e0000 */
[----:B------:R-:W-:Y:S01]  /*4510*/  UMOV UR59, 0x40000040 ;  /* 0x40000040003b7882 */ /* 0x000fe20000000000 */
[----:B------:R-:W-:Y:S01]  /*4520*/  R2UR UR49, R7 ;  /* 0x00000000073172ca */ /* 0x000fe200000e0000 */
[----:B------:R-:W-:Y:S01]  /*4530*/  UMOV UR7, 0x40000040 ;  /* 0x4000004000077882 */ /* 0x000fe20000000000 */
[----:B------:R-:W-:Y:S01]  /*4540*/  MOV R203, UR53 ;  /* 0x0000003500cb7c02 */ /* 0x000fe20008000f00 */
[----:B------:R-:W-:Y:S01]  /*4550*/  UMOV UR11, 0x40000040 ;  /* 0x40000040000b7882 */ /* 0x000fe20000000000 */
[----:B------:R-:W-:Y:S01]  /*4560*/  MOV R204, UR52 ;  /* 0x0000003400cc7c02 */ /* 0x000fe20008000f00 */
[----:B------:R-:W-:Y:S01]  /*4570*/  UIMAD UR39, UR38, 0xc00, UR6 ;  /* 0x00000c00262778a4 */ /* 0x000fe2000f8e0206 */
[----:B------:R-:W-:Y:S01]  /*4580*/  R2UR UR52, R4 ;  /* 0x00000000043472ca */ /* 0x000fe200000e0000 */
[----:B------:R-:W-:Y:S01]  /*4590*/  UMOV UR15, 0x40000040 ;  /* 0x40000040000f7882 */ /* 0x000fe20000000000 */
[----:B------:R-:W-:Y:S01]  /*45a0*/  R2UR UR53, R5 ;  /* 0x00000000053572ca */ /* 0x000fe200000e0000 */
[----:B------:R-:W-:Y:S01]  /*45b0*/  UIADD3 UR6, UR39, 0x2, URZ ;  /* 0x0000000227067890 */ /* 0x000fe2000fffe03f */
[----:B------:R-:W-:Y:S01]  /*45c0*/  MOV R205, UR57 ;  /* 0x0000003900cd7c02 */ /* 0x000fe20008000f00 */
[----:B------:R-:W-:Y:S01]  /*45d0*/  UIADD3 UR10, UR39, 0x300, URZ ;  /* 0x00000300270a7890 */ /* 0x000fe2000fffe03f */
[----:B------:R-:W-:Y:S01]  /*45e0*/  MOV R206, UR56 ;  /* 0x0000003800ce7c02 */ /* 0x000fe20008000f00 */
[----:B------:R-:W-:Y:S01]  /*45f0*/  UMOV UR50, UR39 ;  /* 0x0000002700327c82 */ /* 0x000fe20008000000 */
[----:B------:R-:W-:Y:S01]  /*4600*/  R2UR UR56, R2 ;  /* 0x00000000023872ca */ /* 0x000fe200000e0000 */
[----:B------:R-:W-:Y:S01]  /*4610*/  HGMMA.64x96x16.F32.BF16 R152, gdesc[UR48], R152, gsb0 ;  /* 0x01600000309879f0 */ /* 0x000fe20008001898 */
[----:B------:R-:W-:Y:S01]  /*4620*/  UMOV UR54, UR6 ;  /* 0x0000000600367c82 */ /* 0x000fe20008000000 */
[----:B------:R-:W-:Y:S01]  /*4630*/  R2UR UR57, R3 ;  /* 0x00000000033972ca */ /* 0x000fe200000e0000 */
[----:B------:R-:W-:Y:S01]  /*4640*/  UIADD3 UR6, UR39, 0x4, URZ ;  /* 0x0000000427067890 */ /* 0x000fe2000fffe03f */
[----:B------:R-:W-:Y:S01]  /*4650*/  R2UR UR49, R0 ;  /* 0x00000000003172ca */ /* 0x000fe200000e0000 */
[----:B------:R-:W-:Y:S01]  /*4660*/  UIADD3 UR14, UR39, 0x302, URZ ;  /* 0x00000302270e7890 */ /* 0x000fe2000fffe03f */
[----:B------:R-:W-:Y:S01]  /*4670*/  R2UR UR48, R202 ;  /* 0x00000000ca3072ca */ /* 0x000fe200000e0000 */
[----:B------:R-:W-:Y:S01]  /*4680*/  UIADD3 UR18, UR39, 0x304, URZ ;  /* 0x0000030427127890 */ /* 0x000fe2000fffe03f */
[----:B------:R-:W0:Y:S01]  /*4690*/  S2R R207, SR_TID.X ;  /* 0x0000000000cf7919 */ /* 0x000e220000002100 */
[----:B------:R-:W-:Y:S01]  /*46a0*/  UMOV UR19, 0x40000040 ;  /* 0x4000004000137882 */ /* 0x000fe20000000000 */
[----:B------:R-:W-:Y:S01]  /*46b0*/  UMOV UR58, UR6 ;  /* 0x00000006003a7c82 */ /* 0x000fe20008000000 */
[----:B------:R-:W-:-:S02]  /*46c0*/  UIADD3 UR6, UR39, 0x6, URZ ;  /* 0x0000000627067890 */ /* 0x000fc4000fffe03f */
[----:B------:R-:W-:Y:S01]  /*46d0*/  UIADD3 UR22, UR39, 0x306, URZ ;  /* 0x0000030627167890 */ /* 0x000fe2000fffe03f */
[----:B------:R-:W-:Y:S01]  /*46e0*/  UMOV UR23, 0x40000040 ;  /* 0x4000004000177882 */ /* 0x000fe20000000000 */
        /* <DEDUP_REMOVED lines=12> */
[----:B0-----:R-:W-:-:S04]  /*47b0*/  SHF.R.U32.HI R207, RZ, 0x7, R207 ;  /* 0x00000007ffcf7819 */ /* 0x001fc800000116cf */
[----:B------:R-:W-:Y:S01]  /*47c0*/  IADD3 R0, -R207, 0xb, RZ ;  /* 0x0000000bcf007810 */ /* 0x000fe20007ffe1ff */
[----:B------:R-:W-:Y:S02]  /*47d0*/  WARPGROUP.DEPBAR.LE gsb0, 0x0 ;  /* 0x00008000000079c5 */ /* 0x000fe40000010000 */
[----:B------:R-:W-:-:S06]  /*47e0*/  WARPGROUP.ARRIVE ;  /* 0x00000000000079c5 */ /* 0x000fcc0000000000 */
[----:B------:R-:W-:Y:S01]  /*47f0*/  HGMMA.64x96x16.F32.BF16 R152, gdesc[UR52], R152, gsb0 ;  /* 0x01600000349879f0 */ /* 0x000fe20008001898 */
[----:B------:R-:W-:Y:S01]  /*4800*/  R2UR UR53, R203 ;  /* 0x00000000cb3572ca */ /* 0x000fe200000e0000 */
[----:B------:R-:W-:Y:S01]  /*4810*/  UIADD3 UR54, UR39, 0x904, URZ ;  /* 0x0000090427367890 */ /* 0x000fe2000fffe03f */
[----:B------:R-:W-:Y:S01]  /*4820*/  R2UR UR52, R204 ;  /* 0x00000000cc3472ca */ /* 0x000fe200000e0000 */
[----:B------:R-:W-:Y:S01]  /*4830*/  UMOV UR55, 0x40000040 ;  /* 0x4000004000377882 */ /* 0x000fe20000000000 */
        /* <DEDUP_REMOVED lines=50> */
.L_x_209:
[----:B------:R-:W-:Y:S01]  /*4b60*/  ULDC UR6, c[0x0][0xad0] ;  /* 0x0002b40000067ab9 */ /* 0x000fe20000000800 */
[----:B------:R-:W1:Y:S01]  /*4b70*/  S2UR UR10, SR_CgaCtaId ;  /* 0x00000000000a79c3 */ /* 0x000e620000008800 */
        /* <DEDUP_REMOVED lines=15> */
[----:B------:R-:W-:Y:S01]  /*4c70*/  FMUL.FTZ R159, R161, UR6 ;  /* 0x00000006a19f7c20 */ /* 0x000fe20008410000 */
[----:B------:R-:W-:Y:S01]  /*4c80*/  FMUL.FTZ R162, R164, UR6 ;  /* 0x00000006a4a27c20 */ /* 0x000fe20008410000 */
[----:B------:R-:W-:Y:S01]  /*4c90*/  FMUL.FTZ R178, R181, UR6 ;  /* 0x00000006b5b27c20 */ /* 0x000fe20008410000 */
[----:B------:R-:W-:Y:S01]  /*4ca0*/  FMUL.FTZ R154, R154, UR6 ;  /* 0x000000069a9a7c20 */ /* 0x000fe20008410000 */
[----:B------:R-:W-:Y:S01]  /*4cb0*/  FMUL.FTZ R164, R168, UR6 ;  /* 0x00000006a8a47c20 */ /* 0x000fe20008410000 */
[----:B------:R-:W-:Y:S01]  /*4cc0*/  FMUL.FTZ R181, R182, UR6 ;  /* 0x00000006b6b57c20 */ /* 0x000fe20008410000 */
[----:B------:R-:W-:Y:S01]  /*4cd0*/  FMUL.FTZ R168, R171, UR6 ;  /* 0x00000006aba87c20 */ /* 0x000fe20008410000 */
[----:B------:R-:W4:Y:S01]  /*4ce0*/  MUFU.TANH R156, R156 ;  /* 0x0000009c009c7308 */ /* 0x000f220000002400 */
[----:B------:R-:W-:Y:S01]  /*4cf0*/  FMUL.FTZ R182, R186, UR6 ;  /* 0x00000006bab67c20 */ /* 0x000fe20008410000 */
[----:B------:R-:W-:Y:S01]  /*4d00*/  FMUL.FTZ R171, R176, UR6 ;  /* 0x00000006b0ab7c20 */ /* 0x000fe20008410000 */
[----:B--2---:R-:W-:Y:S01]  /*4d10*/  FMNMX.FTZ R186, R152, R200, !PT ;  /* 0x000000c898ba7209 */ /* 0x004fe20007810000 */
[----:B------:R-:W-:Y:S01]  /*4d20*/  FMUL.FTZ R176, R179, UR6 ;  /* 0x00000006b3b07c20 */ /* 0x000fe20008410000 */
[----:B------:R-:W-:Y:S01]  /*4d30*/  FMUL.FTZ R155, R155, UR6 ;  /* 0x000000069b9b7c20 */ /* 0x000fe20008410000 */
[----:B------:R-:W-:Y:S01]  /*4d40*/  FMUL.FTZ R179, R184, UR6 ;  /* 0x00000006b8b37c20 */ /* 0x000fe20008410000 */
[----:B------:R-:W-:Y:S01]  /*4d50*/  FMUL.FTZ R184, R187, UR6 ;  /* 0x00000006bbb87c20 */ /* 0x000fe20008410000 */
[----:B------:R-:W2:Y:S01]  /*4d60*/  MUFU.TANH R157, R157 ;  /* 0x0000009d009d7308 */ /* 0x000ea20000002400 */
[----:B------:R-:W-:Y:S01]  /*4d70*/  FMUL.FTZ R161, R163, UR6 ;  /* 0x00000006a3a17c20 */ /* 0x000fe20008410000 */
[----:B---3--:R-:W-:Y:S01]  /*4d80*/  FMNMX.FTZ R187, R153, R186, !PT ;  /* 0x000000ba99bb7209 */ /* 0x008fe20007810000 */
[----:B------:R-:W-:Y:S01]  /*4d90*/  FMUL.FTZ R163, R165, UR6 ;  /* 0x00000006a5a37c20 */ /* 0x000fe20008410000 */
[----:B------:R-:W-:Y:S01]  /*4da0*/  FMUL.FTZ R165, R169, UR6 ;  /* 0x00000006a9a57c20 */ /* 0x000fe20008410000 */
[----:B------:R-:W-:Y:S01]  /*4db0*/  FMUL.FTZ R169, R172, UR6 ;  /* 0x00000006aca97c20 */ /* 0x000fe20008410000 */
[----:B------:R-:W-:Y:S01]  /*4dc0*/  FMUL.FTZ R172, R177, UR6 ;  /* 0x00000006b1ac7c20 */ /* 0x000fe20008410000 */
[----:B------:R-:W-:Y:S01]  /*4dd0*/  FMUL.FTZ R177, R180, UR6 ;  /* 0x00000006b4b17c20 */ /* 0x000fe20008410000 */
[----:B------:R-:W3:Y:S01]  /*4de0*/  MUFU.TANH R158, R158 ;  /* 0x0000009e009e7308 */ /* 0x000ee20000002400 */
[----:B----4-:R-:W-:Y:S01]  /*4df0*/  FMNMX.FTZ R186, R156, R187, !PT ;  /* 0x000000bb9cba7209 */ /* 0x010fe20007810000 */
[----:B------:R-:W-:Y:S01]  /*4e00*/  FMUL.FTZ R180, R185, UR6 ;  /* 0x00000006b9b47c20 */ /* 0x000fe20008410000 */
[----:B------:R-:W-:Y:S01]  /*4e10*/  FMUL.FTZ R185, R188, UR6 ;  /* 0x00000006bcb97c20 */ /* 0x000fe20008410000 */
[----:B------:R-:W-:Y:S01]  /*4e20*/  FMUL.FTZ R166, R166, UR6 ;  /* 0x00000006a6a67c20 */ /* 0x000fe20008410000 */
[----:B------:R-:W-:Y:S01]  /*4e30*/  FMUL.FTZ R175, R175, UR6 ;  /* 0x00000006afaf7c20 */ /* 0x000fe20008410000 */
[----:B------:R-:W-:Y:S01]  /*4e40*/  FMUL.FTZ R183, R183, UR6 ;  /* 0x00000006b7b77c20 */ /* 0x000fe20008410000 */
[----:B------:R-:W-:Y:S01]  /*4e50*/  FMUL.FTZ R191, R191, UR6 ;  /* 0x00000006bfbf7c20 */ /* 0x000fe20008410000 */
[----:B------:R-:W4:Y:S01]  /*4e60*/  MUFU.TANH R159, R159 ;  /* 0x0000009f009f7308 */ /* 0x000f220000002400 */
[----:B--2---:R-:W-:Y:S01]  /*4e70*/  FMNMX.FTZ R187, R157, R186, !PT ;  /* 0x000000ba9dbb7209 */ /* 0x004fe20007810000 */
[----:B------:R-:W-:Y:S01]  /*4e80*/  FMUL.FTZ R186, R189, UR6 ;  /* 0x00000006bdba7c20 */ /* 0x000fe20008410000 */
[----:B------:R-:W-:Y:S01]  /*4e90*/  FMUL.FTZ R189, R190, UR6 ;  /* 0x00000006bebd7c20 */ /* 0x000fe20008410000 */
[----:B------:R-:W-:Y:S01]  /*4ea0*/  UIADD3 UR7, UR60, 0x32440, URZ ;  /* 0x000324403c077890 */ /* 0x000fe2000fffe03f */
[----:B------:R-:W-:-:S03]  /*4eb0*/  R2UR UR11, R20 ;  /* 0x00000000140b72ca */ /* 0x000fc600000e0000 */
[----:B------:R-:W2:Y:S01]  /*4ec0*/  MUFU.TANH R154, R154 ;  /* 0x0000009a009a7308 */ /* 0x000ea20000002400 */
[----:B---3--:R-:W-:Y:S01]  /*4ed0*/  FMNMX.FTZ R188, R158, R187, !PT ;  /* 0x000000bb9ebc7209 */ /* 0x008fe20007810000 */
[----:B-1----:R-:W-:-:S06]  /*4ee0*/  UPRMT UR10, UR10, 0x654, UR7 ;  /* 0x000006540a0a7896 */ /* 0x002fcc0008000007 */
[----:B------:R-:W1:Y:S01]  /*4ef0*/  MUFU.TANH R162, R162 ;  /* 0x000000a200a27308 */ /* 0x000e620000002400 */
[----:B----4-:R-:W-:Y:S01]  /*4f00*/  FMNMX.FTZ R187, R159, R188, !PT ;  /* 0x000000bc9fbb7209 */ /* 0x010fe20007810000 */
[----:B------:R-:W-:Y:S01]  /*4f10*/  UIMAD UR7, UR38, 0xc00, UR11 ;  /* 0x00000c00260778a4 */ /* 0x000fe2000f8e020b */
[----:B------:R-:W-:Y:S02]  /*4f20*/  SYNCS.ARRIVE.TRANS64.RED.A1T0 RZ, [UR10], RZ ;  /* 0x000000ffffff79a7 */ /* 0x000fe4000810040a */
[----:B------:R-:W-:-:S03]  /*4f30*/  UMOV UR11, 0x40000040 ;  /* 0x40000040000b7882 */ /* 0x000fc60000000000 */
[----:B------:R-:W3:Y:S01]  /*4f40*/  MUFU.TANH R155, R155 ;  /* 0x0000009b009b7308 */ /* 0x000ee20000002400 */
[----:B--2---:R-:W-:Y:S01]  /*4f50*/  FMNMX.FTZ R188, R154, R201, !PT ;  /* 0x000000c99abc7209 */ /* 0x004fe20007810000 */
[----:B------:R-:W-:-:S06]  /*4f60*/  UMOV UR10, UR7 ;  /* 0x00000007000a7c82 */ /* 0x000fcc0008000000 */
[----:B------:R-:W2:Y:S01]  /*4f70*/  MUFU.TANH R163, R163 ;  /* 0x000000a300a37308 */ /* 0x000ea20000002400 */
[----:B-1----:R-:W-:-:S07]  /*4f80*/  FMNMX.FTZ R190, R162, R187, !PT ;  /* 0x000000bba2be7209 */ /* 0x002fce0007810000 */
[----:B------:R-:W1:Y:S01]  /*4f90*/  MUFU.TANH R202, R202 ;  /* 0x000000ca00ca7308 */ /* 0x000e620000002400 */
[----:B---3--:R-:W-:-:S07]  /*4fa0*/  FMNMX.FTZ R187, R155, R188, !PT ;  /* 0x000000bc9bbb7209 */ /* 0x008fce0007810000 */
[----:B------:R-:W3:Y:S01]  /*4fb0*/  MUFU.TANH R164, R164 ;  /* 0x000000a400a47308 */ /* 0x000ee20000002400 */
[----:B--2---:R-:W-:-:S07]  /*4fc0*/  FMNMX.FTZ R205, R163, R190, !PT ;  /* 0x000000bea3cd7209 */ /* 0x004fce0007810000 */
[----:B------:R-:W2:Y:S01]  /*4fd0*/  MUFU.TANH R203, R203 ;  /* 0x000000cb00cb7308 */ /* 0x000ea20000002400 */
[----:B-1----:R-:W-:Y:S01]  /*4fe0*/  FMNMX.FTZ R188, R202, R187, !PT ;  /* 0x000000bbcabc7209 */ /* 0x002fe20007810000 */
[----:B------:R-:W-:-:S06]  /*4ff0*/  FMUL.FTZ R187, R192, UR6 ;  /* 0x00000006c0bb7c20 */ /* 0x000fcc0008410000 */
[----:B------:R-:W1:Y:S01]  /*5000*/  MUFU.TANH R165, R165 ;  /* 0x000000a500a57308 */ /* 0x000e620000002400 */
[----:B---3--:R-:W-:-:S07]  /*5010*/  FMNMX.FTZ R190, R164, R205, !PT ;  /* 0x000000cda4be7209 */ /* 0x008fce0007810000 */
[----:B------:R-:W3:Y:S01]  /*5020*/  MUFU.TANH R160, R160 ;  /* 0x000000a000a07308 */ /* 0x000ee20000002400 */
[----:B--2---:R-:W-:-:S07]  /*5030*/  FMNMX.FTZ R205, R203, R188, !PT ;  /* 0x000000bccbcd7209 */ /* 0x004fce0007810000 */
        /* <DEDUP_REMOVED lines=22> */
[----:B------:R-:W-:Y:S01]  /*51a0*/  FMUL.FTZ R192, R196, UR6 ;  /* 0x00000006c4c07c20 */ /* 0x000fe20008410000 */
[----:B------:R-:W-:-:S05]  /*51b0*/  FMUL.FTZ R196, R195, UR6 ;  /* 0x00000006c3c47c20 */ /* 0x000fca0008410000 */
        /* <DEDUP_REMOVED lines=11> */
[----:B-1----:R-:W-:-:S07]  /*5270*/  FMNMX.FTZ R205, R175, R194, !PT ;  /* 0x000000c2afcd7209 */ /* 0x002fce0007810000 */
[----:B------:R-:W1:Y:S01]  /*5280*/  MUFU.TANH R185, R185 ;  /* 0x000000b900b97308 */ /* 0x000e620000002400 */
[----:B---3--:R-:W-:Y:S01]  /*5290*/  FMNMX.FTZ R194, R180, R193, !PT ;  /* 0x000000c1b4c27209 */ /* 0x008fe20007810000 */
[----:B------:R-:W-:-:S06]  /*52a0*/  FMUL.FTZ R193, R197, UR6 ;  /* 0x00000006c5c17c20 */ /* 0x000fcc0008410000 */
        /* <DEDUP_REMOVED lines=19> */
[----:B------:R-:W-:Y:S01]  /*53e0*/  FMUL.FTZ R206, R199, UR6 ;  /* 0x00000006c7ce7c20 */ /* 0x000fe20008410000 */
[----:B------:R-:W-:-:S05]  /*53f0*/  ULDC UR6, c[0x0][0xa80] ;  /* 0x0002a00000067ab9 */ /* 0x000fca0000000800 */
        /* <DEDUP_REMOVED lines=11> */
[----:B---3--:R-:W-:-:S05]  /*54b0*/  FMNMX.FTZ R198, R193, R198, !PT ;  /* 0x000000c6c1c67209 */ /* 0x008fca0007810000 */
[----:B------:R-:W3:Y:S02]  /*54c0*/  SHFL.BFLY PT, R199, R198, 0x2, 0x1f ;  /* 0x0c401f00c6c77f89 */ /* 0x000ee400000e0000 */
[----:B------:R-:W4:Y:S01]  /*54d0*/  MUFU.TANH R206, R206 ;  /* 0x000000ce00ce7308 */ /* 0x000f220000002400 */
[----:B--2---:R-:W-:-:S04]  /*54e0*/  FMNMX.FTZ R194, R196, R195, !PT ;  /* 0x000000c3c4c27209 */ /* 0x004fc80007810000 */
[----:B-1----:R-:W-:-:S04]  /*54f0*/  FMNMX.FTZ R195, R205, R194, !PT ;  /* 0x000000c2cdc37209 */ /* 0x002fc80007810000 */
[----:B----4-:R-:W-:-:S05]  /*5500*/  FMNMX.FTZ R197, R206, R195, !PT ;  /* 0x000000c3cec57209 */ /* 0x010fca0007810000 */
[----:B------:R-:W1:Y:S01]  /*5510*/  SHFL.BFLY PT, R208, R197, 0x2, 0x1f ;  /* 0x0c401f00c5d07f89 */ /* 0x000e6200000e0000 */
[----:B---3--:R-:W-:-:S05]  /*5520*/  FMNMX.FTZ R199, R198, R199, !PT ;  /* 0x000000c7c6c77209 */ /* 0x008fca0007810000 */
[----:B------:R-:W2:Y:S01]  /*5530*/  SHFL.BFLY PT, R194, R199, 0x1, 0x1f ;  /* 0x0c201f00c7c27f89 */ /* 0x000ea200000e0000 */
[----:B-1----:R-:W-:-:S05]  /*5540*/  FMNMX.FTZ R208, R197, R208, !PT ;  /* 0x000000d0c5d07209 */ /* 0x002fca0007810000 */
[----:B------:R-:W1:Y:S01]  /*5550*/  SHFL.BFLY PT, R207, R208, 0x1, 0x1f ;  /* 0x0c201f00d0cf7f89 */ /* 0x000e6200000e0000 */
[----:B--2---:R-:W-:-:S05]  /*5560*/  FMNMX.FTZ R194, R199, R194, !PT ;  /* 0x000000c2c7c27209 */ /* 0x004fca0007810000 */
[C---:B------:R-:W-:Y:S01]  /*5570*/  FADD.FTZ R195, -R194.reuse, R200 ;  /* 0x000000c8c2c37221 */ /* 0x040fe20000010100 */
[----:B------:R-:W-:-:S03]  /*5580*/  FMUL.FTZ R200, R194, UR6 ;  /* 0x00000006c2c87c20 */ /* 0x000fc60008410000 */
[----:B------:R-:W-:Y:S01]  /*5590*/  FMUL.FTZ R195, R195, UR6 ;  /* 0x00000006c3c37c20 */ /* 0x000fe20008410000 */
[--C-:B------:R-:W-:Y:S01]  /*55a0*/  FFMA.FTZ R199, R156, UR6, -R200.reuse ;  /* 0x000000069cc77c23 */ /* 0x100fe200080108c8 */
[--C-:B------:R-:W-:Y:S01]  /*55b0*/  FFMA.FTZ R211, R152, UR6, -R200.reuse ;  /* 0x0000000698d37c23 */ /* 0x100fe200080108c8 */
[--C-:B------:R-:W-:Y:S01]  /*55c0*/  FFMA.FTZ R198, R153, UR6, -R200.reuse ;  /* 0x0000000699c67c23 */ /* 0x100fe200080108c8 */
[--C-:B------:R-:W-:Y:S01]  /*55d0*/  FFMA.FTZ R153, R157, UR6, -R200.reuse ;  /* 0x000000069d997c23 */ /* 0x100fe200080108c8 */
[--C-:B------:R-:W-:Y:S01]  /*55e0*/  FFMA.FTZ R158, R158, UR6, -R200.reuse ;  /* 0x000000069e9e7c23 */ /* 0x100fe200080108c8 */
        /* <DEDUP_REMOVED lines=8> */
[----:B-1----:R-:W-:Y:S01]  /*5670*/  FMNMX.FTZ R156, R208, R207, !PT ;  /* 0x000000cfd09c7209 */ /* 0x002fe20007810000 */
[----:B------:R-:W-:Y:S01]  /*5680*/  MUFU.EX2 R197, R211 ;  /* 0x000000d300c57308 */ /* 0x000fe20000000800 */
[--C-:B------:R-:W-:Y:S01]  /*5690*/  FFMA.FTZ R171, R171, UR6, -R200.reuse ;  /* 0x00000006abab7c23 */ /* 0x100fe200080108c8 */
[--C-:B------:R-:W-:Y:S01]  /*56a0*/  FFMA.FTZ R172, R172, UR6, -R200.reuse ;  /* 0x00000006acac7c23 */ /* 0x100fe200080108c8 */
[--C-:B------:R-:W-:Y:S01]  /*56b0*/  FFMA.FTZ R178, R178, UR6, -R200.reuse ;  /* 0x00000006b2b27c23 */ /* 0x100fe200080108c8 */
[C---:B------:R-:W-:Y:S01]  /*56c0*/  FADD.FTZ R152, -R156.reuse, R201 ;  /* 0x000000c99c987221 */ /* 0x040fe20000010100 */
[----:B------:R-:W-:Y:S01]  /*56d0*/  FMUL.FTZ R209, R156, UR6 ;  /* 0x000000069cd17c20 */ /* 0x000fe20008410000 */
[--C-:B------:R-:W-:Y:S01]  /*56e0*/  FFMA.FTZ R179, R179, UR6, -R200.reuse ;  /* 0x00000006b3b37c23 */ /* 0x100fe200080108c8 */
[--C-:B------:R-:W-:Y:S01]  /*56f0*/  FFMA.FTZ R180, R180, UR6, -R200.reuse ;  /* 0x00000006b4b47c23 */ /* 0x100fe200080108c8 */
[----:B------:R-:W-:Y:S01]  /*5700*/  FMUL.FTZ R152, R152, UR6 ;  /* 0x0000000698987c20 */ /* 0x000fe20008410000 */
[--C-:B------:R-:W-:Y:S01]  /*5710*/  FFMA.FTZ R207, R154, UR6, -R209.reuse ;  /* 0x000000069acf7c23 */ /* 0x100fe200080108d1 */
[--C-:B------:R-:W-:Y:S01]  /*5720*/  FFMA.FTZ R208, R155, UR6, -R209.reuse ;  /* 0x000000069bd07c23 */ /* 0x100fe200080108d1 */
[--C-:B------:R-:W-:Y:S01]  /*5730*/  FFMA.FTZ R202, R202, UR6, -R209.reuse ;  /* 0x00000006caca7c23 */ /* 0x100fe200080108d1 */
[--C-:B------:R-:W-:Y:S01]  /*5740*/  FFMA.FTZ R203, R203, UR6, -R209.reuse ;  /* 0x00000006cbcb7c23 */ /* 0x100fe200080108d1 */
[----:B------:R-:W1:Y:S01]  /*5750*/  MUFU.EX2 R157, R152 ;  /* 0x00000098009d7308 */ /* 0x000e620000000800 */
[-C--:B--2---:R-:W-:Y:S01]  /*5760*/  FMUL.FTZ R24, R24, R195.reuse ;  /* 0x000000c318187220 */ /* 0x084fe20000410000 */
[-C--:B------:R-:W-:Y:S01]  /*5770*/  FMUL.FTZ R25, R25, R195.reuse ;  /* 0x000000c319197220 */ /* 0x080fe20000410000 */
[-C--:B------:R-:W-:Y:S01]  /*5780*/  FMUL.FTZ R28, R28, R195.reuse ;  /* 0x000000c31c1c7220 */ /* 0x080fe20000410000 */
[-C--:B------:R-:W-:Y:S01]  /*5790*/  FMUL.FTZ R29, R29, R195.reuse ;  /* 0x000000c31d1d7220 */ /* 0x080fe20000410000 */
[-C--:B------:R-:W-:Y:S01]  /*57a0*/  FMUL.FTZ R32, R32, R195.reuse ;  /* 0x000000c320207220 */ /* 0x080fe20000410000 */
[-C--:B------:R-:W-:Y:S01]  /*57b0*/  FMUL.FTZ R33, R33, R195.reuse ;  /* 0x000000c321217220 */ /* 0x080fe20000410000 */
[-C--:B------:R-:W-:Y:S01]  /*57c0*/  FMUL.FTZ R36, R36, R195.reuse ;  /* 0x000000c324247220 */ /* 0x080fe20000410000 */
[----:B------:R-:W2:Y:S01]  /*57d0*/  MUFU.EX2 R198, R198 ;  /* 0x000000c600c67308 */ /* 0x000ea20000000800 */
        /* <DEDUP_REMOVED lines=15> */
[----:B------:R-:W3:Y:S01]  /*58d0*/  MUFU.EX2 R201, R153 ;  /* 0x0000009900c97308 */ /* 0x000ee20000000800 */
        /* <DEDUP_REMOVED lines=15> */
[----:B------:R-:W4:Y:S01]  /*59d0*/  MUFU.EX2 R208, R208 ;  /* 0x000000d000d07308 */ /* 0x000f220000000800 */
        /* <DEDUP_REMOVED lines=15> */
[----:B------:R-:W5:Y:S01]  /*5ad0*/  MUFU.EX2 R203, R203 ;  /* 0x000000cb00cb7308 */ /* 0x000f620000000800 */
        /* <DEDUP_REMOVED lines=15> */
[-C--:B-1----:R-:W-:Y:S01]  /*5bd0*/  FMUL.FTZ R26, R26, R157.reuse ;  /* 0x0000009d1a1a7220 */ /* 0x082fe20000410000 */
        /* <DEDUP_REMOVED lines=63> */
[----:B--2---:R-:W-:Y:S01]  /*5fd0*/  F2FP.BF16.F32.PACK_AB R152, R198, R197 ;  /* 0x000000c5c698723e */ /* 0x004fe200000010ff */
[--C-:B------:R-:W-:Y:S01]  /*5fe0*/  FFMA.FTZ R160, R160, UR6, -R209.reuse ;  /* 0x00000006a0a07c23 */ /* 0x100fe200080108d1 */
[----:B---3--:R-:W-:Y:S01]  /*5ff0*/  F2FP.BF16.F32.PACK_AB R154, R201, R199 ;  /* 0x000000c7c99a723e */ /* 0x008fe200000010ff */
[--C-:B------:R-:W-:Y:S01]  /*6000*/  FFMA.FTZ R161, R161, UR6, -R209.reuse ;  /* 0x00000006a1a17c23 */ /* 0x100fe200080108d1 */
[----:B----4-:R-:W-:Y:S01]  /*6010*/  F2FP.BF16.F32.PACK_AB R153, R208, R207 ;  /* 0x000000cfd099723e */ /* 0x010fe200000010ff */
[--C-:B------:R-:W-:Y:S01]  /*6020*/  FFMA.FTZ R166, R166, UR6, -R209.reuse ;  /* 0x00000006a6a67c23 */ /* 0x100fe200080108d1 */
[----:B-----5:R-:W-:Y:S01]  /*6030*/  F2FP.BF16.F32.PACK_AB R155, R203, R202 ;  /* 0x000000cacb9b723e */ /* 0x020fe200000010ff */
[----:B------:R1:W-:Y:S01]  /*6040*/  BAR.SYNC.DEFER_BLOCKING R210, 0x100 ;  /* 0x000400d20000751d */ /* 0x0003e20000010000 */
        /* <DEDUP_REMOVED lines=23> */
[----:B------:R-:W-:Y:S01]  /*61c0*/  WARPGROUP.ARRIVE ;  /* 0x00000000000079c5 */ /* 0x000fe20000000000 */
[--C-:B------:R-:W-:Y:S01]  /*61d0*/  FFMA.FTZ R187, R187, UR6, -R200.reuse ;  /* 0x00000006bbbb7c23 */ /* 0x100fe200080108c8 */
[----:B------:R-:W-:Y:S01]  /*61e0*/  FFMA.FTZ R188, R188, UR6, -R200 ;  /* 0x00000006bcbc7c23 */ /* 0x000fe200080108c8 */
[--C-:B------:R-:W-:Y:S01]  /*61f0*/  FFMA.FTZ R190, R190, UR6, -R209.reuse ;  /* 0x00000006bebe7c23 */ /* 0x100fe200080108d1 */
[----:B------:R-:W-:Y:S01]  /*6200*/  FFMA.FTZ R205, R206, UR6, -R209 ;  /* 0x00000006cecd7c23 */ /* 0x000fe200080108d1 */
[----:B------:R-:W-:Y:S01]  /*6210*/  FFMA.FTZ R21, R195, R21, R197 ;  /* 0x00000015c3157223 */ /* 0x000fe200000100c5 */
[----:B------:R-:W-:Y:S01]  /*6220*/  HGMMA.64x256x16.F32.BF16 R24, R152, gdesc[UR8].tnspB, R24, gsb0 ;  /* 0x43e0000898187df0 */ /* 0x000fe20008001818 */
[----:B------:R-:W-:Y:S01]  /*6230*/  MUFU.EX2 R163, R163 ;  /* 0x000000a300a37308 */ /* 0x000fe20000000800 */
[----:B------:R-:W-:Y:S01]  /*6240*/  UIADD3 UR10, UR7, 0x80, URZ ;  /* 0x00000080070a7890 */ /* 0x000fe2000fffe03f */
[----:B------:R-:W-:Y:S01]  /*6250*/  FFMA.FTZ R157, R157, R22, R207 ;  /* 0x000000169d9d7223 */ /* 0x000fe200000100cf */
[----:B------:R-:W-:Y:S01]  /*6260*/  UMOV UR11, 0x40000040 ;  /* 0x40000040000b7882 */ /* 0x000fe20000000000 */
[----:B------:R-:W-:-:S02]  /*6270*/  FADD.FTZ R198, R198, R21 ;  /* 0x00000015c6c67221 */ /* 0x000fc40000010000 */
[----:B------:R-:W-:Y:S02]  /*6280*/  FADD.FTZ R157, R208, R157 ;  /* 0x0000009dd09d7221 */ /* 0x000fe40000010000 */
[----:B------:R-:W-:Y:S01]  /*6290*/  MUFU.EX2 R160, R160 ;  /* 0x000000a000a07308 */ /* 0x000fe20000000800 */
[----:B------:R-:W-:Y:S01]  /*62a0*/  FADD.FTZ R198, R199, R198 ;  /* 0x000000c6c7c67221 */ /* 0x000fe20000010000 */
[----:B------:R-:W-:-:S03]  /*62b0*/  FADD.FTZ R202, R202, R157 ;  /* 0x0000009dcaca7221 */ /* 0x000fc60000010000 */
[----:B------:R-:W-:Y:S01]  /*62c0*/  FADD.FTZ R201, R201, R198 ;  /* 0x000000c6c9c97221 */ /* 0x000fe20000010000 */
[----:B------:R-:W-:Y:S02]  /*62d0*/  FADD.FTZ R203, R203, R202 ;  /* 0x000000cacbcb7221 */ /* 0x000fe40000010000 */
        /* <DEDUP_REMOVED lines=33> */
[----:B--2---:R-:W-:-:S05]  /*64f0*/  F2FP.BF16.F32.PACK_AB R152, R159, R158 ;  /* 0x0000009e9f98723e */ /* 0x004fca00000010ff */
[----:B------:R-:W2:Y:S01]  /*6500*/  MUFU.EX2 R193, R193 ;  /* 0x000000c100c17308 */ /* 0x000ea20000000800 */
[----:B---3--:R-:W-:Y:S01]  /*6510*/  F2FP.BF16.F32.PACK_AB R153, R161, R160 ;  /* 0x000000a0a199723e */ /* 0x008fe200000010ff */
[----:B------:R-:W-:Y:S01]  /*6520*/  FADD.FTZ R158, R158, R201 ;  /* 0x000000c99e9e7221 */ /* 0x000fe20000010000 */
[----:B------:R-:W-:Y:S01]  /*6530*/  F2FP.BF16.F32.PACK_AB R154, R163, R162 ;  /* 0x000000a2a39a723e */ /* 0x000fe200000010ff */
[----:B------:R-:W-:Y:S01]  /*6540*/  FADD.FTZ R160, R160, R203 ;  /* 0x000000cba0a07221 */ /* 0x000fe20000010000 */
[----:B----4-:R-:W-:Y:S01]  /*6550*/  F2FP.BF16.F32.PACK_AB R155, R211, R166 ;  /* 0x000000a6d39b723e */ /* 0x010fe200000010ff */
[----:B------:R-:W-:Y:S02]  /*6560*/  FADD.FTZ R159, R159, R158 ;  /* 0x0000009e9f9f7221 */ /* 0x000fe40000010000 */
[----:B------:R-:W-:Y:S01]  /*6570*/  MUFU.EX2 R196, R196 ;  /* 0x000000c400c47308 */ /* 0x000fe20000000800 */
[----:B------:R-:W-:Y:S01]  /*6580*/  WARPGROUP.ARRIVE ;  /* 0x00000000000079c5 */ /* 0x000fe20000000000 */
[----:B------:R-:W-:Y:S01]  /*6590*/  FADD.FTZ R161, R161, R160 ;  /* 0x000000a0a1a17221 */ /* 0x000fe20000010000 */
[----:B------:R-:W-:-:S03]  /*65a0*/  FADD.FTZ R162, R162, R159 ;  /* 0x0000009fa2a27221 */ /* 0x000fc60000010000 */
[----:B------:R-:W-:Y:S01]  /*65b0*/  FADD.FTZ R166, R166, R161 ;  /* 0x000000a1a6a67221 */ /* 0x000fe20000010000 */
[----:B------:R-:W-:Y:S01]  /*65c0*/  HGMMA.64x256x16.F32.BF16 R24, R152, gdesc[UR8].tnspB, R24, gsb0 ;  /* 0x43e0000898187df0 */ /* 0x000fe20008001818 */
[----:B------:R-:W-:Y:S01]  /*65d0*/  UIADD3 UR10, UR7, 0x100, URZ ;  /* 0x00000100070a7890 */ /* 0x000fe2000fffe03f */
[----:B------:R-:W3:Y:S01]  /*65e0*/  MUFU.EX2 R205, R205 ;  /* 0x000000cd00cd7308 */ /* 0x000ee20000000800 */
[----:B------:R-:W-:Y:S01]  /*65f0*/  UMOV UR11, 0x40000040 ;  /* 0x40000040000b7882 */ /* 0x000fe20000000000 */
[----:B------:R-:W-:Y:S01]  /*6600*/  FADD.FTZ R163, R163, R162 ;  /* 0x000000a2a3a37221 */ /* 0x000fe20000010000 */
[----:B------:R-:W-:Y:S01]  /*6610*/  FADD.FTZ R166, R211, R166 ;  /* 0x000000a6d3a67221 */ /* 0x000fe20000010000 */
        /* <DEDUP_REMOVED lines=54> */
[----:B--2---:R-:W-:Y:S01]  /*6980*/  F2FP.BF16.F32.PACK_AB R153, R193, R190 ;  /* 0x000000bec199723e */ /* 0x004fe200000010ff */
        /* <DEDUP_REMOVED lines=14> */
.L_x_210:
[----:B------:R-:W0:Y:S01]  /*6a70*/  S2UR UR7, SR_CgaCtaId ;  /* 0x00000000000779c3 */ /* 0x000e220000008800 */
[----:B------:R-:W-:Y:S01]  /*6a80*/  UIADD3 UR60, UR60, 0x32460, URZ ;  /* 0x000324603c3c7890 */ /* 0x000fe2000fffe03f */
[----:B------:R-:W-:Y:S02]  /*6a90*/  IMAD.MOV.U32 R201, RZ, RZ, R156 ;  /* 0x000000ffffc97224 */ /* 0x000fe400078e009c */
[----:B------:R-:W-:Y:S01]  /*6aa0*/  IMAD.MOV.U32 R200, RZ, RZ, R194 ;  /* 0x000000ffffc87224 */ /* 0x000fe200078e00c2 */
[----:B0-----:R-:W-:-:S09]  /*6ab0*/  UPRMT UR60, UR7, 0x654, UR60 ;  /* 0x00000654073c7896 */ /* 0x001fd2000800003c */
[----:B------:R-:W-:Y:S01]  /*6ac0*/  SYNCS.ARRIVE.TRANS64.RED.A1T0 RZ, [UR60], RZ ;  /* 0x000000ffffff79a7 */ /* 0x000fe2000810043c */
[----:B------:R-:W-:Y:S05]  /*6ad0*/  @P1 BRA `(.L_x_211) ;  /* 0xffffffd400301947 */ /* 0x000fea000383ffff */
.L_x_200:
[----:B------:R-:W0:Y:S01]  /*6ae0*/  SHFL.BFLY PT, R2, R21, 0x2, 0x1f ;  /* 0x0c401f0015027f89 */ /* 0x000e2200000e0000 */
[----:B------:R1:W-:Y:S08]  /*6af0*/  BAR.ARV R0, 0x100 ;  /* 0x000400000000751d */ /* 0x0003f00000002000 */
[----:B------:R-:W-:Y:S06]  /*6b00*/  BAR.ARV 0x8, 0x180 ;  /* 0x0206000000007b1d */ /* 0x000fec0000002000 */
[----:B-1----:R-:W-:Y:S01]  /*6b10*/  IMAD.U32 R0, RZ, RZ, UR6 ;  /* 0x00000006ff007e24 */ /* 0x002fe2000f8e00ff */
[----:B------:R-:W-:Y:S01]  /*6b20*/  PLOP3.LUT P0, PT, PT, PT, PT, 0x8, 0x0 ;  /* 0x000000000000781c */ /* 0x000fe20003f0e170 */
[----:B------:R-:W1:Y:S01]  /*6b30*/  SHFL.BFLY PT, R5, R22, 0x2, 0x1f ;  /* 0x0c401f0016057f89 */ /* 0x000e6200000e0000 */
[----:B0-----:R-:W-:-:S05]  /*6b40*/  FADD.FTZ R3, R2, R21 ;  /* 0x0000001502037221 */ /* 0x001fca0000010000 */
[----:B------:R-:W0:Y:S01]  /*6b50*/  SHFL.BFLY PT, R2, R3, 0x1, 0x1f ;  /* 0x0c201f0003027f89 */ /* 0x000e2200000e0000 */
[----:B-1----:R-:W-:-:S05]  /*6b60*/  FADD.FTZ R5, R5, R22 ;  /* 0x0000001605057221 */ /* 0x002fca0000010000 */
[----:B------:R-:W1:Y:S01]  /*6b70*/  SHFL.BFLY PT, R4, R5, 0x1, 0x1f ;  /* 0x0c201f0005047f89 */ /* 0x000e6200000e0000 */
[----:B0-----:R-:W-:Y:S01]  /*6b80*/  FADD.FTZ R8, R3, R2 ;  /* 0x0000000203087221 */ /* 0x001fe20000010000 */
[----:B------:R-:W-:Y:S01]  /*6b90*/  MOV R2, RZ ;  /* 0x000000ff00027202 */ /* 0x000fe20000000f00 */
[----:B------:R-:W-:-:S03]  /*6ba0*/  IMAD.MOV.U32 R3, RZ, RZ, -0x800000 ;  /* 0xff800000ff037424 */ /* 0x000fc600078e00ff */
[----:B------:R-:W-:-:S13]  /*6bb0*/  FSETP.NE.FTZ.AND P1, PT, R8, RZ, PT ;  /* 0x000000ff0800720b */ /* 0x000fda0003f35000 */
[----:B------:R-:W0:Y:S01]  /*6bc0*/  @P1 MUFU.LG2 R6, R8 ;  /* 0x0000000800061308 */ /* 0x000e220000000c00 */
[----:B-1----:R-:W-:Y:S01]  /*6bd0*/  FADD.FTZ R9, R5, R4 ;  /* 0x0000000405097221 */ /* 0x002fe20000010000 */
[----:B------:R-:W-:Y:S02]  /*6be0*/  IMAD.MOV.U32 R4, RZ, RZ, RZ ;  /* 0x000000ffff047224 */ /* 0x000fe400078e00ff */
[----:B------:R-:W-:Y:S02]  /*6bf0*/  IMAD.U32 R5, RZ, RZ, UR6 ;  /* 0x00000006ff057e24 */ /* 0x000fe4000f8e00ff */
[----:B------:R-:W-:Y:S02]  /*6c00*/  FSETP.NE.FTZ.AND P2, PT, R9, RZ, PT ;  /* 0x000000ff0900720b */ /* 0x000fe40003f55000 */
[----:B------:R-:W1:Y:S01]  /*6c10*/  @P1 MUFU.RCP R4, R8 ;  /* 0x0000000800041308 */ /* 0x000e620000001000 */
[----:B------:R-:W-:Y:S01]  /*6c20*/  @P1 FMUL.FTZ R5, R5, 0.69314718246459960938 ;  /* 0x3f31721805051820 */ /* 0x000fe20000410000 */
[----:B0-----:R-:W-:-:S09]  /*6c30*/  @P1 FMUL.FTZ R6, R6, 0.69314718246459960938 ;  /* 0x3f31721806061820 */ /* 0x001fd20000410000 */
[----:B------:R-:W0:Y:S01]  /*6c40*/  @P2 MUFU.LG2 R7, R9 ;  /* 0x0000000900072308 */ /* 0x000e220000000c00 */
[----:B------:R-:W-:Y:S01]  /*6c50*/  @P2 FMUL.FTZ R0, R0, 0.69314718246459960938 ;  /* 0x3f31721800002820 */ /* 0x000fe20000410000 */
[-C--:B-1----:R-:W-:Y:S01]  /*6c60*/  FMUL.FTZ R24, R24, R4.reuse ;  /* 0x0000000418187220 */ /* 0x082fe20000410000 */
[----:B------:R-:W-:-:S05]  /*6c70*/  FMUL.FTZ R25, R25, R4 ;  /* 0x0000000419197220 */ /* 0x000fca0000410000 */
[----:B------:R-:W1:Y:S01]  /*6c80*/  @P2 MUFU.RCP R2, R9 ;  /* 0x0000000900022308 */ /* 0x000e620000001000 */
        /* <DEDUP_REMOVED lines=8> */
[----:B0-----:R-:W-:Y:S01]  /*6d10*/  @P2 FMUL.FTZ R7, R7, 0.69314718246459960938 ;  /* 0x3f31721807072820 */ /* 0x001fe20000410000 */
        /* <DEDUP_REMOVED lines=54> */
[----:B------:R-:W-:-:S02]  /*7080*/  IMAD.MOV.U32 R4, RZ, RZ, -0x800000 ;  /* 0xff800000ff047424 */ /* 0x000fc400078e00ff */
        /* <DEDUP_REMOVED lines=66> */
.L_x_186:
[----:B------:R-:W-:Y:S05]  /*74b0*/  @P0 BRA `(.L_x_212) ;  /* 0x0000002000540947 */ /* 0x000fea0003800000 */
[----:B------:R-:W2:Y:S01]  /*74c0*/  LDL R0, [R1+0x4] ;  /* 0x0000040001007983 */ /* 0x000ea20000100800 */
[----:B------:R-:W1:Y:S01]  /*74d0*/  LDC R8, c[0x0][0xce8] ;  /* 0x00033a00ff087b82 */ /* 0x000e620000000800 */
[----:B------:R-:W-:Y:S01]  /*74e0*/  ULDC.64 UR8, c[0x0][0xcd0] ;  /* 0x0003340000087ab9 */ /* 0x000fe20000000a00 */
[----:B------:R-:W-:Y:S06]  /*74f0*/  BSSY B0, `(.L_x_213) ;  /* 0x000014d000007945 */ /* 0x000fec0003800000 */
[----:B------:R-:W3:Y:S08]  /*7500*/  S2UR UR12, SR_CTAID.Z ;  /* 0x00000000000c79c3 */ /* 0x000ef00000002700 */
[----:B------:R-:W4:Y:S08]  /*7510*/  LDC.64 R18, c[0x0][0xcd8] ;  /* 0x00033600ff127b82 */ /* 0x000f300000000a00 */
[----:B------:R-:W-:Y:S01]  /*7520*/  BAR.SYNC.DEFER_BLOCKING 0x1, 0x100 ;  /* 0x0044000000007b1d */ /* 0x000fe20000010000 */
[----:B-1----:R-:W-:-:S07]  /*7530*/  ISETP.NE.AND P0, PT, R8, 0x1, PT ;  /* 0x000000010800780c */ /* 0x002fce0003f05270 */
[----:B------:R-:W1:Y:S01]  /*7540*/  S2UR UR11, SR_CTAID.Y ;  /* 0x00000000000b79c3 */ /* 0x000e620000002600 */
[----:B---3--:R-:W-:-:S07]  /*7550*/  USHF.R.S32.HI UR10, URZ, 0x1f, UR12 ;  /* 0x0000001f3f0a7899 */ /* 0x008fce000801140c */
[----:B------:R-:W1:Y:S08]  /*7560*/  LDC R23, c[0x0][0xd50] ;  /* 0x00035400ff177b82 */ /* 0x000e700000000800 */
[----:B------:R-:W3:Y:S08]  /*7570*/  @P0 LDC R14, c[0x0][0xcec] ;  /* 0x00033b00ff0e0b82 */ /* 0x000ef00000000800 */
[----:B------:R-:W5:Y:S08]  /*7580*/  LDC.64 R20, c[0x0][0xc40] ;  /* 0x00031000ff147b82 */ /* 0x000f700000000a00 */
[----:B------:R-:W1:Y:S08]  /*7590*/  @P0 LDC R17, c[0x0][0xcf0] ;  /* 0x00033c00ff110b82 */ /* 0x000e700000000800 */
[----:B------:R-:W1:Y:S08]  /*75a0*/  @P0 LDC R22, c[0x0][0xcec] ;  /* 0x00033b00ff160b82 */ /* 0x000e700000000800 */
[----:B------:R-:W1:Y:S01]  /*75b0*/  @P0 LDC R153, c[0x0][0xcf0] ;  /* 0x00033c00ff990b82 */ /* 0x000e620000000800 */
[----:B--2---:R-:W-:-:S02]  /*75c0*/  R2UR UR13, R0 ;  /* 0x00000000000d72ca */ /* 0x004fc400000e0000 */
[----:B------:R-:W2:Y:S11]  /*75d0*/  S2R R0, SR_TID.X ;  /* 0x0000000000007919 */ /* 0x000eb60000002100 */
[----:B------:R-:W-:-:S02]  /*75e0*/  USHF.R.S32.HI UR7, URZ, 0x1f, UR13 ;  /* 0x0000001f3f077899 */ /* 0x000fc4000801140d */
[----:B------:R-:W-:Y:S02]  /*75f0*/  UIMAD.WIDE.U32 UR4, UR13, UR8, URZ ;  /* 0x000000080d0472a5 */ /* 0x000fe4000f8e003f */
[----:B------:R-:W-:-:S04]  /*7600*/  UIMAD UR6, UR7, UR8, URZ ;  /* 0x00000008070672a4 */ /* 0x000fc8000f8e023f */
[----:B------:R-:W-:-:S03]  /*7610*/  UIMAD UR6, UR13, UR9, UR6 ;  /* 0x000000090d0672a4 */ /* 0x000fc6000f8e0206 */
[----:B------:R-:W-:Y:S01]  /*7620*/  ULDC.64 UR8, c[0x0][0xc38] ;  /* 0x00030e0000087ab9 */ /* 0x000fe20000000a00 */
[----:B------:R-:W-:Y:S02]  /*7630*/  UIADD3 UR6, UR5, UR6, URZ ;  /* 0x0000000605067290 */ /* 0x000fe4000fffe03f */
[----:B------:R-:W-:Y:S01]  /*7640*/  UIMAD UR7, UR7, UR8, URZ ;  /* 0x00000008070772a4 */ /* 0x000fe2000f8e023f */
[----:B--2---:R-:W-:-:S04]  /*7650*/  IADD3 R12, R0, -0x80, RZ ;  /* 0xffffff80000c7810 */ /* 0x004fc80007ffe0ff */
[----:B------:R-:W-:-:S04]  /*7660*/  SHF.R.S32.HI R7, RZ, 0x1f, R12 ;  /* 0x0000001fff077819 */ /* 0x000fc8000001140c */
[CC--:B0-----:R-:W-:Y:S02]  /*7670*/  LEA.HI R2, R7.reuse, R12.reuse, RZ, 0x7 ;  /* 0x0000000c07027211 */ /* 0x0c1fe400078f38ff */
[----:B------:R-:W-:Y:S02]  /*7680*/  LEA.HI R7, R7, R12, RZ, 0x2 ;  /* 0x0000000c07077211 */ /* 0x000fe400078f10ff */
[----:B------:R-:W-:Y:S02]  /*7690*/  LOP3.LUT R5, R2, 0xffffff80, RZ, 0xc0, !PT ;  /* 0xffffff8002057812 */ /* 0x000fe400078ec0ff */
[----:B------:R-:W-:Y:S02]  /*76a0*/  SHF.R.S32.HI R9, RZ, 0x7, R2 ;  /* 0x00000007ff097819 */ /* 0x000fe40000011402 */
[----:B------:R-:W-:Y:S01]  /*76b0*/  LOP3.LUT R7, R7, 0xfffffffc, RZ, 0xc0, !PT ;  /* 0xfffffffc07077812 */ /* 0x000fe200078ec0ff */
[----:B------:R-:W-:Y:S01]  /*76c0*/  IMAD.IADD R0, R12, 0x1, -R5 ;  /* 0x000000010c007824 */ /* 0x000fe200078e0a05 */
[----:B------:R-:W-:-:S03]  /*76d0*/  LEA.HI R2, R2, R9, RZ, 0x1 ;  /* 0x0000000902027211 */ /* 0x000fc600078f08ff */
[----:B------:R-:W-:Y:S01]  /*76e0*/  IMAD.IADD R7, R12, 0x1, -R7 ;  /* 0x000000010c077824 */ /* 0x000fe200078e0a07 */
[----:B------:R-:W-:Y:S02]  /*76f0*/  SHF.R.S32.HI R13, RZ, 0x1f, R0 ;  /* 0x0000001fff0d7819 */ /* 0x000fe40000011400 */
[----:B------:R-:W-:Y:S02]  /*7700*/  LOP3.LUT R2, R2, 0x3fffffe, RZ, 0xc0, !PT ;  /* 0x03fffffe02027812 */ /* 0x000fe400078ec0ff */
[----:B------:R-:W-:Y:S02]  /*7710*/  LEA.HI R10, R13, R0, RZ, 0x2 ;  /* 0x000000000d0a7211 */ /* 0x000fe400078f10ff */
[----:B------:R-:W-:Y:S01]  /*7720*/  LEA.HI R11, R7, R7, RZ, 0x1 ;  /* 0x00000007070b7211 */ /* 0x000fe200078f08ff */
[----:B------:R-:W-:Y:S01]  /*7730*/  IMAD.IADD R2, R9, 0x1, -R2 ;  /* 0x0000000109027824 */ /* 0x000fe200078e0a02 */
[--C-:B------:R-:W-:Y:S01]  /*7740*/  SHF.R.S32.HI R5, RZ, 0x2, R10.reuse ;  /* 0x00000002ff057819 */ /* 0x100fe2000001140a */
[----:B------:R-:W0:Y:S01]  /*7750*/  S2R R9, SR_CTAID.X ;  /* 0x0000000000097919 */ /* 0x000e220000002500 */
[----:B------:R-:W-:-:S02]  /*7760*/  SHF.R.S32.HI R6, RZ, 0x1f, R10 ;  /* 0x0000001fff067819 */ /* 0x000fc4000001140a */
[----:B------:R-:W-:Y:S02]  /*7770*/  LOP3.LUT R12, R11, 0x1ffffffe, RZ, 0xc0, !PT ;  /* 0x1ffffffe0b0c7812 */ /* 0x000fe400078ec0ff */
[----:B------:R-:W-:Y:S02]  /*7780*/  LEA.HI R6, R6, R5, RZ, 0x3 ;  /* 0x0000000506067211 */ /* 0x000fe400078f18ff */
[----:B------:R-:W-:Y:S01]  /*7790*/  IADD3 R11, R7, -R12, RZ ;  /* 0x8000000c070b7210 */ /* 0x000fe20007ffe0ff */
[----:B------:R-:W-:Y:S01]  /*77a0*/  IMAD.U32 R7, RZ, RZ, UR5 ;  /* 0x00000005ff077e24 */ /* 0x000fe2000f8e00ff */
[----:B------:R-:W-:Y:S01]  /*77b0*/  LOP3.LUT R6, R6, 0xfffffff8, RZ, 0xc0, !PT ;  /* 0xfffffff806067812 */ /* 0x000fe200078ec0ff */
[----:B------:R-:W-:Y:S01]  /*77c0*/  IMAD.U32 R7, RZ, RZ, UR6 ;  /* 0x00000006ff077e24 */ /* 0x000fe2000f8e00ff */
[----:B------:R-:W-:Y:S01]  /*77d0*/  UIMAD UR6, UR13, UR9, UR7 ;  /* 0x000000090d0672a4 */ /* 0x000fe2000f8e0207 */
[----:B----4-:R-:W-:Y:S02]  /*77e0*/  IMAD R12, R18, UR10, RZ ;  /* 0x0000000a120c7c24 */ /* 0x010fe4000f8e02ff */
[----:B------:R-:W-:Y:S01]  /*77f0*/  IMAD.IADD R6, R5, 0x1, -R6 ;  /* 0x0000000105067824 */ /* 0x000fe200078e0a06 */
[----:B------:R-:W-:Y:S01]  /*7800*/  LEA.HI R5, R13, R0, RZ, 0x5 ;  /* 0x000000000d057211 */ /* 0x000fe200078f28ff */
[----:B------:R-:W-:-:S03]  /*7810*/  IMAD R15, R19, UR12, R12 ;  /* 0x0000000c130f7c24 */ /* 0x000fc6000f8e020c */
[----:B------:R-:W-:-:S05]  /*7820*/  SHF.R.S32.HI R5, RZ, 0x5, R5 ;  /* 0x00000005ff057819 */ /* 0x000fca0000011405 */
[----:B------:R-:W-:Y:S02]  /*7830*/  IMAD R5, R5, 0x10, R6 ;  /* 0x0000001005057824 */ /* 0x000fe400078e0206 */
[----:B------:R-:W-:Y:S01]  /*7840*/  IMAD.U32 R6, RZ, RZ, UR4 ;  /* 0x00000004ff067e24 */ /* 0x000fe2000f8e00ff */
[----:B------:R-:W-:Y:S02]  /*7850*/  UIMAD.WIDE.U32 UR4, UR13, UR8, URZ ;  /* 0x000000080d0472a5 */ /* 0x000fe4000f8e003f */
[----:B------:R-:W-:Y:S01]  /*7860*/  LEA R16, R2, R5, 0x6 ;  /* 0x0000000502107211 */ /* 0x000fe200078e30ff */
[----:B------:R-:W-:Y:S01]  /*7870*/  IMAD.WIDE.U32 R6, R18, UR12, R6 ;  /* 0x0000000c12067c25 */ /* 0x000fe2000f8e0006 */
[----:B------:R-:W-:Y:S01]  /*7880*/  UIADD3 UR6, UR5, UR6, URZ ;  /* 0x0000000605067290 */ /* 0x000fe2000fffe03f */
[----:B------:R-:W-:Y:S02]  /*7890*/  ULDC.64 UR8, c[0x0][0xc28] ;  /* 0x00030a0000087ab9 */ /* 0x000fe40000000a00 */
[----:B------:R-:W-:-:S02]  /*78a0*/  IMAD R2, R11, 0x8, R16 ;  /* 0x000000080b027824 */ /* 0x000fc400078e0210 */
[----:B------:R-:W-:Y:S02]  /*78b0*/  IMAD R18, RZ, RZ, -UR13 ;  /* 0x8000000dff127e24 */ /* 0x000fe4000f8e02ff */
[----:B0-----:R-:W-:Y:S02]  /*78c0*/  IMAD R5, R9, 0x80, R2 ;  /* 0x0000008009057824 */ /* 0x001fe400078e0202 */
[----:B------:R-:W-:Y:S01]  /*78d0*/  IMAD.U32 R13, RZ, RZ, UR5 ;  /* 0x00000005ff0d7e24 */ /* 0x000fe2000f8e00ff */
[----:B------:R-:W-:Y:S01]  /*78e0*/  MOV R13, UR6 ;  /* 0x00000006000d7c02 */ /* 0x000fe20008000f00 */
[----:B---3--:R-:W-:Y:S01]  /*78f0*/  @P0 IMAD.HI.U32 R2, R5, R14, RZ ;  /* 0x0000000e05020227 */ /* 0x008fe200078e00ff */
[----:B------:R-:W-:-:S03]  /*7900*/  ULDC.64 UR6, c[0x0][0xc48] ;  /* 0x0003120000067ab9 */ /* 0x000fc60000000a00 */
[----:B------:R-:W-:Y:S01]  /*7910*/  IMAD.U32 R12, RZ, RZ, UR4 ;  /* 0x00000004ff0c7e24 */ /* 0x000fe2000f8e00ff */
[----:B------:R-:W-:Y:S01]  /*7920*/  ULDC.64 UR4, c[0x0][0xce0] ;  /* 0x0003380000047ab9 */ /* 0x000fe20000000a00 */
[C---:B-----5:R-:W-:Y:S02]  /*7930*/  IMAD R14, R20.reuse, UR10, RZ ;  /* 0x0000000a140e7c24 */ /* 0x060fe4000f8e02ff */
[----:B-1----:R-:W-:Y:S02]  /*7940*/  IMAD R23, R23, R18, UR11 ;  /* 0x0000000b17177e24 */ /* 0x002fe4000f8e0212 */
[----:B------:R-:W-:Y:S01]  /*7950*/  IMAD.MOV.U32 R11, RZ, RZ, R5 ;  /* 0x000000ffff0b7224 */ /* 0x000fe200078e0005 */
[----:B------:R-:W-:Y:S01]  /*7960*/  @P0 SHF.R.U32.HI R11, RZ, R17, R2 ;  /* 0x00000011ff0b0219 */ /* 0x000fe20000011602 */
[----:B------:R-:W-:Y:S01]  /*7970*/  IMAD R17, R21, UR12, R14 ;  /* 0x0000000c15117c24 */ /* 0x000fe2000f8e020e */
[----:B------:R-:W-:Y:S01]  /*7980*/  SHF.R.S32.HI R14, RZ, 0x1f, R23 ;  /* 0x0000001fff0e7819 */ /* 0x000fe20000011417 */
[----:B------:R-:W-:-:S04]  /*7990*/  IMAD.WIDE.U32 R12, R20, UR12, R12 ;  /* 0x0000000c140c7c25 */ /* 0x000fc8000f8e000c */
[----:B------:R-:W-:Y:S01]  /*79a0*/  IMAD.IADD R7, R7, 0x1, R15 ;  /* 0x0000000107077824 */ /* 0x000fe200078e020f */
[----:B------:R-:W-:Y:S01]  /*79b0*/  IADD3 R13, R13, R17, RZ ;  /* 0x000000110d0d7210 */ /* 0x000fe20007ffe0ff */
[----:B------:R-:W-:-:S04]  /*79c0*/  @P0 IMAD.HI.U32 R22, R5, R22, RZ ;  /* 0x0000001605160227 */ /* 0x000fc800078e00ff */
[----:B------:R-:W-:Y:S01]  /*79d0*/  IMAD.MOV.U32 R15, RZ, RZ, R5 ;  /* 0x000000ffff0f7224 */ /* 0x000fe200078e0005 */
[----:B------:R-:W-:Y:S01]  /*79e0*/  @P0 SHF.R.U32.HI R15, RZ, R153, R22 ;  /* 0x00000099ff0f0219 */ /* 0x000fe20000011616 */
[C---:B------:R-:W-:Y:S02]  /*79f0*/  IMAD R2, R14.reuse, UR4, RZ ;  /* 0x000000040e027c24 */ /* 0x040fe4000f8e02ff */
[----:B------:R-:W-:Y:S02]  /*7a00*/  IMAD R17, R14, UR6, RZ ;  /* 0x000000060e117c24 */ /* 0x000fe4000f8e02ff */
[----:B------:R-:W-:-:S04]  /*7a10*/  IMAD.WIDE.U32 R6, R23, UR4, R6 ;  /* 0x0000000417067c25 */ /* 0x000fc8000f8e0006 */
[----:B------:R-:W-:Y:S01]  /*7a20*/  IMAD R14, R23, UR5, R2 ;  /* 0x00000005170e7c24 */ /* 0x000fe2000f8e0202 */
[----:B------:R-:W-:Y:S01]  /*7a30*/  IADD3 R6, P0, R11, R6, RZ ;  /* 0x000000060b067210 */ /* 0x000fe20007f1e0ff */
[----:B------:R-:W-:Y:S01]  /*7a40*/  IMAD R19, R23, UR7, R17 ;  /* 0x0000000717137c24 */ /* 0x000fe2000f8e0211 */
[--C-:B------:R-:W-:Y:S01]  /*7a50*/  SHF.R.S32.HI R17, RZ, 0x1f, R11.reuse ;  /* 0x0000001fff117819 */ /* 0x100fe2000001140b */
[----:B------:R-:W-:Y:S01]  /*7a60*/  IMAD.MOV R11, RZ, RZ, -R11 ;  /* 0x000000ffff0b7224 */ /* 0x000fe200078e0a0b */
[--C-:B------:R-:W-:Y:S01]  /*7a70*/  SHF.R.S32.HI R2, RZ, 0x1f, R15.reuse ;  /* 0x0000001fff027819 */ /* 0x100fe2000001140f */
[----:B------:R-:W-:Y:S01]  /*7a80*/  ULDC.64 UR4, c[0x0][0xc30] ;  /* 0x00030c0000047ab9 */ /* 0x000fe20000000a00 */
[----:B------:R-:W-:Y:S01]  /*7a90*/  IMAD.MOV R18, RZ, RZ, -R15 ;  /* 0x000000ffff127224 */ /* 0x000fe200078e0a0f */
[----:B------:R-:W-:Y:S01]  /*7aa0*/  IADD3.X R7, R17, R7, R14, P0, !PT ;  /* 0x0000000711077210 */ /* 0x000fe200007fe40e */
[----:B------:R-:W-:Y:S02]  /*7ab0*/  IMAD R11, R8, R11, R5 ;  /* 0x0000000b080b7224 */ /* 0x000fe400078e0205 */
[----:B------:R-:W-:-:S02]  /*7ac0*/  IMAD R2, R2, UR4, RZ ;  /* 0x0000000402027c24 */ /* 0x000fc4000f8e02ff */
        /* <DEDUP_REMOVED lines=29> */
[----:B------:R0:W-:Y:S01]  /*7ca0*/  SHFL.IDX PT, R12, R17, RZ, 0x1c1f ;  /* 0x001c1fff110c7589 */ /* 0x0001e200000e0000 */
[----:B------:R-:W-:Y:S01]  /*7cb0*/  IMAD R8, R8, UR6, RZ ;  /* 0x0000000608087c24 */ /* 0x000fe2000f8e02ff */
[----:B------:R-:W-:Y:S01]  /*7cc0*/  LOP3.LUT P0, RZ, R0, 0x3, RZ, 0xc0, !PT ;  /* 0x0000000300ff7812 */ /* 0x000fe2000780c0ff */
[C---:B------:R-:W-:Y:S01]  /*7cd0*/  VIADD R9, R11.reuse, 0x8 ;  /* 0x000000080b097836 */ /* 0x040fe20000000000 */
[----:B------:R-:W1:Y:S01]  /*7ce0*/  SHFL.IDX PT, R13, R18, RZ, 0x1c1f ;  /* 0x001c1fff120d7589 */ /* 0x000e6200000e0000 */
[----:B------:R-:W-:Y:S01]  /*7cf0*/  UIADD3 UR4, UR4, 0x32420, URZ ;  /* 0x0003242004047890 */ /* 0x000fe2000fffe03f */
[----:B------:R-:W-:-:S02]  /*7d00*/  ISETP.GE.OR P1, PT, R11, R8, P0 ;  /* 0x000000080b00720c */ /* 0x000fc40000726670 */
[----:B------:R-:W2:Y:S01]  /*7d10*/  SHFL.IDX PT, R15, R18, 0x1, 0x1c1f ;  /* 0x003c1f00120f7f89 */ /* 0x000ea200000e0000 */
[-C--:B------:R-:W-:Y:S01]  /*7d20*/  ISETP.GE.OR P0, PT, R9, R8.reuse, P0 ;  /* 0x000000080900720c */ /* 0x080fe20000706670 */
[----:B------:R-:W-:Y:S01]  /*7d30*/  UPRMT UR4, URZ, 0x654, UR4 ;  /* 0x000006543f047896 */ /* 0x000fe20008000004 */
[----:B------:R-:W-:Y:S01]  /*7d40*/  ISETP.GE.AND P2, PT, R11, R8, PT ;  /* 0x000000080b00720c */ /* 0x000fe20003f46270 */
[----:B------:R3:W4:Y:S01]  /*7d50*/  SHFL.IDX PT, R6, R2, RZ, 0x1c1f ;  /* 0x001c1fff02067589 */ /* 0x00072200000e0000 */
[----:B0-----:R-:W-:-:S03]  /*7d60*/  LOP3.LUT R17, R10, 0x7ffffffc, RZ, 0xc0, !PT ;  /* 0x7ffffffc0a117812 */ /* 0x001fc600078ec0ff */
[----:B------:R3:W0:Y:S02]  /*7d70*/  SHFL.IDX PT, R7, R5, RZ, 0x1c1f ;  /* 0x001c1fff05077589 */ /* 0x00062400000e0000 */
[----:B------:R-:W-:Y:S01]  /*7d80*/  IMAD.IADD R0, R0, 0x1, -R17 ;  /* 0x0000000100007824 */ /* 0x000fe200078e0a11 */
[----:B------:R-:W-:Y:S04]  /*7d90*/  SYNCS.ARRIVE.TRANS64.RED.A1T0 RZ, [UR4], RZ ;  /* 0x000000ffffff79a7 */ /* 0x000fe80008100404 */
[----:B------:R-:W-:Y:S01]  /*7da0*/  SHF.L.U32 R0, R0, 0x1, RZ ;  /* 0x0000000100007819 */ /* 0x000fe200000006ff */
[----:B-1----:R3:W-:Y:S04]  /*7db0*/  @!P1 ST.E desc[UR36][R12.64], R4 ;  /* 0x000000040c009985 */ /* 0x0027e8000c101924 */
[----:B--2---:R3:W-:Y:S01]  /*7dc0*/  @!P0 ST.E desc[UR36][R14.64], R3 ;  /* 0x000000030e008985 */ /* 0x0047e2000c101924 */
[----:B------:R-:W-:Y:S05]  /*7dd0*/  @P2 BRA `(.L_x_214) ;  /* 0x0000000800f82947 */ /* 0x000fea0003800000 */
[C---:B---3--:R-:W-:Y:S01]  /*7de0*/  VIADD R3, R0.reuse, 0x8 ;  /* 0x0000000800037836 */ /* 0x048fe20000000000 */
[----:B------:R-:W-:Y:S01]  /*7df0*/  ULDC UR4, c[0x0][0xbc8] ;  /* 0x0002f20000047ab9 */ /* 0x000fe20000000800 */
[C---:B------:R-:W-:Y:S01]  /*7e00*/  VIADD R4, R0.reuse, 0x10 ;  /* 0x0000001000047836 */ /* 0x040fe20000000000 */
[C---:B------:R-:W-:Y:S01]  /*7e10*/  ISETP.GE.AND P2, PT, R0.reuse, UR4, PT ;  /* 0x0000000400007c0c */ /* 0x040fe2000bf46270 */
[C---:B------:R-:W-:Y:S01]  /*7e20*/  VIADD R10, R0.reuse, 0x18 ;  /* 0x00000018000a7836 */ /* 0x040fe20000000000 */
[----:B------:R-:W-:Y:S01]  /*7e30*/  ISETP.GE.AND P3, PT, R3, UR4, PT ;  /* 0x0000000403007c0c */ /* 0x000fe2000bf66270 */
[----:B------:R-:W-:Y:S01]  /*7e40*/  VIADD R18, R0, 0x20 ;  /* 0x0000002000127836 */ /* 0x000fe20000000000 */
[----:B------:R-:W-:Y:S01]  /*7e50*/  ISETP.GE.AND P4, PT, R4, UR4, PT ;  /* 0x0000000404007c0c */ /* 0x000fe2000bf86270 */
[----:B------:R-:W-:Y:S01]  /*7e60*/  VIADD R20, R0, 0x40 ;  /* 0x0000004000147836 */ /* 0x000fe20000000000 */
[----:B------:R-:W-:Y:S01]  /*7e70*/  ISETP.GE.AND P5, PT, R10, UR4, PT ;  /* 0x000000040a007c0c */ /* 0x000fe2000bfa6270 */
[C---:B------:R-:W-:Y:S01]  /*7e80*/  VIADD R21, R0.reuse, 0x48 ;  /* 0x0000004800157836 */ /* 0x040fe20000000000 */
[C---:B------:R-:W-:Y:S01]  /*7e90*/  IADD3 R19, R0.reuse, 0x28, RZ ;  /* 0x0000002800137810 */ /* 0x040fe20007ffe0ff */
[----:B------:R-:W-:Y:S01]  /*7ea0*/  VIADD R23, R0, 0x58 ;  /* 0x0000005800177836 */ /* 0x000fe20000000000 */
[----:B------:R-:W-:-:S02]  /*7eb0*/  ISETP.GE.AND P0, PT, R18, UR4, PT ;  /* 0x0000000412007c0c */ /* 0x000fc4000bf06270 */
[----:B------:R-:W-:Y:S02]  /*7ec0*/  ISETP.GE.AND P1, PT, R19, UR4, PT ;  /* 0x0000000413007c0c */ /* 0x000fe4000bf26270 */
[----:B------:R-:W-:Y:S02]  /*7ed0*/  IADD3 R22, R0, 0x50, RZ ;  /* 0x0000005000167810 */ /* 0x000fe40007ffe0ff */
[----:B------:R-:W-:Y:S02]  /*7ee0*/  @!P3 LEA.HI R3, R3, R3, RZ, 0x1 ;  /* 0x000000030303b211 */ /* 0x000fe400078f08ff */
[----:B------:R-:W-:Y:S02]  /*7ef0*/  @!P4 LEA.HI R4, R4, R4, RZ, 0x1 ;  /* 0x000000040404c211 */ /* 0x000fe400078f08ff */
[----:B------:R-:W-:Y:S02]  /*7f00*/  @!P5 LEA.HI R10, R10, R10, RZ, 0x1 ;  /* 0x0000000a0a0ad211 */ /* 0x000fe400078f08ff */
[----:B------:R-:W-:-:S02]  /*7f10*/  @!P3 LOP3.LUT R3, R3, 0xfffffffe, RZ, 0xc0, !PT ;  /* 0xfffffffe0303b812 */ /* 0x000fc400078ec0ff */
[----:B------:R-:W-:Y:S01]  /*7f20*/  @!P4 LOP3.LUT R15, R4, 0xfffffffe, RZ, 0xc0, !PT ;  /* 0xfffffffe040fc812 */ /* 0x000fe200078ec0ff */
[----:B------:R-:W-:Y:S01]  /*7f30*/  VIADD R4, R0, 0x38 ;  /* 0x0000003800047836 */ /* 0x000fe20000000000 */
[----:B------:R-:W-:Y:S01]  /*7f40*/  @!P5 LOP3.LUT R17, R10, 0xfffffffe, RZ, 0xc0, !PT ;  /* 0xfffffffe0a11d812 */ /* 0x000fe200078ec0ff */
[--C-:B0---4-:R-:W-:Y:S01]  /*7f50*/  @!P2 IMAD.WIDE R10, R0, 0x4, R6.reuse ;  /* 0x00000004000aa825 */ /* 0x111fe200078e0206 */
[----:B------:R-:W-:Y:S02]  /*7f60*/  ISETP.GE.AND P6, PT, R22, UR4, PT ;  /* 0x0000000416007c0c */ /* 0x000fe4000bfc6270 */
[----:B------:R-:W-:Y:S01]  /*7f70*/  @!P0 LEA.HI R18, R18, R18, RZ, 0x1 ;  /* 0x0000001212128211 */ /* 0x000fe200078f08ff */
[--C-:B------:R-:W-:Y:S01]  /*7f80*/  @!P3 IMAD.WIDE R12, R3, 0x4, R6.reuse ;  /* 0x00000004030cb825 */ /* 0x100fe200078e0206 */
[----:B------:R0:W-:Y:S01]  /*7f90*/  @!P2 ST.E.64 desc[UR36][R10.64], R24 ;  /* 0x000000180a00a985 */ /* 0x0001e2000c101b24 */
[----:B------:R-:W-:Y:S02]  /*7fa0*/  @!P1 LEA.HI R19, R19, R19, RZ, 0x1 ;  /* 0x0000001313139211 */ /* 0x000fe400078f08ff */
[----:B------:R-:W-:Y:S01]  /*7fb0*/  VIADD R3, R0, 0x30 ;  /* 0x0000003000037836 */ /* 0x000fe20000000000 */
[----:B------:R1:W-:Y:S01]  /*7fc0*/  @!P3 ST.E.64 desc[UR36][R12.64], R28 ;  /* 0x0000001c0c00b985 */ /* 0x0003e2000c101b24 */
[----:B------:R-:W-:Y:S01]  /*7fd0*/  @!P4 IMAD.WIDE R14, R15, 0x4, R6 ;  /* 0x000000040f0ec825 */ /* 0x000fe200078e0206 */
[----:B------:R-:W-:-:S02]  /*7fe0*/  ISETP.GE.AND P3, PT, R4, UR4, PT ;  /* 0x0000000404007c0c */ /* 0x000fc4000bf66270 */
[----:B------:R-:W-:Y:S01]  /*7ff0*/  ISETP.GE.AND P2, PT, R3, UR4, PT ;  /* 0x0000000403007c0c */ /* 0x000fe2000bf46270 */
[----:B------:R-:W-:Y:S01]  /*8000*/  @!P5 IMAD.WIDE R16, R17, 0x4, R6 ;  /* 0x000000041110d825 */ /* 0x000fe200078e0206 */
[----:B------:R2:W-:Y:S01]  /*8010*/  @!P4 ST.E.64 desc[UR36][R14.64], R32 ;  /* 0x000000200e00c985 */ /* 0x0005e2000c101b24 */
[----:B------:R-:W-:Y:S02]  /*8020*/  ISETP.GE.AND P4, PT, R20, UR4, PT ;  /* 0x0000000414007c0c */ /* 0x000fe4000bf86270 */
[----:B------:R-:W-:Y:S01]  /*8030*/  @!P6 LEA.HI R22, R22, R22, RZ, 0x1 ;  /* 0x000000161616e211 */ /* 0x000fe200078f08ff */
[----:B------:R3:W-:Y:S01]  /*8040*/  @!P5 ST.E.64 desc[UR36][R16.64], R36 ;  /* 0x000000241000d985 */ /* 0x0007e2000c101b24 */
[----:B------:R-:W-:Y:S01]  /*8050*/  ISETP.GE.AND P5, PT, R21, UR4, PT ;  /* 0x0000000415007c0c */ /* 0x000fe2000bfa6270 */
[----:B0-----:R-:W-:Y:S01]  /*8060*/  VIADD R24, R0, 0x60 ;  /* 0x0000006000187836 */ /* 0x001fe20000000000 */
[----:B------:R-:W-:Y:S02]  /*8070*/  @!P0 LOP3.LUT R11, R18, 0xfffffffe, RZ, 0xc0, !PT ;  /* 0xfffffffe120b8812 */ /* 0x000fe400078ec0ff */
[----:B-1----:R-:W-:-:S02]  /*8080*/  @!P1 LOP3.LUT R13, R19, 0xfffffffe, RZ, 0xc0, !PT ;  /* 0xfffffffe130d9812 */ /* 0x002fc400078ec0ff */
[----:B------:R-:W-:Y:S01]  /*8090*/  @!P2 LEA.HI R3, R3, R3, RZ, 0x1 ;  /* 0x000000030303a211 */ /* 0x000fe200078f08ff */
[--C-:B------:R-:W-:Y:S01]  /*80a0*/  @!P0 IMAD.WIDE R10, R11, 0x4, R6.reuse ;  /* 0x000000040b0a8825 */ /* 0x100fe200078e0206 */
[----:B------:R-:W-:Y:S02]  /*80b0*/  @!P3 LEA.HI R4, R4, R4, RZ, 0x1 ;  /* 0x000000040404b211 */ /* 0x000fe400078f08ff */
[----:B------:R-:W-:Y:S01]  /*80c0*/  @!P4 LEA.HI R20, R20, R20, RZ, 0x1 ;  /* 0x000000141414c211 */ /* 0x000fe200078f08ff */
[----:B------:R-:W-:Y:S01]  /*80d0*/  @!P1 IMAD.WIDE R12, R13, 0x4, R6 ;  /* 0x000000040d0c9825 */ /* 0x000fe200078e0206 */
[----:B------:R-:W-:Y:S01]  /*80e0*/  @!P2 LOP3.LUT R3, R3, 0xfffffffe, RZ, 0xc0, !PT ;  /* 0xfffffffe0303a812 */ /* 0x000fe200078ec0ff */
[----:B------:R0:W-:Y:S01]  /*80f0*/  @!P0 ST.E.64 desc[UR36][R10.64], R40 ;  /* 0x000000280a008985 */ /* 0x0001e2000c101b24 */
[----:B------:R-:W-:Y:S02]  /*8100*/  @!P5 LEA.HI R21, R21, R21, RZ, 0x1 ;  /* 0x000000151515d211 */ /* 0x000fe400078f08ff */
[----:B--2---:R-:W-:Y:S01]  /*8110*/  @!P3 LOP3.LUT R15, R4, 0xfffffffe, RZ, 0xc0, !PT ;  /* 0xfffffffe040fb812 */ /* 0x004fe200078ec0ff */
[----:B------:R1:W-:Y:S01]  /*8120*/  @!P1 ST.E.64 desc[UR36][R12.64], R44 ;  /* 0x0000002c0c009985 */ /* 0x0003e2000c101b24 */
[----:B---3--:R-:W-:Y:S01]  /*8130*/  @!P4 LOP3.LUT R17, R20, 0xfffffffe, RZ, 0xc0, !PT ;  /* 0xfffffffe1411c812 */ /* 0x008fe200078ec0ff */
[----:B------:R-:W-:Y:S01]  /*8140*/  VIADD R4, R0, 0x70 ;  /* 0x0000007000047836 */ /* 0x000fe20000000000 */
[----:B------:R-:W-:-:S02]  /*8150*/  @!P5 LOP3.LUT R21, R21, 0xfffffffe, RZ, 0xc0, !PT ;  /* 0xfffffffe1515d812 */ /* 0x000fc400078ec0ff */
[----:B------:R-:W-:Y:S01]  /*8160*/  @!P6 LOP3.LUT R19, R22, 0xfffffffe, RZ, 0xc0, !PT ;  /* 0xfffffffe1613e812 */ /* 0x000fe200078ec0ff */
[----:B------:R-:W-:Y:S01]  /*8170*/  VIADD R22, R0, 0x88 ;  /* 0x0000008800167836 */ /* 0x000fe20000000000 */
[----:B------:R-:W-:Y:S02]  /*8180*/  ISETP.GE.AND P1, PT, R23, UR4, PT ;  /* 0x0000000417007c0c */ /* 0x000fe4000bf26270 */
[----:B------:R-:W-:Y:S01]  /*8190*/  ISETP.GE.AND P0, PT, R24, UR4, PT ;  /* 0x0000000418007c0c */ /* 0x000fe2000bf06270 */
[----:B0-----:R-:W-:Y:S01]  /*81a0*/  @!P2 IMAD.WIDE R10, R3, 0x4, R6 ;  /* 0x00000004030aa825 */ /* 0x001fe200078e0206 */
[----:B------:R-:W-:-:S03]  /*81b0*/  IADD3 R20, R0, 0x78, RZ ;  /* 0x0000007800147810 */ /* 0x000fc60007ffe0ff */
[--C-:B-1----:R-:W-:Y:S01]  /*81c0*/  @!P3 IMAD.WIDE R12, R15, 0x4, R6.reuse ;  /* 0x000000040f0cb825 */ /* 0x102fe200078e0206 */
[----:B------:R0:W-:Y:S03]  /*81d0*/  @!P2 ST.E.64 desc[UR36][R10.64], R48 ;  /* 0x000000300a00a985 */ /* 0x0001e6000c101b24 */
        /* <DEDUP_REMOVED lines=16> */
[----:B0-----:R-:W-:Y:S01]  /*82e0*/  @!P1 LOP3.LUT R11, R23, 0xfffffffe, RZ, 0xc0, !PT ;  /* 0xfffffffe170b9812 */ /* 0x001fe200078ec0ff */
[----:B------:R-:W-:Y:S01]  /*82f0*/  VIADD R23, R0, 0x90 ;  /* 0x0000009000177836 */ /* 0x000fe20000000000 */
        /* <DEDUP_REMOVED lines=12> */
[----:B--2---:R-:W-:Y:S01]  /*83c0*/  @!P6 LOP3.LUT R15, R4, 0xfffffffe, RZ, 0xc0, !PT ;  /* 0xfffffffe040fe812 */ /* 0x004fe200078ec0ff */
[----:B------:R-:W-:Y:S01]  /*83d0*/  VIADD R4, R0, 0xa8 ;  /* 0x000000a800047836 */ /* 0x000fe20000000000 */
[----:B---3--:R-:W-:Y:S01]  /*83e0*/  @!P5 LOP3.LUT R17, R20, 0xfffffffe, RZ, 0xc0, !PT ;  /* 0xfffffffe1411d812 */ /* 0x008fe200078ec0ff */
[----:B------:R-:W-:Y:S01]  /*83f0*/  VIADD R20, R0, 0xb0 ;  /* 0x000000b000147836 */ /* 0x000fe20000000000 */
[----:B------:R-:W-:Y:S02]  /*8400*/  @!P4 LOP3.LUT R21, R21, 0xfffffffe, RZ, 0xc0, !PT ;  /* 0xfffffffe1515c812 */ /* 0x000fe400078ec0ff */
[----:B----4-:R-:W-:Y:S01]  /*8410*/  @!P3 LOP3.LUT R19, R22, 0xfffffffe, RZ, 0xc0, !PT ;  /* 0xfffffffe1613b812 */ /* 0x010fe200078ec0ff */
[C---:B------:R-:W-:Y:S01]  /*8420*/  VIADD R22, R0.reuse, 0xc0 ;  /* 0x000000c000167836 */ /* 0x040fe20000000000 */
[----:B------:R-:W-:Y:S01]  /*8430*/  ISETP.GE.AND P0, PT, R23, UR4, PT ;  /* 0x0000000417007c0c */ /* 0x000fe2000bf06270 */
[----:B0-----:R-:W-:Y:S01]  /*8440*/  @!P2 IMAD.WIDE R10, R3, 0x4, R6 ;  /* 0x00000004030aa825 */ /* 0x001fe200078e0206 */
[----:B------:R-:W-:-:S02]  /*8450*/  IADD3 R3, R0, 0xa0, RZ ;  /* 0x000000a000037810 */ /* 0x000fc40007ffe0ff */
[----:B------:R-:W-:Y:S01]  /*8460*/  ISETP.GE.AND P1, PT, R24, UR4, PT ;  /* 0x0000000418007c0c */ /* 0x000fe2000bf26270 */
[--C-:B-1----:R-:W-:Y:S01]  /*8470*/  @!P6 IMAD.WIDE R12, R15, 0x4, R6.reuse ;  /* 0x000000040f0ce825 */ /* 0x102fe200078e0206 */
[----:B------:R0:W-:Y:S01]  /*8480*/  @!P2 ST.E.64 desc[UR36][R10.64], R76 ;  /* 0x0000004c0a00a985 */ /* 0x0001e2000c101b24 */
[----:B------:R-:W-:Y:S02]  /*8490*/  ISETP.GE.AND P2, PT, R3, UR4, PT ;  /* 0x0000000403007c0c */ /* 0x000fe4000bf46270 */
        /* <DEDUP_REMOVED lines=9> */
[----:B------:R-:W-:Y:S01]  /*8530*/  VIADD R21, R0, 0xb8 ;  /* 0x000000b800157836 */ /* 0x000fe20000000000 */
[----:B------:R4:W-:Y:S01]  /*8540*/  @!P3 ST.E.64 desc[UR36][R18.64], R92 ;  /* 0x0000005c1200b985 */ /* 0x0009e2000c101b24 */
[----:B------:R-:W-:Y:S02]  /*8550*/  ISETP.GE.AND P3, PT, R4, UR4, PT ;  /* 0x0000000404007c0c */ /* 0x000fe4000bf66270 */
[----:B------:R-:W-:Y:S02]  /*8560*/  @!P1 LEA.HI R24, R24, R24, RZ, 0x1 ;  /* 0x0000001818189211 */ /* 0x000fe400078f08ff */
[----:B------:R-:W-:-:S02]  /*8570*/  ISETP.GE.AND P5, PT, R21, UR4, PT ;  /* 0x0000000415007c0c */ /* 0x000fc4000bfa6270 */
[----:B------:R-:W-:Y:S02]  /*8580*/  @!P2 LEA.HI R3, R3, R3, RZ, 0x1 ;  /* 0x000000030303a211 */ /* 0x000fe400078f08ff */
[----:B0-----:R-:W-:Y:S02]  /*8590*/  @!P0 LOP3.LUT R11, R23, 0xfffffffe, RZ, 0xc0, !PT ;  /* 0xfffffffe170b8812 */ /* 0x001fe400078ec0ff */
[----:B-1----:R-:W-:Y:S02]  /*85a0*/  @!P1 LOP3.LUT R13, R24, 0xfffffffe, RZ, 0xc0, !PT ;  /* 0xfffffffe180d9812 */ /* 0x002fe400078ec0ff */
[----:B------:R-:W-:Y:S01]  /*85b0*/  @!P2 LOP3.LUT R3, R3, 0xfffffffe, RZ, 0xc0, !PT ;  /* 0xfffffffe0303a812 */ /* 0x000fe200078ec0ff */
[--C-:B------:R-:W-:Y:S01]  /*85c0*/  @!P0 IMAD.WIDE R10, R11, 0x4, R6.reuse ;  /* 0x000000040b0a8825 */ /* 0x100fe200078e0206 */
[----:B------:R-:W-:Y:S02]  /*85d0*/  @!P3 LEA.HI R4, R4, R4, RZ, 0x1 ;  /* 0x000000040404b211 */ /* 0x000fe400078f08ff */
[----:B------:R-:W-:Y:S01]  /*85e0*/  @!P4 LEA.HI R20, R20, R20, RZ, 0x1 ;  /* 0x000000141414c211 */ /* 0x000fe200078f08ff */
[--C-:B------:R-:W-:Y:S01]  /*85f0*/  @!P1 IMAD.WIDE R12, R13, 0x4, R6.reuse ;  /* 0x000000040d0c9825 */ /* 0x100fe200078e0206 */
[----:B------:R-:W-:Y:S01]  /*8600*/  @!P6 LEA.HI R22, R22, R22, RZ, 0x1 ;  /* 0x000000161616e211 */ /* 0x000fe200078f08ff */
[----:B------:R0:W-:Y:S01]  /*8610*/  @!P0 ST.E.64 desc[UR36][R10.64], R96 ;  /* 0x000000600a008985 */ /* 0x0001e2000c101b24 */
[----:B------:R-:W-:Y:S01]  /*8620*/  @!P5 LEA.HI R21, R21, R21, RZ, 0x1 ;  /* 0x000000151515d211 */ /* 0x000fe200078f08ff */
[--C-:B--2---:R-:W-:Y:S01]  /*8630*/  @!P2 IMAD.WIDE R14, R3, 0x4, R6.reuse ;  /* 0x00000004030ea825 */ /* 0x104fe200078e0206 */
[----:B---3--:R-:W-:Y:S01]  /*8640*/  @!P3 LOP3.LUT R17, R4, 0xfffffffe, RZ, 0xc0, !PT ;  /* 0xfffffffe0411b812 */ /* 0x008fe200078ec0ff */
[----:B------:R1:W-:Y:S01]  /*8650*/  @!P1 ST.E.64 desc[UR36][R12.64], R100 ;  /* 0x000000640c009985 */ /* 0x0003e2000c101b24 */
[----:B----4-:R-:W-:Y:S01]  /*8660*/  @!P4 LOP3.LUT R19, R20, 0xfffffffe, RZ, 0xc0, !PT ;  /* 0xfffffffe1413c812 */ /* 0x010fe200078ec0ff */
[----:B------:R-:W-:Y:S01]  /*8670*/  VIADD R4, R0, 0xd0 ;  /* 0x000000d000047836 */ /* 0x000fe20000000000 */
[----:B------:R-:W-:Y:S01]  /*8680*/  @!P6 LOP3.LUT R3, R22, 0xfffffffe, RZ, 0xc0, !PT ;  /* 0xfffffffe1603e812 */ /* 0x000fe200078ec0ff */
[----:B------:R2:W-:Y:S01]  /*8690*/  @!P2 ST.E.64 desc[UR36][R14.64], R104 ;  /* 0x000000680e00a985 */ /* 0x0005e2000c101b24 */
[----:B------:R-:W-:Y:S01]  /*86a0*/  @!P5 LOP3.LUT R21, R21, 0xfffffffe, RZ, 0xc0, !PT ;  /* 0xfffffffe1515d812 */ /* 0x000fe200078ec0ff */
[----:B------:R-:W-:Y:S01]  /*86b0*/  VIADD R20, R0, 0xd8 ;  /* 0x000000d800147836 */ /* 0x000fe20000000000 */
[----:B------:R-:W-:Y:S01]  /*86c0*/  ISETP.GE.AND P1, PT, R4, UR4, PT ;  /* 0x0000000404007c0c */ /* 0x000fe2000bf26270 */
[----:B0-----:R-:W-:-:S03]  /*86d0*/  @!P3 IMAD.WIDE R10, R17, 0x4, R6 ;  /* 0x00000004110ab825 */ /* 0x001fc600078e0206 */
[----:B------:R-:W-:Y:S01]  /*86e0*/  ISETP.GE.AND P2, PT, R20, UR4, PT ;  /* 0x0000000414007c0c */ /* 0x000fe2000bf46270 */
[--C-:B-1----:R-:W-:Y:S01]  /*86f0*/  @!P4 IMAD.WIDE R12, R19, 0x4, R6.reuse ;  /* 0x00000004130cc825 */ /* 0x102fe200078e0206 */
[----:B------:R0:W-:Y:S03]  /*8700*/  @!P3 ST.E.64 desc[UR36][R10.64], R108 ;  /* 0x0000006c0a00b985 */ /* 0x0001e6000c101b24 */
[--C-:B------:R-:W-:Y:S01]  /*8710*/  @!P6 IMAD.WIDE R18, R3, 0x4, R6.reuse ;  /* 0x000000040312e825 */ /* 0x100fe200078e0206 */
[C---:B------:R-:W-:Y:S01]  /*8720*/  IADD3 R3, R0.reuse, 0xc8, RZ ;  /* 0x000000c800037810 */ /* 0x040fe20007ffe0ff */
[----:B------:R1:W-:Y:S01]  /*8730*/  @!P4 ST.E.64 desc[UR36][R12.64], R112 ;  /* 0x000000700c00c985 */ /* 0x0003e2000c101b24 */
[----:B--2---:R-:W-:Y:S01]  /*8740*/  IADD3 R15, R0, 0xf0, RZ ;  /* 0x000000f0000f7810 */ /* 0x004fe20007ffe0ff */
[----:B------:R-:W-:Y:S01]  /*8750*/  @!P5 IMAD.WIDE R16, R21, 0x4, R6 ;  /* 0x000000041510d825 */ /* 0x000fe200078e0206 */
[----:B------:R-:W-:-:S02]  /*8760*/  ISETP.GE.AND P0, PT, R3, UR4, PT ;  /* 0x0000000403007c0c */ /* 0x000fc4000bf06270 */
[----:B------:R-:W-:Y:S01]  /*8770*/  @!P1 LEA.HI R4, R4, R4, RZ, 0x1 ;  /* 0x0000000404049211 */ /* 0x000fe200078f08ff */
[C---:B------:R-:W-:Y:S01]  /*8780*/  VIADD R21, R0.reuse, 0xe0 ;  /* 0x000000e000157836 */ /* 0x040fe20000000000 */
[----:B------:R2:W-:Y:S01]  /*8790*/  @!P5 ST.E.64 desc[UR36][R16.64], R116 ;  /* 0x000000741000d985 */ /* 0x0005e2000c101b24 */
[C---:B------:R-:W-:Y:S01]  /*87a0*/  VIADD R14, R0.reuse, 0xe8 ;  /* 0x000000e8000e7836 */ /* 0x040fe20000000000 */
[----:B------:R-:W-:Y:S01]  /*87b0*/  ISETP.GE.AND P5, PT, R15, UR4, PT ;  /* 0x000000040f007c0c */ /* 0x000fe2000bfa6270 */
[----:B0-----:R-:W-:Y:S01]  /*87c0*/  VIADD R11, R0, 0xf8 ;  /* 0x000000f8000b7836 */ /* 0x001fe20000000000 */
[----:B------:R0:W-:Y:S01]  /*87d0*/  @!P6 ST.E.64 desc[UR36][R18.64], R120 ;  /* 0x000000781200e985 */ /* 0x0001e2000c101b24 */
[----:B------:R-:W-:Y:S02]  /*87e0*/  ISETP.GE.AND P3, PT, R21, UR4, PT ;  /* 0x0000000415007c0c */ /* 0x000fe4000bf66270 */
[----:B------:R-:W-:Y:S02]  /*87f0*/  ISETP.GE.AND P4, PT, R14, UR4, PT ;  /* 0x000000040e007c0c */ /* 0x000fe4000bf86270 */
[----:B------:R-:W-:-:S02]  /*8800*/  ISETP.GE.AND P6, PT, R11, UR4, PT ;  /* 0x000000040b007c0c */ /* 0x000fc4000bfc6270 */
[----:B------:R-:W-:Y:S02]  /*8810*/  @!P0 LEA.HI R3, R3, R3, RZ, 0x1 ;  /* 0x0000000303038211 */ /* 0x000fe400078f08ff */
[----:B------:R-:W-:Y:S02]  /*8820*/  @!P2 LEA.HI R20, R20, R20, RZ, 0x1 ;  /* 0x000000141414a211 */ /* 0x000fe400078f08ff */
[----:B------:R-:W-:Y:S02]  /*8830*/  @!P5 LEA.HI R10, R15, R15, RZ, 0x1 ;  /* 0x0000000f0f0ad211 */ /* 0x000fe400078f08ff */
[----:B------:R-:W-:Y:S02]  /*8840*/  @!P0 LOP3.LUT R3, R3, 0xfffffffe, RZ, 0xc0, !PT ;  /* 0xfffffffe03038812 */ /* 0x000fe400078ec0ff */
[----:B------:R-:W-:Y:S02]  /*8850*/  @!P3 LEA.HI R21, R21, R21, RZ, 0x1 ;  /* 0x000000151515b211 */ /* 0x000fe400078f08ff */
[----:B------:R-:W-:-:S02]  /*8860*/  @!P4 LEA.HI R14, R14, R14, RZ, 0x1 ;  /* 0x0000000e0e0ec211 */ /* 0x000fc400078f08ff */
[----:B------:R-:W-:Y:S02]  /*8870*/  @!P6 LEA.HI R11, R11, R11, RZ, 0x1 ;  /* 0x0000000b0b0be211 */ /* 0x000fe400078f08ff */
[----:B-1----:R-:W-:Y:S02]  /*8880*/  @!P1 LOP3.LUT R13, R4, 0xfffffffe, RZ, 0xc0, !PT ;  /* 0xfffffffe040d9812 */ /* 0x002fe400078ec0ff */
[----:B------:R-:W-:Y:S02]  /*8890*/  @!P2 LOP3.LUT R15, R20, 0xfffffffe, RZ, 0xc0, !PT ;  /* 0xfffffffe140fa812 */ /* 0x000fe400078ec0ff */
[----:B--2---:R-:W-:Y:S01]  /*88a0*/  @!P3 LOP3.LUT R17, R21, 0xfffffffe, RZ, 0xc0, !PT ;  /* 0xfffffffe1511b812 */ /* 0x004fe200078ec0ff */
[--C-:B------:R-:W-:Y:S01]  /*88b0*/  @!P1 IMAD.WIDE R12, R13, 0x4, R6.reuse ;  /* 0x000000040d0c9825 */ /* 0x100fe200078e0206 */
[----:B0-----:R-:W-:Y:S02]  /*88c0*/  @!P4 LOP3.LUT R19, R14, 0xfffffffe, RZ, 0xc0, !PT ;  /* 0xfffffffe0e13c812 */ /* 0x001fe400078ec0ff */
[----:B------:R-:W-:Y:S01]  /*88d0*/  @!P5 LOP3.LUT R21, R10, 0xfffffffe, RZ, 0xc0, !PT ;  /* 0xfffffffe0a15d812 */ /* 0x000fe200078ec0ff */
[----:B------:R-:W-:Y:S01]  /*88e0*/  @!P2 IMAD.WIDE R14, R15, 0x4, R6 ;  /* 0x000000040f0ea825 */ /* 0x000fe200078e0206 */
[----:B------:R-:W-:-:S03]  /*88f0*/  @!P6 LOP3.LUT R23, R11, 0xfffffffe, RZ, 0xc0, !PT ;  /* 0xfffffffe0b17e812 */ /* 0x000fc600078ec0ff */
        /* <DEDUP_REMOVED lines=12> */
.L_x_214:
[----:B------:R-:W-:Y:S05]  /*89c0*/  BSYNC B0 ;  /* 0x0000000000007941 */ /* 0x000fea0003800000 */
.L_x_213:
        /* <DEDUP_REMOVED lines=8> */
[----:B-1----:R-:W-:Y:S01]  /*8a50*/  VIADD R10, R0, 0x18 ;  /* 0x00000018000a7836 */ /* 0x002fe20000000000 */
[----:B------:R-:W-:Y:S01]  /*8a60*/  ISETP.GE.AND P1, PT, R4, UR4, PT ;  /* 0x0000000404007c0c */ /* 0x000fe2000bf26270 */
[C---:B------:R-:W-:Y:S01]  /*8a70*/  VIADD R12, R0.reuse, 0x28 ;  /* 0x00000028000c7836 */ /* 0x040fe20000000000 */
[----:B------:R-:W-:Y:S01]  /*8a80*/  ISETP.GE.AND P2, PT, R5, UR4, PT ;  /* 0x0000000405007c0c */ /* 0x000fe2000bf46270 */
[C---:B------:R-:W-:Y:S01]  /*8a90*/  VIADD R13, R0.reuse, 0x30 ;  /* 0x00000030000d7836 */ /* 0x040fe20000000000 */
[C---:B------:R-:W-:Y:S01]  /*8aa0*/  IADD3 R11, R0.reuse, 0x20, RZ ;  /* 0x00000020000b7810 */ /* 0x040fe20007ffe0ff */
[----:B------:R-:W-:Y:S01]  /*8ab0*/  VIADD R14, R0, 0x38 ;  /* 0x00000038000e7836 */ /* 0x000fe20000000000 */
        /* <DEDUP_REMOVED lines=8> */
[----:B------:R-:W-:-:S02]  /*8b40*/  @!P1 LEA.HI R4, R4, R4, RZ, 0x1 ;  /* 0x0000000404049211 */ /* 0x000fc400078f08ff */
[----:B------:R-:W-:Y:S02]  /*8b50*/  @!P2 LEA.HI R5, R5, R5, RZ, 0x1 ;  /* 0x000000050505a211 */ /* 0x000fe400078f08ff */
[----:B0-----:R-:W-:Y:S02]  /*8b60*/  @!P1 LOP3.LUT R7, R4, 0xfffffffe, RZ, 0xc0, !PT ;  /* 0xfffffffe04079812 */ /* 0x001fe400078ec0ff */
[----:B------:R-:W-:Y:S01]  /*8b70*/  @!P2 LOP3.LUT R9, R5, 0xfffffffe, RZ, 0xc0, !PT ;  /* 0xfffffffe0509a812 */ /* 0x000fe200078ec0ff */
[--C-:B---3--:R-:W-:Y:S01]  /*8b80*/  @!P0 IMAD.WIDE R4, R0, 0x4, R2.reuse ;  /* 0x0000000400048825 */ /* 0x108fe200078e0202 */
[----:B------:R-:W-:Y:S02]  /*8b90*/  ISETP.GE.AND P4, PT, R16, UR4, PT ;  /* 0x0000000410007c0c */ /* 0x000fe4000bf86270 */
[----:B------:R-:W-:Y:S01]  /*8ba0*/  @!P5 LEA.HI R10, R10, R10, RZ, 0x1 ;  /* 0x0000000a0a0ad211 */ /* 0x000fe200078f08ff */
        /* <DEDUP_REMOVED lines=18> */
[----:B--2---:R-:W-:Y:S01]  /*8cd0*/  @!P0 LOP3.LUT R9, R12, 0xfffffffe, RZ, 0xc0, !PT ;  /* 0xfffffffe0c098812 */ /* 0x004fe200078ec0ff */
[----:B------:R0:W-:Y:S01]  /*8ce0*/  @!P5 ST.E.64 desc[UR36][R4.64], R38 ;  /* 0x000000260400d985 */ /* 0x0001e2000c101b24 */
[----:B------:R-:W-:-:S02]  /*8cf0*/  @!P1 LOP3.LUT R13, R13, 0xfffffffe, RZ, 0xc0, !PT ;  /* 0xfffffffe0d0d9812 */ /* 0x000fc400078ec0ff */
[----:B------:R-:W-:Y:S01]  /*8d00*/  @!P2 LOP3.LUT R11, R14, 0xfffffffe, RZ, 0xc0, !PT ;  /* 0xfffffffe0e0ba812 */ /* 0x000fe200078ec0ff */
[----:B------:R1:W-:Y:S01]  /*8d10*/  @!P6 ST.E.64 desc[UR36][R6.64], R42 ;  /* 0x0000002a0600e985 */ /* 0x0003e2000c101b24 */
[----:B------:R-:W-:Y:S01]  /*8d20*/  @!P3 LOP3.LUT R15, R15, 0xfffffffe, RZ, 0xc0, !PT ;  /* 0xfffffffe0f0fb812 */ /* 0x000fe200078ec0ff */
[----:B------:R-:W-:Y:S01]  /*8d30*/  VIADD R14, R0, 0x60 ;  /* 0x00000060000e7836 */ /* 0x000fe20000000000 */
[----:B------:R-:W-:Y:S02]  /*8d40*/  @!P4 LOP3.LUT R17, R16, 0xfffffffe, RZ, 0xc0, !PT ;  /* 0xfffffffe1011c812 */ /* 0x000fe400078ec0ff */
[----:B------:R-:W-:Y:S02]  /*8d50*/  ISETP.GE.AND P5, PT, R18, UR4, PT ;  /* 0x0000000412007c0c */ /* 0x000fe4000bfa6270 */
[----:B------:R-:W-:Y:S02]  /*8d60*/  ISETP.GE.AND P6, PT, R19, UR4, PT ;  /* 0x0000000413007c0c */ /* 0x000fe4000bfc6270 */
[----:B------:R-:W-:Y:S01]  /*8d70*/  IADD3 R16, R0, 0x70, RZ ;  /* 0x0000007000107810 */ /* 0x000fe20007ffe0ff */
[----:B0-----:R-:W-:-:S04]  /*8d80*/  @!P0 IMAD.WIDE R4, R9, 0x4, R2 ;  /* 0x0000000409048825 */ /* 0x001fc800078e0202 */
        /* <DEDUP_REMOVED lines=11> */
[----:B------:R-:W-:Y:S02]  /*8e40*/  @!P6 LEA.HI R19, R19, R19, RZ, 0x1 ;  /* 0x000000131313e211 */ /* 0x000fe400078f08ff */
[C---:B------:R-:W-:Y:S01]  /*8e50*/  VIADD R15, R0.reuse, 0x68 ;  /* 0x00000068000f7836 */ /* 0x040fe20000000000 */
[----:B------:R4:W-:Y:S01]  /*8e60*/  @!P4 ST.E.64 desc[UR36][R12.64], R62 ;  /* 0x0000003e0c00c985 */ /* 0x0009e2000c101b24 */
[----:B------:R-:W-:Y:S01]  /*8e70*/  VIADD R17, R0, 0x78 ;  /* 0x0000007800117836 */ /* 0x000fe20000000000 */
[----:B------:R-:W-:Y:S02]  /*8e80*/  ISETP.GE.AND P4, PT, R14, UR4, PT ;  /* 0x000000040e007c0c */ /* 0x000fe4000bf86270 */
[----:B------:R-:W-:Y:S02]  /*8e90*/  ISETP.GE.AND P3, PT, R15, UR4, PT ;  /* 0x000000040f007c0c */ /* 0x000fe4000bf66270 */
[----:B------:R-:W-:-:S02]  /*8ea0*/  ISETP.GE.AND P1, PT, R17, UR4, PT ;  /* 0x0000000411007c0c */ /* 0x000fc4000bf26270 */
[----:B0-----:R-:W-:Y:S01]  /*8eb0*/  @!P5 LOP3.LUT R5, R18, 0xfffffffe, RZ, 0xc0, !PT ;  /* 0xfffffffe1205d812 */ /* 0x001fe200078ec0ff */
[C---:B------:R-:W-:Y:S01]  /*8ec0*/  VIADD R18, R0.reuse, 0x88 ;  /* 0x0000008800127836 */ /* 0x040fe20000000000 */
        /* <DEDUP_REMOVED lines=12> */
[----:B------:R-:W-:Y:S02]  /*8f90*/  @!P3 LOP3.LUT R15, R15, 0xfffffffe, RZ, 0xc0, !PT ;  /* 0xfffffffe0f0fb812 */ /* 0x000fe400078ec0ff */
[----:B---3--:R-:W-:Y:S01]  /*8fa0*/  @!P2 LOP3.LUT R11, R16, 0xfffffffe, RZ, 0xc0, !PT ;  /* 0xfffffffe100ba812 */ /* 0x008fe200078ec0ff */
[----:B------:R-:W-:Y:S01]  /*8fb0*/  VIADD R16, R0, 0xa8 ;  /* 0x000000a800107836 */ /* 0x000fe20000000000 */
[----:B------:R-:W-:Y:S02]  /*8fc0*/  @!P1 LOP3.LUT R17, R17, 0xfffffffe, RZ, 0xc0, !PT ;  /* 0xfffffffe11119812 */ /* 0x000fe400078ec0ff */
[----:B----4-:R-:W-:Y:S01]  /*8fd0*/  @!P0 LOP3.LUT R13, R20, 0xfffffffe, RZ, 0xc0, !PT ;  /* 0xfffffffe140d8812 */ /* 0x010fe200078ec0ff */
[----:B------:R-:W-:Y:S01]  /*8fe0*/  VIADD R20, R0, 0xb8 ;  /* 0x000000b800147836 */ /* 0x000fe20000000000 */
[----:B------:R-:W-:Y:S01]  /*8ff0*/  ISETP.GE.AND P6, PT, R18, UR4, PT ;  /* 0x0000000412007c0c */ /* 0x000fe2000bfc6270 */
[----:B0-----:R-:W-:Y:S01]  /*9000*/  @!P4 IMAD.WIDE R4, R9, 0x4, R2 ;  /* 0x000000040904c825 */ /* 0x001fe200078e0202 */
[----:B------:R-:W-:-:S02]  /*9010*/  ISETP.GE.AND P5, PT, R19, UR4, PT ;  /* 0x0000000413007c0c */ /* 0x000fc4000bfa6270 */
[----:B------:R-:W-:Y:S01]  /*9020*/  IADD3 R14, R0, 0x98, RZ ;  /* 0x00000098000e7810 */ /* 0x000fe20007ffe0ff */
        /* <DEDUP_REMOVED lines=43> */
[----:B------:R-:W-:Y:S02]  /*92e0*/  ISETP.GE.AND P0, PT, R14, UR4, PT ;  /* 0x000000040e007c0c */ /* 0x000fe4000bf06270 */
[--C-:B------:R-:W-:Y:S01]  /*92f0*/  @!P3 IMAD.WIDE R8, R11, 0x4, R2.reuse ;  /* 0x000000040b08b825 */ /* 0x100fe200078e0202 */
[----:B------:R1:W-:Y:S03]  /*9300*/  @!P4 ST.E.64 desc[UR36][R6.64], R106 ;  /* 0x0000006a0600c985 */ /* 0x0003e6000c101b24 */
[----:B------:R-:W-:Y:S01]  /*9310*/  @!P2 IMAD.WIDE R10, R17, 0x4, R2 ;  /* 0x00000004110aa825 */ /* 0x000fe200078e0202 */
[----:B------:R2:W-:Y:S01]  /*9320*/  @!P3 ST.E.64 desc[UR36][R8.64], R110 ;  /* 0x0000006e0800b985 */ /* 0x0005e2000c101b24 */
[----:B------:R-:W-:-:S02]  /*9330*/  IADD3 R17, R0, 0xe8, RZ ;  /* 0x000000e800117810 */ /* 0x000fc40007ffe0ff */
[----:B------:R-:W-:Y:S01]  /*9340*/  @!P1 IMAD.WIDE R12, R13, 0x4, R2 ;  /* 0x000000040d0c9825 */ /* 0x000fe200078e0202 */
[----:B------:R3:W-:Y:S01]  /*9350*/  @!P2 ST.E.64 desc[UR36][R10.64], R114 ;  /* 0x000000720a00a985 */ /* 0x0007e2000c101b24 */
[----:B------:R-:W-:Y:S02]  /*9360*/  ISETP.GE.AND P2, PT, R16, UR4, PT ;  /* 0x0000000410007c0c */ /* 0x000fe4000bf46270 */
[C---:B------:R-:W-:Y:S01]  /*9370*/  VIADD R15, R0.reuse, 0xd8 ;  /* 0x000000d8000f7836 */ /* 0x040fe20000000000 */
[----:B------:R4:W-:Y:S01]  /*9380*/  @!P1 ST.E.64 desc[UR36][R12.64], R118 ;  /* 0x000000760c009985 */ /* 0x0009e2000c101b24 */
[C---:B------:R-:W-:Y:S01]  /*9390*/  VIADD R20, R0.reuse, 0xf0 ;  /* 0x000000f000147836 */ /* 0x040fe20000000000 */
        /* <DEDUP_REMOVED lines=35> */
[----:B--2---:R-:W-:-:S05]  /*95d0*/  LOP3.LUT R5, R0, 0xfffffffe, RZ, 0xc0, !PT ;  /* 0xfffffffe00057812 */ /* 0x004fca00078ec0ff */
[----:B------:R-:W-:-:S05]  /*95e0*/  IMAD.WIDE R2, R5, 0x4, R2 ;  /* 0x0000000405027825 */ /* 0x000fca00078e0202 */
[----:B------:R0:W-:Y:S01]  /*95f0*/  ST.E.64 desc[UR36][R2.64], R150 ;  /* 0x0000009602007985 */ /* 0x0001e2000c101b24 */
[----:B------:R-:W-:Y:S05]  /*9600*/  BRA `(.L_x_184) ;  /* 0x0000004800287947 */ /* 0x000fea0003800000 */
.L_x_212:
[----:B------:R-:W0:Y:S02]  /*9610*/  S2R R0, SR_TID.X ;  /* 0x0000000000007919 */ /* 0x000e240000002100 */
[----:B0-----:R-:W-:-:S05]  /*9620*/  VIADD R2, R0, 0xffffff80 ;  /* 0xffffff8000027836 */ /* 0x001fca0000000000 */
[----:B------:R-:W-:-:S13]  /*9630*/  ISETP.GT.AND P0, PT, R2, 0x7f, PT ;  /* 0x0000007f0200780c */ /* 0x000fda0003f04270 */
[----:B------:R-:W-:Y:S05]  /*9640*/  @P0 BRA `(.L_x_184) ;  /* 0x0000004800180947 */ /* 0x000fea0003800000 */
[----:B------:R-:W0:Y:S01]  /*9650*/  S2R R3, SR_CTAID.X ;  /* 0x0000000000037919 */ /* 0x000e220000002500 */
[----:B------:R-:W1:Y:S01]  /*9660*/  LDC R6, c[0x0][0xce8] ;  /* 0x00033a00ff067b82 */ /* 0x000e620000000800 */
[----:B------:R-:W-:Y:S01]  /*9670*/  ULDC UR4, c[0x0][0xb88] ;  /* 0x0002e20000047ab9 */ /* 0x000fe20000000800 */
[----:B0-----:R-:W-:Y:S02]  /*9680*/  IMAD R0, R3, 0x80, R0 ;  /* 0x0000008003007824 */ /* 0x001fe400078e0200 */
[----:B-1----:R-:W-:-:S03]  /*9690*/  IMAD R3, R6, UR4, RZ ;  /* 0x0000000406037c24 */ /* 0x002fc6000f8e02ff */
[----:B------:R-:W-:-:S04]  /*96a0*/  IADD3 R0, R0, -0x80, RZ ;  /* 0xffffff8000007810 */ /* 0x000fc80007ffe0ff */
[----:B------:R-:W-:-:S13]  /*96b0*/  ISETP.GE.AND P0, PT, R0, R3, PT ;  /* 0x000000030000720c */ /* 0x000fda0003f06270 */
[----:B------:R-:W-:Y:S05]  /*96c0*/  @P0 BRA `(.L_x_184) ;  /* 0x0000004400f80947 */ /* 0x000fea0003800000 */
[----:B------:R-:W2:Y:S01]  /*96d0*/  LDL R4, [R1+0x4] ;  /* 0x0000040001047983 */ /* 0x000ea20000100800 */
[----:B------:R-:W-:Y:S01]  /*96e0*/  ISETP.NE.AND P0, PT, R6, 0x1, PT ;  /* 0x000000010600780c */ /* 0x000fe20003f05270 */
[----:B------:R-:W-:Y:S01]  /*96f0*/  S2UR UR7, SR_CTAID.Z ;  /* 0x00000000000779c3 */ /* 0x000fe20000002700 */
[----:B------:R-:W-:Y:S01]  /*9700*/  ULDC.64 UR8, c[0x0][0xcd0] ;  /* 0x0003340000087ab9 */ /* 0x000fe20000000a00 */
[----:B------:R-:W-:-:S06]  /*9710*/  IMAD.MOV.U32 R5, RZ, RZ, R0 ;  /* 0x000000ffff057224 */ /* 0x000fcc00078e0000 */
[----:B------:R-:W0:Y:S08]  /*9720*/  LDC.64 R10, c[0x0][0xcd8] ;  /* 0x00033600ff0a7b82 */ /* 0x000e300000000a00 */
[----:B------:R-:W1:Y:S08]  /*9730*/  @P0 LDC R7, c[0x0][0xcec] ;  /* 0x00033b00ff070b82 */ /* 0x000e700000000800 */
[----:B------:R-:W3:Y:S08]  /*9740*/  @P0 LDC R9, c[0x0][0xcf0] ;  /* 0x00033c00ff090b82 */ /* 0x000ef00000000800 */
[----:B------:R-:W4:Y:S08]  /*9750*/  S2UR UR10, SR_CTAID.Y ;  /* 0x00000000000a79c3 */ /* 0x000f300000002600 */
[----:B------:R-:W4:Y:S01]  /*9760*/  LDC R8, c[0x0][0xd50] ;  /* 0x00035400ff087b82 */ /* 0x000f220000000800 */
[----:B--2---:R-:W-:Y:S01]  /*9770*/  R2UR UR11, R4 ;  /* 0x00000000040b72ca */ /* 0x004fe200000e0000 */
[----:B-1----:R-:W-:-:S05]  /*9780*/  @P0 IMAD.HI.U32 R4, R0, R7, RZ ;  /* 0x0000000700040227 */ /* 0x002fca00078e00ff */
[----:B---3--:R-:W-:-:S07]  /*9790*/  @P0 SHF.R.U32.HI R5, RZ, R9, R4 ;  /* 0x00000009ff050219 */ /* 0x008fce0000011604 */
[----:B------:R-:W-:Y:S02]  /*97a0*/  USHF.R.S32.HI UR6, URZ, 0x1f, UR11 ;  /* 0x0000001f3f067899 */ /* 0x000fe4000801140b */
[----:B------:R-:W-:Y:S01]  /*97b0*/  IMAD R7, RZ, RZ, -UR11 ;  /* 0x8000000bff077e24 */ /* 0x000fe2000f8e02ff */
[----:B------:R-:W-:Y:S02]  /*97c0*/  UIMAD.WIDE.U32 UR4, UR11, UR8, URZ ;  /* 0x000000080b0472a5 */ /* 0x000fe4000f8e003f */
[----:B------:R-:W-:Y:S01]  /*97d0*/  UIMAD UR6, UR6, UR8, URZ ;  /* 0x00000008060672a4 */ /* 0x000fe2000f8e023f */
[----:B----4-:R-:W-:Y:S01]  /*97e0*/  IMAD R9, R8, R7, UR10 ;  /* 0x0000000a08097e24 */ /* 0x010fe2000f8e0207 */
[----:B------:R-:W-:Y:S01]  /*97f0*/  USHF.R.S32.HI UR8, URZ, 0x1f, UR7 ;  /* 0x0000001f3f087899 */ /* 0x000fe20008011407 */
[----:B------:R-:W-:Y:S01]  /*9800*/  IMAD.MOV R7, RZ, RZ, -R5 ;  /* 0x000000ffff077224 */ /* 0x000fe200078e0a05 */
[----:B------:R-:W-:Y:S01]  /*9810*/  UIMAD UR6, UR11, UR9, UR6 ;  /* 0x000000090b0672a4 */ /* 0x000fe2000f8e0206 */
[----:B------:R-:W-:Y:S01]  /*9820*/  IMAD.U32 R3, RZ, RZ, UR5 ;  /* 0x00000005ff037e24 */ /* 0x000fe2000f8e00ff */
[----:B------:R-:W-:Y:S01]  /*9830*/  SHF.R.S32.HI R4, RZ, 0x1f, R9 ;  /* 0x0000001fff047819 */ /* 0x000fe20000011409 */
[----:B------:R-:W-:Y:S01]  /*9840*/  IMAD.U32 R2, RZ, RZ, UR4 ;  /* 0x00000004ff027e24 */ /* 0x000fe2000f8e00ff */
[----:B------:R-:W-:Y:S01]  /*9850*/  UIADD3 UR6, UR5, UR6, URZ ;  /* 0x0000000605067290 */ /* 0x000fe2000fffe03f */
[----:B0-----:R-:W-:-:S02]  /*9860*/  IMAD R12, R10, UR8, RZ ;  /* 0x000000080a0c7c24 */ /* 0x001fc4000f8e02ff */
[----:B------:R-:W-:Y:S01]  /*9870*/  ULDC.64 UR4, c[0x0][0xce0] ;  /* 0x0003380000047ab9 */ /* 0x000fe20000000a00 */
[----:B------:R-:W-:Y:S02]  /*9880*/  IMAD R7, R6, R7, R0 ;  /* 0x0000000706077224 */ /* 0x000fe400078e0200 */
[----:B------:R-:W-:Y:S01]  /*9890*/  MOV R3, UR6 ;  /* 0x0000000600037c02 */ /* 0x000fe20008000f00 */
[----:B------:R-:W-:Y:S02]  /*98a0*/  IMAD R11, R11, UR7, R12 ;  /* 0x000000070b0b7c24 */ /* 0x000fe4000f8e020c */
[----:B------:R-:W-:Y:S01]  /*98b0*/  IMAD R4, R4, UR4, RZ ;  /* 0x0000000404047c24 */ /* 0x000fe2000f8e02ff */
[----:B------:R-:W-:Y:S01]  /*98c0*/  SHF.R.S32.HI R0, RZ, 0x1f, R7 ;  /* 0x0000001fff007819 */ /* 0x000fe20000011407 */
[----:B------:R-:W-:-:S04]  /*98d0*/  IMAD.WIDE.U32 R2, R10, UR7, R2 ;  /* 0x000000070a027c25 */ /* 0x000fc8000f8e0002 */
[----:B------:R-:W-:Y:S02]  /*98e0*/  IMAD.IADD R3, R11, 0x1, R3 ;  /* 0x000000010b037824 */ /* 0x000fe400078e0203 */
[C---:B------:R-:W-:Y:S02]  /*98f0*/  IMAD R4, R9.reuse, UR5, R4 ;  /* 0x0000000509047c24 */ /* 0x040fe4000f8e0204 */
[----:B------:R-:W-:Y:S01]  /*9900*/  IMAD.WIDE.U32 R2, R9, UR4, R2 ;  /* 0x0000000409027c25 */ /* 0x000fe2000f8e0002 */
[----:B------:R-:W-:Y:S01]  /*9910*/  SHF.R.S32.HI R9, RZ, 0x1f, R5 ;  /* 0x0000001fff097819 */ /* 0x000fe20000011405 */
[----:B------:R-:W-:Y:S02]  /*9920*/  ULDC.64 UR4, c[0x0][0xcc8] ;  /* 0x0003320000047ab9 */ /* 0x000fe40000000a00 */
[----:B------:R-:W-:Y:S01]  /*9930*/  IMAD R0, R0, UR4, RZ ;  /* 0x0000000400007c24 */ /* 0x000fe2000f8e02ff */
[----:B------:R-:W-:-:S03]  /*9940*/  IADD3 R2, P0, R5, R2, RZ ;  /* 0x0000000205027210 */ /* 0x000fc60007f1e0ff */
[----:B------:R-:W-:Y:S01]  /*9950*/  IMAD R5, R7, UR5, R0 ;  /* 0x0000000507057c24 */ /* 0x000fe2000f8e0200 */
[----:B------:R-:W-:-:S03]  /*9960*/  IADD3.X R3, R9, R3, R4, P0, !PT ;  /* 0x0000000309037210 */ /* 0x000fc600007fe404 */
        /* <DEDUP_REMOVED lines=8> */
.L_x_182:
[----:B------:R-:W-:-:S08]  /*99f0*/  NOP ;  /* 0x0000000000007918 */ /* 0x000fd00000000000 */
[----:B0-----:R-:W0:-:S00]  /*9a00*/  USETMAXREG.DEALLOC.CTAPOOL 0x28 ;  /* 0x00000028000079c8 */ /* 0x001e0000080e0500 */
[----:B0-----:R-:W-:-:S06]  /*9a10*/  LOP3.LUT R18, R0, 0x3, RZ, 0xc0, !PT ;  /* 0x0000000300127812 */ /* 0x001fcc00078ec0ff */
[----:B------:R-:W0:Y:S01]  /*9a20*/  S2UR UR6, SR_CTAID.Y ;  /* 0x00000000000679c3 */ /* 0x000e220000002600 */
[----:B------:R-:W1:Y:S07]  /*9a30*/  SHFL.IDX PT, R0, R18, RZ, 0x1f ;  /* 0x00001fff12007589 */ /* 0x000e6e00000e0000 */
[----:B------:R-:W2:Y:S01]  /*9a40*/  S2UR UR43, SR_CTAID.Z ;  /* 0x00000000002b79c3 */ /* 0x000ea20000002700 */
[----:B-1----:R-:W-:-:S13]  /*9a50*/  ISETP.NE.AND P0, PT, R0, RZ, PT ;  /* 0x000000ff0000720c */ /* 0x002fda0003f05270 */
[----:B0-2---:R-:W-:Y:S05]  /*9a60*/  @!P0 BRA `(.L_x_215) ;  /* 0x0000000000288947 */ /* 0x005fea0003800000 */
        /* <DEDUP_REMOVED lines=10> */
.L_x_215:
[----:B------:R-:W-:Y:S01]  /*9b10*/  ULDC UR7, c[0x0][0xd50] ;  /* 0x0003540000077ab9 */ /* 0x000fe20000000800 */
[----:B------:R-:W-:Y:S01]  /*9b20*/  UMOV UR39, UR6 ;  /* 0x0000000600277c82 */ /* 0x000fe20008000000 */
[----:B------:R-:W-:-:S11]  /*9b30*/  UISETP.NE.AND UP0, UPT, UR7, 0x1, UPT ;  /* 0x000000010700788c */ /* 0x000fd6000bf05270 */
[----:B------:R-:W-:Y:S01]  /*9b40*/  @UP0 ULDC UR4, c[0x0][0xd54] ;  /* 0x0003550000040ab9 */ /* 0x000fe20000000800 */
[----:B------:R-:W-:Y:S01]  /*9b50*/  @UP0 ULDC UR8, c[0x0][0xd58] ;  /* 0x0003560000080ab9 */ /* 0x000fe20000000800 */
[----:B------:R-:W-:-:S04]  /*9b60*/  UIMAD.WIDE.U32 UR4, UR6, UR4, URZ ;  /* 0x00000004060472a5 */ /* 0x000fc8000f8e003f */
[----:B------:R-:W-:-:S12]  /*9b70*/  @UP0 USHF.R.U32.HI UR39, URZ, UR8, UR5 ;  /* 0x000000083f270299 */ /* 0x000fd80008011605 */
.L_x_216:
[----:B------:R-:W-:Y:S01]  /*9b80*/  ISETP.LE.AND P0, PT, RZ, UR43, PT ;  /* 0x0000002bff007c0c */ /* 0x000fe2000bf03270 */
[----:B------:R-:W-:Y:S01]  /*9b90*/  UIADD3 UR4, -UR39, URZ, URZ ;  /* 0x0000003f27047290 */ /* 0x000fe2000fffe13f */
[----:B------:R-:W-:Y:S01]  /*9ba0*/  IMAD.MOV.U32 R26, RZ, RZ, 0x1 ;  /* 0x00000001ff1a7424 */ /* 0x000fe200078e00ff */
[----:B------:R-:W-:Y:S01]  /*9bb0*/  MOV R6, 0x1 ;  /* 0x0000000100067802 */ /* 0x000fe20000000f00 */
[----:B------:R-:W-:Y:S01]  /*9bc0*/  IMAD.MOV.U32 R17, RZ, RZ, RZ ;  /* 0x000000ffff117224 */ /* 0x000fe200078e00ff */
[----:B------:R-:W-:-:S08]  /*9bd0*/  UIMAD UR6, UR7, UR4, UR6 ;  /* 0x00000004070672a4 */ /* 0x000fd0000f8e0206 */
[----:B------:R-:W-:Y:S05]  /*9be0*/  @!P0 BRA `(.L_x_217) ;  /* 0x0000003c00e08947 */ /* 0x000fea0003800000 */
[----:B------:R-:W-:Y:S01]  /*9bf0*/  ULDC.64 UR4, c[0x0][0xb20] ;  /* 0x0002c80000047ab9 */ /* 0x000fe20000000a00 */
[----:B------:R-:W-:Y:S01]  /*9c00*/  ULDC UR41, c[0x0][0x2f0] ;  /* 0x0000bc0000297ab9 */ /* 0x000fe20000000800 */
[----:B------:R-:W-:Y:S01]  /*9c10*/  UISETP.NE.U32.AND UP0, UPT, UR4, URZ, UPT ;  /* 0x0000003f0400728c */ /* 0x000fe2000bf05070 */
[----:B------:R-:W-:-:S03]  /*9c20*/  IMAD.MOV.U32 R24, RZ, RZ, RZ ;  /* 0x000000ffff187224 */ /* 0x000fc600078e00ff */
[----:B------:R-:W-:-:S06]  /*9c30*/  UISETP.NE.AND.EX UP0, UPT, UR5, URZ, UPT, UP0 ;  /* 0x0000003f0500728c */ /* 0x000fcc000bf05300 */
[----:B------:R-:W-:-:S05]  /*9c40*/  PLOP3.LUT P0, PT, PT, PT, UP0, 0x80, 0x0 ;  /* 0x000000000000781c */ /* 0x000fca0003f0f008 */
[----:B------:R-:W-:Y:S02]  /*9c50*/  @UP0 ULDC.64 UR4, c[0x0][0xb20] ;  /* 0x0002c80000040ab9 */ /* 0x000fe40000000a00 */
[----:B------:R-:W-:-:S06]  /*9c60*/  @UP0 UIMAD.WIDE UR4, UR43, 0x4, UR4 ;  /* 0x000000042b0408a5 */ /* 0x000fcc000f8e0204 */
[----:B------:R-:W-:Y:S02]  /*9c70*/  IMAD.U32 R2, RZ, RZ, UR4 ;  /* 0x00000004ff027e24 */ /* 0x000fe4000f8e00ff */
[----:B------:R-:W-:Y:S01]  /*9c80*/  IMAD.U32 R3, RZ, RZ, UR5 ;  /* 0x00000005ff037e24 */ /* 0x000fe2000f8e00ff */
[----:B------:R-:W-:Y:S02]  /*9c90*/  ULDC.64 UR4, c[0x0][0x418] ;  /* 0x0001060000047ab9 */ /* 0x000fe40000000a00 */
[----:B------:R-:W-:Y:S01]  /*9ca0*/  UISETP.NE.U32.AND UP0, UPT, UR4, URZ, UPT ;  /* 0x0000003f0400728c */ /* 0x000fe2000bf05070 */
[----:B------:R-:W0:Y:S02]  /*9cb0*/  S2R R36, SR_CTAID.X ;  /* 0x0000000000247919 */ /* 0x000e240000002500 */
[----:B------:R-:W-:Y:S01]  /*9cc0*/  ULDC UR4, c[0x0][0x424] ;  /* 0x0001090000047ab9 */ /* 0x000fe20000000800 */
[----:B------:R-:W-:Y:S01]  /*9cd0*/  UISETP.NE.AND.EX UP0, UPT, UR5, URZ, UPT, UP0 ;  /* 0x0000003f0500728c */ /* 0x000fe2000bf05300 */
[----:B------:R1:W5:Y:S01]  /*9ce0*/  @P0 LDG.E R24, desc[UR36][R2.64] ;  /* 0x0000002402180981 */ /* 0x000362000c1e1900 */
[----:B------:R-:W-:-:S02]  /*9cf0*/  ULOP3.LUT UR44, UR6, 0xffff, URZ, 0xc0, !UPT ;  /* 0x0000ffff062c7892 */ /* 0x000fc4000f8ec03f */
[----:B------:R-:W-:Y:S01]  /*9d00*/  USEL UR4, UR4, 0x1, UP0 ;  /* 0x0000000104047887 */ /* 0x000fe20008000000 */
[----:B------:R-:W-:-:S03]  /*9d10*/  UMOV UR38, URZ ;  /* 0x0000003f00267c82 */ /* 0x000fc60008000000 */
[----:B------:R-:W-:-:S04]  /*9d20*/  UIMAD UR41, UR4, UR41, URZ ;  /* 0x00000029042972a4 */ /* 0x000fc8000f8e023f */
[----:B------:R-:W-:Y:S02]  /*9d30*/  UISETP.GE.AND UP0, UPT, UR41, 0x1, UPT ;  /* 0x000000012900788c */ /* 0x000fe4000bf06270 */
[----:B------:R-:W-:-:S04]  /*9d40*/  UIADD3 UR4, UR41, 0x5f, URZ ;  /* 0x0000005f29047890 */ /* 0x000fc8000fffe03f */
[----:B------:R-:W-:Y:S01]  /*9d50*/  PLOP3.LUT P0, PT, PT, PT, UP0, 0x80, 0x0 ;  /* 0x000000000000781c */ /* 0x000fe20003f0f008 */
[----:B------:R-:W-:-:S04]  /*9d60*/  UIMAD.WIDE UR4, UR4, 0x2aaaaaab, URZ ;  /* 0x2aaaaaab040478a5 */ /* 0x000fc8000f8e023f */
[----:B------:R-:W-:-:S04]  /*9d70*/  USHF.R.U32.HI UR40, URZ, 0x1f, UR5 ;  /* 0x0000001f3f287899 */ /* 0x000fc80008011605 */
        /* <DEDUP_REMOVED lines=35> */
.L_x_218:
[----:B------:R-:W-:Y:S02]  /*9fb0*/  UIMAD UR46, UR44, UR38, URZ ;  /* 0x000000262c2e72a4 */ /* 0x000fe4000f8e023f */
[----:B------:R-:W-:Y:S01]  /*9fc0*/  IMAD.U32 R3, RZ, RZ, UR38 ;  /* 0x00000026ff037e24 */ /* 0x000fe2000f8e00ff */
[----:B------:R-:W-:Y:S01]  /*9fd0*/  MOV R17, RZ ;  /* 0x000000ff00117202 */ /* 0x000fe20000000f00 */
[----:B------:R-:W-:Y:S02]  /*9fe0*/  IMAD.MOV.U32 R6, RZ, RZ, 0x1 ;  /* 0x00000001ff067424 */ /* 0x000fe400078e00ff */
[----:B------:R-:W-:-:S05]  /*9ff0*/  IMAD.U32 R0, RZ, RZ, UR46 ;  /* 0x0000002eff007e24 */ /* 0x000fca000f8e00ff */
        /* <DEDUP_REMOVED lines=15> */
[----:B------:R-:W-:Y:S01]  /*a0f0*/  IMAD.U32 R4, RZ, RZ, UR4 ;  /* 0x00000004ff047e24 */ /* 0x000fe2000f8e00ff */
[----:B------:R-:W-:Y:S01]  /*a100*/  MOV R6, UR6 ;  /* 0x0000000600067c02 */ /* 0x000fe20008000f00 */
[----:B------:R-:W-:Y:S01]  /*a110*/  IMAD.U32 R5, RZ, RZ, UR5 ;  /* 0x00000005ff057e24 */ /* 0x000fe2000f8e00ff */
[----:B------:R-:W0:Y:S01]  /*a120*/  LDC.64 R2, c[0x4][R2] ;  /* 0x0100000002027b82 */ /* 0x000e220000000a00 */
[----:B------:R-:W-:Y:S01]  /*a130*/  ULDC.64 UR4, c[0x4][0x8] ;  /* 0x0100020000047ab9 */ /* 0x000fe20000000a00 */
[----:B------:R-:W-:Y:S01]  /*a140*/  IMAD.U32 R7, RZ, RZ, UR7 ;  /* 0x00000007ff077e24 */ /* 0x000fe2000f8e00ff */
[----:B------:R-:W-:Y:S01]  /*a150*/  MOV R8, 0x70 ;  /* 0x0000007000087802 */ /* 0x000fe20000000f00 */
[----:B------:R-:W-:-:S02]  /*a160*/  IMAD.U32 R10, RZ, RZ, UR4 ;  /* 0x00000004ff0a7e24 */ /* 0x000fc4000f8e00ff */
[----:B------:R-:W-:Y:S02]  /*a170*/  IMAD.U32 R11, RZ, RZ, UR5 ;  /* 0x00000005ff0b7e24 */ /* 0x000fe4000f8e00ff */
[----:B------:R-:W-:Y:S02]  /*a180*/  IMAD.MOV.U32 R12, RZ, RZ, 0x1 ;  /* 0x00000001ff0c7424 */ /* 0x000fe400078e00ff */
[----:B------:R-:W-:-:S07]  /*a190*/  IMAD.MOV.U32 R13, RZ, RZ, RZ ;  /* 0x000000ffff0d7224 */ /* 0x000fce00078e00ff */
[----:B------:R-:W-:-:S07]  /*a1a0*/  LEPC R20, `(.L_x_219) ;  /* 0x000000001014794e */ /* 0x000fce0000000000 */
[----:B0----5:R-:W-:Y:S05]  /*a1b0*/  CALL.ABS.NOINC R2 ;  /* 0x0000000002007343 */ /* 0x021fea0003c00000 */
.L_x_219:
        /* <DEDUP_REMOVED lines=19> */
[----:B-1---5:R-:W-:Y:S05]  /*a2f0*/  CALL.ABS.NOINC R2 ;  /* 0x0000000002007343 */ /* 0x022fea0003c00000 */
.L_x_221:
        /* <DEDUP_REMOVED lines=9> */
[----:B------:R-:W-:Y:S01]  /*a390*/  MOV R13, RZ ;  /* 0x000000ff000d7202 */ /* 0x000fe20000000f00 */
[----:B------:R-:W-:-:S02]  /*a3a0*/  IMAD.U32 R11, RZ, RZ, UR5 ;  /* 0x00000005ff0b7e24 */ /* 0x000fc4000f8e00ff */
[----:B------:R-:W-:Y:S02]  /*a3b0*/  IMAD.MOV.U32 R8, RZ, RZ, 0x70 ;  /* 0x00000070ff087424 */ /* 0x000fe400078e00ff */
[----:B0-----:R-:W-:-:S07]  /*a3c0*/  IMAD.MOV.U32 R12, RZ, RZ, 0x1 ;  /* 0x00000001ff0c7424 */ /* 0x001fce00078e00ff */
[----:B------:R-:W-:-:S07]  /*a3d0*/  LEPC R20, `(.L_x_220) ;  /* 0x000000001014794e */ /* 0x000fce0000000000 */
[----:B-1----:R-:W-:Y:S05]  /*a3e0*/  CALL.ABS.NOINC R2 ;  /* 0x0000000002007343 */ /* 0x002fea0003c00000 */
.L_x_220:
[----:B------:R-:W-:Y:S01]  /*a3f0*/  ULDC.64 UR4, c[0x0][0xaf0] ;  /* 0x0002bc0000047ab9 */ /* 0x000fe20000000a00 */
[----:B------:R-:W-:Y:S01]  /*a400*/  IMAD.U32 R30, RZ, RZ, UR43 ;  /* 0x0000002bff1e7e24 */ /* 0x000fe2000f8e00ff */
[----:B------:R-:W-:Y:S01]  /*a410*/  UISETP.NE.U32.AND UP0, UPT, UR4, URZ, UPT ;  /* 0x0000003f0400728c */ /* 0x000fe2000bf05070 */
[----:B------:R-:W0:Y:S03]  /*a420*/  LDC R12, c[0x0][0x430] ;  /* 0x00010c00ff0c7b82 */ /* 0x000e260000000800 */
[----:B------:R-:W-:-:S06]  /*a430*/  UISETP.NE.AND.EX UP0, UPT, UR5, URZ, UPT, UP0 ;  /* 0x0000003f0500728c */ /* 0x000fcc000bf05300 */
[----:B------:R-:W-:-:S05]  /*a440*/  PLOP3.LUT P0, PT, PT, PT, UP0, 0x80, 0x0 ;  /* 0x000000000000781c */ /* 0x000fca0003f0f008 */
[----:B------:R-:W-:Y:S02]  /*a450*/  @UP0 ULDC.64 UR4, c[0x0][0xaf0] ;  /* 0x0002bc0000040ab9 */ /* 0x000fe40000000a00 */
[----:B------:R-:W-:-:S06]  /*a460*/  @UP0 UIMAD.WIDE UR4, UR43, 0x4, UR4 ;  /* 0x000000042b0408a5 */ /* 0x000fcc000f8e0204 */
[----:B------:R-:W-:Y:S01]  /*a470*/  IMAD.U32 R2, RZ, RZ, UR4 ;  /* 0x00000004ff027e24 */ /* 0x000fe2000f8e00ff */
[C---:B------:R-:W-:Y:S01]  /*a480*/  SHF.L.U32 R0, R28.reuse, 0x4, RZ ;  /* 0x000000041c007819 */ /* 0x040fe200000006ff */
[----:B------:R-:W-:Y:S01]  /*a490*/  IMAD.U32 R3, RZ, RZ, UR5 ;  /* 0x00000005ff037e24 */ /* 0x000fe2000f8e00ff */
[----:B------:R-:W-:Y:S01]  /*a4a0*/  LOP3.LUT R7, R28, 0x7f, RZ, 0xc0, !PT ;  /* 0x0000007f1c077812 */ /* 0x000fe200078ec0ff */
[----:B------:R-:W-:Y:S01]  /*a4b0*/  IMAD.U32 R4, RZ, RZ, UR45 ;  /* 0x0000002dff047e24 */ /* 0x000fe2000f8e00ff */
[----:B0-----:R-:W-:Y:S02]  /*a4c0*/  ISETP.NE.AND P1, PT, R12, 0x1, PT ;  /* 0x000000010c00780c */ /* 0x001fe40003f25270 */
[----:B------:R-:W-:Y:S01]  /*a4d0*/  LOP3.LUT R16, R16, 0xffffbfff, RZ, 0xc0, !PT ;  /* 0xffffbfff10107812 */ /* 0x000fe200078ec0ff */
[----:B------:R0:W2:Y:S01]  /*a4e0*/  @P0 LDG.E R30, desc[UR36][R2.64] ;  /* 0x00000024021e0981 */ /* 0x0000a2000c1e1900 */
[----:B------:R-:W-:Y:S01]  /*a4f0*/  LOP3.LUT R5, R0, 0x70, RZ, 0xc0, !PT ;  /* 0x0000007000057812 */ /* 0x000fe200078ec0ff */
[----:B------:R-:W-:Y:S01]  /*a500*/  VIADD R0, R4, 0xffffffff ;  /* 0xffffffff04007836 */ /* 0x000fe20000000000 */
[----:B------:R-:W-:Y:S01]  /*a510*/  SHF.R.U32.HI R37, RZ, 0x3, R7 ;  /* 0x00000003ff257819 */ /* 0x000fe20000011607 */
[----:B------:R-:W-:Y:S01]  /*a520*/  IMAD.SHL.U32 R6, R28, 0x8, RZ ;  /* 0x000000081c067824 */ /* 0x000fe200078e00ff */
[----:B------:R-:W-:-:S02]  /*a530*/  ULDC UR4, c[0x0][0x320] ;  /* 0x0000c80000047ab9 */ /* 0x000fc40000000800 */
[----:B------:R-:W-:-:S03]  /*a540*/  LOP3.LUT R32, R5, R37, RZ, 0xfc, !PT ;  /* 0x0000002505207212 */ /* 0x000fc600078efcff */
[----:B0-----:R-:W0:Y:S01]  /*a550*/  @P1 LDC R2, c[0x0][0x434] ;  /* 0x00010d00ff021b82 */ /* 0x001e220000000800 */
[----:B------:R-:W-:Y:S01]  /*a560*/  @P1 LOP3.LUT R16, R16, 0x4000, RZ, 0xfc, !PT ;  /* 0x0000400010101812 */ /* 0x000fe200078efcff */
[----:B------:R-:W-:-:S04]  /*a570*/  IMAD R5, R0, 0x60, R32 ;  /* 0x0000006000057824 */ /* 0x000fc800078e0220 */
[C---:B-----5:R-:W-:Y:S01]  /*a580*/  IMAD.IADD R10, R5.reuse, 0x1, R24 ;  /* 0x00000001050a7824 */ /* 0x060fe200078e0218 */
[----:B------:R-:W-:Y:S01]  /*a590*/  ISETP.GE.AND P0, PT, R5, UR41, PT ;  /* 0x0000002905007c0c */ /* 0x000fe2000bf06270 */
[----:B------:R-:W1:Y:S03]  /*a5a0*/  @P1 LDC R3, c[0x0][0x438] ;  /* 0x00010e00ff031b82 */ /* 0x000e660000000800 */
[----:B------:R-:W-:Y:S02]  /*a5b0*/  ISETP.GT.U32.OR P0, PT, R32, 0x5f, P0 ;  /* 0x0000005f2000780c */ /* 0x000fe40000704470 */
[----:B------:R-:W-:-:S11]  /*a5c0*/  MOV R11, R10 ;  /* 0x0000000a000b7202 */ /* 0x000fd60000000f00 */
[----:B------:R-:W3:Y:S01]  /*a5d0*/  @!P0 LDC.64 R8, c[0x0][0x428] ;  /* 0x00010a00ff088b82 */ /* 0x000ee20000000a00 */
[----:B0-----:R-:W-:-:S07]  /*a5e0*/  @P1 IMAD.HI.U32 R2, R10, R2, RZ ;  /* 0x000000020a021227 */ /* 0x001fce00078e00ff */
[----:B------:R-:W0:Y:S01]  /*a5f0*/  @!P0 LDC.64 R4, c[0x0][0x418] ;  /* 0x00010600ff048b82 */ /* 0x000e220000000a00 */
[----:B-1----:R-:W-:-:S04]  /*a600*/  @P1 SHF.R.U32.HI R11, RZ, R3, R2 ;  /* 0x00000003ff0b1219 */ /* 0x002fc80000011602 */
[----:B------:R-:W-:Y:S02]  /*a610*/  @!P0 SHF.R.S32.HI R3, RZ, 0x1f, R11 ;  /* 0x0000001fff038819 */ /* 0x000fe4000001140b */
[----:B--2---:R-:W-:-:S05]  /*a620*/  SHF.R.S32.HI R33, RZ, 0x1f, R30 ;  /* 0x0000001fff217819 */ /* 0x004fca000001141e */
[----:B---3--:R-:W-:-:S04]  /*a630*/  @!P0 IMAD R2, R33, R8, RZ ;  /* 0x0000000821028224 */ /* 0x008fc800078e02ff */
[----:B------:R-:W-:Y:S02]  /*a640*/  @!P0 IMAD R9, R30, R9, R2 ;  /* 0x000000091e098224 */ /* 0x000fe400078e0202 */
[----:B------:R-:W-:-:S04]  /*a650*/  @!P0 IMAD.MOV.U32 R2, RZ, RZ, R11 ;  /* 0x000000ffff028224 */ /* 0x000fc800078e000b */
[----:B------:R-:W-:-:S04]  /*a660*/  @!P0 IMAD.WIDE.U32 R2, R30, R8, R2 ;  /* 0x000000081e028225 */ /* 0x000fc800078e0002 */
[----:B------:R-:W-:Y:S01]  /*a670*/  @!P0 IMAD.IADD R3, R3, 0x1, R9 ;  /* 0x0000000103038824 */ /* 0x000fe200078e0209 */
[----:B0-----:R-:W-:-:S04]  /*a680*/  @!P0 LEA R4, P1, R2, R4, 0x2 ;  /* 0x0000000402048211 */ /* 0x001fc800078210ff */
        /* <DEDUP_REMOVED lines=8> */
[----:B------:R-:W-:-:S02]  /*a710*/  ISETP.GE.AND P3, PT, R27, UR4, PT ;  /* 0x000000041b007c0c */ /* 0x000fc4000bf66270 */
[C---:B------:R-:W-:Y:S02]  /*a720*/  ISETP.GE.AND P2, PT, R22.reuse, UR4, PT ;  /* 0x0000000416007c0c */ /* 0x040fe4000bf46270 */
[----:B------:R-:W-:Y:S02]  /*a730*/  LOP3.LUT R26, R22, 0xc0, RZ, 0xfc, !PT ;  /* 0x000000c0161a7812 */ /* 0x000fe400078efcff */
[----:B------:R-:W-:Y:S02]  /*a740*/  IADD3 R23, -R11, RZ, RZ ;  /* 0x000000ff0b177210 */ /* 0x000fe40007ffe1ff */
[----:B------:R-:W-:-:S03]  /*a750*/  ISETP.GE.AND P1, PT, R26, UR4, PT ;  /* 0x000000041a007c0c */ /* 0x000fc6000bf26270 */
[----:B------:R-:W-:Y:S01]  /*a760*/  @P4 LOP3.LUT R16, R16, 0x10, RZ, 0xfc, !PT ;  /* 0x0000001010104812 */ /* 0x000fe200078efcff */
[----:B------:R-:W-:-:S03]  /*a770*/  IMAD R23, R12, R23, R10 ;  /* 0x000000170c177224 */ /* 0x000fc600078e020a */
[----:B------:R-:W-:-:S04]  /*a780*/  LOP3.LUT R16, R16, 0xfffffffe, RZ, 0xc0, !PT ;  /* 0xfffffffe10107812 */ /* 0x000fc800078ec0ff */
[----:B------:R-:W-:-:S04]  /*a790*/  LOP3.LUT R16, R16, 0xfffffff7, RZ, 0xc0, !PT ;  /* 0xfffffff710107812 */ /* 0x000fc800078ec0ff */
[----:B------:R-:W-:-:S04]  /*a7a0*/  @P3 LOP3.LUT R16, R16, 0x8, RZ, 0xfc, !PT ;  /* 0x0000000810103812 */ /* 0x000fc800078efcff */
[----:B------:R-:W-:-:S04]  /*a7b0*/  @P2 LOP3.LUT R16, R16, 0x1, RZ, 0xfc, !PT ;  /* 0x0000000110102812 */ /* 0x000fc800078efcff */
[----:B------:R-:W-:-:S04]  /*a7c0*/  LOP3.LUT R16, R16, 0xfffffffb, RZ, 0xc0, !PT ;  /* 0xfffffffb10107812 */ /* 0x000fc800078ec0ff */
[----:B------:R-:W-:Y:S01]  /*a7d0*/  @P1 LOP3.LUT R16, R16, 0x4, RZ, 0xfc, !PT ;  /* 0x0000000410101812 */ /* 0x000fe200078efcff */
[----:B0-----:R-:W-:Y:S06]  /*a7e0*/  BRA.DIV UR5, `(.L_x_222) ;  /* 0x0000003a05587947 */ /* 0x001fec000b800000 */
.L_x_268:
[----:B------:R-:W2:Y:S01]  /*a7f0*/  LDL R2, [R1] ;  /* 0x0000000001027983 */ /* 0x000ea20000100800 */
[--C-:B-----5:R-:W-:Y:S02]  /*a800*/  @!P0 SHF.R.S32.HI R3, RZ, 0x1f, R4.reuse ;  /* 0x0000001fff038819 */ /* 0x120fe40000011404 */
[----:B------:R-:W-:Y:S02]  /*a810*/  CS2R R18, SRZ ;  /* 0x0000000000127805 */ /* 0x000fe4000001ff00 */
[----:B------:R-:W-:Y:S01]  /*a820*/  LOP3.LUT R16, R16, 0xffff7fff, RZ, 0xc0, !PT ;  /* 0xffff7fff10107812 */ /* 0x000fe200078ec0ff */
[----:B------:R-:W-:Y:S01]  /*a830*/  @!P0 IMAD.MOV.U32 R18, RZ, RZ, R4 ;  /* 0x000000ffff128224 */ /* 0x000fe200078e0004 */
[----:B------:R-:W-:Y:S01]  /*a840*/  MOV R29, UR39 ;  /* 0x00000027001d7c02 */ /* 0x000fe20008000f00 */
[----:B------:R-:W-:Y:S01]  /*a850*/  @!P0 IMAD.MOV.U32 R19, RZ, RZ, R3 ;  /* 0x000000ffff138224 */ /* 0x000fe200078e0003 */
[----:B------:R-:W-:Y:S02]  /*a860*/  ISETP.GT.U32.AND P0, PT, R32, 0x5f, PT ;  /* 0x0000005f2000780c */ /* 0x000fe40003f04070 */
[----:B------:R-:W-:-:S02]  /*a870*/  SHF.R.S32.HI R29, RZ, 0x1f, R29 ;  /* 0x0000001fff1d7819 */ /* 0x000fc4000001141d */
[----:B------:R-:W-:-:S09]  /*a880*/  SEL R34, RZ, 0x1, P2 ;  /* 0x00000001ff227807 */ /* 0x000fd20001000000 */
[----:B------:R-:W-:-:S04]  /*a890*/  @P0 LOP3.LUT R16, R16, 0x8000, RZ, 0xfc, !PT ;  /* 0x0000800010100812 */ /* 0x000fc800078efcff */
[----:B------:R-:W-:Y:S02]  /*a8a0*/  LOP3.LUT R16, R16, 0xffffffdf, RZ, 0xc0, !PT ;  /* 0xffffffdf10107812 */ /* 0x000fe400078ec0ff */
[----:B--2---:R-:W-:-:S13]  /*a8b0*/  R2UR UR4, R2 ;  /* 0x00000000020472ca */ /* 0x004fda00000e0000 */
[----:B------:R-:W-:-:S06]  /*a8c0*/  ULOP3.LUT UR4, UR4, 0x2, URZ, 0xfc, !UPT ;  /* 0x0000000204047892 */ /* 0x000fcc000f8efc3f */
[----:B------:R-:W-:-:S05]  /*a8d0*/  IMAD.U32 R2, RZ, RZ, UR4 ;  /* 0x00000004ff027e24 */ /* 0x000fca000f8e00ff */
[----:B------:R-:W-:-:S13]  /*a8e0*/  ISETP.NE.AND P1, PT, R2, 0x3, PT ;  /* 0x000000030200780c */ /* 0x000fda0003f25270 */
[----:B------:R-:W-:Y:S01]  /*a8f0*/  @P1 LOP3.LUT R16, R16, 0x20, RZ, 0xfc, !PT ;  /* 0x0000002010101812 */ /* 0x000fe200078efcff */
[----:B------:R-:W-:Y:S06]  /*a900*/  @!P1 BRA `(.L_x_223) ;  /* 0x0000000000049947 */ /* 0x000fec0003800000 */
[----:B------:R-:W-:Y:S01]  /*a910*/  BPT.TRAP 0x1 ;  /* 0x000000040000795c */ /* 0x000fe20000300000 */
.L_x_223:
[----:B------:R-:W-:-:S05]  /*a920*/  IMAD.MOV.U32 R2, RZ, RZ, 0x1 ;  /* 0x00000001ff027424 */ /* 0x000fca00078e00ff */
[----:B------:R-:W-:-:S04]  /*a930*/  SHF.L.U32 R2, R2, 0x1f, RZ ;  /* 0x0000001f02027819 */ /* 0x000fc800000006ff */
[----:B------:R-:W0:Y:S02]  /*a940*/  SYNCS.PHASECHK.TRANS64.TRYWAIT P0, [UR42+0x32440], R2 ;  /* 0x03244002ff0075a7 */ /* 0x000e24000800016a */
[----:B0-----:R-:W-:Y:S05]  /*a950*/  @!P0 BRA `(.L_x_224) ;  /* 0x00000038001c8947 */ /* 0x001fea0003800000 */
.L_x_269:
[----:B------:R-:W-:Y:S01]  /*a960*/  SHF.R.S32.HI R25, RZ, 0x1f, R23 ;  /* 0x0000001fff197819 */ /* 0x000fe20000011417 */
[----:B------:R-:W-:Y:S01]  /*a970*/  ULDC.64 UR4, c[0x0][0x300] ;  /* 0x0000c00000047ab9 */ /* 0x000fe20000000a00 */
[----:B------:R-:W-:Y:S01]  /*a980*/  R2UR UR6, R29 ;  /* 0x000000001d0672ca */ /* 0x000fe200000e0000 */
[----:B------:R-:W-:Y:S01]  /*a990*/  IMAD.MOV.U32 R9, RZ, RZ, -0x60 ;  /* 0xffffffa0ff097424 */ /* 0x000fe200078e00ff */
[----:B------:R-:W-:Y:S01]  /*a9a0*/  LOP3.LUT R16, R16, 0xfffffffd, RZ, 0xc0, !PT ;  /* 0xfffffffd10107812 */ /* 0x000fe200078ec0ff */
[----:B0-----:R-:W-:Y:S02]  /*a9b0*/  IMAD R2, R25, UR4, RZ ;  /* 0x0000000419027c24 */ /* 0x001fe4000f8e02ff */
[----:B------:R-:W-:Y:S02]  /*a9c0*/  IMAD R0, R0, R9, UR41 ;  /* 0x0000002900007e24 */ /* 0x000fe4000f8e0209 */
[C---:B------:R-:W-:Y:S02]  /*a9d0*/  IMAD R5, R23.reuse, UR5, R2 ;  /* 0x0000000517057c24 */ /* 0x040fe4000f8e0202 */
[----:B------:R-:W-:Y:S01]  /*a9e0*/  IMAD.WIDE.U32 R2, R23, UR4, RZ ;  /* 0x0000000417027c25 */ /* 0x000fe2000f8e00ff */
[----:B------:R-:W-:Y:S01]  /*a9f0*/  ULDC.64 UR4, c[0x0][0x310] ;  /* 0x0000c40000047ab9 */ /* 0x000fe20000000a00 */
[----:B------:R-:W-:-:S02]  /*aa00*/  IADD3 R17, -R37, R0, RZ ;  /* 0x0000000025117210 */ /* 0x000fc40007ffe1ff */
[----:B------:R-:W-:Y:S02]  /*aa10*/  IMAD.IADD R3, R3, 0x1, R5 ;  /* 0x0000000103037824 */ /* 0x000fe400078e0205 */
[----:B------:R-:W-:Y:S02]  /*aa20*/  IMAD R5, R19, UR4, RZ ;  /* 0x0000000413057c24 */ /* 0x000fe4000f8e02ff */
[----:B------:R-:W-:-:S04]  /*aa30*/  IMAD.WIDE.U32 R2, R18, UR4, R2 ;  /* 0x0000000412027c25 */ /* 0x000fc8000f8e0002 */
[----:B------:R-:W-:Y:S01]  /*aa40*/  IMAD R5, R18, UR5, R5 ;  /* 0x0000000512057c24 */ /* 0x000fe2000f8e0205 */
[----:B------:R-:W-:-:S03]  /*aa50*/  ULDC.64 UR4, c[0x0][0x308] ;  /* 0x0000c20000047ab9 */ /* 0x000fc60000000a00 */
[----:B------:R-:W-:Y:S01]  /*aa60*/  IMAD.IADD R3, R3, 0x1, R5 ;  /* 0x0000000103037824 */ /* 0x000fe200078e0205 */
[----:B------:R-:W-:Y:S01]  /*aa70*/  MOV R5, UR4 ;  /* 0x0000000400057c02 */ /* 0x000fe20008000f00 */
[----:B------:R-:W-:-:S03]  /*aa80*/  UIMAD UR4, UR6, UR4, URZ ;  /* 0x00000004060472a4 */ /* 0x000fc6000f8e023f */
[----:B------:R-:W-:Y:S01]  /*aa90*/  ULDC.64 UR6, c[0x0][0x2e8] ;  /* 0x0000ba0000067ab9 */ /* 0x000fe20000000a00 */
[----:B------:R-:W-:Y:S02]  /*aaa0*/  UIMAD UR4, UR39, UR5, UR4 ;  /* 0x00000005270472a4 */ /* 0x000fe4000f8e0204 */
[----:B------:R-:W-:Y:S01]  /*aab0*/  IMAD.WIDE.U32 R2, R5, UR39, R2 ;  /* 0x0000002705027c25 */ /* 0x000fe2000f8e0002 */
[----:B------:R-:W-:-:S03]  /*aac0*/  UMOV UR5, 0xffffffff ;  /* 0xffffffff00057882 */ /* 0x000fc60000000000 */
[----:B------:R-:W-:Y:S01]  /*aad0*/  VIADD R5, R3, UR4 ;  /* 0x0000000403057c36 */ /* 0x000fe20008000000 */
[----:B------:R-:W-:Y:S01]  /*aae0*/  ULDC UR4, c[0x0][0x2f4] ;  /* 0x0000bd0000047ab9 */ /* 0x000fe20000000800 */
[----:B------:R-:W-:Y:S02]  /*aaf0*/  LOP3.LUT R3, R6, 0x1c0, RZ, 0xc0, !PT ;  /* 0x000001c006037812 */ /* 0x000fe400078ec0ff */
[----:B------:R-:W-:Y:S02]  /*ab00*/  ISETP.GE.AND P2, PT, R22, UR4, PT ;  /* 0x0000000416007c0c */ /* 0x000fe4000bf46270 */
[----:B------:R-:W-:Y:S02]  /*ab10*/  LOP3.LUT R3, R3, 0x38, R6, 0xf8, !PT ;  /* 0x0000003803037812 */ /* 0x000fe400078ef806 */
[C---:B------:R-:W-:Y:S02]  /*ab20*/  LEA R4, P0, R2.reuse, UR6, 0x1 ;  /* 0x0000000602047c11 */ /* 0x040fe4000f8008ff */
[----:B------:R-:W-:Y:S01]  /*ab30*/  LOP3.LUT R3, R3, 0x38, R28, 0x78, !PT ;  /* 0x0000003803037812 */ /* 0x000fe200078e781c */
[----:B------:R-:W-:Y:S01]  /*ab40*/  IMAD.SHL.U32 R28, R7, 0x8, RZ ;  /* 0x00000008071c7824 */ /* 0x000fe200078e00ff */
[----:B------:R-:W-:-:S02]  /*ab50*/  LEA.HI.X R5, R2, UR7, R5, 0x1, P0 ;  /* 0x0000000702057c11 */ /* 0x000fc400080f0c05 */
[----:B------:R-:W-:Y:S02]  /*ab60*/  ISETP.GE.AND P0, PT, R17, 0x1, PT ;  /* 0x000000011100780c */ /* 0x000fe40003f06270 */
[----:B------:R-:W-:Y:S02]  /*ab70*/  LOP3.LUT R28, R3, 0x200, R28, 0xf8, !PT ;  /* 0x00000200031c7812 */ /* 0x000fe400078ef81c */
[----:B------:R-:W-:Y:S01]  /*ab80*/  @P2 LOP3.LUT R16, R16, 0x2, RZ, 0xfc, !PT ;  /* 0x0000000210102812 */ /* 0x000fe200078efcff */
[----:B------:R-:W-:Y:S08]  /*ab90*/  BRA.DIV UR5, `(.L_x_225) ;  /* 0x0000003605a47947 */ /* 0x000ff0000b800000 */
[----:B------:R-:W0:Y:S01]  /*aba0*/  SHFL.IDX PT, R14, R4, RZ, 0x181f ;  /* 0x00181fff040e7589 */ /* 0x000e2200000e0000 */
[----:B------:R-:W-:-:S03]  /*abb0*/  @P0 LEA R7, R28, UR42, 0x1 ;  /* 0x0000002a1c070c11 */ /* 0x000fc6000f8e08ff */
[----:B------:R-:W1:Y:S01]  /*abc0*/  SHFL.IDX PT, R0, R5, RZ, 0x181f ;  /* 0x00181fff05007589 */ /* 0x000e6200000e0000 */
[----:B0-----:R-:W-:-:S03]  /*abd0*/  @P0 LEA R2, P1, R22, R14, 0x1 ;  /* 0x0000000e16020211 */ /* 0x001fc600078208ff */
[----:B------:R-:W0:Y:S02]  /*abe0*/  SHFL.IDX PT, R14, R4, 0x1, 0x181f ;  /* 0x00381f00040e7f89 */ /* 0x000e2400000e0000 */
        /* <DEDUP_REMOVED lines=20> */
[----:B------:R-:W0:Y:S02]  /*ad30*/  SHFL.IDX PT, R14, R4, 0x4, 0x181f ;  /* 0x00981f00040e7f89 */ /* 0x000e2400000e0000 */
[----:B-1----:R-:W-:Y:S02]  /*ad40*/  @P0 IADD3.X R3, RZ, R0, RZ, P1, !PT ;  /* 0x00000000ff030210 */ /* 0x002fe40000ffe4ff */
[----:B------:R-:W1:Y:S04]  /*ad50*/  SHFL.IDX PT, R0, R5, 0x4, 0x181f ;  /* 0x00981f0005007f89 */ /* 0x000e6800000e0000 */
[----:B------:R0:W-:Y:S01]  /*ad60*/  @P0 LDGSTS.E.BYPASS.LTC128B.128 [R9+0x1dc00], desc[UR36][R2.64], !P2 ;  /* 0x1dc0000002090fae */ /* 0x0001e2000d101d64 */
[----:B------:R-:W-:-:S13]  /*ad70*/  ISETP.GE.AND P0, PT, R17, 0x41, PT ;  /* 0x000000411100780c */ /* 0x000fda0003f06270 */
[----:B------:R-:W-:Y:S02]  /*ad80*/  @P0 LEA R7, R28, UR42, 0x1 ;  /* 0x0000002a1c070c11 */ /* 0x000fe4000f8e08ff */
[----:B0-----:R-:W-:Y:S02]  /*ad90*/  @P0 LEA R2, P1, R22, R14, 0x1 ;  /* 0x0000000e16020211 */ /* 0x001fe400078208ff */
[----:B------:R0:W2:Y:S03]  /*ada0*/  SHFL.IDX PT, R14, R4, 0x5, 0x181f ;  /* 0x00b81f00040e7f89 */ /* 0x0000a600000e0000 */
[----:B-1----:R-:W-:Y:S02]  /*adb0*/  @P0 IMAD.X R3, RZ, RZ, R0, P1 ;  /* 0x000000ffff030224 */ /* 0x002fe400008e0600 */
[----:B------:R0:W1:Y:S04]  /*adc0*/  SHFL.IDX PT, R0, R5, 0x5, 0x181f ;  /* 0x00b81f0005007f89 */ /* 0x00006800000e0000 */
[----:B------:R0:W-:Y:S02]  /*add0*/  @P0 LDGSTS.E.BYPASS.LTC128B.128 [R7+0x1e400], desc[UR36][R2.64], !P2 ;  /* 0x1e40000002070fae */ /* 0x0001e4000d101d64 */
.L_x_283:
        /* <DEDUP_REMOVED lines=12> */
[----:B------:R-:W-:-:S13]  /*aea0*/  LOP3.LUT P2, RZ, R16, 0x20, RZ, 0xc0, !PT ;  /* 0x0000002010ff7812 */ /* 0x000fda000784c0ff */
[----:B0-----:R-:W-:Y:S05]  /*aeb0*/  @!P2 BRA `(.L_x_226) ;  /* 0x000000000004a947 */ /* 0x001fea0003800000 */
[----:B------:R-:W-:Y:S01]  /*aec0*/  BPT.TRAP 0x1 ;  /* 0x000000040000795c */ /* 0x000fe20000300000 */
.L_x_226:
[----:B------:R-:W-:Y:S01]  /*aed0*/  SYNCS.ARRIVE.TRANS64.A1T0 RZ, [UR42+0x32430], RZ ;  /* 0x032430ffffff79a7 */ /* 0x000fe2000810002a */
[----:B------:R-:W-:Y:S05]  /*aee0*/  WARPSYNC.ALL ;  /* 0x0000000000007948 */ /* 0x000fea0003800000 */
[----:B------:R-:W-:Y:S01]  /*aef0*/  UIADD3 UR4, UR42, 0x18400, URZ ;  /* 0x000184002a047890 */ /* 0x000fe2000fffe03f */
[----:B------:R-:W-:Y:S01]  /*af00*/  BAR.SYNC.DEFER_BLOCKING 0x8, 0x180 ;  /* 0x0206000000007b1d */ /* 0x000fe20000010000 */
[----:B------:R-:W-:Y:S02]  /*af10*/  USHF.R.S32.HI UR47, URZ, 0x1f, UR43 ;  /* 0x0000001f3f2f7899 */ /* 0x000fe4000801142b */
[----:B------:R-:W-:-:S06]  /*af20*/  ULOP3.LUT UP0, URZ, UR4, 0x3ff, URZ, 0xc0, !UPT ;  /* 0x000003ff043f7892 */ /* 0x000fcc000f80c03f */
        /* <DEDUP_REMOVED lines=11> */
[----:B------:R-:W-:Y:S02]  /*afe0*/  IMAD.U32 R7, RZ, RZ, UR9 ;  /* 0x00000009ff077e24 */ /* 0x000fe4000f8e00ff */
[----:B------:R-:W-:-:S02]  /*aff0*/  IMAD.U32 R10, RZ, RZ, UR4 ;  /* 0x00000004ff0a7e24 */ /* 0x000fc4000f8e00ff */
[----:B------:R-:W-:Y:S02]  /*b000*/  IMAD.MOV.U32 R8, RZ, RZ, 0x70 ;  /* 0x00000070ff087424 */ /* 0x000fe400078e00ff */
[----:B------:R-:W-:Y:S02]  /*b010*/  IMAD.MOV.U32 R12, RZ, RZ, 0x1 ;  /* 0x00000001ff0c7424 */ /* 0x000fe400078e00ff */
[----:B------:R-:W-:-:S07]  /*b020*/  IMAD.MOV.U32 R13, RZ, RZ, RZ ;  /* 0x000000ffff0d7224 */ /* 0x000fce00078e00ff */
[----:B------:R-:W-:-:S07]  /*b030*/  LEPC R20, `(.L_x_227) ;  /* 0x000000001014794e */ /* 0x000fce0000000000 */
[----:B0-----:R-:W-:Y:S05]  /*b040*/  CALL.ABS.NOINC R2 ;  /* 0x0000000002007343 */ /* 0x001fea0003c00000 */
.L_x_227:
[----:B------:R-:W0:Y:S01]  /*b050*/  LDC R6, c[0x0][0x448] ;  /* 0x00011200ff067b82 */ /* 0x000e220000000800 */
[----:B------:R-:W-:Y:S01]  /*b060*/  R2UR UR6, R29 ;  /* 0x000000001d0672ca */ /* 0x000fe200000e0000 */
[----:B------:R-:W-:Y:S01]  /*b070*/  ULDC.64 UR8, c[0x0][0x2d8] ;  /* 0x0000b60000087ab9 */ /* 0x000fe20000000a00 */
[----:B------:R-:W-:Y:S01]  /*b080*/  LEA R35, R36, R32, 0x7 ;  /* 0x0000002024237211 */ /* 0x000fe200078e38ff */
[----:B------:R-:W-:Y:S01]  /*b090*/  UIMAD.WIDE.U32 UR4, UR39, UR8, URZ ;  /* 0x00000008270472a5 */ /* 0x000fe2000f8e003f */
[----:B------:R-:W-:-:S03]  /*b0a0*/  LOP3.LUT R16, R16, 0xfffeffff, RZ, 0xc0, !PT ;  /* 0xfffeffff10107812 */ /* 0x000fc600078ec0ff */
[----:B------:R-:W-:-:S06]  /*b0b0*/  IMAD.MOV.U32 R7, RZ, RZ, R35 ;  /* 0x000000ffff077224 */ /* 0x000fcc00078e0023 */
[----:B------:R-:W-:-:S04]  /*b0c0*/  UIMAD UR6, UR6, UR8, URZ ;  /* 0x00000008060672a4 */ /* 0x000fc8000f8e023f */
[----:B------:R-:W-:-:S03]  /*b0d0*/  UIMAD UR6, UR39, UR9, UR6 ;  /* 0x00000009270672a4 */ /* 0x000fc6000f8e0206 */
[----:B------:R-:W-:Y:S01]  /*b0e0*/  ULDC.64 UR8, c[0x0][0x2e0] ;  /* 0x0000b80000087ab9 */ /* 0x000fe20000000a00 */
[----:B------:R-:W-:Y:S01]  /*b0f0*/  UIADD3 UR5, UR5, UR6, URZ ;  /* 0x0000000605057290 */ /* 0x000fe2000fffe03f */
[----:B0-----:R-:W-:Y:S01]  /*b100*/  ISETP.NE.AND P0, PT, R6, 0x1, PT ;  /* 0x000000010600780c */ /* 0x001fe20003f05270 */
[----:B------:R-:W-:Y:S02]  /*b110*/  UIMAD UR6, UR47, UR8, URZ ;  /* 0x000000082f0672a4 */ /* 0x000fe4000f8e023f */
[----:B------:R-:W-:Y:S02]  /*b120*/  UIMAD.WIDE.U32 UR4, UR43, UR8, UR4 ;  /* 0x000000082b0472a5 */ /* 0x000fe4000f8e0004 */
[----:B------:R-:W-:-:S04]  /*b130*/  UIMAD UR6, UR43, UR9, UR6 ;  /* 0x000000092b0672a4 */ /* 0x000fc8000f8e0206 */
[----:B------:R-:W-:Y:S01]  /*b140*/  IMAD.U32 R4, RZ, RZ, UR4 ;  /* 0x00000004ff047e24 */ /* 0x000fe2000f8e00ff */
[----:B------:R-:W-:Y:S02]  /*b150*/  UIADD3 UR6, UR5, UR6, URZ ;  /* 0x0000000605067290 */ /* 0x000fe4000fffe03f */
[----:B------:R-:W-:Y:S01]  /*b160*/  MOV R5, UR5 ;  /* 0x0000000500057c02 */ /* 0x000fe20008000f00 */
[----:B------:R-:W0:Y:S01]  /*b170*/  @P0 LDC R0, c[0x0][0x44c] ;  /* 0x00011300ff000b82 */ /* 0x000e220000000800 */
[----:B------:R-:W-:Y:S01]  /*b180*/  IMAD.MOV.U32 R2, RZ, RZ, R4 ;  /* 0x000000ffff027224 */ /* 0x000fe200078e0004 */
[----:B------:R-:W-:Y:S01]  /*b190*/  ULDC.64 UR4, c[0x0][0x2d0] ;  /* 0x0000b40000047ab9 */ /* 0x000fe20000000a00 */
[----:B------:R-:W-:-:S05]  /*b1a0*/  @P0 LOP3.LUT R16, R16, 0x10000, RZ, 0xfc, !PT ;  /* 0x0001000010100812 */ /* 0x000fca00078efcff */
[----:B------:R-:W1:Y:S01]  /*b1b0*/  @P0 LDC R3, c[0x0][0x450] ;  /* 0x00011400ff030b82 */ /* 0x000e620000000800 */
[----:B0-----:R-:W-:-:S05]  /*b1c0*/  @P0 IMAD.HI.U32 R0, R35, R0, RZ ;  /* 0x0000000023000227 */ /* 0x001fca00078e00ff */
[----:B-1----:R-:W-:Y:S01]  /*b1d0*/  @P0 SHF.R.U32.HI R7, RZ, R3, R0 ;  /* 0x00000003ff070219 */ /* 0x002fe20000011600 */
[----:B------:R-:W-:-:S03]  /*b1e0*/  IMAD.U32 R3, RZ, RZ, UR6 ;  /* 0x00000006ff037e24 */ /* 0x000fc6000f8e00ff */
[--C-:B------:R-:W-:Y:S01]  /*b1f0*/  SHF.R.S32.HI R0, RZ, 0x1f, R7.reuse ;  /* 0x0000001fff007819 */ /* 0x100fe20000011407 */
[----:B------:R-:W-:Y:S02]  /*b200*/  IMAD.MOV R4, RZ, RZ, -R7 ;  /* 0x000000ffff047224 */ /* 0x000fe400078e0a07 */
[----:B------:R-:W-:-:S04]  /*b210*/  IMAD.WIDE.U32 R2, R7, UR4, R2 ;  /* 0x0000000407027c25 */ /* 0x000fc8000f8e0002 */
[----:B------:R-:W-:Y:S02]  /*b220*/  IMAD R0, R0, UR4, RZ ;  /* 0x0000000400007c24 */ /* 0x000fe4000f8e02ff */
[----:B------:R-:W-:Y:S02]  /*b230*/  IMAD R5, R6, R4, R35 ;  /* 0x0000000406057224 */ /* 0x000fe400078e0223 */
[----:B------:R-:W-:Y:S01]  /*b240*/  IMAD R9, R7, UR5, R0 ;  /* 0x0000000507097c24 */ /* 0x000fe2000f8e0200 */
[----:B------:R-:W-:Y:S02]  /*b250*/  ULDC.64 UR4, c[0x0][0x2c8] ;  /* 0x0000b20000047ab9 */ /* 0x000fe40000000a00 */
[----:B------:R-:W-:Y:S01]  /*b260*/  SHF.R.S32.HI R0, RZ, 0x1f, R5 ;  /* 0x0000001fff007819 */ /* 0x000fe20000011405 */
[----:B------:R-:W-:-:S04]  /*b270*/  IMAD.IADD R3, R3, 0x1, R9 ;  /* 0x0000000103037824 */ /* 0x000fc800078e0209 */
[----:B------:R-:W-:Y:S02]  /*b280*/  IMAD R0, R0, UR4, RZ ;  /* 0x0000000400007c24 */ /* 0x000fe4000f8e02ff */
[----:B------:R-:W-:-:S04]  /*b290*/  IMAD.WIDE.U32 R2, R5, UR4, R2 ;  /* 0x0000000405027c25 */ /* 0x000fc8000f8e0002 */
[----:B------:R-:W-:Y:S01]  /*b2a0*/  IMAD R7, R5, UR5, R0 ;  /* 0x0000000505077c24 */ /* 0x000fe2000f8e0200 */
[----:B------:R-:W-:Y:S02]  /*b2b0*/  ULDC.64 UR4, c[0x0][0x280] ;  /* 0x0000a00000047ab9 */ /* 0x000fe40000000a00 */
[----:B------:R-:W-:Y:S01]  /*b2c0*/  LEA R0, P0, R2, UR4, 0x1 ;  /* 0x0000000402007c11 */ /* 0x000fe2000f8008ff */
[----:B------:R-:W-:Y:S01]  /*b2d0*/  ULDC UR4, c[0x0][0x2b8] ;  /* 0x0000ae0000047ab9 */ /* 0x000fe20000000800 */
[----:B------:R-:W-:-:S04]  /*b2e0*/  IADD3 R3, R3, R7, RZ ;  /* 0x0000000703037210 */ /* 0x000fc80007ffe0ff */
[----:B------:R-:W-:Y:S01]  /*b2f0*/  LEA.HI.X R4, R2, UR5, R3, 0x1, P0 ;  /* 0x0000000502047c11 */ /* 0x000fe200080f0c03 */
[----:B------:R-:W-:Y:S01]  /*b300*/  UMOV UR5, 0xffffffff ;  /* 0xffffffff00057882 */ /* 0x000fe20000000000 */
[----:B------:R-:W-:Y:S02]  /*b310*/  ISETP.GE.AND P0, PT, R22, UR4, PT ;  /* 0x0000000416007c0c */ /* 0x000fe4000bf06270 */
[----:B------:R-:W-:Y:S11]  /*b320*/  BRA.DIV UR5, `(.L_x_228) ;  /* 0x00000036056c7947 */ /* 0x000ff6000b800000 */
[----:B------:R-:W0:Y:S01]  /*b330*/  LDC R2, c[0x0][0x448] ;  /* 0x00011200ff027b82 */ /* 0x000e220000000800 */
[----:B------:R-:W1:Y:S01]  /*b340*/  SHFL.IDX PT, R14, R0, RZ, 0x181f ;  /* 0x00181fff000e7589 */ /* 0x000e6200000e0000 */
[----:B------:R-:W-:Y:S01]  /*b350*/  ULDC UR4, c[0x0][0x288] ;  /* 0x0000a20000047ab9 */ /* 0x000fe20000000800 */
[----:B------:R-:W-:Y:S01]  /*b360*/  IMAD R6, R36, 0x80, R37 ;  /* 0x0000008024067824 */ /* 0x000fe200078e0225 */
[----:B------:R-:W-:Y:S01]  /*b370*/  LOP3.LUT R16, R16, 0xffffefff, RZ, 0xc0, !PT ;  /* 0xffffefff10107812 */ /* 0x000fe200078ec0ff */
[----:B------:R-:W2:Y:S02]  /*b380*/  SHFL.IDX PT, R3, R4, RZ, 0x181f ;  /* 0x00181fff04037589 */ /* 0x000ea400000e0000 */
[C---:B------:R-:W-:Y:S02]  /*b390*/  VIADD R8, R6.reuse, 0x10 ;  /* 0x0000001006087836 */ /* 0x040fe40000000000 */
[----:B------:R-:W-:Y:S01]  /*b3a0*/  SHFL.IDX PT, R7, R4, 0x1, 0x181f ;  /* 0x00381f0004077f89 */ /* 0x000fe200000e0000 */
[----:B------:R-:W-:-:S03]  /*b3b0*/  VIADD R9, R6, 0x40 ;  /* 0x0000004006097836 */ /* 0x000fc60000000000 */
[----:B------:R-:W-:Y:S04]  /*b3c0*/  SHFL.IDX PT, R20, R4, 0x2, 0x181f ;  /* 0x00581f0004147f89 */ /* 0x000fe800000e0000 */
[----:B------:R-:W-:Y:S01]  /*b3d0*/  SHFL.IDX PT, R10, R4, 0x5, 0x181f ;  /* 0x00b81f00040a7f89 */ /* 0x000fe200000e0000 */
[----:B0-----:R-:W-:-:S05]  /*b3e0*/  IMAD R5, R2, UR4, RZ ;  /* 0x0000000402057c24 */ /* 0x001fca000f8e02ff */
[-C--:B------:R-:W-:Y:S02]  /*b3f0*/  ISETP.GE.AND P3, PT, R6, R5.reuse, PT ;  /* 0x000000050600720c */ /* 0x080fe40003f66270 */
[-C--:B------:R-:W-:Y:S01]  /*b400*/  ISETP.GE.AND P2, PT, R8, R5.reuse, PT ;  /* 0x000000050800720c */ /* 0x080fe20003f46270 */
[----:B------:R-:W-:Y:S01]  /*b410*/  VIADD R8, R6, 0x20 ;  /* 0x0000002006087836 */ /* 0x000fe20000000000 */
[----:B------:R-:W-:-:S04]  /*b420*/  ISETP.GE.AND P4, PT, R9, R5, PT ;  /* 0x000000050900720c */ /* 0x000fc80003f86270 */
[----:B------:R-:W-:Y:S01]  /*b430*/  ISETP.GE.AND P6, PT, R8, R5, PT ;  /* 0x000000050800720c */ /* 0x000fe20003fc6270 */
[----:B------:R-:W-:-:S04]  /*b440*/  VIADD R8, R6, 0x30 ;  /* 0x0000003006087836 */ /* 0x000fc80000000000 */
[----:B-1----:R-:W-:Y:S02]  /*b450*/  @!P3 LEA R2, P1, R22, R14, 0x1 ;  /* 0x0000000e1602b211 */ /* 0x002fe400078208ff */
[----:B------:R-:W0:Y:S01]  /*b460*/  SHFL.IDX PT, R14, R0, 0x1, 0x181f ;  /* 0x00381f00000e7f89 */ /* 0x000e2200000e0000 */
[----:B------:R-:W-:Y:S02]  /*b470*/  ISETP.GE.AND P5, PT, R8, R5, PT ;  /* 0x000000050800720c */ /* 0x000fe40003fa6270 */
[----:B--2---:R-:W-:Y:S01]  /*b480*/  @!P3 IMAD.X R3, RZ, RZ, R3, P1 ;  /* 0x000000ffff03b224 */ /* 0x004fe200008e0603 */
[----:B------:R-:W-:Y:S01]  /*b490*/  @!P3 LEA R9, R28, UR42, 0x1 ;  /* 0x0000002a1c09bc11 */ /* 0x000fe2000f8e08ff */
[----:B------:R-:W-:Y:S01]  /*b4a0*/  SHFL.IDX PT, R8, R4, 0x4, 0x181f ;  /* 0x00981f0004087f89 */ /* 0x000fe200000e0000 */
[----:B------:R-:W-:Y:S02]  /*b4b0*/  @P3 LOP3.LUT R16, R16, 0x1000, RZ, 0xfc, !PT ;  /* 0x0000100010103812 */ /* 0x000fe400078efcff */
[----:B------:R-:W-:Y:S01]  /*b4c0*/  @!P2 LEA R21, R28, UR42, 0x1 ;  /* 0x0000002a1c15ac11 */ /* 0x000fe2000f8e08ff */
[----:B------:R1:W-:Y:S01]  /*b4d0*/  @!P3 LDGSTS.E.BYPASS.LTC128B.128 [R9+0x18400], desc[UR36][R2.64], !P0 ;  /* 0x184000000209bfae */ /* 0x0003e2000c101d64 */
[----:B------:R-:W-:-:S04]  /*b4e0*/  LOP3.LUT R16, R16, 0xfffff7ff, RZ, 0xc0, !PT ;  /* 0xfffff7ff10107812 */ /* 0x000fc800078ec0ff */
[----:B------:R-:W-:-:S04]  /*b4f0*/  @P2 LOP3.LUT R16, R16, 0x800, RZ, 0xfc, !PT ;  /* 0x0000080010102812 */ /* 0x000fc800078efcff */
[----:B------:R-:W-:Y:S01]  /*b500*/  LOP3.LUT R16, R16, 0xfffffbff, RZ, 0xc0, !PT ;  /* 0xfffffbff10107812 */ /* 0x000fe200078ec0ff */
[----:B-1----:R-:W-:Y:S01]  /*b510*/  VIADD R2, R6, 0x50 ;  /* 0x0000005006027836 */ /* 0x002fe20000000000 */
[----:B------:R-:W-:Y:S02]  /*b520*/  SHFL.IDX PT, R9, R0, 0x5, 0x181f ;  /* 0x00b81f0000097f89 */ /* 0x000fe400000e0000 */
[----:B------:R-:W-:Y:S02]  /*b530*/  @P6 LOP3.LUT R16, R16, 0x400, RZ, 0xfc, !PT ;  /* 0x0000040010106812 */ /* 0x000fe400078efcff */
[----:B0-----:R-:W-:Y:S02]  /*b540*/  @!P2 LEA R12, P1, R22, R14, 0x1 ;  /* 0x0000000e160ca211 */ /* 0x001fe400078208ff */
[----:B------:R-:W0:Y:S01]  /*b550*/  SHFL.IDX PT, R14, R0, 0x2, 0x181f ;  /* 0x00581f00000e7f89 */ /* 0x000e2200000e0000 */
[----:B------:R-:W-:Y:S02]  /*b560*/  ISETP.GE.AND P3, PT, R2, R5, PT ;  /* 0x000000050200720c */ /* 0x000fe40003f66270 */
[----:B------:R-:W-:Y:S01]  /*b570*/  @!P2 IADD3.X R11, RZ, R7, RZ, P1, !PT ;  /* 0x00000007ff0ba210 */ /* 0x000fe20000ffe4ff */
[----:B------:R-:W-:Y:S01]  /*b580*/  @!P2 IMAD.MOV.U32 R2, RZ, RZ, R12 ;  /* 0x000000ffff02a224 */ /* 0x000fe200078e000c */
[----:B------:R-:W-:Y:S01]  /*b590*/  SHFL.IDX PT, R7, R4, 0x3, 0x181f ;  /* 0x00781f0004077f89 */ /* 0x000fe200000e0000 */
[----:B------:R-:W-:-:S02]  /*b5a0*/  LOP3.LUT R16, R16, 0xfffffdff, RZ, 0xc0, !PT ;  /* 0xfffffdff10107812 */ /* 0x000fc400078ec0ff */
[----:B------:R-:W-:Y:S02]  /*b5b0*/  @!P2 IMAD.MOV.U32 R3, RZ, RZ, R11 ;  /* 0x000000ffff03a224 */ /* 0x000fe400078e000b */
[----:B------:R-:W-:Y:S01]  /*b5c0*/  SHFL.IDX PT, R11, R0, 0x6, 0x181f ;  /* 0x00d81f00000b7f89 */ /* 0x000fe200000e0000 */
[----:B------:R-:W-:-:S03]  /*b5d0*/  @P5 LOP3.LUT R16, R16, 0x200, RZ, 0xfc, !PT ;  /* 0x0000020010105812 */ /* 0x000fc600078efcff */
[----:B------:R1:W-:Y:S01]  /*b5e0*/  @!P2 LDGSTS.E.BYPASS.LTC128B.128 [R21+0x18c00], desc[UR36][R2.64], !P0 ;  /* 0x18c000000215afae */ /* 0x0003e2000c101d64 */
[----:B------:R-:W-:-:S04]  /*b5f0*/  LOP3.LUT R16, R16, 0xfffffeff, RZ, 0xc0, !PT ;  /* 0xfffffeff10107812 */ /* 0x000fc800078ec0ff */
[----:B------:R-:W-:-:S04]  /*b600*/  @P4 LOP3.LUT R16, R16, 0x100, RZ, 0xfc, !PT ;  /* 0x0000010010104812 */ /* 0x000fc800078efcff */
[----:B------:R-:W-:Y:S02]  /*b610*/  LOP3.LUT R16, R16, 0xffffff7f, RZ, 0xc0, !PT ;  /* 0xffffff7f10107812 */ /* 0x000fe400078ec0ff */
[----:B0-----:R-:W-:Y:S01]  /*b620*/  @!P6 LEA R15, P1, R22, R14, 0x1 ;  /* 0x0000000e160fe211 */ /* 0x001fe200078208ff */
[----:B-1----:R-:W-:Y:S01]  /*b630*/  SHFL.IDX PT, R2, R4, 0x6, 0x181f ;  /* 0x00d81f0004027f89 */ /* 0x002fe200000e0000 */
[----:B------:R-:W-:Y:S01]  /*b640*/  VIADD R3, R6, 0x60 ;  /* 0x0000006006037836 */ /* 0x000fe20000000000 */
[C---:B------:R-:W-:Y:S02]  /*b650*/  @!P6 LEA R21, R28.reuse, UR42, 0x1 ;  /* 0x0000002a1c15ec11 */ /* 0x040fe4000f8e08ff */
[----:B------:R-:W0:Y:S01]  /*b660*/  SHFL.IDX PT, R14, R0, 0x3, 0x181f ;  /* 0x00781f00000e7f89 */ /* 0x000e2200000e0000 */
[----:B------:R-:W-:Y:S01]  /*b670*/  @!P6 IMAD.X R20, RZ, RZ, R20, P1 ;  /* 0x000000ffff14e224 */ /* 0x000fe200008e0614 */
[----:B------:R-:W-:Y:S02]  /*b680*/  ISETP.GE.AND P2, PT, R3, R5, PT ;  /* 0x000000050300720c */ /* 0x000fe40003f46270 */
[----:B------:R-:W-:Y:S01]  /*b690*/  SHFL.IDX PT, R4, R4, 0x7, 0x181f ;  /* 0x00f81f0004047f89 */ /* 0x000fe200000e0000 */
[----:B------:R-:W-:Y:S01]  /*b6a0*/  @!P6 IMAD.MOV.U32 R3, RZ, RZ, R20 ;  /* 0x000000ffff03e224 */ /* 0x000fe200078e0014 */
[----:B------:R-:W-:-:S02]  /*b6b0*/  @!P4 LEA R20, R28, UR42, 0x1 ;  /* 0x0000002a1c14cc11 */ /* 0x000fc4000f8e08ff */
[----:B------:R-:W-:-:S04]  /*b6c0*/  @P3 LOP3.LUT R16, R16, 0x80, RZ, 0xfc, !PT ;  /* 0x0000008010103812 */ /* 0x000fc800078efcff */
[----:B------:R-:W-:-:S04]  /*b6d0*/  LOP3.LUT R16, R16, 0xffffffbf, RZ, 0xc0, !PT ;  /* 0xffffffbf10107812 */ /* 0x000fc800078ec0ff */
[----:B------:R-:W-:Y:S02]  /*b6e0*/  @P2 LOP3.LUT R16, R16, 0x40, RZ, 0xfc, !PT ;  /* 0x0000004010102812 */ /* 0x000fe400078efcff */
[----:B0-----:R-:W-:-:S04]  /*b6f0*/  @!P5 LEA R13, P1, R22, R14, 0x1 ;  /* 0x0000000e160dd211 */ /* 0x001fc800078208ff */
[----:B------:R-:W-:Y:S02]  /*b700*/  @!P5 IADD3.X R14, RZ, R7, RZ, P1, !PT ;  /* 0x00000007ff0ed210 */ /* 0x000fe40000ffe4ff */
[----:B------:R-:W0:Y:S02]  /*b710*/  SHFL.IDX PT, R7, R0, 0x4, 0x181f ;  /* 0x00981f0000077f89 */ /* 0x000e2400000e0000 */
[----:B0-----:R-:W-:-:S05]  /*b720*/  @!P4 LEA R7, P1, R22, R7, 0x1 ;  /* 0x000000071607c211 */ /* 0x001fca00078208ff */
[----:B------:R-:W-:Y:S01]  /*b730*/  @!P4 IMAD.X R8, RZ, RZ, R8, P1 ;  /* 0x000000ffff08c224 */ /* 0x000fe200008e0608 */
[----:B------:R-:W-:-:S04]  /*b740*/  @!P3 LEA R9, P1, R22, R9, 0x1 ;  /* 0x000000091609b211 */ /* 0x000fc800078208ff */
[----:B------:R-:W-:Y:S02]  /*b750*/  @!P3 IADD3.X R10, RZ, R10, RZ, P1, !PT ;  /* 0x0000000aff0ab210 */ /* 0x000fe40000ffe4ff */
[----:B------:R-:W-:-:S04]  /*b760*/  @!P2 LEA R11, P1, R22, R11, 0x1 ;  /* 0x0000000b160ba211 */ /* 0x000fc800078208ff */
[----:B------:R-:W-:Y:S01]  /*b770*/  @!P2 IADD3.X R12, RZ, R2, RZ, P1, !PT ;  /* 0x00000002ff0ca210 */ /* 0x000fe20000ffe4ff */
[----:B------:R-:W-:Y:S01]  /*b780*/  @!P6 IMAD.MOV.U32 R2, RZ, RZ, R15 ;  /* 0x000000ffff02e224 */ /* 0x000fe200078e000f */
[----:B------:R-:W-:-:S04]  /*b790*/  @!P5 LEA R15, R28, UR42, 0x1 ;  /* 0x0000002a1c0fdc11 */ /* 0x000fc8000f8e08ff */
[----:B------:R0:W-:Y:S02]  /*b7a0*/  @!P6 LDGSTS.E.BYPASS.LTC128B.128 [R21+0x19400], desc[UR36][R2.64], !P0 ;  /* 0x194000000215efae */ /* 0x0001e4000c101d64 */
[----:B0-----:R-:W-:Y:S01]  /*b7b0*/  @!P5 IMAD.MOV.U32 R2, RZ, RZ, R13 ;  /* 0x000000ffff02d224 */ /* 0x001fe200078e000d */
[----:B------:R-:W-:Y:S02]  /*b7c0*/  @!P5 MOV R3, R14 ;  /* 0x0000000e0003d202 */ /* 0x000fe40000000f00 */
[----:B------:R0:W1:Y:S04]  /*b7d0*/  SHFL.IDX PT, R14, R0, 0x7, 0x181f ;  /* 0x00f81f00000e7f89 */ /* 0x00006800000e0000 */
[----:B------:R2:W-:Y:S02]  /*b7e0*/  @!P5 LDGSTS.E.BYPASS.LTC128B.128 [R15+0x19c00], desc[UR36][R2.64], !P0 ;  /* 0x19c00000020fdfae */ /* 0x0005e4000c101d64 */
[----:B--2---:R-:W-:Y:S01]  /*b7f0*/  @!P4 IMAD.MOV.U32 R2, RZ, RZ, R7 ;  /* 0x000000ffff02c224 */ /* 0x004fe200078e0007 */
[----:B------:R-:W-:Y:S01]  /*b800*/  @!P3 LEA R7, R28, UR42, 0x1 ;  /* 0x0000002a1c07bc11 */ /* 0x000fe2000f8e08ff */
[----:B------:R-:W-:-:S05]  /*b810*/  @!P4 IMAD.MOV.U32 R3, RZ, RZ, R8 ;  /* 0x000000ffff03c224 */ /* 0x000fca00078e0008 */
[----:B------:R2:W-:Y:S02]  /*b820*/  @!P4 LDGSTS.E.BYPASS.LTC128B.128 [R20+0x1a400], desc[UR36][R2.64], !P0 ;  /* 0x1a4000000214cfae */ /* 0x0005e4000c101d64 */
[----:B--2---:R-:W-:Y:S01]  /*b830*/  @!P3 IMAD.MOV.U32 R2, RZ, RZ, R9 ;  /* 0x000000ffff02b224 */ /* 0x004fe200078e0009 */
[----:B------:R-:W-:Y:S02]  /*b840*/  @!P3 MOV R3, R10 ;  /* 0x0000000a0003b202 */ /* 0x000fe40000000f00 */
[----:B------:R-:W-:-:S03]  /*b850*/  @!P2 LEA R9, R28, UR42, 0x1 ;  /* 0x0000002a1c09ac11 */ /* 0x000fc6000f8e08ff */
[----:B------:R2:W-:Y:S02]  /*b860*/  @!P3 LDGSTS.E.BYPASS.LTC128B.128 [R7+0x1ac00], desc[UR36][R2.64], !P0 ;  /* 0x1ac000000207bfae */ /* 0x0005e4000c101d64 */
[----:B--2---:R-:W-:Y:S02]  /*b870*/  @!P2 IMAD.MOV.U32 R2, RZ, RZ, R11 ;  /* 0x000000ffff02a224 */ /* 0x004fe400078e000b */
[----:B------:R-:W-:-:S05]  /*b880*/  @!P2 IMAD.MOV.U32 R3, RZ, RZ, R12 ;  /* 0x000000ffff03a224 */ /* 0x000fca00078e000c */
[----:B-1----:R0:W-:Y:S02]  /*b890*/  @!P2 LDGSTS.E.BYPASS.LTC128B.128 [R9+0x1b400], desc[UR36][R2.64], !P0 ;  /* 0x1b4000000209afae */ /* 0x0021e4000c101d64 */
.L_x_300:
[----:B------:R-:W-:Y:S01]  /*b8a0*/  VIADD R6, R6, 0x70 ;  /* 0x0000007006067836 */ /* 0x000fe20000000000 */
[----:B------:R-:W-:-:S04]  /*b8b0*/  LOP3.LUT R16, R16, 0xffffdfff, RZ, 0xc0, !PT ;  /* 0xffffdfff10107812 */ /* 0x000fc800078ec0ff */
[----:B------:R-:W-:-:S13]  /*b8c0*/  ISETP.GE.AND P2, PT, R6, R5, PT ;  /* 0x000000050600720c */ /* 0x000fda0003f46270 */
[----:B0-----:R-:W-:Y:S02]  /*b8d0*/  @!P2 LEA R2, P1, R22, R14, 0x1 ;  /* 0x0000000e1602a211 */ /* 0x001fe400078208ff */
[----:B------:R-:W-:Y:S02]  /*b8e0*/  @!P2 LEA R5, R28, UR42, 0x1 ;  /* 0x0000002a1c05ac11 */ /* 0x000fe4000f8e08ff */
[----:B------:R-:W-:Y:S02]  /*b8f0*/  @!P2 IADD3.X R3, RZ, R4, RZ, P1, !PT ;  /* 0x00000004ff03a210 */ /* 0x000fe40000ffe4ff */
[----:B------:R-:W-:-:S03]  /*b900*/  @P2 LOP3.LUT R16, R16, 0x2000, RZ, 0xfc, !PT ;  /* 0x0000200010102812 */ /* 0x000fc600078efcff */
        /* <DEDUP_REMOVED lines=8> */
[----:B------:R-:W-:Y:S02]  /*b990*/  UIADD3 UR4, UR42, 0x22400, URZ ;  /* 0x000224002a047890 */ /* 0x000fe4000fffe03f */
[----:B------:R-:W-:Y:S02]  /*b9a0*/  SYNCS.ARRIVE.TRANS64.A1T0 RZ, [UR42+0x32400], RZ ;  /* 0x032400ffffff79a7 */ /* 0x000fe4000810002a */
[----:B------:R-:W-:-:S06]  /*b9b0*/  ULOP3.LUT UP0, URZ, UR4, 0x3ff, URZ, 0xc0, !UPT ;  /* 0x000003ff043f7892 */ /* 0x000fcc000f80c03f */
[----:B------:R-:W-:-:S13]  /*b9c0*/  PLOP3.LUT P0, PT, PT, PT, UP0, 0x80, 0x0 ;  /* 0x000000000000781c */ /* 0x000fda0003f0f008 */
[----:B0-----:R-:W-:Y:S05]  /*b9d0*/  @!P0 BRA `(.L_x_229) ;  /* 0x0000000000408947 */ /* 0x001fea0003800000 */
        /* <DEDUP_REMOVED lines=8> */
[----:B------:R-:W-:Y:S01]  /*ba60*/  MOV R12, 0x1 ;  /* 0x00000001000c7802 */ /* 0x000fe20000000f00 */
[----:B------:R-:W-:Y:S02]  /*ba70*/  IMAD.U32 R6, RZ, RZ, UR8 ;  /* 0x00000008ff067e24 */ /* 0x000fe4000f8e00ff */
[----:B------:R-:W-:-:S02]  /*ba80*/  IMAD.U32 R10, RZ, RZ, UR4 ;  /* 0x00000004ff0a7e24 */ /* 0x000fc4000f8e00ff */
[----:B------:R-:W-:Y:S02]  /*ba90*/  IMAD.U32 R11, RZ, RZ, UR5 ;  /* 0x00000005ff0b7e24 */ /* 0x000fe4000f8e00ff */
[----:B------:R-:W-:Y:S02]  /*baa0*/  IMAD.MOV.U32 R8, RZ, RZ, 0x70 ;  /* 0x00000070ff087424 */ /* 0x000fe400078e00ff */
[----:B------:R-:W-:-:S07]  /*bab0*/  IMAD.MOV.U32 R13, RZ, RZ, RZ ;  /* 0x000000ffff0d7224 */ /* 0x000fce00078e00ff */
[----:B------:R-:W-:-:S07]  /*bac0*/  LEPC R20, `(.L_x_229) ;  /* 0x000000001014794e */ /* 0x000fce0000000000 */
[----:B0-----:R-:W-:Y:S05]  /*bad0*/  CALL.ABS.NOINC R2 ;  /* 0x0000000002007343 */ /* 0x001fea0003c00000 */
.L_x_229:
[----:B------:R-:W0:Y:S01]  /*bae0*/  LDC R2, c[0x0][0x448] ;  /* 0x00011200ff027b82 */ /* 0x000e220000000800 */
[----:B------:R-:W-:Y:S01]  /*baf0*/  R2UR UR6, R29 ;  /* 0x000000001d0672ca */ /* 0x000fe200000e0000 */
[----:B------:R-:W-:Y:S01]  /*bb00*/  ULDC.64 UR8, c[0x0][0x3d8] ;  /* 0x0000f60000087ab9 */ /* 0x000fe20000000a00 */
[----:B------:R-:W-:Y:S01]  /*bb10*/  ULDC UR7, c[0x0][0x448] ;  /* 0x0001120000077ab9 */ /* 0x000fe20000000800 */
[----:B------:R-:W-:-:S10]  /*bb20*/  UIMAD.WIDE.U32 UR4, UR39, UR8, URZ ;  /* 0x00000008270472a5 */ /* 0x000fd4000f8e003f */
[----:B------:R-:W-:-:S04]  /*bb30*/  UIMAD UR6, UR6, UR8, URZ ;  /* 0x00000008060672a4 */ /* 0x000fc8000f8e023f */
[----:B------:R-:W-:-:S03]  /*bb40*/  UIMAD UR6, UR39, UR9, UR6 ;  /* 0x00000009270672a4 */ /* 0x000fc6000f8e0206 */
[----:B------:R-:W-:Y:S01]  /*bb50*/  ULDC.64 UR8, c[0x0][0x3e0] ;  /* 0x0000f80000087ab9 */ /* 0x000fe20000000a00 */
[----:B------:R-:W-:Y:S01]  /*bb60*/  UIADD3 UR5, UR5, UR6, URZ ;  /* 0x0000000605057290 */ /* 0x000fe2000fffe03f */
[----:B0-----:R-:W-:Y:S01]  /*bb70*/  ISETP.NE.AND P6, PT, R2, 0x1, PT ;  /* 0x000000010200780c */ /* 0x001fe20003fc5270 */
[----:B------:R-:W-:Y:S01]  /*bb80*/  IMAD.MOV.U32 R2, RZ, RZ, R35 ;  /* 0x000000ffff027224 */ /* 0x000fe200078e0023 */
[----:B------:R-:W-:Y:S02]  /*bb90*/  UIMAD UR6, UR47, UR8, URZ ;  /* 0x000000082f0672a4 */ /* 0x000fe4000f8e023f */
[----:B------:R-:W-:Y:S02]  /*bba0*/  UIMAD.WIDE.U32 UR4, UR43, UR8, UR4 ;  /* 0x000000082b0472a5 */ /* 0x000fe4000f8e0004 */
[----:B------:R-:W-:-:S03]  /*bbb0*/  UIMAD UR6, UR43, UR9, UR6 ;  /* 0x000000092b0672a4 */ /* 0x000fc6000f8e0206 */
[----:B------:R-:W-:Y:S01]  /*bbc0*/  ULDC.64 UR8, c[0x0][0x3d0] ;  /* 0x0000f40000087ab9 */ /* 0x000fe20000000a00 */
[----:B------:R-:W-:Y:S01]  /*bbd0*/  UIADD3 UR5, UR5, UR6, URZ ;  /* 0x0000000605057290 */ /* 0x000fe2000fffe03f */
[----:B------:R-:W-:Y:S02]  /*bbe0*/  MOV R9, UR8 ;  /* 0x0000000800097c02 */ /* 0x000fe40008000f00 */
[----:B------:R-:W0:Y:S08]  /*bbf0*/  @P6 LDC R0, c[0x0][0x44c] ;  /* 0x00011300ff006b82 */ /* 0x000e300000000800 */
[----:B------:R-:W1:Y:S01]  /*bc00*/  @P6 LDC R3, c[0x0][0x450] ;  /* 0x00011400ff036b82 */ /* 0x000e620000000800 */
[----:B0-----:R-:W-:-:S05]  /*bc10*/  @P6 IMAD.HI.U32 R0, R35, R0, RZ ;  /* 0x0000000023006227 */ /* 0x001fca00078e00ff */
[----:B-1----:R-:W-:-:S05]  /*bc20*/  @P6 SHF.R.U32.HI R2, RZ, R3, R0 ;  /* 0x00000003ff026219 */ /* 0x002fca0000011600 */
[----:B------:R-:W-:-:S04]  /*bc30*/  IMAD.MOV R0, RZ, RZ, -R2 ;  /* 0x000000ffff007224 */ /* 0x000fc800078e0a02 */
[----:B------:R-:W-:Y:S01]  /*bc40*/  IMAD R5, R0, UR7, R35 ;  /* 0x0000000700057c24 */ /* 0x000fe2000f8e0223 */
[----:B------:R-:W-:-:S05]  /*bc50*/  SHF.R.S32.HI R0, RZ, 0x1f, R2 ;  /* 0x0000001fff007819 */ /* 0x000fca0000011402 */
[----:B------:R-:W-:Y:S01]  /*bc60*/  IMAD R3, R0, UR8, RZ ;  /* 0x0000000800037c24 */ /* 0x000fe2000f8e02ff */
[----:B------:R-:W-:-:S03]  /*bc70*/  SHF.R.S32.HI R0, RZ, 0x1f, R5 ;  /* 0x0000001fff007819 */ /* 0x000fc60000011405 */
[C---:B------:R-:W-:Y:S02]  /*bc80*/  IMAD R7, R2.reuse, UR9, R3 ;  /* 0x0000000902077c24 */ /* 0x040fe4000f8e0203 */
[----:B------:R-:W-:Y:S01]  /*bc90*/  IMAD.WIDE.U32 R2, R2, R9, UR4 ;  /* 0x0000000402027e25 */ /* 0x000fe2000f8e0009 */
[----:B------:R-:W-:-:S03]  /*bca0*/  ULDC.64 UR4, c[0x0][0x3c8] ;  /* 0x0000f20000047ab9 */ /* 0x000fc60000000a00 */
[----:B------:R-:W-:Y:S02]  /*bcb0*/  IMAD.IADD R3, R3, 0x1, R7 ;  /* 0x0000000103037824 */ /* 0x000fe400078e0207 */
[----:B------:R-:W-:Y:S02]  /*bcc0*/  IMAD R0, R0, UR4, RZ ;  /* 0x0000000400007c24 */ /* 0x000fe4000f8e02ff */
[----:B------:R-:W-:-:S04]  /*bcd0*/  IMAD.WIDE.U32 R2, R5, UR4, R2 ;  /* 0x0000000405027c25 */ /* 0x000fc8000f8e0002 */
[----:B------:R-:W-:Y:S01]  /*bce0*/  IMAD R7, R5, UR5, R0 ;  /* 0x0000000505077c24 */ /* 0x000fe2000f8e0200 */
[----:B------:R-:W-:Y:S02]  /*bcf0*/  ULDC.64 UR4, c[0x0][0x390] ;  /* 0x0000e40000047ab9 */ /* 0x000fe40000000a00 */
[C---:B------:R-:W-:Y:S01]  /*bd00*/  LEA R0, P0, R2.reuse, UR4, 0x1 ;  /* 0x0000000402007c11 */ /* 0x040fe2000f8008ff */
[----:B------:R-:W-:Y:S01]  /*bd10*/  IMAD.IADD R3, R3, 0x1, R7 ;  /* 0x0000000103037824 */ /* 0x000fe200078e0207 */
[----:B------:R-:W-:Y:S02]  /*bd20*/  ULDC UR4, c[0x0][0x3b8] ;  /* 0x0000ee0000047ab9 */ /* 0x000fe40000000800 */
[----:B------:R-:W-:Y:S02]  /*bd30*/  ISETP.GE.AND P3, PT, R31, UR4, PT ;  /* 0x000000041f007c0c */ /* 0x000fe4000bf66270 */
[----:B------:R-:W-:Y:S01]  /*bd40*/  LEA.HI.X R4, R2, UR5, R3, 0x1, P0 ;  /* 0x0000000502047c11 */ /* 0x000fe200080f0c03 */
[----:B------:R-:W-:Y:S01]  /*bd50*/  UMOV UR5, 0xffffffff ;  /* 0xffffffff00057882 */ /* 0x000fe20000000000 */
[----:B------:R-:W-:-:S02]  /*bd60*/  ISETP.GE.AND P2, PT, R27, UR4, PT ;  /* 0x000000041b007c0c */ /* 0x000fc4000bf46270 */
[----:B------:R-:W-:Y:S02]  /*bd70*/  ISETP.GE.AND P1, PT, R26, UR4, PT ;  /* 0x000000041a007c0c */ /* 0x000fe4000bf26270 */
[----:B------:R-:W-:Y:S01]  /*bd80*/  ISETP.GE.AND P4, PT, R22, UR4, PT ;  /* 0x0000000416007c0c */ /* 0x000fe2000bf86270 */
[----:B------:R-:W-:-:S12]  /*bd90*/  BRA.DIV UR5, `(.L_x_230) ;  /* 0x0000003605a47947 */ /* 0x000fd8000b800000 */
[----:B------:R-:W0:Y:S01]  /*bda0*/  SHFL.IDX PT, R14, R0, RZ, 0x181f ;  /* 0x00181fff000e7589 */ /* 0x000e2200000e0000 */
[C---:B------:R-:W-:Y:S02]  /*bdb0*/  LOP3.LUT P5, RZ, R16.reuse, 0x400, RZ, 0xc0, !PT ;  /* 0x0000040010ff7812 */ /* 0x040fe400078ac0ff */
[C---:B------:R-:W-:Y:S01]  /*bdc0*/  LOP3.LUT P6, RZ, R16.reuse, 0x800, RZ, 0xc0, !PT ;  /* 0x0000080010ff7812 */ /* 0x040fe200078cc0ff */
[----:B------:R-:W1:Y:S01]  /*bdd0*/  SHFL.IDX PT, R2, R4, RZ, 0x181f ;  /* 0x00181fff04027589 */ /* 0x000e6200000e0000 */
[----:B------:R-:W-:Y:S02]  /*bde0*/  P2R R5, PR, RZ, 0x20 ;  /* 0x00000020ff057803 */ /* 0x000fe40000000000 */
[----:B------:R-:W-:-:S09]  /*bdf0*/  LOP3.LUT P5, RZ, R16, 0x1000, RZ, 0xc0, !PT ;  /* 0x0000100010ff7812 */ /* 0x000fd200078ac0ff */
[----:B------:R-:W-:-:S04]  /*be00*/  @!P6 LEA R9, R28, UR42, 0x1 ;  /* 0x0000002a1c09ec11 */ /* 0x000fc8000f8e08ff */
[----:B------:R-:W-:Y:S02]  /*be10*/  @!P5 LEA R7, R28, UR42, 0x1 ;  /* 0x0000002a1c07dc11 */ /* 0x000fe4000f8e08ff */
[----:B0-----:R-:W-:-:S05]  /*be20*/  @!P5 LEA R14, P0, R22, R14, 0x1 ;  /* 0x0000000e160ed211 */ /* 0x001fca00078008ff */
[----:B-1----:R-:W-:Y:S01]  /*be30*/  @!P5 IMAD.X R3, RZ, RZ, R2, P0 ;  /* 0x000000ffff03d224 */ /* 0x002fe200000e0602 */
[----:B------:R-:W-:Y:S02]  /*be40*/  @!P5 MOV R2, R14 ;  /* 0x0000000e0002d202 */ /* 0x000fe40000000f00 */
[----:B------:R-:W0:Y:S04]  /*be50*/  SHFL.IDX PT, R14, R0, 0x1, 0x181f ;  /* 0x00381f00000e7f89 */ /* 0x000e2800000e0000 */
[----:B------:R-:W-:Y:S04]  /*be60*/  @!P5 LDGSTS.E.BYPASS.LTC128B.128 [R7+0x22400], desc[UR36][R2.64], !P4 ;  /* 0x224000000207dfae */ /* 0x000fe8000e101d64 */
[----:B------:R-:W-:Y:S04]  /*be70*/  @!P5 LDGSTS.E.BYPASS.LTC128B.128 [R7+0x26400], desc[UR36][R2.64+0x80], !P3 ;  /* 0x264000800207dfae */ /* 0x000fe8000d901d64 */
[----:B------:R-:W-:Y:S04]  /*be80*/  @!P5 LDGSTS.E.BYPASS.LTC128B.128 [R7+0x2a400], desc[UR36][R2.64+0x100], !P2 ;  /* 0x2a4001000207dfae */ /* 0x000fe8000d101d64 */
[----:B------:R1:W-:Y:S01]  /*be90*/  @!P5 LDGSTS.E.BYPASS.LTC128B.128 [R7+0x2e400], desc[UR36][R2.64+0x180], !P1 ;  /* 0x2e4001800207dfae */ /* 0x0003e2000c901d64 */
[----:B------:R-:W-:-:S03]  /*bea0*/  ISETP.NE.AND P5, PT, R5, RZ, PT ;  /* 0x000000ff0500720c */ /* 0x000fc60003fa5270 */
[----:B------:R-:W2:Y:S01]  /*beb0*/  SHFL.IDX PT, R5, R4, 0x1, 0x181f ;  /* 0x00381f0004057f89 */ /* 0x000ea200000e0000 */
[----:B0-----:R-:W-:-:S05]  /*bec0*/  @!P6 LEA R14, P0, R22, R14, 0x1 ;  /* 0x0000000e160ee211 */ /* 0x001fca00078008ff */
[----:B-1----:R-:W-:-:S04]  /*bed0*/  @!P6 IMAD.MOV.U32 R2, RZ, RZ, R14 ;  /* 0x000000ffff02e224 */ /* 0x002fc800078e000e */
[----:B------:R-:W-:Y:S01]  /*bee0*/  @!P5 LEA R7, R28, UR42, 0x1 ;  /* 0x0000002a1c07dc11 */ /* 0x000fe2000f8e08ff */
[----:B------:R-:W0:Y:S01]  /*bef0*/  SHFL.IDX PT, R14, R0, 0x2, 0x181f ;  /* 0x00581f00000e7f89 */ /* 0x000e2200000e0000 */
[----:B--2---:R-:W-:-:S04]  /*bf00*/  @!P6 IMAD.X R5, RZ, RZ, R5, P0 ;  /* 0x000000ffff05e224 */ /* 0x004fc800000e0605 */
[----:B------:R-:W-:Y:S02]  /*bf10*/  @!P6 IMAD.MOV.U32 R3, RZ, RZ, R5 ;  /* 0x000000ffff03e224 */ /* 0x000fe400078e0005 */
[----:B------:R-:W1:Y:S04]  /*bf20*/  SHFL.IDX PT, R5, R4, 0x2, 0x181f ;  /* 0x00581f0004057f89 */ /* 0x000e6800000e0000 */
[----:B------:R-:W-:Y:S01]  /*bf30*/  @!P6 LDGSTS.E.BYPASS.LTC128B.128 [R9+0x22c00], desc[UR36][R2.64], !P4 ;  /* 0x22c000000209efae */ /* 0x000fe2000e101d64 */
[----:B0-----:R-:W-:-:S03]  /*bf40*/  @!P5 LEA R14, P0, R22, R14, 0x1 ;  /* 0x0000000e160ed211 */ /* 0x001fc600078008ff */
[----:B------:R-:W-:Y:S04]  /*bf50*/  @!P6 LDGSTS.E.BYPASS.LTC128B.128 [R9+0x26c00], desc[UR36][R2.64+0x80], !P3 ;  /* 0x26c000800209efae */ /* 0x000fe8000d901d64 */
[----:B------:R-:W-:Y:S04]  /*bf60*/  @!P6 LDGSTS.E.BYPASS.LTC128B.128 [R9+0x2ac00], desc[UR36][R2.64+0x100], !P2 ;  /* 0x2ac001000209efae */ /* 0x000fe8000d101d64 */
[----:B------:R0:W-:Y:S01]  /*bf70*/  @!P6 LDGSTS.E.BYPASS.LTC128B.128 [R9+0x2ec00], desc[UR36][R2.64+0x180], !P1 ;  /* 0x2ec001800209efae */ /* 0x0001e2000c901d64 */
[----:B------:R-:W-:-:S04]  /*bf80*/  LOP3.LUT P6, RZ, R16, 0x80, RZ, 0xc0, !PT ;  /* 0x0000008010ff7812 */ /* 0x000fc800078cc0ff */
[----:B------:R-:W-:Y:S02]  /*bf90*/  P2R R6, PR, RZ, 0x40 ;  /* 0x00000040ff067803 */ /* 0x000fe40000000000 */
[----:B------:R-:W-:Y:S02]  /*bfa0*/  LOP3.LUT P6, RZ, R16, 0x200, RZ, 0xc0, !PT ;  /* 0x0000020010ff7812 */ /* 0x000fe400078cc0ff */
[----:B-1----:R-:W-:Y:S01]  /*bfb0*/  @!P5 IADD3.X R5, RZ, R5, RZ, P0, !PT ;  /* 0x00000005ff05d210 */ /* 0x002fe200007fe4ff */
[----:B0-----:R-:W-:Y:S02]  /*bfc0*/  @!P5 IMAD.MOV.U32 R2, RZ, RZ, R14 ;  /* 0x000000ffff02d224 */ /* 0x001fe400078e000e */
[----:B------:R-:W0:Y:S02]  /*bfd0*/  SHFL.IDX PT, R14, R0, 0x3, 0x181f ;  /* 0x00781f00000e7f89 */ /* 0x000e2400000e0000 */
[----:B------:R-:W-:Y:S02]  /*bfe0*/  @!P5 IMAD.MOV.U32 R3, RZ, RZ, R5 ;  /* 0x000000ffff03d224 */ /* 0x000fe400078e0005 */
[----:B------:R-:W1:Y:S04]  /*bff0*/  SHFL.IDX PT, R5, R4, 0x3, 0x181f ;  /* 0x00781f0004057f89 */ /* 0x000e6800000e0000 */
[----:B------:R-:W-:Y:S01]  /*c000*/  @!P6 LEA R9, R28, UR42, 0x1 ;  /* 0x0000002a1c09ec11 */ /* 0x000fe2000f8e08ff */
[----:B------:R-:W-:Y:S04]  /*c010*/  @!P5 LDGSTS.E.BYPASS.LTC128B.128 [R7+0x23400], desc[UR36][R2.64], !P4 ;  /* 0x234000000207dfae */ /* 0x000fe8000e101d64 */
[----:B------:R-:W-:Y:S04]  /*c020*/  @!P5 LDGSTS.E.BYPASS.LTC128B.128 [R7+0x27400], desc[UR36][R2.64+0x80], !P3 ;  /* 0x274000800207dfae */ /* 0x000fe8000d901d64 */
[----:B------:R-:W-:Y:S04]  /*c030*/  @!P5 LDGSTS.E.BYPASS.LTC128B.128 [R7+0x2b400], desc[UR36][R2.64+0x100], !P2 ;  /* 0x2b4001000207dfae */ /* 0x000fe8000d101d64 */
[----:B------:R2:W-:Y:S01]  /*c040*/  @!P5 LDGSTS.E.BYPASS.LTC128B.128 [R7+0x2f400], desc[UR36][R2.64+0x180], !P1 ;  /* 0x2f4001800207dfae */ /* 0x0005e2000c901d64 */
[----:B------:R-:W-:-:S02]  /*c050*/  LOP3.LUT P5, RZ, R16, 0x40, RZ, 0xc0, !PT ;  /* 0x0000004010ff7812 */ /* 0x000fc400078ac0ff */
[----:B0-----:R-:W-:Y:S02]  /*c060*/  @!P6 LEA R14, P0, R22, R14, 0x1 ;  /* 0x0000000e160ee211 */ /* 0x001fe400078008ff */
[----:B------:R-:W-:Y:S02]  /*c070*/  P2R R8, PR, RZ, 0x20 ;  /* 0x00000020ff087803 */ /* 0x000fe40000000000 */
[----:B------:R-:W-:Y:S01]  /*c080*/  LOP3.LUT P5, RZ, R16, 0x100, RZ, 0xc0, !PT ;  /* 0x0000010010ff7812 */ /* 0x000fe200078ac0ff */
[----:B-1----:R-:W-:Y:S01]  /*c090*/  @!P6 IMAD.X R5, RZ, RZ, R5, P0 ;  /* 0x000000ffff05e224 */ /* 0x002fe200000e0605 */
[----:B--2---:R-:W-:-:S03]  /*c0a0*/  @!P6 MOV R2, R14 ;  /* 0x0000000e0002e202 */ /* 0x004fc60000000f00 */
[----:B------:R-:W-:Y:S01]  /*c0b0*/  @!P6 IMAD.MOV.U32 R3, RZ, RZ, R5 ;  /* 0x000000ffff03e224 */ /* 0x000fe200078e0005 */
[----:B------:R-:W0:Y:S04]  /*c0c0*/  SHFL.IDX PT, R14, R0, 0x4, 0x181f ;  /* 0x00981f00000e7f89 */ /* 0x000e2800000e0000 */
[----:B------:R-:W1:Y:S03]  /*c0d0*/  SHFL.IDX PT, R5, R4, 0x4, 0x181f ;  /* 0x00981f0004057f89 */ /* 0x000e6600000e0000 */
[----:B------:R-:W-:Y:S01]  /*c0e0*/  @!P5 LEA R7, R28, UR42, 0x1 ;  /* 0x0000002a1c07dc11 */ /* 0x000fe2000f8e08ff */
[----:B------:R-:W-:Y:S04]  /*c0f0*/  @!P6 LDGSTS.E.BYPASS.LTC128B.128 [R9+0x23c00], desc[UR36][R2.64], !P4 ;  /* 0x23c000000209efae */ /* 0x000fe8000e101d64 */
[----:B------:R-:W-:Y:S04]  /*c100*/  @!P6 LDGSTS.E.BYPASS.LTC128B.128 [R9+0x27c00], desc[UR36][R2.64+0x80], !P3 ;  /* 0x27c000800209efae */ /* 0x000fe8000d901d64 */
[----:B------:R-:W-:Y:S04]  /*c110*/  @!P6 LDGSTS.E.BYPASS.LTC128B.128 [R9+0x2bc00], desc[UR36][R2.64+0x100], !P2 ;  /* 0x2bc001000209efae */ /* 0x000fe8000d101d64 */
[----:B------:R2:W-:Y:S01]  /*c120*/  @!P6 LDGSTS.E.BYPASS.LTC128B.128 [R9+0x2fc00], desc[UR36][R2.64+0x180], !P1 ;  /* 0x2fc001800209efae */ /* 0x0005e2000c901d64 */
[----:B------:R-:W-:-:S02]  /*c130*/  ISETP.NE.AND P6, PT, R6, RZ, PT ;  /* 0x000000ff0600720c */ /* 0x000fc40003fc5270 */
[----:B0-----:R-:W-:-:S05]  /*c140*/  @!P5 LEA R14, P0, R22, R14, 0x1 ;  /* 0x0000000e160ed211 */ /* 0x001fca00078008ff */
[----:B-1----:R-:W-:Y:S02]  /*c150*/  @!P5 IMAD.X R5, RZ, RZ, R5, P0 ;  /* 0x000000ffff05d224 */ /* 0x002fe400000e0605 */
[----:B--2---:R-:W-:Y:S02]  /*c160*/  @!P5 IMAD.MOV.U32 R2, RZ, RZ, R14 ;  /* 0x000000ffff02d224 */ /* 0x004fe400078e000e */
[----:B------:R-:W0:Y:S01]  /*c170*/  SHFL.IDX PT, R14, R0, 0x5, 0x181f ;  /* 0x00b81f00000e7f89 */ /* 0x000e2200000e0000 */
[----:B------:R-:W-:Y:S02]  /*c180*/  @!P5 MOV R3, R5 ;  /* 0x000000050003d202 */ /* 0x000fe40000000f00 */
[----:B------:R-:W-:Y:S01]  /*c190*/  @!P6 LEA R9, R28, UR42, 0x1 ;  /* 0x0000002a1c09ec11 */ /* 0x000fe2000f8e08ff */
[----:B------:R-:W1:Y:S04]  /*c1a0*/  SHFL.IDX PT, R5, R4, 0x5, 0x181f ;  /* 0x00b81f0004057f89 */ /* 0x000e6800000e0000 */
        /* <DEDUP_REMOVED lines=9> */
[----:B------:R-:W-:Y:S01]  /*c240*/  @!P6 IMAD.MOV.U32 R3, RZ, RZ, R5 ;  /* 0x000000ffff03e224 */ /* 0x000fe200078e0005 */
[----:B------:R-:W-:Y:S02]  /*c250*/  @!P5 LEA R7, R28, UR42, 0x1 ;  /* 0x0000002a1c07dc11 */ /* 0x000fe4000f8e08ff */
[----:B------:R-:W1:Y:S04]  /*c260*/  SHFL.IDX PT, R5, R4, 0x6, 0x181f ;  /* 0x00d81f0004057f89 */ /* 0x000e6800000e0000 */
[----:B------:R-:W-:Y:S04]  /*c270*/  @!P6 LDGSTS.E.BYPASS.LTC128B.128 [R9+0x24c00], desc[UR36][R2.64], !P4 ;  /* 0x24c000000209efae */ /* 0x000fe8000e101d64 */
[----:B------:R-:W-:Y:S04]  /*c280*/  @!P6 LDGSTS.E.BYPASS.LTC128B.128 [R9+0x28c00], desc[UR36][R2.64+0x80], !P3 ;  /* 0x28c000800209efae */ /* 0x000fe8000d901d64 */
[----:B------:R-:W-:Y:S04]  /*c290*/  @!P6 LDGSTS.E.BYPASS.LTC128B.128 [R9+0x2cc00], desc[UR36][R2.64+0x100], !P2 ;  /* 0x2cc001000209efae */ /* 0x000fe8000d101d64 */
[----:B------:R2:W-:Y:S01]  /*c2a0*/  @!P6 LDGSTS.E.BYPASS.LTC128B.128 [R9+0x30c00], desc[UR36][R2.64+0x180], !P1 ;  /* 0x30c001800209efae */ /* 0x0005e2000c901d64 */
[----:B0-----:R-:W-:-:S04]  /*c2b0*/  @!P5 LEA R14, P0, R22, R14, 0x1 ;  /* 0x0000000e160ed211 */ /* 0x001fc800078008ff */
[----:B-1----:R-:W-:Y:S01]  /*c2c0*/  @!P5 IADD3.X R5, RZ, R5, RZ, P0, !PT ;  /* 0x00000005ff05d210 */ /* 0x002fe200007fe4ff */
[----:B--2---:R-:W-:-:S04]  /*c2d0*/  @!P5 IMAD.MOV.U32 R2, RZ, RZ, R14 ;  /* 0x000000ffff02d224 */ /* 0x004fc800078e000e */
[----:B------:R-:W-:Y:S01]  /*c2e0*/  @!P5 IMAD.MOV.U32 R3, RZ, RZ, R5 ;  /* 0x000000ffff03d224 */ /* 0x000fe200078e0005 */
[----:B------:R0:W1:Y:S04]  /*c2f0*/  SHFL.IDX PT, R14, R0, 0x7, 0x181f ;  /* 0x00f81f00000e7f89 */ /* 0x00006800000e0000 */
[----:B------:R0:W-:Y:S04]  /*c300*/  @!P5 LDGSTS.E.BYPASS.LTC128B.128 [R7+0x25400], desc[UR36][R2.64], !P4 ;  /* 0x254000000207dfae */ /* 0x0001e8000e101d64 */
[----:B------:R0:W-:Y:S04]  /*c310*/  @!P5 LDGSTS.E.BYPASS.LTC128B.128 [R7+0x29400], desc[UR36][R2.64+0x80], !P3 ;  /* 0x294000800207dfae */ /* 0x0001e8000d901d64 */
[----:B------:R0:W-:Y:S04]  /*c320*/  @!P5 LDGSTS.E.BYPASS.LTC128B.128 [R7+0x2d400], desc[UR36][R2.64+0x100], !P2 ;  /* 0x2d4001000207dfae */ /* 0x0001e8000d101d64 */
[----:B------:R0:W-:Y:S04]  /*c330*/  @!P5 LDGSTS.E.BYPASS.LTC128B.128 [R7+0x31400], desc[UR36][R2.64+0x180], !P1 ;  /* 0x314001800207dfae */ /* 0x0001e8000c901d64 */
[----:B------:R0:W2:Y:S02]  /*c340*/  SHFL.IDX PT, R5, R4, 0x7, 0x181f ;  /* 0x00f81f0004057f89 */ /* 0x0000a400000e0000 */
.L_x_318:
[----:B------:R-:W-:Y:S01]  /*c350*/  LOP3.LUT P0, RZ, R16, 0x2000, RZ, 0xc0, !PT ;  /* 0x0000200010ff7812 */ /* 0x000fe2000780c0ff */
[----:B------:R-:W-:-:S12]  /*c360*/  BSSY B0, `(.L_x_231) ;  /* 0x000000c000007945 */ /* 0x000fd80003800000 */
[----:B------:R-:W-:Y:S05]  /*c370*/  @P0 BRA `(.L_x_232) ;  /* 0x0000000000280947 */ /* 0x000fea0003800000 */
[----:B01----:R-:W-:-:S05]  /*c380*/  LEA R2, P0, R22, R14, 0x1 ;  /* 0x0000000e16027211 */ /* 0x003fca00078008ff */
[----:B--2---:R-:W-:Y:S01]  /*c390*/  IMAD.X R3, RZ, RZ, R5, P0 ;  /* 0x000000ffff037224 */ /* 0x004fe200000e0605 */
[----:B------:R-:W-:-:S05]  /*c3a0*/  LEA R5, R28, UR42, 0x1 ;  /* 0x0000002a1c057c11 */ /* 0x000fca000f8e08ff */
[----:B------:R-:W-:Y:S01]  /*c3b0*/  @!PT LDS RZ, [RZ] ;  /* 0x00000000fffff984 */ /* 0x000fe20000000800 */
[----:B------:R-:W-:Y:S01]  /*c3c0*/  @!PT LDS RZ, [RZ] ;  /* 0x00000000fffff984 */ /* 0x000fe20000000800 */
[----:B------:R-:W-:Y:S01]  /*c3d0*/  @!PT LDS RZ, [RZ] ;  /* 0x00000000fffff984 */ /* 0x000fe20000000800 */
[----:B------:R3:W-:Y:S04]  /*c3e0*/  LDGSTS.E.BYPASS.LTC128B.128 [R5+0x25c00], desc[UR36][R2.64], !P4 ;  /* 0x25c0000002057fae */ /* 0x0007e8000e101d64 */
[----:B------:R3:W-:Y:S04]  /*c3f0*/  LDGSTS.E.BYPASS.LTC128B.128 [R5+0x29c00], desc[UR36][R2.64+0x80], !P3 ;  /* 0x29c0008002057fae */ /* 0x0007e8000d901d64 */
[----:B------:R3:W-:Y:S04]  /*c400*/  LDGSTS.E.BYPASS.LTC128B.128 [R5+0x2dc00], desc[UR36][R2.64+0x100], !P2 ;  /* 0x2dc0010002057fae */ /* 0x0007e8000d101d64 */
[----:B------:R3:W-:Y:S02]  /*c410*/  LDGSTS.E.BYPASS.LTC128B.128 [R5+0x31c00], desc[UR36][R2.64+0x180], !P1 ;  /* 0x31c0018002057fae */ /* 0x0007e4000c901d64 */
.L_x_232:
[----:B------:R-:W-:Y:S05]  /*c420*/  BSYNC B0 ;  /* 0x0000000000007941 */ /* 0x000fea0003800000 */
.L_x_231:
[----:B------:R-:W-:Y:S01]  /*c430*/  NOP ;  /* 0x0000000000007918 */ /* 0x000fe20000000000 */
[----:B------:R-:W-:Y:S01]  /*c440*/  SYNCS.ARRIVE.TRANS64.RED.A0T1 RZ, [UR42+0x32410], RZ ;  /* 0x032410ffffff79a7 */ /* 0x000fe2000820042a */
[----:B0-----:R-:W-:Y:S01]  /*c450*/  MOV R0, 0x1 ;  /* 0x0000000100007802 */ /* 0x001fe20000000f00 */
[----:B------:R-:W-:Y:S03]  /*c460*/  ARRIVES.LDGSTSBAR.64.TRANSCNT [UR42+0x32410] ;  /* 0x03241000ff0079b0 */ /* 0x000fe60008000aaa */
[----:B------:R-:W-:Y:S01]  /*c470*/  SHF.L.U32 R0, R0, 0x1f, RZ ;  /* 0x0000001f00007819 */ /* 0x000fe200000006ff */
[----:B------:R-:W-:Y:S01]  /*c480*/  NOP ;  /* 0x0000000000007918 */ /* 0x000fe20000000000 */
[----:B------:R-:W-:Y:S02]  /*c490*/  SYNCS.ARRIVE.TRANS64.A1T0 RZ, [UR42+0x32410], RZ ;  /* 0x032410ffffff79a7 */ /* 0x000fe4000810002a */
[----:B------:R-:W0:Y:S02]  /*c4a0*/  SYNCS.PHASECHK.TRANS64.TRYWAIT P0, [UR42+0x32420], R0 ;  /* 0x03242000ff0075a7 */ /* 0x000e24000800016a */
[----:B0-----:R-:W-:Y:S05]  /*c4b0*/  @!P0 BRA `(.L_x_233) ;  /* 0x0000003800a48947 */ /* 0x001fea0003800000 */
.L_x_319:
[----:B------:R-:W-:-:S13]  /*c4c0*/  LOP3.LUT P0, RZ, R16, 0x20, RZ, 0xc0, !PT ;  /* 0x0000002010ff7812 */ /* 0x000fda000780c0ff */
[----:B------:R-:W-:Y:S05]  /*c4d0*/  @!P0 BRA `(.L_x_234) ;  /* 0x0000000000048947 */ /* 0x000fea0003800000 */
[----:B------:R-:W-:Y:S01]  /*c4e0*/  BPT.TRAP 0x1 ;  /* 0x000000040000795c */ /* 0x000fe20000300000 */
.L_x_234:
[----:B------:R-:W4:Y:S02]  /*c4f0*/  SYNCS.PHASECHK.TRANS64.TRYWAIT P0, [UR42+0x32460], R0 ;  /* 0x03246000ff0075a7 */ /* 0x000f24000800016a */
[----:B----4-:R-:W-:Y:S05]  /*c500*/  @!P0 BRA `(.L_x_235) ;  /* 0x0000003800a88947 */ /* 0x010fea0003800000 */
.L_x_320:
[----:B------:R-:W-:Y:S01]  /*c510*/  ULDC.64 UR4, c[0x0][0x328] ;  /* 0x0000ca0000047ab9 */ /* 0x000fe20000000a00 */
[----:B------:R-:W-:Y:S01]  /*c520*/  ULDC.64 UR6, c[0x0][0x338] ;  /* 0x0000ce0000067ab9 */ /* 0x000fe20000000a00 */
[----:B0-----:R-:W-:Y:S01]  /*c530*/  IMAD R0, R25, UR4, RZ ;  /* 0x0000000419007c24 */ /* 0x001fe2000f8e02ff */
[C---:B------:R-:W-:Y:S01]  /*c540*/  LOP3.LUT P3, RZ, R16.reuse, 0x10, RZ, 0xc0, !PT ;  /* 0x0000001010ff7812 */ /* 0x040fe2000786c0ff */
[----:B---3--:R-:W-:Y:S01]  /*c550*/  IMAD.WIDE.U32 R2, R23, UR4, RZ ;  /* 0x0000000417027c25 */ /* 0x008fe2000f8e00ff */
[----:B------:R-:W-:Y:S02]  /*c560*/  R2UR UR4, R29 ;  /* 0x000000001d0472ca */ /* 0x000fe400000e0000 */
[C---:B------:R-:W-:Y:S01]  /*c570*/  LOP3.LUT P2, RZ, R16.reuse, 0x8, RZ, 0xc0, !PT ;  /* 0x0000000810ff7812 */ /* 0x040fe2000784c0ff */
[----:B------:R-:W-:Y:S01]  /*c580*/  IMAD R23, R23, UR5, R0 ;  /* 0x0000000517177c24 */ /* 0x000fe2000f8e0200 */
[C---:B------:R-:W-:Y:S01]  /*c590*/  LOP3.LUT P1, RZ, R16.reuse, 0x4, RZ, 0xc0, !PT ;  /* 0x0000000410ff7812 */ /* 0x040fe2000782c0ff */
[----:B--2---:R-:W-:Y:S01]  /*c5a0*/  IMAD R5, R19, UR6, RZ ;  /* 0x0000000613057c24 */ /* 0x004fe2000f8e02ff */
[----:B------:R-:W-:Y:S01]  /*c5b0*/  SEL R0, RZ, 0x4, P2 ;  /* 0x00000004ff007807 */ /* 0x000fe20001000000 */
[----:B------:R-:W-:Y:S01]  /*c5c0*/  IMAD.IADD R3, R3, 0x1, R23 ;  /* 0x0000000103037824 */ /* 0x000fe200078e0217 */
[----:B------:R-:W-:Y:S01]  /*c5d0*/  LOP3.LUT P4, RZ, R16, 0x1, RZ, 0xc0, !PT ;  /* 0x0000000110ff7812 */ /* 0x000fe2000788c0ff */
[----:B------:R-:W-:-:S02]  /*c5e0*/  IMAD R5, R18, UR7, R5 ;  /* 0x0000000712057c24 */ /* 0x000fc4000f8e0205 */
[----:B------:R-:W-:Y:S01]  /*c5f0*/  IMAD.WIDE.U32 R2, R18, UR6, R2 ;  /* 0x0000000612027c25 */ /* 0x000fe2000f8e0002 */
[----:B------:R-:W-:Y:S02]  /*c600*/  ULDC.64 UR6, c[0x0][0x330] ;  /* 0x0000cc0000067ab9 */ /* 0x000fe40000000a00 */
[----:B------:R-:W-:Y:S01]  /*c610*/  UIMAD UR4, UR4, UR6, URZ ;  /* 0x00000006040472a4 */ /* 0x000fe2000f8e023f */
[----:B------:R-:W-:Y:S02]  /*c620*/  IMAD.IADD R3, R3, 0x1, R5 ;  /* 0x0000000103037824 */ /* 0x000fe400078e0205 */
[----:B------:R-:W-:Y:S01]  /*c630*/  IMAD.U32 R5, RZ, RZ, UR6 ;  /* 0x00000006ff057e24 */ /* 0x000fe2000f8e00ff */
[----:B------:R-:W-:-:S03]  /*c640*/  UIMAD UR4, UR39, UR7, UR4 ;  /* 0x00000007270472a4 */ /* 0x000fc6000f8e0204 */
[----:B------:R-:W-:Y:S01]  /*c650*/  IMAD.WIDE.U32 R2, R5, UR39, R2 ;  /* 0x0000002705027c25 */ /* 0x000fe2000f8e0002 */
[----:B------:R-:W-:Y:S01]  /*c660*/  ULDC.64 UR6, c[0x0][0x318] ;  /* 0x0000c60000067ab9 */ /* 0x000fe20000000a00 */
[----:B------:R-:W-:-:S03]  /*c670*/  SEL R5, RZ, 0x8, P1 ;  /* 0x00000008ff057807 */ /* 0x000fc60000800000 */
        /* <DEDUP_REMOVED lines=8> */
[----:B-1----:R-:W0:Y:S01]  /*c700*/  SHFL.IDX PT, R14, R18, RZ, 0x181f ;  /* 0x00181fff120e7589 */ /* 0x002e2200000e0000 */
[----:B------:R-:W-:Y:S01]  /*c710*/  IMAD.SHL.U32 R0, R22, 0x2, RZ ;  /* 0x0000000216007824 */ /* 0x000fe200078e00ff */
[----:B------:R-:W-:Y:S02]  /*c720*/  LEA R10, R28, UR42, 0x1 ;  /* 0x0000002a1c0a7c11 */ /* 0x000fe4000f8e08ff */
[----:B------:R-:W1:Y:S01]  /*c730*/  SHFL.IDX PT, R3, R19, RZ, 0x181f ;  /* 0x00181fff13037589 */ /* 0x000e6200000e0000 */
[C---:B------:R-:W-:Y:S02]  /*c740*/  LOP3.LUT P2, RZ, R5.reuse, 0x2, RZ, 0xc0, !PT ;  /* 0x0000000205ff7812 */ /* 0x040fe4000784c0ff */
[----:B------:R-:W-:Y:S01]  /*c750*/  LOP3.LUT P1, RZ, R5, 0x4, RZ, 0xc0, !PT ;  /* 0x0000000405ff7812 */ /* 0x000fe2000782c0ff */
[----:B------:R-:W-:Y:S01]  /*c760*/  SHFL.IDX PT, R4, R19, 0x1, 0x181f ;  /* 0x00381f0013047f89 */ /* 0x000fe200000e0000 */
[----:B------:R-:W-:-:S03]  /*c770*/  VIADD R31, R10, 0x400 ;  /* 0x000004000a1f7836 */ /* 0x000fc60000000000 */
[----:B------:R-:W-:Y:S01]  /*c780*/  SHFL.IDX PT, R20, R19, 0x4, 0x181f ;  /* 0x00981f0013147f89 */ /* 0x000fe200000e0000 */
[----:B0-----:R-:W-:-:S03]  /*c790*/  IADD3 R2, P0, R14, R0, RZ ;  /* 0x000000000e027210 */ /* 0x001fc60007f1e0ff */
[----:B------:R-:W0:Y:S02]  /*c7a0*/  SHFL.IDX PT, R14, R18, 0x1, 0x181f ;  /* 0x00381f00120e7f89 */ /* 0x000e2400000e0000 */
[----:B-1----:R-:W-:Y:S01]  /*c7b0*/  IMAD.X R3, RZ, RZ, R3, P0 ;  /* 0x000000ffff037224 */ /* 0x002fe200000e0603 */
[----:B0-----:R-:W-:Y:S02]  /*c7c0*/  IADD3 R6, P0, R14, R0, RZ ;  /* 0x000000000e067210 */ /* 0x001fe40007f1e0ff */
[----:B------:R-:W0:Y:S02]  /*c7d0*/  SHFL.IDX PT, R14, R18, 0x2, 0x181f ;  /* 0x00581f00120e7f89 */ /* 0x000e2400000e0000 */
[----:B------:R-:W-:Y:S02]  /*c7e0*/  IADD3.X R7, RZ, R4, RZ, P0, !PT ;  /* 0x00000004ff077210 */ /* 0x000fe400007fe4ff */
[----:B------:R-:W1:Y:S01]  /*c7f0*/  SHFL.IDX PT, R4, R19, 0x2, 0x181f ;  /* 0x00581f0013047f89 */ /* 0x000e6200000e0000 */
[----:B0-----:R-:W-:-:S03]  /*c800*/  IADD3 R8, P0, R14, R0, RZ ;  /* 0x000000000e087210 */ /* 0x001fc60007f1e0ff */
[----:B------:R-:W0:Y:S02]  /*c810*/  SHFL.IDX PT, R14, R18, 0x3, 0x181f ;  /* 0x00781f00120e7f89 */ /* 0x000e2400000e0000 */
[----:B-1----:R-:W-:Y:S01]  /*c820*/  IMAD.X R9, RZ, RZ, R4, P0 ;  /* 0x000000ffff097224 */ /* 0x002fe200000e0604 */
[----:B------:R-:W-:-:S13]  /*c830*/  ISETP.LT.OR P0, PT, R17, 0x1, P4 ;  /* 0x000000011100780c */ /* 0x000fda0002701670 */
[----:B------:R-:W-:Y:S01]  /*c840*/  LDGSTS.E.BYPASS.LTC128B.128 [R10+0x400], desc[UR36][R2.64], !P0 ;  /* 0x00400000020a7fae */ /* 0x000fe2000c101d64 */
[----:B------:R-:W-:-:S13]  /*c850*/  ISETP.LT.OR P0, PT, R17, 0x1, !P2 ;  /* 0x000000011100780c */ /* 0x000fda0005701670 */
[----:B------:R-:W-:Y:S01]  /*c860*/  LDGSTS.E.BYPASS.LTC128B.128 [R10+0x3400], desc[UR36][R2.64+0x80], !P0 ;  /* 0x03400080020a7fae */ /* 0x000fe2000c101d64 */
[----:B------:R-:W-:-:S13]  /*c870*/  ISETP.LT.OR P0, PT, R17, 0x1, !P1 ;  /* 0x000000011100780c */ /* 0x000fda0004f01670 */
[----:B------:R-:W-:Y:S01]  /*c880*/  LDGSTS.E.BYPASS.LTC128B.128 [R10+0x6400], desc[UR36][R2.64+0x100], !P0 ;  /* 0x06400100020a7fae */ /* 0x000fe2000c101d64 */
[----:B------:R-:W-:-:S03]  /*c890*/  LOP3.LUT P0, RZ, R5, 0x8, RZ, 0xc0, !PT ;  /* 0x0000000805ff7812 */ /* 0x000fc6000780c0ff */
[----:B------:R-:W1:Y:S01]  /*c8a0*/  SHFL.IDX PT, R5, R19, 0x3, 0x181f ;  /* 0x00781f0013057f89 */ /* 0x000e6200000e0000 */
[----:B------:R-:W-:-:S03]  /*c8b0*/  ISETP.LT.OR P3, PT, R17, 0x1, !P0 ;  /* 0x000000011100780c */ /* 0x000fc60004761670 */
[----:B------:R-:W-:Y:S10]  /*c8c0*/  SHFL.IDX PT, R19, R19, 0x5, 0x181f ;  /* 0x00b81f0013137f89 */ /* 0x000ff400000e0000 */
[----:B------:R2:W-:Y:S01]  /*c8d0*/  LDGSTS.E.BYPASS.LTC128B.128 [R10+0x9400], desc[UR36][R2.64+0x180], !P3 ;  /* 0x09400180020a7fae */ /* 0x0005e2000d901d64 */
[----:B0-----:R-:W-:-:S03]  /*c8e0*/  IADD3 R4, P3, R14, R0, RZ ;  /* 0x000000000e047210 */ /* 0x001fc60007f7e0ff */
[----:B------:R-:W2:Y:S02]  /*c8f0*/  SHFL.IDX PT, R14, R18, 0x4, 0x181f ;  /* 0x00981f00120e7f89 */ /* 0x000ea400000e0000 */
[----:B-1----:R-:W-:Y:S01]  /*c900*/  IMAD.X R5, RZ, RZ, R5, P3 ;  /* 0x000000ffff057224 */ /* 0x002fe200018e0605 */
[----:B------:R-:W-:-:S13]  /*c910*/  ISETP.LT.OR P3, PT, R17, 0x11, P4 ;  /* 0x000000111100780c */ /* 0x000fda0002761670 */
[----:B------:R-:W-:Y:S01]  /*c920*/  LDGSTS.E.BYPASS.LTC128B.128 [R10+0xc00], desc[UR36][R6.64], !P3 ;  /* 0x00c00000060a7fae */ /* 0x000fe2000d901d64 */
[----:B------:R-:W-:-:S13]  /*c930*/  ISETP.LT.OR P3, PT, R17, 0x11, !P2 ;  /* 0x000000111100780c */ /* 0x000fda0005761670 */
[----:B------:R-:W-:Y:S01]  /*c940*/  LDGSTS.E.BYPASS.LTC128B.128 [R10+0x3c00], desc[UR36][R6.64+0x80], !P3 ;  /* 0x03c00080060a7fae */ /* 0x000fe2000d901d64 */
[----:B------:R-:W-:-:S13]  /*c950*/  ISETP.LT.OR P3, PT, R17, 0x11, !P1 ;  /* 0x000000111100780c */ /* 0x000fda0004f61670 */
[----:B------:R-:W-:Y:S01]  /*c960*/  LDGSTS.E.BYPASS.LTC128B.128 [R10+0x6c00], desc[UR36][R6.64+0x100], !P3 ;  /* 0x06c00100060a7fae */ /* 0x000fe2000d901d64 */
[----:B------:R-:W-:-:S13]  /*c970*/  ISETP.LT.OR P3, PT, R17, 0x11, !P0 ;  /* 0x000000111100780c */ /* 0x000fda0004761670 */
[----:B------:R0:W-:Y:S01]  /*c980*/  LDGSTS.E.BYPASS.LTC128B.128 [R10+0x9c00], desc[UR36][R6.64+0x180], !P3 ;  /* 0x09c00180060a7fae */ /* 0x0001e2000d901d64 */
[----:B--2---:R-:W-:-:S03]  /*c990*/  IADD3 R2, P3, R14, R0, RZ ;  /* 0x000000000e027210 */ /* 0x004fc60007f7e0ff */
[----:B------:R1:W2:Y:S02]  /*c9a0*/  SHFL.IDX PT, R14, R18, 0x5, 0x181f ;  /* 0x00b81f00120e7f89 */ /* 0x0002a400000e0000 */
[----:B------:R-:W-:Y:S01]  /*c9b0*/  IMAD.X R3, RZ, RZ, R20, P3 ;  /* 0x000000ffff037224 */ /* 0x000fe200018e0614 */
[----:B------:R-:W-:Y:S02]  /*c9c0*/  ISETP.LT.OR P3, PT, R17, 0x21, P4 ;  /* 0x000000211100780c */ /* 0x000fe40002761670 */
[----:B0-----:R-:W-:-:S11]  /*c9d0*/  MOV R6, RZ ;  /* 0x000000ff00067202 */ /* 0x001fd60000000f00 */
        /* <DEDUP_REMOVED lines=22> */
[----:B--2---:R1:W-:Y:S02]  /*cb40*/  LDGSTS.E.BYPASS.LTC128B.128 [R10+0xb400], desc[UR36][R2.64+0x180], !P3 ;  /* 0x0b400180020a7fae */ /* 0x0043e4000d901d64 */
.L_x_334:
[----:B01----:R-:W-:Y:S02]  /*cb50*/  IADD3 R2, P3, R14, R0, RZ ;  /* 0x000000000e027210 */ /* 0x003fe40007f7e0ff */
        /* <DEDUP_REMOVED lines=16> */
[----:B------:R-:W-:-:S13]  /*cc60*/  LOP3.LUT P4, RZ, R16, 0x20, RZ, 0xc0, !PT ;  /* 0x0000002010ff7812 */ /* 0x000fda000788c0ff */
[----:B0-----:R-:W-:Y:S05]  /*cc70*/  @!P4 BRA `(.L_x_237) ;  /* 0x000000000004c947 */ /* 0x001fea0003800000 */
[----:B------:R-:W-:Y:S01]  /*cc80*/  BPT.TRAP 0x1 ;  /* 0x000000040000795c */ /* 0x000fe20000300000 */
.L_x_237:
        /* <DEDUP_REMOVED lines=8> */
[----:B------:R-:W0:Y:S01]  /*cd10*/  S2R R2, SR_TID.X ;  /* 0x0000000000027919 */ /* 0x000e220000002100 */
[----:B------:R-:W-:Y:S01]  /*cd20*/  UIADD3 UR4, UR44, 0x1, URZ ;  /* 0x000000012c047890 */ /* 0x000fe2000fffe03f */
[----:B------:R-:W-:Y:S01]  /*cd30*/  LOP3.LUT R3, RZ, UR40, RZ, 0x33, !PT ;  /* 0x00000028ff037c12 */ /* 0x000fe2000f8e33ff */
[----:B------:R-:W-:Y:S01]  /*cd40*/  IMAD.MOV.U32 R17, RZ, RZ, 0x1 ;  /* 0x00000001ff117424 */ /* 0x000fe200078e00ff */
[----:B------:R-:W-:Y:S01]  /*cd50*/  MOV R26, 0x1 ;  /* 0x00000001001a7802 */ /* 0x000fe20000000f00 */
[----:B------:R-:W-:Y:S01]  /*cd60*/  UIMAD UR4, UR4, UR38, URZ ;  /* 0x00000026040472a4 */ /* 0x000fe2000f8e023f */
[----:B0-----:R-:W-:-:S05]  /*cd70*/  IMAD.SHL.U32 R2, R2, 0x10, RZ ;  /* 0x0000001002027824 */ /* 0x001fca00078e00ff */
[----:B------:R-:W-:-:S04]  /*cd80*/  LOP3.LUT R2, R2, 0x70, RZ, 0xc0, !PT ;  /* 0x0000007002027812 */ /* 0x000fc800078ec0ff */
[----:B------:R-:W-:Y:S02]  /*cd90*/  IADD3 R24, R2, R24, R37 ;  /* 0x0000001802187210 */ /* 0x000fe40007ffe025 */
[----:B------:R-:W-:-:S03]  /*cda0*/  LOP3.LUT R2, RZ, UR4, RZ, 0x33, !PT ;  /* 0x00000004ff027c12 */ /* 0x000fc6000f8e33ff */
[----:B------:R-:W-:Y:S01]  /*cdb0*/  VIADD R5, R24, 0xfffffee0 ;  /* 0xfffffee018057836 */ /* 0x000fe20000000000 */
[----:B------:R-:W-:-:S04]  /*cdc0*/  VIMNMX R2, R2, R3, !PT ;  /* 0x0000000302027248 */ /* 0x000fc80007fe0100 */
[C---:B------:R-:W-:Y:S01]  /*cdd0*/  IADD3 R27, -R2.reuse, -0x2, RZ ;  /* 0xfffffffe021b7810 */ /* 0x040fe20007ffe1ff */
[----:B------:R-:W-:-:S07]  /*cde0*/  IMAD R18, R2, -0x60, R5 ;  /* 0xffffffa002127824 */ /* 0x000fce00078e0205 */
.L_x_253:
[----:B------:R-:W0:Y:S01]  /*cdf0*/  LDC R2, c[0x0][0x430] ;  /* 0x00010c00ff027b82 */ /* 0x000e220000000800 */
[----:B------:R-:W-:Y:S01]  /*ce00*/  ISETP.GT.U32.AND P0, PT, R32, 0x5f, PT ;  /* 0x0000005f2000780c */ /* 0x000fe20003f04070 */
[----:B------:R-:W-:Y:S01]  /*ce10*/  BSSY B1, `(.L_x_239) ;  /* 0x0000014000017945 */ /* 0x000fe20003800000 */
[----:B------:R-:W-:Y:S02]  /*ce20*/  IMAD.MOV.U32 R7, RZ, RZ, R18 ;  /* 0x000000ffff077224 */ /* 0x000fe400078e0012 */
[----:B------:R-:W-:Y:S01]  /*ce30*/  IMAD.MOV.U32 R4, RZ, RZ, RZ ;  /* 0x000000ffff047224 */ /* 0x000fe200078e00ff */
[----:B0-----:R-:W-:-:S13]  /*ce40*/  ISETP.NE.AND P1, PT, R2, 0x1, PT ;  /* 0x000000010200780c */ /* 0x001fda0003f25270 */
[----:B------:R-:W0:Y:S08]  /*ce50*/  @P1 LDC R3, c[0x0][0x434] ;  /* 0x00010d00ff031b82 */ /* 0x000e300000000800 */
[----:B------:R-:W1:Y:S01]  /*ce60*/  @P1 LDC R5, c[0x0][0x438] ;  /* 0x00010e00ff051b82 */ /* 0x000e620000000800 */
[----:B0-----:R-:W-:-:S05]  /*ce70*/  @P1 IMAD.HI.U32 R2, R18, R3, RZ ;  /* 0x0000000312021227 */ /* 0x001fca00078e00ff */
[----:B-1----:R-:W-:Y:S01]  /*ce80*/  @P1 SHF.R.U32.HI R7, RZ, R5, R2 ;  /* 0x00000005ff071219 */ /* 0x002fe20000011602 */
[----:B--2---:R-:W-:Y:S06]  /*ce90*/  @P0 BRA `(.L_x_240) ;  /* 0x00000000002c0947 */ /* 0x004fec0003800000 */
[----:B------:R-:W-:Y:S01]  /*cea0*/  ULDC.64 UR4, c[0x0][0x428] ;  /* 0x00010a0000047ab9 */ /* 0x000fe20000000a00 */
[--C-:B------:R-:W-:Y:S01]  /*ceb0*/  SHF.R.S32.HI R3, RZ, 0x1f, R7.reuse ;  /* 0x0000001fff037819 */ /* 0x100fe20000011407 */
[----:B------:R-:W-:Y:S02]  /*cec0*/  IMAD R5, R33, UR4, RZ ;  /* 0x0000000421057c24 */ /* 0x000fe4000f8e02ff */
[----:B------:R-:W-:Y:S02]  /*ced0*/  IMAD.MOV.U32 R2, RZ, RZ, R7 ;  /* 0x000000ffff027224 */ /* 0x000fe400078e0007 */
[C---:B------:R-:W-:Y:S02]  /*cee0*/  IMAD R5, R30.reuse, UR5, R5 ;  /* 0x000000051e057c24 */ /* 0x040fe4000f8e0205 */
[----:B------:R-:W-:Y:S01]  /*cef0*/  IMAD.WIDE.U32 R2, R30, UR4, R2 ;  /* 0x000000041e027c25 */ /* 0x000fe2000f8e0002 */
[----:B------:R-:W-:-:S04]  /*cf00*/  ULDC.64 UR4, c[0x0][0x418] ;  /* 0x0001060000047ab9 */ /* 0x000fc80000000a00 */
[----:B------:R-:W-:Y:S02]  /*cf10*/  IADD3 R3, R5, R3, RZ ;  /* 0x0000000305037210 */ /* 0x000fe40007ffe0ff */
[----:B------:R-:W-:-:S04]  /*cf20*/  LEA R4, P0, R2, UR4, 0x2 ;  /* 0x0000000402047c11 */ /* 0x000fc8000f8010ff */
[----:B------:R-:W-:-:S05]  /*cf30*/  LEA.HI.X R5, R2, UR5, R3, 0x2, P0 ;  /* 0x0000000502057c11 */ /* 0x000fca00080f1403 */
[----:B------:R0:W5:Y:S04]  /*cf40*/  LDG.E R4, desc[UR36][R4.64] ;  /* 0x0000002404047981 */ /* 0x000168000c1e1900 */
.L_x_240:
[----:B------:R-:W-:Y:S05]  /*cf50*/  BSYNC B1 ;  /* 0x0000000000017941 */ /* 0x000fea0003800000 */
.L_x_239:
[----:B------:R-:W-:-:S13]  /*cf60*/  LOP3.LUT P0, RZ, R16, 0x20, RZ, 0xc0, !PT ;  /* 0x0000002010ff7812 */ /* 0x000fda000780c0ff */
[----:B------:R-:W-:Y:S05]  /*cf70*/  @!P0 BRA `(.L_x_241) ;  /* 0x0000000000048947 */ /* 0x000fea0003800000 */
[----:B------:R-:W-:Y:S01]  /*cf80*/  BPT.TRAP 0x1 ;  /* 0x000000040000795c */ /* 0x000fe20000300000 */
.L_x_241:
[----:B------:R-:W-:Y:S01]  /*cf90*/  LEA R19, R17, UR42, 0x3 ;  /* 0x0000002a11137c11 */ /* 0x000fe2000f8e18ff */
[----:B------:R-:W-:Y:S01]  /*cfa0*/  BSSY B1, `(.L_x_242) ;  /* 0x0000004000017945 */ /* 0x000fe20003800000 */
[----:B------:R-:W-:-:S04]  /*cfb0*/  SHF.L.U32 R23, R26, 0x1f, RZ ;  /* 0x0000001f1a177819 */ /* 0x000fc800000006ff */
[----:B------:R-:W1:Y:S02]  /*cfc0*/  SYNCS.PHASECHK.TRANS64.TRYWAIT P0, [R19+URZ+0x32440], R23 ;  /* 0x03244017130075a7 */ /* 0x000e64000800017f */
[----:B-1----:R-:W-:Y:S05]  /*cfd0*/  @!P0 BRA `(.L_x_243) ;  /* 0x0000003800788947 */ /* 0x002fea0003800000 */
.L_x_335:
[----:B------:R-:W-:Y:S05]  /*cfe0*/  BSYNC B1 ;  /* 0x0000000000017941 */ /* 0x000fea0003800000 */
.L_x_242:
[----:B------:R-:W-:Y:S01]  /*cff0*/  ULDC UR4, c[0x0][0x430] ;  /* 0x00010c0000047ab9 */ /* 0x000fe20000000800 */
[----:B-----5:R-:W-:Y:S01]  /*d000*/  SHF.R.S32.HI R20, RZ, 0x1f, R4 ;  /* 0x0000001fff147819 */ /* 0x020fe20000011404 */
[----:B------:R-:W-:Y:S01]  /*d010*/  UIADD3 UR4, -UR4, URZ, URZ ;  /* 0x0000003f04047290 */ /* 0x000fe2000fffe13f */
[----:B------:R-:W-:Y:S01]  /*d020*/  LOP3.LUT P1, RZ, R16, 0x2, RZ, 0xc0, !PT ;  /* 0x0000000210ff7812 */ /* 0x000fe2000782c0ff */
[----:B------:R-:W-:Y:S01]  /*d030*/  ULDC.64 UR6, c[0x0][0x310] ;  /* 0x0000c40000067ab9 */ /* 0x000fe20000000a00 */
[----:B------:R-:W-:-:S03]  /*d040*/  IMAD R22, R17, 0x1800, R28 ;  /* 0x0000180011167824 */ /* 0x000fc600078e021c */
[----:B0-----:R-:W-:Y:S01]  /*d050*/  IMAD R5, R7, UR4, R18 ;  /* 0x0000000407057c24 */ /* 0x001fe2000f8e0212 */
[----:B------:R-:W-:-:S03]  /*d060*/  ULDC.64 UR4, c[0x0][0x300] ;  /* 0x0000c00000047ab9 */ /* 0x000fc60000000a00 */
[----:B------:R-:W-:Y:S01]  /*d070*/  IMAD.WIDE.U32 R2, R5, UR4, RZ ;  /* 0x0000000405027c25 */ /* 0x000fe2000f8e00ff */
[----:B------:R-:W-:-:S05]  /*d080*/  SHF.R.S32.HI R25, RZ, 0x1f, R5 ;  /* 0x0000001fff197819 */ /* 0x000fca0000011405 */
[----:B------:R-:W-:Y:S01]  /*d090*/  IMAD R6, R25, UR4, RZ ;  /* 0x0000000419067c24 */ /* 0x000fe2000f8e02ff */
[----:B------:R-:W-:-:S03]  /*d0a0*/  R2UR UR4, R29 ;  /* 0x000000001d0472ca */ /* 0x000fc600000e0000 */
[----:B------:R-:W-:-:S04]  /*d0b0*/  IMAD R7, R5, UR5, R6 ;  /* 0x0000000505077c24 */ /* 0x000fc8000f8e0206 */
[----:B------:R-:W-:Y:S02]  /*d0c0*/  IMAD.IADD R3, R3, 0x1, R7 ;  /* 0x0000000103037824 */ /* 0x000fe400078e0207 */
[----:B------:R-:W-:Y:S02]  /*d0d0*/  IMAD R7, R20, UR6, RZ ;  /* 0x0000000614077c24 */ /* 0x000fe4000f8e02ff */
[----:B------:R-:W-:-:S04]  /*d0e0*/  IMAD.WIDE.U32 R2, R4, UR6, R2 ;  /* 0x0000000604027c25 */ /* 0x000fc8000f8e0002 */
[----:B------:R-:W-:Y:S01]  /*d0f0*/  IMAD R7, R4, UR7, R7 ;  /* 0x0000000704077c24 */ /* 0x000fe2000f8e0207 */
        /* <DEDUP_REMOVED lines=13> */
[----:B------:R-:W-:-:S03]  /*d1d0*/  LEA R22, R22, UR42, 0x1 ;  /* 0x0000002a16167c11 */ /* 0x000fc6000f8e08ff */
[----:B------:R-:W2:Y:S04]  /*d1e0*/  SHFL.IDX PT, R3, R24, RZ, 0x181f ;  /* 0x00181fff18037589 */ /* 0x000ea800000e0000 */
[----:B------:R-:W-:Y:S04]  /*d1f0*/  SHFL.IDX PT, R6, R24, 0x1, 0x181f ;  /* 0x00381f0018067f89 */ /* 0x000fe800000e0000 */
[----:B------:R-:W-:Y:S01]  /*d200*/  SHFL.IDX PT, R34, R24, 0x5, 0x181f ;  /* 0x00b81f0018227f89 */ /* 0x000fe200000e0000 */
[----:B0-----:R-:W-:-:S03]  /*d210*/  IADD3 R12, P0, R14, R0, RZ ;  /* 0x000000000e0c7210 */ /* 0x001fc60007f1e0ff */
[----:B------:R-:W0:Y:S02]  /*d220*/  SHFL.IDX PT, R14, R21, 0x1, 0x181f ;  /* 0x00381f00150e7f89 */ /* 0x000e2400000e0000 */
[----:B--2---:R-:W-:Y:S02]  /*d230*/  IMAD.X R13, RZ, RZ, R3, P0 ;  /* 0x000000ffff0d7224 */ /* 0x004fe400000e0603 */
        /* <DEDUP_REMOVED lines=8> */
[----:B------:R-:W-:Y:S02]  /*d2c0*/  IMAD.X R9, RZ, RZ, R3, P0 ;  /* 0x000000ffff097224 */ /* 0x000fe400000e0603 */
[----:B------:R-:W3:Y:S04]  /*d2d0*/  SHFL.IDX PT, R3, R24, 0x3, 0x181f ;  /* 0x00781f0018037f89 */ /* 0x000ee800000e0000 */
[----:B------:R2:W-:Y:S01]  /*d2e0*/  LDGSTS.E.BYPASS.LTC128B.128 [R22+0x1d400], desc[UR36][R8.64], !P1 ;  /* 0x1d40000008167fae */ /* 0x0005e2000c901d64 */
[----:B0-----:R-:W-:-:S03]  /*d2f0*/  IADD3 R6, P0, R14, R0, RZ ;  /* 0x000000000e067210 */ /* 0x001fc60007f1e0ff */
[----:B------:R-:W0:Y:S01]  /*d300*/  SHFL.IDX PT, R14, R21, 0x4, 0x181f ;  /* 0x00981f00150e7f89 */ /* 0x000e2200000e0000 */
[----:B---3--:R-:W-:-:S03]  /*d310*/  IADD3.X R7, RZ, R3, RZ, P0, !PT ;  /* 0x00000003ff077210 */ /* 0x008fc600007fe4ff */
[----:B------:R-:W3:Y:S04]  /*d320*/  SHFL.IDX PT, R3, R24, 0x4, 0x181f ;  /* 0x00981f0018037f89 */ /* 0x000ee800000e0000 */
[----:B------:R2:W-:Y:S01]  /*d330*/  LDGSTS.E.BYPASS.LTC128B.128 [R22+0x1dc00], desc[UR36][R6.64], !P1 ;  /* 0x1dc0000006167fae */ /* 0x0005e2000c901d64 */
[----:B0-----:R-:W-:-:S03]  /*d340*/  IADD3 R2, P0, R14, R0, RZ ;  /* 0x000000000e027210 */ /* 0x001fc60007f1e0ff */
[----:B------:R2:W0:Y:S02]  /*d350*/  SHFL.IDX PT, R14, R21, 0x5, 0x181f ;  /* 0x00b81f00150e7f89 */ /* 0x00042400000e0000 */
[----:B---3--:R-:W-:-:S05]  /*d360*/  IMAD.X R3, RZ, RZ, R3, P0 ;  /* 0x000000ffff037224 */ /* 0x008fca00000e0603 */
[----:B------:R2:W-:Y:S03]  /*d370*/  LDGSTS.E.BYPASS.LTC128B.128 [R22+0x1e400], desc[UR36][R2.64], !P1 ;  /* 0x1e40000002167fae */ /* 0x0005e6000c901d64 */
.L_x_349:
[----:B0-2---:R-:W-:-:S05]  /*d380*/  IADD3 R2, P0, R14, R0, RZ ;  /* 0x000000000e027210 */ /* 0x005fca0007f1e0ff */
[----:B------:R-:W-:Y:S01]  /*d390*/  IMAD.X R3, RZ, RZ, R34, P0 ;  /* 0x000000ffff037224 */ /* 0x000fe200000e0622 */
[----:B------:R-:W-:-:S04]  /*d3a0*/  PLOP3.LUT P0, PT, PT, PT, PT, 0x80, 0x0 ;  /* 0x000000000000781c */ /* 0x000fc80003f0f070 */
[----:B------:R-:W-:Y:S01]  /*d3b0*/  @!PT LDS RZ, [RZ] ;  /* 0x00000000fffff984 */ /* 0x000fe20000000800 */
[----:B------:R-:W-:Y:S01]  /*d3c0*/  @!PT LDS RZ, [RZ] ;  /* 0x00000000fffff984 */ /* 0x000fe20000000800 */
[----:B------:R-:W-:Y:S01]  /*d3d0*/  @!PT LDS RZ, [RZ] ;  /* 0x00000000fffff984 */ /* 0x000fe20000000800 */
[----:B------:R0:W-:Y:S01]  /*d3e0*/  LDGSTS.E.BYPASS.LTC128B.128 [R22+0x1ec00], desc[UR36][R2.64], !P1 ;  /* 0x1ec0000002167fae */ /* 0x0001e2000c901d64 */
[----:B------:R-:W-:-:S08]  /*d3f0*/  NOP ;  /* 0x0000000000007918 */ /* 0x000fd00000000000 */
.L_x_245:
[----:B------:R-:W-:Y:S02]  /*d400*/  PLOP3.LUT P1, PT, P1, P0, PT, 0xa2, 0x0 ;  /* 0x000000000000781c */ /* 0x000fe40000f21472 */
[----:B------:R-:W-:-:S08]  /*d410*/  @P0 R2UR P1, UR4, R19 ;  /* 0x00000000130402ca */ /* 0x000fd00000020000 */
[----:B------:R-:W-:-:S05]  /*d420*/  @P0 PLOP3.LUT P0, PT, P1, PT, PT, 0x80, 0x0 ;  /* 0x000000000000081c */ /* 0x000fca0000f0f070 */
[----:B------:R-:W-:Y:S01]  /*d430*/  @!P1 SYNCS.ARRIVE.TRANS64.RED.A0T1 RZ, [UR4+0x32430], RZ ;  /* 0x032430ffffff99a7 */ /* 0x000fe20008200404 */
[----:B------:R-:W-:Y:S07]  /*d440*/  @!P1 ARRIVES.LDGSTSBAR.64.TRANSCNT [UR4+0x32430] ;  /* 0x03243000ff0099b0 */ /* 0x000fee0008000a84 */
[----:B------:R-:W-:Y:S05]  /*d450*/  @P0 BRA.U.ANY `(.L_x_245) ;  /* 0xfffffffd00e80947 */ /* 0x000fea000393ffff */
[----:B------:R-:W-:Y:S01]  /*d460*/  NOP ;  /* 0x0000000000007918 */ /* 0x000fe20000000000 */
[----:B------:R-:W-:-:S13]  /*d470*/  LOP3.LUT P2, RZ, R16, 0x20, RZ, 0xc0, !PT ;  /* 0x0000002010ff7812 */ /* 0x000fda000784c0ff */
[----:B------:R-:W-:Y:S05]  /*d480*/  @!P2 BRA `(.L_x_246) ;  /* 0x000000000004a947 */ /* 0x000fea0003800000 */
[----:B------:R-:W-:Y:S01]  /*d490*/  BPT.TRAP 0x1 ;  /* 0x000000040000795c */ /* 0x000fe20000300000 */
.L_x_246:
[----:B------:R2:W-:Y:S01]  /*d4a0*/  SYNCS.ARRIVE.TRANS64.A1T0 RZ, [R19+URZ+0x32430], RZ ;  /* 0x032430ff13ff79a7 */ /* 0x0005e2000810003f */
[----:B------:R-:W-:Y:S05]  /*d4b0*/  @!P2 BRA `(.L_x_247) ;  /* 0x000000000004a947 */ /* 0x000fea0003800000 */
[----:B------:R-:W-:Y:S01]  /*d4c0*/  BPT.TRAP 0x1 ;  /* 0x000000040000795c */ /* 0x000fe20000300000 */
.L_x_247:
[----:B------:R-:W3:Y:S01]  /*d4d0*/  SYNCS.PHASECHK.TRANS64.TRYWAIT P0, [R19+URZ+0x32460], R23 ;  /* 0x03246017130075a7 */ /* 0x000ee2000800017f */
[----:B------:R-:W-:Y:S04]  /*d4e0*/  BSSY B1, `(.L_x_248) ;  /* 0x0000002000017945 */ /* 0x000fe80003800000 */
[----:B---3--:R-:W-:Y:S05]  /*d4f0*/  @!P0 BRA `(.L_x_249) ;  /* 0x0000003800d08947 */ /* 0x008fea0003800000 */
.L_x_350:
[----:B------:R-:W-:Y:S05]  /*d500*/  BSYNC B1 ;  /* 0x0000000000017941 */ /* 0x000fea0003800000 */
.L_x_248:
[----:B------:R-:W-:Y:S01]  /*d510*/  ULDC.64 UR4, c[0x0][0x328] ;  /* 0x0000ca0000047ab9 */ /* 0x000fe20000000a00 */
[----:B------:R-:W-:Y:S01]  /*d520*/  ULDC.64 UR6, c[0x0][0x338] ;  /* 0x0000ce0000067ab9 */ /* 0x000fe20000000a00 */
[----:B------:R-:W-:Y:S01]  /*d530*/  IMAD R6, R25, UR4, RZ ;  /* 0x0000000419067c24 */ /* 0x000fe2000f8e02ff */
[C---:B------:R-:W-:Y:S01]  /*d540*/  LOP3.LUT P4, RZ, R16.reuse, 0x1, RZ, 0xc0, !PT ;  /* 0x0000000110ff7812 */ /* 0x040fe2000788c0ff */
[----:B0-----:R-:W-:Y:S01]  /*d550*/  IMAD.WIDE.U32 R2, R5, UR4, RZ ;  /* 0x0000000405027c25 */ /* 0x001fe2000f8e00ff */
[----:B------:R-:W-:Y:S02]  /*d560*/  R2UR UR4, R29 ;  /* 0x000000001d0472ca */ /* 0x000fe400000e0000 */
[C---:B------:R-:W-:Y:S01]  /*d570*/  LOP3.LUT P3, RZ, R16.reuse, 0x10, RZ, 0xc0, !PT ;  /* 0x0000001010ff7812 */ /* 0x040fe2000786c0ff */
[----:B------:R-:W-:Y:S01]  /*d580*/  IMAD R5, R5, UR5, R6 ;  /* 0x0000000505057c24 */ /* 0x000fe2000f8e0206 */
[----:B------:R-:W-:Y:S01]  /*d590*/  LOP3.LUT P2, RZ, R16, 0x8, RZ, 0xc0, !PT ;  /* 0x0000000810ff7812 */ /* 0x000fe2000784c0ff */
[----:B------:R-:W-:Y:S01]  /*d5a0*/  IMAD R7, R20, UR6, RZ ;  /* 0x0000000614077c24 */ /* 0x000fe2000f8e02ff */
[----:B------:R-:W-:Y:S01]  /*d5b0*/  LOP3.LUT P1, RZ, R16, 0x4, RZ, 0xc0, !PT ;  /* 0x0000000410ff7812 */ /* 0x000fe2000782c0ff */
[----:B------:R-:W-:-:S02]  /*d5c0*/  IMAD.IADD R3, R3, 0x1, R5 ;  /* 0x0000000103037824 */ /* 0x000fc400078e0205 */
[C---:B------:R-:W-:Y:S02]  /*d5d0*/  IMAD R7, R4.reuse, UR7, R7 ;  /* 0x0000000704077c24 */ /* 0x040fe4000f8e0207 */
[----:B------:R-:W-:Y:S01]  /*d5e0*/  IMAD.WIDE.U32 R2, R4, UR6, R2 ;  /* 0x0000000604027c25 */ /* 0x000fe2000f8e0002 */
[----:B------:R-:W-:Y:S02]  /*d5f0*/  ULDC.64 UR6, c[0x0][0x330] ;  /* 0x0000cc0000067ab9 */ /* 0x000fe40000000a00 */
[----:B------:R-:W-:Y:S02]  /*d600*/  UIMAD UR4, UR4, UR6, URZ ;  /* 0x00000006040472a4 */ /* 0x000fe4000f8e023f */
[----:B------:R-:W-:Y:S01]  /*d610*/  IMAD.U32 R5, RZ, RZ, UR6 ;  /* 0x00000006ff057e24 */ /* 0x000fe2000f8e00ff */
[----:B------:R-:W-:Y:S01]  /*d620*/  IADD3 R3, R3, R7, RZ ;  /* 0x0000000703037210 */ /* 0x000fe20007ffe0ff */
[----:B------:R-:W-:Y:S02]  /*d630*/  UIMAD UR4, UR39, UR7, UR4 ;  /* 0x00000007270472a4 */ /* 0x000fe4000f8e0204 */
        /* <DEDUP_REMOVED lines=8> */
[----:B------:R-:W-:-:S03]  /*d6c0*/  IMAD R21, R17, 0xc000, R31 ;  /* 0x0000c00011157824 */ /* 0x000fc600078e021f */
[----:B------:R-:W4:Y:S04]  /*d6d0*/  SHFL.IDX PT, R3, R22, RZ, 0x181f ;  /* 0x00181fff16037589 */ /* 0x000f2800000e0000 */
[----:B------:R-:W-:Y:S04]  /*d6e0*/  SHFL.IDX PT, R4, R22, 0x1, 0x181f ;  /* 0x00381f0016047f89 */ /* 0x000fe800000e0000 */
[----:B------:R-:W-:Y:S04]  /*d6f0*/  SHFL.IDX PT, R5, R22, 0x3, 0x181f ;  /* 0x00781f0016057f89 */ /* 0x000fe800000e0000 */
[----:B-1-3--:R-:W-:Y:S01]  /*d700*/  SHFL.IDX PT, R23, R22, 0x4, 0x181f ;  /* 0x00981f0016177f89 */ /* 0x00afe200000e0000 */
[----:B0-----:R-:W-:-:S03]  /*d710*/  IADD3 R10, P0, R14, R0, RZ ;  /* 0x000000000e0a7210 */ /* 0x001fc60007f1e0ff */
[----:B------:R-:W0:Y:S02]  /*d720*/  SHFL.IDX PT, R14, R20, 0x1, 0x181f ;  /* 0x00381f00140e7f89 */ /* 0x000e2400000e0000 */
[----:B----4-:R-:W-:-:S05]  /*d730*/  IMAD.X R11, RZ, RZ, R3, P0 ;  /* 0x000000ffff0b7224 */ /* 0x010fca00000e0603 */
[----:B------:R-:W-:Y:S04]  /*d740*/  LDGSTS.E.BYPASS.LTC128B.128 [R21], desc[UR36][R10.64], !P4 ;  /* 0x000000000a157fae */ /* 0x000fe8000e101d64 */
[----:B------:R-:W-:Y:S04]  /*d750*/  LDGSTS.E.BYPASS.LTC128B.128 [R21+0x3000], desc[UR36][R10.64+0x80], !P3 ;  /* 0x030000800a157fae */ /* 0x000fe8000d901d64 */
[----:B------:R-:W-:Y:S04]  /*d760*/  LDGSTS.E.BYPASS.LTC128B.128 [R21+0x6000], desc[UR36][R10.64+0x100], !P2 ;  /* 0x060001000a157fae */ /* 0x000fe8000d101d64 */
[----:B------:R-:W-:Y:S01]  /*d770*/  LDGSTS.E.BYPASS.LTC128B.128 [R21+0x9000], desc[UR36][R10.64+0x180], !P1 ;  /* 0x090001800a157fae */ /* 0x000fe2000c901d64 */
[----:B0-----:R-:W-:-:S03]  /*d780*/  IADD3 R8, P0, R14, R0, RZ ;  /* 0x000000000e087210 */ /* 0x001fc60007f1e0ff */
[----:B------:R-:W0:Y:S01]  /*d790*/  SHFL.IDX PT, R14, R20, 0x2, 0x181f ;  /* 0x00581f00140e7f89 */ /* 0x000e2200000e0000 */
[----:B------:R-:W-:-:S03]  /*d7a0*/  IADD3.X R9, RZ, R4, RZ, P0, !PT ;  /* 0x00000004ff097210 */ /* 0x000fc600007fe4ff */
[----:B------:R-:W1:Y:S04]  /*d7b0*/  SHFL.IDX PT, R4, R22, 0x2, 0x181f ;  /* 0x00581f0016047f89 */ /* 0x000e6800000e0000 */
[----:B------:R-:W-:Y:S04]  /*d7c0*/  LDGSTS.E.BYPASS.LTC128B.128 [R21+0x800], desc[UR36][R8.64], !P4 ;  /* 0x0080000008157fae */ /* 0x000fe8000e101d64 */
[----:B------:R-:W-:Y:S04]  /*d7d0*/  LDGSTS.E.BYPASS.LTC128B.128 [R21+0x3800], desc[UR36][R8.64+0x80], !P3 ;  /* 0x0380008008157fae */ /* 0x000fe8000d901d64 */
[----:B------:R-:W-:Y:S04]  /*d7e0*/  LDGSTS.E.BYPASS.LTC128B.128 [R21+0x6800], desc[UR36][R8.64+0x100], !P2 ;  /* 0x0680010008157fae */ /* 0x000fe8000d101d64 */
[----:B------:R-:W-:Y:S01]  /*d7f0*/  LDGSTS.E.BYPASS.LTC128B.128 [R21+0x9800], desc[UR36][R8.64+0x180], !P1 ;  /* 0x0980018008157fae */ /* 0x000fe2000c901d64 */
[----:B0-----:R-:W-:-:S03]  /*d800*/  IADD3 R6, P0, R14, R0, RZ ;  /* 0x000000000e067210 */ /* 0x001fc60007f1e0ff */
[----:B------:R-:W-:Y:S04]  /*d810*/  SHFL.IDX PT, R22, R22, 0x5, 0x181f ;  /* 0x00b81f0016167f89 */ /* 0x000fe800000e0000 */
[----:B------:R-:W0:Y:S01]  /*d820*/  SHFL.IDX PT, R14, R20, 0x3, 0x181f ;  /* 0x00781f00140e7f89 */ /* 0x000e2200000e0000 */
[----:B-1----:R-:W-:-:S05]  /*d830*/  IMAD.X R7, RZ, RZ, R4, P0 ;  /* 0x000000ffff077224 */ /* 0x002fca00000e0604 */
[----:B------:R-:W-:Y:S04]  /*d840*/  LDGSTS.E.BYPASS.LTC128B.128 [R21+0x1000], desc[UR36][R6.64], !P4 ;  /* 0x0100000006157fae */ /* 0x000fe8000e101d64 */
[----:B------:R-:W-:Y:S04]  /*d850*/  LDGSTS.E.BYPASS.LTC128B.128 [R21+0x4000], desc[UR36][R6.64+0x80], !P3 ;  /* 0x0400008006157fae */ /* 0x000fe8000d901d64 */
[----:B------:R-:W-:Y:S04]  /*d860*/  LDGSTS.E.BYPASS.LTC128B.128 [R21+0x7000], desc[UR36][R6.64+0x100], !P2 ;  /* 0x0700010006157fae */ /* 0x000fe8000d101d64 */
[----:B------:R1:W-:Y:S01]  /*d870*/  LDGSTS.E.BYPASS.LTC128B.128 [R21+0xa000], desc[UR36][R6.64+0x180], !P1 ;  /* 0x0a00018006157fae */ /* 0x0003e2000c901d64 */
[----:B0-----:R-:W-:-:S03]  /*d880*/  IADD3 R4, P0, R14, R0, RZ ;  /* 0x000000000e047210 */ /* 0x001fc60007f1e0ff */
[----:B------:R-:W0:Y:S02]  /*d890*/  SHFL.IDX PT, R14, R20, 0x4, 0x181f ;  /* 0x00981f00140e7f89 */ /* 0x000e2400000e0000 */
[----:B------:R-:W-:Y:S01]  /*d8a0*/  IMAD.X R5, RZ, RZ, R5, P0 ;  /* 0x000000ffff057224 */ /* 0x000fe200000e0605 */
[----:B-1----:R-:W-:-:S04]  /*d8b0*/  MOV R6, RZ ;  /* 0x000000ff00067202 */ /* 0x002fc80000000f00 */
[----:B------:R1:W-:Y:S04]  /*d8c0*/  LDGSTS.E.BYPASS.LTC128B.128 [R21+0x1800], desc[UR36][R4.64], !P4 ;  /* 0x0180000004157fae */ /* 0x0003e8000e101d64 */
[----:B------:R1:W-:Y:S04]  /*d8d0*/  LDGSTS.E.BYPASS.LTC128B.128 [R21+0x4800], desc[UR36][R4.64+0x80], !P3 ;  /* 0x0480008004157fae */ /* 0x0003e8000d901d64 */
[----:B------:R1:W-:Y:S04]  /*d8e0*/  LDGSTS.E.BYPASS.LTC128B.128 [R21+0x7800], desc[UR36][R4.64+0x100], !P2 ;  /* 0x0780010004157fae */ /* 0x0003e8000d101d64 */
[----:B------:R1:W-:Y:S01]  /*d8f0*/  LDGSTS.E.BYPASS.LTC128B.128 [R21+0xa800], desc[UR36][R4.64+0x180], !P1 ;  /* 0x0a80018004157fae */ /* 0x0003e2000c901d64 */
[----:B0-----:R-:W-:-:S03]  /*d900*/  IADD3 R2, P0, R14, R0, RZ ;  /* 0x000000000e027210 */ /* 0x001fc60007f1e0ff */
[----:B------:R1:W0:Y:S02]  /*d910*/  SHFL.IDX PT, R14, R20, 0x5, 0x181f ;  /* 0x00b81f00140e7f89 */ /* 0x00022400000e0000 */
[----:B------:R-:W-:-:S05]  /*d920*/  IMAD.X R3, RZ, RZ, R23, P0 ;  /* 0x000000ffff037224 */ /* 0x000fca00000e0617 */
[----:B------:R1:W-:Y:S04]  /*d930*/  LDGSTS.E.BYPASS.LTC128B.128 [R21+0x2000], desc[UR36][R2.64], !P4 ;  /* 0x0200000002157fae */ /* 0x0003e8000e101d64 */
[----:B------:R1:W-:Y:S04]  /*d940*/  LDGSTS.E.BYPASS.LTC128B.128 [R21+0x5000], desc[UR36][R2.64+0x80], !P3 ;  /* 0x0500008002157fae */ /* 0x0003e8000d901d64 */
[----:B------:R1:W-:Y:S04]  /*d950*/  LDGSTS.E.BYPASS.LTC128B.128 [R21+0x8000], desc[UR36][R2.64+0x100], !P2 ;  /* 0x0800010002157fae */ /* 0x0003e8000d101d64 */
[----:B------:R1:W-:Y:S02]  /*d960*/  LDGSTS.E.BYPASS.LTC128B.128 [R21+0xb000], desc[UR36][R2.64+0x180], !P1 ;  /* 0x0b00018002157fae */ /* 0x0003e4000c901d64 */
.L_x_364:
[----:B01----:R-:W-:-:S05]  /*d970*/  IADD3 R2, P0, R14, R0, RZ ;  /* 0x000000000e027210 */ /* 0x003fca0007f1e0ff */
        /* <DEDUP_REMOVED lines=10> */
.L_x_251:
        /* <DEDUP_REMOVED lines=10> */
.L_x_252:
[----:B------:R-:W-:Y:S01]  /*dac0*/  VIADD R17, R17, 0x1 ;  /* 0x0000000111117836 */ /* 0x000fe20000000000 */
[----:B------:R1:W-:Y:S01]  /*dad0*/  SYNCS.ARRIVE.TRANS64.A1T0 RZ, [R19+URZ+0x32450], RZ ;  /* 0x032450ff13ff79a7 */ /* 0x0003e2000810003f */
[----:B------:R-:W-:Y:S01]  /*dae0*/  VIADD R27, R27, 0xffffffff ;  /* 0xffffffff1b1b7836 */ /* 0x000fe20000000000 */
[----:B------:R-:W-:Y:S02]  /*daf0*/  IADD3 R18, R18, -0x60, RZ ;  /* 0xffffffa012127810 */ /* 0x000fe40007ffe0ff */
[----:B------:R-:W-:-:S04]  /*db00*/  ISETP.NE.AND P0, PT, R17, 0x2, PT ;  /* 0x000000021100780c */ /* 0x000fc80003f05270 */
[----:B------:R-:W-:Y:S02]  /*db10*/  SEL R17, R17, RZ, P0 ;  /* 0x000000ff11117207 */ /* 0x000fe40000000000 */
[----:B0-----:R-:W-:Y:S02]  /*db20*/  SEL R3, RZ, 0x1, P0 ;  /* 0x00000001ff037807 */ /* 0x001fe40000000000 */
[----:B------:R-:W-:Y:S02]  /*db30*/  ISETP.GT.AND P0, PT, R27, UR46, PT ;  /* 0x0000002e1b007c0c */ /* 0x000fe4000bf04270 */
[----:B------:R-:W-:-:S11]  /*db40*/  LOP3.LUT R26, R26, R3, RZ, 0x3c, !PT ;  /* 0x000000031a1a7212 */ /* 0x000fd600078e3cff */
[----:B-1----:R-:W-:Y:S05]  /*db50*/  @P0 BRA `(.L_x_253) ;  /* 0xfffffff000a40947 */ /* 0x002fea000383ffff */
.L_x_238:
[----:B------:R-:W-:Y:S05]  /*db60*/  BSYNC B0 ;  /* 0x0000000000007941 */ /* 0x000fea0003800000 */
.L_x_217:
[----:B------:R-:W0:Y:S01]  /*db70*/  S2R R3, SR_CgaCtaId ;  /* 0x0000000000037919 */ /* 0x000e220000008800 */
[----:B------:R-:W-:Y:S01]  /*db80*/  MOV R0, 0x400 ;  /* 0x0000040000007802 */ /* 0x000fe20000000f00 */
[----:B------:R-:W-:Y:S01]  /*db90*/  BSSY B0, `(.L_x_254) ;  /* 0x0000005000007945 */ /* 0x000fe20003800000 */
[----:B------:R-:W-:Y:S02]  /*dba0*/  SHF.L.U32 R6, R6, 0x1f, RZ ;  /* 0x0000001f06067819 */ /* 0x000fe400000006ff */
[----:B0-----:R-:W-:-:S04]  /*dbb0*/  LEA R4, R3, R0, 0x18 ;  /* 0x0000000003047211 */ /* 0x001fc800078ec0ff */
[----:B------:R-:W0:Y:S02]  /*dbc0*/  SYNCS.PHASECHK.TRANS64.TRYWAIT P0, [R4+URZ+0x32420], R6 ;  /* 0x03242006040075a7 */ /* 0x000e24000800017f */
[----:B0-----:R-:W-:Y:S05]  /*dbd0*/  @!P0 BRA `(.L_x_255) ;  /* 0x0000003800f88947 */ /* 0x001fea0003800000 */
.L_x_365:
[----:B------:R-:W-:Y:S05]  /*dbe0*/  BSYNC B0 ;  /* 0x0000000000007941 */ /* 0x000fea0003800000 */
.L_x_254:
[----:B------:R-:W-:-:S03]  /*dbf0*/  UMOV UR4, 0xffffffff ;  /* 0xffffffff00047882 */ /* 0x000fc60000000000 */
[----:B------:R-:W-:Y:S05]  /*dc00*/  BRA.DIV UR4, `(.L_x_256) ;  /* 0x0000003e04007947 */ /* 0x000fea000b800000 */
[----:B------:R-:W1:Y:S02]  /*dc10*/  S2R R0, SR_TID.X ;  /* 0x0000000000007919 */ /* 0x000e640000002100 */
[----:B-1----:R-:W-:-:S04]  /*dc20*/  SHF.R.U32.HI R0, RZ, 0x5, R0 ;  /* 0x00000005ff007819 */ /* 0x002fc80000011600 */
[----:B------:R-:W-:-:S05]  /*dc30*/  LOP3.LUT R0, R0, 0x3, RZ, 0xc0, !PT ;  /* 0x0000000300007812 */ /* 0x000fca00078ec0ff */
[----:B------:R1:W3:Y:S02]  /*dc40*/  SHFL.IDX PT, R14, R0, RZ, 0x1f ;  /* 0x00001fff000e7589 */ /* 0x0002e400000e0000 */
.L_x_368:
[----:B---3--:R-:W-:-:S13]  /*dc50*/  ISETP.NE.AND P0, PT, R14, RZ, PT ;  /* 0x000000ff0e00720c */ /* 0x008fda0003f05270 */
[----:B------:R-:W-:Y:S05]  /*dc60*/  @P0 BRA `(.L_x_184) ;  /* 0x0000000000900947 */ /* 0x000fea0003800000 */
[----:B------:R-:W-:-:S03]  /*dc70*/  UMOV UR4, 0xffffffff ;  /* 0xffffffff00047882 */ /* 0x000fc60000000000 */
[----:B------:R-:W-:Y:S05]  /*dc80*/  BRA.DIV UR4, `(.L_x_257) ;  /* 0x0000003e04147947 */ /* 0x000fea000b800000 */
[----:B------:R-:W-:-:S13]  /*dc90*/  ELECT P6, URZ, PT ;  /* 0x00000000003f782f */ /* 0x000fda00038c0000 */
.L_x_371:
[----:B------:R-:W-:Y:S05]  /*dca0*/  @!P6 BRA `(.L_x_184) ;  /* 0x000000000080e947 */ /* 0x000fea0003800000 */
[----:B-1----:R-:W3:Y:S02]  /*dcb0*/  LDL R0, [R1] ;  /* 0x0000000001007983 */ /* 0x002ee40000100800 */
[----:B---3--:R-:W-:-:S13]  /*dcc0*/  R2UR UR4, R0 ;  /* 0x00000000000472ca */ /* 0x008fda00000e0000 */
[----:B------:R-:W-:-:S06]  /*dcd0*/  ULOP3.LUT UR4, UR4, 0x2, URZ, 0xfc, !UPT ;  /* 0x0000000204047892 */ /* 0x000fcc000f8efc3f */
[----:B------:R-:W-:-:S05]  /*dce0*/  IMAD.U32 R0, RZ, RZ, UR4 ;  /* 0x00000004ff007e24 */ /* 0x000fca000f8e00ff */
[----:B------:R-:W-:-:S13]  /*dcf0*/  ISETP.NE.AND P0, PT, R0, 0x3, PT ;  /* 0x000000030000780c */ /* 0x000fda0003f05270 */
[----:B------:R-:W-:Y:S05]  /*dd00*/  @!P0 BRA `(.L_x_258) ;  /* 0x0000000000048947 */ /* 0x000fea0003800000 */
[----:B------:R-:W-:Y:S01]  /*dd10*/  BPT.TRAP 0x1 ;  /* 0x000000040000795c */ /* 0x000fe20000300000 */
.L_x_258:
[C---:B------:R-:W-:Y:S01]  /*dd20*/  IMAD R5, R17.reuse, 0x8, R4 ;  /* 0x0000000811057824 */ /* 0x040fe200078e0204 */
[----:B------:R-:W-:Y:S01]  /*dd30*/  SHF.L.U32 R0, R26, 0x1f, RZ ;  /* 0x0000001f1a007819 */ /* 0x000fe200000006ff */
[----:B------:R-:W-:-:S03]  /*dd40*/  VIADD R17, R17, 0x1 ;  /* 0x0000000111117836 */ /* 0x000fc60000000000 */
[----:B------:R-:W1:Y:S02]  /*dd50*/  SYNCS.PHASECHK.TRANS64.TRYWAIT P1, [R5+URZ+0x32440], R0 ;  /* 0x03244000050075a7 */ /* 0x000e64000802017f */
[----:B------:R-:W-:-:S04]  /*dd60*/  ISETP.NE.AND P2, PT, R17, 0x2, PT ;  /* 0x000000021100780c */ /* 0x000fc80003f45270 */
[----:B------:R-:W-:Y:S01]  /*dd70*/  SEL R3, RZ, 0x1, P2 ;  /* 0x00000001ff037807 */ /* 0x000fe20001000000 */
[----:B-1----:R-:W-:Y:S08]  /*dd80*/  @!P1 BRA `(.L_x_259) ;  /* 0x0000003800f49947 */ /* 0x002ff00003800000 */
.L_x_372:
[----:B------:R-:W-:Y:S02]  /*dd90*/  SEL R17, R17, RZ, P2 ;  /* 0x000000ff11117207 */ /* 0x000fe40001000000 */
[----:B------:R-:W-:Y:S01]  /*dda0*/  LOP3.LUT R2, R26, R3, RZ, 0x3c, !PT ;  /* 0x000000031a027212 */ /* 0x000fe200078e3cff */
[----:B------:R-:W-:Y:S06]  /*ddb0*/  @!P0 BRA `(.L_x_260) ;  /* 0x0000000000048947 */ /* 0x000fec0003800000 */
[----:B------:R-:W-:Y:S01]  /*ddc0*/  BPT.TRAP 0x1 ;  /* 0x000000040000795c */ /* 0x000fe20000300000 */
.L_x_260:
[----:B------:R-:W-:Y:S02]  /*ddd0*/  LEA R17, R17, R4, 0x3 ;  /* 0x0000000411117211 */ /* 0x000fe400078e18ff */
[----:B------:R-:W-:-:S04]  /*dde0*/  SHF.L.U32 R2, R2, 0x1f, RZ ;  /* 0x0000001f02027819 */ /* 0x000fc800000006ff */
[----:B------:R-:W3:Y:S02]  /*ddf0*/  SYNCS.PHASECHK.TRANS64.TRYWAIT P1, [R17+URZ+0x32440], R2 ;  /* 0x03244002110075a7 */ /* 0x000ee4000802017f */
[----:B---3--:R-:W-:Y:S05]  /*de00*/  @!P1 BRA `(.L_x_261) ;  /* 0x0000003800e89947 */ /* 0x008fea0003800000 */
.L_x_373:
[----:B------:R-:W-:Y:S05]  /*de10*/  @!P0 BRA `(.L_x_262) ;  /* 0x0000000000048947 */ /* 0x000fea0003800000 */
[----:B------:R-:W-:Y:S01]  /*de20*/  BPT.TRAP 0x1 ;  /* 0x000000040000795c */ /* 0x000fe20000300000 */
.L_x_262:
[----:B------:R-:W4:Y:S02]  /*de30*/  SYNCS.PHASECHK.TRANS64.TRYWAIT P1, [R5+URZ+0x32460], R0 ;  /* 0x03246000050075a7 */ /* 0x000f24000802017f */
[----:B----4-:R-:W-:Y:S05]  /*de40*/  @!P1 BRA `(.L_x_263) ;  /* 0x0000003800ec9947 */ /* 0x010fea0003800000 */
.L_x_374:
[----:B------:R-:W-:Y:S05]  /*de50*/  @!P0 BRA `(.L_x_264) ;  /* 0x0000000000048947 */ /* 0x000fea0003800000 */
[----:B------:R-:W-:Y:S01]  /*de60*/  BPT.TRAP 0x1 ;  /* 0x000000040000795c */ /* 0x000fe20000300000 */
.L_x_264:
[----:B------:R0:W0:Y:S02]  /*de70*/  SYNCS.PHASECHK.TRANS64.TRYWAIT P0, [R17+URZ+0x32460], R2 ;  /* 0x03246002110075a7 */ /* 0x000024000800017f */
[----:B0-----:R-:W-:Y:S05]  /*de80*/  @!P0 NANOSLEEP.SYNCS 0x989680 ;  /* 0x009896800000895d */ /* 0x001fea0003900000 */
[----:B------:R-:W0:Y:S02]  /*de90*/  @!P0 SYNCS.PHASECHK.TRANS64 P0, [R17+URZ+0x32460], R2 ;  /* 0x03246002110085a7 */ /* 0x000e24000800007f */
[----:B0-----:R-:W-:Y:S05]  /*dea0*/  @!P0 BRA `(.L_x_264) ;  /* 0xfffffffc00f08947 */ /* 0x001fea000383ffff */
.L_x_184:
[----:B------:R-:W-:Y:S05]  /*deb0*/  BSYNC B6 ;  /* 0x0000000000067941 */ /* 0x000fea0003800000 */
.L_x_181:
[----:B------:R-:W-:Y:S05]  /*dec0*/  EXIT ;  /* 0x000000000000794d */ /* 0x000fea0003800000 */
.L_x_188:
[----:B------:R-:W-:-:S13]  /*ded0*/  R2UR UR4, R16 ;  /* 0x00000000100472ca */ /* 0x000fda00000e0000 */
[----:B-1----:R-:W-:-:S04]  /*dee0*/  IMAD.U32 R3, RZ, RZ, UR4 ;  /* 0x00000004ff037e24 */ /* 0x002fc8000f8e00ff */
[----:B------:R1:W2:Y:S03]  /*def0*/  SYNCS.PHASECHK.TRANS64.TRYWAIT P0, [R3+URZ+0x32400], R0 ;  /* 0x03240000030075a7 */ /* 0x0002a6000800017f */
[----:B--2---:R-:W-:Y:S05]  /*df00*/  @!P0 NANOSLEEP.SYNCS 0x989680 ;  /* 0x009896800000895d */ /* 0x004fea0003900000 */
[----:B------:R-:W2:Y:S02]  /*df10*/  @!P0 SYNCS.PHASECHK.TRANS64 P0, [R3+URZ+0x32400], R0 ;  /* 0x03240000030085a7 */ /* 0x000ea4000800007f */
[----:B--2---:R-:W-:Y:S05]  /*df20*/  @!P0 BRA `(.L_x_188) ;  /* 0xfffffffc00e88947 */ /* 0x004fea000383ffff */
[----:B------:R-:W-:Y:S05]  /*df30*/  BRA `(.L_x_265) ;  /* 0xffffff3400607947 */ /* 0x000fea000383ffff */
.L_x_192:
[----:B------:R-:W-:-:S13]  /*df40*/  R2UR UR4, R16 ;  /* 0x00000000100472ca */ /* 0x000fda00000e0000 */
[----:B-1----:R-:W-:-:S04]  /*df50*/  IMAD.U32 R3, RZ, RZ, UR4 ;  /* 0x00000004ff037e24 */ /* 0x002fc8000f8e00ff */
[----:B------:R1:W2:Y:S03]  /*df60*/  SYNCS.PHASECHK.TRANS64.TRYWAIT P1, [R3+URZ+0x32430], R0 ;  /* 0x03243000030075a7 */ /* 0x0002a6000802017f */
[----:B--2---:R-:W-:Y:S05]  /*df70*/  @!P1 NANOSLEEP.SYNCS 0x989680 ;  /* 0x009896800000995d */ /* 0x004fea0003900000 */
[----:B------:R-:W2:Y:S02]  /*df80*/  @!P1 SYNCS.PHASECHK.TRANS64 P1, [R3+URZ+0x32430], R0 ;  /* 0x03243000030095a7 */ /* 0x000ea4000802007f */
[----:B--2---:R-:W-:Y:S05]  /*df90*/  @!P1 BRA `(.L_x_192) ;  /* 0xfffffffc00e89947 */ /* 0x004fea000383ffff */
[----:B------:R-:W-:Y:S05]  /*dfa0*/  BRA `(.L_x_191) ;  /* 0xffffff3400887947 */ /* 0x000fea000383ffff */
.L_x_193:
[----:B------:R-:W-:-:S13]  /*dfb0*/  R2UR UR4, R16 ;  /* 0x00000000100472ca */ /* 0x000fda00000e0000 */
[----:B-1----:R-:W-:-:S04]  /*dfc0*/  IMAD.U32 R3, RZ, RZ, UR4 ;  /* 0x00000004ff037e24 */ /* 0x002fc8000f8e00ff */
[----:B------:R1:W2:Y:S03]  /*dfd0*/  SYNCS.PHASECHK.TRANS64.TRYWAIT P1, [R3+URZ+0x32410], R0 ;  /* 0x03241000030075a7 */ /* 0x0002a6000802017f */
[----:B--2---:R-:W-:Y:S05]  /*dfe0*/  @!P1 NANOSLEEP.SYNCS 0x989680 ;  /* 0x009896800000995d */ /* 0x004fea0003900000 */
[----:B------:R-:W2:Y:S02]  /*dff0*/  @!P1 SYNCS.PHASECHK.TRANS64 P1, [R3+URZ+0x32410], R0 ;  /* 0x03241000030095a7 */ /* 0x000ea4000802007f */
[----:B--2---:R-:W-:Y:S05]  /*e000*/  @!P1 BRA `(.L_x_193) ;  /* 0xfffffffc00e89947 */ /* 0x004fea000383ffff */
[----:B------:R-:W-:Y:S05]  /*e010*/  BRA `(.L_x_266) ;  /* 0xffffff38004c7947 */ /* 0x000fea000383ffff */
.L_x_197:
[----:B------:R-:W-:-:S13]  /*e020*/  R2UR UR4, R16 ;  /* 0x00000000100472ca */ /* 0x000fda00000e0000 */
[----:B-1----:R-:W-:-:S04]  /*e030*/  MOV R3, UR4 ;  /* 0x0000000400037c02 */ /* 0x002fc80008000f00 */
[----:B------:R1:W3:Y:S03]  /*e040*/  SYNCS.PHASECHK.TRANS64.TRYWAIT P1, [R3+URZ+0x32450], R0 ;  /* 0x03245000030075a7 */ /* 0x0002e6000802017f */
[----:B---3--:R-:W-:Y:S05]  /*e050*/  @!P1 NANOSLEEP.SYNCS 0x989680 ;  /* 0x009896800000995d */ /* 0x008fea0003900000 */
[----:B------:R-:W3:Y:S02]  /*e060*/  @!P1 SYNCS.PHASECHK.TRANS64 P1, [R3+URZ+0x32450], R0 ;  /* 0x03245000030095a7 */ /* 0x000ee4000802007f */
[----:B---3--:R-:W-:Y:S05]  /*e070*/  @!P1 BRA `(.L_x_197) ;  /* 0xfffffffc00e89947 */ /* 0x008fea000383ffff */
[----:B------:R-:W-:Y:S05]  /*e080*/  BRA `(.L_x_196) ;  /* 0xffffff3800587947 */ /* 0x000fea000383ffff */
.L_x_204:
[----:B-1----:R-:W-:-:S04]  /*e090*/  IMAD.U32 R153, RZ, RZ, UR60 ;  /* 0x0000003cff997e24 */ /* 0x002fc8000f8e00ff */
[----:B------:R1:W2:Y:S03]  /*e0a0*/  SYNCS.PHASECHK.TRANS64.TRYWAIT P2, [R153+URZ+0x32430], R0 ;  /* 0x03243000990075a7 */ /* 0x0002a6000804017f */
[----:B--2---:R-:W-:Y:S05]  /*e0b0*/  @!P2 NANOSLEEP.SYNCS 0x989680 ;  /* 0x009896800000a95d */ /* 0x004fea0003900000 */
[----:B------:R-:W2:Y:S02]  /*e0c0*/  @!P2 SYNCS.PHASECHK.TRANS64 P2, [R153+URZ+0x32430], R0 ;  /* 0x032430009900a5a7 */ /* 0x000ea4000804007f */
[----:B--2---:R-:W-:Y:S05]  /*e0d0*/  @!P2 BRA `(.L_x_204) ;  /* 0xfffffffc00eca947 */ /* 0x004fea000383ffff */
[----:B------:R-:W-:Y:S05]  /*e0e0*/  BRA `(.L_x_203) ;  /* 0xffffff6000087947 */ /* 0x000fea000383ffff */
.L_x_208:
[----:B--2---:R-:W-:-:S04]  /*e0f0*/  IMAD.U32 R203, RZ, RZ, UR60 ;  /* 0x0000003cffcb7e24 */ /* 0x004fc8000f8e00ff */
[----:B------:R2:W3:Y:S03]  /*e100*/  SYNCS.PHASECHK.TRANS64.TRYWAIT P2, [R203+URZ+0x32450], R0 ;  /* 0x03245000cb0075a7 */ /* 0x0004e6000804017f */
[----:B---3--:R-:W-:Y:S05]  /*e110*/  @!P2 NANOSLEEP.SYNCS 0x989680 ;  /* 0x009896800000a95d */ /* 0x008fea0003900000 */
[----:B------:R-:W3:Y:S02]  /*e120*/  @!P2 SYNCS.PHASECHK.TRANS64 P2, [R203+URZ+0x32450], R0 ;  /* 0x03245000cb00a5a7 */ /* 0x000ee4000804007f */
[----:B---3--:R-:W-:Y:S05]  /*e130*/  @!P2 BRA `(.L_x_208) ;  /* 0xfffffffc00eca947 */ /* 0x008fea000383ffff */
[----:B------:R-:W-:Y:S05]  /*e140*/  BRA `(.L_x_207) ;  /* 0xffffff6000d47947 */ /* 0x000fea000383ffff */
.L_x_222:
[----:B------:R-:W-:Y:S01]  /*e150*/  IMAD.MOV.U32 R13, RZ, RZ, R18 ;  /* 0x000000ffff0d7224 */ /* 0x000fe200078e0012 */
[----:B------:R-:W-:Y:S01]  /*e160*/  MOV R12, RZ ;  /* 0x000000ff000c7202 */ /* 0x000fe20000000f00 */
[----:B------:R-:W-:Y:S02]  /*e170*/  IMAD.MOV.U32 R11, RZ, RZ, 0x1f ;  /* 0x0000001fff0b7424 */ /* 0x000fe400078e00ff */
[----:B------:R-:W-:-:S07]  /*e180*/  IMAD.MOV.U32 R15, RZ, RZ, -0x1 ;  /* 0xffffffffff0f7424 */ /* 0x000fce00078e00ff */
[----:B-----5:R-:W-:Y:S05]  /*e190*/  WARPSYNC.COLLECTIVE R15, `(.L_x_267) ;  /* 0x000000000f087348 */ /* 0x020fea0003c00000 */
[----:B------:R0:W1:Y:S02]  /*e1a0*/  SHFL.IDX P6, R14, R13, R12, R11 ;  /* 0x0000000c0d0e7389 */ /* 0x00006400000c000b */
[----:B01---5:R-:W-:Y:S01]  /*e1b0*/  ENDCOLLECTIVE ;  /* 0x000000000000791b */ /* 0x023fe20003800000 */
.L_x_267:
[----:B------:R-:W-:Y:S05]  /*e1c0*/  BRA `(.L_x_268) ;  /* 0xffffffc400887947 */ /* 0x000fea000383ffff */
.L_x_224:
[----:B0-----:R-:W-:-:S04]  /*e1d0*/  IMAD.U32 R3, RZ, RZ, UR42 ;  /* 0x0000002aff037e24 */ /* 0x001fc8000f8e00ff */
[----:B------:R0:W1:Y:S03]  /*e1e0*/  SYNCS.PHASECHK.TRANS64.TRYWAIT P0, [R3+URZ+0x32440], R2 ;  /* 0x03244002030075a7 */ /* 0x000066000800017f */
[----:B-1----:R-:W-:Y:S05]  /*e1f0*/  @!P0 NANOSLEEP.SYNCS 0x989680 ;  /* 0x009896800000895d */ /* 0x002fea0003900000 */
[----:B------:R-:W1:Y:S02]  /*e200*/  @!P0 SYNCS.PHASECHK.TRANS64 P0, [R3+URZ+0x32440], R2 ;  /* 0x03244002030085a7 */ /* 0x000e64000800007f */
[----:B-1----:R-:W-:Y:S05]  /*e210*/  @!P0 BRA `(.L_x_224) ;  /* 0xfffffffc00ec8947 */ /* 0x002fea000383ffff */
[----:B------:R-:W-:Y:S05]  /*e220*/  BRA `(.L_x_269) ;  /* 0xffffffc400cc7947 */ /* 0x000fea000383ffff */
.L_x_225:
[----:B------:R-:W-:Y:S01]  /*e230*/  BSSY B0, `(.L_x_270) ;  /* 0x0000008000007945 */ /* 0x000fe20003800000 */
[----:B------:R-:W-:Y:S01]  /*e240*/  MOV R13, R5 ;  /* 0x00000005000d7202 */ /* 0x000fe20000000f00 */
[----:B------:R-:W-:Y:S02]  /*e250*/  IMAD.MOV.U32 R12, RZ, RZ, RZ ;  /* 0x000000ffff0c7224 */ /* 0x000fe400078e00ff */
[----:B------:R-:W-:Y:S02]  /*e260*/  IMAD.MOV.U32 R11, RZ, RZ, 0x181f ;  /* 0x0000181fff0b7424 */ /* 0x000fe400078e00ff */
[----:B------:R-:W-:-:S07]  /*e270*/  IMAD.MOV.U32 R15, RZ, RZ, -0x1 ;  /* 0xffffffffff0f7424 */ /* 0x000fce00078e00ff */
[----:B------:R-:W-:Y:S05]  /*e280*/  WARPSYNC.COLLECTIVE R15, `(.L_x_271) ;  /* 0x000000000f087348 */ /* 0x000fea0003c00000 */
[----:B------:R0:W1:Y:S02]  /*e290*/  SHFL.IDX P6, R14, R13, R12, R11 ;  /* 0x0000000c0d0e7389 */ /* 0x00006400000c000b */
[----:B01----:R-:W-:Y:S01]  /*e2a0*/  ENDCOLLECTIVE ;  /* 0x000000000000791b */ /* 0x003fe20003800000 */
.L_x_271:
[----:B------:R-:W-:Y:S05]  /*e2b0*/  BSYNC B0 ;  /* 0x0000000000007941 */ /* 0x000fea0003800000 */
.L_x_270:
[----:B------:R-:W-:Y:S01]  /*e2c0*/  IMAD.MOV.U32 R13, RZ, RZ, R4 ;  /* 0x000000ffff0d7224 */ /* 0x000fe200078e0004 */
[----:B------:R-:W-:Y:S01]  /*e2d0*/  MOV R15, 0xffffffff ;  /* 0xffffffff000f7802 */ /* 0x000fe20000000f00 */
[----:B------:R-:W-:Y:S01]  /*e2e0*/  IMAD.MOV.U32 R12, RZ, RZ, RZ ;  /* 0x000000ffff0c7224 */ /* 0x000fe200078e00ff */
[----:B------:R-:W-:Y:S01]  /*e2f0*/  MOV R0, R14 ;  /* 0x0000000e00007202 */ /* 0x000fe20000000f00 */
[----:B------:R-:W-:Y:S01]  /*e300*/  IMAD.MOV.U32 R11, RZ, RZ, 0x181f ;  /* 0x0000181fff0b7424 */ /* 0x000fe200078e00ff */
[----:B------:R-:W-:-:S07]  /*e310*/  @P0 LEA R7, R28, UR42, 0x1 ;  /* 0x0000002a1c070c11 */ /* 0x000fce000f8e08ff */
[----:B------:R-:W-:Y:S05]  /*e320*/  WARPSYNC.COLLECTIVE R15, `(.L_x_272) ;  /* 0x000000000f087348 */ /* 0x000fea0003c00000 */
[----:B------:R0:W1:Y:S02]  /*e330*/  SHFL.IDX P6, R14, R13, R12, R11 ;  /* 0x0000000c0d0e7389 */ /* 0x00006400000c000b */
[----:B01----:R-:W-:Y:S01]  /*e340*/  ENDCOLLECTIVE ;  /* 0x000000000000791b */ /* 0x003fe20003800000 */
.L_x_272:
[----:B------:R-:W-:Y:S02]  /*e350*/  IMAD.MOV.U32 R13, RZ, RZ, R5 ;  /* 0x000000ffff0d7224 */ /* 0x000fe400078e0005 */
[----:B------:R-:W-:Y:S01]  /*e360*/  IMAD.MOV.U32 R12, RZ, RZ, 0x1 ;  /* 0x00000001ff0c7424 */ /* 0x000fe200078e00ff */
[----:B------:R-:W-:-:S13]  /*e370*/  @P0 LEA R2, P1, R22, R14, 0x1 ;  /* 0x0000000e16020211 */ /* 0x000fda00078208ff */
[----:B------:R-:W-:Y:S05]  /*e380*/  WARPSYNC.COLLECTIVE R15, `(.L_x_273) ;  /* 0x000000000f087348 */ /* 0x000fea0003c00000 */
[----:B------:R0:W1:Y:S02]  /*e390*/  SHFL.IDX P6, R14, R13, R12, R11 ;  /* 0x0000000c0d0e7389 */ /* 0x00006400000c000b */
[----:B01----:R-:W-:Y:S01]  /*e3a0*/  ENDCOLLECTIVE ;  /* 0x000000000000791b */ /* 0x003fe20003800000 */
.L_x_273:
[----:B------:R-:W-:-:S05]  /*e3b0*/  @P0 IMAD.X R3, RZ, RZ, R0, P1 ;  /* 0x000000ffff030224 */ /* 0x000fca00008e0600 */
        /* <DEDUP_REMOVED lines=11> */
.L_x_274:
[----:B------:R-:W-:Y:S01]  /*e470*/  IMAD.MOV.U32 R13, RZ, RZ, R5 ;  /* 0x000000ffff0d7224 */ /* 0x000fe200078e0005 */
[----:B------:R-:W-:Y:S02]  /*e480*/  MOV R12, 0x2 ;  /* 0x00000002000c7802 */ /* 0x000fe40000000f00 */
[----:B------:R-:W-:-:S13]  /*e490*/  @P0 LEA R2, P1, R22, R14, 0x1 ;  /* 0x0000000e16020211 */ /* 0x000fda00078208ff */
[----:B------:R-:W-:Y:S05]  /*e4a0*/  WARPSYNC.COLLECTIVE R15, `(.L_x_275) ;  /* 0x000000000f087348 */ /* 0x000fea0003c00000 */
[----:B------:R0:W1:Y:S02]  /*e4b0*/  SHFL.IDX P6, R14, R13, R12, R11 ;  /* 0x0000000c0d0e7389 */ /* 0x00006400000c000b */
[----:B01----:R-:W-:Y:S01]  /*e4c0*/  ENDCOLLECTIVE ;  /* 0x000000000000791b */ /* 0x003fe20003800000 */
.L_x_275:
        /* <DEDUP_REMOVED lines=12> */
.L_x_276:
[----:B------:R-:W-:Y:S01]  /*e590*/  MOV R13, R5 ;  /* 0x00000005000d7202 */ /* 0x000fe20000000f00 */
[----:B------:R-:W-:Y:S01]  /*e5a0*/  IMAD.MOV.U32 R12, RZ, RZ, 0x3 ;  /* 0x00000003ff0c7424 */ /* 0x000fe200078e00ff */
[----:B------:R-:W-:-:S13]  /*e5b0*/  @P0 LEA R2, P1, R22, R14, 0x1 ;  /* 0x0000000e16020211 */ /* 0x000fda00078208ff */
[----:B------:R-:W-:Y:S05]  /*e5c0*/  WARPSYNC.COLLECTIVE R15, `(.L_x_277) ;  /* 0x000000000f087348 */ /* 0x000fea0003c00000 */
[----:B------:R0:W1:Y:S02]  /*e5d0*/  SHFL.IDX P6, R14, R13, R12, R11 ;  /* 0x0000000c0d0e7389 */ /* 0x00006400000c000b */
[----:B01----:R-:W-:Y:S01]  /*e5e0*/  ENDCOLLECTIVE ;  /* 0x000000000000791b */ /* 0x003fe20003800000 */
.L_x_277:
        /* <DEDUP_REMOVED lines=12> */
.L_x_278:
[----:B------:R-:W-:Y:S02]  /*e6b0*/  IMAD.MOV.U32 R13, RZ, RZ, R5 ;  /* 0x000000ffff0d7224 */ /* 0x000fe400078e0005 */
[----:B------:R-:W-:Y:S01]  /*e6c0*/  IMAD.MOV.U32 R12, RZ, RZ, 0x4 ;  /* 0x00000004ff0c7424 */ /* 0x000fe200078e00ff */
[----:B------:R-:W-:-:S13]  /*e6d0*/  @P0 LEA R2, P1, R22, R14, 0x1 ;  /* 0x0000000e16020211 */ /* 0x000fda00078208ff */
[----:B------:R-:W-:Y:S05]  /*e6e0*/  WARPSYNC.COLLECTIVE R15, `(.L_x_279) ;  /* 0x000000000f087348 */ /* 0x000fea0003c00000 */
[----:B------:R0:W1:Y:S02]  /*e6f0*/  SHFL.IDX P6, R14, R13, R12, R11 ;  /* 0x0000000c0d0e7389 */ /* 0x00006400000c000b */
[----:B01----:R-:W-:Y:S01]  /*e700*/  ENDCOLLECTIVE ;  /* 0x000000000000791b */ /* 0x003fe20003800000 */
.L_x_279:
[----:B------:R-:W-:-:S05]  /*e710*/  @P0 IADD3.X R3, RZ, R0, RZ, P1, !PT ;  /* 0x00000000ff030210 */ /* 0x000fca0000ffe4ff */
        /* <DEDUP_REMOVED lines=11> */
.L_x_280:
[----:B------:R-:W-:Y:S02]  /*e7d0*/  IMAD.MOV.U32 R13, RZ, RZ, R5 ;  /* 0x000000ffff0d7224 */ /* 0x000fe400078e0005 */
[----:B------:R-:W-:Y:S01]  /*e7e0*/  IMAD.MOV.U32 R12, RZ, RZ, 0x5 ;  /* 0x00000005ff0c7424 */ /* 0x000fe200078e00ff */
[----:B------:R-:W-:-:S13]  /*e7f0*/  @P0 LEA R2, P1, R22, R14, 0x1 ;  /* 0x0000000e16020211 */ /* 0x000fda00078208ff */
[----:B------:R-:W-:Y:S05]  /*e800*/  WARPSYNC.COLLECTIVE R15, `(.L_x_281) ;  /* 0x000000000f087348 */ /* 0x000fea0003c00000 */
[----:B------:R0:W1:Y:S02]  /*e810*/  SHFL.IDX P6, R14, R13, R12, R11 ;  /* 0x0000000c0d0e7389 */ /* 0x00006400000c000b */
[----:B01----:R-:W-:Y:S01]  /*e820*/  ENDCOLLECTIVE ;  /* 0x000000000000791b */ /* 0x003fe20003800000 */
.L_x_281:
[----:B------:R-:W-:-:S05]  /*e830*/  @P0 IMAD.X R3, RZ, RZ, R0, P1 ;  /* 0x000000ffff030224 */ /* 0x000fca00008e0600 */
        /* <DEDUP_REMOVED lines=9> */
.L_x_282:
[----:B------:R-:W-:Y:S05]  /*e8d0*/  BRA `(.L_x_283) ;  /* 0xffffffc400407947 */ /* 0x000fea000383ffff */
.L_x_228:
[----:B------:R-:W-:Y:S01]  /*e8e0*/  IMAD.MOV.U32 R13, RZ, RZ, R4 ;  /* 0x000000ffff0d7224 */ /* 0x000fe200078e0004 */
[----:B------:R-:W-:Y:S01]  /*e8f0*/  MOV R11, 0x181f ;  /* 0x0000181f000b7802 */ /* 0x000fe20000000f00 */
[----:B------:R-:W-:Y:S01]  /*e900*/  IMAD.MOV.U32 R12, RZ, RZ, RZ ;  /* 0x000000ffff0c7224 */ /* 0x000fe200078e00ff */
[----:B------:R-:W-:Y:S01]  /*e910*/  LOP3.LUT R16, R16, 0xffffefff, RZ, 0xc0, !PT ;  /* 0xffffefff10107812 */ /* 0x000fe200078ec0ff */
[----:B------:R-:W-:-:S07]  /*e920*/  IMAD.MOV.U32 R15, RZ, RZ, -0x1 ;  /* 0xffffffffff0f7424 */ /* 0x000fce00078e00ff */
[----:B------:R-:W-:Y:S05]  /*e930*/  WARPSYNC.COLLECTIVE R15, `(.L_x_284) ;  /* 0x000000000f087348 */ /* 0x000fea0003c00000 */
[----:B------:R0:W1:Y:S02]  /*e940*/  SHFL.IDX P6, R14, R13, R12, R11 ;  /* 0x0000000c0d0e7389 */ /* 0x00006400000c000b */
[----:B01----:R-:W-:Y:S01]  /*e950*/  ENDCOLLECTIVE ;  /* 0x000000000000791b */ /* 0x003fe20003800000 */
.L_x_284:
[----:B------:R-:W-:Y:S02]  /*e960*/  IMAD.MOV.U32 R13, RZ, RZ, R0 ;  /* 0x000000ffff0d7224 */ /* 0x000fe400078e0000 */
[----:B------:R-:W-:-:S07]  /*e970*/  IMAD.MOV.U32 R3, RZ, RZ, R14 ;  /* 0x000000ffff037224 */ /* 0x000fce00078e000e */
[----:B------:R-:W-:Y:S05]  /*e980*/  WARPSYNC.COLLECTIVE R15, `(.L_x_285) ;  /* 0x000000000f087348 */ /* 0x000fea0003c00000 */
[----:B------:R0:W1:Y:S02]  /*e990*/  SHFL.IDX P6, R14, R13, R12, R11 ;  /* 0x0000000c0d0e7389 */ /* 0x00006400000c000b */
[----:B01----:R-:W-:Y:S01]  /*e9a0*/  ENDCOLLECTIVE ;  /* 0x000000000000791b */ /* 0x003fe20003800000 */
.L_x_285:
[----:B------:R-:W-:Y:S02]  /*e9b0*/  ULDC UR4, c[0x0][0x288] ;  /* 0x0000a20000047ab9 */ /* 0x000fe40000000800 */
[----:B------:R-:W-:Y:S01]  /*e9c0*/  IMAD R5, R6, UR4, RZ ;  /* 0x0000000406057c24 */ /* 0x000fe2000f8e02ff */
[----:B------:R-:W-:-:S04]  /*e9d0*/  LEA R6, R36, R37, 0x7 ;  /* 0x0000002524067211 */ /* 0x000fc800078e38ff */
[C---:B------:R-:W-:Y:S01]  /*e9e0*/  ISETP.GE.AND P2, PT, R6.reuse, R5, PT ;  /* 0x000000050600720c */ /* 0x040fe20003f46270 */
[----:B------:R-:W-:Y:S02]  /*e9f0*/  VIADD R8, R6, 0x10 ;  /* 0x0000001006087836 */ /* 0x000fe40000000000 */
[----:B------:R-:W-:Y:S01]  /*ea00*/  IMAD.MOV.U32 R13, RZ, RZ, R4 ;  /* 0x000000ffff0d7224 */ /* 0x000fe200078e0004 */
[----:B------:R-:W-:-:S09]  /*ea10*/  MOV R12, 0x1 ;  /* 0x00000001000c7802 */ /* 0x000fd20000000f00 */
[----:B------:R-:W-:Y:S02]  /*ea20*/  @!P2 LEA R9, R28, UR42, 0x1 ;  /* 0x0000002a1c09ac11 */ /* 0x000fe4000f8e08ff */
[----:B------:R-:W-:Y:S02]  /*ea30*/  @P2 LOP3.LUT R16, R16, 0x1000, RZ, 0xfc, !PT ;  /* 0x0000100010102812 */ /* 0x000fe400078efcff */
[----:B------:R-:W-:-:S13]  /*ea40*/  @!P2 LEA R2, P1, R22, R14, 0x1 ;  /* 0x0000000e1602a211 */ /* 0x000fda00078208ff */
[----:B------:R-:W-:Y:S05]  /*ea50*/  WARPSYNC.COLLECTIVE R15, `(.L_x_286) ;  /* 0x000000000f087348 */ /* 0x000fea0003c00000 */
[----:B------:R0:W1:Y:S02]  /*ea60*/  SHFL.IDX P6, R14, R13, R12, R11 ;  /* 0x0000000c0d0e7389 */ /* 0x00006400000c000b */
[----:B01----:R-:W-:Y:S01]  /*ea70*/  ENDCOLLECTIVE ;  /* 0x000000000000791b */ /* 0x003fe20003800000 */
.L_x_286:
[----:B------:R-:W-:Y:S01]  /*ea80*/  LOP3.LUT R16, R16, 0xfffff7ff, RZ, 0xc0, !PT ;  /* 0xfffff7ff10107812 */ /* 0x000fe200078ec0ff */
[----:B------:R-:W-:-:S05]  /*ea90*/  @!P2 IMAD.X R3, RZ, RZ, R3, P1 ;  /* 0x000000ffff03a224 */ /* 0x000fca00008e0603 */
[----:B------:R-:W-:Y:S01]  /*eaa0*/  @!PT LDS RZ, [RZ] ;  /* 0x00000000fffff984 */ /* 0x000fe20000000800 */
[----:B------:R-:W-:Y:S01]  /*eab0*/  @!PT LDS RZ, [RZ] ;  /* 0x00000000fffff984 */ /* 0x000fe20000000800 */
[----:B------:R-:W-:Y:S01]  /*eac0*/  @!PT LDS RZ, [RZ] ;  /* 0x00000000fffff984 */ /* 0x000fe20000000800 */
[----:B------:R0:W-:Y:S01]  /*ead0*/  @!P2 LDGSTS.E.BYPASS.LTC128B.128 [R9+0x18400], desc[UR36][R2.64], !P0 ;  /* 0x184000000209afae */ /* 0x0001e2000c101d64 */
[----:B------:R-:W-:Y:S01]  /*eae0*/  ISETP.GE.AND P2, PT, R8, R5, PT ;  /* 0x000000050800720c */ /* 0x000fe20003f46270 */
[----:B------:R-:W-:Y:S02]  /*eaf0*/  VIADD R8, R6, 0x20 ;  /* 0x0000002006087836 */ /* 0x000fe40000000000 */
[----:B------:R-:W-:-:S10]  /*eb00*/  IMAD.MOV.U32 R13, RZ, RZ, R0 ;  /* 0x000000ffff0d7224 */ /* 0x000fd400078e0000 */
[----:B------:R-:W-:Y:S01]  /*eb10*/  @!P2 LEA R21, R28, UR42, 0x1 ;  /* 0x0000002a1c15ac11 */ /* 0x000fe2000f8e08ff */
[----:B------:R-:W-:Y:S01]  /*eb20*/  IMAD.MOV.U32 R7, RZ, RZ, R14 ;  /* 0x000000ffff077224 */ /* 0x000fe200078e000e */
[----:B0-----:R-:W-:-:S07]  /*eb30*/  @P2 LOP3.LUT R16, R16, 0x800, RZ, 0xfc, !PT ;  /* 0x0000080010102812 */ /* 0x001fce00078efcff */
[----:B------:R-:W-:Y:S05]  /*eb40*/  WARPSYNC.COLLECTIVE R15, `(.L_x_287) ;  /* 0x000000000f087348 */ /* 0x000fea0003c00000 */
[----:B------:R0:W1:Y:S02]  /*eb50*/  SHFL.IDX P6, R14, R13, R12, R11 ;  /* 0x0000000c0d0e7389 */ /* 0x00006400000c000b */
[----:B01----:R-:W-:Y:S01]  /*eb60*/  ENDCOLLECTIVE ;  /* 0x000000000000791b */ /* 0x003fe20003800000 */
.L_x_287:
[----:B------:R-:W-:Y:S01]  /*eb70*/  LOP3.LUT R16, R16, 0xfffffbff, RZ, 0xc0, !PT ;  /* 0xfffffbff10107812 */ /* 0x000fe200078ec0ff */
[----:B------:R-:W-:Y:S01]  /*eb80*/  IMAD.MOV.U32 R13, RZ, RZ, R4 ;  /* 0x000000ffff0d7224 */ /* 0x000fe200078e0004 */
[----:B------:R-:W-:-:S04]  /*eb90*/  @!P2 LEA R12, P1, R22, R14, 0x1 ;  /* 0x0000000e160ca211 */ /* 0x000fc800078208ff */
[----:B------:R-:W-:Y:S01]  /*eba0*/  @!P2 MOV R2, R12 ;  /* 0x0000000c0002a202 */ /* 0x000fe20000000f00 */
[----:B------:R-:W-:Y:S01]  /*ebb0*/  @!P2 IMAD.X R11, RZ, RZ, R7, P1 ;  /* 0x000000ffff0ba224 */ /* 0x000fe200008e0607 */
[----:B------:R-:W-:-:S03]  /*ebc0*/  MOV R12, 0x2 ;  /* 0x00000002000c7802 */ /* 0x000fc60000000f00 */
[----:B------:R-:W-:Y:S02]  /*ebd0*/  @!P2 IMAD.MOV.U32 R3, RZ, RZ, R11 ;  /* 0x000000ffff03a224 */ /* 0x000fe400078e000b */
[----:B------:R-:W-:-:S03]  /*ebe0*/  IMAD.MOV.U32 R11, RZ, RZ, 0x181f ;  /* 0x0000181fff0b7424 */ /* 0x000fc600078e00ff */
[----:B------:R-:W-:Y:S01]  /*ebf0*/  @!PT LDS RZ, [RZ] ;  /* 0x00000000fffff984 */ /* 0x000fe20000000800 */
[----:B------:R-:W-:Y:S01]  /*ec00*/  @!PT LDS RZ, [RZ] ;  /* 0x00000000fffff984 */ /* 0x000fe20000000800 */
[----:B------:R-:W-:Y:S01]  /*ec10*/  @!PT LDS RZ, [RZ] ;  /* 0x00000000fffff984 */ /* 0x000fe20000000800 */
[----:B------:R0:W-:Y:S01]  /*ec20*/  @!P2 LDGSTS.E.BYPASS.LTC128B.128 [R21+0x18c00], desc[UR36][R2.64], !P0 ;  /* 0x18c000000215afae */ /* 0x0001e2000c101d64 */
[----:B------:R-:W-:Y:S01]  /*ec30*/  ISETP.GE.AND P2, PT, R8, R5, PT ;  /* 0x000000050800720c */ /* 0x000fe20003f46270 */
[----:B------:R-:W-:-:S12]  /*ec40*/  VIADD R8, R6, 0x30 ;  /* 0x0000003006087836 */ /* 0x000fd80000000000 */
[----:B0-----:R-:W-:Y:S05]  /*ec50*/  WARPSYNC.COLLECTIVE R15, `(.L_x_288) ;  /* 0x000000000f087348 */ /* 0x001fea0003c00000 */
[----:B------:R1:W2:Y:S02]  /*ec60*/  SHFL.IDX P6, R14, R13, R12, R11 ;  /* 0x0000000c0d0e7389 */ /* 0x0002a400000c000b */
[----:B012---:R-:W-:Y:S01]  /*ec70*/  ENDCOLLECTIVE ;  /* 0x000000000000791b */ /* 0x007fe20003800000 */
.L_x_288:
[----:B------:R-:W-:Y:S02]  /*ec80*/  @!P2 LEA R21, R28, UR42, 0x1 ;  /* 0x0000002a1c15ac11 */ /* 0x000fe4000f8e08ff */
[----:B------:R-:W-:Y:S01]  /*ec90*/  @P2 LOP3.LUT R16, R16, 0x400, RZ, 0xfc, !PT ;  /* 0x0000040010102812 */ /* 0x000fe200078efcff */
[----:B------:R-:W-:-:S03]  /*eca0*/  IMAD.MOV.U32 R13, RZ, RZ, R0 ;  /* 0x000000ffff0d7224 */ /* 0x000fc600078e0000 */
[----:B------:R-:W-:Y:S01]  /*ecb0*/  LOP3.LUT R16, R16, 0xfffffdff, RZ, 0xc0, !PT ;  /* 0xfffffdff10107812 */ /* 0x000fe200078ec0ff */
[----:B------:R-:W-:-:S07]  /*ecc0*/  IMAD.MOV.U32 R20, RZ, RZ, R14 ;  /* 0x000000ffff147224 */ /* 0x000fce00078e000e */
[----:B------:R-:W-:Y:S05]  /*ecd0*/  WARPSYNC.COLLECTIVE R15, `(.L_x_289) ;  /* 0x000000000f087348 */ /* 0x000fea0003c00000 */
[----:B------:R0:W1:Y:S02]  /*ece0*/  SHFL.IDX P6, R14, R13, R12, R11 ;  /* 0x0000000c0d0e7389 */ /* 0x00006400000c000b */
[----:B01----:R-:W-:Y:S01]  /*ecf0*/  ENDCOLLECTIVE ;  /* 0x000000000000791b */ /* 0x003fe20003800000 */
.L_x_289:
[----:B------:R-:W-:Y:S01]  /*ed00*/  MOV R13, R4 ;  /* 0x00000004000d7202 */ /* 0x000fe20000000f00 */
[----:B------:R-:W-:Y:S01]  /*ed10*/  IMAD.MOV.U32 R12, RZ, RZ, 0x3 ;  /* 0x00000003ff0c7424 */ /* 0x000fe200078e00ff */
[----:B------:R-:W-:-:S04]  /*ed20*/  @!P2 LEA R15, P1, R22, R14, 0x1 ;  /* 0x0000000e160fa211 */ /* 0x000fc800078208ff */
[----:B------:R-:W-:Y:S01]  /*ed30*/  @!P2 IADD3.X R20, RZ, R20, RZ, P1, !PT ;  /* 0x00000014ff14a210 */ /* 0x000fe20000ffe4ff */
[----:B------:R-:W-:Y:S02]  /*ed40*/  @!P2 IMAD.MOV.U32 R2, RZ, RZ, R15 ;  /* 0x000000ffff02a224 */ /* 0x000fe400078e000f */
[----:B------:R-:W-:Y:S02]  /*ed50*/  IMAD.MOV.U32 R15, RZ, RZ, -0x1 ;  /* 0xffffffffff0f7424 */ /* 0x000fe400078e00ff */
[----:B------:R-:W-:-:S07]  /*ed60*/  @!P2 IMAD.MOV.U32 R3, RZ, RZ, R20 ;  /* 0x000000ffff03a224 */ /* 0x000fce00078e0014 */
[----:B------:R-:W-:Y:S05]  /*ed70*/  WARPSYNC.COLLECTIVE R15, `(.L_x_290) ;  /* 0x000000000f087348 */ /* 0x000fea0003c00000 */
[----:B------:R0:W1:Y:S02]  /*ed80*/  SHFL.IDX P6, R14, R13, R12, R11 ;  /* 0x0000000c0d0e7389 */ /* 0x00006400000c000b */
[----:B01----:R-:W-:Y:S01]  /*ed90*/  ENDCOLLECTIVE ;  /* 0x000000000000791b */ /* 0x003fe20003800000 */
.L_x_290:
[----:B------:R-:W-:Y:S01]  /*eda0*/  @!PT LDS RZ, [RZ] ;  /* 0x00000000fffff984 */ /* 0x000fe20000000800 */
[----:B------:R-:W-:Y:S01]  /*edb0*/  @!PT LDS RZ, [RZ] ;  /* 0x00000000fffff984 */ /* 0x000fe20000000800 */
[----:B------:R-:W-:Y:S01]  /*edc0*/  @!PT LDS RZ, [RZ] ;  /* 0x00000000fffff984 */ /* 0x000fe20000000800 */
[----:B------:R0:W-:Y:S01]  /*edd0*/  @!P2 LDGSTS.E.BYPASS.LTC128B.128 [R21+0x19400], desc[UR36][R2.64], !P0 ;  /* 0x194000000215afae */ /* 0x0001e2000c101d64 */
[----:B------:R-:W-:Y:S02]  /*ede0*/  ISETP.GE.AND P2, PT, R8, R5, PT ;  /* 0x000000050800720c */ /* 0x000fe40003f46270 */
[----:B------:R-:W-:Y:S02]  /*edf0*/  IADD3 R8, R6, 0x40, RZ ;  /* 0x0000004006087810 */ /* 0x000fe40007ffe0ff */
[----:B------:R-:W-:-:S09]  /*ee00*/  MOV R13, R0 ;  /* 0x00000000000d7202 */ /* 0x000fd20000000f00 */
[----:B------:R-:W-:-:S04]  /*ee10*/  @P2 LOP3.LUT R16, R16, 0x200, RZ, 0xfc, !PT ;  /* 0x0000020010102812 */ /* 0x000fc800078efcff */
[----:B------:R-:W-:Y:S01]  /*ee20*/  LOP3.LUT R16, R16, 0xfffffeff, RZ, 0xc0, !PT ;  /* 0xfffffeff10107812 */ /* 0x000fe200078ec0ff */
[----:B0-----:R-:W-:-:S07]  /*ee30*/  IMAD.MOV.U32 R7, RZ, RZ, R14 ;  /* 0x000000ffff077224 */ /* 0x001fce00078e000e */
[----:B------:R-:W-:Y:S05]  /*ee40*/  WARPSYNC.COLLECTIVE R15, `(.L_x_291) ;  /* 0x000000000f087348 */ /* 0x000fea0003c00000 */
[----:B------:R0:W1:Y:S02]  /*ee50*/  SHFL.IDX P6, R14, R13, R12, R11 ;  /* 0x0000000c0d0e7389 */ /* 0x00006400000c000b */
[----:B01----:R-:W-:Y:S01]  /*ee60*/  ENDCOLLECTIVE ;  /* 0x000000000000791b */ /* 0x003fe20003800000 */
.L_x_291:
[----:B------:R-:W-:Y:S01]  /*ee70*/  @!P2 LEA R15, R28, UR42, 0x1 ;  /* 0x0000002a1c0fac11 */ /* 0x000fe2000f8e08ff */
[----:B------:R-:W-:Y:S01]  /*ee80*/  IMAD.MOV.U32 R12, RZ, RZ, 0x4 ;  /* 0x00000004ff0c7424 */ /* 0x000fe200078e00ff */
[----:B------:R-:W-:-:S05]  /*ee90*/  @!P2 LEA R13, P1, R22, R14, 0x1 ;  /* 0x0000000e160da211 */ /* 0x000fca00078208ff */
[----:B------:R-:W-:Y:S02]  /*eea0*/  @!P2 IMAD.X R14, RZ, RZ, R7, P1 ;  /* 0x000000ffff0ea224 */ /* 0x000fe400008e0607 */
[----:B------:R-:W-:Y:S02]  /*eeb0*/  @!P2 IMAD.MOV.U32 R2, RZ, RZ, R13 ;  /* 0x000000ffff02a224 */ /* 0x000fe400078e000d */
[----:B------:R-:W-:Y:S02]  /*eec0*/  @!P2 IMAD.MOV.U32 R3, RZ, RZ, R14 ;  /* 0x000000ffff03a224 */ /* 0x000fe400078e000e */
[----:B------:R-:W-:-:S03]  /*eed0*/  IMAD.MOV.U32 R13, RZ, RZ, R4 ;  /* 0x000000ffff0d7224 */ /* 0x000fc600078e0004 */
[----:B------:R-:W-:Y:S01]  /*eee0*/  @!PT LDS RZ, [RZ] ;  /* 0x00000000fffff984 */ /* 0x000fe20000000800 */
[----:B------:R-:W-:Y:S01]  /*eef0*/  @!PT LDS RZ, [RZ] ;  /* 0x00000000fffff984 */ /* 0x000fe20000000800 */
[----:B------:R-:W-:Y:S01]  /*ef00*/  @!PT LDS RZ, [RZ] ;  /* 0x00000000fffff984 */ /* 0x000fe20000000800 */
[----:B------:R0:W-:Y:S01]  /*ef10*/  @!P2 LDGSTS.E.BYPASS.LTC128B.128 [R15+0x19c00], desc[UR36][R2.64], !P0 ;  /* 0x19c00000020fafae */ /* 0x0001e2000c101d64 */
[----:B------:R-:W-:Y:S01]  /*ef20*/  ISETP.GE.AND P2, PT, R8, R5, PT ;  /* 0x000000050800720c */ /* 0x000fe20003f46270 */
[----:B0-----:R-:W-:-:S12]  /*ef30*/  IMAD.MOV.U32 R15, RZ, RZ, -0x1 ;  /* 0xffffffffff0f7424 */ /* 0x001fd800078e00ff */
[----:B------:R-:W-:Y:S02]  /*ef40*/  @!P2 LEA R20, R28, UR42, 0x1 ;  /* 0x0000002a1c14ac11 */ /* 0x000fe4000f8e08ff */
[----:B------:R-:W-:-:S07]  /*ef50*/  @P2 LOP3.LUT R16, R16, 0x100, RZ, 0xfc, !PT ;  /* 0x0000010010102812 */ /* 0x000fce00078efcff */
[----:B------:R-:W-:Y:S05]  /*ef60*/  WARPSYNC.COLLECTIVE R15, `(.L_x_292) ;  /* 0x000000000f087348 */ /* 0x000fea0003c00000 */
[----:B------:R0:W1:Y:S02]  /*ef70*/  SHFL.IDX P6, R14, R13, R12, R11 ;  /* 0x0000000c0d0e7389 */ /* 0x00006400000c000b */
[----:B01----:R-:W-:Y:S01]  /*ef80*/  ENDCOLLECTIVE ;  /* 0x000000000000791b */ /* 0x003fe20003800000 */
.L_x_292:
[----:B------:R-:W-:Y:S01]  /*ef90*/  LOP3.LUT R16, R16, 0xffffff7f, RZ, 0xc0, !PT ;  /* 0xffffff7f10107812 */ /* 0x000fe200078ec0ff */
[----:B------:R-:W-:Y:S01]  /*efa0*/  IMAD.MOV.U32 R13, RZ, RZ, R0 ;  /* 0x000000ffff0d7224 */ /* 0x000fe200078e0000 */
[----:B------:R-:W-:-:S07]  /*efb0*/  MOV R8, R14 ;  /* 0x0000000e00087202 */ /* 0x000fce0000000f00 */
[----:B------:R-:W-:Y:S05]  /*efc0*/  WARPSYNC.COLLECTIVE R15, `(.L_x_293) ;  /* 0x000000000f087348 */ /* 0x000fea0003c00000 */
[----:B------:R0:W1:Y:S02]  /*efd0*/  SHFL.IDX P6, R14, R13, R12, R11 ;  /* 0x0000000c0d0e7389 */ /* 0x00006400000c000b */
[----:B01----:R-:W-:Y:S01]  /*efe0*/  ENDCOLLECTIVE ;  /* 0x000000000000791b */ /* 0x003fe20003800000 */
.L_x_293:
[----:B------:R-:W-:Y:S01]  /*eff0*/  IMAD.MOV.U32 R13, RZ, RZ, R4 ;  /* 0x000000ffff0d7224 */ /* 0x000fe200078e0004 */
[----:B------:R-:W-:Y:S01]  /*f000*/  MOV R12, 0x5 ;  /* 0x00000005000c7802 */ /* 0x000fe20000000f00 */
[----:B------:R-:W-:-:S07]  /*f010*/  IMAD.MOV.U32 R7, RZ, RZ, R14 ;  /* 0x000000ffff077224 */ /* 0x000fce00078e000e */
[----:B------:R-:W-:Y:S05]  /*f020*/  WARPSYNC.COLLECTIVE R15, `(.L_x_294) ;  /* 0x000000000f087348 */ /* 0x000fea0003c00000 */
[----:B------:R0:W1:Y:S02]  /*f030*/  SHFL.IDX P6, R14, R13, R12, R11 ;  /* 0x0000000c0d0e7389 */ /* 0x00006400000c000b */
[----:B01----:R-:W-:Y:S01]  /*f040*/  ENDCOLLECTIVE ;  /* 0x000000000000791b */ /* 0x003fe20003800000 */
.L_x_294:
[----:B------:R-:W-:-:S04]  /*f050*/  @!P2 LEA R7, P1, R22, R7, 0x1 ;  /* 0x000000071607a211 */ /* 0x000fc800078208ff */
[----:B------:R-:W-:Y:S01]  /*f060*/  @!P2 MOV R2, R7 ;  /* 0x000000070002a202 */ /* 0x000fe20000000f00 */
[----:B------:R-:W-:-:S04]  /*f070*/  @!P2 IMAD.X R8, RZ, RZ, R8, P1 ;  /* 0x000000ffff08a224 */ /* 0x000fc800008e0608 */
[----:B------:R-:W-:Y:S02]  /*f080*/  @!P2 IMAD.MOV.U32 R3, RZ, RZ, R8 ;  /* 0x000000ffff03a224 */ /* 0x000fe400078e0008 */
[----:B------:R-:W-:Y:S02]  /*f090*/  IMAD.MOV.U32 R13, RZ, RZ, R0 ;  /* 0x000000ffff0d7224 */ /* 0x000fe400078e0000 */
[----:B------:R-:W-:Y:S01]  /*f0a0*/  VIADD R8, R6, 0x50 ;  /* 0x0000005006087836 */ /* 0x000fe20000000000 */
[----:B------:R-:W-:Y:S01]  /*f0b0*/  @!PT LDS RZ, [RZ] ;  /* 0x00000000fffff984 */ /* 0x000fe20000000800 */
[----:B------:R-:W-:Y:S01]  /*f0c0*/  @!PT LDS RZ, [RZ] ;  /* 0x00000000fffff984 */ /* 0x000fe20000000800 */
[----:B------:R-:W-:Y:S01]  /*f0d0*/  @!PT LDS RZ, [RZ] ;  /* 0x00000000fffff984 */ /* 0x000fe20000000800 */
[----:B------:R0:W-:Y:S04]  /*f0e0*/  @!P2 LDGSTS.E.BYPASS.LTC128B.128 [R20+0x1a400], desc[UR36][R2.64], !P0 ;  /* 0x1a4000000214afae */ /* 0x0001e8000c101d64 */
[----:B------:R-:W-:Y:S02]  /*f0f0*/  ISETP.GE.AND P2, PT, R8, R5, PT ;  /* 0x000000050800720c */ /* 0x000fe40003f46270 */
[----:B------:R-:W-:Y:S01]  /*f100*/  IADD3 R8, R6, 0x60, RZ ;  /* 0x0000006006087810 */ /* 0x000fe20007ffe0ff */
[----:B------:R-:W-:-:S10]  /*f110*/  IMAD.MOV.U32 R10, RZ, RZ, R14 ;  /* 0x000000ffff0a7224 */ /* 0x000fd400078e000e */
[----:B0-----:R-:W-:Y:S05]  /*f120*/  WARPSYNC.COLLECTIVE R15, `(.L_x_295) ;  /* 0x000000000f087348 */ /* 0x001fea0003c00000 */
[----:B------:R1:W2:Y:S02]  /*f130*/  SHFL.IDX P6, R14, R13, R12, R11 ;  /* 0x0000000c0d0e7389 */ /* 0x0002a400000c000b */
[----:B012---:R-:W-:Y:S01]  /*f140*/  ENDCOLLECTIVE ;  /* 0x000000000000791b */ /* 0x007fe20003800000 */
.L_x_295:
[----:B------:R-:W-:Y:S02]  /*f150*/  @!P2 LEA R7, R28, UR42, 0x1 ;  /* 0x0000002a1c07ac11 */ /* 0x000fe4000f8e08ff */
[----:B------:R-:W-:Y:S01]  /*f160*/  @P2 LOP3.LUT R16, R16, 0x80, RZ, 0xfc, !PT ;  /* 0x0000008010102812 */ /* 0x000fe200078efcff */
[----:B------:R-:W-:Y:S01]  /*f170*/  IMAD.MOV.U32 R13, RZ, RZ, R4 ;  /* 0x000000ffff0d7224 */ /* 0x000fe200078e0004 */
[----:B------:R-:W-:Y:S02]  /*f180*/  MOV R12, 0x6 ;  /* 0x00000006000c7802 */ /* 0x000fe40000000f00 */
[----:B------:R-:W-:Y:S01]  /*f190*/  LOP3.LUT R16, R16, 0xffffffbf, RZ, 0xc0, !PT ;  /* 0xffffffbf10107812 */ /* 0x000fe200078ec0ff */
[----:B------:R-:W-:-:S07]  /*f1a0*/  IMAD.MOV.U32 R9, RZ, RZ, R14 ;  /* 0x000000ffff097224 */ /* 0x000fce00078e000e */
[----:B------:R-:W-:Y:S05]  /*f1b0*/  WARPSYNC.COLLECTIVE R15, `(.L_x_296) ;  /* 0x000000000f087348 */ /* 0x000fea0003c00000 */
[----:B------:R0:W1:Y:S02]  /*f1c0*/  SHFL.IDX P6, R14, R13, R12, R11 ;  /* 0x0000000c0d0e7389 */ /* 0x00006400000c000b */
[----:B01----:R-:W-:Y:S01]  /*f1d0*/  ENDCOLLECTIVE ;  /* 0x000000000000791b */ /* 0x003fe20003800000 */
.L_x_296:
[----:B------:R-:W-:-:S04]  /*f1e0*/  @!P2 LEA R9, P1, R22, R9, 0x1 ;  /* 0x000000091609a211 */ /* 0x000fc800078208ff */
[----:B------:R-:W-:Y:S01]  /*f1f0*/  @!P2 IADD3.X R10, RZ, R10, RZ, P1, !PT ;  /* 0x0000000aff0aa210 */ /* 0x000fe20000ffe4ff */
[----:B------:R-:W-:-:S04]  /*f200*/  @!P2 IMAD.MOV.U32 R2, RZ, RZ, R9 ;  /* 0x000000ffff02a224 */ /* 0x000fc800078e0009 */
[----:B------:R-:W-:Y:S02]  /*f210*/  @!P2 IMAD.MOV.U32 R3, RZ, RZ, R10 ;  /* 0x000000ffff03a224 */ /* 0x000fe400078e000a */
[----:B------:R-:W-:-:S03]  /*f220*/  IMAD.MOV.U32 R13, RZ, RZ, R0 ;  /* 0x000000ffff0d7224 */ /* 0x000fc600078e0000 */
[----:B------:R-:W-:Y:S01]  /*f230*/  @!PT LDS RZ, [RZ] ;  /* 0x00000000fffff984 */ /* 0x000fe20000000800 */
[----:B------:R-:W-:Y:S01]  /*f240*/  @!PT LDS RZ, [RZ] ;  /* 0x00000000fffff984 */ /* 0x000fe20000000800 */
[----:B------:R-:W-:Y:S01]  /*f250*/  @!PT LDS RZ, [RZ] ;  /* 0x00000000fffff984 */ /* 0x000fe20000000800 */
[----:B------:R0:W-:Y:S01]  /*f260*/  @!P2 LDGSTS.E.BYPASS.LTC128B.128 [R7+0x1ac00], desc[UR36][R2.64], !P0 ;  /* 0x1ac000000207afae */ /* 0x0001e2000c101d64 */
[----:B------:R-:W-:Y:S01]  /*f270*/  ISETP.GE.AND P2, PT, R8, R5, PT ;  /* 0x000000050800720c */ /* 0x000fe20003f46270 */
[----:B0-----:R-:W-:-:S12]  /*f280*/  IMAD.MOV.U32 R2, RZ, RZ, R14 ;  /* 0x000000ffff027224 */ /* 0x001fd800078e000e */
[----:B------:R-:W-:Y:S05]  /*f290*/  WARPSYNC.COLLECTIVE R15, `(.L_x_297) ;  /* 0x000000000f087348 */ /* 0x000fea0003c00000 */
[----:B------:R0:W1:Y:S02]  /*f2a0*/  SHFL.IDX P6, R14, R13, R12, R11 ;  /* 0x0000000c0d0e7389 */ /* 0x00006400000c000b */
[----:B01----:R-:W-:Y:S01]  /*f2b0*/  ENDCOLLECTIVE ;  /* 0x000000000000791b */ /* 0x003fe20003800000 */
.L_x_297:
[----:B------:R-:W-:Y:S02]  /*f2c0*/  @!P2 LEA R9, R28, UR42, 0x1 ;  /* 0x0000002a1c09ac11 */ /* 0x000fe4000f8e08ff */
[----:B------:R-:W-:Y:S02]  /*f2d0*/  @P2 LOP3.LUT R16, R16, 0x40, RZ, 0xfc, !PT ;  /* 0x0000004010102812 */ /* 0x000fe400078efcff */
[----:B------:R-:W-:Y:S01]  /*f2e0*/  MOV R13, R4 ;  /* 0x00000004000d7202 */ /* 0x000fe20000000f00 */
[----:B------:R-:W-:-:S05]  /*f2f0*/  IMAD.MOV.U32 R11, RZ, RZ, R14 ;  /* 0x000000ffff0b7224 */ /* 0x000fca00078e000e */
[----:B------:R-:W-:-:S05]  /*f300*/  @!P2 LEA R11, P1, R22, R11, 0x1 ;  /* 0x0000000b160ba211 */ /* 0x000fca00078208ff */
[----:B------:R-:W-:Y:S02]  /*f310*/  @!P2 IMAD.X R12, RZ, RZ, R2, P1 ;  /* 0x000000ffff0ca224 */ /* 0x000fe400008e0602 */
[----:B------:R-:W-:Y:S02]  /*f320*/  @!P2 IMAD.MOV.U32 R2, RZ, RZ, R11 ;  /* 0x000000ffff02a224 */ /* 0x000fe400078e000b */
[----:B------:R-:W-:Y:S02]  /*f330*/  @!P2 IMAD.MOV.U32 R3, RZ, RZ, R12 ;  /* 0x000000ffff03a224 */ /* 0x000fe400078e000c */
[----:B------:R-:W-:Y:S02]  /*f340*/  IMAD.MOV.U32 R12, RZ, RZ, 0x7 ;  /* 0x00000007ff0c7424 */ /* 0x000fe400078e00ff */
[----:B------:R-:W-:Y:S01]  /*f350*/  IMAD.MOV.U32 R11, RZ, RZ, 0x181f ;  /* 0x0000181fff0b7424 */ /* 0x000fe200078e00ff */
[----:B------:R-:W-:Y:S01]  /*f360*/  @!PT LDS RZ, [RZ] ;  /* 0x00000000fffff984 */ /* 0x000fe20000000800 */
[----:B------:R-:W-:Y:S01]  /*f370*/  @!PT LDS RZ, [RZ] ;  /* 0x00000000fffff984 */ /* 0x000fe20000000800 */
[----:B------:R-:W-:Y:S01]  /*f380*/  @!PT LDS RZ, [RZ] ;  /* 0x00000000fffff984 */ /* 0x000fe20000000800 */
[----:B------:R0:W-:Y:S06]  /*f390*/  @!P2 LDGSTS.E.BYPASS.LTC128B.128 [R9+0x1b400], desc[UR36][R2.64], !P0 ;  /* 0x1b4000000209afae */ /* 0x0001ec000c101d64 */
[----:B0-----:R-:W-:Y:S05]  /*f3a0*/  WARPSYNC.COLLECTIVE R15, `(.L_x_298) ;  /* 0x000000000f087348 */ /* 0x001fea0003c00000 */
[----:B------:R1:W2:Y:S02]  /*f3b0*/  SHFL.IDX P6, R14, R13, R12, R11 ;  /* 0x0000000c0d0e7389 */ /* 0x0002a400000c000b */
[----:B012---:R-:W-:Y:S01]  /*f3c0*/  ENDCOLLECTIVE ;  /* 0x000000000000791b */ /* 0x007fe20003800000 */
.L_x_298:
[----:B------:R-:W-:Y:S01]  /*f3d0*/  MOV R13, R0 ;  /* 0x00000000000d7202 */ /* 0x000fe20000000f00 */
[----:B------:R-:W-:-:S07]  /*f3e0*/  IMAD.MOV.U32 R4, RZ, RZ, R14 ;  /* 0x000000ffff047224 */ /* 0x000fce00078e000e */
[----:B------:R-:W-:Y:S05]  /*f3f0*/  WARPSYNC.COLLECTIVE R15, `(.L_x_299) ;  /* 0x000000000f087348 */ /* 0x000fea0003c00000 */
[----:B------:R0:W1:Y:S02]  /*f400*/  SHFL.IDX P6, R14, R13, R12, R11 ;  /* 0x0000000c0d0e7389 */ /* 0x00006400000c000b */
[----:B01----:R-:W-:Y:S01]  /*f410*/  ENDCOLLECTIVE ;  /* 0x000000000000791b */ /* 0x003fe20003800000 */
.L_x_299:
[----:B------:R-:W-:Y:S05]  /*f420*/  BRA `(.L_x_300) ;  /* 0xffffffc4001c7947 */ /* 0x000fea000383ffff */
.L_x_230:
[----:B------:R-:W-:Y:S01]  /*f430*/  BSSY B0, `(.L_x_301) ;  /* 0x0000008000007945 */ /* 0x000fe20003800000 */
[----:B------:R-:W-:Y:S01]  /*f440*/  IMAD.MOV.U32 R13, RZ, RZ, R4 ;  /* 0x000000ffff0d7224 */ /* 0x000fe200078e0004 */
[----:B------:R-:W-:Y:S01]  /*f450*/  MOV R15, 0xffffffff ;  /* 0xffffffff000f7802 */ /* 0x000fe20000000f00 */
[----:B------:R-:W-:Y:S02]  /*f460*/  IMAD.MOV.U32 R12, RZ, RZ, RZ ;  /* 0x000000ffff0c7224 */ /* 0x000fe400078e00ff */
[----:B------:R-:W-:-:S07]  /*f470*/  IMAD.MOV.U32 R11, RZ, RZ, 0x181f ;  /* 0x0000181fff0b7424 */ /* 0x000fce00078e00ff */
[----:B------:R-:W-:Y:S05]  /*f480*/  WARPSYNC.COLLECTIVE R15, `(.L_x_302) ;  /* 0x000000000f087348 */ /* 0x000fea0003c00000 */
[----:B------:R0:W1:Y:S02]  /*f490*/  SHFL.IDX P6, R14, R13, R12, R11 ;  /* 0x0000000c0d0e7389 */ /* 0x00006400000c000b */
[----:B01----:R-:W-:Y:S01]  /*f4a0*/  ENDCOLLECTIVE ;  /* 0x000000000000791b */ /* 0x003fe20003800000 */
.L_x_302:
[----:B------:R-:W-:Y:S05]  /*f4b0*/  BSYNC B0 ;  /* 0x0000000000007941 */ /* 0x000fea0003800000 */
.L_x_301:
[----:B------:R-:W-:Y:S01]  /*f4c0*/  IMAD.MOV.U32 R13, RZ, RZ, R0 ;  /* 0x000000ffff0d7224 */ /* 0x000fe200078e0000 */
[----:B------:R-:W-:Y:S01]  /*f4d0*/  MOV R11, 0x181f ;  /* 0x0000181f000b7802 */ /* 0x000fe20000000f00 */
[----:B------:R-:W-:Y:S01]  /*f4e0*/  IMAD.MOV.U32 R12, RZ, RZ, RZ ;  /* 0x000000ffff0c7224 */ /* 0x000fe200078e00ff */
[----:B------:R-:W-:Y:S01]  /*f4f0*/  LOP3.LUT P5, RZ, R16, 0x1000, RZ, 0xc0, !PT ;  /* 0x0000100010ff7812 */ /* 0x000fe200078ac0ff */
[----:B------:R-:W-:Y:S02]  /*f500*/  IMAD.MOV.U32 R15, RZ, RZ, -0x1 ;  /* 0xffffffffff0f7424 */ /* 0x000fe400078e00ff */
[----:B------:R-:W-:-:S10]  /*f510*/  IMAD.MOV.U32 R2, RZ, RZ, R14 ;  /* 0x000000ffff027224 */ /* 0x000fd400078e000e */
[----:B------:R-:W-:Y:S05]  /*f520*/  WARPSYNC.COLLECTIVE R15, `(.L_x_303) ;  /* 0x000000000f087348 */ /* 0x000fea0003c00000 */
[----:B------:R0:W1:Y:S02]  /*f530*/  SHFL.IDX P6, R14, R13, R12, R11 ;  /* 0x0000000c0d0e7389 */ /* 0x00006400000c000b */
[----:B01----:R-:W-:Y:S01]  /*f540*/  ENDCOLLECTIVE ;  /* 0x000000000000791b */ /* 0x003fe20003800000 */
.L_x_303:
[----:B------:R-:W-:Y:S02]  /*f550*/  @!P5 LEA R7, R28, UR42, 0x1 ;  /* 0x0000002a1c07dc11 */ /* 0x000fe4000f8e08ff */
[----:B------:R-:W-:Y:S01]  /*f560*/  MOV R13, R4 ;  /* 0x00000004000d7202 */ /* 0x000fe20000000f00 */
[----:B------:R-:W-:Y:S01]  /*f570*/  IMAD.MOV.U32 R12, RZ, RZ, 0x1 ;  /* 0x00000001ff0c7424 */ /* 0x000fe200078e00ff */
[----:B------:R-:W-:-:S05]  /*f580*/  @!P5 LEA R14, P0, R22, R14, 0x1 ;  /* 0x0000000e160ed211 */ /* 0x000fca00078008ff */
[----:B------:R-:W-:Y:S02]  /*f590*/  @!P5 IMAD.X R3, RZ, RZ, R2, P0 ;  /* 0x000000ffff03d224 */ /* 0x000fe400000e0602 */
[----:B------:R-:W-:-:S07]  /*f5a0*/  @!P5 IMAD.MOV.U32 R2, RZ, RZ, R14 ;  /* 0x000000ffff02d224 */ /* 0x000fce00078e000e */
[----:B------:R-:W-:Y:S05]  /*f5b0*/  WARPSYNC.COLLECTIVE R15, `(.L_x_304) ;  /* 0x000000000f087348 */ /* 0x000fea0003c00000 */
[----:B------:R0:W1:Y:S02]  /*f5c0*/  SHFL.IDX P6, R14, R13, R12, R11 ;  /* 0x0000000c0d0e7389 */ /* 0x00006400000c000b */
[----:B01----:R-:W-:Y:S01]  /*f5d0*/  ENDCOLLECTIVE ;  /* 0x000000000000791b */ /* 0x003fe20003800000 */
.L_x_304:
[----:B------:R-:W-:Y:S01]  /*f5e0*/  @!PT LDS RZ, [RZ] ;  /* 0x00000000fffff984 */ /* 0x000fe20000000800 */
[----:B------:R-:W-:Y:S01]  /*f5f0*/  @!PT LDS RZ, [RZ] ;  /* 0x00000000fffff984 */ /* 0x000fe20000000800 */
[----:B------:R-:W-:Y:S01]  /*f600*/  @!PT LDS RZ, [RZ] ;  /* 0x00000000fffff984 */ /* 0x000fe20000000800 */
[----:B------:R0:W-:Y:S04]  /*f610*/  @!P5 LDGSTS.E.BYPASS.LTC128B.128 [R7+0x22400], desc[UR36][R2.64], !P4 ;  /* 0x224000000207dfae */ /* 0x0001e8000e101d64 */
[----:B------:R0:W-:Y:S04]  /*f620*/  @!P5 LDGSTS.E.BYPASS.LTC128B.128 [R7+0x26400], desc[UR36][R2.64+0x80], !P3 ;  /* 0x264000800207dfae */ /* 0x0001e8000d901d64 */
[----:B------:R0:W-:Y:S01]  /*f630*/  @!P5 LDGSTS.E.BYPASS.LTC128B.128 [R7+0x2a400], desc[UR36][R2.64+0x100], !P2 ;  /* 0x2a4001000207dfae */ /* 0x0001e2000d101d64 */
[----:B------:R-:W-:-:S03]  /*f640*/  IMAD.MOV.U32 R13, RZ, RZ, R0 ;  /* 0x000000ffff0d7224 */ /* 0x000fc600078e0000 */
[----:B------:R0:W-:Y:S01]  /*f650*/  @!P5 LDGSTS.E.BYPASS.LTC128B.128 [R7+0x2e400], desc[UR36][R2.64+0x180], !P1 ;  /* 0x2e4001800207dfae */ /* 0x0001e2000c901d64 */
[----:B------:R-:W-:Y:S01]  /*f660*/  LOP3.LUT P5, RZ, R16, 0x400, RZ, 0xc0, !PT ;  /* 0x0000040010ff7812 */ /* 0x000fe200078ac0ff */
[----:B------:R-:W-:-:S12]  /*f670*/  IMAD.MOV.U32 R5, RZ, RZ, R14 ;  /* 0x000000ffff057224 */ /* 0x000fd800078e000e */
[----:B0-----:R-:W-:Y:S05]  /*f680*/  WARPSYNC.COLLECTIVE R15, `(.L_x_305) ;  /* 0x000000000f087348 */ /* 0x001fea0003c00000 */
[----:B------:R1:W2:Y:S02]  /*f690*/  SHFL.IDX P6, R14, R13, R12, R11 ;  /* 0x0000000c0d0e7389 */ /* 0x0002a400000c000b */
[----:B012---:R-:W-:Y:S01]  /*f6a0*/  ENDCOLLECTIVE ;  /* 0x000000000000791b */ /* 0x007fe20003800000 */
.L_x_305:
[----:B------:R-:W-:Y:S01]  /*f6b0*/  @!P5 LEA R7, R28, UR42, 0x1 ;  /* 0x0000002a1c07dc11 */ /* 0x000fe2000f8e08ff */
[----:B------:R-:W-:Y:S01]  /*f6c0*/  IMAD.MOV.U32 R13, RZ, RZ, R4 ;  /* 0x000000ffff0d7224 */ /* 0x000fe200078e0004 */
[----:B------:R-:W-:Y:S02]  /*f6d0*/  MOV R12, 0x2 ;  /* 0x00000002000c7802 */ /* 0x000fe40000000f00 */
[----:B------:R-:W-:-:S13]  /*f6e0*/  LOP3.LUT P6, RZ, R16, 0x800, RZ, 0xc0, !PT ;  /* 0x0000080010ff7812 */ /* 0x000fda00078cc0ff */
[----:B------:R-:W-:Y:S02]  /*f6f0*/  @!P6 LEA R14, P0, R22, R14, 0x1 ;  /* 0x0000000e160ee211 */ /* 0x000fe400078008ff */
[----:B------:R-:W-:Y:S02]  /*f700*/  @!P6 LEA R9, R28, UR42, 0x1 ;  /* 0x0000002a1c09ec11 */ /* 0x000fe4000f8e08ff */
[----:B------:R-:W-:Y:S01]  /*f710*/  @!P6 IADD3.X R5, RZ, R5, RZ, P0, !PT ;  /* 0x00000005ff05e210 */ /* 0x000fe200007fe4ff */
[----:B------:R-:W-:-:S04]  /*f720*/  @!P6 IMAD.MOV.U32 R2, RZ, RZ, R14 ;  /* 0x000000ffff02e224 */ /* 0x000fc800078e000e */
[----:B------:R-:W-:-:S05]  /*f730*/  @!P6 IMAD.MOV.U32 R3, RZ, RZ, R5 ;  /* 0x000000ffff03e224 */ /* 0x000fca00078e0005 */
[----:B------:R-:W-:Y:S01]  /*f740*/  @!PT LDS RZ, [RZ] ;  /* 0x00000000fffff984 */ /* 0x000fe20000000800 */
[----:B------:R-:W-:Y:S01]  /*f750*/  @!PT LDS RZ, [RZ] ;  /* 0x00000000fffff984 */ /* 0x000fe20000000800 */
[----:B------:R-:W-:Y:S01]  /*f760*/  @!PT LDS RZ, [RZ] ;  /* 0x00000000fffff984 */ /* 0x000fe20000000800 */
[----:B------:R0:W-:Y:S04]  /*f770*/  @!P6 LDGSTS.E.BYPASS.LTC128B.128 [R9+0x22c00], desc[UR36][R2.64], !P4 ;  /* 0x22c000000209efae */ /* 0x0001e8000e101d64 */
[----:B------:R0:W-:Y:S04]  /*f780*/  @!P6 LDGSTS.E.BYPASS.LTC128B.128 [R9+0x26c00], desc[UR36][R2.64+0x80], !P3 ;  /* 0x26c000800209efae */ /* 0x0001e8000d901d64 */
[----:B------:R0:W-:Y:S04]  /*f790*/  @!P6 LDGSTS.E.BYPASS.LTC128B.128 [R9+0x2ac00], desc[UR36][R2.64+0x100], !P2 ;  /* 0x2ac001000209efae */ /* 0x0001e8000d101d64 */
[----:B------:R0:W-:Y:S02]  /*f7a0*/  @!P6 LDGSTS.E.BYPASS.LTC128B.128 [R9+0x2ec00], desc[UR36][R2.64+0x180], !P1 ;  /* 0x2ec001800209efae */ /* 0x0001e4000c901d64 */
[----:B0-----:R-:W-:Y:S05]  /*f7b0*/  WARPSYNC.COLLECTIVE R15, `(.L_x_306) ;  /* 0x000000000f087348 */ /* 0x001fea0003c00000 */
[----:B------:R1:W2:Y:S02]  /*f7c0*/  SHFL.IDX P6, R14, R13, R12, R11 ;  /* 0x0000000c0d0e7389 */ /* 0x0002a400000c000b */
[----:B012---:R-:W-:Y:S01]  /*f7d0*/  ENDCOLLECTIVE ;  /* 0x000000000000791b */ /* 0x007fe20003800000 */
.L_x_306:
[----:B------:R-:W-:Y:S02]  /*f7e0*/  IMAD.MOV.U32 R13, RZ, RZ, R0 ;  /* 0x000000ffff0d7224 */ /* 0x000fe400078e0000 */
[----:B------:R-:W-:-:S07]  /*f7f0*/  IMAD.MOV.U32 R5, RZ, RZ, R14 ;  /* 0x000000ffff057224 */ /* 0x000fce00078e000e */
[----:B------:R-:W-:Y:S05]  /*f800*/  WARPSYNC.COLLECTIVE R15, `(.L_x_307) ;  /* 0x000000000f087348 */ /* 0x000fea0003c00000 */
[----:B------:R0:W1:Y:S02]  /*f810*/  SHFL.IDX P6, R14, R13, R12, R11 ;  /* 0x0000000c0d0e7389 */ /* 0x00006400000c000b */
[----:B01----:R-:W-:Y:S01]  /*f820*/  ENDCOLLECTIVE ;  /* 0x000000000000791b */ /* 0x003fe20003800000 */
.L_x_307:
[----:B------:R-:W-:Y:S02]  /*f830*/  IMAD.MOV.U32 R13, RZ, RZ, R4 ;  /* 0x000000ffff0d7224 */ /* 0x000fe400078e0004 */
[----:B------:R-:W-:Y:S01]  /*f840*/  IMAD.MOV.U32 R12, RZ, RZ, 0x3 ;  /* 0x00000003ff0c7424 */ /* 0x000fe200078e00ff */
[----:B------:R-:W-:-:S04]  /*f850*/  @!P5 LEA R14, P0, R22, R14, 0x1 ;  /* 0x0000000e160ed211 */ /* 0x000fc800078008ff */
[----:B------:R-:W-:Y:S01]  /*f860*/  @!P5 MOV R2, R14 ;  /* 0x0000000e0002d202 */ /* 0x000fe20000000f00 */
[----:B------:R-:W-:-:S08]  /*f870*/  @!P5 IMAD.X R5, RZ, RZ, R5, P0 ;  /* 0x000000ffff05d224 */ /* 0x000fd000000e0605 */
[----:B------:R-:W-:Y:S05]  /*f880*/  WARPSYNC.COLLECTIVE R15, `(.L_x_308) ;  /* 0x000000000f087348 */ /* 0x000fea0003c00000 */
[----:B------:R0:W1:Y:S02]  /*f890*/  SHFL.IDX P6, R14, R13, R12, R11 ;  /* 0x0000000c0d0e7389 */ /* 0x00006400000c000b */
[----:B01----:R-:W-:Y:S01]  /*f8a0*/  ENDCOLLECTIVE ;  /* 0x000000000000791b */ /* 0x003fe20003800000 */
.L_x_308:
[----:B------:R-:W-:-:S05]  /*f8b0*/  @!P5 IMAD.MOV.U32 R3, RZ, RZ, R5 ;  /* 0x000000ffff03d224 */ /* 0x000fca00078e0005 */
[----:B------:R-:W-:Y:S01]  /*f8c0*/  @!PT LDS RZ, [RZ] ;  /* 0x00000000fffff984 */ /* 0x000fe20000000800 */
[----:B------:R-:W-:Y:S01]  /*f8d0*/  @!PT LDS RZ, [RZ] ;  /* 0x00000000fffff984 */ /* 0x000fe20000000800 */
[----:B------:R-:W-:Y:S01]  /*f8e0*/  @!PT LDS RZ, [RZ] ;  /* 0x00000000fffff984 */ /* 0x000fe20000000800 */
[----:B------:R0:W-:Y:S04]  /*f8f0*/  @!P5 LDGSTS.E.BYPASS.LTC128B.128 [R7+0x23400], desc[UR36][R2.64], !P4 ;  /* 0x234000000207dfae */ /* 0x0001e8000e101d64 */
[----:B------:R0:W-:Y:S01]  /*f900*/  @!P5 LDGSTS.E.BYPASS.LTC128B.128 [R7+0x27400], desc[UR36][R2.64+0x80], !P3 ;  /* 0x274000800207dfae */ /* 0x0001e2000d901d64 */
[----:B------:R-:W-:-:S03]  /*f910*/  IMAD.MOV.U32 R13, RZ, RZ, R0 ;  /* 0x000000ffff0d7224 */ /* 0x000fc600078e0000 */
[----:B------:R0:W-:Y:S04]  /*f920*/  @!P5 LDGSTS.E.BYPASS.LTC128B.128 [R7+0x2b400], desc[UR36][R2.64+0x100], !P2 ;  /* 0x2b4001000207dfae */ /* 0x0001e8000d101d64 */
[----:B------:R0:W-:Y:S01]  /*f930*/  @!P5 LDGSTS.E.BYPASS.LTC128B.128 [R7+0x2f400], desc[UR36][R2.64+0x180], !P1 ;  /* 0x2f4001800207dfae */ /* 0x0001e2000c901d64 */
[----:B------:R-:W-:Y:S02]  /*f940*/  LOP3.LUT P5, RZ, R16, 0x100, RZ, 0xc0, !PT ;  /* 0x0000010010ff7812 */ /* 0x000fe400078ac0ff */
[----:B------:R-:W-:-:S11]  /*f950*/  MOV R5, R14 ;  /* 0x0000000e00057202 */ /* 0x000fd60000000f00 */
[----:B0-----:R-:W-:Y:S05]  /*f960*/  WARPSYNC.COLLECTIVE R15, `(.L_x_309) ;  /* 0x000000000f087348 */ /* 0x001fea0003c00000 */
[----:B------:R1:W2:Y:S02]  /*f970*/  SHFL.IDX P6, R14, R13, R12, R11 ;  /* 0x0000000c0d0e7389 */ /* 0x0002a400000c000b */
[----:B012---:R-:W-:Y:S01]  /*f980*/  ENDCOLLECTIVE ;  /* 0x000000000000791b */ /* 0x007fe20003800000 */
.L_x_309:
[----:B------:R-:W-:Y:S01]  /*f990*/  @!P5 LEA R7, R28, UR42, 0x1 ;  /* 0x0000002a1c07dc11 */ /* 0x000fe2000f8e08ff */
[----:B------:R-:W-:Y:S02]  /*f9a0*/  IMAD.MOV.U32 R13, RZ, RZ, R4 ;  /* 0x000000ffff0d7224 */ /* 0x000fe400078e0004 */
[----:B------:R-:W-:Y:S01]  /*f9b0*/  IMAD.MOV.U32 R12, RZ, RZ, 0x4 ;  /* 0x00000004ff0c7424 */ /* 0x000fe200078e00ff */
[----:B------:R-:W-:-:S13]  /*f9c0*/  LOP3.LUT P6, RZ, R16, 0x200, RZ, 0xc0, !PT ;  /* 0x0000020010ff7812 */ /* 0x000fda00078cc0ff */
[----:B------:R-:W-:Y:S02]  /*f9d0*/  @!P6 LEA R14, P0, R22, R14, 0x1 ;  /* 0x0000000e160ee211 */ /* 0x000fe400078008ff */
[----:B------:R-:W-:-:S03]  /*f9e0*/  @!P6 LEA R9, R28, UR42, 0x1 ;  /* 0x0000002a1c09ec11 */ /* 0x000fc6000f8e08ff */
[----:B------:R-:W-:Y:S02]  /*f9f0*/  @!P6 IMAD.X R5, RZ, RZ, R5, P0 ;  /* 0x000000ffff05e224 */ /* 0x000fe400000e0605 */
[----:B------:R-:W-:-:S03]  /*fa00*/  @!P6 IMAD.MOV.U32 R2, RZ, RZ, R14 ;  /* 0x000000ffff02e224 */ /* 0x000fc600078e000e */
[----:B------:R-:W-:-:S05]  /*fa10*/  @!P6 MOV R3, R5 ;  /* 0x000000050003e202 */ /* 0x000fca0000000f00 */
        /* <DEDUP_REMOVED lines=10> */
.L_x_310:
[----:B------:R-:W-:Y:S01]  /*fac0*/  MOV R13, R0 ;  /* 0x00000000000d7202 */ /* 0x000fe20000000f00 */
[----:B------:R-:W-:-:S07]  /*fad0*/  IMAD.MOV.U32 R5, RZ, RZ, R14 ;  /* 0x000000ffff057224 */ /* 0x000fce00078e000e */
[----:B------:R-:W-:Y:S05]  /*fae0*/  WARPSYNC.COLLECTIVE R15, `(.L_x_311) ;  /* 0x000000000f087348 */ /* 0x000fea0003c00000 */
[----:B------:R0:W1:Y:S02]  /*faf0*/  SHFL.IDX P6, R14, R13, R12, R11 ;  /* 0x0000000c0d0e7389 */ /* 0x00006400000c000b */
[----:B01----:R-:W-:Y:S01]  /*fb00*/  ENDCOLLECTIVE ;  /* 0x000000000000791b */ /* 0x003fe20003800000 */
.L_x_311:
[----:B------:R-:W-:Y:S01]  /*fb10*/  MOV R13, R4 ;  /* 0x00000004000d7202 */ /* 0x000fe20000000f00 */
[----:B------:R-:W-:Y:S01]  /*fb20*/  IMAD.MOV.U32 R12, RZ, RZ, 0x5 ;  /* 0x00000005ff0c7424 */ /* 0x000fe200078e00ff */
[----:B------:R-:W-:-:S05]  /*fb30*/  @!P5 LEA R14, P0, R22, R14, 0x1 ;  /* 0x0000000e160ed211 */ /* 0x000fca00078008ff */
[----:B------:R-:W-:-:S08]  /*fb40*/  @!P5 IMAD.MOV.U32 R2, RZ, RZ, R14 ;  /* 0x000000ffff02d224 */ /* 0x000fd000078e000e */
[----:B------:R-:W-:Y:S05]  /*fb50*/  WARPSYNC.COLLECTIVE R15, `(.L_x_312) ;  /* 0x000000000f087348 */ /* 0x000fea0003c00000 */
[----:B------:R0:W1:Y:S02]  /*fb60*/  SHFL.IDX P6, R14, R13, R12, R11 ;  /* 0x0000000c0d0e7389 */ /* 0x00006400000c000b */
[----:B01----:R-:W-:Y:S01]  /*fb70*/  ENDCOLLECTIVE ;  /* 0x000000000000791b */ /* 0x003fe20003800000 */
.L_x_312:
[----:B------:R-:W-:-:S04]  /*fb80*/  @!P5 IMAD.X R5, RZ, RZ, R5, P0 ;  /* 0x000000ffff05d224 */ /* 0x000fc800000e0605 */
[----:B------:R-:W-:-:S05]  /*fb90*/  @!P5 IMAD.MOV.U32 R3, RZ, RZ, R5 ;  /* 0x000000ffff03d224 */ /* 0x000fca00078e0005 */
[----:B------:R-:W-:Y:S01]  /*fba0*/  @!PT LDS RZ, [RZ] ;  /* 0x00000000fffff984 */ /* 0x000fe20000000800 */
[----:B------:R-:W-:Y:S01]  /*fbb0*/  @!PT LDS RZ, [RZ] ;  /* 0x00000000fffff984 */ /* 0x000fe20000000800 */
[----:B------:R-:W-:Y:S01]  /*fbc0*/  @!PT LDS RZ, [RZ] ;  /* 0x00000000fffff984 */ /* 0x000fe20000000800 */
[----:B------:R0:W-:Y:S01]  /*fbd0*/  @!P5 LDGSTS.E.BYPASS.LTC128B.128 [R7+0x24400], desc[UR36][R2.64], !P4 ;  /* 0x244000000207dfae */ /* 0x0001e2000e101d64 */
[----:B------:R-:W-:-:S03]  /*fbe0*/  IMAD.MOV.U32 R13, RZ, RZ, R0 ;  /* 0x000000ffff0d7224 */ /* 0x000fc600078e0000 */
[----:B------:R0:W-:Y:S04]  /*fbf0*/  @!P5 LDGSTS.E.BYPASS.LTC128B.128 [R7+0x28400], desc[UR36][R2.64+0x80], !P3 ;  /* 0x284000800207dfae */ /* 0x0001e8000d901d64 */
[----:B------:R0:W-:Y:S04]  /*fc00*/  @!P5 LDGSTS.E.BYPASS.LTC128B.128 [R7+0x2c400], desc[UR36][R2.64+0x100], !P2 ;  /* 0x2c4001000207dfae */ /* 0x0001e8000d101d64 */
[----:B------:R0:W-:Y:S01]  /*fc10*/  @!P5 LDGSTS.E.BYPASS.LTC128B.128 [R7+0x30400], desc[UR36][R2.64+0x180], !P1 ;  /* 0x304001800207dfae */ /* 0x0001e2000c901d64 */
[----:B------:R-:W-:Y:S01]  /*fc20*/  IMAD.MOV.U32 R5, RZ, RZ, R14 ;  /* 0x000000ffff057224 */ /* 0x000fe200078e000e */
[----:B------:R-:W-:-:S13]  /*fc30*/  LOP3.LUT P5, RZ, R16, 0x40, RZ, 0xc0, !PT ;  /* 0x0000004010ff7812 */ /* 0x000fda00078ac0ff */
[----:B0-----:R-:W-:Y:S05]  /*fc40*/  WARPSYNC.COLLECTIVE R15, `(.L_x_313) ;  /* 0x000000000f087348 */ /* 0x001fea0003c00000 */
[----:B------:R1:W2:Y:S02]  /*fc50*/  SHFL.IDX P6, R14, R13, R12, R11 ;  /* 0x0000000c0d0e7389 */ /* 0x0002a400000c000b */
[----:B012---:R-:W-:Y:S01]  /*fc60*/  ENDCOLLECTIVE ;  /* 0x000000000000791b */ /* 0x007fe20003800000 */
.L_x_313:
        /* <DEDUP_REMOVED lines=19> */
.L_x_314:
[----:B------:R-:W-:Y:S02]  /*fda0*/  IMAD.MOV.U32 R13, RZ, RZ, R0 ;  /* 0x000000ffff0d7224 */ /* 0x000fe400078e0000 */
[----:B------:R-:W-:-:S07]  /*fdb0*/  IMAD.MOV.U32 R5, RZ, RZ, R14 ;  /* 0x000000ffff057224 */ /* 0x000fce00078e000e */
[----:B------:R-:W-:Y:S05]  /*fdc0*/  WARPSYNC.COLLECTIVE R15, `(.L_x_315) ;  /* 0x000000000f087348 */ /* 0x000fea0003c00000 */
[----:B------:R0:W1:Y:S02]  /*fdd0*/  SHFL.IDX P6, R14, R13, R12, R11 ;  /* 0x0000000c0d0e7389 */ /* 0x00006400000c000b */
[----:B01----:R-:W-:Y:S01]  /*fde0*/  ENDCOLLECTIVE ;  /* 0x000000000000791b */ /* 0x003fe20003800000 */
.L_x_315:
        /* <DEDUP_REMOVED lines=8> */
.L_x_316:
        /* <DEDUP_REMOVED lines=9> */
[----:B------:R-:W-:-:S07]  /*ff00*/  MOV R5, R14 ;  /* 0x0000000e00057202 */ /* 0x000fce0000000f00 */
[----:B0-----:R-:W-:Y:S05]  /*ff10*/  WARPSYNC.COLLECTIVE R15, `(.L_x_317) ;  /* 0x000000000f087348 */ /* 0x001fea0003c00000 */
[----:B------:R1:W2:Y:S02]  /*ff20*/  SHFL.IDX P6, R14, R13, R12, R11 ;  /* 0x0000000c0d0e7389 */ /* 0x0002a400000c000b */
[----:B012---:R-:W-:Y:S01]  /*ff30*/  ENDCOLLECTIVE ;  /* 0x000000000000791b */ /* 0x007fe20003800000 */
.L_x_317:
[----:B------:R-:W-:Y:S05]  /*ff40*/  BRA `(.L_x_318) ;  /* 0xffffffc400007947 */ /* 0x000fea000383ffff */
.L_x_233:
[----:B0--3--:R-:W-:-:S04]  /*ff50*/  IMAD.U32 R3, RZ, RZ, UR42 ;  /* 0x0000002aff037e24 */ /* 0x009fc8000f8e00ff */
[----:B------:R0:W3:Y:S03]  /*ff60*/  SYNCS.PHASECHK.TRANS64.TRYWAIT P0, [R3+URZ+0x32420], R0 ;  /* 0x03242000030075a7 */ /* 0x0000e6000800017f */
[----:B---3--:R-:W-:Y:S05]  /*ff70*/  @!P0 NANOSLEEP.SYNCS 0x989680 ;  /* 0x009896800000895d */ /* 0x008fea0003900000 */
[----:B------:R-:W3:Y:S02]  /*ff80*/  @!P0 SYNCS.PHASECHK.TRANS64 P0, [R3+URZ+0x32420], R0 ;  /* 0x03242000030085a7 */ /* 0x000ee4000800007f */
[----:B---3--:R-:W-:Y:S05]  /*ff90*/  @!P0 BRA `(.L_x_233) ;  /* 0xfffffffc00ec8947 */ /* 0x008fea000383ffff */
[----:B------:R-:W-:Y:S05]  /*ffa0*/  BRA `(.L_x_319) ;  /* 0xffffffc400447947 */ /* 0x000fea000383ffff */
.L_x_235:
[----:B0--3--:R-:W-:-:S04]  /*ffb0*/  IMAD.U32 R3, RZ, RZ, UR42 ;  /* 0x0000002aff037e24 */ /* 0x009fc8000f8e00ff */
[----:B------:R0:W3:Y:S03]  /*ffc0*/  SYNCS.PHASECHK.TRANS64.TRYWAIT P0, [R3+URZ+0x32460], R0 ;  /* 0x03246000030075a7 */ /* 0x0000e6000800017f */
[----:B---3--:R-:W-:Y:S05]  /*ffd0*/  @!P0 NANOSLEEP.SYNCS 0x989680 ;  /* 0x009896800000895d */ /* 0x008fea0003900000 */
[----:B------:R-:W3:Y:S02]  /*ffe0*/  @!P0 SYNCS.PHASECHK.TRANS64 P0, [R3+URZ+0x32460], R0 ;  /* 0x03246000030085a7 */ /* 0x000ee4000800007f */
[----:B---3--:R-:W-:Y:S05]  /*fff0*/  @!P0 BRA `(.L_x_235) ;  /* 0xfffffffc00ec8947 */ /* 0x008fea000383ffff */
[----:B------:R-:W-:Y:S05]  /*10000*/  BRA `(.L_x_320) ;  /* 0xffffffc400407947 */ /* 0x000fea000383ffff */
.L_x_236:
[----:B------:R-:W-:Y:S01]  /*10010*/  BSSY B0, `(.L_x_321) ;  /* 0x0000008000007945 */ /* 0x000fe20003800000 */
[----:B------:R-:W-:Y:S01]  /*10020*/  MOV R13, R19 ;  /* 0x00000013000d7202 */ /* 0x000fe20000000f00 */
[----:B------:R-:W-:Y:S02]  /*10030*/  IMAD.MOV.U32 R12, RZ, RZ, RZ ;  /* 0x000000ffff0c7224 */ /* 0x000fe400078e00ff */
[----:B------:R-:W-:Y:S02]  /*10040*/  IMAD.MOV.U32 R11, RZ, RZ, 0x181f ;  /* 0x0000181fff0b7424 */ /* 0x000fe400078e00ff */
[----:B------:R-:W-:-:S07]  /*10050*/  IMAD.MOV.U32 R15, RZ, RZ, -0x1 ;  /* 0xffffffffff0f7424 */ /* 0x000fce00078e00ff */
[----:B-1----:R-:W-:Y:S05]  /*10060*/  WARPSYNC.COLLECTIVE R15, `(.L_x_322) ;  /* 0x000000000f087348 */ /* 0x002fea0003c00000 */
[----:B-1----:R0:W1:Y:S02]  /*10070*/  SHFL.IDX P6, R14, R13, R12, R11 ;  /* 0x0000000c0d0e7389 */ /* 0x00206400000c000b */
[----:B01----:R-:W-:Y:S01]  /*10080*/  ENDCOLLECTIVE ;  /* 0x000000000000791b */ /* 0x003fe20003800000 */
.L_x_322:
[----:B------:R-:W-:Y:S05]  /*10090*/  BSYNC B0 ;  /* 0x0000000000007941 */ /* 0x000fea0003800000 */
.L_x_321:
[----:B------:R-:W-:Y:S01]  /*100a0*/  IMAD.MOV.U32 R13, RZ, RZ, R18 ;  /* 0x000000ffff0d7224 */ /* 0x000fe200078e0012 */
[----:B------:R-:W-:Y:S01]  /*100b0*/  MOV R15, 0xffffffff ;  /* 0xffffffff000f7802 */ /* 0x000fe20000000f00 */
[----:B------:R-:W-:Y:S01]  /*100c0*/  IMAD.MOV.U32 R12, RZ, RZ, RZ ;  /* 0x000000ffff0c7224 */ /* 0x000fe200078e00ff */
[----:B------:R-:W-:Y:S01]  /*100d0*/  MOV R3, R14 ;  /* 0x0000000e00037202 */ /* 0x000fe20000000f00 */
[----:B------:R-:W-:Y:S01]  /*100e0*/  IMAD.MOV.U32 R11, RZ, RZ, 0x181f ;  /* 0x0000181fff0b7424 */ /* 0x000fe200078e00ff */
[----:B------:R-:W-:Y:S01]  /*100f0*/  LEA R10, R28, UR42, 0x1 ;  /* 0x0000002a1c0a7c11 */ /* 0x000fe2000f8e08ff */
[----:B------:R-:W-:Y:S01]  /*10100*/  IMAD.SHL.U32 R0, R22, 0x2, RZ ;  /* 0x0000000216007824 */ /* 0x000fe200078e00ff */
[----:B------:R-:W-:Y:S01]  /*10110*/  LOP3.LUT P2, RZ, R5, 0x2, RZ, 0xc0, !PT ;  /* 0x0000000205ff7812 */ /* 0x000fe2000784c0ff */
[----:B------:R-:W-:-:S12]  /*10120*/  IMAD.MOV.U32 R6, RZ, RZ, RZ ;  /* 0x000000ffff067224 */ /* 0x000fd800078e00ff */
[----:B------:R-:W-:Y:S05]  /*10130*/  WARPSYNC.COLLECTIVE R15, `(.L_x_323) ;  /* 0x000000000f087348 */ /* 0x000fea0003c00000 */
[----:B------:R0:W1:Y:S02]  /*10140*/  SHFL.IDX P6, R14, R13, R12, R11 ;  /* 0x0000000c0d0e7389 */ /* 0x00006400000c000b */
[----:B01----:R-:W-:Y:S01]  /*10150*/  ENDCOLLECTIVE ;  /* 0x000000000000791b */ /* 0x003fe20003800000 */
.L_x_323:
[----:B------:R-:W-:Y:S02]  /*10160*/  LOP3.LUT P1, RZ, R5, 0x4, RZ, 0xc0, !PT ;  /* 0x0000000405ff7812 */ /* 0x000fe4000782c0ff */
[----:B------:R-:W-:Y:S02]  /*10170*/  IADD3 R31, R10, 0x400, RZ ;  /* 0x000004000a1f7810 */ /* 0x000fe40007ffe0ff */
[----:B------:R-:W-:Y:S01]  /*10180*/  ISETP.LT.OR P3, PT, R17, 0x1, !P1 ;  /* 0x000000011100780c */ /* 0x000fe20004f61670 */
[----:B------:R-:W-:Y:S01]  /*10190*/  IMAD.MOV.U32 R13, RZ, RZ, R19 ;  /* 0x000000ffff0d7224 */ /* 0x000fe200078e0013 */
[----:B------:R-:W-:Y:S02]  /*101a0*/  MOV R12, 0x1 ;  /* 0x00000001000c7802 */ /* 0x000fe40000000f00 */
[----:B------:R-:W-:-:S13]  /*101b0*/  IADD3 R2, P0, R14, R0, RZ ;  /* 0x000000000e027210 */ /* 0x000fda0007f1e0ff */
[----:B------:R-:W-:Y:S05]  /*101c0*/  WARPSYNC.COLLECTIVE R15, `(.L_x_324) ;  /* 0x000000000f087348 */ /* 0x000fea0003c00000 */
[----:B------:R0:W1:Y:S02]  /*101d0*/  SHFL.IDX P6, R14, R13, R12, R11 ;  /* 0x0000000c0d0e7389 */ /* 0x00006400000c000b */
[----:B01----:R-:W-:Y:S01]  /*101e0*/  ENDCOLLECTIVE ;  /* 0x000000000000791b */ /* 0x003fe20003800000 */
.L_x_324:
        /* <DEDUP_REMOVED lines=12> */
.L_x_325:
        /* <DEDUP_REMOVED lines=14> */
.L_x_326:
        /* <DEDUP_REMOVED lines=12> */
.L_x_327:
        /* <DEDUP_REMOVED lines=14> */
.L_x_328:
[----:B------:R-:W-:Y:S02]  /*10530*/  IADD3.X R3, RZ, R4, RZ, P3, !PT ;  /* 0x00000004ff037210 */ /* 0x000fe40001ffe4ff */
        /* <DEDUP_REMOVED lines=11> */
.L_x_329:
        /* <DEDUP_REMOVED lines=14> */
.L_x_330:
[----:B------:R-:W-:Y:S01]  /*106d0*/  IMAD.X R3, RZ, RZ, R5, P3 ;  /* 0x000000ffff037224 */ /* 0x000fe200018e0605 */
        /* <DEDUP_REMOVED lines=11> */
.L_x_331:
        /* <DEDUP_REMOVED lines=14> */
.L_x_332:
        /* <DEDUP_REMOVED lines=12> */
.L_x_333:
        /* <DEDUP_REMOVED lines=9> */
.L_x_243:
[----:B-1----:R1:W2:Y:S02]  /*109c0*/  SYNCS.PHASECHK.TRANS64.TRYWAIT P0, [R19+URZ+0x32440], R23 ;  /* 0x03244017130075a7 */ /* 0x0022a4000800017f */
[----:B--2---:R-:W-:Y:S05]  /*109d0*/  @!P0 NANOSLEEP.SYNCS 0x989680 ;  /* 0x009896800000895d */ /* 0x004fea0003900000 */
[----:B------:R-:W2:Y:S02]  /*109e0*/  @!P0 SYNCS.PHASECHK.TRANS64 P0, [R19+URZ+0x32440], R23 ;  /* 0x03244017130085a7 */ /* 0x000ea4000800007f */
[----:B--2---:R-:W-:Y:S05]  /*109f0*/  @!P0 BRA `(.L_x_243) ;  /* 0xfffffffc00f08947 */ /* 0x004fea000383ffff */
[----:B------:R-:W-:Y:S05]  /*10a00*/  BRA `(.L_x_335) ;  /* 0xffffffc400747947 */ /* 0x000fea000383ffff */
.L_x_244:
[----:B------:R-:W-:Y:S01]  /*10a10*/  BSSY B1, `(.L_x_336) ;  /* 0x0000008000017945 */ /* 0x000fe20003800000 */
[----:B------:R-:W-:Y:S01]  /*10a20*/  IMAD.MOV.U32 R13, RZ, RZ, R24 ;  /* 0x000000ffff0d7224 */ /* 0x000fe200078e0018 */
[----:B------:R-:W-:Y:S01]  /*10a30*/  MOV R15, 0xffffffff ;  /* 0xffffffff000f7802 */ /* 0x000fe20000000f00 */
[----:B------:R-:W-:Y:S02]  /*10a40*/  IMAD.MOV.U32 R12, RZ, RZ, RZ ;  /* 0x000000ffff0c7224 */ /* 0x000fe400078e00ff */
[----:B------:R-:W-:-:S07]  /*10a50*/  IMAD.MOV.U32 R11, RZ, RZ, 0x181f ;  /* 0x0000181fff0b7424 */ /* 0x000fce00078e00ff */
[----:B-1----:R-:W-:Y:S05]  /*10a60*/  WARPSYNC.COLLECTIVE R15, `(.L_x_337) ;  /* 0x000000000f087348 */ /* 0x002fea0003c00000 */
[----:B------:R0:W2:Y:S02]  /*10a70*/  SHFL.IDX P6, R14, R13, R12, R11 ;  /* 0x0000000c0d0e7389 */ /* 0x0000a400000c000b */
[----:B012---:R-:W-:Y:S01]  /*10a80*/  ENDCOLLECTIVE ;  /* 0x000000000000791b */ /* 0x007fe20003800000 */
.L_x_337:
[----:B------:R-:W-:Y:S05]  /*10a90*/  BSYNC B1 ;  /* 0x0000000000017941 */ /* 0x000fea0003800000 */
.L_x_336:
[----:B------:R-:W-:Y:S01]  /*10aa0*/  IMAD.MOV.U32 R13, RZ, RZ, R21 ;  /* 0x000000ffff0d7224 */ /* 0x000fe200078e0015 */
[----:B------:R-:W-:Y:S01]  /*10ab0*/  MOV R11, 0x181f ;  /* 0x0000181f000b7802 */ /* 0x000fe20000000f00 */
[----:B------:R-:W-:Y:S01]  /*10ac0*/  IMAD.MOV.U32 R12, RZ, RZ, RZ ;  /* 0x000000ffff0c7224 */ /* 0x000fe200078e00ff */
[----:B------:R-:W-:Y:S01]  /*10ad0*/  LEA R22, R22, UR42, 0x1 ;  /* 0x0000002a16167c11 */ /* 0x000fe2000f8e08ff */
[----:B------:R-:W-:Y:S02]  /*10ae0*/  IMAD.MOV.U32 R15, RZ, RZ, -0x1 ;  /* 0xffffffffff0f7424 */ /* 0x000fe400078e00ff */
[----:B------:R-:W-:-:S07]  /*10af0*/  IMAD.MOV.U32 R3, RZ, RZ, R14 ;  /* 0x000000ffff037224 */ /* 0x000fce00078e000e */
[----:B------:R-:W-:Y:S05]  /*10b00*/  WARPSYNC.COLLECTIVE R15, `(.L_x_338) ;  /* 0x000000000f087348 */ /* 0x000fea0003c00000 */
[----:B------:R0:W1:Y:S02]  /*10b10*/  SHFL.IDX P6, R14, R13, R12, R11 ;  /* 0x0000000c0d0e7389 */ /* 0x00006400000c000b */
[----:B01----:R-:W-:Y:S01]  /*10b20*/  ENDCOLLECTIVE ;  /* 0x000000000000791b */ /* 0x003fe20003800000 */
.L_x_338:
[----:B------:R-:W-:Y:S01]  /*10b30*/  IMAD.MOV.U32 R13, RZ, RZ, R24 ;  /* 0x000000ffff0d7224 */ /* 0x000fe200078e0018 */
[----:B------:R-:W-:Y:S02]  /*10b40*/  MOV R12, 0x1 ;  /* 0x00000001000c7802 */ /* 0x000fe40000000f00 */
[----:B------:R-:W-:-:S13]  /*10b50*/  IADD3 R2, P0, R14, R0, RZ ;  /* 0x000000000e027210 */ /* 0x000fda0007f1e0ff */
[----:B------:R-:W-:Y:S05]  /*10b60*/  WARPSYNC.COLLECTIVE R15, `(.L_x_339) ;  /* 0x000000000f087348 */ /* 0x000fea0003c00000 */
[----:B------:R0:W1:Y:S02]  /*10b70*/  SHFL.IDX P6, R14, R13, R12, R11 ;  /* 0x0000000c0d0e7389 */ /* 0x00006400000c000b */
[----:B01----:R-:W-:Y:S01]  /*10b80*/  ENDCOLLECTIVE ;  /* 0x000000000000791b */ /* 0x003fe20003800000 */
.L_x_339:
        /* <DEDUP_REMOVED lines=10> */
.L_x_340:
[----:B------:R-:W-:Y:S01]  /*10c30*/  MOV R13, R24 ;  /* 0x00000018000d7202 */ /* 0x000fe20000000f00 */
[----:B------:R-:W-:Y:S01]  /*10c40*/  IMAD.MOV.U32 R12, RZ, RZ, 0x2 ;  /* 0x00000002ff0c7424 */ /* 0x000fe200078e00ff */
[----:B------:R-:W-:-:S13]  /*10c50*/  IADD3 R2, P0, R14, R0, RZ ;  /* 0x000000000e027210 */ /* 0x000fda0007f1e0ff */
[----:B------:R-:W-:Y:S05]  /*10c60*/  WARPSYNC.COLLECTIVE R15, `(.L_x_341) ;  /* 0x000000000f087348 */ /* 0x000fea0003c00000 */
[----:B------:R0:W1:Y:S02]  /*10c70*/  SHFL.IDX P6, R14, R13, R12, R11 ;  /* 0x0000000c0d0e7389 */ /* 0x00006400000c000b */
[----:B01----:R-:W-:Y:S01]  /*10c80*/  ENDCOLLECTIVE ;  /* 0x000000000000791b */ /* 0x003fe20003800000 */
.L_x_341:
[----:B------:R-:W-:-:S05]  /*10c90*/  IMAD.X R3, RZ, RZ, R6, P0 ;  /* 0x000000ffff037224 */ /* 0x000fca00000e0606 */
[----:B------:R-:W-:Y:S01]  /*10ca0*/  @!PT LDS RZ, [RZ] ;  /* 0x00000000fffff984 */ /* 0x000fe20000000800 */
[----:B------:R-:W-:Y:S01]  /*10cb0*/  @!PT LDS RZ, [RZ] ;  /* 0x00000000fffff984 */ /* 0x000fe20000000800 */
[----:B------:R-:W-:Y:S01]  /*10cc0*/  @!PT LDS RZ, [RZ] ;  /* 0x00000000fffff984 */ /* 0x000fe20000000800 */
[----:B------:R0:W-:Y:S01]  /*10cd0*/  LDGSTS.E.BYPASS.LTC128B.128 [R22+0x1cc00], desc[UR36][R2.64], !P1 ;  /* 0x1cc0000002167fae */ /* 0x0001e2000c901d64 */
[----:B------:R-:W-:Y:S02]  /*10ce0*/  IMAD.MOV.U32 R13, RZ, RZ, R21 ;  /* 0x000000ffff0d7224 */ /* 0x000fe400078e0015 */
[----:B0-----:R-:W-:-:S07]  /*10cf0*/  IMAD.MOV.U32 R3, RZ, RZ, R14 ;  /* 0x000000ffff037224 */ /* 0x001fce00078e000e */
[----:B------:R-:W-:Y:S05]  /*10d00*/  WARPSYNC.COLLECTIVE R15, `(.L_x_342) ;  /* 0x000000000f087348 */ /* 0x000fea0003c00000 */
[----:B------:R0:W1:Y:S02]  /*10d10*/  SHFL.IDX P6, R14, R13, R12, R11 ;  /* 0x0000000c0d0e7389 */ /* 0x00006400000c000b */
[----:B01----:R-:W-:Y:S01]  /*10d20*/  ENDCOLLECTIVE ;  /* 0x000000000000791b */ /* 0x003fe20003800000 */
.L_x_342:
[----:B------:R-:W-:Y:S02]  /*10d30*/  IMAD.MOV.U32 R13, RZ, RZ, R24 ;  /* 0x000000ffff0d7224 */ /* 0x000fe400078e0018 */
[----:B------:R-:W-:Y:S01]  /*10d40*/  IMAD.MOV.U32 R12, RZ, RZ, 0x3 ;  /* 0x00000003ff0c7424 */ /* 0x000fe200078e00ff */
[----:B------:R-:W-:-:S13]  /*10d50*/  IADD3 R2, P0, R14, R0, RZ ;  /* 0x000000000e027210 */ /* 0x000fda0007f1e0ff */
[----:B------:R-:W-:Y:S05]  /*10d60*/  WARPSYNC.COLLECTIVE R15, `(.L_x_343) ;  /* 0x000000000f087348 */ /* 0x000fea0003c00000 */
[----:B------:R0:W1:Y:S02]  /*10d70*/  SHFL.IDX P6, R14, R13, R12, R11 ;  /* 0x0000000c0d0e7389 */ /* 0x00006400000c000b */
[----:B01----:R-:W-:Y:S01]  /*10d80*/  ENDCOLLECTIVE ;  /* 0x000000000000791b */ /* 0x003fe20003800000 */
.L_x_343:
[----:B------:R-:W-:-:S05]  /*10d90*/  IADD3.X R3, RZ, R3, RZ, P0, !PT ;  /* 0x00000003ff037210 */ /* 0x000fca00007fe4ff */
[----:B------:R-:W-:Y:S01]  /*10da0*/  @!PT LDS RZ, [RZ] ;  /* 0x00000000fffff984 */ /* 0x000fe20000000800 */
[----:B------:R-:W-:Y:S01]  /*10db0*/  @!PT LDS RZ, [RZ] ;  /* 0x00000000fffff984 */ /* 0x000fe20000000800 */
[----:B------:R-:W-:Y:S01]  /*10dc0*/  @!PT LDS RZ, [RZ] ;  /* 0x00000000fffff984 */ /* 0x000fe20000000800 */
[----:B------:R0:W-:Y:S01]  /*10dd0*/  LDGSTS.E.BYPASS.LTC128B.128 [R22+0x1d400], desc[UR36][R2.64], !P1 ;  /* 0x1d40000002167fae */ /* 0x0001e2000c901d64 */
[----:B------:R-:W-:Y:S01]  /*10de0*/  MOV R13, R21 ;  /* 0x00000015000d7202 */ /* 0x000fe20000000f00 */
[----:B0-----:R-:W-:-:S07]  /*10df0*/  IMAD.MOV.U32 R3, RZ, RZ, R14 ;  /* 0x000000ffff037224 */ /* 0x001fce00078e000e */
[----:B------:R-:W-:Y:S05]  /*10e00*/  WARPSYNC.COLLECTIVE R15, `(.L_x_344) ;  /* 0x000000000f087348 */ /* 0x000fea0003c00000 */
[----:B------:R0:W1:Y:S02]  /*10e10*/  SHFL.IDX P6, R14, R13, R12, R11 ;  /* 0x0000000c0d0e7389 */ /* 0x00006400000c000b */
[----:B01----:R-:W-:Y:S01]  /*10e20*/  ENDCOLLECTIVE ;  /* 0x000000000000791b */ /* 0x003fe20003800000 */
.L_x_344:
[----:B------:R-:W-:Y:S02]  /*10e30*/  IMAD.MOV.U32 R13, RZ, RZ, R24 ;  /* 0x000000ffff0d7224 */ /* 0x000fe400078e0018 */
[----:B------:R-:W-:Y:S01]  /*10e40*/  IMAD.MOV.U32 R12, RZ, RZ, 0x4 ;  /* 0x00000004ff0c7424 */ /* 0x000fe200078e00ff */
[----:B------:R-:W-:-:S13]  /*10e50*/  IADD3 R2, P0, R14, R0, RZ ;  /* 0x000000000e027210 */ /* 0x000fda0007f1e0ff */
[----:B------:R-:W-:Y:S05]  /*10e60*/  WARPSYNC.COLLECTIVE R15, `(.L_x_345) ;  /* 0x000000000f087348 */ /* 0x000fea0003c00000 */
[----:B------:R0:W1:Y:S02]  /*10e70*/  SHFL.IDX P6, R14, R13, R12, R11 ;  /* 0x0000000c0d0e7389 */ /* 0x00006400000c000b */
[----:B01----:R-:W-:Y:S01]  /*10e80*/  ENDCOLLECTIVE ;  /* 0x000000000000791b */ /* 0x003fe20003800000 */
.L_x_345:
[----:B------:R-:W-:-:S05]  /*10e90*/  IMAD.X R3, RZ, RZ, R3, P0 ;  /* 0x000000ffff037224 */ /* 0x000fca00000e0603 */
[----:B------:R-:W-:Y:S01]  /*10ea0*/  @!PT LDS RZ, [RZ] ;  /* 0x00000000fffff984 */ /* 0x000fe20000000800 */
[----:B------:R-:W-:Y:S01]  /*10eb0*/  @!PT LDS RZ, [RZ] ;  /* 0x00000000fffff984 */ /* 0x000fe20000000800 */
[----:B------:R-:W-:Y:S01]  /*10ec0*/  @!PT LDS RZ, [RZ] ;  /* 0x00000000fffff984 */ /* 0x000fe20000000800 */
[----:B------:R0:W-:Y:S01]  /*10ed0*/  LDGSTS.E.BYPASS.LTC128B.128 [R22+0x1dc00], desc[UR36][R2.64], !P1 ;  /* 0x1dc0000002167fae */ /* 0x0001e2000c901d64 */
[----:B------:R-:W-:Y:S01]  /*10ee0*/  IMAD.MOV.U32 R13, RZ, RZ, R21 ;  /* 0x000000ffff0d7224 */ /* 0x000fe200078e0015 */
[----:B0-----:R-:W-:-:S07]  /*10ef0*/  MOV R3, R14 ;  /* 0x0000000e00037202 */ /* 0x001fce0000000f00 */
[----:B------:R-:W-:Y:S05]  /*10f00*/  WARPSYNC.COLLECTIVE R15, `(.L_x_346) ;  /* 0x000000000f087348 */ /* 0x000fea0003c00000 */
[----:B------:R0:W1:Y:S02]  /*10f10*/  SHFL.IDX P6, R14, R13, R12, R11 ;  /* 0x0000000c0d0e7389 */ /* 0x00006400000c000b */
[----:B01----:R-:W-:Y:S01]  /*10f20*/  ENDCOLLECTIVE ;  /* 0x000000000000791b */ /* 0x003fe20003800000 */
.L_x_346:
[----:B------:R-:W-:Y:S01]  /*10f30*/  IMAD.MOV.U32 R13, RZ, RZ, R24 ;  /* 0x000000ffff0d7224 */ /* 0x000fe200078e0018 */
[----:B------:R-:W-:Y:S02]  /*10f40*/  MOV R12, 0x5 ;  /* 0x00000005000c7802 */ /* 0x000fe40000000f00 */
[----:B------:R-:W-:-:S13]  /*10f50*/  IADD3 R2, P0, R14, R0, RZ ;  /* 0x000000000e027210 */ /* 0x000fda0007f1e0ff */
[----:B------:R-:W-:Y:S05]  /*10f60*/  WARPSYNC.COLLECTIVE R15, `(.L_x_347) ;  /* 0x000000000f087348 */ /* 0x000fea0003c00000 */
[----:B------:R0:W1:Y:S02]  /*10f70*/  SHFL.IDX P6, R14, R13, R12, R11 ;  /* 0x0000000c0d0e7389 */ /* 0x00006400000c000b */
[----:B01----:R-:W-:Y:S01]  /*10f80*/  ENDCOLLECTIVE ;  /* 0x000000000000791b */ /* 0x003fe20003800000 */
.L_x_347:
        /* <DEDUP_REMOVED lines=10> */
.L_x_348:
[----:B------:R-:W-:Y:S05]  /*11030*/  BRA `(.L_x_349) ;  /* 0xffffffc000d07947 */ /* 0x000fea000383ffff */
.L_x_249:
[----:B---3--:R3:W4:Y:S02]  /*11040*/  SYNCS.PHASECHK.TRANS64.TRYWAIT P0, [R19+URZ+0x32460], R23 ;  /* 0x03246017130075a7 */ /* 0x008724000800017f */
[----:B----4-:R-:W-:Y:S05]  /*11050*/  @!P0 NANOSLEEP.SYNCS 0x989680 ;  /* 0x009896800000895d */ /* 0x010fea0003900000 */
[----:B------:R-:W4:Y:S02]  /*11060*/  @!P0 SYNCS.PHASECHK.TRANS64 P0, [R19+URZ+0x32460], R23 ;  /* 0x03246017130085a7 */ /* 0x000f24000800007f */
[----:B----4-:R-:W-:Y:S05]  /*11070*/  @!P0 BRA `(.L_x_249) ;  /* 0xfffffffc00f08947 */ /* 0x010fea000383ffff */
[----:B------:R-:W-:Y:S05]  /*11080*/  BRA `(.L_x_350) ;  /* 0xffffffc4001c7947 */ /* 0x000fea000383ffff */
.L_x_250:
        /* <DEDUP_REMOVED lines=8> */
.L_x_352:
[----:B------:R-:W-:Y:S05]  /*11110*/  BSYNC B1 ;  /* 0x0000000000017941 */ /* 0x000fea0003800000 */
.L_x_351:
[----:B------:R-:W-:Y:S01]  /*11120*/  MOV R13, R20 ;  /* 0x00000014000d7202 */ /* 0x000fe20000000f00 */
[----:B------:R-:W-:Y:S02]  /*11130*/  IMAD.MOV.U32 R12, RZ, RZ, RZ ;  /* 0x000000ffff0c7224 */ /* 0x000fe400078e00ff */
[----:B------:R-:W-:Y:S02]  /*11140*/  IMAD.MOV.U32 R11, RZ, RZ, 0x181f ;  /* 0x0000181fff0b7424 */ /* 0x000fe400078e00ff */
[----:B------:R-:W-:Y:S02]  /*11150*/  IMAD.MOV.U32 R15, RZ, RZ, -0x1 ;  /* 0xffffffffff0f7424 */ /* 0x000fe400078e00ff */
[----:B------:R-:W-:Y:S02]  /*11160*/  IMAD.MOV.U32 R3, RZ, RZ, R14 ;  /* 0x000000ffff037224 */ /* 0x000fe400078e000e */
[----:B------:R-:W-:-:S07]  /*11170*/  IMAD R21, R17, 0xc000, R31 ;  /* 0x0000c00011157824 */ /* 0x000fce00078e021f */
[----:B------:R-:W-:Y:S05]  /*11180*/  WARPSYNC.COLLECTIVE R15, `(.L_x_353) ;  /* 0x000000000f087348 */ /* 0x000fea0003c00000 */
[----:B------:R0:W1:Y:S02]  /*11190*/  SHFL.IDX P6, R14, R13, R12, R11 ;  /* 0x0000000c0d0e7389 */ /* 0x00006400000c000b */
[----:B01----:R-:W-:Y:S01]  /*111a0*/  ENDCOLLECTIVE ;  /* 0x000000000000791b */ /* 0x003fe20003800000 */
.L_x_353:
[----:B------:R-:W-:Y:S02]  /*111b0*/  IMAD.MOV.U32 R6, RZ, RZ, RZ ;  /* 0x000000ffff067224 */ /* 0x000fe400078e00ff */
[----:B------:R-:W-:Y:S02]  /*111c0*/  IMAD.MOV.U32 R13, RZ, RZ, R22 ;  /* 0x000000ffff0d7224 */ /* 0x000fe400078e0016 */
[----:B------:R-:W-:Y:S01]  /*111d0*/  IMAD.MOV.U32 R12, RZ, RZ, 0x1 ;  /* 0x00000001ff0c7424 */ /* 0x000fe200078e00ff */
[----:B------:R-:W-:-:S13]  /*111e0*/  IADD3 R2, P0, R14, R0, RZ ;  /* 0x000000000e027210 */ /* 0x000fda0007f1e0ff */
[----:B------:R-:W-:Y:S05]  /*111f0*/  WARPSYNC.COLLECTIVE R15, `(.L_x_354) ;  /* 0x000000000f087348 */ /* 0x000fea0003c00000 */
[----:B------:R0:W1:Y:S02]  /*11200*/  SHFL.IDX P6, R14, R13, R12, R11 ;  /* 0x0000000c0d0e7389 */ /* 0x00006400000c000b */
[----:B01----:R-:W-:Y:S01]  /*11210*/  ENDCOLLECTIVE ;  /* 0x000000000000791b */ /* 0x003fe20003800000 */
.L_x_354:
[----:B------:R-:W-:-:S05]  /*11220*/  IADD3.X R3, RZ, R3, RZ, P0, !PT ;  /* 0x00000003ff037210 */ /* 0x000fca00007fe4ff */
        /* <DEDUP_REMOVED lines=12> */
.L_x_355:
[----:B------:R-:W-:Y:S02]  /*112f0*/  IMAD.MOV.U32 R13, RZ, RZ, R22 ;  /* 0x000000ffff0d7224 */ /* 0x000fe400078e0016 */
[----:B------:R-:W-:Y:S01]  /*11300*/  IMAD.MOV.U32 R12, RZ, RZ, 0x2 ;  /* 0x00000002ff0c7424 */ /* 0x000fe200078e00ff */
[----:B------:R-:W-:-:S13]  /*11310*/  IADD3 R2, P0, R14, R0, RZ ;  /* 0x000000000e027210 */ /* 0x000fda0007f1e0ff */
[----:B------:R-:W-:Y:S05]  /*11320*/  WARPSYNC.COLLECTIVE R15, `(.L_x_356) ;  /* 0x000000000f087348 */ /* 0x000fea0003c00000 */
[----:B------:R0:W1:Y:S02]  /*11330*/  SHFL.IDX P6, R14, R13, R12, R11 ;  /* 0x0000000c0d0e7389 */ /* 0x00006400000c000b */
[----:B01----:R-:W-:Y:S01]  /*11340*/  ENDCOLLECTIVE ;  /* 0x000000000000791b */ /* 0x003fe20003800000 */
.L_x_356:
[----:B------:R-:W-:-:S05]  /*11350*/  IMAD.X R3, RZ, RZ, R4, P0 ;  /* 0x000000ffff037224 */ /* 0x000fca00000e0604 */
[----:B------:R-:W-:Y:S01]  /*11360*/  @!PT LDS RZ, [RZ] ;  /* 0x00000000fffff984 */ /* 0x000fe20000000800 */
[----:B------:R-:W-:Y:S01]  /*11370*/  @!PT LDS RZ, [RZ] ;  /* 0x00000000fffff984 */ /* 0x000fe20000000800 */
[----:B------:R-:W-:Y:S01]  /*11380*/  @!PT LDS RZ, [RZ] ;  /* 0x00000000fffff984 */ /* 0x000fe20000000800 */
[----:B------:R0:W-:Y:S04]  /*11390*/  LDGSTS.E.BYPASS.LTC128B.128 [R21+0x800], desc[UR36][R2.64], !P4 ;  /* 0x0080000002157fae */ /* 0x0001e8000e101d64 */
[----:B------:R0:W-:Y:S01]  /*113a0*/  LDGSTS.E.BYPASS.LTC128B.128 [R21+0x3800], desc[UR36][R2.64+0x80], !P3 ;  /* 0x0380008002157fae */ /* 0x0001e2000d901d64 */
[----:B------:R-:W-:-:S03]  /*113b0*/  IMAD.MOV.U32 R13, RZ, RZ, R20 ;  /* 0x000000ffff0d7224 */ /* 0x000fc600078e0014 */
[----:B------:R0:W-:Y:S04]  /*113c0*/  LDGSTS.E.BYPASS.LTC128B.128 [R21+0x6800], desc[UR36][R2.64+0x100], !P2 ;  /* 0x0680010002157fae */ /* 0x0001e8000d101d64 */
[----:B------:R0:W-:Y:S01]  /*113d0*/  LDGSTS.E.BYPASS.LTC128B.128 [R21+0x9800], desc[UR36][R2.64+0x180], !P1 ;  /* 0x0980018002157fae */ /* 0x0001e2000c901d64 */
[----:B------:R-:W-:-:S07]  /*113e0*/  MOV R4, R14 ;  /* 0x0000000e00047202 */ /* 0x000fce0000000f00 */
[----:B0-----:R-:W-:Y:S05]  /*113f0*/  WARPSYNC.COLLECTIVE R15, `(.L_x_357) ;  /* 0x000000000f087348 */ /* 0x001fea0003c00000 */
[----:B------:R1:W2:Y:S02]  /*11400*/  SHFL.IDX P6, R14, R13, R12, R11 ;  /* 0x0000000c0d0e7389 */ /* 0x0002a400000c000b */
[----:B012---:R-:W-:Y:S01]  /*11410*/  ENDCOLLECTIVE ;  /* 0x000000000000791b */ /* 0x007fe20003800000 */
.L_x_357:
[----:B------:R-:W-:Y:S01]  /*11420*/  IMAD.MOV.U32 R13, RZ, RZ, R22 ;  /* 0x000000ffff0d7224 */ /* 0x000fe200078e0016 */
[----:B------:R-:W-:Y:S02]  /*11430*/  MOV R12, 0x3 ;  /* 0x00000003000c7802 */ /* 0x000fe40000000f00 */
[----:B------:R-:W-:-:S13]  /*11440*/  IADD3 R2, P0, R14, R0, RZ ;  /* 0x000000000e027210 */ /* 0x000fda0007f1e0ff */
[----:B------:R-:W-:Y:S05]  /*11450*/  WARPSYNC.COLLECTIVE R15, `(.L_x_358) ;  /* 0x000000000f087348 */ /* 0x000fea0003c00000 */
[----:B------:R0:W1:Y:S02]  /*11460*/  SHFL.IDX P6, R14, R13, R12, R11 ;  /* 0x0000000c0d0e7389 */ /* 0x00006400000c000b */
[----:B01----:R-:W-:Y:S01]  /*11470*/  ENDCOLLECTIVE ;  /* 0x000000000000791b */ /* 0x003fe20003800000 */
.L_x_358:
        /* <DEDUP_REMOVED lines=9> */
[----:B------:R-:W-:-:S07]  /*11510*/  IMAD.MOV.U32 R5, RZ, RZ, R14 ;  /* 0x000000ffff057224 */ /* 0x000fce00078e000e */
[----:B0-----:R-:W-:Y:S05]  /*11520*/  WARPSYNC.COLLECTIVE R15, `(.L_x_359) ;  /* 0x000000000f087348 */ /* 0x001fea0003c00000 */
[----:B------:R1:W2:Y:S02]  /*11530*/  SHFL.IDX P6, R14, R13, R12, R11 ;  /* 0x0000000c0d0e7389 */ /* 0x0002a400000c000b */
[----:B012---:R-:W-:Y:S01]  /*11540*/  ENDCOLLECTIVE ;  /* 0x000000000000791b */ /* 0x007fe20003800000 */
.L_x_359:
[----:B------:R-:W-:Y:S01]  /*11550*/  MOV R13, R22 ;  /* 0x00000016000d7202 */ /* 0x000fe20000000f00 */
[----:B------:R-:W-:Y:S01]  /*11560*/  IMAD.MOV.U32 R12, RZ, RZ, 0x4 ;  /* 0x00000004ff0c7424 */ /* 0x000fe200078e00ff */
[----:B------:R-:W-:-:S13]  /*11570*/  IADD3 R2, P0, R14, R0, RZ ;  /* 0x000000000e027210 */ /* 0x000fda0007f1e0ff */
[----:B------:R-:W-:Y:S05]  /*11580*/  WARPSYNC.COLLECTIVE R15, `(.L_x_360) ;  /* 0x000000000f087348 */ /* 0x000fea0003c00000 */
[----:B------:R0:W1:Y:S02]  /*11590*/  SHFL.IDX P6, R14, R13, R12, R11 ;  /* 0x0000000c0d0e7389 */ /* 0x00006400000c000b */
[----:B01----:R-:W-:Y:S01]  /*115a0*/  ENDCOLLECTIVE ;  /* 0x000000000000791b */ /* 0x003fe20003800000 */
.L_x_360:
        /* <DEDUP_REMOVED lines=13> */
.L_x_361:
[----:B------:R-:W-:Y:S02]  /*11680*/  IMAD.MOV.U32 R13, RZ, RZ, R22 ;  /* 0x000000ffff0d7224 */ /* 0x000fe400078e0016 */
[----:B------:R-:W-:Y:S01]  /*11690*/  IMAD.MOV.U32 R12, RZ, RZ, 0x5 ;  /* 0x00000005ff0c7424 */ /* 0x000fe200078e00ff */
[----:B------:R-:W-:-:S13]  /*116a0*/  IADD3 R2, P0, R14, R0, RZ ;  /* 0x000000000e027210 */ /* 0x000fda0007f1e0ff */
[----:B------:R-:W-:Y:S05]  /*116b0*/  WARPSYNC.COLLECTIVE R15, `(.L_x_362) ;  /* 0x000000000f087348 */ /* 0x000fea0003c00000 */
[----:B------:R0:W1:Y:S02]  /*116c0*/  SHFL.IDX P6, R14, R13, R12, R11 ;  /* 0x0000000c0d0e7389 */ /* 0x00006400000c000b */
[----:B01----:R-:W-:Y:S01]  /*116d0*/  ENDCOLLECTIVE ;  /* 0x000000000000791b */ /* 0x003fe20003800000 */
.L_x_362:
[----:B------:R-:W-:-:S05]  /*116e0*/  IADD3.X R3, RZ, R23, RZ, P0, !PT ;  /* 0x00000017ff037210 */ /* 0x000fca00007fe4ff */
[----:B------:R-:W-:Y:S01]  /*116f0*/  @!PT LDS RZ, [RZ] ;  /* 0x00000000fffff984 */ /* 0x000fe20000000800 */
[----:B------:R-:W-:Y:S01]  /*11700*/  @!PT LDS RZ, [RZ] ;  /* 0x00000000fffff984 */ /* 0x000fe20000000800 */
[----:B------:R-:W-:Y:S01]  /*11710*/  @!PT LDS RZ, [RZ] ;  /* 0x00000000fffff984 */ /* 0x000fe20000000800 */
[----:B------:R0:W-:Y:S04]  /*11720*/  LDGSTS.E.BYPASS.LTC128B.128 [R21+0x2000], desc[UR36][R2.64], !P4 ;  /* 0x0200000002157fae */ /* 0x0001e8000e101d64 */
        /* <DEDUP_REMOVED lines=8> */
.L_x_363:
[----:B------:R-:W-:Y:S05]  /*117b0*/  BRA `(.L_x_364) ;  /* 0xffffffc0006c7947 */ /* 0x000fea000383ffff */
.L_x_255:
[----:B0-----:R0:W1:Y:S02]  /*117c0*/  SYNCS.PHASECHK.TRANS64.TRYWAIT P0, [R4+URZ+0x32420], R6 ;  /* 0x03242006040075a7 */ /* 0x001064000800017f */
[----:B-1----:R-:W-:Y:S05]  /*117d0*/  @!P0 NANOSLEEP.SYNCS 0x989680 ;  /* 0x009896800000895d */ /* 0x002fea0003900000 */
[----:B------:R-:W1:Y:S02]  /*117e0*/  @!P0 SYNCS.PHASECHK.TRANS64 P0, [R4+URZ+0x32420], R6 ;  /* 0x03242006040085a7 */ /* 0x000e64000800007f */
[----:B-1----:R-:W-:Y:S05]  /*117f0*/  @!P0 BRA `(.L_x_255) ;  /* 0xfffffffc00f08947 */ /* 0x002fea000383ffff */
[----:B------:R-:W-:Y:S05]  /*11800*/  BRA `(.L_x_365) ;  /* 0xffffffc000f47947 */ /* 0x000fea000383ffff */
.L_x_256:
[----:B------:R-:W1:Y:S01]  /*11810*/  S2R R0, SR_TID.X ;  /* 0x0000000000007919 */ /* 0x000e620000002100 */
[----:B------:R-:W-:Y:S01]  /*11820*/  BSSY B0, `(.L_x_366) ;  /* 0x000000a000007945 */ /* 0x000fe20003800000 */
[----:B------:R-:W-:Y:S01]  /*11830*/  IMAD.MOV.U32 R12, RZ, RZ, RZ ;  /* 0x000000ffff0c7224 */ /* 0x000fe200078e00ff */
[----:B------:R-:W-:Y:S01]  /*11840*/  MOV R11, 0x1f ;  /* 0x0000001f000b7802 */ /* 0x000fe20000000f00 */
[----:B------:R-:W-:Y:S01]  /*11850*/  IMAD.MOV.U32 R15, RZ, RZ, -0x1 ;  /* 0xffffffffff0f7424 */ /* 0x000fe200078e00ff */
[----:B-1----:R-:W-:-:S04]  /*11860*/  SHF.R.U32.HI R0, RZ, 0x5, R0 ;  /* 0x00000005ff007819 */ /* 0x002fc80000011600 */
[----:B------:R-:W-:-:S05]  /*11870*/  LOP3.LUT R0, R0, 0x3, RZ, 0xc0, !PT ;  /* 0x0000000300007812 */ /* 0x000fca00078ec0ff */
[----:B------:R-:W-:-:S07]  /*11880*/  IMAD.MOV.U32 R13, RZ, RZ, R0 ;  /* 0x000000ffff0d7224 */ /* 0x000fce00078e0000 */
[----:B0-2--5:R-:W-:Y:S05]  /*11890*/  WARPSYNC.COLLECTIVE R15, `(.L_x_367) ;  /* 0x000000000f087348 */ /* 0x025fea0003c00000 */
[----:B------:R1:W3:Y:S02]  /*118a0*/  SHFL.IDX P6, R14, R13, R12, R11 ;  /* 0x0000000c0d0e7389 */ /* 0x0002e400000c000b */
[----:B0123-5:R-:W-:Y:S01]  /*118b0*/  ENDCOLLECTIVE ;  /* 0x000000000000791b */ /* 0x02ffe20003800000 */
.L_x_367:
[----:B------:R-:W-:Y:S05]  /*118c0*/  BSYNC B0 ;  /* 0x0000000000007941 */ /* 0x000fea0003800000 */
.L_x_366:
[----:B------:R-:W-:Y:S05]  /*118d0*/  BRA `(.L_x_368) ;  /* 0xffffffc000dc7947 */ /* 0x000fea000383ffff */
.L_x_257:
[----:B------:R-:W-:Y:S01]  /*118e0*/  BSSY B0, `(.L_x_369) ;  /* 0x0000006000007945 */ /* 0x000fe20003800000 */
[----:B------:R-:W-:-:S07]  /*118f0*/  IMAD.MOV.U32 R15, RZ, RZ, -0x1 ;  /* 0xffffffffff0f7424 */ /* 0x000fce00078e00ff */
[----:B012--5:R-:W-:Y:S05]  /*11900*/  WARPSYNC.COLLECTIVE R15, `(.L_x_370) ;  /* 0x000000000f0c7348 */ /* 0x027fea0003c00000 */
[----:B------:R-:W-:Y:S02]  /*11910*/  ELECT P6, UR62, PT ;  /* 0x00000000003e782f */ /* 0x000fe400038c0000 */
[----:B------:R-:W-:Y:S01]  /*11920*/  MOV R14, UR62 ;  /* 0x0000003e000e7c02 */ /* 0x000fe20008000f00 */
[----:B012--5:R-:W-:Y:S10]  /*11930*/  ENDCOLLECTIVE ;  /* 0x000000000000791b */ /* 0x027ff40003800000 */
.L_x_370:
[----:B------:R-:W-:Y:S05]  /*11940*/  BSYNC B0 ;  /* 0x0000000000007941 */ /* 0x000fea0003800000 */
.L_x_369:
[----:B------:R-:W-:Y:S05]  /*11950*/  BRA `(.L_x_371) ;  /* 0xffffffc000d07947 */ /* 0x000fea000383ffff */
.L_x_259:
[----:B-1----:R1:W3:Y:S02]  /*11960*/  SYNCS.PHASECHK.TRANS64.TRYWAIT P1, [R5+URZ+0x32440], R0 ;  /* 0x03244000050075a7 */ /* 0x0022e4000802017f */
[----:B---3--:R-:W-:Y:S05]  /*11970*/  @!P1 NANOSLEEP.SYNCS 0x989680 ;  /* 0x009896800000995d */ /* 0x008fea0003900000 */
[----:B------:R-:W3:Y:S02]  /*11980*/  @!P1 SYNCS.PHASECHK.TRANS64 P1, [R5+URZ+0x32440], R0 ;  /* 0x03244000050095a7 */ /* 0x000ee4000802007f */
[----:B---3--:R-:W-:Y:S05]  /*11990*/  @!P1 BRA `(.L_x_259) ;  /* 0xfffffffc00f09947 */ /* 0x008fea000383ffff */
[----:B------:R-:W-:Y:S05]  /*119a0*/  BRA `(.L_x_372) ;  /* 0xffffffc000f87947 */ /* 0x000fea000383ffff */
.L_x_261:
[----:B---3--:R3:W4:Y:S02]  /*119b0*/  SYNCS.PHASECHK.TRANS64.TRYWAIT P1, [R17+URZ+0x32440], R2 ;  /* 0x03244002110075a7 */ /* 0x008724000802017f */
[----:B----4-:R-:W-:Y:S05]  /*119c0*/  @!P1 NANOSLEEP.SYNCS 0x989680 ;  /* 0x009896800000995d */ /* 0x010fea0003900000 */
[----:B------:R-:W4:Y:S02]  /*119d0*/  @!P1 SYNCS.PHASECHK.TRANS64 P1, [R17+URZ+0x32440], R2 ;  /* 0x03244002110095a7 */ /* 0x000f24000802007f */
[----:B----4-:R-:W-:Y:S05]  /*119e0*/  @!P1 BRA `(.L_x_261) ;  /* 0xfffffffc00f09947 */ /* 0x010fea000383ffff */
[----:B------:R-:W-:Y:S05]  /*119f0*/  BRA `(.L_x_373) ;  /* 0xffffffc400047947 */ /* 0x000fea000383ffff */
.L_x_263:
[----:B----4-:R4:W0:Y:S02]  /*11a00*/  SYNCS.PHASECHK.TRANS64.TRYWAIT P1, [R5+URZ+0x32460], R0 ;  /* 0x03246000050075a7 */ /* 0x010824000802017f */
[----:B0-----:R-:W-:Y:S05]  /*11a10*/  @!P1 NANOSLEEP.SYNCS 0x989680 ;  /* 0x009896800000995d */ /* 0x001fea0003900000 */
[----:B------:R-:W0:Y:S02]  /*11a20*/  @!P1 SYNCS.PHASECHK.TRANS64 P1, [R5+URZ+0x32460], R0 ;  /* 0x03246000050095a7 */ /* 0x000e24000802007f */
[----:B0-----:R-:W-:Y:S05]  /*11a30*/  @!P1 BRA `(.L_x_263) ;  /* 0xfffffffc00f09947 */ /* 0x001fea000383ffff */
[----:B------:R-:W-:Y:S05]  /*11a40*/  BRA `(.L_x_374) ;  /* 0xffffffc400007947 */ /* 0x000fea000383ffff */
.L_x_375:
        /* <DEDUP_REMOVED lines=11> */
.L_x_6557:


//--------------------- .text._ZN7cutlass13device_kernelIN5flash11enable_sm90INS1_16FlashAttnFwdSm90INS1_25CollectiveMainloopFwdSm90ILi2EN4cute5tupleIJNS5_1CILi1EEES8_S8_EEENS6_IJNS7_ILi128EEENS7_ILi96EEENS7_ILi64EEEEEELi256ENS_10bfloat16_tEfNS_4arch4Sm90ELb0ELb0ELb1ELb1ELb1ELb0ELb0ELb1ELb0ELb1ELb1ELb0EEENS1_21CollectiveEpilogueFwdINS6_IJSA_NS7_ILi256EEESB_EEES9_SE_SG_Li256ELb1ELb1ELb1ELb0EEENS1_36VarlenDynamicPersistentTileSchedulerILi128ELi96ELi256ELi128ELb1ELb1ELb1ELb0ELb1ELb1EEEEEEEEEvNT_6ParamsE --------------------------
	.section	.text._ZN7cutlass13device_kernelIN5flash11enable_sm90INS1_16FlashAttnFwdSm90INS1_25CollectiveMainloopFwdSm90ILi2EN4cute5tupleIJNS5_1CILi1EEES8_S8_EEENS6_IJNS7_ILi128EEENS7_ILi96EEENS7_ILi64EEEEEELi256ENS_10bfloat16_tEfNS_4arch4Sm90ELb0ELb0ELb1ELb1ELb1ELb0ELb0ELb1ELb0ELb1ELb1ELb0EEENS1_21CollectiveEpilogueFwdINS6_IJSA_NS7_ILi256EEESB_EEES9_SE_SG_Li256ELb1ELb1ELb1ELb0EEENS1_36VarlenDynamicPersistentTileSchedulerILi128ELi96ELi256ELi128ELb1ELb1ELb1ELb0ELb1ELb1EEEEEEEEEvNT_6ParamsE,"ax",@progbits
	.align	128
.text._ZN7cutlass13device_kernelIN5flash11enable_sm90INS1_16FlashAttnFwdSm90INS1_25CollectiveMainloopFwdSm90ILi2EN4cute5tupleIJNS5_1CILi1EEES8_S8_EEENS6_IJNS7_ILi128EEENS7_ILi96EEENS7_ILi64EEEEEELi256ENS_10bfloat16_tEfNS_4arch4Sm90ELb0ELb0ELb1ELb1ELb1ELb0ELb0ELb1ELb0ELb1ELb1ELb0EEENS1_21CollectiveEpilogueFwdINS6_IJSA_NS7_ILi256EEESB_EEES9_SE_SG_Li256ELb1ELb1ELb1ELb0EEENS1_36VarlenDynamicPersistentTileSchedulerILi128ELi96ELi256ELi128ELb1ELb1ELb1ELb0ELb1ELb1EEEEEEEEEvNT_6ParamsE:
        .type           _ZN7cutlass13device_kernelIN5flash11enable_sm90INS1_16FlashAttnFwdSm90INS1_25CollectiveMainloopFwdSm90ILi2EN4cute5tupleIJNS5_1CILi1EEES8_S8_EEENS6_IJNS7_ILi128EEENS7_ILi96EEENS7_ILi64EEEEEELi256ENS_10bfloat16_tEfNS_4arch4Sm90ELb0ELb0ELb1ELb1ELb1ELb0ELb0ELb1ELb0ELb1ELb1ELb0EEENS1_21CollectiveEpilogueFwdINS6_IJSA_NS7_ILi256EEESB_EEES9_SE_SG_Li256ELb1ELb1ELb1ELb0EEENS1_36VarlenDynamicPersistentTileSchedulerILi128ELi96ELi256ELi128ELb1ELb1ELb1ELb0ELb1ELb1EEEEEEEEEvNT_6ParamsE,@function
        .size           _ZN7cutlass13device_kernelIN5flash11enable_sm90INS1_16FlashAttnFwdSm90INS1_25CollectiveMainloopFwdSm90ILi2EN4cute5tupleIJNS5_1CILi1EEES8_S8_EEENS6_IJNS7_ILi128EEENS7_ILi96EEENS7_ILi64EEEEEELi256ENS_10bfloat16_tEfNS_4arch4Sm90ELb0ELb0ELb1ELb1ELb1ELb0ELb0ELb1ELb0ELb1ELb1ELb0EEENS1_21CollectiveEpilogueFwdINS6_IJSA_NS7_ILi256EEESB_EEES9_SE_SG_Li256ELb1ELb1ELb1ELb0EEENS1_36VarlenDynamicPersistentTileSchedulerILi128ELi96ELi256ELi128ELb1ELb1ELb1ELb0ELb1ELb1EEEEEEEEEvNT_6ParamsE,(.L_x_6558 - _ZN7cutlass13device_kernelIN5flash11enable_sm90INS1_16FlashAttnFwdSm90INS1_25CollectiveMainloopFwdSm90ILi2EN4cute5tupleIJNS5_1CILi1EEES8_S8_EEENS6_IJNS7_ILi128EEENS7_ILi96EEENS7_ILi64EEEEEELi256ENS_10bfloat16_tEfNS_4arch4Sm90ELb0ELb0ELb1ELb1ELb1ELb0ELb0ELb1ELb0ELb1ELb1ELb0EEENS1_21CollectiveEpilogueFwdINS6_IJSA_NS7_ILi256EEESB_EEES9_SE_SG_Li256ELb1ELb1ELb1ELb0EEENS1_36VarlenDynamicPersistentTileSchedulerILi128ELi96ELi256ELi128ELb1ELb1ELb1ELb0ELb1ELb1EEEEEEEEEvNT_6ParamsE)
        .other          _ZN7cutlass13device_kernelIN5flash11enable_sm90INS1_16FlashAttnFwdSm90INS1_25CollectiveMainloopFwdSm90ILi2EN4cute5tupleIJNS5_1CILi1EEES8_S8_EEENS6_IJNS7_ILi128EEENS7_ILi96EEENS7_ILi64EEEEEELi256ENS_10bfloat16_tEfNS_4arch4Sm90ELb0ELb0ELb1ELb1ELb1ELb0ELb0ELb1ELb0ELb1ELb1ELb0EEENS1_21CollectiveEpilogueFwdINS6_IJSA_NS7_ILi256EEESB_EEES9_SE_SG_Li256ELb1ELb1ELb1ELb0EEENS1_36VarlenDynamicPersistentTileSchedulerILi128ELi96ELi256ELi128ELb1ELb1ELb1ELb0ELb1ELb1EEEEEEEEEvNT_6ParamsE,@"STO_CUDA_ENTRY STV_DEFAULT"
_ZN7cutlass13device_kernelIN5flash11enable_sm90INS1_16FlashAttnFwdSm90INS1_25CollectiveMainloopFwdSm90ILi2EN4cute5tupleIJNS5_1CILi1EEES8_S8_EEENS6_IJNS7_ILi128EEENS7_ILi96EEENS7_ILi64EEEEEELi256ENS_10bfloat16_tEfNS_4arch4Sm90ELb0ELb0ELb1ELb1ELb1ELb0ELb0ELb1ELb0ELb1ELb1ELb0EEENS1_21CollectiveEpilogueFwdINS6_IJSA_NS7_ILi256EEESB_EEES9_SE_SG_Li256ELb1ELb1ELb1ELb0EEENS1_36VarlenDynamicPersistentTileSchedulerILi128ELi96ELi256ELi128ELb1ELb1ELb1ELb0ELb1ELb1EEEEEEEEEvNT_6ParamsE:
        /* <DEDUP_REMOVED lines=13> */
[----:B------:R-:W-:-:S04]  /*00d0*/  VOTEU.ALL UP1, P0 ;  /* 0x00000000003f7886 */ /* 0x000fc80000020000 */
        /* <DEDUP_REMOVED lines=10> */
[----:B------:R0:W2:Y:S06]  /*0180*/  @!UP0 SYNCS.EXCH.64 URZ, [UR8+0x22800], UR4 ;  /* 0x02280004083f85b2 */ /* 0x0000ac0008000100 */
[----:B------:R0:W3:Y:S02]  /*0190*/  @!UP1 SYNCS.EXCH.64 URZ, [UR8+0x22820], UR6 ;  /* 0x02282006083f95b2 */ /* 0x0000e40008000100 */
        /* <DEDUP_REMOVED lines=15> */
[----:B------:R0:W4:Y:S01]  /*0290*/  SYNCS.EXCH.64 URZ, [UR8+0x22840], UR6 ;  /* 0x02284006083f75b2 */ /* 0x0001220008000100 */
[----:B------:R0:W0:Y:S01]  /*02a0*/  SYNCS.EXCH.64 URZ, [UR8+0x22838], UR4 ;  /* 0x02283804083f75b2 */ /* 0x0000220008000100 */
[----:B------:R0:W0:Y:S01]  /*02b0*/  SYNCS.EXCH.64 URZ, [UR8+0x22848], UR6 ;  /* 0x02284806083f75b2 */ /* 0x0000220008000100 */
[----:B------:R-:W-:Y:S01]  /*02c0*/  NOP ;  /* 0x0000000000007918 */ /* 0x000fe20000000000 */
.L_x_376:
        /* <DEDUP_REMOVED lines=22> */
.L_x_377:
        /* <DEDUP_REMOVED lines=18> */
.L_x_378:
        /* <DEDUP_REMOVED lines=22> */
.L_x_379:
        /* <DEDUP_REMOVED lines=23> */
.L_x_380:
[----:B------:R-:W-:Y:S01]  /*0820*/  UISETP.NE.AND UP0, UPT, UR9, URZ, UPT ;  /* 0x0000003f0900728c */ /* 0x000fe2000bf05270 */
[----:B------:R-:W-:Y:S01]  /*0830*/  NOP ;  /* 0x0000000000007918 */ /* 0x000fe20000000000 */
[----:B------:R-:W-:Y:S01]  /*0840*/  UMOV UR38, 0x1 ;  /* 0x0000000100267882 */ /* 0x000fe20000000000 */
[----:B------:R-:W-:Y:S01]  /*0850*/  ULDC.64 UR50, c[0x0][0x208] ;  /* 0x0000820000327ab9 */ /* 0x000fe20000000a00 */
[----:B------:R-:W-:Y:S01]  /*0860*/  USEL UR38, UR38, 0x2, !UP0 ;  /* 0x0000000226267887 */ /* 0x000fe2000c000000 */
[----:B01234-:R-:W-:Y:S01]  /*0870*/  BAR.SYNC.DEFER_BLOCKING 0x0 ;  /* 0x0000000000007b1d */ /* 0x01ffe20000010000 */
[----:B------:R-:W-:-:S13]  /*0880*/  PLOP3.LUT P0, PT, PT, PT, UP0, 0x80, 0x0 ;  /* 0x000000000000781c */ /* 0x000fda0003f0f008 */
[----:B------:R-:W-:Y:S05]  /*0890*/  @!P0 BRA `(.L_x_381) ;  /* 0x000000ac00108947 */ /* 0x000fea0003800000 */
.L_x_382:
[----:B------:R-:W-:-:S08]  /*08a0*/  NOP ;  /* 0x0000000000007918 */ /* 0x000fd00000000000 */
[----:B------:R-:W0:Y:S02]  /*08b0*/  USETMAXREG.TRY_ALLOC.CTAPOOL UP0, 0xe8 ;  /* 0x000000e8000079c8 */ /* 0x000e240008000600 */
[----:B0-----:R-:W-:-:S13]  /*08c0*/  PLOP3.LUT P0, PT, PT, PT, UP0, 0x80, 0x0 ;  /* 0x000000000000781c */ /* 0x001fda0003f0f008 */
[----:B------:R-:W-:Y:S05]  /*08d0*/  @!P0 BRA `(.L_x_382) ;  /* 0xfffffffc00f08947 */ /* 0x000fea000383ffff */
[----:B------:R-:W-:Y:S01]  /*08e0*/  SHF.R.U32.HI R2, RZ, 0x7, R0 ;  /* 0x00000007ff027819 */ /* 0x000fe20000011600 */
[----:B------:R-:W0:Y:S08]  /*08f0*/  S2UR UR5, SR_CgaCtaId ;  /* 0x00000000000579c3 */ /* 0x000e300000008800 */
[----:B------:R-:W-:Y:S06]  /*0900*/  BAR.ARV 0x8, 0x180 ;  /* 0x0206000000007b1d */ /* 0x000fec0000002000 */
[----:B------:R-:W-:Y:S01]  /*0910*/  ISETP.NE.AND P0, PT, R2, 0x1, PT ;  /* 0x000000010200780c */ /* 0x000fe20003f05270 */
[----:B------:R-:W-:-:S12]  /*0920*/  UMOV UR4, 0x400 ;  /* 0x0000040000047882 */ /* 0x000fd80000000000 */
[----:B------:R-:W-:Y:S06]  /*0930*/  @!P0 BAR.ARV 0x9, 0x100 ;  /* 0x0244000000008b1d */ /* 0x000fec0000002000 */
[----:B0-----:R-:W-:Y:S02]  /*0940*/  ULEA UR4, UR5, UR4, 0x18 ;  /* 0x0000000405047291 */ /* 0x001fe4000f8ec03f */
[----:B------:R-:W-:Y:S07]  /*0950*/  BAR.SYNC.DEFER_BLOCKING 0x5, 0x180 ;  /* 0x0146000000007b1d */ /* 0x000fee0000010000 */
[----:B------:R-:W0:Y:S01]  /*0960*/  LDS.128 R4, [UR4+0x228d0] ;  /* 0x0228d004ff047984 */ /* 0x000e220008000c00 */
[----:B------:R-:W-:Y:S01]  /*0970*/  ULDC UR4, c[0x0][0xc3c] ;  /* 0x00030f0000047ab9 */ /* 0x000fe20000000800 */
[----:B------:R-:W-:Y:S06]  /*0980*/  BAR.ARV 0x4, 0x180 ;  /* 0x0106000000007b1d */ /* 0x000fec0000002000 */
[----:B0-----:R-:W-:-:S13]  /*0990*/  ISETP.GE.AND P0, PT, R7, UR4, PT ;  /* 0x0000000407007c0c */ /* 0x001fda000bf06270 */
[----:B------:R-:W-:Y:S05]  /*09a0*/  @P0 EXIT ;  /* 0x000000000000094d */ /* 0x000fea0003800000 */
[----:B------:R-:W-:Y:S01]  /*09b0*/  VIADD R0, R0, 0xffffff80 ;  /* 0xffffff8000007836 */ /* 0x000fe20000000000 */
[----:B------:R-:W-:Y:S01]  /*09c0*/  R2UR UR6, R5 ;  /* 0x00000000050672ca */ /* 0x000fe200000e0000 */
[----:B------:R-:W-:Y:S01]  /*09d0*/  ULOP3.LUT UR47, UR38, 0x1, URZ, 0xfc, !UPT ;  /* 0x00000001262f7892 */ /* 0x000fe2000f8efc3f */
[----:B------:R-:W-:Y:S01]  /*09e0*/  R2UR UR5, R6 ;  /* 0x00000000060572ca */ /* 0x000fe200000e0000 */
[----:B------:R-:W-:Y:S01]  /*09f0*/  UMOV UR46, URZ ;  /* 0x0000003f002e7c82 */ /* 0x000fe20008000000 */
[----:B------:R-:W-:Y:S01]  /*0a00*/  SHF.R.S32.HI R3, RZ, 0x1f, R0 ;  /* 0x0000001fff037819 */ /* 0x000fe20000011400 */
[----:B------:R-:W-:Y:S01]  /*0a10*/  UMOV UR36, URZ ;  /* 0x0000003f00247c82 */ /* 0x000fe20008000000 */
[----:B------:R-:W-:Y:S01]  /*0a20*/  R2UR UR7, R7 ;  /* 0x00000000070772ca */ /* 0x000fe200000e0000 */
[----:B------:R-:W-:Y:S01]  /*0a30*/  UMOV UR37, URZ ;  /* 0x0000003f00257c82 */ /* 0x000fe20008000000 */
[CC--:B------:R-:W-:Y:S02]  /*0a40*/  LEA.HI R2, R3.reuse, R0.reuse, RZ, 0x7 ;  /* 0x0000000003027211 */ /* 0x0c0fe400078f38ff */
[----:B------:R-:W-:-:S02]  /*0a50*/  LEA.HI R4, R3, R0, RZ, 0x5 ;  /* 0x0000000003047211 */ /* 0x000fc400078f28ff */
[----:B------:R-:W-:Y:S02]  /*0a60*/  LOP3.LUT R221, R2, 0xffffff80, RZ, 0xc0, !PT ;  /* 0xffffff8002dd7812 */ /* 0x000fe400078ec0ff */
[CC--:B------:R-:W-:Y:S01]  /*0a70*/  LEA.HI R5, R3.reuse, R0.reuse, RZ, 0x2 ;  /* 0x0000000003057211 */ /* 0x0c0fe200078f10ff */
[----:B------:R-:W-:Y:S01]  /*0a80*/  IMAD.SHL.U32 R6, R4, 0x20, RZ ;  /* 0x0000002004067824 */ /* 0x000fe200078e00ff */
[----:B------:R-:W-:Y:S01]  /*0a90*/  LEA.HI R3, R3, R0, RZ, 0x4 ;  /* 0x0000000003037211 */ /* 0x000fe200078f20ff */
[C---:B------:R-:W-:Y:S01]  /*0aa0*/  IMAD.IADD R221, R0.reuse, 0x1, -R221 ;  /* 0x0000000100dd7824 */ /* 0x040fe200078e0add */
[----:B------:R-:W-:Y:S02]  /*0ab0*/  LOP3.LUT R11, R5, 0xfffffffc, RZ, 0xc0, !PT ;  /* 0xfffffffc050b7812 */ /* 0x000fe400078ec0ff */
[----:B------:R-:W-:Y:S02]  /*0ac0*/  LOP3.LUT R5, R3, 0x3fffff0, RZ, 0xc0, !PT ;  /* 0x03fffff003057812 */ /* 0x000fe400078ec0ff */
[----:B------:R-:W-:Y:S01]  /*0ad0*/  SHF.R.S32.HI R8, RZ, 0x1f, R221 ;  /* 0x0000001fff087819 */ /* 0x000fe200000114dd */
[C---:B------:R-:W-:Y:S01]  /*0ae0*/  IMAD.IADD R12, R0.reuse, 0x1, -R11 ;  /* 0x00000001000c7824 */ /* 0x040fe200078e0a0b */
[----:B------:R-:W-:Y:S01]  /*0af0*/  SHF.R.S32.HI R4, RZ, 0x4, R3 ;  /* 0x00000004ff047819 */ /* 0x000fe20000011403 */
[----:B------:R-:W-:Y:S01]  /*0b00*/  IMAD.IADD R5, R0, 0x1, -R5 ;  /* 0x0000000100057824 */ /* 0x000fe200078e0a05 */
[----:B------:R-:W-:-:S02]  /*0b10*/  LEA.HI R9, R8, R221, RZ, 0x2 ;  /* 0x000000dd08097211 */ /* 0x000fc400078f10ff */
[----:B------:R-:W-:Y:S02]  /*0b20*/  LEA.HI R0, R3, R4, RZ, 0x1 ;  /* 0x0000000403007211 */ /* 0x000fe400078f08ff */
[--C-:B------:R-:W-:Y:S02]  /*0b30*/  SHF.R.S32.HI R10, RZ, 0x2, R9.reuse ;  /* 0x00000002ff0a7819 */ /* 0x100fe40000011409 */
[----:B------:R-:W-:Y:S02]  /*0b40*/  SHF.R.S32.HI R7, RZ, 0x1f, R9 ;  /* 0x0000001fff077819 */ /* 0x000fe40000011409 */
[----:B------:R-:W-:Y:S02]  /*0b50*/  SHF.R.S32.HI R3, RZ, 0x7, R2 ;  /* 0x00000007ff037819 */ /* 0x000fe40000011402 */
[----:B------:R-:W-:Y:S02]  /*0b60*/  LEA.HI R11, R7, R10, RZ, 0x3 ;  /* 0x0000000a070b7211 */ /* 0x000fe400078f18ff */
[----:B------:R-:W-:-:S02]  /*0b70*/  LOP3.LUT R6, R6, 0xfffffc00, RZ, 0xc0, !PT ;  /* 0xfffffc0006067812 */ /* 0x000fc400078ec0ff */
[----:B------:R-:W-:Y:S02]  /*0b80*/  LOP3.LUT R7, R0, 0x1ffffffe, RZ, 0xc0, !PT ;  /* 0x1ffffffe00077812 */ /* 0x000fe400078ec0ff */
[----:B------:R-:W-:Y:S01]  /*0b90*/  LOP3.LUT R11, R11, 0xfffffff8, RZ, 0xc0, !PT ;  /* 0xfffffff80b0b7812 */ /* 0x000fe200078ec0ff */
[----:B------:R-:W-:Y:S01]  /*0ba0*/  IMAD R6, R5, 0x40, R6 ;  /* 0x0000004005067824 */ /* 0x000fe200078e0206 */
[----:B------:R-:W-:Y:S01]  /*0bb0*/  LEA.HI R2, R2, R3, RZ, 0x1 ;  /* 0x0000000302027211 */ /* 0x000fe200078f08ff */
[----:B------:R-:W-:Y:S01]  /*0bc0*/  IMAD.IADD R7, R4, 0x1, -R7 ;  /* 0x0000000104077824 */ /* 0x000fe200078e0a07 */
[----:B------:R-:W-:Y:S01]  /*0bd0*/  LEA.HI R8, R8, R221, RZ, 0x5 ;  /* 0x000000dd08087211 */ /* 0x000fe200078f28ff */
[----:B------:R-:W-:Y:S01]  /*0be0*/  IMAD.IADD R11, R10, 0x1, -R11 ;  /* 0x000000010a0b7824 */ /* 0x000fe200078e0a0b */
[----:B------:R-:W-:Y:S02]  /*0bf0*/  LEA.HI R0, R12, R12, RZ, 0x1 ;  /* 0x0000000c0c007211 */ /* 0x000fe400078f08ff */
[----:B------:R-:W-:-:S02]  /*0c00*/  LOP3.LUT R2, R2, 0x3fffffe, RZ, 0xc0, !PT ;  /* 0x03fffffe02027812 */ /* 0x000fc400078ec0ff */
[----:B------:R-:W-:Y:S02]  /*0c10*/  SHF.R.S32.HI R8, RZ, 0x5, R8 ;  /* 0x00000005ff087819 */ /* 0x000fe40000011408 */
[----:B------:R-:W-:Y:S01]  /*0c20*/  LOP3.LUT R5, R0, 0x1ffffffe, RZ, 0xc0, !PT ;  /* 0x1ffffffe00057812 */ /* 0x000fe200078ec0ff */
[----:B------:R-:W-:Y:S01]  /*0c30*/  IMAD R0, R7, 0x8, R6 ;  /* 0x0000000807007824 */ /* 0x000fe200078e0206 */
[----:B------:R-:W-:Y:S01]  /*0c40*/  LOP3.LUT R4, R9, 0x7ffffffc, RZ, 0xc0, !PT ;  /* 0x7ffffffc09047812 */ /* 0x000fe200078ec0ff */
[----:B------:R-:W-:Y:S02]  /*0c50*/  IMAD.IADD R3, R3, 0x1, -R2 ;  /* 0x0000000103037824 */ /* 0x000fe400078e0a02 */
[----:B------:R-:W-:Y:S01]  /*0c60*/  IMAD R8, R8, 0x10, R11 ;  /* 0x0000001008087824 */ /* 0x000fe200078e020b */
[----:B------:R0:W-:Y:S01]  /*0c70*/  STL [R1+0x30], R0 ;  /* 0x0000300001007387 */ /* 0x0001e20000100800 */
[----:B------:R-:W-:Y:S02]  /*0c80*/  IMAD.IADD R5, R12, 0x1, -R5 ;  /* 0x000000010c057824 */ /* 0x000fe400078e0a05 */
[----:B------:R-:W-:-:S04]  /*0c90*/  IMAD.IADD R2, R221, 0x1, -R4 ;  /* 0x00000001dd027824 */ /* 0x000fc800078e0a04 */
[----:B------:R-:W-:Y:S02]  /*0ca0*/  IMAD.SHL.U32 R2, R2, 0x2, RZ ;  /* 0x0000000202027824 */ /* 0x000fe400078e00ff */
[----:B0-----:R-:W-:Y:S02]  /*0cb0*/  IMAD R0, R3, 0x40, R8 ;  /* 0x0000004003007824 */ /* 0x001fe400078e0208 */
[C---:B------:R-:W-:Y:S02]  /*0cc0*/  VIADD R220, R2.reuse, 0x8 ;  /* 0x0000000802dc7836 */ /* 0x040fe40000000000 */
[C---:B------:R-:W-:Y:S01]  /*0cd0*/  VIADD R219, R2.reuse, 0x10 ;  /* 0x0000001002db7836 */ /* 0x040fe20000000000 */
[----:B------:R0:W-:Y:S01]  /*0ce0*/  STL [R1+0x28], R0 ;  /* 0x0000280001007387 */ /* 0x0001e20000100800 */
[C---:B------:R-:W-:Y:S01]  /*0cf0*/  VIADD R218, R2.reuse, 0x18 ;  /* 0x0000001802da7836 */ /* 0x040fe20000000000 */
[----:B------:R-:W-:Y:S01]  /*0d00*/  SHF.R.S32.HI R6, RZ, 0x1f, R220 ;  /* 0x0000001fff067819 */ /* 0x000fe200000114dc */
        /* <DEDUP_REMOVED lines=8> */
[----:B0-----:R-:W-:Y:S01]  /*0d90*/  IMAD R0, R5, 0x8, R0 ;  /* 0x0000000805007824 */ /* 0x001fe200078e0200 */
[----:B------:R-:W-:Y:S01]  /*0da0*/  SHF.R.S32.HI R3, RZ, 0x1f, R215 ;  /* 0x0000001fff037819 */ /* 0x000fe200000114d7 */
[C---:B------:R-:W-:Y:S01]  /*0db0*/  VIADD R213, R2.reuse, 0x40 ;  /* 0x0000004002d57836 */ /* 0x040fe20000000000 */
[----:B------:R-:W-:Y:S01]  /*0dc0*/  SHF.R.S32.HI R6, RZ, 0x1f, R214 ;  /* 0x0000001fff067819 */ /* 0x000fe200000114d6 */
        /* <DEDUP_REMOVED lines=36> */
[----:B------:R-:W-:Y:S01]  /*1010*/  VIADD R16, R2, 0xd8 ;  /* 0x000000d802107836 */ /* 0x000fe20000000000 */
[----:B------:R-:W-:-:S02]  /*1020*/  SHF.R.S32.HI R223, RZ, 0x1f, R18 ;  /* 0x0000001fffdf7819 */ /* 0x000fc40000011412 */
[----:B0-----:R-:W-:-:S07]  /*1030*/  SHF.R.S32.HI R222, RZ, 0x1f, R17 ;  /* 0x0000001fffde7819 */ /* 0x001fce0000011411 */
.L_x_432:
[----:B------:R-:W-:Y:S01]  /*1040*/  ULDC.64 UR8, c[0x0][0xc88] ;  /* 0x0003220000087ab9 */ /* 0x000fe20000000a00 */
[----:B------:R-:W-:Y:S01]  /*1050*/  ULDC.64 UR10, c[0x0][0xa20] ;  /* 0x00028800000a7ab9 */ /* 0x000fe20000000a00 */
[----:B------:R-:W-:Y:S02]  /*1060*/  UIMAD.WIDE UR8, UR7, 0x4, UR8 ;  /* 0x00000004070878a5 */ /* 0x000fe4000f8e0208 */
[----:B------:R-:W-:Y:S01]  /*1070*/  UISETP.NE.U32.AND UP1, UPT, UR10, URZ, UPT ;  /* 0x0000003f0a00728c */ /* 0x000fe2000bf25070 */
[----:B------:R-:W-:Y:S01]  /*1080*/  ULDC UR4, c[0x0][0x424] ;  /* 0x0001090000047ab9 */ /* 0x000fe20000000800 */
[----:B------:R-:W-:Y:S02]  /*1090*/  ULDC UR7, c[0x0][0x2f0] ;  /* 0x0000bc0000077ab9 */ /* 0x000fe40000000800 */
[----:B0123--:R-:W-:Y:S02]  /*10a0*/  IMAD.U32 R4, RZ, RZ, UR8 ;  /* 0x00000008ff047e24 */ /* 0x00ffe4000f8e00ff */
[----:B------:R-:W-:Y:S01]  /*10b0*/  IMAD.U32 R5, RZ, RZ, UR9 ;  /* 0x00000009ff057e24 */ /* 0x000fe2000f8e00ff */
[----:B------:R-:W-:-:S04]  /*10c0*/  ULDC.64 UR8, c[0x0][0xa28] ;  /* 0x00028a0000087ab9 */ /* 0x000fc80000000a00 */
[----:B------:R-:W2:Y:S01]  /*10d0*/  LDG.E R4, desc[UR50][R4.64] ;  /* 0x0000003204047981 */ /* 0x000ea2000c1e1900 */
[----:B------:R-:W-:Y:S02]  /*10e0*/  UISETP.NE.U32.AND UP0, UPT, UR8, URZ, UPT ;  /* 0x0000003f0800728c */ /* 0x000fe4000bf05070 */
[----:B------:R-:W-:Y:S02]  /*10f0*/  UISETP.NE.AND.EX UP1, UPT, UR11, URZ, UPT, UP1 ;  /* 0x0000003f0b00728c */ /* 0x000fe4000bf25310 */
[----:B------:R-:W-:-:S04]  /*1100*/  UISETP.NE.AND.EX UP0, UPT, UR9, URZ, UPT, UP0 ;  /* 0x0000003f0900728c */ /* 0x000fc8000bf05300 */
[----:B------:R-:W-:Y:S02]  /*1110*/  PLOP3.LUT P1, PT, PT, PT, UP1, 0x80, 0x0 ;  /* 0x000000000000781c */ /* 0x000fe40003f2f018 */
[----:B------:R-:W-:Y:S02]  /*1120*/  PLOP3.LUT P0, PT, PT, PT, UP0, 0x80, 0x0 ;  /* 0x000000000000781c */ /* 0x000fe40003f0f008 */
[----:B--2---:R-:W-:-:S13]  /*1130*/  R2UR UR39, R4 ;  /* 0x00000000042772ca */ /* 0x004fda00000e0000 */
[----:B------:R-:W-:Y:S02]  /*1140*/  USHF.R.S32.HI UR40, URZ, 0x1f, UR39 ;  /* 0x0000001f3f287899 */ /* 0x000fe40008011427 */
[----:B------:R-:W-:-:S04]  /*1150*/  @UP0 ULEA UR8, UP2, UR39, UR8, 0x2 ;  /* 0x0000000827080291 */ /* 0x000fc8000f84103f */
[----:B------:R-:W-:Y:S02]  /*1160*/  @UP0 ULEA.HI.X UR9, UR39, UR9, UR40, 0x2, UP2 ;  /* 0x0000000927090291 */ /* 0x000fe400090f1428 */
[----:B------:R-:W-:Y:S01]  /*1170*/  @UP1 ULEA UR10, UP0, UR39, UR10, 0x2 ;  /* 0x0000000a270a1291 */ /* 0x000fe2000f80103f */
[----:B------:R-:W-:-:S03]  /*1180*/  IMAD.U32 R4, RZ, RZ, UR8 ;  /* 0x00000008ff047e24 */ /* 0x000fc6000f8e00ff */
[----:B------:R-:W-:Y:S01]  /*1190*/  @UP1 ULEA.HI.X UR11, UR39, UR11, UR40, 0x2, UP0 ;  /* 0x0000000b270b1291 */ /* 0x000fe200080f1428 */
[----:B------:R-:W-:Y:S01]  /*11a0*/  IMAD.U32 R5, RZ, RZ, UR9 ;  /* 0x00000009ff057e24 */ /* 0x000fe2000f8e00ff */
[----:B------:R-:W-:Y:S01]  /*11b0*/  ULDC.64 UR8, c[0x0][0x418] ;  /* 0x0001060000087ab9 */ /* 0x000fe20000000a00 */
[----:B------:R-:W-:-:S03]  /*11c0*/  IMAD.U32 R6, RZ, RZ, UR10 ;  /* 0x0000000aff067e24 */ /* 0x000fc6000f8e00ff */
[----:B------:R-:W-:Y:S01]  /*11d0*/  IMAD.U32 R7, RZ, RZ, UR11 ;  /* 0x0000000bff077e24 */ /* 0x000fe2000f8e00ff */
[----:B------:R-:W2:Y:S04]  /*11e0*/  @P0 LDG.E R4, desc[UR50][R4.64] ;  /* 0x0000003204040981 */ /* 0x000ea8000c1e1900 */
[----:B------:R-:W3:Y:S01]  /*11f0*/  @P1 LDG.E R6, desc[UR50][R6.64] ;  /* 0x0000003206061981 */ /* 0x000ee2000c1e1900 */
[----:B------:R-:W-:Y:S01]  /*1200*/  UISETP.NE.U32.AND UP0, UPT, UR8, URZ, UPT ;  /* 0x0000003f0800728c */ /* 0x000fe2000bf05070 */
[----:B------:R-:W-:Y:S01]  /*1210*/  UMOV UR49, URZ ;  /* 0x0000003f00317c82 */ /* 0x000fe20008000000 */
[----:B------:R-:W-:Y:S02]  /*1220*/  ULOP3.LUT UR8, UR5, 0xff000000, URZ, 0xc0, !UPT ;  /* 0xff00000005087892 */ /* 0x000fe4000f8ec03f */
[----:B------:R-:W-:Y:S01]  /*1230*/  UISETP.NE.AND.EX UP0, UPT, UR9, URZ, UPT, UP0 ;  /* 0x0000003f0900728c */ /* 0x000fe2000bf05300 */
[----:B------:R-:W-:-:S03]  /*1240*/  UMOV UR41, UR6 ;  /* 0x0000000600297c82 */ /* 0x000fc60008000000 */
[----:B------:R-:W-:-:S04]  /*1250*/  USEL UR4, UR4, 0x1, UP0 ;  /* 0x0000000104047887 */ /* 0x000fc80008000000 */
[----:B------:R-:W-:Y:S01]  /*1260*/  UIMAD UR4, UR4, UR7, URZ ;  /* 0x00000007040472a4 */ /* 0x000fe2000f8e023f */
[----:B--2---:R-:W-:-:S06]  /*1270*/  @P0 R2UR UR49, R4 ;  /* 0x00000000043102ca */ /* 0x004fcc00000e0000 */
[----:B---3--:R-:W-:Y:S01]  /*1280*/  @P1 R2UR UR4, R6 ;  /* 0x00000000060412ca */ /* 0x008fe200000e0000 */
[----:B----45:R-:W-:-:S14]  /*1290*/  @P1 BRA `(.L_x_383) ;  /* 0x0000000000341947 */ /* 0x030fdc0003800000 */
[----:B------:R-:W-:Y:S02]  /*12a0*/  ULDC.64 UR6, c[0x0][0xa08] ;  /* 0x0002820000067ab9 */ /* 0x000fe40000000a00 */
[----:B------:R-:W-:-:S04]  /*12b0*/  ISETP.NE.U32.AND P0, PT, RZ, UR6, PT ;  /* 0x00000006ff007c0c */ /* 0x000fc8000bf05070 */
[----:B------:R-:W-:-:S13]  /*12c0*/  ISETP.NE.AND.EX P0, PT, RZ, UR7, PT, P0 ;  /* 0x00000007ff007c0c */ /* 0x000fda000bf05300 */
[----:B------:R-:W-:Y:S05]  /*12d0*/  @!P0 BRA `(.L_x_383) ;  /* 0x0000000000248947 */ /* 0x000fea0003800000 */
[----:B------:R-:W-:Y:S02]  /*12e0*/  ULDC.64 UR6, c[0x0][0xa08] ;  /* 0x0002820000067ab9 */ /* 0x000fe40000000a00 */
[----:B------:R-:W-:-:S06]  /*12f0*/  UIMAD.WIDE UR6, UR39, 0x4, UR6 ;  /* 0x00000004270678a5 */ /* 0x000fcc000f8e0206 */
[----:B------:R-:W-:Y:S02]  /*1300*/  IMAD.U32 R4, RZ, RZ, UR6 ;  /* 0x00000006ff047e24 */ /* 0x000fe4000f8e00ff */
[----:B------:R-:W-:-:S05]  /*1310*/  IMAD.U32 R5, RZ, RZ, UR7 ;  /* 0x00000007ff057e24 */ /* 0x000fca000f8e00ff */
[----:B------:R-:W2:Y:S04]  /*1320*/  LDG.E R3, desc[UR50][R4.64] ;  /* 0x0000003204037981 */ /* 0x000ea8000c1e1900 */
[----:B------:R-:W3:Y:S01]  /*1330*/  LDG.E R0, desc[UR50][R4.64+0x4] ;  /* 0x0000043204007981 */ /* 0x000ee2000c1e1900 */
[----:B--2---:R-:W-:Y:S02]  /*1340*/  R2UR UR4, R3 ;  /* 0x00000000030472ca */ /* 0x004fe400000e0000 */
[----:B---3--:R-:W-:-:S13]  /*1350*/  R2UR UR6, R0 ;  /* 0x00000000000672ca */ /* 0x008fda00000e0000 */
[----:B------:R-:W-:-:S12]  /*1360*/  UIADD3 UR4, -UR4, UR6, URZ ;  /* 0x0000000604047290 */ /* 0x000fd8000fffe13f */
.L_x_383:
[----:B------:R-:W-:Y:S02]  /*1370*/  UIADD3 UR49, -UR49, UR4, URZ ;  /* 0x0000000431317290 */ /* 0x000fe4000fffe13f */
[----:B------:R-:W-:Y:S02]  /*1380*/  ULOP3.LUT UR4, UR5, 0xff0000, URZ, 0xc0, !UPT ;  /* 0x00ff000005047892 */ /* 0x000fe4000f8ec03f */
[----:B------:R-:W-:Y:S02]  /*1390*/  UISETP.GE.AND UP0, UPT, UR49, 0x1, UPT ;  /* 0x000000013100788c */ /* 0x000fe4000bf06270 */
[----:B------:R-:W-:Y:S02]  /*13a0*/  UIADD3 UR6, UR49, 0x5f, URZ ;  /* 0x0000005f31067890 */ /* 0x000fe4000fffe03f */
[----:B------:R-:W-:Y:S02]  /*13b0*/  USHF.R.U32.HI UR8, URZ, 0x8, UR8 ;  /* 0x000000083f087899 */ /* 0x000fe40008011608 */
[----:B------:R-:W-:Y:S01]  /*13c0*/  PLOP3.LUT P0, PT, PT, PT, UP0, 0x80, 0x0 ;  /* 0x000000000000781c */ /* 0x000fe20003f0f008 */
[----:B------:R-:W-:-:S02]  /*13d0*/  UIMAD.WIDE UR6, UR6, 0x2aaaaaab, URZ ;  /* 0x2aaaaaab060678a5 */ /* 0x000fc4000f8e023f */
[----:B------:R-:W-:Y:S02]  /*13e0*/  ULEA.HI UR8, UR4, UR8, URZ, 0x10 ;  /* 0x0000000804087291 */ /* 0x000fe4000f8f803f */
[----:B------:R-:W-:Y:S02]  /*13f0*/  USHF.R.U32.HI UR6, URZ, 0x1f, UR7 ;  /* 0x0000001f3f067899 */ /* 0x000fe40008011607 */
[----:B------:R-:W-:Y:S02]  /*1400*/  ULOP3.LUT UR42, UR8, 0xff, URZ, 0xc0, !UPT ;  /* 0x000000ff082a7892 */ /* 0x000fe4000f8ec03f */
[----:B------:R-:W-:Y:S01]  /*1410*/  ULOP3.LUT UR43, UR5, 0xffff, URZ, 0xc0, !UPT ;  /* 0x0000ffff052b7892 */ /* 0x000fe2000f8ec03f */
[----:B------:R-:W-:Y:S01]  /*1420*/  UMOV UR4, URZ ;  /* 0x0000003f00047c82 */ /* 0x000fe20008000000 */
[----:B------:R-:W-:Y:S02]  /*1430*/  USHF.R.U32.HI UR44, URZ, 0x10, UR8 ;  /* 0x000000103f2c7899 */ /* 0x000fe40008011608 */
[----:B------:R-:W-:Y:S01]  /*1440*/  ULEA.HI.SX32 UR9, UR7, UR6, 0x1c ;  /* 0x0000000607097291 */ /* 0x000fe2000f8fe23f */
[----:B------:R-:W-:Y:S11]  /*1450*/  @!P0 BRA `(.L_x_384) ;  /* 0x0000000000908947 */ /* 0x000ff60003800000 */
[----:B------:R-:W-:Y:S01]  /*1460*/  UISETP.NE.AND UP0, UPT, UR44, URZ, UPT ;  /* 0x0000003f2c00728c */ /* 0x000fe2000bf05270 */
[----:B------:R-:W-:-:S03]  /*1470*/  ULDC UR4, c[0x0][0x9f0] ;  /* 0x00027c0000047ab9 */ /* 0x000fc60000000800 */
[----:B------:R-:W-:-:S03]  /*1480*/  USEL UR10, UR44, UR4, UP0 ;  /* 0x000000042c0a7287 */ /* 0x000fc60008000000 */
[----:B------:R-:W-:Y:S01]  /*1490*/  UMOV UR4, URZ ;  /* 0x0000003f00047c82 */ /* 0x000fe20008000000 */
[----:B------:R-:W-:Y:S02]  /*14a0*/  UIADD3 UR6, UR9, -0x1, UR10 ;  /* 0xffffffff09067890 */ /* 0x000fe4000fffe00a */
[----:B------:R-:W-:-:S04]  /*14b0*/  IMAD.U32 R4, RZ, RZ, UR10 ;  /* 0x0000000aff047e24 */ /* 0x000fc8000f8e00ff */
[----:B------:R-:W-:Y:S01]  /*14c0*/  IMAD.U32 R5, RZ, RZ, UR6 ;  /* 0x00000006ff057e24 */ /* 0x000fe2000f8e00ff */
[-C--:B------:R-:W-:Y:S01]  /*14d0*/  IABS R0, R4.reuse ;  /* 0x0000000400007213 */ /* 0x080fe20000000000 */
[----:B------:R-:W-:Y:S01]  /*14e0*/  ULOP3.LUT UR6, UR6, UR10, URZ, 0x3c, !UPT ;  /* 0x0000000a06067292 */ /* 0x000fe2000f8e3c3f */
[----:B------:R-:W-:Y:S02]  /*14f0*/  IABS R6, R4 ;  /* 0x0000000400067213 */ /* 0x000fe40000000000 */
[----:B------:R-:W-:Y:S02]  /*1500*/  R2UR UR11, R0 ;  /* 0x00000000000b72ca */ /* 0x000fe400000e0000 */
[----:B------:R-:W-:-:S05]  /*1510*/  IABS R5, R5 ;  /* 0x0000000500057213 */ /* 0x000fca0000000000 */
[----:B------:R-:W-:-:S05]  /*1520*/  IMAD.MOV.U32 R4, RZ, RZ, R5 ;  /* 0x000000ffff047224 */ /* 0x000fca00078e0005 */
[----:B------:R-:W-:Y:S01]  /*1530*/  R2UR UR8, R4 ;  /* 0x00000000040872ca */ /* 0x000fe200000e0000 */
        /* <DEDUP_REMOVED lines=22> */
.L_x_384:
[----:B------:R-:W-:Y:S01]  /*16a0*/  UIMAD UR45, UR42, UR4, URZ ;  /* 0x000000042a2d72a4 */ /* 0x000fe2000f8e023f */
[----:B------:R-:W-:Y:S01]  /*16b0*/  IMAD.U32 R0, RZ, RZ, UR9 ;  /* 0x00000009ff007e24 */ /* 0x000fe2000f8e00ff */
[----:B------:R-:W-:Y:S01]  /*16c0*/  PLOP3.LUT P0, PT, PT, PT, PT, 0x80, 0x0 ;  /* 0x000000000000781c */ /* 0x000fe20003f0f070 */
[----:B------:R-:W-:Y:S01]  /*16d0*/  IMAD.U32 R3, RZ, RZ, UR4 ;  /* 0x00000004ff037e24 */ /* 0x000fe2000f8e00ff */
[----:B------:R-:W-:Y:S01]  /*16e0*/  CS2R R150, SRZ ;  /* 0x0000000000967805 */ /* 0x000fe2000001ff00 */
        /* <DEDUP_REMOVED lines=69> */
[----:B------:R-:W-:Y:S06]  /*1b40*/  @!P1 BRA `(.L_x_385) ;  /* 0x0000005000549947 */ /* 0x000fec0003800000 */
[----:B------:R-:W0:Y:S01]  /*1b50*/  S2R R0, SR_TID.X ;  /* 0x0000000000007919 */ /* 0x000e220000002100 */
[----:B------:R-:W1:Y:S01]  /*1b60*/  S2UR UR7, SR_CgaCtaId ;  /* 0x00000000000779c3 */ /* 0x000e620000008800 */
[----:B------:R-:W-:Y:S02]  /*1b70*/  UMOV UR6, 0x400 ;  /* 0x0000040000067882 */ /* 0x000fe40000000000 */
[----:B-1----:R-:W-:-:S04]  /*1b80*/  ULEA UR6, UR7, UR6, 0x18 ;  /* 0x0000000607067291 */ /* 0x002fc8000f8ec03f */
[----:B------:R-:W-:Y:S01]  /*1b90*/  UIADD3 UR6, UR6, 0x18400, URZ ;  /* 0x0001840006067890 */ /* 0x000fe2000fffe03f */
[----:B0-----:R-:W-:-:S03]  /*1ba0*/  VIADD R0, R0, 0xffffff80 ;  /* 0xffffff8000007836 */ /* 0x001fc60000000000 */
[----:B------:R-:W-:Y:S02]  /*1bb0*/  ULOP3.LUT UP0, URZ, UR6, 0x1bf, URZ, 0xc0, !UPT ;  /* 0x000001bf063f7892 */ /* 0x000fe4000f80c03f */
[----:B------:R-:W-:-:S04]  /*1bc0*/  SHF.R.S32.HI R3, RZ, 0x1f, R0 ;  /* 0x0000001fff037819 */ /* 0x000fc80000011400 */
[----:B------:R-:W-:Y:S02]  /*1bd0*/  PLOP3.LUT P0, PT, PT, PT, UP0, 0x80, 0x0 ;  /* 0x000000000000781c */ /* 0x000fe40003f0f008 */
[----:B------:R-:W-:-:S04]  /*1be0*/  LEA.HI R3, R3, R0, RZ, 0x7 ;  /* 0x0000000003037211 */ /* 0x000fc800078f38ff */
[----:B------:R-:W-:-:S06]  /*1bf0*/  SHF.R.S32.HI R3, RZ, 0x7, R3 ;  /* 0x00000007ff037819 */ /* 0x000fcc0000011403 */
[----:B------:R-:W0:Y:S02]  /*1c00*/  SHFL.IDX PT, R3, R3, RZ, 0x1f ;  /* 0x00001fff03037589 */ /* 0x000e2400000e0000 */
[----:B0-----:R-:W-:-:S13]  /*1c10*/  R2UR UR4, R3 ;  /* 0x00000000030472ca */ /* 0x001fda00000e0000 */
        /* <DEDUP_REMOVED lines=12> */
[----:B------:R-:W-:Y:S01]  /*1ce0*/  IMAD.U32 R5, RZ, RZ, UR5 ;  /* 0x00000005ff057e24 */ /* 0x000fe2000f8e00ff */
[----:B------:R-:W-:Y:S01]  /*1cf0*/  ULDC.64 UR4, c[0x4][0xa0] ;  /* 0x0100280000047ab9 */ /* 0x000fe20000000a00 */
[----:B------:R-:W-:Y:S02]  /*1d00*/  IMAD.U32 R10, RZ, RZ, UR6 ;  /* 0x00000006ff0a7e24 */ /* 0x000fe4000f8e00ff */
        /* <DEDUP_REMOVED lines=8> */
.L_x_386:
[----:B------:R-:W0:Y:S01]  /*1d90*/  S2R R0, SR_CgaCtaId ;  /* 0x0000000000007919 */ /* 0x000e220000008800 */
[----:B------:R-:W-:Y:S01]  /*1da0*/  ULEA.HI UR4, UR46, UR46, URZ, 0x1 ;  /* 0x0000002e2e047291 */ /* 0x000fe2000f8f083f */
[----:B------:R-:W-:Y:S01]  /*1db0*/  MOV R7, 0x400 ;  /* 0x0000040000077802 */ /* 0x000fe20000000f00 */
[----:B------:R-:W1:Y:S02]  /*1dc0*/  S2R R20, SR_TID.X ;  /* 0x0000000000147919 */ /* 0x000e640000002100 */
[----:B------:R-:W-:-:S04]  /*1dd0*/  ULOP3.LUT UR4, UR4, 0xfffffffe, URZ, 0xc0, !UPT ;  /* 0xfffffffe04047892 */ /* 0x000fc8000f8ec03f */
[----:B------:R-:W-:-:S06]  /*1de0*/  UIADD3 UR4, UR46, -UR4, URZ ;  /* 0x800000042e047290 */ /* 0x000fcc000fffe03f */
[----:B------:R-:W-:Y:S01]  /*1df0*/  IMAD.U32 R3, RZ, RZ, UR4 ;  /* 0x00000004ff037e24 */ /* 0x000fe2000f8e00ff */
[----:B0-----:R-:W-:-:S04]  /*1e00*/  LEA R7, R0, R7, 0x18 ;  /* 0x0000000700077211 */ /* 0x001fc800078ec0ff */
[----:B------:R-:W-:Y:S02]  /*1e10*/  SHF.L.U32 R0, R3, 0x1f, RZ ;  /* 0x0000001f03007819 */ /* 0x000fe400000006ff */
[----:B-1----:R-:W-:Y:S02]  /*1e20*/  SHF.R.U32.HI R20, RZ, 0x7, R20 ;  /* 0x00000007ff147819 */ /* 0x002fe40000011614 */
[----:B------:R-:W0:Y:S03]  /*1e30*/  SYNCS.PHASECHK.TRANS64.TRYWAIT P0, [R7+URZ+0x22800], R0 ;  /* 0x02280000070075a7 */ /* 0x000e26000800017f */
[----:B------:R-:W-:Y:S01]  /*1e40*/  VIADD R8, R20, 0x8 ;  /* 0x0000000814087836 */ /* 0x000fe20000000000 */
[----:B0-----:R-:W-:Y:S06]  /*1e50*/  @!P0 BRA `(.L_x_387) ;  /* 0x000000ec00c08947 */ /* 0x001fec0003800000 */
.L_x_515:
[----:B0-----:R-:W-:Y:S01]  /*1e60*/  IMAD.U32 R0, RZ, RZ, UR47 ;  /* 0x0000002fff007e24 */ /* 0x001fe2000f8e00ff */
[----:B------:R-:W-:Y:S05]  /*1e70*/  WARPSYNC.ALL ;  /* 0x0000000000007948 */ /* 0x000fea0003800000 */
[----:B------:R0:W-:Y:S01]  /*1e80*/  BAR.SYNC.DEFER_BLOCKING R8, 0x100 ;  /* 0x000400080000751d */ /* 0x0001e20000010000 */
[----:B------:R-:W-:-:S13]  /*1e90*/  ISETP.NE.AND P0, PT, R0, 0x3, PT ;  /* 0x000000030000780c */ /* 0x000fda0003f05270 */
[----:B0-----:R-:W-:Y:S05]  /*1ea0*/  @!P0 BRA `(.L_x_388) ;  /* 0x0000000000048947 */ /* 0x001fea0003800000 */
[----:B------:R-:W-:Y:S01]  /*1eb0*/  BPT.TRAP 0x1 ;  /* 0x000000040000795c */ /* 0x000fe20000300000 */
.L_x_388:
[----:B------:R-:W-:Y:S01]  /*1ec0*/  R2UR UR22, R7 ;  /* 0x00000000071672ca */ /* 0x000fe200000e0000 */
[----:B------:R-:W-:-:S05]  /*1ed0*/  IMAD.U32 R9, RZ, RZ, UR36 ;  /* 0x00000024ff097e24 */ /* 0x000fca000f8e00ff */
[----:B------:R-:W-:-:S07]  /*1ee0*/  SHF.L.U32 R9, R9, 0x1f, RZ ;  /* 0x0000001f09097819 */ /* 0x000fce00000006ff */
[----:B------:R-:W-:-:S09]  /*1ef0*/  ULEA UR22, UR37, UR22, 0x3 ;  /* 0x0000001625167291 */ /* 0x000fd2000f8e183f */
[----:B------:R0:W1:Y:S01]  /*1f00*/  SYNCS.PHASECHK.TRANS64.TRYWAIT P1, [UR22+0x22830], R9 ;  /* 0x02283009ff0075a7 */ /* 0x0000620008020156 */
[----:B------:R-:W-:Y:S05]  /*1f10*/  @!P0 BRA `(.L_x_389) ;  /* 0x0000000000048947 */ /* 0x000fea0003800000 */
[----:B------:R-:W-:Y:S01]  /*1f20*/  BPT.TRAP 0x1 ;  /* 0x000000040000795c */ /* 0x000fe20000300000 */
.L_x_389:
[----:B-1----:R-:W-:Y:S05]  /*1f30*/  @P1 BRA `(.L_x_390) ;  /* 0x0000000000081947 */ /* 0x002fea0003800000 */
[----:B------:R-:W1:Y:S02]  /*1f40*/  SYNCS.PHASECHK.TRANS64.TRYWAIT P1, [UR22+0x22830], R9 ;  /* 0x02283009ff0075a7 */ /* 0x000e640008020156 */
[----:B-1----:R-:W-:Y:S05]  /*1f50*/  @!P1 BRA `(.L_x_391) ;  /* 0x000000ec00949947 */ /* 0x002fea0003800000 */
.L_x_390:
[----:B------:R-:W-:Y:S01]  /*1f60*/  R2UR UR4, R7 ;  /* 0x00000000070472ca */ /* 0x000fe200000e0000 */
[----:B------:R-:W-:Y:S01]  /*1f70*/  ULOP3.LUT UR16, UR52, 0x10000, URZ, 0xfc, !UPT ;  /* 0x0001000034107892 */ /* 0x000fe2000f8efc3f */
[----:B------:R-:W-:Y:S01]  /*1f80*/  WARPGROUP.ARRIVE ;  /* 0x00000000000079c5 */ /* 0x000fe20000000000 */
[----:B------:R-:W-:Y:S01]  /*1f90*/  UMOV UR17, 0x40000040 ;  /* 0x4000004000117882 */ /* 0x000fe20000000000 */
[----:B------:R-:W-:Y:S01]  /*1fa0*/  UMOV UR19, 0x40000040 ;  /* 0x4000004000137882 */ /* 0x000fe20000000000 */
[----:B------:R-:W-:Y:S01]  /*1fb0*/  UMOV UR5, 0x40000040 ;  /* 0x4000004000057882 */ /* 0x000fe20000000000 */
[----:B------:R-:W-:Y:S01]  /*1fc0*/  UMOV UR7, 0x40000040 ;  /* 0x4000004000077882 */ /* 0x000fe20000000000 */
[----:B------:R-:W-:Y:S01]  /*1fd0*/  UIADD3 UR8, UR16, 0x4, URZ ;  /* 0x0000000410087890 */ /* 0x000fe2000fffe03f */
[----:B-1----:R-:W1:Y:S01]  /*1fe0*/  S2R R0, SR_TID.X ;  /* 0x0000000000007919 */ /* 0x002e620000002100 */
[----:B------:R-:W-:Y:S01]  /*1ff0*/  UMOV UR9, 0x40000040 ;  /* 0x4000004000097882 */ /* 0x000fe20000000000 */
[----:B------:R-:W-:Y:S01]  /*2000*/  UMOV UR11, 0x40000040 ;  /* 0x40000040000b7882 */ /* 0x000fe20000000000 */
[----:B------:R-:W-:-:S02]  /*2010*/  UIADD3 UR12, UR16, 0x6, URZ ;  /* 0x00000006100c7890 */ /* 0x000fc4000fffe03f */
[----:B------:R-:W-:Y:S01]  /*2020*/  UIADD3 UR4, UR4, 0x1c400, URZ ;  /* 0x0001c40004047890 */ /* 0x000fe2000fffe03f */
[----:B------:R-:W-:Y:S01]  /*2030*/  UMOV UR13, 0x40000040 ;  /* 0x40000040000d7882 */ /* 0x000fe20000000000 */
[----:B------:R-:W-:Y:S02]  /*2040*/  UMOV UR15, 0x40000040 ;  /* 0x40000040000f7882 */ /* 0x000fe40000000000 */
[----:B------:R-:W-:-:S04]  /*2050*/  USHF.R.U32.HI UR4, URZ, 0x4, UR4 ;  /* 0x000000043f047899 */ /* 0x000fc80008011604 */
[----:B------:R-:W-:-:S04]  /*2060*/  ULOP3.LUT UR4, UR4, 0x3fff, URZ, 0xc0, !UPT ;  /* 0x00003fff04047892 */ /* 0x000fc8000f8ec03f */
[----:B------:R-:W-:Y:S02]  /*2070*/  ULOP3.LUT UR20, UR4, 0x10000, URZ, 0xfc, !UPT ;  /* 0x0001000004147892 */ /* 0x000fe4000f8efc3f */
[----:B------:R-:W-:Y:S02]  /*2080*/  UIADD3 UR4, UR16, 0x2, URZ ;  /* 0x0000000210047890 */ /* 0x000fe4000fffe03f */
[----:B------:R-:W-:-:S04]  /*2090*/  UIMAD UR18, UR37, 0x300, UR20 ;  /* 0x00000300251278a4 */ /* 0x000fc8000f8e0214 */
[----:B------:R-:W-:Y:S02]  /*20a0*/  UIADD3 UR6, UR18, 0x2, URZ ;  /* 0x0000000212067890 */ /* 0x000fe4000fffe03f */
[----:B------:R-:W-:Y:S02]  /*20b0*/  UIADD3 UR10, UR18, 0x4, URZ ;  /* 0x00000004120a7890 */ /* 0x000fe4000fffe03f */
[----:B------:R-:W-:Y:S02]  /*20c0*/  UIADD3 UR14, UR18, 0x6, URZ ;  /* 0x00000006120e7890 */ /* 0x000fe4000fffe03f */
[----:B------:R-:W-:Y:S01]  /*20d0*/  HGMMA.64x96x16.F32.BF16 R24, gdesc[UR16], RZ, !UPT, gsb0 ;  /* 0x01600000101879f0 */ /* 0x000fe2000c0018ff */
[----:B-1----:R-:W-:-:S04]  /*20e0*/  SHF.R.U32.HI R0, RZ, 0x7, R0 ;  /* 0x00000007ff007819 */ /* 0x002fc80000011600 */
[----:B------:R-:W-:Y:S01]  /*20f0*/  IADD3 R0, -R0, 0xb, RZ ;  /* 0x0000000b00007810 */ /* 0x000fe20007ffe1ff */
        /* <DEDUP_REMOVED lines=13> */
.L_x_392:
[----:B------:R-:W-:Y:S01]  /*21d0*/  ULDC UR6, c[0x0][0x9d8] ;  /* 0x0002760000067ab9 */ /* 0x000fe20000000800 */
[----:B------:R-:W-:Y:S01]  /*21e0*/  UIMAD UR49, UR48, -0x60, UR49 ;  /* 0xffffffa0303178a4 */ /* 0x000fe2000f8e0231 */
[----:B------:R-:W-:Y:S01]  /*21f0*/  FMUL.FTZ R24, R24, UR6 ;  /* 0x0000000618187c20 */ /* 0x000fe20008410000 */
[----:B------:R-:W-:Y:S01]  /*2200*/  FMUL.FTZ R25, R25, UR6 ;  /* 0x0000000619197c20 */ /* 0x000fe20008410000 */
[----:B------:R-:W-:Y:S01]  /*2210*/  FMUL.FTZ R28, R28, UR6 ;  /* 0x000000061c1c7c20 */ /* 0x000fe20008410000 */
[----:B------:R-:W-:Y:S01]  /*2220*/  FMUL.FTZ R29, R29, UR6 ;  /* 0x000000061d1d7c20 */ /* 0x000fe20008410000 */
[----:B------:R-:W-:Y:S01]  /*2230*/  FMUL.FTZ R32, R32, UR6 ;  /* 0x0000000620207c20 */ /* 0x000fe20008410000 */
[----:B------:R-:W-:Y:S01]  /*2240*/  IMAD.U32 R3, RZ, RZ, UR49 ;  /* 0x00000031ff037e24 */ /* 0x000fe2000f8e00ff */
[----:B------:R-:W2:Y:S01]  /*2250*/  MUFU.TANH R24, R24 ;  /* 0x0000001800187308 */ /* 0x000ea20000002400 */
[----:B------:R-:W-:Y:S01]  /*2260*/  FMUL.FTZ R33, R33, UR6 ;  /* 0x0000000621217c20 */ /* 0x000fe20008410000 */
[----:B------:R-:W-:Y:S01]  /*2270*/  FMUL.FTZ R26, R26, UR6 ;  /* 0x000000061a1a7c20 */ /* 0x000fe20008410000 */
[----:B------:R-:W-:Y:S01]  /*2280*/  FMUL.FTZ R35, R35, UR6 ;  /* 0x0000000623237c20 */ /* 0x000fe20008410000 */
[----:B------:R-:W-:Y:S01]  /*2290*/  IADD3 R3, -R2, 0x60, R3 ;  /* 0x0000006002037810 */ /* 0x000fe20007ffe103 */
[----:B------:R-:W-:Y:S01]  /*22a0*/  FMUL.FTZ R36, R36, UR6 ;  /* 0x0000000624247c20 */ /* 0x000fe20008410000 */
[----:B------:R-:W-:Y:S01]  /*22b0*/  FMUL.FTZ R27, R27, UR6 ;  /* 0x000000061b1b7c20 */ /* 0x000fe20008410000 */
[----:B------:R-:W-:Y:S01]  /*22c0*/  FMUL.FTZ R34, R34, UR6 ;  /* 0x0000000622227c20 */ /* 0x000fe20008410000 */
[----:B------:R-:W-:Y:S01]  /*22d0*/  MUFU.TANH R25, R25 ;  /* 0x0000001900197308 */ /* 0x000fe20000002400 */
[----:B------:R-:W-:Y:S01]  /*22e0*/  ISETP.GT.AND P6, PT, R3, RZ, PT ;  /* 0x000000ff0300720c */ /* 0x000fe20003fc4270 */
[----:B------:R-:W-:Y:S01]  /*22f0*/  FMUL.FTZ R37, R37, UR6 ;  /* 0x0000000625257c20 */ /* 0x000fe20008410000 */
[C---:B------:R-:W-:Y:S01]  /*2300*/  ISETP.GT.AND P5, PT, R3.reuse, 0x1, PT ;  /* 0x000000010300780c */ /* 0x040fe20003fa4270 */
[----:B------:R-:W-:Y:S01]  /*2310*/  FMUL.FTZ R30, R30, UR6 ;  /* 0x000000061e1e7c20 */ /* 0x000fe20008410000 */
[C---:B------:R-:W-:Y:S01]  /*2320*/  ISETP.GT.AND P4, PT, R3.reuse, 0x8, PT ;  /* 0x000000080300780c */ /* 0x040fe20003f84270 */
[----:B------:R-:W-:Y:S01]  /*2330*/  FMUL.FTZ R38, R38, UR6 ;  /* 0x0000000626267c20 */ /* 0x000fe20008410000 */
[----:B------:R-:W-:Y:S01]  /*2340*/  ISETP.GT.AND P3, PT, R3, 0x9, PT ;  /* 0x000000090300780c */ /* 0x000fe20003f64270 */
[----:B------:R-:W-:Y:S01]  /*2350*/  MUFU.TANH R28, R28 ;  /* 0x0000001c001c7308 */ /* 0x000fe20000002400 */
[----:B--2---:R-:W-:Y:S01]  /*2360*/  FSEL R4, R24, -INF , P6 ;  /* 0xff80000018047808 */ /* 0x004fe20003000000 */
[----:B------:R-:W-:Y:S01]  /*2370*/  FMUL.FTZ R40, R40, UR6 ;  /* 0x0000000628287c20 */ /* 0x000fe20008410000 */
[----:B------:R-:W-:Y:S01]  /*2380*/  FMUL.FTZ R31, R31, UR6 ;  /* 0x000000061f1f7c20 */ /* 0x000fe20008410000 */
[----:B------:R-:W-:Y:S01]  /*2390*/  ISETP.GT.AND P2, PT, R3, 0x10, PT ;  /* 0x000000100300780c */ /* 0x000fe20003f44270 */
[----:B------:R-:W-:Y:S01]  /*23a0*/  FMUL.FTZ R41, R41, UR6 ;  /* 0x0000000629297c20 */ /* 0x000fe20008410000 */
[----:B------:R-:W-:Y:S01]  /*23b0*/  FMUL.FTZ R39, R39, UR6 ;  /* 0x0000000627277c20 */ /* 0x000fe20008410000 */
[----:B------:R-:W-:Y:S01]  /*23c0*/  ISETP.GT.AND P1, PT, R3, 0x11, PT ;  /* 0x000000110300780c */ /* 0x000fe20003f24270 */
[----:B------:R-:W-:Y:S01]  /*23d0*/  MUFU.TANH R29, R29 ;  /* 0x0000001d001d7308 */ /* 0x000fe20000002400 */
        /* <DEDUP_REMOVED lines=23> */
[----:B------:R-:W-:Y:S01]  /*2550*/  MUFU.TANH R33, R33 ;  /* 0x0000002100217308 */ /* 0x000fe20000002400 */
[----:B--2---:R-:W-:Y:S01]  /*2560*/  FSEL R32, R32, -INF , P2 ;  /* 0xff80000020207808 */ /* 0x004fe20001000000 */
[----:B------:R-:W-:Y:S01]  /*2570*/  FMUL.FTZ R59, R59, UR6 ;  /* 0x000000063b3b7c20 */ /* 0x000fe20008410000 */
[----:B------:R-:W-:Y:S01]  /*2580*/  FMUL.FTZ R68, R68, UR6 ;  /* 0x0000000644447c20 */ /* 0x000fe20008410000 */
[----:B------:R-:W-:Y:S01]  /*2590*/  FMUL.FTZ R69, R69, UR6 ;  /* 0x0000000645457c20 */ /* 0x000fe20008410000 */
[----:B------:R-:W-:Y:S01]  /*25a0*/  ULDC UR10, c[0x0][0x988] ;  /* 0x00026200000a7ab9 */ /* 0x000fe20000000800 */
[----:B------:R-:W-:Y:S01]  /*25b0*/  P2R R72, PR, RZ, 0x1 ;  /* 0x00000001ff487803 */ /* 0x000fe20000000000 */
[----:B------:R-:W-:Y:S01]  /*25c0*/  FMUL.FTZ R62, R62, UR6 ;  /* 0x000000063e3e7c20 */ /* 0x000fe20008410000 */
[----:B------:R2:W4:Y:S01]  /*25d0*/  MUFU.TANH R13, R35 ;  /* 0x00000023000d7308 */ /* 0x0005220000002400 */
        /* <DEDUP_REMOVED lines=8> */
[----:B--2---:R-:W-:Y:S01]  /*2660*/  FSEL R35, R25, -INF , P5 ;  /* 0xff80000019237808 */ /* 0x004fe20002800000 */
[----:B------:R-:W2:Y:S01]  /*2670*/  S2UR UR7, SR_CgaCtaId ;  /* 0x00000000000779c3 */ /* 0x000ea20000008800 */
[----:B------:R-:W-:-:S02]  /*2680*/  UIADD3 UR6, UR22, 0x22840, URZ ;  /* 0x0002284016067890 */ /* 0x000fc4000fffe03f */
[----:B------:R-:W-:-:S03]  /*2690*/  FMNMX.FTZ R25, R4, R35, !PT ;  /* 0x0000002304197209 */ /* 0x000fc60007810000 */
[----:B------:R5:W0:Y:S01]  /*26a0*/  MUFU.TANH R12, R34 ;  /* 0x00000022000c7308 */ /* 0x000a220000002400 */
[----:B----4-:R-:W-:-:S07]  /*26b0*/  FSEL R13, R13, -INF , P1 ;  /* 0xff8000000d0d7808 */ /* 0x010fce0000800000 */
[----:B------:R-:W4:Y:S01]  /*26c0*/  MUFU.TANH R36, R36 ;  /* 0x0000002400247308 */ /* 0x000f220000002400 */
[----:B-----5:R-:W-:Y:S02]  /*26d0*/  FSEL R34, R28, -INF , P4 ;  /* 0xff8000001c227808 */ /* 0x020fe40002000000 */
[----:B---3--:R-:W-:Y:S02]  /*26e0*/  FSEL R6, R6, -INF , P5 ;  /* 0xff80000006067808 */ /* 0x008fe40002800000 */
[----:B------:R-:W-:Y:S02]  /*26f0*/  FMNMX.FTZ R25, R34, R25, !PT ;  /* 0x0000001922197209 */ /* 0x000fe40007810000 */
[C---:B------:R-:W-:Y:S01]  /*2700*/  ISETP.GT.AND P5, PT, R3.reuse, 0x19, PT ;  /* 0x000000190300780c */ /* 0x040fe20003fa4270 */
[----:B------:R-:W3:Y:S01]  /*2710*/  MUFU.TANH R10, R30 ;  /* 0x0000001e000a7308 */ /* 0x000ee20000002400 */
[----:B0-----:R-:W-:Y:S01]  /*2720*/  FSEL R12, R12, -INF , P2 ;  /* 0xff8000000c0c7808 */ /* 0x001fe20001000000 */
[----:B--2---:R-:W-:Y:S01]  /*2730*/  UPRMT UR6, UR7, 0x654, UR6 ;  /* 0x0000065407067896 */ /* 0x004fe20008000006 */
[----:B------:R-:W-:-:S05]  /*2740*/  ISETP.GT.AND P2, PT, R3, 0x28, PT ;  /* 0x000000280300780c */ /* 0x000fca0003f44270 */
[----:B------:R-:W-:Y:S01]  /*2750*/  MUFU.TANH R37, R37 ;  /* 0x0000002500257308 */ /* 0x000fe20000002400 */
[----:B----4-:R-:W-:Y:S02]  /*2760*/  FSEL R36, R36, -INF , P6 ;  /* 0xff80000024247808 */ /* 0x010fe40003000000 */
[----:B------:R-:W-:Y:S05]  /*2770*/  SYNCS.ARRIVE.TRANS64.RED.A1T0 RZ, [UR6], RZ ;  /* 0x000000ffffff79a7 */ /* 0x000fea0008100406 */
[----:B------:R0:W2:Y:S01]  /*2780*/  MUFU.TANH R14, R38 ;  /* 0x00000026000e7308 */ /* 0x0000a20000002400 */
[----:B---3--:R-:W-:Y:S02]  /*2790*/  FSEL R10, R10, -INF , P4 ;  /* 0xff8000000a0a7808 */ /* 0x008fe40002000000 */
[----:B------:R-:W-:-:S05]  /*27a0*/  ISETP.GT.AND P4, PT, R3, 0x20, PT ;  /* 0x000000200300780c */ /* 0x000fca0003f84270 */
[----:B------:R-:W3:Y:S01]  /*27b0*/  MUFU.TANH R11, R31 ;  /* 0x0000001f000b7308 */ /* 0x000ee20000002400 */
[----:B0-----:R-:W-:-:S04]  /*27c0*/  FSEL R38, R29, -INF , P3 ;  /* 0xff8000001d267808 */ /* 0x001fc80001800000 */
[----:B------:R-:W-:-:S03]  /*27d0*/  FMNMX.FTZ R25, R38, R25, !PT ;  /* 0x0000001926197209 */ /* 0x000fc60007810000 */
[----:B------:R-:W0:Y:S01]  /*27e0*/  MUFU.TANH R40, R40 ;  /* 0x0000002800287308 */ /* 0x000e220000002400 */
[----:B------:R-:W-:Y:S02]  /*27f0*/  FMNMX.FTZ R24, R32, R25, !PT ;  /* 0x0000001920187209 */ /* 0x000fe40007810000 */
[----:B--2---:R-:W-:Y:S02]  /*2800*/  FSEL R14, R14, -INF , P6 ;  /* 0xff8000000e0e7808 */ /* 0x004fe40003000000 */
[----:B------:R-:W-:-:S03]  /*2810*/  ISETP.GT.AND P6, PT, R3, 0x30, PT ;  /* 0x000000300300780c */ /* 0x000fc60003fc4270 */
[----:B------:R2:W4:Y:S01]  /*2820*/  MUFU.TANH R15, R39 ;  /* 0x00000027000f7308 */ /* 0x0005220000002400 */
[----:B---3--:R-:W-:Y:S02]  /*2830*/  FSEL R11, R11, -INF , P3 ;  /* 0xff8000000b0b7808 */ /* 0x008fe40001800000 */
[----:B------:R-:W-:-:S05]  /*2840*/  ISETP.GT.AND P3, PT, R3, 0x21, PT ;  /* 0x000000210300780c */ /* 0x000fca0003f64270 */
[----:B------:R-:W3:Y:S01]  /*2850*/  MUFU.TANH R41, R41 ;  /* 0x0000002900297308 */ /* 0x000ee20000002400 */
[----:B--2---:R-:W-:Y:S02]  /*2860*/  FSEL R39, R33, -INF , P1 ;  /* 0xff80000021277808 */ /* 0x004fe40000800000 */
[----:B0-----:R-:W-:Y:S02]  /*2870*/  FSEL R40, R40, -INF , P4 ;  /* 0xff80000028287808 */ /* 0x001fe40002000000 */
[----:B------:R-:W-:Y:S02]  /*2880*/  FMNMX.FTZ R25, R39, R24, !PT ;  /* 0x0000001827197209 */ /* 0x000fe40007810000 */
[----:B------:R-:W-:Y:S01]  /*2890*/  ISETP.GT.AND P1, PT, R3, 0x29, PT ;  /* 0x000000290300780c */ /* 0x000fe20003f24270 */
[----:B------:R-:W0:Y:S01]  /*28a0*/  MUFU.TANH R44, R44 ;  /* 0x0000002c002c7308 */ /* 0x000e220000002400 */
[----:B------:R-:W-:Y:S02]  /*28b0*/  FMNMX.FTZ R25, R36, R25, !PT ;  /* 0x0000001924197209 */ /* 0x000fe40007810000 */
[----:B----4-:R-:W-:-:S05]  /*28c0*/  FSEL R15, R15, -INF , P5 ;  /* 0xff8000000f0f7808 */ /* 0x010fca0002800000 */
[----:B------:R2:W4:Y:S01]  /*28d0*/  MUFU.TANH R20, R42 ;  /* 0x0000002a00147308 */ /* 0x0005220000002400 */
[----:B---3--:R-:W-:-:S07]  /*28e0*/  FSEL R41, R41, -INF , P3 ;  /* 0xff80000029297808 */ /* 0x008fce0001800000 */
[----:B------:R-:W3:Y:S01]  /*28f0*/  MUFU.TANH R45, R45 ;  /* 0x0000002d002d7308 */ /* 0x000ee20000002400 */
[----:B--2---:R-:W-:Y:S02]  /*2900*/  FSEL R42, R37, -INF , P5 ;  /* 0xff800000252a7808 */ /* 0x004fe40002800000 */
[----:B0-----:R-:W-:Y:S02]  /*2910*/  FSEL R44, R44, -INF , P2 ;  /* 0xff8000002c2c7808 */ /* 0x001fe40001000000 */
[----:B------:R-:W-:Y:S02]  /*2920*/  FMNMX.FTZ R25, R42, R25, !PT ;  /* 0x000000192a197209 */ /* 0x000fe40007810000 */
[----:B------:R-:W-:Y:S01]  /*2930*/  ISETP.GT.AND P5, PT, R3, 0x31, PT ;  /* 0x000000310300780c */ /* 0x000fe20003fa4270 */
[----:B------:R-:W0:Y:S01]  /*2940*/  MUFU.TANH R48, R48 ;  /* 0x0000003000307308 */ /* 0x000e220000002400 */
[----:B------:R-:W-:Y:S02]  /*2950*/  FMNMX.FTZ R24, R40, R25, !PT ;  /* 0x0000001928187209 */ /* 0x000fe40007810000 */
[----:B----4-:R-:W-:-:S02]  /*2960*/  FSEL R20, R20, -INF , P4 ;  /* 0xff80000014147808 */ /* 0x010fc40002000000 */
[----:B------:R-:W-:Y:S02]  /*2970*/  FMNMX.FTZ R25, R41, R24, !PT ;  /* 0x0000001829197209 */ /* 0x000fe40007810000 */
[----:B------:R-:W-:Y:S01]  /*2980*/  ISETP.GT.AND P4, PT, R3, 0x38, PT ;  /* 0x000000380300780c */ /* 0x000fe20003f84270 */
[----:B------:R-:W2:Y:S01]  /*2990*/  MUFU.TANH R49, R49 ;  /* 0x0000003100317308 */ /* 0x000ea20000002400 */
[----:B---3--:R-:W-:Y:S02]  /*29a0*/  FSEL R45, R45, -INF , P1 ;  /* 0xff8000002d2d7808 */ /* 0x008fe40000800000 */
[----:B------:R-:W-:-:S04]  /*29b0*/  FMNMX.FTZ R24, R44, R25, !PT ;  /* 0x000000192c187209 */ /* 0x000fc80007810000 */
[----:B------:R-:W-:Y:S01]  /*29c0*/  FMNMX.FTZ R25, R45, R24, !PT ;  /* 0x000000182d197209 */ /* 0x000fe20007810000 */
[----:B------:R-:W3:Y:S01]  /*29d0*/  MUFU.TANH R21, R43 ;  /* 0x0000002b00157308 */ /* 0x000ee20000002400 */
[----:B0-----:R-:W-:-:S04]  /*29e0*/  FSEL R48, R48, -INF , P6 ;  /* 0xff80000030307808 */ /* 0x001fc80003000000 */
[----:B------:R-:W-:-:S03]  /*29f0*/  FMNMX.FTZ R24, R48, R25, !PT ;  /* 0x0000001930187209 */ /* 0x000fc60007810000 */
[----:B------:R-:W0:Y:S01]  /*2a00*/  MUFU.TANH R52, R52 ;  /* 0x0000003400347308 */ /* 0x000e220000002400 */
[----:B--2---:R-:W-:-:S04]  /*2a10*/  FSEL R49, R49, -INF , P5 ;  /* 0xff80000031317808 */ /* 0x004fc80002800000 */
[----:B------:R-:W-:-:S03]  /*2a20*/  FMNMX.FTZ R25, R49, R24, !PT ;  /* 0x0000001831197209 */ /* 0x000fc60007810000 */
[----:B------:R-:W2:Y:S01]  /*2a30*/  MUFU.TANH R46, R46 ;  /* 0x0000002e002e7308 */ /* 0x000ea20000002400 */
[----:B---3--:R-:W-:Y:S02]  /*2a40*/  FSEL R21, R21, -INF , P3 ;  /* 0xff80000015157808 */ /* 0x008fe40001800000 */
[----:B------:R-:W-:-:S05]  /*2a50*/  ISETP.GT.AND P3, PT, R3, 0x39, PT ;  /* 0x000000390300780c */ /* 0x000fca0003f64270 */
[----:B------:R-:W3:Y:S01]  /*2a60*/  MUFU.TANH R53, R53 ;  /* 0x0000003500357308 */ /* 0x000ee20000002400 */
[----:B0-----:R-:W-:-:S04]  /*2a70*/  FSEL R52, R52, -INF , P4 ;  /* 0xff80000034347808 */ /* 0x001fc80002000000 */
[----:B------:R-:W-:-:S03]  /*2a80*/  FMNMX.FTZ R28, R52, R25, !PT ;  /* 0x00000019341c7209 */ /* 0x000fc60007810000 */
[----:B------:R-:W0:Y:S01]  /*2a90*/  MUFU.TANH R47, R47 ;  /* 0x0000002f002f7308 */ /* 0x000e220000002400 */
[----:B--2---:R-:W-:Y:S02]  /*2aa0*/  FSEL R24, R46, -INF , P2 ;  /* 0xff8000002e187808 */ /* 0x004fe40001000000 */
[----:B------:R-:W-:-:S05]  /*2ab0*/  ISETP.GT.AND P2, PT, R3, 0x40, PT ;  /* 0x000000400300780c */ /* 0x000fca0003f44270 */
[----:B------:R-:W2:Y:S01]  /*2ac0*/  MUFU.TANH R56, R56 ;  /* 0x0000003800387308 */ /* 0x000ea20000002400 */
[----:B---3--:R-:W-:-:S04]  /*2ad0*/  FSEL R53, R53, -INF , P3 ;  /* 0xff80000035357808 */ /* 0x008fc80001800000 */
[----:B------:R-:W-:-:S03]  /*2ae0*/  FMNMX.FTZ R29, R53, R28, !PT ;  /* 0x0000001c351d7209 */ /* 0x000fc60007810000 */
[----:B------:R-:W3:Y:S01]  /*2af0*/  MUFU.TANH R26, R50 ;  /* 0x00000032001a7308 */ /* 0x000ee20000002400 */
[----:B0-----:R-:W-:Y:S02]  /*2b00*/  FSEL R25, R47, -INF , P1 ;  /* 0xff8000002f197808 */ /* 0x001fe40000800000 */
[----:B------:R-:W-:-:S05]  /*2b10*/  ISETP.GT.AND P1, PT, R3, 0x41, PT ;  /* 0x000000410300780c */ /* 0x000fca0003f24270 */
        /* <DEDUP_REMOVED lines=31> */
[----:B---3--:R-:W-:-:S07]  /*2d10*/  FSEL R65, R65, -INF , P3 ;  /* 0xff80000041417808 */ /* 0x008fce0001800000 */
[----:B------:R-:W3:Y:S01]  /*2d20*/  MUFU.TANH R69, R69 ;  /* 0x0000004500457308 */ /* 0x000ee20000002400 */
[----:B0-----:R-:W-:Y:S02]  /*2d30*/  FSEL R31, R31, -INF , P1 ;  /* 0xff8000001f1f7808 */ /* 0x001fe40000800000 */
[----:B------:R-:W-:Y:S02]  /*2d40*/  ISETP.GT.AND P1, PT, R3, 0x59, PT ;  /* 0x000000590300780c */ /* 0x000fe40003f24270 */
[----:B------:R-:W-:-:S03]  /*2d50*/  FMNMX.FTZ R3, R65, R46, !PT ;  /* 0x0000002e41037209 */ /* 0x000fc60007810000 */
[----:B------:R-:W0:Y:S01]  /*2d60*/  MUFU.TANH R62, R62 ;  /* 0x0000003e003e7308 */ /* 0x000e220000002400 */
[----:B--2---:R-:W-:-:S04]  /*2d70*/  FSEL R68, R68, -INF , P2 ;  /* 0xff80000044447808 */ /* 0x004fc80001000000 */
[----:B------:R-:W-:-:S03]  /*2d80*/  FMNMX.FTZ R46, R68, R3, !PT ;  /* 0x00000003442e7209 */ /* 0x000fc60007810000 */
[----:B------:R-:W2:Y:S01]  /*2d90*/  MUFU.TANH R63, R63 ;  /* 0x0000003f003f7308 */ /* 0x000ea20000002400 */
[----:B---3--:R-:W-:-:S04]  /*2da0*/  FSEL R69, R69, -INF , P1 ;  /* 0xff80000045457808 */ /* 0x008fc80000800000 */
[----:B------:R-:W-:-:S03]  /*2db0*/  FMNMX.FTZ R46, R69, R46, !PT ;  /* 0x0000002e452e7209 */ /* 0x000fc60007810000 */
[----:B------:R-:W3:Y:S01]  /*2dc0*/  MUFU.TANH R66, R66 ;  /* 0x0000004200427308 */ /* 0x000ee20000002400 */
[----:B0-----:R-:W-:Y:S01]  /*2dd0*/  FSEL R62, R62, -INF , P6 ;  /* 0xff8000003e3e7808 */ /* 0x001fe20003000000 */
[----:B------:R-:W0:Y:S06]  /*2de0*/  SHFL.BFLY PT, R3, R46, 0x2, 0x1f ;  /* 0x0c401f002e037f89 */ /* 0x000e2c00000e0000 */
[----:B------:R-:W4:Y:S01]  /*2df0*/  MUFU.TANH R67, R67 ;  /* 0x0000004300437308 */ /* 0x000f220000002400 */
[----:B--2---:R-:W-:-:S07]  /*2e00*/  FSEL R63, R63, -INF , P5 ;  /* 0xff8000003f3f7808 */ /* 0x004fce0002800000 */
[----:B------:R-:W2:Y:S01]  /*2e10*/  MUFU.TANH R70, R70 ;  /* 0x0000004600467308 */ /* 0x000ea20000002400 */
[----:B---3--:R-:W-:-:S07]  /*2e20*/  FSEL R66, R66, -INF , P4 ;  /* 0xff80000042427808 */ /* 0x008fce0002000000 */
[----:B------:R-:W3:Y:S01]  /*2e30*/  MUFU.TANH R71, R71 ;  /* 0x0000004700477308 */ /* 0x000ee20000002400 */
[----:B----4-:R-:W-:Y:S02]  /*2e40*/  FSEL R67, R67, -INF , P3 ;  /* 0xff80000043437808 */ /* 0x010fe40001800000 */
[----:B0-----:R-:W-:-:S05]  /*2e50*/  FMNMX.FTZ R33, R46, R3, !PT ;  /* 0x000000032e217209 */ /* 0x001fca0007810000 */
[----:B------:R-:W0:Y:S01]  /*2e60*/  SHFL.BFLY PT, R50, R33, 0x1, 0x1f ;  /* 0x0c201f0021327f89 */ /* 0x000e2200000e0000 */
[----:B--2---:R-:W-:Y:S02]  /*2e70*/  FSEL R70, R70, -INF , P2 ;  /* 0xff80000046467808 */ /* 0x004fe40001000000 */
[----:B---3--:R-:W-:Y:S02]  /*2e80*/  FSEL R71, R71, -INF , P1 ;  /* 0xff80000047477808 */ /* 0x008fe40000800000 */
[----:B0-----:R-:W-:Y:S02]  /*2e90*/  FMNMX.FTZ R3, R33, R50, !PT ;  /* 0x0000003221037209 */ /* 0x001fe40007810000 */
[----:B------:R-:W-:Y:S02]  /*2ea0*/  FMNMX.FTZ R33, R5, R6, !PT ;  /* 0x0000000605217209 */ /* 0x000fe40007810000 */
[C---:B------:R-:W-:Y:S01]  /*2eb0*/  FSETP.NEU.FTZ.AND P0, PT, R3.reuse, -INF , PT ;  /* 0xff8000000300780b */ /* 0x040fe20003f1d000 */
[----:B------:R-:W-:Y:S01]  /*2ec0*/  FMUL.FTZ R37, R3, UR10 ;  /* 0x0000000a03257c20 */ /* 0x000fe20008410000 */
[----:B------:R-:W-:-:S04]  /*2ed0*/  FMNMX.FTZ R46, R10, R33, !PT ;  /* 0x000000210a2e7209 */ /* 0x000fc80007810000 */
        /* <DEDUP_REMOVED lines=9> */
[--C-:B------:R-:W-:Y:S01]  /*2f70*/  FFMA.FTZ R154, R34, UR10, -R47.reuse ;  /* 0x0000000a229a7c23 */ /* 0x100fe2000801082f */
[----:B------:R-:W-:Y:S01]  /*2f80*/  MUFU.EX2 R152, R152 ;  /* 0x0000009800987308 */ /* 0x000fe20000000800 */
        /* <DEDUP_REMOVED lines=26> */
[----:B------:R-:W-:-:S03]  /*3130*/  FFMA.FTZ R37, R39, UR10, -R47 ;  /* 0x0000000a27257c23 */ /* 0x000fc6000801082f */
[----:B------:R-:W-:Y:S02]  /*3140*/  FMNMX.FTZ R39, R27, R4, !PT ;  /* 0x000000041b277209 */ /* 0x000fe40007810000 */
[----:B------:R-:W-:Y:S02]  /*3150*/  MUFU.EX2 R156, R156 ;  /* 0x0000009c009c7308 */ /* 0x000fe40000000800 */
[----:B------:R-:W-:-:S04]  /*3160*/  FMNMX.FTZ R4, R28, R39, !PT ;  /* 0x000000271c047209 */ /* 0x000fc80007810000 */
[----:B------:R-:W-:Y:S02]  /*3170*/  FMNMX.FTZ R39, R29, R4, !PT ;  /* 0x000000041d277209 */ /* 0x000fe40007810000 */
[----:B------:R-:W-:Y:S02]  /*3180*/  MUFU.EX2 R37, R37 ;  /* 0x0000002500257308 */ /* 0x000fe40000000800 */
[----:B------:R-:W-:Y:S01]  /*3190*/  FMNMX.FTZ R4, R30, R39, !PT ;  /* 0x000000271e047209 */ /* 0x000fe20007810000 */
[--C-:B------:R-:W-:Y:S01]  /*31a0*/  FFMA.FTZ R39, R42, UR10, -R47.reuse ;  /* 0x0000000a2a277c23 */ /* 0x100fe2000801082f */
[----:B------:R-:W-:Y:S02]  /*31b0*/  FFMA.FTZ R47, R69, UR10, -R47 ;  /* 0x0000000a452f7c23 */ /* 0x000fe4000801082f */
[----:B------:R-:W-:Y:S02]  /*31c0*/  FMNMX.FTZ R43, R31, R4, !PT ;  /* 0x000000041f2b7209 */ /* 0x000fe40007810000 */
[----:B------:R-:W-:Y:S02]  /*31d0*/  MUFU.EX2 R158, R158 ;  /* 0x0000009e009e7308 */ /* 0x000fe40000000800 */
[----:B------:R-:W-:-:S04]  /*31e0*/  FMNMX.FTZ R4, R62, R43, !PT ;  /* 0x0000002b3e047209 */ /* 0x000fc80007810000 */
[----:B------:R-:W-:Y:S02]  /*31f0*/  FMNMX.FTZ R43, R63, R4, !PT ;  /* 0x000000043f2b7209 */ /* 0x000fe40007810000 */
[----:B------:R-:W-:Y:S02]  /*3200*/  MUFU.EX2 R39, R39 ;  /* 0x0000002700277308 */ /* 0x000fe40000000800 */
[----:B------:R-:W-:-:S04]  /*3210*/  FMNMX.FTZ R4, R66, R43, !PT ;  /* 0x0000002b42047209 */ /* 0x000fc80007810000 */
[----:B------:R-:W-:Y:S02]  /*3220*/  FMNMX.FTZ R41, R67, R4, !PT ;  /* 0x0000000443297209 */ /* 0x000fe40007810000 */
[----:B------:R-:W-:Y:S02]  /*3230*/  MUFU.EX2 R43, R32 ;  /* 0x00000020002b7308 */ /* 0x000fe40000000800 */
[----:B------:R-:W-:-:S04]  /*3240*/  FMNMX.FTZ R4, R70, R41, !PT ;  /* 0x0000002946047209 */ /* 0x000fc80007810000 */
[----:B------:R-:W-:Y:S02]  /*3250*/  FMNMX.FTZ R4, R71, R4, !PT ;  /* 0x0000000447047209 */ /* 0x000fe40007810000 */
[----:B------:R-:W-:Y:S03]  /*3260*/  MUFU.EX2 R160, R160 ;  /* 0x000000a000a07308 */ /* 0x000fe60000000800 */
[----:B------:R-:W0:Y:S05]  /*3270*/  SHFL.BFLY PT, R41, R4, 0x2, 0x1f ;  /* 0x0c401f0004297f89 */ /* 0x000e2a00000e0000 */
[----:B------:R-:W-:Y:S08]  /*3280*/  MUFU.EX2 R44, R44 ;  /* 0x0000002c002c7308 */ /* 0x000ff00000000800 */
[----:B------:R-:W2:Y:S08]  /*3290*/  MUFU.EX2 R45, R45 ;  /* 0x0000002d002d7308 */ /* 0x000eb00000000800 */
[----:B------:R-:W-:Y:S01]  /*32a0*/  MUFU.EX2 R48, R48 ;  /* 0x0000003000307308 */ /* 0x000fe20000000800 */
[----:B0-----:R-:W-:-:S05]  /*32b0*/  FMNMX.FTZ R41, R4, R41, !PT ;  /* 0x0000002904297209 */ /* 0x001fca0007810000 */
[----:B------:R-:W0:Y:S02]  /*32c0*/  SHFL.BFLY PT, R4, R41, 0x1, 0x1f ;  /* 0x0c201f0029047f89 */ /* 0x000e2400000e0000 */
[----:B------:R-:W3:Y:S01]  /*32d0*/  MUFU.EX2 R49, R49 ;  /* 0x0000003100317308 */ /* 0x000ee20000000800 */
[----:B--2---:R-:W-:-:S07]  /*32e0*/  F2FP.BF16.F32.PACK_AB R162, R45, R44 ;  /* 0x0000002c2da2723e */ /* 0x004fce00000010ff */
[----:B------:R-:W-:Y:S08]  /*32f0*/  MUFU.EX2 R52, R52 ;  /* 0x0000003400347308 */ /* 0x000ff00000000800 */
[----:B------:R-:W2:Y:S01]  /*3300*/  MUFU.EX2 R53, R53 ;  /* 0x0000003500357308 */ /* 0x000ea20000000800 */
[----:B---3--:R-:W-:Y:S02]  /*3310*/  F2FP.BF16.F32.PACK_AB R164, R49, R48 ;  /* 0x0000003031a4723e */ /* 0x008fe400000010ff */
[----:B0-----:R-:W-:-:S05]  /*3320*/  FMNMX.FTZ R4, R41, R4, !PT ;  /* 0x0000000429047209 */ /* 0x001fca0007810000 */
[----:B------:R-:W-:Y:S01]  /*3330*/  MUFU.EX2 R56, R56 ;  /* 0x0000003800387308 */ /* 0x000fe20000000800 */
[C---:B------:R-:W-:Y:S01]  /*3340*/  FSETP.NEU.FTZ.AND P1, PT, R4.reuse, -INF , PT ;  /* 0xff8000000400780b */ /* 0x040fe20003f3d000 */
[----:B------:R-:W-:-:S06]  /*3350*/  FMUL.FTZ R32, R4, UR10 ;  /* 0x0000000a04207c20 */ /* 0x000fcc0008410000 */
[----:B------:R-:W-:Y:S01]  /*3360*/  MUFU.EX2 R57, R57 ;  /* 0x0000003900397308 */ /* 0x000fe20000000800 */
[----:B------:R-:W-:Y:S02]  /*3370*/  FSEL R32, R32, RZ, P1 ;  /* 0x000000ff20207208 */ /* 0x000fe40000800000 */
[----:B--2---:R-:W-:-:S03]  /*3380*/  F2FP.BF16.F32.PACK_AB R166, R53, R52 ;  /* 0x0000003435a6723e */ /* 0x004fc600000010ff */
[--C-:B------:R-:W-:Y:S01]  /*3390*/  FFMA.FTZ R6, R6, UR10, -R32.reuse ;  /* 0x0000000a06067c23 */ /* 0x100fe20008010820 */
[--C-:B------:R-:W-:Y:S01]  /*33a0*/  FFMA.FTZ R5, R5, UR10, -R32.reuse ;  /* 0x0000000a05057c23 */ /* 0x100fe20008010820 */
[--C-:B------:R-:W-:Y:S01]  /*33b0*/  FFMA.FTZ R10, R10, UR10, -R32.reuse ;  /* 0x0000000a0a0a7c23 */ /* 0x100fe20008010820 */
[--C-:B------:R-:W-:Y:S01]  /*33c0*/  FFMA.FTZ R11, R11, UR10, -R32.reuse ;  /* 0x0000000a0b0b7c23 */ /* 0x100fe20008010820 */
[--C-:B------:R-:W-:Y:S01]  /*33d0*/  FFMA.FTZ R12, R12, UR10, -R32.reuse ;  /* 0x0000000a0c0c7c23 */ /* 0x100fe20008010820 */
[----:B------:R0:W-:Y:S01]  /*33e0*/  MUFU.EX2 R153, R5 ;  /* 0x0000000500997308 */ /* 0x0001e20000000800 */
        /* <DEDUP_REMOVED lines=8> */
[----:B0-----:R-:W-:Y:S01]  /*3470*/  FADD.FTZ R5, R152, R33 ;  /* 0x0000002198057221 */ /* 0x001fe20000010000 */
[--C-:B------:R-:W-:Y:S01]  /*3480*/  FFMA.FTZ R26, R26, UR10, -R32.reuse ;  /* 0x0000000a1a1a7c23 */ /* 0x100fe20008010820 */
[--C-:B------:R-:W-:Y:S01]  /*3490*/  FFMA.FTZ R27, R27, UR10, -R32.reuse ;  /* 0x0000000a1b1b7c23 */ /* 0x100fe20008010820 */
[--C-:B------:R-:W-:Y:S01]  /*34a0*/  FFMA.FTZ R28, R28, UR10, -R32.reuse ;  /* 0x0000000a1c1c7c23 */ /* 0x100fe20008010820 */
[----:B------:R-:W-:Y:S01]  /*34b0*/  FADD.FTZ R34, R154, R5 ;  /* 0x000000059a227221 */ /* 0x000fe20000010000 */
[--C-:B------:R-:W-:Y:S01]  /*34c0*/  FFMA.FTZ R29, R29, UR10, -R32.reuse ;  /* 0x0000000a1d1d7c23 */ /* 0x100fe20008010820 */
[----:B------:R-:W-:Y:S01]  /*34d0*/  FFMA.FTZ R30, R30, UR10, -R32 ;  /* 0x0000000a1e1e7c23 */ /* 0x000fe20008010820 */
[----:B------:R-:W0:Y:S01]  /*34e0*/  MUFU.EX2 R10, R10 ;  /* 0x0000000a000a7308 */ /* 0x000e220000000800 */
[----:B------:R-:W-:Y:S01]  /*34f0*/  FADD.FTZ R5, R35, R34 ;  /* 0x0000002223057221 */ /* 0x000fe20000010000 */
[--C-:B------:R-:W-:Y:S01]  /*3500*/  FFMA.FTZ R31, R31, UR10, -R32.reuse ;  /* 0x0000000a1f1f7c23 */ /* 0x100fe20008010820 */
[----:B------:R-:W-:Y:S01]  /*3510*/  F2FP.BF16.F32.PACK_AB R152, R33, R152 ;  /* 0x000000982198723e */ /* 0x000fe200000010ff */
[--C-:B------:R-:W-:Y:S01]  /*3520*/  FFMA.FTZ R62, R62, UR10, -R32.reuse ;  /* 0x0000000a3e3e7c23 */ /* 0x100fe20008010820 */
[----:B------:R-:W-:Y:S01]  /*3530*/  FADD.FTZ R34, R156, R5 ;  /* 0x000000059c227221 */ /* 0x000fe20000010000 */
[--C-:B------:R-:W-:Y:S01]  /*3540*/  FFMA.FTZ R63, R63, UR10, -R32.reuse ;  /* 0x0000000a3f3f7c23 */ /* 0x100fe20008010820 */
[----:B------:R-:W-:Y:S01]  /*3550*/  FFMA.FTZ R66, R66, UR10, -R32 ;  /* 0x0000000a42427c23 */ /* 0x000fe20008010820 */
[----:B------:R-:W3:Y:S01]  /*3560*/  MUFU.EX2 R11, R11 ;  /* 0x0000000b000b7308 */ /* 0x000ee20000000800 */
[----:B--2---:R-:W-:Y:S01]  /*3570*/  FADD.FTZ R5, R153, R6 ;  /* 0x0000000699057221 */ /* 0x004fe20000010000 */
[----:B------:R-:W-:Y:S01]  /*3580*/  FADD.FTZ R41, R37, R34 ;  /* 0x0000002225297221 */ /* 0x000fe20000010000 */
[--C-:B------:R-:W-:Y:S01]  /*3590*/  FFMA.FTZ R67, R67, UR10, -R32.reuse ;  /* 0x0000000a43437c23 */ /* 0x100fe20008010820 */
[--C-:B------:R-:W-:Y:S01]  /*35a0*/  FFMA.FTZ R70, R70, UR10, -R32.reuse ;  /* 0x0000000a46467c23 */ /* 0x100fe20008010820 */
[----:B------:R-:W-:Y:S01]  /*35b0*/  FFMA.FTZ R32, R71, UR10, -R32 ;  /* 0x0000000a47207c23 */ /* 0x000fe20008010820 */
[----:B------:R-:W-:Y:S01]  /*35c0*/  FADD.FTZ R36, R158, R41 ;  /* 0x000000299e247221 */ /* 0x000fe20000010000 */
[----:B------:R-:W-:Y:S01]  /*35d0*/  F2FP.BF16.F32.PACK_AB R153, R6, R153 ;  /* 0x000000990699723e */ /* 0x000fe200000010ff */
[----:B------:R-:W2:Y:S01]  /*35e0*/  MUFU.EX2 R12, R12 ;  /* 0x0000000c000c7308 */ /* 0x000ea20000000800 */
[----:B0-----:R-:W-:Y:S01]  /*35f0*/  FADD.FTZ R34, R10, R5 ;  /* 0x000000050a227221 */ /* 0x001fe20000010000 */
[----:B------:R-:W-:Y:S01]  /*3600*/  FADD.FTZ R41, R39, R36 ;  /* 0x0000002427297221 */ /* 0x000fe20000010000 */
[----:B------:R-:W-:-:S02]  /*3610*/  F2FP.BF16.F32.PACK_AB R154, R35, R154 ;  /* 0x0000009a239a723e */ /* 0x000fc400000010ff */
[----:B------:R-:W-:Y:S01]  /*3620*/  F2FP.BF16.F32.PACK_AB R156, R37, R156 ;  /* 0x0000009c259c723e */ /* 0x000fe200000010ff */
[----:B------:R-:W-:Y:S01]  /*3630*/  FADD.FTZ R36, R160, R41 ;  /* 0x00000029a0247221 */ /* 0x000fe20000010000 */
[----:B------:R-:W-:Y:S01]  /*3640*/  F2FP.BF16.F32.PACK_AB R158, R39, R158 ;  /* 0x0000009e279e723e */ /* 0x000fe200000010ff */
[----:B------:R-:W0:Y:S01]  /*3650*/  MUFU.EX2 R13, R13 ;  /* 0x0000000d000d7308 */ /* 0x000e220000000800 */
[----:B---3--:R-:W-:Y:S01]  /*3660*/  FADD.FTZ R5, R11, R34 ;  /* 0x000000220b057221 */ /* 0x008fe20000010000 */
[----:B------:R-:W-:Y:S01]  /*3670*/  FADD.FTZ R41, R43, R36 ;  /* 0x000000242b297221 */ /* 0x000fe20000010000 */
[----:B------:R-:W-:Y:S02]  /*3680*/  F2FP.BF16.F32.PACK_AB R155, R11, R10 ;  /* 0x0000000a0b9b723e */ /* 0x000fe400000010ff */
[----:B------:R-:W-:Y:S01]  /*3690*/  F2FP.BF16.F32.PACK_AB R160, R43, R160 ;  /* 0x000000a02ba0723e */ /* 0x000fe200000010ff */
[----:B------:R-:W-:Y:S01]  /*36a0*/  FADD.FTZ R36, R44, R41 ;  /* 0x000000292c247221 */ /* 0x000fe20000010000 */
[----:B------:R-:W-:Y:S01]  /*36b0*/  F2FP.BF16.F32.PACK_AB R168, R57, R56 ;  /* 0x0000003839a8723e */ /* 0x000fe200000010ff */
[----:B------:R-:W3:Y:S01]  /*36c0*/  MUFU.EX2 R14, R14 ;  /* 0x0000000e000e7308 */ /* 0x000ee20000000800 */
[----:B--2---:R-:W-:Y:S01]  /*36d0*/  FADD.FTZ R34, R12, R5 ;  /* 0x000000050c227221 */ /* 0x004fe20000010000 */
[----:B------:R-:W-:-:S04]  /*36e0*/  FADD.FTZ R41, R45, R36 ;  /* 0x000000242d297221 */ /* 0x000fc80000010000 */
[----:B------:R-:W-:Y:S02]  /*36f0*/  FADD.FTZ R36, R48, R41 ;  /* 0x0000002930247221 */ /* 0x000fe40000010000 */
[----:B------:R-:W2:Y:S01]  /*3700*/  MUFU.EX2 R15, R15 ;  /* 0x0000000f000f7308 */ /* 0x000ea20000000800 */
[----:B0-----:R-:W-:Y:S01]  /*3710*/  FADD.FTZ R5, R13, R34 ;  /* 0x000000220d057221 */ /* 0x001fe20000010000 */
[----:B------:R-:W-:Y:S01]  /*3720*/  FADD.FTZ R41, R49, R36 ;  /* 0x0000002431297221 */ /* 0x000fe20000010000 */
[----:B------:R-:W-:-:S03]  /*3730*/  F2FP.BF16.F32.PACK_AB R157, R13, R12 ;  /* 0x0000000c0d9d723e */ /* 0x000fc600000010ff */
[----:B------:R-:W-:Y:S02]  /*3740*/  FADD.FTZ R36, R52, R41 ;  /* 0x0000002934247221 */ /* 0x000fe40000010000 */
[----:B------:R-:W0:Y:S01]  /*3750*/  MUFU.EX2 R20, R20 ;  /* 0x0000001400147308 */ /* 0x000e220000000800 */
[----:B---3--:R-:W-:Y:S01]  /*3760*/  FADD.FTZ R34, R14, R5 ;  /* 0x000000050e227221 */ /* 0x008fe20000010000 */
[----:B------:R-:W-:-:S04]  /*3770*/  FADD.FTZ R33, R53, R36 ;  /* 0x0000002435217221 */ /* 0x000fc80000010000 */
[----:B------:R-:W-:Y:S02]  /*3780*/  FADD.FTZ R36, R56, R33 ;  /* 0x0000002138247221 */ /* 0x000fe40000010000 */
[----:B------:R-:W3:Y:S01]  /*3790*/  MUFU.EX2 R21, R21 ;  /* 0x0000001500157308 */ /* 0x000ee20000000800 */
[----:B--2---:R-:W-:Y:S01]  /*37a0*/  FADD.FTZ R5, R15, R34 ;  /* 0x000000220f057221 */ /* 0x004fe20000010000 */
[----:B------:R-:W-:Y:S01]  /*37b0*/  FADD.FTZ R33, R57, R36 ;  /* 0x0000002439217221 */ /* 0x000fe20000010000 */
[----:B------:R-:W-:-:S05]  /*37c0*/  F2FP.BF16.F32.PACK_AB R159, R15, R14 ;  /* 0x0000000e0f9f723e */ /* 0x000fca00000010ff */
[----:B------:R-:W2:Y:S01]  /*37d0*/  MUFU.EX2 R24, R24 ;  /* 0x0000001800187308 */ /* 0x000ea20000000800 */
[----:B0-----:R-:W-:-:S07]  /*37e0*/  FADD.FTZ R34, R20, R5 ;  /* 0x0000000514227221 */ /* 0x001fce0000010000 */
[----:B------:R-:W0:Y:S01]  /*37f0*/  MUFU.EX2 R25, R25 ;  /* 0x0000001900197308 */ /* 0x000e220000000800 */
[C---:B---3--:R-:W-:Y:S01]  /*3800*/  FADD.FTZ R5, R21.reuse, R34 ;  /* 0x0000002215057221 */ /* 0x048fe20000010000 */
[----:B------:R-:W-:-:S06]  /*3810*/  F2FP.BF16.F32.PACK_AB R161, R21, R20 ;  /* 0x0000001415a1723e */ /* 0x000fcc00000010ff */
[----:B------:R-:W3:Y:S01]  /*3820*/  MUFU.EX2 R26, R26 ;  /* 0x0000001a001a7308 */ /* 0x000ee20000000800 */
[----:B--2---:R-:W-:-:S07]  /*3830*/  FADD.FTZ R34, R24, R5 ;  /* 0x0000000518227221 */ /* 0x004fce0000010000 */
[----:B------:R-:W2:Y:S01]  /*3840*/  MUFU.EX2 R27, R27 ;  /* 0x0000001b001b7308 */ /* 0x000ea20000000800 */
[C---:B0-----:R-:W-:Y:S01]  /*3850*/  FADD.FTZ R5, R25.reuse, R34 ;  /* 0x0000002219057221 */ /* 0x041fe20000010000 */
[----:B------:R-:W-:-:S06]  /*3860*/  F2FP.BF16.F32.PACK_AB R163, R25, R24 ;  /* 0x0000001819a3723e */ /* 0x000fcc00000010ff */
[----:B------:R-:W0:Y:S01]  /*3870*/  MUFU.EX2 R28, R28 ;  /* 0x0000001c001c7308 */ /* 0x000e220000000800 */
[----:B---3--:R-:W-:-:S07]  /*3880*/  FADD.FTZ R34, R26, R5 ;  /* 0x000000051a227221 */ /* 0x008fce0000010000 */
[----:B------:R-:W3:Y:S01]  /*3890*/  MUFU.EX2 R60, R60 ;  /* 0x0000003c003c7308 */ /* 0x000ee20000000800 */
[C---:B--2---:R-:W-:Y:S01]  /*38a0*/  FADD.FTZ R5, R27.reuse, R34 ;  /* 0x000000221b057221 */ /* 0x044fe20000010000 */
[----:B------:R-:W-:-:S06]  /*38b0*/  F2FP.BF16.F32.PACK_AB R165, R27, R26 ;  /* 0x0000001a1ba5723e */ /* 0x000fcc00000010ff */
[----:B------:R-:W2:Y:S01]  /*38c0*/  MUFU.EX2 R29, R29 ;  /* 0x0000001d001d7308 */ /* 0x000ea20000000800 */
[----:B0-----:R-:W-:-:S07]  /*38d0*/  FADD.FTZ R34, R28, R5 ;  /* 0x000000051c227221 */ /* 0x001fce0000010000 */
[----:B------:R-:W0:Y:S01]  /*38e0*/  MUFU.EX2 R61, R61 ;  /* 0x0000003d003d7308 */ /* 0x000e220000000800 */
[----:B---3--:R-:W-:-:S07]  /*38f0*/  FADD.FTZ R36, R60, R33 ;  /* 0x000000213c247221 */ /* 0x008fce0000010000 */
[----:B------:R-:W3:Y:S01]  /*3900*/  MUFU.EX2 R30, R30 ;  /* 0x0000001e001e7308 */ /* 0x000ee20000000800 */
[C---:B--2---:R-:W-:Y:S01]  /*3910*/  FADD.FTZ R5, R29.reuse, R34 ;  /* 0x000000221d057221 */ /* 0x044fe20000010000 */
[----:B------:R-:W-:-:S06]  /*3920*/  F2FP.BF16.F32.PACK_AB R167, R29, R28 ;  /* 0x0000001c1da7723e */ /* 0x000fcc00000010ff */
[----:B------:R-:W2:Y:S01]  /*3930*/  MUFU.EX2 R64, R64 ;  /* 0x0000004000407308 */ /* 0x000ea20000000800 */
[C---:B0-----:R-:W-:Y:S01]  /*3940*/  FADD.FTZ R33, R61.reuse, R36 ;  /* 0x000000243d217221 */ /* 0x041fe20000010000 */
[----:B------:R-:W-:-:S06]  /*3950*/  F2FP.BF16.F32.PACK_AB R170, R61, R60 ;  /* 0x0000003c3daa723e */ /* 0x000fcc00000010ff */
[----:B------:R-:W0:Y:S01]  /*3960*/  MUFU.EX2 R31, R31 ;  /* 0x0000001f001f7308 */ /* 0x000e220000000800 */
[----:B---3--:R-:W-:-:S07]  /*3970*/  FADD.FTZ R34, R30, R5 ;  /* 0x000000051e227221 */ /* 0x008fce0000010000 */
[----:B------:R-:W3:Y:S01]  /*3980*/  MUFU.EX2 R65, R65 ;  /* 0x0000004100417308 */ /* 0x000ee20000000800 */
[----:B--2---:R-:W-:-:S07]  /*3990*/  FADD.FTZ R36, R64, R33 ;  /* 0x0000002140247221 */ /* 0x004fce0000010000 */
[----:B------:R-:W2:Y:S01]  /*39a0*/  MUFU.EX2 R62, R62 ;  /* 0x0000003e003e7308 */ /* 0x000ea20000000800 */
[C---:B0-----:R-:W-:Y:S01]  /*39b0*/  FADD.FTZ R5, R31.reuse, R34 ;  /* 0x000000221f057221 */ /* 0x041fe20000010000 */
[----:B------:R-:W-:-:S06]  /*39c0*/  F2FP.BF16.F32.PACK_AB R169, R31, R30 ;  /* 0x0000001e1fa9723e */ /* 0x000fcc00000010ff */
[----:B------:R-:W0:Y:S01]  /*39d0*/  MUFU.EX2 R68, R68 ;  /* 0x0000004400447308 */ /* 0x000e220000000800 */
[C---:B---3--:R-:W-:Y:S01]  /*39e0*/  FADD.FTZ R33, R65.reuse, R36 ;  /* 0x0000002441217221 */ /* 0x048fe20000010000 */
[----:B------:R-:W-:-:S06]  /*39f0*/  F2FP.BF16.F32.PACK_AB R172, R65, R64 ;  /* 0x0000004041ac723e */ /* 0x000fcc00000010ff */
[----:B------:R-:W3:Y:S01]  /*3a00*/  MUFU.EX2 R63, R63 ;  /* 0x0000003f003f7308 */ /* 0x000ee20000000800 */
[----:B--2---:R-:W-:-:S07]  /*3a10*/  FADD.FTZ R34, R62, R5 ;  /* 0x000000053e227221 */ /* 0x004fce0000010000 */
        /* <DEDUP_REMOVED lines=11> */
[----:B---3--:R-:W-:-:S04]  /*3ad0*/  FADD.FTZ R6, R70, R11 ;  /* 0x0000000b46067221 */ /* 0x008fc80000010000 */
[C---:B--2---:R-:W-:Y:S01]  /*3ae0*/  FADD.FTZ R6, R175.reuse, R6 ;  /* 0x00000006af067221 */ /* 0x044fe20000010000 */
[----:B------:R-:W-:Y:S01]  /*3af0*/  F2FP.BF16.F32.PACK_AB R175, R175, R70 ;  /* 0x00000046afaf723e */ /* 0x000fe200000010ff */
[C---:B0-----:R-:W-:Y:S01]  /*3b00*/  FADD.FTZ R5, R47.reuse, R36 ;  /* 0x000000242f057221 */ /* 0x041fe20000010000 */
[----:B------:R-:W-:Y:S01]  /*3b10*/  F2FP.BF16.F32.PACK_AB R174, R47, R68 ;  /* 0x000000442fae723e */ /* 0x000fe200000010ff */
[----:B------:R-:W-:Y:S06]  /*3b20*/  @!P0 BRA `(.L_x_393) ;  /* 0x0000000000048947 */ /* 0x000fec0003800000 */
[----:B------:R-:W-:Y:S01]  /*3b30*/  BPT.TRAP 0x1 ;  /* 0x000000040000795c */ /* 0x000fe20000300000 */
.L_x_393:
[----:B------:R0:W2:Y:S01]  /*3b40*/  SYNCS.PHASECHK.TRANS64.TRYWAIT P1, [UR22+0x22850], R9 ;  /* 0x02285009ff0075a7 */ /* 0x0000a20008020156 */
[----:B------:R-:W-:Y:S05]  /*3b50*/  @!P0 BRA `(.L_x_394) ;  /* 0x0000000000048947 */ /* 0x000fea0003800000 */
[----:B------:R-:W-:Y:S01]  /*3b60*/  BPT.TRAP 0x1 ;  /* 0x000000040000795c */ /* 0x000fe20000300000 */
.L_x_394:
[----:B--2---:R-:W-:Y:S05]  /*3b70*/  @P1 BRA `(.L_x_395) ;  /* 0x0000000000081947 */ /* 0x004fea0003800000 */
[----:B------:R-:W2:Y:S02]  /*3b80*/  SYNCS.PHASECHK.TRANS64.TRYWAIT P1, [UR22+0x22850], R9 ;  /* 0x02285009ff0075a7 */ /* 0x000ea40008020156 */
[----:B--2---:R-:W-:Y:S05]  /*3b90*/  @!P1 BRA `(.L_x_396) ;  /* 0x000000d0009c9947 */ /* 0x004fea0003800000 */
.L_x_395:
[----:B------:R-:W-:Y:S01]  /*3ba0*/  R2UR UR6, R7 ;  /* 0x00000000070672ca */ /* 0x000fe200000e0000 */
[----:B------:R3:W-:Y:S06]  /*3bb0*/  BAR.SYNC.DEFER_BLOCKING R8, 0x100 ;  /* 0x000400080000751d */ /* 0x0007ec0000010000 */
[----:B------:R-:W-:-:S06]  /*3bc0*/  UMOV UR7, 0x40000040 ;  /* 0x4000004000077882 */ /* 0x000fcc0000000000 */
[----:B------:R-:W-:-:S04]  /*3bd0*/  UIADD3 UR6, UR6, 0x400, URZ ;  /* 0x0000040006067890 */ /* 0x000fc8000fffe03f */
[----:B------:R-:W-:-:S04]  /*3be0*/  USHF.R.U32.HI UR6, URZ, 0x4, UR6 ;  /* 0x000000043f067899 */ /* 0x000fc80008011606 */
[----:B------:R-:W-:-:S04]  /*3bf0*/  ULOP3.LUT UR6, UR6, 0x3fff, URZ, 0xc0, !UPT ;  /* 0x00003fff06067892 */ /* 0x000fc8000f8ec03f */
[----:B------:R-:W-:Y:S01]  /*3c00*/  ULOP3.LUT UR21, UR6, 0x3000000, URZ, 0xfc, !UPT ;  /* 0x0300000006157892 */ /* 0x000fe2000f8efc3f */
[----:B------:R-:W-:-:S03]  /*3c10*/  WARPGROUP.ARRIVE ;  /* 0x00000000000079c5 */ /* 0x000fc60000000000 */
[----:B------:R-:W-:-:S07]  /*3c20*/  UIMAD UR11, UR37, 0xc00, UR21 ;  /* 0x00000c00250b78a4 */ /* 0x000fce000f8e0215 */
[----:B------:R-:W-:Y:S02]  /*3c30*/  UMOV UR6, UR11 ;  /* 0x0000000b00067c82 */ /* 0x000fe40008000000 */
[----:B------:R-:W-:Y:S01]  /*3c40*/  HGMMA.64x256x16.F32.BF16 R24, R152, gdesc[UR4].tnspB, RZ, !UPT, gsb0 ;  /* 0x43e0000498187df0 */ /* 0x000fe2000c0018ff */
        /* <DEDUP_REMOVED lines=31> */
[----:B---3--:R-:W-:Y:S05]  /*3e40*/  @!P0 BRA `(.L_x_397) ;  /* 0x0000000000048947 */ /* 0x008fea0003800000 */
[----:B------:R-:W-:Y:S01]  /*3e50*/  BPT.TRAP 0x1 ;  /* 0x000000040000795c */ /* 0x000fe20000300000 */
.L_x_397:
[----:B------:R-:W3:Y:S01]  /*3e60*/  S2UR UR6, SR_CgaCtaId ;  /* 0x00000000000679c3 */ /* 0x000ee20000008800 */
[----:B------:R-:W-:-:S04]  /*3e70*/  UIADD3 UR22, UR22, 0x22860, URZ ;  /* 0x0002286016167890 */ /* 0x000fc8000fffe03f */
[----:B---3--:R-:W-:-:S09]  /*3e80*/  UPRMT UR22, UR6, 0x654, UR22 ;  /* 0x0000065406167896 */ /* 0x008fd20008000016 */
[----:B------:R-:W-:Y:S01]  /*3e90*/  SYNCS.ARRIVE.TRANS64.RED.A1T0 RZ, [UR22], RZ ;  /* 0x000000ffffff79a7 */ /* 0x000fe20008100416 */
[----:B------:R-:W-:-:S04]  /*3ea0*/  UIADD3 UR22, UR48, -0x2, URZ ;  /* 0xfffffffe30167890 */ /* 0x000fc8000fffe03f */
[----:B------:R-:W-:-:S06]  /*3eb0*/  UISETP.GE.AND UP0, UPT, UR22, UR45, UPT ;  /* 0x0000002d1600728c */ /* 0x000fcc000bf06270 */
[----:B------:R-:W-:-:S13]  /*3ec0*/  PLOP3.LUT P1, PT, PT, PT, UP0, 0x80, 0x0 ;  /* 0x000000000000781c */ /* 0x000fda0003f2f008 */
[----:B------:R-:W-:Y:S05]  /*3ed0*/  @!P1 BRA `(.L_x_398) ;  /* 0x0000002000e49947 */ /* 0x000fea0003800000 */
[----:B------:R-:W-:Y:S01]  /*3ee0*/  IMAD.MOV.U32 R8, RZ, RZ, R4 ;  /* 0x000000ffff087224 */ /* 0x000fe200078e0004 */
[----:B------:R-:W-:Y:S01]  /*3ef0*/  ULDC UR26, c[0x0][0x9d8] ;  /* 0x00027600001a7ab9 */ /* 0x000fe20000000800 */
[----:B0-2---:R-:W-:Y:S01]  /*3f00*/  IMAD.MOV.U32 R9, RZ, RZ, R3 ;  /* 0x000000ffff097224 */ /* 0x005fe200078e0003 */
[----:B------:R-:W-:-:S06]  /*3f10*/  ULDC UR23, c[0x0][0x988] ;  /* 0x0002620000177ab9 */ /* 0x000fcc0000000800 */
.L_x_409:
[----:B------:R-:W-:Y:S01]  /*3f20*/  UIADD3 UR37, UR37, 0x1, URZ ;  /* 0x0000000125257890 */ /* 0x000fe2000fffe03f */
[----:B------:R-:W-:Y:S01]  /*3f30*/  UMOV UR6, UR22 ;  /* 0x0000001600067c82 */ /* 0x000fe20008000000 */
[----:B------:R-:W-:Y:S02]  /*3f40*/  UIADD3 UR22, UR22, -0x1, URZ ;  /* 0xffffffff16167890 */ /* 0x000fe4000fffe03f */
[----:B------:R-:W-:-:S04]  /*3f50*/  UISETP.NE.AND UP0, UPT, UR37, 0x2, UPT ;  /* 0x000000022500788c */ /* 0x000fc8000bf05270 */
[----:B------:R-:W-:Y:S02]  /*3f60*/  USEL UR7, URZ, 0x1, UP0 ;  /* 0x000000013f077887 */ /* 0x000fe40008000000 */
[----:B------:R-:W-:Y:S02]  /*3f70*/  USEL UR37, UR37, URZ, UP0 ;  /* 0x0000003f25257287 */ /* 0x000fe40008000000 */
[----:B------:R-:W-:Y:S02]  /*3f80*/  ULOP3.LUT UR36, UR36, UR7, URZ, 0x3c, !UPT ;  /* 0x0000000724247292 */ /* 0x000fe4000f8e3c3f */
[----:B------:R-:W-:Y:S01]  /*3f90*/  UISETP.GT.AND UP0, UPT, UR6, UR45, UPT ;  /* 0x0000002d0600728c */ /* 0x000fe2000bf04270 */
[----:B------:R-:W-:Y:S10]  /*3fa0*/  @!P0 BRA `(.L_x_399) ;  /* 0x0000000000048947 */ /* 0x000ff40003800000 */
[----:B------:R-:W-:Y:S01]  /*3fb0*/  BPT.TRAP 0x1 ;  /* 0x000000040000795c */ /* 0x000fe20000300000 */
.L_x_399:
[----:B------:R-:W0:Y:S01]  /*3fc0*/  S2UR UR24, SR_CgaCtaId ;  /* 0x00000000001879c3 */ /* 0x000e220000008800 */
[----:B------:R-:W-:Y:S01]  /*3fd0*/  UMOV UR6, 0x400 ;  /* 0x0000040000067882 */ /* 0x000fe20000000000 */
[----:B------:R-:W-:-:S05]  /*3fe0*/  IMAD.U32 R7, RZ, RZ, UR36 ;  /* 0x00000024ff077e24 */ /* 0x000fca000f8e00ff */
[----:B------:R-:W-:Y:S01]  /*3ff0*/  SHF.L.U32 R7, R7, 0x1f, RZ ;  /* 0x0000001f07077819 */ /* 0x000fe200000006ff */
[----:B0-----:R-:W-:-:S04]  /*4000*/  ULEA UR6, UR24, UR6, 0x18 ;  /* 0x0000000618067291 */ /* 0x001fc8000f8ec03f */
[----:B------:R-:W-:-:S09]  /*4010*/  ULEA UR25, UR37, UR6, 0x3 ;  /* 0x0000000625197291 */ /* 0x000fd2000f8e183f */
[----:B------:R0:W2:Y:S01]  /*4020*/  SYNCS.PHASECHK.TRANS64.TRYWAIT P1, [UR25+0x22830], R7 ;  /* 0x02283007ff0075a7 */ /* 0x0000a20008020159 */
[----:B------:R-:W-:Y:S05]  /*4030*/  @!P0 BRA `(.L_x_400) ;  /* 0x0000000000048947 */ /* 0x000fea0003800000 */
[----:B------:R-:W-:Y:S01]  /*4040*/  BPT.TRAP 0x1 ;  /* 0x000000040000795c */ /* 0x000fe20000300000 */
.L_x_400:
[----:B--2---:R-:W-:Y:S05]  /*4050*/  @P1 BRA `(.L_x_401) ;  /* 0x0000000000081947 */ /* 0x004fea0003800000 */
[----:B------:R-:W2:Y:S02]  /*4060*/  SYNCS.PHASECHK.TRANS64.TRYWAIT P1, [UR25+0x22830], R7 ;  /* 0x02283007ff0075a7 */ /* 0x000ea40008020159 */
[----:B--2---:R-:W-:Y:S05]  /*4070*/  @!P1 BRA `(.L_x_402) ;  /* 0x000000cc007c9947 */ /* 0x004fea0003800000 */
.L_x_401:
[----:B------:R-:W-:Y:S01]  /*4080*/  UIMAD UR18, UR37, 0x300, UR20 ;  /* 0x00000300251278a4 */ /* 0x000fe2000f8e0214 */
[----:B------:R-:W-:Y:S01]  /*4090*/  WARPGROUP.ARRIVE ;  /* 0x00000000000079c5 */ /* 0x000fe20000000000 */
[----:B------:R-:W-:Y:S01]  /*40a0*/  UMOV UR19, 0x40000040 ;  /* 0x4000004000137882 */ /* 0x000fe20000000000 */
[----:B------:R-:W-:Y:S01]  /*40b0*/  UMOV UR7, 0x40000040 ;  /* 0x4000004000077882 */ /* 0x000fe20000000000 */
[----:B------:R-:W-:-:S03]  /*40c0*/  UIADD3 UR6, UR18, 0x2, URZ ;  /* 0x0000000212067890 */ /* 0x000fc6000fffe03f */
[----:B-1----:R-:W1:Y:S01]  /*40d0*/  S2R R0, SR_TID.X ;  /* 0x0000000000007919 */ /* 0x002e620000002100 */
[----:B------:R-:W-:Y:S01]  /*40e0*/  UIADD3 UR10, UR18, 0x4, URZ ;  /* 0x00000004120a7890 */ /* 0x000fe2000fffe03f */
[----:B------:R-:W-:Y:S01]  /*40f0*/  UMOV UR11, 0x40000040 ;  /* 0x40000040000b7882 */ /* 0x000fe20000000000 */
[----:B------:R-:W-:Y:S01]  /*4100*/  HGMMA.64x96x16.F32.BF16 R152, gdesc[UR16], RZ, !UPT, gsb0 ;  /* 0x01600000109879f0 */ /* 0x000fe2000c0018ff */
[----:B------:R-:W-:Y:S01]  /*4110*/  UIADD3 UR14, UR18, 0x6, URZ ;  /* 0x00000006120e7890 */ /* 0x000fe2000fffe03f */
[----:B------:R-:W-:Y:S01]  /*4120*/  UMOV UR15, 0x40000040 ;  /* 0x40000040000f7882 */ /* 0x000fe20000000000 */
        /* <DEDUP_REMOVED lines=15> */
.L_x_403:
        /* <DEDUP_REMOVED lines=26> */
[----:B------:R-:W-:Y:S01]  /*43c0*/  FMUL.FTZ R180, R196, UR26 ;  /* 0x0000001ac4b47c20 */ /* 0x000fe20008410000 */
[----:B------:R-:W-:Y:S01]  /*43d0*/  FMUL.FTZ R181, R197, UR26 ;  /* 0x0000001ac5b57c20 */ /* 0x000fe20008410000 */
[----:B------:R-:W-:Y:S01]  /*43e0*/  FMUL.FTZ R176, R154, UR26 ;  /* 0x0000001a9ab07c20 */ /* 0x000fe20008410000 */
[----:B------:R-:W-:Y:S01]  /*43f0*/  UMOV UR10, UR23 ;  /* 0x00000017000a7c82 */ /* 0x000fe20008000000 */
[----:B------:R-:W2:Y:S01]  /*4400*/  MUFU.TANH R12, R12 ;  /* 0x0000000c000c7308 */ /* 0x000ea20000002400 */
[----:B---3--:R-:W-:Y:S01]  /*4410*/  FMNMX.FTZ R3, R10, R3, !PT ;  /* 0x000000030a037209 */ /* 0x008fe20007810000 */
[----:B------:R-:W-:Y:S01]  /*4420*/  FMUL.FTZ R155, R155, UR26 ;  /* 0x0000001a9b9b7c20 */ /* 0x000fe20008410000 */
        /* <DEDUP_REMOVED lines=10> */
[----:B------:R-:W-:-:S03]  /*44d0*/  UIADD3 UR6, UR25, 0x22840, URZ ;  /* 0x0002284019067890 */ /* 0x000fc6000fffe03f */
[----:B------:R-:W4:Y:S01]  /*44e0*/  MUFU.TANH R14, R14 ;  /* 0x0000000e000e7308 */ /* 0x000f220000002400 */
[----:B--2---:R-:W-:Y:S01]  /*44f0*/  FMNMX.FTZ R3, R12, R3, !PT ;  /* 0x000000030c037209 */ /* 0x004fe20007810000 */
[----:B------:R-:W-:-:S06]  /*4500*/  UPRMT UR6, UR24, 0x654, UR6 ;  /* 0x0000065418067896 */ /* 0x000fcc0008000006 */
[----:B------:R-:W2:Y:S01]  /*4510*/  MUFU.TANH R15, R15 ;  /* 0x0000000f000f7308 */ /* 0x000ea20000002400 */
[----:B---3--:R-:W-:Y:S02]  /*4520*/  FMNMX.FTZ R3, R13, R3, !PT ;  /* 0x000000030d037209 */ /* 0x008fe40007810000 */
[----:B------:R-:W-:Y:S05]  /*4530*/  SYNCS.ARRIVE.TRANS64.RED.A1T0 RZ, [UR6], RZ ;  /* 0x000000ffffff79a7 */ /* 0x000fea0008100406 */
[----:B------:R-:W3:Y:S01]  /*4540*/  MUFU.TANH R20, R20 ;  /* 0x0000001400147308 */ /* 0x000ee20000002400 */
[----:B----4-:R-:W-:-:S07]  /*4550*/  FMNMX.FTZ R3, R14, R3, !PT ;  /* 0x000000030e037209 */ /* 0x010fce0007810000 */
[----:B------:R-:W4:Y:S01]  /*4560*/  MUFU.TANH R21, R21 ;  /* 0x0000001500157308 */ /* 0x000f220000002400 */
[----:B--2---:R-:W-:-:S07]  /*4570*/  FMNMX.FTZ R3, R15, R3, !PT ;  /* 0x000000030f037209 */ /* 0x004fce0007810000 */
[----:B------:R-:W2:Y:S01]  /*4580*/  MUFU.TANH R152, R152 ;  /* 0x0000009800987308 */ /* 0x000ea20000002400 */
[----:B---3--:R-:W-:-:S07]  /*4590*/  FMNMX.FTZ R3, R20, R3, !PT ;  /* 0x0000000314037209 */ /* 0x008fce0007810000 */
        /* <DEDUP_REMOVED lines=28> */
[----:B------:R-:W-:Y:S01]  /*4760*/  MUFU.TANH R176, R176 ;  /* 0x000000b000b07308 */ /* 0x000fe20000002400 */
[----:B---3--:R-:W-:-:S07]  /*4770*/  FMNMX.FTZ R3, R180, R3, !PT ;  /* 0x00000003b4037209 */ /* 0x008fce0007810000 */
[----:B------:R-:W-:Y:S01]  /*4780*/  MUFU.TANH R155, R155 ;  /* 0x0000009b009b7308 */ /* 0x000fe20000002400 */
[----:B----4-:R-:W-:-:S05]  /*4790*/  FMNMX.FTZ R3, R181, R3, !PT ;  /* 0x00000003b5037209 */ /* 0x010fca0007810000 */
[----:B------:R-:W2:Y:S02]  /*47a0*/  SHFL.BFLY PT, R184, R3, 0x2, 0x1f ;  /* 0x0c401f0003b87f89 */ /* 0x000ea400000e0000 */
[----:B------:R-:W-:Y:S08]  /*47b0*/  MUFU.TANH R158, R158 ;  /* 0x0000009e009e7308 */ /* 0x000ff00000002400 */
[----:B------:R-:W-:Y:S08]  /*47c0*/  MUFU.TANH R159, R159 ;  /* 0x0000009f009f7308 */ /* 0x000ff00000002400 */
[----:B------:R-:W-:Y:S01]  /*47d0*/  MUFU.TANH R162, R162 ;  /* 0x000000a200a27308 */ /* 0x000fe20000002400 */
[----:B--2---:R-:W-:-:S07]  /*47e0*/  FMNMX.FTZ R3, R3, R184, !PT ;  /* 0x000000b803037209 */ /* 0x004fce0007810000 */
[----:B------:R-:W-:Y:S01]  /*47f0*/  MUFU.TANH R163, R163 ;  /* 0x000000a300a37308 */ /* 0x000fe20000002400 */
[----:B------:R-:W2:Y:S07]  /*4800*/  SHFL.BFLY PT, R154, R3, 0x1, 0x1f ;  /* 0x0c201f00039a7f89 */ /* 0x000eae00000e0000 */
[----:B------:R-:W-:Y:S08]  /*4810*/  MUFU.TANH R166, R166 ;  /* 0x000000a600a67308 */ /* 0x000ff00000002400 */
[----:B------:R-:W-:Y:S08]  /*4820*/  MUFU.TANH R167, R167 ;  /* 0x000000a700a77308 */ /* 0x000ff00000002400 */
[----:B------:R-:W-:Y:S01]  /*4830*/  MUFU.TANH R170, R170 ;  /* 0x000000aa00aa7308 */ /* 0x000fe20000002400 */
[----:B--2---:R-:W-:-:S05]  /*4840*/  FMNMX.FTZ R3, R3, R154, !PT ;  /* 0x0000009a03037209 */ /* 0x004fca0007810000 */
[C---:B------:R-:W-:Y:S01]  /*4850*/  FADD.FTZ R9, -R3.reuse, R9 ;  /* 0x0000000903097221 */ /* 0x040fe20000010100 */
[----:B------:R-:W-:Y:S01]  /*4860*/  FMUL.FTZ R154, R3, UR10 ;  /* 0x0000000a039a7c20 */ /* 0x000fe20008410000 */
[----:B------:R-:W-:Y:S02]  /*4870*/  MUFU.TANH R188, R188 ;  /* 0x000000bc00bc7308 */ /* 0x000fe40000002400 */
        /* <DEDUP_REMOVED lines=14> */
[----:B------:R-:W3:Y:S01]  /*4960*/  MUFU.EX2 R4, R4 ;  /* 0x0000000400047308 */ /* 0x000ee20000000800 */
[--C-:B------:R-:W-:Y:S01]  /*4970*/  FFMA.FTZ R157, R157, UR10, -R154.reuse ;  /* 0x0000000a9d9d7c23 */ /* 0x100fe2000801089a */
[--C-:B------:R-:W-:Y:S01]  /*4980*/  FFMA.FTZ R160, R160, UR10, -R154.reuse ;  /* 0x0000000aa0a07c23 */ /* 0x100fe2000801089a */
[--C-:B------:R-:W-:Y:S01]  /*4990*/  FFMA.FTZ R161, R161, UR10, -R154.reuse ;  /* 0x0000000aa1a17c23 */ /* 0x100fe2000801089a */
[--C-:B------:R-:W-:Y:S01]  /*49a0*/  FFMA.FTZ R164, R164, UR10, -R154.reuse ;  /* 0x0000000aa4a47c23 */ /* 0x100fe2000801089a */
[--C-:B------:R-:W-:Y:S01]  /*49b0*/  FFMA.FTZ R165, R165, UR10, -R154.reuse ;  /* 0x0000000aa5a57c23 */ /* 0x100fe2000801089a */
[--C-:B------:R-:W-:Y:S01]  /*49c0*/  FFMA.FTZ R168, R168, UR10, -R154.reuse ;  /* 0x0000000aa8a87c23 */ /* 0x100fe2000801089a */
[--C-:B------:R-:W-:Y:S01]  /*49d0*/  FFMA.FTZ R169, R169, UR10, -R154.reuse ;  /* 0x0000000aa9a97c23 */ /* 0x100fe2000801089a */
[----:B------:R4:W5:Y:S01]  /*49e0*/  MUFU.EX2 R152, R10 ;  /* 0x0000000a00987308 */ /* 0x0009620000000800 */
[--C-:B------:R-:W-:Y:S01]  /*49f0*/  FFMA.FTZ R172, R172, UR10, -R154.reuse ;  /* 0x0000000aacac7c23 */ /* 0x100fe2000801089a */
[--C-:B------:R-:W-:Y:S01]  /*4a00*/  FFMA.FTZ R173, R173, UR10, -R154.reuse ;  /* 0x0000000aadad7c23 */ /* 0x100fe2000801089a */
[--C-:B------:R-:W-:Y:S01]  /*4a10*/  FFMA.FTZ R177, R177, UR10, -R154.reuse ;  /* 0x0000000ab1b17c23 */ /* 0x100fe2000801089a */
[--C-:B------:R-:W-:Y:S01]  /*4a20*/  FFMA.FTZ R180, R180, UR10, -R154.reuse ;  /* 0x0000000ab4b47c23 */ /* 0x100fe2000801089a */
[----:B------:R-:W-:Y:S01]  /*4a30*/  FFMA.FTZ R181, R181, UR10, -R154 ;  /* 0x0000000ab5b57c23 */ /* 0x000fe2000801089a */
[-C--:B--2---:R-:W-:Y:S01]  /*4a40*/  FMUL.FTZ R24, R24, R9.reuse ;  /* 0x0000000918187220 */ /* 0x084fe20000410000 */
[----:B------:R-:W-:Y:S01]  /*4a50*/  FMUL.FTZ R25, R25, R9 ;  /* 0x0000000919197220 */ /* 0x000fe20000410000 */
[----:B------:R2:W-:Y:S01]  /*4a60*/  MUFU.EX2 R185, R12 ;  /* 0x0000000c00b97308 */ /* 0x0005e20000000800 */
[----:B---3--:R-:W-:Y:S01]  /*4a70*/  FFMA.FTZ R154, R9, R5, R4 ;  /* 0x00000005099a7223 */ /* 0x008fe20000010004 */
[----:B----4-:R-:W-:Y:S01]  /*4a80*/  FMUL.FTZ R10, R171, UR26 ;  /* 0x0000001aab0a7c20 */ /* 0x010fe20008410000 */
[----:B------:R-:W-:Y:S01]  /*4a90*/  FMUL.FTZ R171, R174, UR26 ;  /* 0x0000001aaeab7c20 */ /* 0x000fe20008410000 */
[----:B------:R-:W-:Y:S01]  /*4aa0*/  FMUL.FTZ R5, R175, UR26 ;  /* 0x0000001aaf057c20 */ /* 0x000fe20008410000 */
[----:B------:R-:W-:Y:S01]  /*4ab0*/  FMUL.FTZ R174, R179, UR26 ;  /* 0x0000001ab3ae7c20 */ /* 0x000fe20008410000 */
[----:B------:R-:W-:Y:S01]  /*4ac0*/  FMUL.FTZ R175, R182, UR26 ;  /* 0x0000001ab6af7c20 */ /* 0x000fe20008410000 */
[----:B------:R-:W-:Y:S01]  /*4ad0*/  FMUL.FTZ R179, R186, UR26 ;  /* 0x0000001abab37c20 */ /* 0x000fe20008410000 */
[----:B------:R-:W-:Y:S01]  /*4ae0*/  MUFU.TANH R10, R10 ;  /* 0x0000000a000a7308 */ /* 0x000fe20000002400 */
[C---:B-----5:R-:W-:Y:S01]  /*4af0*/  FADD.FTZ R154, R152.reuse, R154 ;  /* 0x0000009a989a7221 */ /* 0x060fe20000010000 */
[----:B------:R-:W-:Y:S01]  /*4b00*/  F2FP.BF16.F32.PACK_AB R152, R152, R4 ;  /* 0x000000049898723e */ /* 0x000fe200000010ff */
[----:B--2---:R-:W-:Y:S01]  /*4b10*/  FMUL.FTZ R12, R178, UR26 ;  /* 0x0000001ab20c7c20 */ /* 0x004fe20008410000 */
[----:B------:R-:W-:Y:S01]  /*4b20*/  FMUL.FTZ R178, R183, UR26 ;  /* 0x0000001ab7b27c20 */ /* 0x000fe20008410000 */
[----:B------:R-:W-:Y:S01]  /*4b30*/  FMUL.FTZ R182, R187, UR26 ;  /* 0x0000001abbb67c20 */ /* 0x000fe20008410000 */
[----:B------:R-:W-:Y:S01]  /*4b40*/  FMUL.FTZ R183, R190, UR26 ;  /* 0x0000001abeb77c20 */ /* 0x000fe20008410000 */
[----:B------:R-:W-:Y:S01]  /*4b50*/  FMUL.FTZ R186, R194, UR26 ;  /* 0x0000001ac2ba7c20 */ /* 0x000fe20008410000 */
[----:B------:R-:W2:Y:S01]  /*4b60*/  MUFU.EX2 R4, R11 ;  /* 0x0000000b00047308 */ /* 0x000ea20000000800 */
[----:B------:R-:W-:Y:S01]  /*4b70*/  FMUL.FTZ R187, R195, UR26 ;  /* 0x0000001ac3bb7c20 */ /* 0x000fe20008410000 */
[----:B------:R-:W-:Y:S01]  /*4b80*/  FMUL.FTZ R195, R199, UR26 ;  /* 0x0000001ac7c37c20 */ /* 0x000fe20008410000 */
[-C--:B------:R-:W-:Y:S01]  /*4b90*/  FMUL.FTZ R28, R28, R9.reuse ;  /* 0x000000091c1c7220 */ /* 0x080fe20000410000 */
[-C--:B------:R-:W-:Y:S01]  /*4ba0*/  FMUL.FTZ R29, R29, R9.reuse ;  /* 0x000000091d1d7220 */ /* 0x080fe20000410000 */
[-C--:B------:R-:W-:Y:S01]  /*4bb0*/  FMUL.FTZ R32, R32, R9.reuse ;  /* 0x0000000920207220 */ /* 0x080fe20000410000 */
[-C--:B------:R-:W-:Y:S01]  /*4bc0*/  FMUL.FTZ R33, R33, R9.reuse ;  /* 0x0000000921217220 */ /* 0x080fe20000410000 */
[-C--:B------:R-:W-:Y:S01]  /*4bd0*/  FMUL.FTZ R36, R36, R9.reuse ;  /* 0x0000000924247220 */ /* 0x080fe20000410000 */
[----:B------:R-:W3:Y:S01]  /*4be0*/  MUFU.TANH R171, R171 ;  /* 0x000000ab00ab7308 */ /* 0x000ee20000002400 */
[-C--:B------:R-:W-:Y:S01]  /*4bf0*/  FMUL.FTZ R37, R37, R9.reuse ;  /* 0x0000000925257220 */ /* 0x080fe20000410000 */
[-C--:B------:R-:W-:Y:S01]  /*4c00*/  FMUL.FTZ R40, R40, R9.reuse ;  /* 0x0000000928287220 */ /* 0x080fe20000410000 */
[-C--:B------:R-:W-:Y:S01]  /*4c10*/  FMUL.FTZ R41, R41, R9.reuse ;  /* 0x0000000929297220 */ /* 0x080fe20000410000 */
[-C--:B------:R-:W-:Y:S01]  /*4c20*/  FMUL.FTZ R44, R44, R9.reuse ;  /* 0x000000092c2c7220 */ /* 0x080fe20000410000 */
[-C--:B------:R-:W-:Y:S01]  /*4c30*/  FMUL.FTZ R45, R45, R9.reuse ;  /* 0x000000092d2d7220 */ /* 0x080fe20000410000 */
[-C--:B------:R-:W-:Y:S01]  /*4c40*/  FMUL.FTZ R48, R48, R9.reuse ;  /* 0x0000000930307220 */ /* 0x080fe20000410000 */
[-C--:B------:R-:W-:Y:S01]  /*4c50*/  FMUL.FTZ R49, R49, R9.reuse ;  /* 0x0000000931317220 */ /* 0x080fe20000410000 */
[----:B------:R-:W4:Y:S01]  /*4c60*/  MUFU.TANH R5, R5 ;  /* 0x0000000500057308 */ /* 0x000f220000002400 */
[----:B--2---:R-:W-:Y:S01]  /*4c70*/  FADD.FTZ R11, R4, R154 ;  /* 0x0000009a040b7221 */ /* 0x004fe20000010000 */
[C---:B------:R-:W-:Y:S01]  /*4c80*/  F2FP.BF16.F32.PACK_AB R154, R185.reuse, R4 ;  /* 0x00000004b99a723e */ /* 0x040fe200000010ff */
[-C--:B------:R-:W-:Y:S01]  /*4c90*/  FMUL.FTZ R52, R52, R9.reuse ;  /* 0x0000000934347220 */ /* 0x080fe20000410000 */
[----:B------:R-:W-:Y:S01]  /*4ca0*/  FMNMX.FTZ R4, R176, R8, !PT ;  /* 0x00000008b0047209 */ /* 0x000fe20007810000 */
[----:B------:R-:W-:Y:S01]  /*4cb0*/  FADD.FTZ R11, R185, R11 ;  /* 0x0000000bb90b7221 */ /* 0x000fe20000010000 */
[----:B------:R-:W-:Y:S01]  /*4cc0*/  FMUL.FTZ R185, R191, UR26 ;  /* 0x0000001abfb97c20 */ /* 0x000fe20008410000 */
[-C--:B------:R-:W-:Y:S01]  /*4cd0*/  FMUL.FTZ R53, R53, R9.reuse ;  /* 0x0000000935357220 */ /* 0x080fe20000410000 */
[----:B------:R-:W-:Y:S01]  /*4ce0*/  FMNMX.FTZ R4, R155, R4, !PT ;  /* 0x000000049b047209 */ /* 0x000fe20007810000 */
[----:B------:R-:W2:Y:S01]  /*4cf0*/  MUFU.TANH R12, R12 ;  /* 0x0000000c000c7308 */ /* 0x000ea20000002400 */
[-C--:B------:R-:W-:Y:S01]  /*4d00*/  FMUL.FTZ R56, R56, R9.reuse ;  /* 0x0000000938387220 */ /* 0x080fe20000410000 */
[-C--:B------:R-:W-:Y:S01]  /*4d10*/  FMUL.FTZ R57, R57, R9.reuse ;  /* 0x0000000939397220 */ /* 0x080fe20000410000 */
[----:B------:R-:W-:Y:S01]  /*4d20*/  FMNMX.FTZ R4, R158, R4, !PT ;  /* 0x000000049e047209 */ /* 0x000fe20007810000 */
[-C--:B------:R-:W-:Y:S01]  /*4d30*/  FMUL.FTZ R60, R60, R9.reuse ;  /* 0x000000093c3c7220 */ /* 0x080fe20000410000 */
[-C--:B------:R-:W-:Y:S01]  /*4d40*/  FMUL.FTZ R61, R61, R9.reuse ;  /* 0x000000093d3d7220 */ /* 0x080fe20000410000 */
[-C--:B------:R-:W-:Y:S01]  /*4d50*/  FMUL.FTZ R64, R64, R9.reuse ;  /* 0x0000000940407220 */ /* 0x080fe20000410000 */
[----:B------:R-:W-:Y:S01]  /*4d60*/  FMNMX.FTZ R4, R159, R4, !PT ;  /* 0x000000049f047209 */ /* 0x000fe20007810000 */
[----:B------:R-:W5:Y:S01]  /*4d70*/  MUFU.TANH R174, R174 ;  /* 0x000000ae00ae7308 */ /* 0x000f620000002400 */
[-C--:B------:R-:W-:Y:S01]  /*4d80*/  FMUL.FTZ R65, R65, R9.reuse ;  /* 0x0000000941417220 */ /* 0x080fe20000410000 */
[-C--:B------:R-:W-:Y:S01]  /*4d90*/  FMUL.FTZ R68, R68, R9.reuse ;  /* 0x0000000944447220 */ /* 0x080fe20000410000 */
[----:B------:R-:W-:Y:S01]  /*4da0*/  FMNMX.FTZ R4, R162, R4, !PT ;  /* 0x00000004a2047209 */ /* 0x000fe20007810000 */
[-C--:B------:R-:W-:Y:S01]  /*4db0*/  FMUL.FTZ R69, R69, R9.reuse ;  /* 0x0000000945457220 */ /* 0x080fe20000410000 */
[-C--:B------:R-:W-:Y:S01]  /*4dc0*/  FMUL.FTZ R72, R72, R9.reuse ;  /* 0x0000000948487220 */ /* 0x080fe20000410000 */
[-C--:B------:R-:W-:Y:S01]  /*4dd0*/  FMUL.FTZ R73, R73, R9.reuse ;  /* 0x0000000949497220 */ /* 0x080fe20000410000 */
[----:B------:R-:W-:Y:S01]  /*4de0*/  FMNMX.FTZ R4, R163, R4, !PT ;  /* 0x00000004a3047209 */ /* 0x000fe20007810000 */
[----:B------:R-:W0:Y:S01]  /*4df0*/  MUFU.TANH R175, R175 ;  /* 0x000000af00af7308 */ /* 0x000e220000002400 */
[-C--:B------:R-:W-:Y:S01]  /*4e00*/  FMUL.FTZ R76, R76, R9.reuse ;  /* 0x000000094c4c7220 */ /* 0x080fe20000410000 */
[-C--:B------:R-:W-:Y:S01]  /*4e10*/  FMUL.FTZ R77, R77, R9.reuse ;  /* 0x000000094d4d7220 */ /* 0x080fe20000410000 */
[----:B------:R-:W-:Y:S01]  /*4e20*/  FMNMX.FTZ R4, R166, R4, !PT ;  /* 0x00000004a6047209 */ /* 0x000fe20007810000 */
[-C--:B------:R-:W-:Y:S01]  /*4e30*/  FMUL.FTZ R80, R80, R9.reuse ;  /* 0x0000000950507220 */ /* 0x080fe20000410000 */
[-C--:B------:R-:W-:Y:S01]  /*4e40*/  FMUL.FTZ R81, R81, R9.reuse ;  /* 0x0000000951517220 */ /* 0x080fe20000410000 */
[-C--:B------:R-:W-:Y:S01]  /*4e50*/  FMUL.FTZ R84, R84, R9.reuse ;  /* 0x0000000954547220 */ /* 0x080fe20000410000 */
[----:B------:R-:W-:Y:S01]  /*4e60*/  FMNMX.FTZ R4, R167, R4, !PT ;  /* 0x00000004a7047209 */ /* 0x000fe20007810000 */
[----:B------:R-:W1:Y:S01]  /*4e70*/  MUFU.TANH R178, R178 ;  /* 0x000000b200b27308 */ /* 0x000e620000002400 */
        /* <DEDUP_REMOVED lines=10> */
[----:B---3--:R-:W-:Y:S01]  /*4f20*/  FMNMX.FTZ R4, R171, R4, !PT ;  /* 0x00000004ab047209 */ /* 0x008fe20007810000 */
[-C--:B------:R-:W-:Y:S01]  /*4f30*/  FMUL.FTZ R100, R100, R9.reuse ;  /* 0x0000000964647220 */ /* 0x080fe20000410000 */
[-C--:B------:R-:W-:Y:S01]  /*4f40*/  FMUL.FTZ R101, R101, R9.reuse ;  /* 0x0000000965657220 */ /* 0x080fe20000410000 */
[-C--:B------:R-:W-:Y:S01]  /*4f50*/  FMUL.FTZ R104, R104, R9.reuse ;  /* 0x0000000968687220 */ /* 0x080fe20000410000 */
[----:B----4-:R-:W-:Y:S01]  /*4f60*/  FMNMX.FTZ R4, R5, R4, !PT ;  /* 0x0000000405047209 */ /* 0x010fe20007810000 */
[----:B------:R-:W3:Y:S01]  /*4f70*/  MUFU.TANH R182, R182 ;  /* 0x000000b600b67308 */ /* 0x000ee20000002400 */
[-C--:B------:R-:W-:Y:S01]  /*4f80*/  FMUL.FTZ R105, R105, R9.reuse ;  /* 0x0000000969697220 */ /* 0x080fe20000410000 */
[-C--:B------:R-:W-:Y:S01]  /*4f90*/  FMUL.FTZ R108, R108, R9.reuse ;  /* 0x000000096c6c7220 */ /* 0x080fe20000410000 */
[----:B--2---:R-:W-:Y:S01]  /*4fa0*/  FMNMX.FTZ R4, R12, R4, !PT ;  /* 0x000000040c047209 */ /* 0x004fe20007810000 */
[-C--:B------:R-:W-:Y:S01]  /*4fb0*/  FMUL.FTZ R109, R109, R9.reuse ;  /* 0x000000096d6d7220 */ /* 0x080fe20000410000 */
[-C--:B------:R-:W-:Y:S01]  /*4fc0*/  FMUL.FTZ R112, R112, R9.reuse ;  /* 0x0000000970707220 */ /* 0x080fe20000410000 */
[-C--:B------:R-:W-:Y:S01]  /*4fd0*/  FMUL.FTZ R113, R113, R9.reuse ;  /* 0x0000000971717220 */ /* 0x080fe20000410000 */
[----:B-----5:R-:W-:Y:S01]  /*4fe0*/  FMNMX.FTZ R4, R174, R4, !PT ;  /* 0x00000004ae047209 */ /* 0x020fe20007810000 */
[----:B------:R-:W2:Y:S01]  /*4ff0*/  MUFU.TANH R183, R183 ;  /* 0x000000b700b77308 */ /* 0x000ea20000002400 */
[-C--:B------:R-:W-:Y:S01]  /*5000*/  FMUL.FTZ R116, R116, R9.reuse ;  /* 0x0000000974747220 */ /* 0x080fe20000410000 */
[-C--:B------:R-:W-:Y:S01]  /*5010*/  FMUL.FTZ R117, R117, R9.reuse ;  /* 0x0000000975757220 */ /* 0x080fe20000410000 */
[----:B0-----:R-:W-:Y:S01]  /*5020*/  FMNMX.FTZ R4, R175, R4, !PT ;  /* 0x00000004af047209 */ /* 0x001fe20007810000 */
[-C--:B------:R-:W-:Y:S01]  /*5030*/  FMUL.FTZ R120, R120, R9.reuse ;  /* 0x0000000978787220 */ /* 0x080fe20000410000 */
[-C--:B------:R-:W-:Y:S01]  /*5040*/  FMUL.FTZ R121, R121, R9.reuse ;  /* 0x0000000979797220 */ /* 0x080fe20000410000 */
[-C--:B------:R-:W-:Y:S01]  /*5050*/  FMUL.FTZ R124, R124, R9.reuse ;  /* 0x000000097c7c7220 */ /* 0x080fe20000410000 */
[----:B-1----:R-:W-:Y:S01]  /*5060*/  FMNMX.FTZ R4, R178, R4, !PT ;  /* 0x00000004b2047209 */ /* 0x002fe20007810000 */
[----:B------:R-:W0:Y:S01]  /*5070*/  MUFU.TANH R185, R185 ;  /* 0x000000b900b97308 */ /* 0x000e220000002400 */
[-C--:B------:R-:W-:Y:S01]  /*5080*/  FMUL.FTZ R125, R125, R9.reuse ;  /* 0x000000097d7d7220 */ /* 0x080fe20000410000 */
[-C--:B------:R-:W-:Y:S01]  /*5090*/  FMUL.FTZ R128, R128, R9.reuse ;  /* 0x0000000980807220 */ /* 0x080fe20000410000 */
[----:B------:R-:W-:Y:S01]  /*50a0*/  FMNMX.FTZ R4, R179, R4, !PT ;  /* 0x00000004b3047209 */ /* 0x000fe20007810000 */
[-C--:B------:R-:W-:Y:S01]  /*50b0*/  FMUL.FTZ R129, R129, R9.reuse ;  /* 0x0000000981817220 */ /* 0x080fe20000410000 */
[-C--:B------:R-:W-:Y:S01]  /*50c0*/  FMUL.FTZ R132, R132, R9.reuse ;  /* 0x0000000984847220 */ /* 0x080fe20000410000 */
[-C--:B------:R-:W-:Y:S01]  /*50d0*/  FMUL.FTZ R133, R133, R9.reuse ;  /* 0x0000000985857220 */ /* 0x080fe20000410000 */
[----:B---3--:R-:W-:Y:S01]  /*50e0*/  FMNMX.FTZ R4, R182, R4, !PT ;  /* 0x00000004b6047209 */ /* 0x008fe20007810000 */
[----:B------:R-:W1:Y:S01]  /*50f0*/  MUFU.TANH R186, R186 ;  /* 0x000000ba00ba7308 */ /* 0x000e620000002400 */
[-C--:B------:R-:W-:Y:S01]  /*5100*/  FMUL.FTZ R136, R136, R9.reuse ;  /* 0x0000000988887220 */ /* 0x080fe20000410000 */
[-C--:B------:R-:W-:Y:S01]  /*5110*/  FMUL.FTZ R137, R137, R9.reuse ;  /* 0x0000000989897220 */ /* 0x080fe20000410000 */
[----:B--2---:R-:W-:Y:S01]  /*5120*/  FMNMX.FTZ R4, R183, R4, !PT ;  /* 0x00000004b7047209 */ /* 0x004fe20007810000 */
[-C--:B------:R-:W-:Y:S01]  /*5130*/  FMUL.FTZ R140, R140, R9.reuse ;  /* 0x000000098c8c7220 */ /* 0x080fe20000410000 */
[-C--:B------:R-:W-:Y:S01]  /*5140*/  FMUL.FTZ R141, R141, R9.reuse ;  /* 0x000000098d8d7220 */ /* 0x080fe20000410000 */
[-C--:B------:R-:W-:Y:S01]  /*5150*/  FMUL.FTZ R144, R144, R9.reuse ;  /* 0x0000000990907220 */ /* 0x080fe20000410000 */
[-C--:B------:R-:W-:Y:S01]  /*5160*/  FMUL.FTZ R145, R145, R9.reuse ;  /* 0x0000000991917220 */ /* 0x080fe20000410000 */
[----:B------:R-:W2:Y:S01]  /*5170*/  MUFU.TANH R187, R187 ;  /* 0x000000bb00bb7308 */ /* 0x000ea20000002400 */
[----:B0-----:R-:W-:Y:S01]  /*5180*/  FMNMX.FTZ R4, R185, R4, !PT ;  /* 0x00000004b9047209 */ /* 0x001fe20007810000 */
[-C--:B------:R-:W-:Y:S01]  /*5190*/  FMUL.FTZ R148, R148, R9.reuse ;  /* 0x0000000994947220 */ /* 0x080fe20000410000 */
[----:B------:R-:W-:-:S05]  /*51a0*/  FMUL.FTZ R149, R149, R9 ;  /* 0x0000000995957220 */ /* 0x000fca0000410000 */
[----:B------:R-:W0:Y:S01]  /*51b0*/  MUFU.TANH R195, R195 ;  /* 0x000000c300c37308 */ /* 0x000e220000002400 */
[----:B-1----:R-:W-:-:S07]  /*51c0*/  FMNMX.FTZ R4, R186, R4, !PT ;  /* 0x00000004ba047209 */ /* 0x002fce0007810000 */
[----:B------:R-:W-:Y:S01]  /*51d0*/  MUFU.EX2 R191, R20 ;  /* 0x0000001400bf7308 */ /* 0x000fe20000000800 */
[----:B--2---:R-:W-:-:S04]  /*51e0*/  FMNMX.FTZ R4, R187, R4, !PT ;  /* 0x00000004bb047209 */ /* 0x004fc80007810000 */
[----:B------:R-:W-:-:S03]  /*51f0*/  FMNMX.FTZ R4, R188, R4, !PT ;  /* 0x00000004bc047209 */ /* 0x000fc60007810000 */
[----:B------:R1:W-:Y:S01]  /*5200*/  MUFU.EX2 R20, R156 ;  /* 0x0000009c00147308 */ /* 0x0003e20000000800 */
[----:B0-----:R-:W-:-:S05]  /*5210*/  FMNMX.FTZ R4, R195, R4, !PT ;  /* 0x00000004c3047209 */ /* 0x001fca0007810000 */
[----:B------:R-:W0:Y:S02]  /*5220*/  SHFL.BFLY PT, R189, R4, 0x2, 0x1f ;  /* 0x0c401f0004bd7f89 */ /* 0x000e2400000e0000 */
[----:B------:R-:W-:Y:S08]  /*5230*/  MUFU.EX2 R190, R13 ;  /* 0x0000000d00be7308 */ /* 0x000ff00000000800 */
[----:B------:R-:W-:Y:S08]  /*5240*/  MUFU.EX2 R194, R14 ;  /* 0x0000000e00c27308 */ /* 0x000ff00000000800 */
[----:B------:R-:W-:Y:S01]  /*5250*/  MUFU.EX2 R193, R184 ;  /* 0x000000b800c17308 */ /* 0x000fe20000000800 */
[----:B0-----:R-:W-:-:S07]  /*5260*/  FMNMX.FTZ R4, R4, R189, !PT ;  /* 0x000000bd04047209 */ /* 0x001fce0007810000 */
[----:B------:R-:W-:Y:S01]  /*5270*/  MUFU.EX2 R189, R15 ;  /* 0x0000000f00bd7308 */ /* 0x000fe20000000800 */
[----:B------:R-:W0:Y:S07]  /*5280*/  SHFL.BFLY PT, R196, R4, 0x1, 0x1f ;  /* 0x0c201f0004c47f89 */ /* 0x000e2e00000e0000 */
[----:B------:R2:W-:Y:S08]  /*5290*/  MUFU.EX2 R15, R153 ;  /* 0x00000099000f7308 */ /* 0x0005f00000000800 */
[----:B------:R3:W-:Y:S08]  /*52a0*/  MUFU.EX2 R14, R157 ;  /* 0x0000009d000e7308 */ /* 0x0007f00000000800 */
[----:B------:R4:W-:Y:S01]  /*52b0*/  MUFU.EX2 R192, R160 ;  /* 0x000000a000c07308 */ /* 0x0009e20000000800 */
[----:B0-----:R-:W-:-:S05]  /*52c0*/  FMNMX.FTZ R4, R4, R196, !PT ;  /* 0x000000c404047209 */ /* 0x001fca0007810000 */
[C---:B-1----:R-:W-:Y:S01]  /*52d0*/  FADD.FTZ R156, -R4.reuse, R8 ;  /* 0x00000008049c7221 */ /* 0x042fe20000010100 */
[----:B--2---:R-:W-:Y:S01]  /*52e0*/  FMUL.FTZ R153, R4, UR10 ;  /* 0x0000000a04997c20 */ /* 0x004fe20008410000 */
[----:B------:R0:W-:Y:S02]  /*52f0*/  MUFU.EX2 R13, R161 ;  /* 0x000000a1000d7308 */ /* 0x0001e40000000800 */
[----:B------:R-:W-:Y:S01]  /*5300*/  FMUL.FTZ R156, R156, UR10 ;  /* 0x0000000a9c9c7c20 */ /* 0x000fe20008410000 */
        /* <DEDUP_REMOVED lines=9> */
[--C-:B---3--:R-:W-:Y:S01]  /*53a0*/  FFMA.FTZ R157, R170, UR10, -R153.reuse ;  /* 0x0000000aaa9d7c23 */ /* 0x108fe20008010899 */
[--C-:B----4-:R-:W-:Y:S01]  /*53b0*/  FFMA.FTZ R160, R10, UR10, -R153.reuse ;  /* 0x0000000a0aa07c23 */ /* 0x110fe20008010899 */
[--C-:B------:R-:W-:Y:S01]  /*53c0*/  FFMA.FTZ R171, R171, UR10, -R153.reuse ;  /* 0x0000000aabab7c23 */ /* 0x100fe20008010899 */
[--C-:B------:R-:W-:Y:S01]  /*53d0*/  FFMA.FTZ R5, R5, UR10, -R153.reuse ;  /* 0x0000000a05057c23 */ /* 0x100fe20008010899 */
[--C-:B------:R-:W-:Y:S01]  /*53e0*/  FFMA.FTZ R12, R12, UR10, -R153.reuse ;  /* 0x0000000a0c0c7c23 */ /* 0x100fe20008010899 */
[--C-:B0-----:R-:W-:Y:S01]  /*53f0*/  FFMA.FTZ R161, R174, UR10, -R153.reuse ;  /* 0x0000000aaea17c23 */ /* 0x101fe20008010899 */
[--C-:B-1----:R-:W-:Y:S01]  /*5400*/  FFMA.FTZ R164, R175, UR10, -R153.reuse ;  /* 0x0000000aafa47c23 */ /* 0x102fe20008010899 */
[--C-:B------:R-:W-:Y:S01]  /*5410*/  FFMA.FTZ R178, R178, UR10, -R153.reuse ;  /* 0x0000000ab2b27c23 */ /* 0x100fe20008010899 */
[--C-:B------:R-:W-:Y:S01]  /*5420*/  FFMA.FTZ R179, R179, UR10, -R153.reuse ;  /* 0x0000000ab3b37c23 */ /* 0x100fe20008010899 */
[--C-:B------:R-:W-:Y:S01]  /*5430*/  FFMA.FTZ R182, R182, UR10, -R153.reuse ;  /* 0x0000000ab6b67c23 */ /* 0x100fe20008010899 */
[--C-:B------:R-:W-:Y:S01]  /*5440*/  FFMA.FTZ R183, R183, UR10, -R153.reuse ;  /* 0x0000000ab7b77c23 */ /* 0x100fe20008010899 */
[--C-:B------:R-:W-:Y:S01]  /*5450*/  FFMA.FTZ R185, R185, UR10, -R153.reuse ;  /* 0x0000000ab9b97c23 */ /* 0x100fe20008010899 */
[--C-:B------:R-:W-:Y:S01]  /*5460*/  FFMA.FTZ R186, R186, UR10, -R153.reuse ;  /* 0x0000000ababa7c23 */ /* 0x100fe20008010899 */
[--C-:B------:R-:W-:Y:S01]  /*5470*/  FFMA.FTZ R187, R187, UR10, -R153.reuse ;  /* 0x0000000abbbb7c23 */ /* 0x100fe20008010899 */
[--C-:B------:R-:W-:Y:S01]  /*5480*/  FFMA.FTZ R188, R188, UR10, -R153.reuse ;  /* 0x0000000abcbc7c23 */ /* 0x100fe20008010899 */
[----:B------:R-:W-:Y:S01]  /*5490*/  FFMA.FTZ R195, R195, UR10, -R153 ;  /* 0x0000000ac3c37c23 */ /* 0x000fe20008010899 */
[----:B------:R-:W0:Y:S08]  /*54a0*/  MUFU.EX2 R10, R156 ;  /* 0x0000009c000a7308 */ /* 0x000e300000000800 */
[----:B------:R-:W1:Y:S08]  /*54b0*/  MUFU.EX2 R153, R176 ;  /* 0x000000b000997308 */ /* 0x000e700000000800 */
[----:B------:R-:W2:Y:S01]  /*54c0*/  MUFU.EX2 R155, R155 ;  /* 0x0000009b009b7308 */ /* 0x000ea20000000800 */
[-C--:B0-----:R-:W-:Y:S01]  /*54d0*/  FMUL.FTZ R26, R26, R10.reuse ;  /* 0x0000000a1a1a7220 */ /* 0x081fe20000410000 */
[-C--:B------:R-:W-:Y:S01]  /*54e0*/  FMUL.FTZ R27, R27, R10.reuse ;  /* 0x0000000a1b1b7220 */ /* 0x080fe20000410000 */
[-C--:B------:R-:W-:Y:S01]  /*54f0*/  FMUL.FTZ R30, R30, R10.reuse ;  /* 0x0000000a1e1e7220 */ /* 0x080fe20000410000 */
[-C--:B------:R-:W-:Y:S01]  /*5500*/  FMUL.FTZ R31, R31, R10.reuse ;  /* 0x0000000a1f1f7220 */ /* 0x080fe20000410000 */
[-C--:B------:R-:W-:Y:S01]  /*5510*/  FMUL.FTZ R34, R34, R10.reuse ;  /* 0x0000000a22227220 */ /* 0x080fe20000410000 */
[-C--:B------:R-:W-:Y:S01]  /*5520*/  FMUL.FTZ R35, R35, R10.reuse ;  /* 0x0000000a23237220 */ /* 0x080fe20000410000 */
[----:B------:R-:W-:Y:S01]  /*5530*/  FMUL.FTZ R38, R38, R10 ;  /* 0x0000000a26267220 */ /* 0x000fe20000410000 */
[----:B------:R-:W-:Y:S01]  /*5540*/  MUFU.EX2 R156, R159 ;  /* 0x0000009f009c7308 */ /* 0x000fe20000000800 */
[----:B-1----:R-:W-:Y:S01]  /*5550*/  FFMA.FTZ R6, R10, R6, R153 ;  /* 0x000000060a067223 */ /* 0x002fe20000010099 */
[-C--:B------:R-:W-:Y:S01]  /*5560*/  FMUL.FTZ R39, R39, R10.reuse ;  /* 0x0000000a27277220 */ /* 0x080fe20000410000 */
[-C--:B------:R-:W-:Y:S01]  /*5570*/  FMUL.FTZ R42, R42, R10.reuse ;  /* 0x0000000a2a2a7220 */ /* 0x080fe20000410000 */
[-C--:B------:R-:W-:Y:S01]  /*5580*/  FMUL.FTZ R43, R43, R10.reuse ;  /* 0x0000000a2b2b7220 */ /* 0x080fe20000410000 */
[-C--:B------:R-:W-:Y:S01]  /*5590*/  FMUL.FTZ R46, R46, R10.reuse ;  /* 0x0000000a2e2e7220 */ /* 0x080fe20000410000 */
[-C--:B------:R-:W-:Y:S01]  /*55a0*/  FMUL.FTZ R47, R47, R10.reuse ;  /* 0x0000000a2f2f7220 */ /* 0x080fe20000410000 */
[-C--:B------:R-:W-:Y:S01]  /*55b0*/  FMUL.FTZ R50, R50, R10.reuse ;  /* 0x0000000a32327220 */ /* 0x080fe20000410000 */
[----:B------:R-:W-:Y:S01]  /*55c0*/  MUFU.EX2 R8, R165 ;  /* 0x000000a500087308 */ /* 0x000fe20000000800 */
[C---:B--2---:R-:W-:Y:S01]  /*55d0*/  FADD.FTZ R6, R155.reuse, R6 ;  /* 0x000000069b067221 */ /* 0x044fe20000010000 */
[----:B------:R-:W-:Y:S01]  /*55e0*/  F2FP.BF16.F32.PACK_AB R153, R155, R153 ;  /* 0x000000999b99723e */ /* 0x000fe200000010ff */
[-C--:B------:R-:W-:Y:S01]  /*55f0*/  FMUL.FTZ R51, R51, R10.reuse ;  /* 0x0000000a33337220 */ /* 0x080fe20000410000 */
[-C--:B------:R-:W-:Y:S01]  /*5600*/  FMUL.FTZ R54, R54, R10.reuse ;  /* 0x0000000a36367220 */ /* 0x080fe20000410000 */
[-C--:B------:R-:W-:Y:S01]  /*5610*/  FMUL.FTZ R55, R55, R10.reuse ;  /* 0x0000000a37377220 */ /* 0x080fe20000410000 */
[-C--:B------:R-:W-:Y:S01]  /*5620*/  FMUL.FTZ R58, R58, R10.reuse ;  /* 0x0000000a3a3a7220 */ /* 0x080fe20000410000 */
[-C--:B------:R-:W-:Y:S01]  /*5630*/  FMUL.FTZ R59, R59, R10.reuse ;  /* 0x0000000a3b3b7220 */ /* 0x080fe20000410000 */
[----:B------:R-:W0:Y:S01]  /*5640*/  MUFU.EX2 R155, R158 ;  /* 0x0000009e009b7308 */ /* 0x000e220000000800 */
        /* <DEDUP_REMOVED lines=8> */
[-C--:B------:R-:W-:Y:S01]  /*56d0*/  FMUL.FTZ R75, R75, R10.reuse ;  /* 0x0000000a4b4b7220 */ /* 0x080fe20000410000 */
        /* <DEDUP_REMOVED lines=8> */
[----:B------:R-:W-:Y:S01]  /*5760*/  F2FP.BF16.F32.PACK_AB R155, R156, R155 ;  /* 0x0000009b9c9b723e */ /* 0x000fe200000010ff */
[-C--:B------:R-:W-:Y:S01]  /*5770*/  FMUL.FTZ R90, R90, R10.reuse ;  /* 0x0000000a5a5a7220 */ /* 0x080fe20000410000 */
[-C--:B------:R-:W-:Y:S01]  /*5780*/  FMUL.FTZ R91, R91, R10.reuse ;  /* 0x0000000a5b5b7220 */ /* 0x080fe20000410000 */
[----:B------:R-:W-:Y:S01]  /*5790*/  FADD.FTZ R6, R156, R6 ;  /* 0x000000069c067221 */ /* 0x000fe20000010000 */
[----:B------:R-:W-:Y:S01]  /*57a0*/  FADD.FTZ R156, R190, R11 ;  /* 0x0000000bbe9c7221 */ /* 0x000fe20000010000 */
[----:B------:R-:W-:Y:S01]  /*57b0*/  FMUL.FTZ R94, R94, R10 ;  /* 0x0000000a5e5e7220 */ /* 0x000fe20000410000 */
[----:B------:R-:W0:Y:S01]  /*57c0*/  MUFU.EX2 R159, R166 ;  /* 0x000000a6009f7308 */ /* 0x000e220000000800 */
[----:B-1----:R-:W-:Y:S01]  /*57d0*/  FADD.FTZ R11, R158, R6 ;  /* 0x000000069e0b7221 */ /* 0x002fe20000010000 */
[C---:B------:R-:W-:Y:S01]  /*57e0*/  FADD.FTZ R6, R194.reuse, R156 ;  /* 0x0000009cc2067221 */ /* 0x040fe20000010000 */
[----:B------:R-:W-:Y:S01]  /*57f0*/  F2FP.BF16.F32.PACK_AB R156, R194, R190 ;  /* 0x000000bec29c723e */ /* 0x000fe200000010ff */
[-C--:B------:R-:W-:Y:S01]  /*5800*/  FMUL.FTZ R95, R95, R10.reuse ;  /* 0x0000000a5f5f7220 */ /* 0x080fe20000410000 */
[-C--:B------:R-:W-:Y:S01]  /*5810*/  FMUL.FTZ R98, R98, R10.reuse ;  /* 0x0000000a62627220 */ /* 0x080fe20000410000 */
[----:B------:R-:W-:Y:S01]  /*5820*/  FADD.FTZ R6, R189, R6 ;  /* 0x00000006bd067221 */ /* 0x000fe20000010000 */
[-C--:B------:R-:W-:Y:S01]  /*5830*/  FMUL.FTZ R99, R99, R10.reuse ;  /* 0x0000000a63637220 */ /* 0x080fe20000410000 */
[----:B------:R-:W1:Y:S01]  /*5840*/  MUFU.EX2 R166, R167 ;  /* 0x000000a700a67308 */ /* 0x000e620000000800 */
[----:B--2---:R-:W-:Y:S01]  /*5850*/  FADD.FTZ R11, R165, R11 ;  /* 0x0000000ba50b7221 */ /* 0x004fe20000010000 */
[----:B------:R-:W-:Y:S01]  /*5860*/  FADD.FTZ R6, R191, R6 ;  /* 0x00000006bf067221 */ /* 0x000fe20000010000 */
        /* <DEDUP_REMOVED lines=13> */
[----:B------:R0:W3:Y:S01]  /*5940*/  MUFU.EX2 R162, R157 ;  /* 0x0000009d00a27308 */ /* 0x0000e20000000800 */
[C---:B-1----:R-:W-:Y:S01]  /*5950*/  FADD.FTZ R11, R166.reuse, R11 ;  /* 0x0000000ba60b7221 */ /* 0x042fe20000010000 */
[----:B------:R-:W-:Y:S01]  /*5960*/  F2FP.BF16.F32.PACK_AB R159, R166, R159 ;  /* 0x0000009fa69f723e */ /* 0x000fe200000010ff */
[-C--:B------:R-:W-:Y:S01]  /*5970*/  FMUL.FTZ R123, R123, R10.reuse ;  /* 0x0000000a7b7b7220 */ /* 0x080fe20000410000 */
[----:B------:R-:W-:Y:S01]  /*5980*/  F2FP.BF16.F32.PACK_AB R166, R184, R13 ;  /* 0x0000000db8a6723e */ /* 0x000fe200000010ff */
[-C--:B------:R-:W-:Y:S01]  /*5990*/  FMUL.FTZ R126, R126, R10.reuse ;  /* 0x0000000a7e7e7220 */ /* 0x080fe20000410000 */
[-C--:B------:R-:W-:Y:S01]  /*59a0*/  FMUL.FTZ R127, R127, R10.reuse ;  /* 0x0000000a7f7f7220 */ /* 0x080fe20000410000 */
[----:B------:R-:W-:Y:S01]  /*59b0*/  FMUL.FTZ R130, R130, R10 ;  /* 0x0000000a82827220 */ /* 0x000fe20000410000 */
[----:B------:R-:W-:Y:S01]  /*59c0*/  MUFU.EX2 R170, R169 ;  /* 0x000000a900aa7308 */ /* 0x000fe20000000800 */
[----:B--2---:R-:W-:Y:S01]  /*59d0*/  FADD.FTZ R6, R21, R6 ;  /* 0x0000000615067221 */ /* 0x004fe20000010000 */
[----:B0-----:R-:W-:Y:S01]  /*59e0*/  F2FP.BF16.F32.PACK_AB R157, R165, R158 ;  /* 0x0000009ea59d723e */ /* 0x001fe200000010ff */
[-C--:B------:R-:W-:Y:S01]  /*59f0*/  FMUL.FTZ R131, R131, R10.reuse ;  /* 0x0000000a83837220 */ /* 0x080fe20000410000 */
[----:B------:R-:W-:Y:S01]  /*5a00*/  F2FP.BF16.F32.PACK_AB R158, R191, R189 ;  /* 0x000000bdbf9e723e */ /* 0x000fe200000010ff */
[----:B------:R-:W-:Y:S01]  /*5a10*/  FADD.FTZ R6, R193, R6 ;  /* 0x00000006c1067221 */ /* 0x000fe20000010000 */
[-C--:B------:R-:W-:Y:S01]  /*5a20*/  FMUL.FTZ R134, R134, R10.reuse ;  /* 0x0000000a86867220 */ /* 0x080fe20000410000 */
[-C--:B------:R-:W-:Y:S01]  /*5a30*/  FMUL.FTZ R135, R135, R10.reuse ;  /* 0x0000000a87877220 */ /* 0x080fe20000410000 */
[----:B------:R0:W1:Y:S01]  /*5a40*/  MUFU.EX2 R169, R160 ;  /* 0x000000a000a97308 */ /* 0x0000620000000800 */
[----:B---3--:R-:W-:Y:S01]  /*5a50*/  FADD.FTZ R11, R162, R11 ;  /* 0x0000000ba20b7221 */ /* 0x008fe20000010000 */
[----:B------:R-:W-:Y:S01]  /*5a60*/  FADD.FTZ R6, R15, R6 ;  /* 0x000000060f067221 */ /* 0x000fe20000010000 */
[-C--:B------:R-:W-:Y:S01]  /*5a70*/  FMUL.FTZ R138, R138, R10.reuse ;  /* 0x0000000a8a8a7220 */ /* 0x080fe20000410000 */
[-C--:B------:R-:W-:Y:S01]  /*5a80*/  FMUL.FTZ R139, R139, R10.reuse ;  /* 0x0000000a8b8b7220 */ /* 0x080fe20000410000 */
[-C--:B------:R-:W-:Y:S01]  /*5a90*/  FMUL.FTZ R142, R142, R10.reuse ;  /* 0x0000000a8e8e7220 */ /* 0x080fe20000410000 */
[----:B------:R-:W-:Y:S01]  /*5aa0*/  FADD.FTZ R6, R20, R6 ;  /* 0x0000000614067221 */ /* 0x000fe20000010000 */
[-C--:B------:R-:W-:Y:S01]  /*5ab0*/  FMUL.FTZ R143, R143, R10.reuse ;  /* 0x0000000a8f8f7220 */ /* 0x080fe20000410000 */
[----:B------:R-:W2:Y:S01]  /*5ac0*/  MUFU.EX2 R163, R171 ;  /* 0x000000ab00a37308 */ /* 0x000ea20000000800 */
[----:B0-----:R-:W-:Y:S01]  /*5ad0*/  F2FP.BF16.F32.PACK_AB R160, R193, R21 ;  /* 0x00000015c1a0723e */ /* 0x001fe200000010ff */
[-C--:B------:R-:W-:Y:S01]  /*5ae0*/  FMUL.FTZ R146, R146, R10.reuse ;  /* 0x0000000a92927220 */ /* 0x080fe20000410000 */
[-C--:B------:R-:W-:Y:S01]  /*5af0*/  FMUL.FTZ R147, R147, R10.reuse ;  /* 0x0000000a93937220 */ /* 0x080fe20000410000 */
[-C--:B------:R-:W-:Y:S01]  /*5b00*/  FMUL.FTZ R150, R150, R10.reuse ;  /* 0x0000000a96967220 */ /* 0x080fe20000410000 */
[----:B------:R-:W-:-:S03]  /*5b10*/  FMUL.FTZ R151, R151, R10 ;  /* 0x0000000a97977220 */ /* 0x000fc60000410000 */
[----:B------:R-:W0:Y:S01]  /*5b20*/  MUFU.EX2 R5, R5 ;  /* 0x0000000500057308 */ /* 0x000e220000000800 */
[----:B-1----:R-:W-:-:S07]  /*5b30*/  FADD.FTZ R11, R169, R11 ;  /* 0x0000000ba90b7221 */ /* 0x002fce0000010000 */
[----:B------:R-:W1:Y:S01]  /*5b40*/  MUFU.EX2 R12, R12 ;  /* 0x0000000c000c7308 */ /* 0x000e620000000800 */
[----:B--2---:R-:W-:-:S07]  /*5b50*/  FADD.FTZ R11, R163, R11 ;  /* 0x0000000ba30b7221 */ /* 0x004fce0000010000 */
[----:B------:R2:W3:Y:S01]  /*5b60*/  MUFU.EX2 R171, R161 ;  /* 0x000000a100ab7308 */ /* 0x0004e20000000800 */
[C---:B0-----:R-:W-:Y:S01]  /*5b70*/  FADD.FTZ R11, R5.reuse, R11 ;  /* 0x0000000b050b7221 */ /* 0x041fe20000010000 */
[----:B------:R-:W-:Y:S01]  /*5b80*/  F2FP.BF16.F32.PACK_AB R163, R5, R163 ;  /* 0x000000a305a3723e */ /* 0x000fe200000010ff */
[----:B------:R-:W-:-:S04]  /*5b90*/  FADD.FTZ R5, R14, R6 ;  /* 0x000000060e057221 */ /* 0x000fc80000010000 */
[----:B------:R-:W-:Y:S01]  /*5ba0*/  FADD.FTZ R5, R192, R5 ;  /* 0x00000005c0057221 */ /* 0x000fe20000010000 */
[----:B------:R0:W4:Y:S01]  /*5bb0*/  MUFU.EX2 R167, R164 ;  /* 0x000000a400a77308 */ /* 0x0001220000000800 */
[----:B-1----:R-:W-:Y:S01]  /*5bc0*/  FADD.FTZ R11, R12, R11 ;  /* 0x0000000b0c0b7221 */ /* 0x002fe20000010000 */
[----:B--2---:R-:W-:Y:S01]  /*5bd0*/  F2FP.BF16.F32.PACK_AB R161, R169, R162 ;  /* 0x000000a2a9a1723e */ /* 0x004fe200000010ff */
[----:B------:R-:W-:Y:S01]  /*5be0*/  FADD.FTZ R5, R13, R5 ;  /* 0x000000050d057221 */ /* 0x000fe20000010000 */
[----:B------:R-:W-:-:S03]  /*5bf0*/  F2FP.BF16.F32.PACK_AB R162, R20, R15 ;  /* 0x0000000f14a2723e */ /* 0x000fc600000010ff */
[----:B------:R-:W-:Y:S01]  /*5c00*/  FADD.FTZ R5, R184, R5 ;  /* 0x00000005b8057221 */ /* 0x000fe20000010000 */
[----:B------:R-:W1:Y:S01]  /*5c10*/  MUFU.EX2 R178, R178 ;  /* 0x000000b200b27308 */ /* 0x000e620000000800 */
[C---:B---3--:R-:W-:Y:S01]  /*5c20*/  FADD.FTZ R11, R171.reuse, R11 ;  /* 0x0000000bab0b7221 */ /* 0x048fe20000010000 */
[----:B------:R-:W-:Y:S01]  /*5c30*/  F2FP.BF16.F32.PACK_AB R165, R171, R12 ;  /* 0x0000000caba5723e */ /* 0x000fe200000010ff */
[----:B------:R-:W-:Y:S01]  /*5c40*/  FADD.FTZ R5, R8, R5 ;  /* 0x0000000508057221 */ /* 0x000fe20000010000 */
[----:B0-----:R-:W-:-:S04]  /*5c50*/  F2FP.BF16.F32.PACK_AB R164, R192, R14 ;  /* 0x0000000ec0a4723e */ /* 0x001fc800000010ff */
[----:B------:R-:W0:Y:S01]  /*5c60*/  MUFU.EX2 R179, R179 ;  /* 0x000000b300b37308 */ /* 0x000e220000000800 */
[----:B----4-:R-:W-:-:S07]  /*5c70*/  FADD.FTZ R11, R167, R11 ;  /* 0x0000000ba70b7221 */ /* 0x010fce0000010000 */
[----:B------:R-:W2:Y:S01]  /*5c80*/  MUFU.EX2 R168, R168 ;  /* 0x000000a800a87308 */ /* 0x000ea20000000800 */
[C---:B-1----:R-:W-:Y:S01]  /*5c90*/  FADD.FTZ R11, R178.reuse, R11 ;  /* 0x0000000bb20b7221 */ /* 0x042fe20000010000 */
[----:B------:R-:W-:-:S06]  /*5ca0*/  F2FP.BF16.F32.PACK_AB R167, R178, R167 ;  /* 0x000000a7b2a7723e */ /* 0x000fcc00000010ff */
[----:B------:R-:W1:Y:S01]  /*5cb0*/  MUFU.EX2 R182, R182 ;  /* 0x000000b600b67308 */ /* 0x000e620000000800 */
[----:B0-----:R-:W-:-:S07]  /*5cc0*/  FADD.FTZ R11, R179, R11 ;  /* 0x0000000bb30b7221 */ /* 0x001fce0000010000 */
[----:B------:R-:W0:Y:S01]  /*5cd0*/  MUFU.EX2 R183, R183 ;  /* 0x000000b700b77308 */ /* 0x000e220000000800 */
[C---:B--2---:R-:W-:Y:S01]  /*5ce0*/  FADD.FTZ R5, R168.reuse, R5 ;  /* 0x00000005a8057221 */ /* 0x044fe20000010000 */
[----:B------:R-:W-:-:S03]  /*5cf0*/  F2FP.BF16.F32.PACK_AB R168, R168, R8 ;  /* 0x00000008a8a8723e */ /* 0x000fc600000010ff */
[----:B------:R-:W-:-:S03]  /*5d00*/  FADD.FTZ R8, R170, R5 ;  /* 0x00000005aa087221 */ /* 0x000fc60000010000 */
[----:B------:R-:W2:Y:S01]  /*5d10*/  MUFU.EX2 R175, R172 ;  /* 0x000000ac00af7308 */ /* 0x000ea20000000800 */
[C---:B-1----:R-:W-:Y:S01]  /*5d20*/  FADD.FTZ R6, R182.reuse, R11 ;  /* 0x0000000bb6067221 */ /* 0x042fe20000010000 */
[----:B------:R-:W-:-:S06]  /*5d30*/  F2FP.BF16.F32.PACK_AB R169, R182, R179 ;  /* 0x000000b3b6a9723e */ /* 0x000fcc00000010ff */
[----:B------:R-:W1:Y:S01]  /*5d40*/  MUFU.EX2 R185, R185 ;  /* 0x000000b900b97308 */ /* 0x000e620000000800 */
[----:B0-----:R-:W-:-:S07]  /*5d50*/  FADD.FTZ R6, R183, R6 ;  /* 0x00000006b7067221 */ /* 0x001fce0000010000 */
[----:B------:R-:W0:Y:S01]  /*5d60*/  MUFU.EX2 R172, R173 ;  /* 0x000000ad00ac7308 */ /* 0x000e220000000800 */
[C---:B--2---:R-:W-:Y:S01]  /*5d70*/  FADD.FTZ R5, R175.reuse, R8 ;  /* 0x00000008af057221 */ /* 0x044fe20000010000 */
[----:B------:R-:W-:-:S06]  /*5d80*/  F2FP.BF16.F32.PACK_AB R170, R175, R170 ;  /* 0x000000aaafaa723e */ /* 0x000fcc00000010ff */
[----:B------:R-:W2:Y:S01]  /*5d90*/  MUFU.EX2 R173, R186 ;  /* 0x000000ba00ad7308 */ /* 0x000ea20000000800 */
[C---:B-1----:R-:W-:Y:S01]  /*5da0*/  FADD.FTZ R6, R185.reuse, R6 ;  /* 0x00000006b9067221 */ /* 0x042fe20000010000 */
[----:B------:R-:W-:-:S06]  /*5db0*/  F2FP.BF16.F32.PACK_AB R171, R185, R183 ;  /* 0x000000b7b9ab723e */ /* 0x000fcc00000010ff */
[----:B------:R-:W1:Y:S01]  /*5dc0*/  MUFU.EX2 R177, R177 ;  /* 0x000000b100b17308 */ /* 0x000e620000000800 */
[----:B0-----:R-:W-:-:S07]  /*5dd0*/  FADD.FTZ R8, R172, R5 ;  /* 0x00000005ac087221 */ /* 0x001fce0000010000 */
[----:B------:R-:W0:Y:S01]  /*5de0*/  MUFU.EX2 R187, R187 ;  /* 0x000000bb00bb7308 */ /* 0x000e220000000800 */
[----:B--2---:R-:W-:-:S07]  /*5df0*/  FADD.FTZ R6, R173, R6 ;  /* 0x00000006ad067221 */ /* 0x004fce0000010000 */
[----:B------:R-:W2:Y:S01]  /*5e00*/  MUFU.EX2 R174, R180 ;  /* 0x000000b400ae7308 */ /* 0x000ea20000000800 */
[C---:B-1----:R-:W-:Y:S01]  /*5e10*/  FADD.FTZ R5, R177.reuse, R8 ;  /* 0x00000008b1057221 */ /* 0x042fe20000010000 */
[----:B------:R-:W-:-:S06]  /*5e20*/  F2FP.BF16.F32.PACK_AB R172, R177, R172 ;  /* 0x000000acb1ac723e */ /* 0x000fcc00000010ff */
[----:B------:R-:W1:Y:S01]  /*5e30*/  MUFU.EX2 R188, R188 ;  /* 0x000000bc00bc7308 */ /* 0x000e620000000800 */
[C---:B0-----:R-:W-:Y:S01]  /*5e40*/  FADD.FTZ R11, R187.reuse, R6 ;  /* 0x00000006bb0b7221 */ /* 0x041fe20000010000 */
[----:B------:R-:W-:-:S06]  /*5e50*/  F2FP.BF16.F32.PACK_AB R173, R187, R173 ;  /* 0x000000adbbad723e */ /* 0x000fcc00000010ff */
[----:B------:R-:W0:Y:S01]  /*5e60*/  MUFU.EX2 R181, R181 ;  /* 0x000000b500b57308 */ /* 0x000e220000000800 */
[----:B--2---:R-:W-:-:S07]  /*5e70*/  FADD.FTZ R6, R174, R5 ;  /* 0x00000005ae067221 */ /* 0x004fce0000010000 */
[----:B------:R-:W2:Y:S01]  /*5e80*/  MUFU.EX2 R175, R195 ;  /* 0x000000c300af7308 */ /* 0x000ea20000000800 */
[----:B-1----:R-:W-:Y:S01]  /*5e90*/  FADD.FTZ R8, R188, R11 ;  /* 0x0000000bbc087221 */ /* 0x002fe20000010000 */
[C---:B0-----:R-:W-:Y:S01]  /*5ea0*/  FADD.FTZ R5, R181.reuse, R6 ;  /* 0x00000006b5057221 */ /* 0x041fe20000010000 */
[----:B------:R-:W-:Y:S02]  /*5eb0*/  F2FP.BF16.F32.PACK_AB R174, R181, R174 ;  /* 0x000000aeb5ae723e */ /* 0x000fe400000010ff */
[C---:B--2---:R-:W-:Y:S01]  /*5ec0*/  FADD.FTZ R6, R175.reuse, R8 ;  /* 0x00000008af067221 */ /* 0x044fe20000010000 */
[----:B------:R-:W-:Y:S01]  /*5ed0*/  F2FP.BF16.F32.PACK_AB R175, R175, R188 ;  /* 0x000000bcafaf723e */ /* 0x000fe200000010ff */
[----:B------:R-:W-:Y:S06]  /*5ee0*/  @!P0 BRA `(.L_x_404) ;  /* 0x0000000000048947 */ /* 0x000fec0003800000 */
[----:B------:R-:W-:Y:S01]  /*5ef0*/  BPT.TRAP 0x1 ;  /* 0x000000040000795c */ /* 0x000fe20000300000 */
.L_x_404:
[----:B------:R0:W1:Y:S01]  /*5f00*/  SYNCS.PHASECHK.TRANS64.TRYWAIT P1, [UR25+0x22850], R7 ;  /* 0x02285007ff0075a7 */ /* 0x0000620008020159 */
[----:B------:R-:W-:Y:S05]  /*5f10*/  @!P0 BRA `(.L_x_405) ;  /* 0x0000000000048947 */ /* 0x000fea0003800000 */
[----:B------:R-:W-:Y:S01]  /*5f20*/  BPT.TRAP 0x1 ;  /* 0x000000040000795c */ /* 0x000fe20000300000 */
.L_x_405:
[----:B-1----:R-:W-:Y:S05]  /*5f30*/  @P1 BRA `(.L_x_406) ;  /* 0x0000000000081947 */ /* 0x002fea0003800000 */
[----:B------:R-:W1:Y:S02]  /*5f40*/  SYNCS.PHASECHK.TRANS64.TRYWAIT P1, [UR25+0x22850], R7 ;  /* 0x02285007ff0075a7 */ /* 0x000e640008020159 */
[----:B-1----:R-:W-:Y:S05]  /*5f50*/  @!P1 BRA `(.L_x_407) ;  /* 0x000000ac00dc9947 */ /* 0x002fea0003800000 */
.L_x_406:
[----:B-1----:R-:W1:Y:S01]  /*5f60*/  S2R R8, SR_TID.X ;  /* 0x0000000000087919 */ /* 0x002e620000002100 */
[----:B------:R-:W-:Y:S01]  /*5f70*/  UIMAD UR11, UR37, 0xc00, UR21 ;  /* 0x00000c00250b78a4 */ /* 0x000fe2000f8e0215 */
[----:B------:R-:W-:-:S06]  /*5f80*/  UMOV UR7, 0x40000040 ;  /* 0x4000004000077882 */ /* 0x000fcc0000000000 */
[----:B------:R-:W-:Y:S01]  /*5f90*/  UMOV UR6, UR11 ;  /* 0x0000000b00067c82 */ /* 0x000fe20008000000 */
[----:B-1----:R-:W-:-:S05]  /*5fa0*/  SHF.R.U32.HI R8, RZ, 0x7, R8 ;  /* 0x00000007ff087819 */ /* 0x002fca0000011608 */
[----:B0-----:R-:W-:-:S05]  /*5fb0*/  VIADD R7, R8, 0x8 ;  /* 0x0000000808077836 */ /* 0x001fca0000000000 */
[----:B------:R0:W-:Y:S06]  /*5fc0*/  BAR.SYNC.DEFER_BLOCKING R7, 0x100 ;  /* 0x000400070000751d */ /* 0x0001ec0000010000 */
        /* <DEDUP_REMOVED lines=33> */
[----:B0-----:R-:W-:Y:S05]  /*61e0*/  @!P0 BRA `(.L_x_408) ;  /* 0x0000000000048947 */ /* 0x001fea0003800000 */
[----:B------:R-:W-:Y:S01]  /*61f0*/  BPT.TRAP 0x1 ;  /* 0x000000040000795c */ /* 0x000fe20000300000 */
.L_x_408:
[----:B------:R-:W-:Y:S01]  /*6200*/  UIADD3 UR25, UR25, 0x22860, URZ ;  /* 0x0002286019197890 */ /* 0x000fe2000fffe03f */
[----:B------:R-:W-:Y:S01]  /*6210*/  PLOP3.LUT P1, PT, PT, PT, UP0, 0x80, 0x0 ;  /* 0x000000000000781c */ /* 0x000fe20003f2f008 */
[----:B------:R-:W-:Y:S02]  /*6220*/  IMAD.MOV.U32 R8, RZ, RZ, R4 ;  /* 0x000000ffff087224 */ /* 0x000fe400078e0004 */
[----:B------:R-:W-:Y:S01]  /*6230*/  UPRMT UR25, UR24, 0x654, UR25 ;  /* 0x0000065418197896 */ /* 0x000fe20008000019 */
[----:B------:R-:W-:-:S08]  /*6240*/  IMAD.MOV.U32 R9, RZ, RZ, R3 ;  /* 0x000000ffff097224 */ /* 0x000fd000078e0003 */
[----:B------:R-:W-:Y:S01]  /*6250*/  SYNCS.ARRIVE.TRANS64.RED.A1T0 RZ, [UR25], RZ ;  /* 0x000000ffffff79a7 */ /* 0x000fe20008100419 */
[----:B------:R-:W-:Y:S05]  /*6260*/  @P1 BRA `(.L_x_409) ;  /* 0xffffffdc002c1947 */ /* 0x000fea000383ffff */
.L_x_398:
[----:B------:R-:W0:Y:S01]  /*6270*/  SHFL.BFLY PT, R8, R5, 0x2, 0x1f ;  /* 0x0c401f0005087f89 */ /* 0x000e2200000e0000 */
[----:B------:R-:W-:Y:S01]  /*6280*/  UIADD3 UR37, UR37, 0x1, URZ ;  /* 0x0000000125257890 */ /* 0x000fe2000fffe03f */
[----:B------:R1:W-:Y:S06]  /*6290*/  BAR.ARV R0, 0x100 ;  /* 0x000400000000751d */ /* 0x0003ec0000002000 */
[----:B------:R-:W-:Y:S02]  /*62a0*/  UISETP.NE.AND UP0, UPT, UR37, 0x2, UPT ;  /* 0x000000022500788c */ /* 0x000fe4000bf05270 */
[----:B------:R-:W-:Y:S06]  /*62b0*/  BAR.ARV 0x8, 0x180 ;  /* 0x0206000000007b1d */ /* 0x000fec0000002000 */
[----:B-1----:R-:W-:Y:S01]  /*62c0*/  IMAD.MOV.U32 R0, RZ, RZ, -0x800000 ;  /* 0xff800000ff007424 */ /* 0x002fe200078e00ff */
[----:B------:R-:W-:Y:S01]  /*62d0*/  USEL UR4, URZ, 0x1, UP0 ;  /* 0x000000013f047887 */ /* 0x000fe20008000000 */
[----:B------:R-:W1:Y:S01]  /*62e0*/  SHFL.BFLY PT, R7, R6, 0x2, 0x1f ;  /* 0x0c401f0006077f89 */ /* 0x000e6200000e0000 */
[----:B------:R-:W-:Y:S01]  /*62f0*/  PLOP3.LUT P0, PT, PT, PT, PT, 0x8, 0x0 ;  /* 0x000000000000781c */ /* 0x000fe20003f0e170 */
[----:B------:R-:W-:Y:S01]  /*6300*/  UIADD3 UR46, UR46, 0x1, URZ ;  /* 0x000000012e2e7890 */ /* 0x000fe2000fffe03f */
[----:B0-2---:R-:W-:Y:S01]  /*6310*/  FADD.FTZ R9, R8, R5 ;  /* 0x0000000508097221 */ /* 0x005fe20000010000 */
[----:B------:R-:W-:Y:S01]  /*6320*/  IMAD.MOV.U32 R5, RZ, RZ, RZ ;  /* 0x000000ffff057224 */ /* 0x000fe200078e00ff */
[----:B------:R-:W-:-:S02]  /*6330*/  USEL UR37, UR37, URZ, UP0 ;  /* 0x0000003f25257287 */ /* 0x000fc40008000000 */
[----:B------:R-:W-:Y:S01]  /*6340*/  ULOP3.LUT UR36, UR36, UR4, URZ, 0x3c, !UPT ;  /* 0x0000000424247292 */ /* 0x000fe2000f8e3c3f */
[----:B------:R-:W0:Y:S01]  /*6350*/  SHFL.BFLY PT, R8, R9, 0x1, 0x1f ;  /* 0x0c201f0009087f89 */ /* 0x000e2200000e0000 */
[----:B-1----:R-:W-:-:S05]  /*6360*/  FADD.FTZ R10, R7, R6 ;  /* 0x00000006070a7221 */ /* 0x002fca0000010000 */
[----:B------:R-:W1:Y:S01]  /*6370*/  SHFL.BFLY PT, R7, R10, 0x1, 0x1f ;  /* 0x0c201f000a077f89 */ /* 0x000e6200000e0000 */
[----:B0-----:R-:W-:Y:S01]  /*6380*/  FADD.FTZ R11, R9, R8 ;  /* 0x00000008090b7221 */ /* 0x001fe20000010000 */
[----:B------:R-:W-:Y:S02]  /*6390*/  IMAD.MOV.U32 R8, RZ, RZ, RZ ;  /* 0x000000ffff087224 */ /* 0x000fe400078e00ff */
[----:B------:R-:W-:Y:S02]  /*63a0*/  IMAD.U32 R9, RZ, RZ, UR10 ;  /* 0x0000000aff097e24 */ /* 0x000fe4000f8e00ff */
[----:B------:R-:W-:-:S13]  /*63b0*/  FSETP.NE.FTZ.AND P1, PT, R11, RZ, PT ;  /* 0x000000ff0b00720b */ /* 0x000fda0003f35000 */
[----:B------:R-:W0:Y:S01]  /*63c0*/  @P1 MUFU.RCP R8, R11 ;  /* 0x0000000b00081308 */ /* 0x000e220000001000 */
[----:B------:R-:W-:Y:S01]  /*63d0*/  @P1 FMUL.FTZ R9, R9, 0.69314718246459960938 ;  /* 0x3f31721809091820 */ /* 0x000fe20000410000 */
[----:B-1----:R-:W-:-:S05]  /*63e0*/  FADD.FTZ R6, R10, R7 ;  /* 0x000000070a067221 */ /* 0x002fca0000010000 */
[----:B------:R-:W-:Y:S01]  /*63f0*/  FSETP.NE.FTZ.AND P2, PT, R6, RZ, PT ;  /* 0x000000ff0600720b */ /* 0x000fe20003f55000 */
[----:B------:R-:W1:Y:S01]  /*6400*/  @P1 MUFU.LG2 R7, R11 ;  /* 0x0000000b00071308 */ /* 0x000e620000000c00 */
[-C--:B0-----:R-:W-:Y:S01]  /*6410*/  FMUL.FTZ R24, R24, R8.reuse ;  /* 0x0000000818187220 */ /* 0x081fe20000410000 */
[-C--:B------:R-:W-:Y:S01]  /*6420*/  FMUL.FTZ R25, R25, R8.reuse ;  /* 0x0000000819197220 */ /* 0x080fe20000410000 */
[----:B------:R-:W-:-:S09]  /*6430*/  FMUL.FTZ R28, R28, R8 ;  /* 0x000000081c1c7220 */ /* 0x000fd20000410000 */
[----:B------:R-:W0:Y:S01]  /*6440*/  @P2 MUFU.LG2 R10, R6 ;  /* 0x00000006000a2308 */ /* 0x000e220000000c00 */
[-C--:B------:R-:W-:Y:S01]  /*6450*/  FMUL.FTZ R29, R29, R8.reuse ;  /* 0x000000081d1d7220 */ /* 0x080fe20000410000 */
[-C--:B------:R-:W-:Y:S01]  /*6460*/  FMUL.FTZ R32, R32, R8.reuse ;  /* 0x0000000820207220 */ /* 0x080fe20000410000 */
[-C--:B------:R-:W-:Y:S01]  /*6470*/  FMUL.FTZ R33, R33, R8.reuse ;  /* 0x0000000821217220 */ /* 0x080fe20000410000 */
[-C--:B------:R-:W-:Y:S01]  /*6480*/  FMUL.FTZ R36, R36, R8.reuse ;  /* 0x0000000824247220 */ /* 0x080fe20000410000 */
[-C--:B------:R-:W-:Y:S01]  /*6490*/  FMUL.FTZ R37, R37, R8.reuse ;  /* 0x0000000825257220 */ /* 0x080fe20000410000 */
[-C--:B------:R-:W-:Y:S01]  /*64a0*/  FMUL.FTZ R40, R40, R8.reuse ;  /* 0x0000000828287220 */ /* 0x080fe20000410000 */
[-C--:B------:R-:W-:Y:S01]  /*64b0*/  FMUL.FTZ R41, R41, R8.reuse ;  /* 0x0000000829297220 */ /* 0x080fe20000410000 */
[----:B------:R2:W3:Y:S01]  /*64c0*/  @P2 MUFU.RCP R5, R6 ;  /* 0x0000000600052308 */ /* 0x0004e20000001000 */
        /* <DEDUP_REMOVED lines=54> */
[----:B------:R-:W-:-:S02]  /*6830*/  IMAD.U32 R8, RZ, RZ, UR10 ;  /* 0x0000000aff087e24 */ /* 0x000fc4000f8e00ff */
[----:B-1----:R-:W-:Y:S01]  /*6840*/  @P1 FMUL.FTZ R7, R7, 0.69314718246459960938 ;  /* 0x3f31721807071820 */ /* 0x002fe20000410000 */
[----:B0-----:R-:W-:Y:S01]  /*6850*/  @P2 FMUL.FTZ R10, R10, 0.69314718246459960938 ;  /* 0x3f3172180a0a2820 */ /* 0x001fe20000410000 */
[----:B--2---:R-:W-:Y:S02]  /*6860*/  IMAD.MOV.U32 R6, RZ, RZ, -0x800000 ;  /* 0xff800000ff067424 */ /* 0x004fe400078e00ff */
[----:B------:R-:W-:Y:S01]  /*6870*/  @P2 FMUL.FTZ R8, R8, 0.69314718246459960938 ;  /* 0x3f31721808082820 */ /* 0x000fe20000410000 */
[-C--:B---3--:R-:W-:Y:S01]  /*6880*/  FMUL.FTZ R26, R26, R5.reuse ;  /* 0x000000051a1a7220 */ /* 0x088fe20000410000 */
        /* <DEDUP_REMOVED lines=65> */
.L_x_385:
[----:B------:R-:W0:Y:S08]  /*6ca0*/  S2UR UR4, SR_CgaCtaId ;  /* 0x00000000000479c3 */ /* 0x000e300000008800 */
[----:B------:R-:W-:Y:S06]  /*6cb0*/  BAR.SYNC.DEFER_BLOCKING 0x5, 0x180 ;  /* 0x0146000000007b1d */ /* 0x000fec0000010000 */
[----:B------:R-:W-:Y:S01]  /*6cc0*/  UMOV UR8, 0x400 ;  /* 0x0000040000087882 */ /* 0x000fe20000000000 */
[----:B------:R-:W-:Y:S01]  /*6cd0*/  BSSY B0, `(.L_x_410) ;  /* 0x000047b000007945 */ /* 0x000fe20003800000 */
[----:B0-----:R-:W-:-:S09]  /*6ce0*/  ULEA UR8, UR4, UR8, 0x18 ;  /* 0x0000000804087291 */ /* 0x001fd2000f8ec03f */
[----:B------:R-:W0:Y:S02]  /*6cf0*/  LDS.128 R8, [UR8+0x228d0] ;  /* 0x0228d008ff087984 */ /* 0x000e240008000c00 */
[----:B0-----:R-:W-:Y:S02]  /*6d00*/  R2UR UR6, R9 ;  /* 0x00000000090672ca */ /* 0x001fe400000e0000 */
[----:B------:R-:W-:Y:S02]  /*6d10*/  R2UR UR5, R10 ;  /* 0x000000000a0572ca */ /* 0x000fe400000e0000 */
[----:B------:R-:W-:Y:S01]  /*6d20*/  R2UR UR7, R11 ;  /* 0x000000000b0772ca */ /* 0x000fe200000e0000 */
[----:B------:R-:W-:Y:S06]  /*6d30*/  BAR.ARV 0x4, 0x180 ;  /* 0x0106000000007b1d */ /* 0x000fec0000002000 */
[----:B------:R-:W-:Y:S08]  /*6d40*/  @P0 BRA `(.L_x_411) ;  /* 0x0000003400f00947 */ /* 0x000ff00003800000 */
[----:B------:R-:W2:Y:S01]  /*6d50*/  LDL R3, [R1+0x30] ;  /* 0x0000300001037983 */ /* 0x000ea20000100800 */
[----:B------:R-:W0:Y:S01]  /*6d60*/  S2UR UR4, SR_SWINHI ;  /* 0x00000000000479c3 */ /* 0x000e220000002f00 */
[----:B------:R-:W-:Y:S01]  /*6d70*/  IMAD.MOV.U32 R4, RZ, RZ, 0x2 ;  /* 0x00000002ff047424 */ /* 0x000fe200078e00ff */
[----:B------:R-:W-:Y:S01]  /*6d80*/  F2FP.BF16.F32.PACK_AB R10, R29, R28 ;  /* 0x0000001c1d0a723e */ /* 0x000fe200000010ff */
[----:B------:R-:W-:Y:S01]  /*6d90*/  ULDC.64 UR14, c[0x0][0xc00] ;  /* 0x00030000000e7ab9 */ /* 0x000fe20000000a00 */
[----:B------:R-:W3:Y:S01]  /*6da0*/  LDL R176, [R1+0x2c] ;  /* 0x00002c0001b07983 */ /* 0x000ee20000100800 */
[----:B------:R-:W-:Y:S01]  /*6db0*/  UMOV UR10, UR8 ;  /* 0x00000008000a7c82 */ /* 0x000fe20008000000 */
[----:B0-----:R-:W-:Y:S01]  /*6dc0*/  UMOV UR11, UR4 ;  /* 0x00000004000b7c82 */ /* 0x001fe20008000000 */
[----:B------:R-:W-:Y:S02]  /*6dd0*/  F2FP.BF16.F32.PACK_AB R11, R31, R30 ;  /* 0x0000001e1f0b723e */ /* 0x000fe400000010ff */
[----:B------:R-:W-:-:S02]  /*6de0*/  F2FP.BF16.F32.PACK_AB R14, R37, R36 ;  /* 0x00000024250e723e */ /* 0x000fc400000010ff */
[----:B------:R-:W-:Y:S01]  /*6df0*/  F2FP.BF16.F32.PACK_AB R15, R39, R38 ;  /* 0x00000026270f723e */ /* 0x000fe200000010ff */
[----:B------:R-:W-:Y:S02]  /*6e00*/  USHF.L.U32 UR4, UR39, 0x2, URZ ;  /* 0x0000000227047899 */ /* 0x000fe4000800063f */
[----:B------:R-:W-:Y:S02]  /*6e10*/  USHF.L.U64.HI UR16, UR39, 0x2, UR40 ;  /* 0x0000000227107899 */ /* 0x000fe40008010228 */
[----:B------:R-:W-:-:S04]  /*6e20*/  UIADD3 UR9, UP0, UR4, UR14, URZ ;  /* 0x0000000e04097290 */ /* 0x000fc8000ff1e03f */
[----:B------:R-:W-:Y:S01]  /*6e30*/  UIADD3.X UR12, UR16, UR15, URZ, UP0, !UPT ;  /* 0x0000000f100c7290 */ /* 0x000fe200087fe43f */
[----:B------:R-:W-:Y:S01]  /*6e40*/  BAR.SYNC.DEFER_BLOCKING 0x1, 0x100 ;  /* 0x0044000000007b1d */ /* 0x000fe20000010000 */
[----:B--2---:R-:W-:-:S03]  /*6e50*/  IMAD.WIDE R4, R3, R4, UR10 ;  /* 0x0000000a03047e25 */ /* 0x004fc6000f8e0204 */
[C---:B------:R-:W-:Y:S02]  /*6e60*/  IADD3 R163, P0, R4.reuse, 0x40, RZ ;  /* 0x0000004004a37810 */ /* 0x040fe40007f1e0ff */
[C---:B------:R-:W-:Y:S02]  /*6e70*/  IADD3 R13, P1, R4.reuse, 0x20, RZ ;  /* 0x00000020040d7810 */ /* 0x040fe40007f3e0ff */
[----:B------:R-:W-:Y:S02]  /*6e80*/  LOP3.LUT R162, R163, 0x380, RZ, 0xc0, !PT ;  /* 0x00000380a3a27812 */ /* 0x000fe400078ec0ff */
[----:B------:R-:W-:Y:S02]  /*6e90*/  LOP3.LUT R12, R13, 0x380, RZ, 0xc0, !PT ;  /* 0x000003800d0c7812 */ /* 0x000fe400078ec0ff */
[----:B------:R-:W-:Y:S02]  /*6ea0*/  LOP3.LUT R9, R4, 0x380, RZ, 0xc0, !PT ;  /* 0x0000038004097812 */ /* 0x000fe400078ec0ff */
[----:B------:R-:W-:-:S02]  /*6eb0*/  SHF.R.U64 R162, R162, 0x3, RZ ;  /* 0x00000003a2a27819 */ /* 0x000fc400000012ff */
[C---:B------:R-:W-:Y:S02]  /*6ec0*/  IADD3 R171, P5, R4.reuse, 0x4040, RZ ;  /* 0x0000404004ab7810 */ /* 0x040fe40007fbe0ff */
[C---:B------:R-:W-:Y:S02]  /*6ed0*/  IADD3 R167, P3, R4.reuse, 0x4000, RZ ;  /* 0x0000400004a77810 */ /* 0x040fe40007f7e0ff */
[----:B------:R-:W-:Y:S02]  /*6ee0*/  IADD3 R153, P2, R4, 0x4060, RZ ;  /* 0x0000406004997810 */ /* 0x000fe40007f5e0ff */
[----:B------:R-:W-:Y:S02]  /*6ef0*/  SHF.R.U64 R12, R12, 0x3, RZ ;  /* 0x000000030c0c7819 */ /* 0x000fe400000012ff */
[----:B------:R-:W-:Y:S02]  /*6f00*/  IADD3 R165, P4, R4, 0x60, RZ ;  /* 0x0000006004a57810 */ /* 0x000fe40007f9e0ff */
[----:B------:R-:W-:-:S02]  /*6f10*/  SHF.R.U64 R9, R9, 0x3, RZ ;  /* 0x0000000309097819 */ /* 0x000fc400000012ff */
[----:B------:R-:W-:Y:S01]  /*6f20*/  LOP3.LUT R162, R162, R163, RZ, 0x3c, !PT ;  /* 0x000000a3a2a27212 */ /* 0x000fe200078e3cff */
[----:B------:R-:W-:Y:S01]  /*6f30*/  IMAD.X R163, RZ, RZ, R5, P0 ;  /* 0x000000ffffa37224 */ /* 0x000fe200000e0605 */
[C---:B------:R-:W-:Y:S02]  /*6f40*/  IADD3 R169, P6, R4.reuse, 0x4020, RZ ;  /* 0x0000402004a97810 */ /* 0x040fe40007fde0ff */
[----:B------:R-:W-:Y:S02]  /*6f50*/  LOP3.LUT R170, R171, 0x380, RZ, 0xc0, !PT ;  /* 0x00000380abaa7812 */ /* 0x000fe400078ec0ff */
[----:B------:R-:W-:Y:S02]  /*6f60*/  LOP3.LUT R166, R167, 0x380, RZ, 0xc0, !PT ;  /* 0x00000380a7a67812 */ /* 0x000fe400078ec0ff */
[----:B------:R-:W-:Y:S02]  /*6f70*/  LOP3.LUT R152, R153, 0x380, RZ, 0xc0, !PT ;  /* 0x0000038099987812 */ /* 0x000fe400078ec0ff */
[----:B------:R-:W-:-:S02]  /*6f80*/  IADD3 R155, P0, R4, 0x8020, RZ ;  /* 0x00008020049b7810 */ /* 0x000fc40007f1e0ff */
[----:B------:R-:W-:Y:S01]  /*6f90*/  LOP3.LUT R12, R12, R13, RZ, 0x3c, !PT ;  /* 0x0000000d0c0c7212 */ /* 0x000fe200078e3cff */
[--C-:B------:R-:W-:Y:S01]  /*6fa0*/  IMAD.X R13, RZ, RZ, R5.reuse, P1 ;  /* 0x000000ffff0d7224 */ /* 0x100fe200008e0605 */
[----:B------:R-:W-:Y:S02]  /*6fb0*/  LOP3.LUT R164, R165, 0x380, RZ, 0xc0, !PT ;  /* 0x00000380a5a47812 */ /* 0x000fe400078ec0ff */
[----:B------:R-:W-:Y:S01]  /*6fc0*/  LOP3.LUT R8, R9, R4, RZ, 0x3c, !PT ;  /* 0x0000000409087212 */ /* 0x000fe200078e3cff */
[----:B------:R-:W-:Y:S01]  /*6fd0*/  IMAD.MOV.U32 R9, RZ, RZ, R5 ;  /* 0x000000ffff097224 */ /* 0x000fe200078e0005 */
[----:B------:R-:W-:Y:S02]  /*6fe0*/  LOP3.LUT R168, R169, 0x380, RZ, 0xc0, !PT ;  /* 0x00000380a9a87812 */ /* 0x000fe400078ec0ff */
[----:B------:R-:W-:Y:S02]  /*6ff0*/  SHF.R.U64 R170, R170, 0x3, RZ ;  /* 0x00000003aaaa7819 */ /* 0x000fe400000012ff */
[----:B------:R-:W-:-:S02]  /*7000*/  IADD3 R173, P1, R4, 0x8000, RZ ;  /* 0x0000800004ad7810 */ /* 0x000fc40007f3e0ff */
[----:B------:R-:W-:Y:S02]  /*7010*/  SHF.R.U64 R166, R166, 0x3, RZ ;  /* 0x00000003a6a67819 */ /* 0x000fe400000012ff */
[----:B------:R-:W-:Y:S02]  /*7020*/  SHF.R.U64 R152, R152, 0x3, RZ ;  /* 0x0000000398987819 */ /* 0x000fe400000012ff */
[----:B------:R-:W-:Y:S02]  /*7030*/  LOP3.LUT R154, R155, 0x380, RZ, 0xc0, !PT ;  /* 0x000003809b9a7812 */ /* 0x000fe400078ec0ff */
[----:B------:R-:W-:Y:S02]  /*7040*/  SHF.R.U64 R164, R164, 0x3, RZ ;  /* 0x00000003a4a47819 */ /* 0x000fe400000012ff */
[----:B------:R-:W-:Y:S02]  /*7050*/  SHF.R.U64 R168, R168, 0x3, RZ ;  /* 0x00000003a8a87819 */ /* 0x000fe400000012ff */
[----:B------:R-:W-:-:S02]  /*7060*/  MOV R7, R8 ;  /* 0x0000000800077202 */ /* 0x000fc40000000f00 */
[----:B------:R-:W-:Y:S01]  /*7070*/  LOP3.LUT R170, R170, R171, RZ, 0x3c, !PT ;  /* 0x000000abaaaa7212 */ /* 0x000fe200078e3cff */
[--C-:B------:R-:W-:Y:S01]  /*7080*/  IMAD.X R171, RZ, RZ, R5.reuse, P5 ;  /* 0x000000ffffab7224 */ /* 0x100fe200028e0605 */
[----:B------:R-:W-:Y:S02]  /*7090*/  LOP3.LUT R172, R173, 0x380, RZ, 0xc0, !PT ;  /* 0x00000380adac7812 */ /* 0x000fe400078ec0ff */
[----:B------:R-:W-:Y:S01]  /*70a0*/  LOP3.LUT R166, R166, R167, RZ, 0x3c, !PT ;  /* 0x000000a7a6a67212 */ /* 0x000fe200078e3cff */
[--C-:B------:R-:W-:Y:S01]  /*70b0*/  IMAD.X R167, RZ, RZ, R5.reuse, P3 ;  /* 0x000000ffffa77224 */ /* 0x100fe200018e0605 */
[----:B------:R-:W-:Y:S02]  /*70c0*/  F2FP.BF16.F32.PACK_AB R8, R25, R24 ;  /* 0x000000181908723e */ /* 0x000fe400000010ff */
[----:B------:R-:W-:Y:S02]  /*70d0*/  F2FP.BF16.F32.PACK_AB R9, R27, R26 ;  /* 0x0000001a1b09723e */ /* 0x000fe400000010ff */
[----:B------:R-:W-:Y:S01]  /*70e0*/  LOP3.LUT R152, R152, R153, RZ, 0x3c, !PT ;  /* 0x0000009998987212 */ /* 0x000fe200078e3cff */
[----:B------:R-:W-:Y:S01]  /*70f0*/  IMAD.X R153, RZ, RZ, R5, P2 ;  /* 0x000000ffff997224 */ /* 0x000fe200010e0605 */
[----:B------:R-:W-:-:S02]  /*7100*/  MOV R3, R12 ;  /* 0x0000000c00037202 */ /* 0x000fc40000000f00 */
[----:B------:R-:W-:Y:S02]  /*7110*/  SHF.R.U64 R154, R154, 0x3, RZ ;  /* 0x000000039a9a7819 */ /* 0x000fe400000012ff */
[----:B------:R-:W-:Y:S01]  /*7120*/  LOP3.LUT R164, R164, R165, RZ, 0x3c, !PT ;  /* 0x000000a5a4a47212 */ /* 0x000fe200078e3cff */
[--C-:B------:R-:W-:Y:S01]  /*7130*/  IMAD.X R165, RZ, RZ, R5.reuse, P4 ;  /* 0x000000ffffa57224 */ /* 0x100fe200020e0605 */
[----:B------:R-:W-:Y:S02]  /*7140*/  F2FP.BF16.F32.PACK_AB R12, R33, R32 ;  /* 0x00000020210c723e */ /* 0x000fe400000010ff */
[----:B------:R-:W-:Y:S02]  /*7150*/  F2FP.BF16.F32.PACK_AB R13, R35, R34 ;  /* 0x00000022230d723e */ /* 0x000fe400000010ff */
[----:B------:R-:W-:Y:S02]  /*7160*/  IADD3 R21, P5, R4, 0xc020, RZ ;  /* 0x0000c02004157810 */ /* 0x000fe40007fbe0ff */
[----:B------:R-:W-:Y:S01]  /*7170*/  LOP3.LUT R168, R168, R169, RZ, 0x3c, !PT ;  /* 0x000000a9a8a87212 */ /* 0x000fe200078e3cff */
[----:B------:R-:W-:Y:S01]  /*7180*/  IMAD.X R169, RZ, RZ, R5, P6 ;  /* 0x000000ffffa97224 */ /* 0x000fe200030e0605 */
[----:B------:R-:W-:-:S02]  /*7190*/  IADD3 R159, P3, R4, 0x8060, RZ ;  /* 0x00008060049f7810 */ /* 0x000fc40007f7e0ff */
[----:B------:R-:W-:Y:S02]  /*71a0*/  IADD3 R157, P2, R4, 0xc040, RZ ;  /* 0x0000c040049d7810 */ /* 0x000fe40007f5e0ff */
[----:B------:R-:W-:Y:S02]  /*71b0*/  SHF.R.U64 R172, R172, 0x3, RZ ;  /* 0x00000003acac7819 */ /* 0x000fe400000012ff */
[----:B------:R-:W-:Y:S01]  /*71c0*/  IADD3 R175, P4, R4, 0x8040, RZ ;  /* 0x0000804004af7810 */ /* 0x000fe20007f9e0ff */
[----:B------:R0:W-:Y:S01]  /*71d0*/  STSM.16.M88.4 [R7], R8 ;  /* 0x0000000807007844 */ /* 0x0001e20000000200 */
[----:B------:R-:W-:Y:S01]  /*71e0*/  LOP3.LUT R154, R154, R155, RZ, 0x3c, !PT ;  /* 0x0000009b9a9a7212 */ /* 0x000fe200078e3cff */
[----:B------:R-:W-:Y:S01]  /*71f0*/  IMAD.X R155, RZ, RZ, R5, P0 ;  /* 0x000000ffff9b7224 */ /* 0x000fe200000e0605 */
[----:B------:R-:W-:Y:S01]  /*7200*/  IADD3 R161, P6, R4, 0xc000, RZ ;  /* 0x0000c00004a17810 */ /* 0x000fe20007fde0ff */
[----:B------:R1:W-:Y:S01]  /*7210*/  STSM.16.M88.4 [R3], R12 ;  /* 0x0000000c03007844 */ /* 0x0003e20000000200 */
[----:B------:R-:W-:-:S02]  /*7220*/  LOP3.LUT R20, R21, 0x380, RZ, 0xc0, !PT ;  /* 0x0000038015147812 */ /* 0x000fc400078ec0ff */
[----:B------:R-:W-:Y:S02]  /*7230*/  LOP3.LUT R158, R159, 0x380, RZ, 0xc0, !PT ;  /* 0x000003809f9e7812 */ /* 0x000fe400078ec0ff */
[----:B------:R-:W-:Y:S02]  /*7240*/  LOP3.LUT R156, R157, 0x380, RZ, 0xc0, !PT ;  /* 0x000003809d9c7812 */ /* 0x000fe400078ec0ff */
[----:B------:R-:W-:Y:S02]  /*7250*/  MOV R163, R162 ;  /* 0x000000a200a37202 */ /* 0x000fe40000000f00 */
[----:B------:R-:W-:Y:S01]  /*7260*/  LOP3.LUT R172, R172, R173, RZ, 0x3c, !PT ;  /* 0x000000adacac7212 */ /* 0x000fe200078e3cff */
[----:B------:R-:W-:Y:S01]  /*7270*/  IMAD.X R173, RZ, RZ, R5, P1 ;  /* 0x000000ffffad7224 */ /* 0x000fe200008e0605 */
[----:B------:R-:W-:Y:S02]  /*7280*/  LOP3.LUT R174, R175, 0x380, RZ, 0xc0, !PT ;  /* 0x00000380afae7812 */ /* 0x000fe400078ec0ff */
[----:B0-----:R-:W-:-:S02]  /*7290*/  F2FP.BF16.F32.PACK_AB R8, R41, R40 ;  /* 0x000000282908723e */ /* 0x001fc400000010ff */
[----:B------:R-:W-:Y:S02]  /*72a0*/  F2FP.BF16.F32.PACK_AB R9, R43, R42 ;  /* 0x0000002a2b09723e */ /* 0x000fe400000010ff */
[----:B------:R-:W-:Y:S02]  /*72b0*/  F2FP.BF16.F32.PACK_AB R10, R45, R44 ;  /* 0x0000002c2d0a723e */ /* 0x000fe400000010ff */
[----:B------:R-:W-:Y:S02]  /*72c0*/  F2FP.BF16.F32.PACK_AB R11, R47, R46 ;  /* 0x0000002e2f0b723e */ /* 0x000fe400000010ff */
[----:B------:R-:W-:Y:S02]  /*72d0*/  MOV R164, R164 ;  /* 0x000000a400a47202 */ /* 0x000fe40000000f00 */
[----:B-1----:R-:W-:Y:S02]  /*72e0*/  F2FP.BF16.F32.PACK_AB R12, R49, R48 ;  /* 0x00000030310c723e */ /* 0x002fe400000010ff */
[----:B------:R-:W-:-:S02]  /*72f0*/  F2FP.BF16.F32.PACK_AB R13, R51, R50 ;  /* 0x00000032330d723e */ /* 0x000fc400000010ff */
[----:B------:R-:W-:Y:S02]  /*7300*/  F2FP.BF16.F32.PACK_AB R14, R53, R52 ;  /* 0x00000034350e723e */ /* 0x000fe400000010ff */
[----:B------:R-:W-:Y:S02]  /*7310*/  F2FP.BF16.F32.PACK_AB R15, R55, R54 ;  /* 0x00000036370f723e */ /* 0x000fe400000010ff */
[----:B------:R-:W-:Y:S02]  /*7320*/  LOP3.LUT R160, R161, 0x380, RZ, 0xc0, !PT ;  /* 0x00000380a1a07812 */ /* 0x000fe400078ec0ff */
[----:B------:R-:W-:Y:S02]  /*7330*/  SHF.R.U64 R20, R20, 0x3, RZ ;  /* 0x0000000314147819 */ /* 0x000fe400000012ff */
[----:B------:R-:W-:Y:S01]  /*7340*/  IADD3 R3, P1, R4, 0xc060, RZ ;  /* 0x0000c06004037810 */ /* 0x000fe20007f3e0ff */
[----:B------:R0:W-:Y:S01]  /*7350*/  STSM.16.M88.4 [R163], R8 ;  /* 0x00000008a3007844 */ /* 0x0001e20000000200 */
[----:B------:R-:W-:-:S02]  /*7360*/  SHF.R.U64 R158, R158, 0x3, RZ ;  /* 0x000000039e9e7819 */ /* 0x000fc400000012ff */
[----:B------:R-:W-:Y:S02]  /*7370*/  SHF.R.U64 R156, R156, 0x3, RZ ;  /* 0x000000039c9c7819 */ /* 0x000fe400000012ff */
[----:B------:R-:W-:Y:S02]  /*7380*/  MOV R162, R152 ;  /* 0x0000009800a27202 */ /* 0x000fe40000000f00 */
[----:B------:R-:W-:Y:S01]  /*7390*/  MOV R7, R154 ;  /* 0x0000009a00077202 */ /* 0x000fe20000000f00 */
[----:B------:R1:W-:Y:S01]  /*73a0*/  STSM.16.M88.4 [R164], R12 ;  /* 0x0000000ca4007844 */ /* 0x0003e20000000200 */
[----:B------:R-:W-:Y:S02]  /*73b0*/  SHF.R.U64 R174, R174, 0x3, RZ ;  /* 0x00000003aeae7819 */ /* 0x000fe400000012ff */
[----:B------:R-:W-:Y:S02]  /*73c0*/  MOV R166, R166 ;  /* 0x000000a600a67202 */ /* 0x000fe40000000f00 */
[----:B------:R-:W-:-:S02]  /*73d0*/  F2FP.BF16.F32.PACK_AB R152, R57, R56 ;  /* 0x000000383998723e */ /* 0x000fc400000010ff */
[----:B------:R-:W-:Y:S02]  /*73e0*/  F2FP.BF16.F32.PACK_AB R153, R59, R58 ;  /* 0x0000003a3b99723e */ /* 0x000fe400000010ff */
[----:B------:R-:W-:Y:S02]  /*73f0*/  F2FP.BF16.F32.PACK_AB R154, R61, R60 ;  /* 0x0000003c3d9a723e */ /* 0x000fe400000010ff */
[----:B------:R-:W-:Y:S02]  /*7400*/  F2FP.BF16.F32.PACK_AB R155, R63, R62 ;  /* 0x0000003e3f9b723e */ /* 0x000fe400000010ff */
[----:B------:R-:W-:Y:S02]  /*7410*/  SHF.R.U64 R160, R160, 0x3, RZ ;  /* 0x00000003a0a07819 */ /* 0x000fe400000012ff */
[----:B------:R-:W-:Y:S02]  /*7420*/  MOV R168, R168 ;  /* 0x000000a800a87202 */ /* 0x000fe40000000f00 */
[----:B0-----:R-:W-:-:S02]  /*7430*/  F2FP.BF16.F32.PACK_AB R8, R65, R64 ;  /* 0x000000404108723e */ /* 0x001fc400000010ff */
[----:B------:R-:W-:Y:S02]  /*7440*/  F2FP.BF16.F32.PACK_AB R9, R67, R66 ;  /* 0x000000424309723e */ /* 0x000fe400000010ff */
[----:B------:R-:W-:Y:S02]  /*7450*/  F2FP.BF16.F32.PACK_AB R10, R69, R68 ;  /* 0x00000044450a723e */ /* 0x000fe400000010ff */
[----:B------:R-:W-:Y:S02]  /*7460*/  F2FP.BF16.F32.PACK_AB R11, R71, R70 ;  /* 0x00000046470b723e */ /* 0x000fe400000010ff */
[----:B------:R-:W-:Y:S01]  /*7470*/  LOP3.LUT R20, R20, R21, RZ, 0x3c, !PT ;  /* 0x0000001514147212 */ /* 0x000fe200078e3cff */
[----:B------:R-:W-:Y:S01]  /*7480*/  IMAD.X R21, RZ, RZ, R5, P5 ;  /* 0x000000ffff157224 */ /* 0x000fe200028e0605 */
[----:B------:R-:W-:Y:S02]  /*7490*/  LOP3.LUT R4, R3, 0x380, RZ, 0xc0, !PT ;  /* 0x0000038003047812 */ /* 0x000fe400078ec0ff */
[----:B------:R-:W-:-:S02]  /*74a0*/  MOV R170, R170 ;  /* 0x000000aa00aa7202 */ /* 0x000fc40000000f00 */
[----:B-1----:R-:W-:Y:S02]  /*74b0*/  F2FP.BF16.F32.PACK_AB R12, R73, R72 ;  /* 0x00000048490c723e */ /* 0x002fe400000010ff */
[----:B------:R-:W-:Y:S02]  /*74c0*/  F2FP.BF16.F32.PACK_AB R13, R75, R74 ;  /* 0x0000004a4b0d723e */ /* 0x000fe400000010ff */
[----:B------:R-:W-:Y:S02]  /*74d0*/  F2FP.BF16.F32.PACK_AB R14, R77, R76 ;  /* 0x0000004c4d0e723e */ /* 0x000fe400000010ff */
[----:B------:R-:W-:Y:S02]  /*74e0*/  F2FP.BF16.F32.PACK_AB R15, R79, R78 ;  /* 0x0000004e4f0f723e */ /* 0x000fe400000010ff */
[----:B------:R-:W-:Y:S01]  /*74f0*/  LOP3.LUT R158, R158, R159, RZ, 0x3c, !PT ;  /* 0x0000009f9e9e7212 */ /* 0x000fe200078e3cff */
[--C-:B------:R-:W-:Y:S01]  /*7500*/  IMAD.X R159, RZ, RZ, R5.reuse, P3 ;  /* 0x000000ffff9f7224 */ /* 0x100fe200018e0605 */
[----:B------:R-:W-:Y:S01]  /*7510*/  LOP3.LUT R156, R156, R157, RZ, 0x3c, !PT ;  /* 0x0000009d9c9c7212 */ /* 0x000fe200078e3cff */
[--C-:B------:R-:W-:Y:S01]  /*7520*/  IMAD.X R157, RZ, RZ, R5.reuse, P2 ;  /* 0x000000ffff9d7224 */ /* 0x100fe200010e0605 */
[----:B------:R-:W-:Y:S01]  /*7530*/  LOP3.LUT R174, R174, R175, RZ, 0x3c, !PT ;  /* 0x000000afaeae7212 */ /* 0x000fe200078e3cff */
[--C-:B------:R-:W-:Y:S01]  /*7540*/  IMAD.X R175, RZ, RZ, R5.reuse, P4 ;  /* 0x000000ffffaf7224 */ /* 0x100fe200020e0605 */
[----:B------:R-:W-:Y:S01]  /*7550*/  LOP3.LUT R160, R160, R161, RZ, 0x3c, !PT ;  /* 0x000000a1a0a07212 */ /* 0x000fe200078e3cff */
[----:B------:R0:W-:Y:S01]  /*7560*/  STSM.16.M88.4 [R166], R152 ;  /* 0x00000098a6007844 */ /* 0x0001e20000000200 */
[----:B------:R-:W-:Y:S01]  /*7570*/  SHF.R.U64 R4, R4, 0x3, RZ ;  /* 0x0000000304047819 */ /* 0x000fe200000012ff */
[----:B------:R-:W-:Y:S01]  /*7580*/  IMAD.X R161, RZ, RZ, R5, P6 ;  /* 0x000000ffffa17224 */ /* 0x000fe200030e0605 */
[----:B------:R-:W-:Y:S01]  /*7590*/  F2FP.BF16.F32.PACK_AB R164, R81, R80 ;  /* 0x0000005051a4723e */ /* 0x000fe200000010ff */
[----:B------:R1:W-:Y:S01]  /*75a0*/  STSM.16.M88.4 [R168], R8 ;  /* 0x00000008a8007844 */ /* 0x0003e20000000200 */
[----:B------:R-:W-:-:S02]  /*75b0*/  F2FP.BF16.F32.PACK_AB R165, R83, R82 ;  /* 0x0000005253a5723e */ /* 0x000fc400000010ff */
[----:B------:R-:W-:Y:S01]  /*75c0*/  F2FP.BF16.F32.PACK_AB R167, R87, R86 ;  /* 0x0000005657a7723e */ /* 0x000fe200000010ff */
[----:B------:R2:W-:Y:S01]  /*75d0*/  STSM.16.M88.4 [R170], R12 ;  /* 0x0000000caa007844 */ /* 0x0005e20000000200 */
[----:B------:R-:W-:Y:S02]  /*75e0*/  MOV R172, R172 ;  /* 0x000000ac00ac7202 */ /* 0x000fe40000000f00 */
[----:B------:R-:W-:Y:S02]  /*75f0*/  F2FP.BF16.F32.PACK_AB R169, R91, R90 ;  /* 0x0000005a5ba9723e */ /* 0x000fe400000010ff */
[----:B------:R-:W-:Y:S02]  /*7600*/  F2FP.BF16.F32.PACK_AB R171, R95, R94 ;  /* 0x0000005e5fab723e */ /* 0x000fe400000010ff */
[----:B0-----:R-:W-:Y:S02]  /*7610*/  F2FP.BF16.F32.PACK_AB R166, R85, R84 ;  /* 0x0000005455a6723e */ /* 0x001fe400000010ff */
[----:B------:R-:W-:-:S02]  /*7620*/  MOV R20, R20 ;  /* 0x0000001400147202 */ /* 0x000fc40000000f00 */
[----:B-1----:R-:W-:Y:S02]  /*7630*/  F2FP.BF16.F32.PACK_AB R168, R89, R88 ;  /* 0x0000005859a8723e */ /* 0x002fe400000010ff */
[----:B------:R-:W-:Y:S02]  /*7640*/  MOV R173, R158 ;  /* 0x0000009e00ad7202 */ /* 0x000fe40000000f00 */
[----:B--2---:R-:W-:Y:S02]  /*7650*/  F2FP.BF16.F32.PACK_AB R170, R93, R92 ;  /* 0x0000005c5daa723e */ /* 0x004fe400000010ff */
[----:B------:R-:W-:Y:S02]  /*7660*/  MOV R21, R156 ;  /* 0x0000009c00157202 */ /* 0x000fe40000000f00 */
[----:B------:R-:W-:Y:S02]  /*7670*/  F2FP.BF16.F32.PACK_AB R152, R97, R96 ;  /* 0x000000606198723e */ /* 0x000fe400000010ff */
[----:B------:R-:W-:-:S02]  /*7680*/  F2FP.BF16.F32.PACK_AB R153, R99, R98 ;  /* 0x000000626399723e */ /* 0x000fc400000010ff */
[----:B------:R-:W-:Y:S02]  /*7690*/  F2FP.BF16.F32.PACK_AB R154, R101, R100 ;  /* 0x00000064659a723e */ /* 0x000fe400000010ff */
[----:B------:R-:W-:Y:S01]  /*76a0*/  F2FP.BF16.F32.PACK_AB R155, R103, R102 ;  /* 0x00000066679b723e */ /* 0x000fe200000010ff */
[----:B------:R-:W-:Y:S01]  /*76b0*/  IMAD.X R5, RZ, RZ, R5, P1 ;  /* 0x000000ffff057224 */ /* 0x000fe200008e0605 */
[----:B------:R-:W-:Y:S01]  /*76c0*/  LOP3.LUT R4, R4, R3, RZ, 0x3c, !PT ;  /* 0x0000000304047212 */ /* 0x000fe200078e3cff */
[----:B------:R0:W-:Y:S01]  /*76d0*/  STSM.16.M88.4 [R162], R164 ;  /* 0x000000a4a2007844 */ /* 0x0001e20000000200 */
[----:B------:R-:W-:Y:S02]  /*76e0*/  MOV R174, R174 ;  /* 0x000000ae00ae7202 */ /* 0x000fe40000000f00 */
[----:B------:R-:W-:Y:S02]  /*76f0*/  F2FP.BF16.F32.PACK_AB R156, R105, R104 ;  /* 0x00000068699c723e */ /* 0x000fe400000010ff */
[----:B------:R-:W-:-:S02]  /*7700*/  F2FP.BF16.F32.PACK_AB R157, R107, R106 ;  /* 0x0000006a6b9d723e */ /* 0x000fc400000010ff */
[----:B------:R-:W-:Y:S02]  /*7710*/  F2FP.BF16.F32.PACK_AB R158, R109, R108 ;  /* 0x0000006c6d9e723e */ /* 0x000fe400000010ff */
[----:B------:R-:W-:Y:S02]  /*7720*/  F2FP.BF16.F32.PACK_AB R159, R111, R110 ;  /* 0x0000006e6f9f723e */ /* 0x000fe400000010ff */
[----:B------:R-:W-:Y:S01]  /*7730*/  MOV R3, R160 ;  /* 0x000000a000037202 */ /* 0x000fe20000000f00 */
[----:B------:R-:W-:Y:S01]  /*7740*/  STSM.16.M88.4 [R172], R168 ;  /* 0x000000a8ac007844 */ /* 0x000fe20000000200 */
[----:B------:R-:W-:Y:S02]  /*7750*/  F2FP.BF16.F32.PACK_AB R160, R113, R112 ;  /* 0x0000007071a0723e */ /* 0x000fe400000010ff */
[----:B------:R-:W-:Y:S02]  /*7760*/  F2FP.BF16.F32.PACK_AB R161, R115, R114 ;  /* 0x0000007273a1723e */ /* 0x000fe400000010ff */
[----:B0-----:R-:W-:-:S02]  /*7770*/  F2FP.BF16.F32.PACK_AB R162, R117, R116 ;  /* 0x0000007475a2723e */ /* 0x001fc400000010ff */
[----:B------:R-:W-:Y:S01]  /*7780*/  F2FP.BF16.F32.PACK_AB R163, R119, R118 ;  /* 0x0000007677a3723e */ /* 0x000fe200000010ff */
[----:B------:R0:W-:Y:S01]  /*7790*/  STSM.16.M88.4 [R7], R152 ;  /* 0x0000009807007844 */ /* 0x0001e20000000200 */
[----:B------:R-:W-:Y:S02]  /*77a0*/  F2FP.BF16.F32.PACK_AB R8, R121, R120 ;  /* 0x000000787908723e */ /* 0x000fe400000010ff */
[----:B------:R-:W-:Y:S02]  /*77b0*/  F2FP.BF16.F32.PACK_AB R9, R123, R122 ;  /* 0x0000007a7b09723e */ /* 0x000fe400000010ff */
[----:B------:R-:W-:Y:S02]  /*77c0*/  F2FP.BF16.F32.PACK_AB R10, R125, R124 ;  /* 0x0000007c7d0a723e */ /* 0x000fe400000010ff */
[----:B------:R-:W-:Y:S01]  /*77d0*/  F2FP.BF16.F32.PACK_AB R11, R127, R126 ;  /* 0x0000007e7f0b723e */ /* 0x000fe200000010ff */
[----:B------:R1:W-:Y:S01]  /*77e0*/  STSM.16.M88.4 [R174], R156 ;  /* 0x0000009cae007844 */ /* 0x0003e20000000200 */
[----:B------:R-:W-:-:S02]  /*77f0*/  F2FP.BF16.F32.PACK_AB R12, R129, R128 ;  /* 0x00000080810c723e */ /* 0x000fc400000010ff */
[----:B------:R-:W-:Y:S02]  /*7800*/  F2FP.BF16.F32.PACK_AB R13, R131, R130 ;  /* 0x00000082830d723e */ /* 0x000fe400000010ff */
[----:B------:R-:W-:Y:S02]  /*7810*/  F2FP.BF16.F32.PACK_AB R14, R133, R132 ;  /* 0x00000084850e723e */ /* 0x000fe400000010ff */
[----:B------:R-:W-:Y:S02]  /*7820*/  F2FP.BF16.F32.PACK_AB R15, R135, R134 ;  /* 0x00000086870f723e */ /* 0x000fe400000010ff */
[----:B0-----:R-:W-:Y:S02]  /*7830*/  F2FP.BF16.F32.PACK_AB R152, R137, R136 ;  /* 0x000000888998723e */ /* 0x001fe400000010ff */
[----:B------:R-:W-:Y:S02]  /*7840*/  F2FP.BF16.F32.PACK_AB R153, R139, R138 ;  /* 0x0000008a8b99723e */ /* 0x000fe400000010ff */
[----:B------:R-:W-:-:S02]  /*7850*/  F2FP.BF16.F32.PACK_AB R154, R141, R140 ;  /* 0x0000008c8d9a723e */ /* 0x000fc400000010ff */
[----:B------:R-:W-:Y:S01]  /*7860*/  F2FP.BF16.F32.PACK_AB R155, R143, R142 ;  /* 0x0000008e8f9b723e */ /* 0x000fe200000010ff */
[----:B------:R-:W-:Y:S01]  /*7870*/  STSM.16.M88.4 [R173], R160 ;  /* 0x000000a0ad007844 */ /* 0x000fe20000000200 */
[----:B------:R-:W-:Y:S02]  /*7880*/  MOV R164, R4 ;  /* 0x0000000400a47202 */ /* 0x000fe40000000f00 */
[----:B-1----:R-:W-:Y:S02]  /*7890*/  F2FP.BF16.F32.PACK_AB R156, R145, R144 ;  /* 0x00000090919c723e */ /* 0x002fe400000010ff */
[----:B------:R-:W-:Y:S02]  /*78a0*/  F2FP.BF16.F32.PACK_AB R157, R147, R146 ;  /* 0x00000092939d723e */ /* 0x000fe400000010ff */
[----:B------:R-:W-:Y:S02]  /*78b0*/  F2FP.BF16.F32.PACK_AB R158, R149, R148 ;  /* 0x00000094959e723e */ /* 0x000fe400000010ff */
[----:B------:R-:W-:Y:S01]  /*78c0*/  F2FP.BF16.F32.PACK_AB R159, R151, R150 ;  /* 0x00000096979f723e */ /* 0x000fe200000010ff */
[----:B------:R0:W-:Y:S04]  /*78d0*/  STSM.16.M88.4 [R3], R8 ;  /* 0x0000000803007844 */ /* 0x0001e80000000200 */
[----:B------:R1:W-:Y:S04]  /*78e0*/  STSM.16.M88.4 [R20], R12 ;  /* 0x0000000c14007844 */ /* 0x0003e80000000200 */
[----:B------:R2:W-:Y:S04]  /*78f0*/  STSM.16.M88.4 [R21], R152 ;  /* 0x0000009815007844 */ /* 0x0005e80000000200 */
[----:B------:R2:W-:Y:S01]  /*7900*/  STSM.16.M88.4 [R164], R156 ;  /* 0x0000009ca4007844 */ /* 0x0005e20000000200 */
[----:B------:R-:W-:Y:S01]  /*7910*/  BAR.SYNC.DEFER_BLOCKING 0x1, 0x100 ;  /* 0x0044000000007b1d */ /* 0x000fe20000010000 */
[----:B------:R-:W-:-:S04]  /*7920*/  ISETP.NE.U32.AND P0, PT, RZ, UR14, PT ;  /* 0x0000000eff007c0c */ /* 0x000fc8000bf05070 */
[----:B------:R-:W-:Y:S01]  /*7930*/  ISETP.NE.AND.EX P0, PT, RZ, UR15, PT, P0 ;  /* 0x0000000fff007c0c */ /* 0x000fe2000bf05300 */
[----:B------:R-:W-:Y:S01]  /*7940*/  IMAD.U32 R4, RZ, RZ, UR9 ;  /* 0x00000009ff047e24 */ /* 0x000fe2000f8e00ff */
[----:B------:R-:W-:Y:S01]  /*7950*/  ULDC UR9, c[0x0][0xbe8] ;  /* 0x0002fa0000097ab9 */ /* 0x000fe20000000800 */
[----:B------:R-:W-:Y:S01]  /*7960*/  IMAD.U32 R5, RZ, RZ, UR12 ;  /* 0x0000000cff057e24 */ /* 0x000fe2000f8e00ff */
[----:B------:R-:W-:-:S09]  /*7970*/  ULDC.64 UR12, c[0x0][0xc08] ;  /* 0x00030200000c7ab9 */ /* 0x000fd20000000a00 */
[----:B------:R-:W4:Y:S01]  /*7980*/  @P0 LDG.E R7, desc[UR50][R4.64] ;  /* 0x0000003204070981 */ /* 0x000f22000c1e1900 */
[----:B------:R-:W-:-:S04]  /*7990*/  UISETP.NE.U32.AND UP0, UPT, UR12, URZ, UPT ;  /* 0x0000003f0c00728c */ /* 0x000fc8000bf05070 */
[----:B------:R-:W-:-:S06]  /*79a0*/  UISETP.NE.AND.EX UP0, UPT, UR13, URZ, UPT, UP0 ;  /* 0x0000003f0d00728c */ /* 0x000fcc000bf05300 */
[----:B------:R-:W-:-:S05]  /*79b0*/  PLOP3.LUT P4, PT, PT, PT, UP0, 0x80, 0x0 ;  /* 0x000000000000781c */ /* 0x000fca0003f8f008 */
[----:B------:R-:W-:-:S03]  /*79c0*/  @UP0 UIADD3 UR12, UP1, UR4, UR12, URZ ;  /* 0x0000000c040c0290 */ /* 0x000fc6000ff3e03f */
[----:B------:R-:W-:Y:S01]  /*79d0*/  ULDC UR4, c[0x0][0xa88] ;  /* 0x0002a20000047ab9 */ /* 0x000fe20000000800 */
[----:B------:R-:W-:Y:S01]  /*79e0*/  @UP0 UIADD3.X UR13, UR16, UR13, URZ, UP1, !UPT ;  /* 0x0000000d100d0290 */ /* 0x000fe20008ffe43f */
[----:B0-----:R-:W-:Y:S01]  /*79f0*/  IMAD.U32 R3, RZ, RZ, UR4 ;  /* 0x00000004ff037e24 */ /* 0x001fe2000f8e00ff */
[----:B------:R-:W-:Y:S01]  /*7a00*/  UISETP.NE.AND UP0, UPT, UR44, URZ, UPT ;  /* 0x0000003f2c00728c */ /* 0x000fe2000bf05270 */
[----:B------:R-:W-:-:S03]  /*7a10*/  ULDC UR4, c[0x0][0xad4] ;  /* 0x0002b50000047ab9 */ /* 0x000fc60000000800 */
[----:B------:R-:W-:Y:S02]  /*7a20*/  USEL UR4, UR44, UR4, UP0 ;  /* 0x000000042c047287 */ /* 0x000fe40008000000 */
[----:B------:R-:W-:Y:S02]  /*7a30*/  UISETP.NE.AND UP1, UPT, UR9, 0x1, UPT ;  /* 0x000000010900788c */ /* 0x000fe4000bf25270 */
[----:B------:R-:W-:Y:S01]  /*7a40*/  UISETP.GT.AND UP2, UPT, UR4, 0x1, UPT ;  /* 0x000000010400788c */ /* 0x000fe2000bf44270 */
[----:B------:R-:W-:-:S03]  /*7a50*/  UMOV UR21, 0x9b8 ;  /* 0x000009b800157882 */ /* 0x000fc60000000000 */
[----:B------:R-:W-:Y:S01]  /*7a60*/  USEL UR21, UR21, 0x978, UP2 ;  /* 0x0000097815157887 */ /* 0x000fe20009000000 */
[----:B------:R-:W-:Y:S01]  /*7a70*/  PLOP3.LUT P1, PT, PT, PT, UP1, 0x80, 0x0 ;  /* 0x000000000000781c */ /* 0x000fe20003f2f018 */
[----:B------:R-:W-:Y:S01]  /*7a80*/  UISETP.NE.U32.AND UP0, UPT, UR14, URZ, UPT ;  /* 0x0000003f0e00728c */ /* 0x000fe2000bf05070 */
[----:B-1----:R-:W-:Y:S01]  /*7a90*/  IMAD.U32 R12, RZ, RZ, UR41 ;  /* 0x00000029ff0c7e24 */ /* 0x002fe2000f8e00ff */
[----:B------:R-:W-:Y:S01]  /*7aa0*/  UMOV UR4, URZ ;  /* 0x0000003f00047c82 */ /* 0x000fe20008000000 */
[----:B------:R-:W-:Y:S01]  /*7ab0*/  IMAD.U32 R8, RZ, RZ, UR12 ;  /* 0x0000000cff087e24 */ /* 0x000fe2000f8e00ff */
[----:B------:R-:W-:Y:S01]  /*7ac0*/  UISETP.NE.AND.EX UP0, UPT, UR15, URZ, UPT, UP0 ;  /* 0x0000003f0f00728c */ /* 0x000fe2000bf05300 */
[----:B------:R-:W-:Y:S01]  /*7ad0*/  IMAD.U32 R9, RZ, RZ, UR13 ;  /* 0x0000000dff097e24 */ /* 0x000fe2000f8e00ff */
[----:B------:R-:W-:Y:S01]  /*7ae0*/  @UP1 ULDC UR23, c[0x0][0xbec] ;  /* 0x0002fb0000171ab9 */ /* 0x000fe20000000800 */
[----:B---3--:R-:W-:Y:S01]  /*7af0*/  IMAD R12, R12, 0x80, R176 ;  /* 0x000000800c0c7824 */ /* 0x008fe200078e02b0 */
[----:B------:R-:W-:-:S02]  /*7b00*/  USEL UR39, UR39, URZ, !UP0 ;  /* 0x0000003f27277287 */ /* 0x000fc4000c000000 */
[----:B------:R0:W5:Y:S01]  /*7b10*/  @P4 LDG.E R3, desc[UR50][R8.64] ;  /* 0x0000003208034981 */ /* 0x000162000c1e1900 */
[----:B------:R-:W-:Y:S01]  /*7b20*/  USEL UR20, UR42, URZ, UP2 ;  /* 0x0000003f2a147287 */ /* 0x000fe20009000000 */
[----:B------:R-:W-:Y:S01]  /*7b30*/  ULDC.64 UR16, c[0x0][UR21+0x220] ;  /* 0x0000880015107abb */ /* 0x000fe20008000a00 */
[----:B------:R-:W-:Y:S01]  /*7b40*/  USEL UR40, UR40, URZ, !UP0 ;  /* 0x0000003f28287287 */ /* 0x000fe2000c000000 */
[----:B------:R-:W-:Y:S01]  /*7b50*/  ULDC.64 UR18, c[0x0][UR21+0x228] ;  /* 0x00008a0015127abb */ /* 0x000fe20008000a00 */
[----:B------:R-:W-:Y:S01]  /*7b60*/  UIMAD UR17, UR17, UR39, URZ ;  /* 0x00000027111172a4 */ /* 0x000fe2000f8e023f */
[----:B------:R-:W-:Y:S01]  /*7b70*/  @UP1 ULDC UR26, c[0x0][0xbf0] ;  /* 0x0002fc00001a1ab9 */ /* 0x000fe20000000800 */
[----:B0-----:R-:W-:Y:S01]  /*7b80*/  @P1 IMAD.HI.U32 R8, R12, UR23, RZ ;  /* 0x000000170c081c27 */ /* 0x001fe2000f8e00ff */
[----:B------:R-:W-:Y:S01]  /*7b90*/  ULDC.64 UR14, c[0x0][UR21+0x218] ;  /* 0x00008600150e7abb */ /* 0x000fe20008000a00 */
[----:B------:R-:W-:Y:S02]  /*7ba0*/  UIMAD.WIDE.U32 UR24, UR18, UR20, URZ ;  /* 0x00000014121872a5 */ /* 0x000fe4000f8e003f */
[----:B------:R-:W-:-:S02]  /*7bb0*/  UIMAD.WIDE.U32 UR12, UR14, UR43, URZ ;  /* 0x0000002b0e0c72a5 */ /* 0x000fc4000f8e003f */
[----:B------:R-:W-:Y:S02]  /*7bc0*/  UIMAD UR22, UR15, UR43, URZ ;  /* 0x0000002b0f1672a4 */ /* 0x000fe4000f8e023f */
[----:B------:R-:W-:Y:S02]  /*7bd0*/  UIMAD UR18, UR19, UR20, URZ ;  /* 0x00000014131272a4 */ /* 0x000fe4000f8e023f */
[----:B------:R-:W-:Y:S02]  /*7be0*/  UIMAD.WIDE.U32 UR14, UR16, UR39, URZ ;  /* 0x00000027100e72a5 */ /* 0x000fe4000f8e003f */
[----:B------:R-:W-:Y:S02]  /*7bf0*/  UIMAD UR17, UR16, UR40, UR17 ;  /* 0x00000028101172a4 */ /* 0x000fe4000f8e0211 */
[----:B------:R-:W-:Y:S02]  /*7c00*/  UIADD3 UR18, UR25, UR18, URZ ;  /* 0x0000001219127290 */ /* 0x000fe4000fffe03f */
[----:B------:R-:W-:-:S02]  /*7c10*/  UIADD3 UR22, UR13, UR22, URZ ;  /* 0x000000160d167290 */ /* 0x000fc4000fffe03f */
[----:B------:R-:W-:Y:S02]  /*7c20*/  UIADD3 UR17, UR15, UR17, URZ ;  /* 0x000000110f117290 */ /* 0x000fe4000fffe03f */
[----:B------:R-:W-:Y:S01]  /*7c30*/  IMAD.U32 R14, RZ, RZ, UR18 ;  /* 0x00000012ff0e7e24 */ /* 0x000fe2000f8e00ff */
[----:B----4-:R-:W-:Y:S01]  /*7c40*/  @P0 R2UR UR4, R7 ;  /* 0x00000000070402ca */ /* 0x010fe200000e0000 */
[----:B------:R-:W-:Y:S01]  /*7c50*/  IMAD.MOV.U32 R7, RZ, RZ, R12 ;  /* 0x000000ffff077224 */ /* 0x000fe200078e000c */
[----:B------:R-:W-:Y:S01]  /*7c60*/  @P1 SHF.R.U32.HI R7, RZ, UR26, R8 ;  /* 0x0000001aff071c19 */ /* 0x000fe20008011608 */
[----:B------:R-:W-:-:S04]  /*7c70*/  IMAD.U32 R8, RZ, RZ, UR24 ;  /* 0x00000018ff087e24 */ /* 0x000fc8000f8e00ff */
[----:B------:R-:W-:-:S06]  /*7c80*/  IMAD.MOV R11, RZ, RZ, -R7 ;  /* 0x000000ffff0b7224 */ /* 0x000fcc00078e0a07 */
[----:B------:R-:W-:Y:S02]  /*7c90*/  UIADD3 UR12, UP0, UP3, UR14, UR12, UR4 ;  /* 0x0000000c0e0c7290 */ /* 0x000fe4000fb1e004 */
[----:B------:R-:W-:Y:S01]  /*7ca0*/  USHF.R.S32.HI UR16, URZ, 0x1f, UR4 ;  /* 0x0000001f3f107899 */ /* 0x000fe20008011404 */
[----:B------:R-:W-:Y:S01]  /*7cb0*/  IMAD R11, R11, UR9, R12 ;  /* 0x000000090b0b7c24 */ /* 0x000fe2000f8e020c */
[----:B------:R-:W-:Y:S02]  /*7cc0*/  SHF.R.S32.HI R9, RZ, 0x1f, R7 ;  /* 0x0000001fff097819 */ /* 0x000fe40000011407 */
[----:B------:R-:W-:Y:S01]  /*7cd0*/  UIADD3.X UR14, UR17, UR22, UR16, UP0, UP3 ;  /* 0x00000016110e7290 */ /* 0x000fe200087e6410 */
[----:B------:R-:W-:Y:S01]  /*7ce0*/  IADD3 R8, P2, P3, R7, UR12, R8 ;  /* 0x0000000c07087c10 */ /* 0x000fe2000fb5e008 */
[----:B------:R-:W-:Y:S01]  /*7cf0*/  ULDC.64 UR12, c[0x0][UR21+0x210] ;  /* 0x00008400150c7abb */ /* 0x000fe20008000a00 */
[----:B------:R-:W-:Y:S01]  /*7d00*/  SHF.R.S32.HI R7, RZ, 0x1f, R11 ;  /* 0x0000001fff077819 */ /* 0x000fe2000001140b */
[----:B------:R-:W-:-:S02]  /*7d10*/  IMAD R10, R11, UR13, RZ ;  /* 0x0000000d0b0a7c24 */ /* 0x000fc4000f8e02ff */
[----:B------:R-:W-:Y:S01]  /*7d20*/  IADD3.X R9, R9, UR14, R14, P2, P3 ;  /* 0x0000000e09097c10 */ /* 0x000fe200097e640e */
[----:B------:R-:W-:Y:S01]  /*7d30*/  ULDC.64 UR14, c[0x0][0xba8] ;  /* 0x0002ea00000e7ab9 */ /* 0x000fe20000000a00 */
[----:B------:R-:W-:Y:S01]  /*7d40*/  IMAD R7, R7, UR12, R10 ;  /* 0x0000000c07077c24 */ /* 0x000fe2000f8e020a */
[----:B------:R-:W-:Y:S01]  /*7d50*/  @!UP2 ULDC UR14, c[0x0][0xb50] ;  /* 0x0002d400000eaab9 */ /* 0x000fe20000000800 */
[----:B------:R-:W-:Y:S01]  /*7d60*/  @!UP2 ULDC UR15, c[0x0][0xb54] ;  /* 0x0002d500000faab9 */ /* 0x000fe20000000800 */
[----:B------:R-:W-:-:S04]  /*7d70*/  IMAD.WIDE.U32 R8, R11, UR12, R8 ;  /* 0x0000000c0b087c25 */ /* 0x000fc8000f8e0008 */
[----:B------:R-:W-:Y:S01]  /*7d80*/  IMAD.IADD R7, R9, 0x1, R7 ;  /* 0x0000000109077824 */ /* 0x000fe200078e0207 */
[----:B------:R-:W-:-:S04]  /*7d90*/  LEA R11, P2, R8, UR14, 0x2 ;  /* 0x0000000e080b7c11 */ /* 0x000fc8000f8410ff */
[----:B------:R-:W-:Y:S01]  /*7da0*/  LEA.HI.X R7, R8, UR15, R7, 0x2, P2 ;  /* 0x0000000f08077c11 */ /* 0x000fe200090f1407 */
[----:B--2---:R-:W-:Y:S08]  /*7db0*/  @P4 BRA `(.L_x_412) ;  /* 0x0000000000104947 */ /* 0x004ff00003800000 */
[----:B------:R-:W-:Y:S05]  /*7dc0*/  @!P0 BRA `(.L_x_412) ;  /* 0x00000000000c8947 */ /* 0x000fea0003800000 */
[----:B------:R-:W2:Y:S04]  /*7dd0*/  LDG.E R8, desc[UR50][R4.64] ;  /* 0x0000003204087981 */ /* 0x000ea8000c1e1900 */
[----:B-----5:R-:W2:Y:S02]  /*7de0*/  LDG.E R3, desc[UR50][R4.64+0x4] ;  /* 0x0000043204037981 */ /* 0x020ea4000c1e1900 */
[----:B--2---:R-:W-:-:S07]  /*7df0*/  IMAD.IADD R3, R3, 0x1, -R8 ;  /* 0x0000000103037824 */ /* 0x004fce00078e0a08 */
.L_x_412:
[----:B------:R-:W2:Y:S01]  /*7e00*/  LDL R10, [R1+0x28] ;  /* 0x00002800010a7983 */ /* 0x000ea20000100800 */
[----:B------:R-:W-:Y:S01]  /*7e10*/  IMAD.U32 R14, RZ, RZ, UR41 ;  /* 0x00000029ff0e7e24 */ /* 0x000fe2000f8e00ff */
[----:B------:R-:W-:Y:S01]  /*7e20*/  LOP3.LUT P0, RZ, R221, 0x3, RZ, 0xc0, !PT ;  /* 0x00000003ddff7812 */ /* 0x000fe2000780c0ff */
[----:B-----5:R-:W-:Y:S01]  /*7e30*/  IMAD R3, R3, UR9, RZ ;  /* 0x0000000903037c24 */ /* 0x020fe2000f8e02ff */
[----:B------:R-:W-:Y:S01]  /*7e40*/  SHFL.IDX PT, R4, R11, RZ, 0x1c1f ;  /* 0x001c1fff0b047589 */ /* 0x000fe200000e0000 */
[----:B------:R-:W-:-:S03]  /*7e50*/  PLOP3.LUT P3, PT, PT, PT, UP2, 0x80, 0x0 ;  /* 0x000000000000781c */ /* 0x000fc60003f6f028 */
[----:B------:R-:W0:Y:S04]  /*7e60*/  SHFL.IDX PT, R5, R7, RZ, 0x1c1f ;  /* 0x001c1fff07057589 */ /* 0x000e2800000e0000 */
[----:B------:R-:W-:Y:S04]  /*7e70*/  SHFL.IDX PT, R8, R11, 0x1, 0x1c1f ;  /* 0x003c1f000b087f89 */ /* 0x000fe800000e0000 */
[----:B------:R-:W1:Y:S01]  /*7e80*/  SHFL.IDX PT, R9, R7, 0x1, 0x1c1f ;  /* 0x003c1f0007097f89 */ /* 0x000e6200000e0000 */
[----:B--2---:R-:W-:-:S04]  /*7e90*/  IMAD R14, R14, 0x80, R10 ;  /* 0x000000800e0e7824 */ /* 0x004fc800078e020a */
[C---:B------:R-:W-:Y:S01]  /*7ea0*/  VIADD R10, R14.reuse, 0x8 ;  /* 0x000000080e0a7836 */ /* 0x040fe20000000000 */
[----:B------:R-:W-:-:S04]  /*7eb0*/  ISETP.GE.OR P2, PT, R14, R3, P0 ;  /* 0x000000030e00720c */ /* 0x000fc80000746670 */
[----:B------:R-:W-:-:S09]  /*7ec0*/  ISETP.GE.OR P0, PT, R10, R3, P0 ;  /* 0x000000030a00720c */ /* 0x000fd20000706670 */
[----:B0-----:R0:W-:Y:S01]  /*7ed0*/  @!P2 ST.E desc[UR50][R4.64], R6 ;  /* 0x000000060400a985 */ /* 0x0011e2000c101932 */
[----:B------:R-:W-:-:S03]  /*7ee0*/  ISETP.GE.AND P2, PT, R14, R3, PT ;  /* 0x000000030e00720c */ /* 0x000fc60003f46270 */
[----:B-1----:R0:W-:Y:S01]  /*7ef0*/  @!P0 ST.E desc[UR50][R8.64], R0 ;  /* 0x0000000008008985 */ /* 0x0021e2000c101932 */
[----:B------:R-:W-:Y:S01]  /*7f00*/  ISETP.GE.AND P0, PT, R10, R3, PT ;  /* 0x000000030a00720c */ /* 0x000fe20003f06270 */
[----:B------:R-:W-:-:S12]  /*7f10*/  @P3 BRA `(.L_x_413) ;  /* 0x0000001000103947 */ /* 0x000fd80003800000 */
[----:B0-----:R-:W0:Y:S01]  /*7f20*/  S2R R0, SR_TID.X ;  /* 0x0000000000007919 */ /* 0x001e220000002100 */
[----:B------:R-:W-:Y:S01]  /*7f30*/  ULDC.64 UR14, c[0x0][0xaa0] ;  /* 0x0002a800000e7ab9 */ /* 0x000fe20000000a00 */
[----:B0-----:R-:W-:-:S05]  /*7f40*/  VIADD R0, R0, 0xffffff80 ;  /* 0xffffff8000007836 */ /* 0x001fca0000000000 */
[----:B------:R-:W-:-:S04]  /*7f50*/  SHF.R.S32.HI R5, RZ, 0x1f, R0 ;  /* 0x0000001fff057819 */ /* 0x000fc80000011400 */
[----:B------:R-:W-:-:S04]  /*7f60*/  LEA.HI R5, R5, R0, RZ, 0x3 ;  /* 0x0000000005057211 */ /* 0x000fc800078f18ff */
[----:B------:R-:W-:Y:S02]  /*7f70*/  LOP3.LUT R7, R5, 0xfffffff8, RZ, 0xc0, !PT ;  /* 0xfffffff805077812 */ /* 0x000fe400078ec0ff */
[----:B------:R-:W-:Y:S01]  /*7f80*/  SHF.R.S32.HI R21, RZ, 0x3, R5 ;  /* 0x00000003ff157819 */ /* 0x000fe20000011405 */
[----:B------:R-:W-:Y:S02]  /*7f90*/  IMAD.MOV.U32 R5, RZ, RZ, 0x2 ;  /* 0x00000002ff057424 */ /* 0x000fe400078e00ff */
[----:B------:R-:W-:-:S04]  /*7fa0*/  IMAD.IADD R20, R0, 0x1, -R7 ;  /* 0x0000000100147824 */ /* 0x000fc800078e0a07 */
[----:B------:R-:W-:-:S04]  /*7fb0*/  IMAD.SHL.U32 R0, R20, 0x8, RZ ;  /* 0x0000000814007824 */ /* 0x000fc800078e00ff */
[----:B------:R-:W-:-:S04]  /*7fc0*/  IMAD R4, R21, 0x40, R0 ;  /* 0x0000004015047824 */ /* 0x000fc800078e0200 */
[----:B------:R-:W-:Y:S01]  /*7fd0*/  IMAD.WIDE R4, R4, R5, UR10 ;  /* 0x0000000a04047e25 */ /* 0x000fe2000f8e0205 */
[----:B------:R-:W-:Y:S02]  /*7fe0*/  UIMAD UR12, UR16, UR14, URZ ;  /* 0x0000000e100c72a4 */ /* 0x000fe4000f8e023f */
[C---:B------:R-:W-:Y:S02]  /*7ff0*/  IADD3 R9, P4, R4.reuse, 0x1000, RZ ;  /* 0x0000100004097810 */ /* 0x040fe40007f9e0ff */
[C---:B------:R-:W-:Y:S02]  /*8000*/  IADD3 R13, P3, R4.reuse, 0x2000, RZ ;  /* 0x00002000040d7810 */ /* 0x040fe40007f7e0ff */
[----:B------:R-:W-:Y:S01]  /*8010*/  IADD3 R25, P2, R4, 0x3000, RZ ;  /* 0x0000300004197810 */ /* 0x000fe20007f5e0ff */
[----:B------:R-:W-:Y:S01]  /*8020*/  UIMAD UR12, UR4, UR15, UR12 ;  /* 0x0000000f040c72a4 */ /* 0x000fe2000f8e020c */
[----:B------:R-:W-:Y:S01]  /*8030*/  LOP3.LUT R8, R9, 0x380, RZ, 0xc0, !PT ;  /* 0x0000038009087812 */ /* 0x000fe200078ec0ff */
[----:B------:R-:W-:Y:S01]  /*8040*/  UIMAD.WIDE.U32 UR10, UR4, UR14, URZ ;  /* 0x0000000e040a72a5 */ /* 0x000fe2000f8e003f */
[----:B------:R-:W-:-:S02]  /*8050*/  LOP3.LUT R12, R13, 0x380, RZ, 0xc0, !PT ;  /* 0x000003800d0c7812 */ /* 0x000fc400078ec0ff */
[----:B------:R-:W-:Y:S01]  /*8060*/  LOP3.LUT R24, R25, 0x380, RZ, 0xc0, !PT ;  /* 0x0000038019187812 */ /* 0x000fe200078ec0ff */
[----:B------:R-:W-:Y:S01]  /*8070*/  UIADD3 UR11, UR11, UR12, URZ ;  /* 0x0000000c0b0b7290 */ /* 0x000fe2000fffe03f */
[----:B------:R-:W-:Y:S01]  /*8080*/  SHF.R.U64 R8, R8, 0x3, RZ ;  /* 0x0000000308087819 */ /* 0x000fe200000012ff */
[----:B------:R-:W-:Y:S01]  /*8090*/  IMAD.U32 R77, RZ, RZ, UR41 ;  /* 0x00000029ff4d7e24 */ /* 0x000fe2000f8e00ff */
[----:B------:R-:W-:Y:S01]  /*80a0*/  SHF.R.U64 R12, R12, 0x3, RZ ;  /* 0x000000030c0c7819 */ /* 0x000fe200000012ff */
[----:B------:R-:W-:Y:S01]  /*80b0*/  ULDC.64 UR12, c[0x0][0xae8] ;  /* 0x0002ba00000c7ab9 */ /* 0x000fe20000000a00 */
[----:B------:R-:W-:Y:S01]  /*80c0*/  SHF.R.U64 R24, R24, 0x3, RZ ;  /* 0x0000000318187819 */ /* 0x000fe200000012ff */
[----:B------:R-:W-:Y:S01]  /*80d0*/  UIMAD.WIDE.U32 UR10, UR43, UR12, UR10 ;  /* 0x0000000c2b0a72a5 */ /* 0x000fe2000f8e000a */
[----:B------:R-:W-:Y:S01]  /*80e0*/  LOP3.LUT R8, R8, R9, RZ, 0x3c, !PT ;  /* 0x0000000908087212 */ /* 0x000fe200078e3cff */
[--C-:B------:R-:W-:Y:S01]  /*80f0*/  IMAD.X R9, RZ, RZ, R5.reuse, P4 ;  /* 0x000000ffff097224 */ /* 0x100fe200020e0605 */
[----:B------:R-:W-:Y:S01]  /*8100*/  LOP3.LUT R12, R12, R13, RZ, 0x3c, !PT ;  /* 0x0000000d0c0c7212 */ /* 0x000fe200078e3cff */
[----:B------:R-:W-:Y:S01]  /*8110*/  IMAD.X R13, RZ, RZ, R5, P3 ;  /* 0x000000ffff0d7224 */ /* 0x000fe200018e0605 */
[----:B------:R-:W-:Y:S01]  /*8120*/  LOP3.LUT R24, R24, R25, RZ, 0x3c, !PT ;  /* 0x0000001918187212 */ /* 0x000fe200078e3cff */
[----:B------:R-:W-:Y:S01]  /*8130*/  IMAD R20, R20, 0x20, R21 ;  /* 0x0000002014147824 */ /* 0x000fe200078e0215 */
[C---:B------:R-:W-:Y:S01]  /*8140*/  IADD3 R29, P0, R4.reuse, 0x4000, RZ ;  /* 0x00004000041d7810 */ /* 0x040fe20007f1e0ff */
[----:B------:R-:W-:Y:S01]  /*8150*/  IMAD.X R25, RZ, RZ, R5, P2 ;  /* 0x000000ffff197224 */ /* 0x000fe200010e0605 */
[----:B------:R-:W-:-:S02]  /*8160*/  IADD3 R33, P6, R4, 0x5000, RZ ;  /* 0x0000500004217810 */ /* 0x000fc40007fde0ff */
[C---:B------:R-:W-:Y:S01]  /*8170*/  IADD3 R37, P5, R4.reuse, 0x6000, RZ ;  /* 0x0000600004257810 */ /* 0x040fe20007fbe0ff */
[----:B------:R-:W-:Y:S01]  /*8180*/  USHF.R.S32.HI UR4, URZ, 0x1f, UR39 ;  /* 0x0000001f3f047899 */ /* 0x000fe20008011427 */
[C---:B------:R-:W-:Y:S01]  /*8190*/  IADD3 R41, P4, R4.reuse, 0x7000, RZ ;  /* 0x0000700004297810 */ /* 0x040fe20007f9e0ff */
[----:B------:R-:W-:Y:S01]  /*81a0*/  @UP1 ULDC UR14, c[0x0][0xbec] ;  /* 0x0002fb00000e1ab9 */ /* 0x000fe20000000800 */
[C---:B------:R-:W-:Y:S01]  /*81b0*/  IADD3 R45, P3, R4.reuse, 0x8000, RZ ;  /* 0x00008000042d7810 */ /* 0x040fe20007f7e0ff */
[----:B------:R-:W-:Y:S01]  /*81c0*/  UIMAD UR11, UR43, UR13, UR11 ;  /* 0x0000000d2b0b72a4 */ /* 0x000fe2000f8e020b */
[----:B------:R-:W-:Y:S01]  /*81d0*/  IADD3 R49, P2, R4, 0x9000, RZ ;  /* 0x0000900004317810 */ /* 0x000fe20007f5e0ff */
[----:B------:R-:W-:Y:S01]  /*81e0*/  IMAD R78, R77, 0x80, R20 ;  /* 0x000000804d4e7824 */ /* 0x000fe200078e0214 */
[----:B------:R-:W-:Y:S01]  /*81f0*/  LOP3.LUT R28, R29, 0x380, RZ, 0xc0, !PT ;  /* 0x000003801d1c7812 */ /* 0x000fe200078ec0ff */
[----:B------:R-:W-:Y:S01]  /*8200*/  ULDC.64 UR12, c[0x0][0xaf0] ;  /* 0x0002bc00000c7ab9 */ /* 0x000fe20000000a00 */
[----:B------:R-:W-:Y:S01]  /*8210*/  LOP3.LUT R32, R33, 0x380, RZ, 0xc0, !PT ;  /* 0x0000038021207812 */ /* 0x000fe200078ec0ff */
[----:B------:R-:W-:Y:S01]  /*8220*/  IMAD.U32 R84, RZ, RZ, UR41 ;  /* 0x00000029ff547e24 */ /* 0x000fe2000f8e00ff */
[----:B------:R-:W-:Y:S01]  /*8230*/  LOP3.LUT R36, R37, 0x380, RZ, 0xc0, !PT ;  /* 0x0000038025247812 */ /* 0x000fe200078ec0ff */
[----:B------:R-:W5:Y:S01]  /*8240*/  LD.E.128 R12, desc[UR50][R12.64] ;  /* 0x000000320c0c7980 */ /* 0x000f62000c101d00 */
[----:B------:R-:W-:-:S02]  /*8250*/  LOP3.LUT R40, R41, 0x380, RZ, 0xc0, !PT ;  /* 0x0000038029287812 */ /* 0x000fc400078ec0ff */
[----:B------:R-:W-:Y:S01]  /*8260*/  LOP3.LUT R44, R45, 0x380, RZ, 0xc0, !PT ;  /* 0x000003802d2c7812 */ /* 0x000fe200078ec0ff */
[----:B------:R-:W-:Y:S01]  /*8270*/  UIMAD UR4, UR4, UR12, URZ ;  /* 0x0000000c040472a4 */ /* 0x000fe2000f8e023f */
[----:B------:R-:W-:Y:S01]  /*8280*/  LOP3.LUT R48, R49, 0x380, RZ, 0xc0, !PT ;  /* 0x0000038031307812 */ /* 0x000fe200078ec0ff */
[----:B------:R-:W-:Y:S01]  /*8290*/  @P1 IMAD.HI.U32 R20, R78, UR14, RZ ;  /* 0x0000000e4e141c27 */ /* 0x000fe2000f8e00ff */
[----:B------:R-:W-:Y:S01]  /*82a0*/  SHF.R.U64 R28, R28, 0x3, RZ ;  /* 0x000000031c1c7819 */ /* 0x000fe200000012ff */
[----:B------:R-:W-:Y:S01]  /*82b0*/  UIMAD.WIDE.U32 UR10, UR39, UR12, UR10 ;  /* 0x0000000c270a72a5 */ /* 0x000fe2000f8e000a */
[----:B------:R-:W-:Y:S01]  /*82c0*/  SHF.R.U64 R32, R32, 0x3, RZ ;  /* 0x0000000320207819 */ /* 0x000fe200000012ff */
[----:B------:R-:W5:Y:S01]  /*82d0*/  LD.E.128 R24, desc[UR50][R24.64] ;  /* 0x0000003218187980 */ /* 0x000f62000c101d00 */
[----:B------:R-:W-:Y:S02]  /*82e0*/  SHF.R.U64 R36, R36, 0x3, RZ ;  /* 0x0000000324247819 */ /* 0x000fe400000012ff */
[----:B------:R-:W-:-:S02]  /*82f0*/  SHF.R.U64 R40, R40, 0x3, RZ ;  /* 0x0000000328287819 */ /* 0x000fc400000012ff */
[----:B------:R-:W-:Y:S01]  /*8300*/  SHF.R.U64 R44, R44, 0x3, RZ ;  /* 0x000000032c2c7819 */ /* 0x000fe200000012ff */
[----:B------:R-:W-:Y:S01]  /*8310*/  UIMAD UR4, UR39, UR13, UR4 ;  /* 0x0000000d270472a4 */ /* 0x000fe2000f8e0204 */
[----:B------:R-:W-:Y:S01]  /*8320*/  SHF.R.U64 R48, R48, 0x3, RZ ;  /* 0x0000000330307819 */ /* 0x000fe200000012ff */
[----:B------:R-:W-:Y:S01]  /*8330*/  @UP1 ULDC UR12, c[0x0][0xbf0] ;  /* 0x0002fc00000c1ab9 */ /* 0x000fe20000000800 */
[----:B------:R-:W-:Y:S01]  /*8340*/  IMAD.MOV.U32 R79, RZ, RZ, R78 ;  /* 0x000000ffff4f7224 */ /* 0x000fe200078e004e */
[----:B------:R-:W-:Y:S01]  /*8350*/  LOP3.LUT R28, R28, R29, RZ, 0x3c, !PT ;  /* 0x0000001d1c1c7212 */ /* 0x000fe200078e3cff */
[--C-:B------:R-:W-:Y:S01]  /*8360*/  IMAD.X R29, RZ, RZ, R5.reuse, P0 ;  /* 0x000000ffff1d7224 */ /* 0x100fe200000e0605 */
        /* <DEDUP_REMOVED lines=8> */
[----:B------:R-:W-:Y:S01]  /*83f0*/  @P1 SHF.R.U32.HI R79, RZ, UR12, R20 ;  /* 0x0000000cff4f1c19 */ /* 0x000fe20008011614 */
[----:B------:R-:W-:Y:S01]  /*8400*/  UIADD3 UR4, UR11, UR4, URZ ;  /* 0x000000040b047290 */ /* 0x000fe2000fffe03f */
[----:B------:R-:W-:Y:S01]  /*8410*/  LOP3.LUT R48, R48, R49, RZ, 0x3c, !PT ;  /* 0x0000003130307212 */ /* 0x000fe200078e3cff */
[----:B------:R-:W-:Y:S01]  /*8420*/  IMAD.X R49, RZ, RZ, R5, P2 ;  /* 0x000000ffff317224 */ /* 0x000fe200010e0605 */
[C---:B------:R-:W-:Y:S01]  /*8430*/  IADD3 R53, P0, R4.reuse, 0xa000, RZ ;  /* 0x0000a00004357810 */ /* 0x040fe20007f1e0ff */
[----:B------:R-:W-:Y:S01]  /*8440*/  IMAD.U32 R76, RZ, RZ, UR10 ;  /* 0x0000000aff4c7e24 */ /* 0x000fe2000f8e00ff */
[C---:B------:R-:W-:Y:S01]  /*8450*/  IADD3 R57, P6, R4.reuse, 0xb000, RZ ;  /* 0x0000b00004397810 */ /* 0x040fe20007fde0ff */
[----:B------:R-:W-:Y:S01]  /*8460*/  IMAD.U32 R77, RZ, RZ, UR11 ;  /* 0x0000000bff4d7e24 */ /* 0x000fe2000f8e00ff */
[C---:B------:R-:W-:Y:S01]  /*8470*/  IADD3 R61, P5, R4.reuse, 0xc000, RZ ;  /* 0x0000c000043d7810 */ /* 0x040fe20007fbe0ff */
[----:B------:R-:W5:Y:S01]  /*8480*/  LD.E.128 R28, desc[UR50][R28.64] ;  /* 0x000000321c1c7980 */ /* 0x000f62000c101d00 */
[----:B------:R-:W-:-:S02]  /*8490*/  IADD3 R65, P4, R4, 0xd000, RZ ;  /* 0x0000d00004417810 */ /* 0x000fc40007f9e0ff */
[C---:B------:R-:W-:Y:S01]  /*84a0*/  IADD3 R69, P3, R4.reuse, 0xe000, RZ ;  /* 0x0000e00004457810 */ /* 0x040fe20007f7e0ff */
[--C-:B------:R-:W-:Y:S01]  /*84b0*/  IMAD.MOV R81, RZ, RZ, -R79.reuse ;  /* 0x000000ffff517224 */ /* 0x100fe200078e0a4f */
[----:B------:R-:W-:Y:S01]  /*84c0*/  IADD3 R7, P2, R4, 0xf000, RZ ;  /* 0x0000f00004077810 */ /* 0x000fe20007f5e0ff */
[----:B------:R-:W-:Y:S01]  /*84d0*/  ULDC.64 UR10, c[0x0][0xae0] ;  /* 0x0002b800000a7ab9 */ /* 0x000fe20000000a00 */
[----:B------:R-:W-:Y:S01]  /*84e0*/  SHF.R.S32.HI R20, RZ, 0x1f, R79 ;  /* 0x0000001fff147819 */ /* 0x000fe2000001144f */
[----:B------:R-:W5:Y:S01]  /*84f0*/  LD.E.128 R32, desc[UR50][R32.64] ;  /* 0x0000003220207980 */ /* 0x000f62000c101d00 */
[----:B------:R-:W-:Y:S02]  /*8500*/  LOP3.LUT R52, R53, 0x380, RZ, 0xc0, !PT ;  /* 0x0000038035347812 */ /* 0x000fe400078ec0ff */
[----:B------:R-:W-:Y:S01]  /*8510*/  LOP3.LUT R56, R57, 0x380, RZ, 0xc0, !PT ;  /* 0x0000038039387812 */ /* 0x000fe200078ec0ff */
[----:B------:R-:W5:Y:S01]  /*8520*/  LD.E.128 R36, desc[UR50][R36.64] ;  /* 0x0000003224247980 */ /* 0x000f62000c101d00 */
[----:B------:R-:W-:-:S02]  /*8530*/  LOP3.LUT R60, R61, 0x380, RZ, 0xc0, !PT ;  /* 0x000003803d3c7812 */ /* 0x000fc400078ec0ff */
[----:B------:R-:W-:Y:S01]  /*8540*/  LOP3.LUT R64, R65, 0x380, RZ, 0xc0, !PT ;  /* 0x0000038041407812 */ /* 0x000fe200078ec0ff */
[----:B------:R-:W5:Y:S01]  /*8550*/  LD.E.128 R40, desc[UR50][R40.64] ;  /* 0x0000003228287980 */ /* 0x000f62000c101d00 */
[----:B------:R-:W-:Y:S01]  /*8560*/  LOP3.LUT R68, R69, 0x380, RZ, 0xc0, !PT ;  /* 0x0000038045447812 */ /* 0x000fe200078ec0ff */
[----:B------:R-:W-:Y:S01]  /*8570*/  IMAD.U32 R77, RZ, RZ, UR4 ;  /* 0x00000004ff4d7e24 */ /* 0x000fe2000f8e00ff */
[----:B------:R-:W-:Y:S01]  /*8580*/  LOP3.LUT R11, R4, 0x380, RZ, 0xc0, !PT ;  /* 0x00000380040b7812 */ /* 0x000fe200078ec0ff */
[----:B------:R-:W-:Y:S01]  /*8590*/  IMAD R81, R81, UR9, R78 ;  /* 0x0000000951517c24 */ /* 0x000fe2000f8e024e */
[----:B------:R-:W-:Y:S01]  /*85a0*/  LOP3.LUT R6, R7, 0x380, RZ, 0xc0, !PT ;  /* 0x0000038007067812 */ /* 0x000fe200078ec0ff */
[----:B------:R-:W-:Y:S01]  /*85b0*/  IMAD R20, R20, UR10, RZ ;  /* 0x0000000a14147c24 */ /* 0x000fe2000f8e02ff */
[----:B------:R-:W-:Y:S01]  /*85c0*/  SHF.R.U64 R52, R52, 0x3, RZ ;  /* 0x0000000334347819 */ /* 0x000fe200000012ff */
[----:B------:R-:W-:Y:S01]  /*85d0*/  IMAD.X R73, RZ, RZ, R5, P2 ;  /* 0x000000ffff497224 */ /* 0x000fe200010e0605 */
[----:B------:R-:W-:Y:S01]  /*85e0*/  SHF.R.U64 R56, R56, 0x3, RZ ;  /* 0x0000000338387819 */ /* 0x000fe200000012ff */
[----:B------:R-:W5:Y:S01]  /*85f0*/  LD.E.128 R44, desc[UR50][R44.64] ;  /* 0x000000322c2c7980 */ /* 0x000f62000c101d00 */
[----:B------:R-:W-:-:S02]  /*8600*/  SHF.R.U64 R60, R60, 0x3, RZ ;  /* 0x000000033c3c7819 */ /* 0x000fc400000012ff */
[----:B------:R-:W-:Y:S01]  /*8610*/  SHF.R.U64 R64, R64, 0x3, RZ ;  /* 0x0000000340407819 */ /* 0x000fe200000012ff */
[----:B------:R-:W5:Y:S01]  /*8620*/  LD.E.128 R48, desc[UR50][R48.64] ;  /* 0x0000003230307980 */ /* 0x000f62000c101d00 */
[----:B------:R-:W-:Y:S01]  /*8630*/  SHF.R.U64 R68, R68, 0x3, RZ ;  /* 0x0000000344447819 */ /* 0x000fe200000012ff */
[----:B------:R-:W-:Y:S01]  /*8640*/  IMAD.WIDE.U32 R76, R79, UR10, R76 ;  /* 0x0000000a4f4c7c25 */ /* 0x000fe2000f8e004c */
[----:B------:R-:W-:Y:S02]  /*8650*/  SHF.R.U64 R11, R11, 0x3, RZ ;  /* 0x000000030b0b7819 */ /* 0x000fe400000012ff */
[----:B------:R-:W-:Y:S01]  /*8660*/  SHF.R.U64 R6, R6, 0x3, RZ ;  /* 0x0000000306067819 */ /* 0x000fe200000012ff */
[----:B------:R-:W-:Y:S01]  /*8670*/  IMAD R79, R79, UR11, R20 ;  /* 0x0000000b4f4f7c24 */ /* 0x000fe2000f8e0214 */
        /* <DEDUP_REMOVED lines=9> */
[----:B------:R-:W-:Y:S01]  /*8710*/  IMAD.X R69, RZ, RZ, R5, P3 ;  /* 0x000000ffff457224 */ /* 0x000fe200018e0605 */
[----:B------:R-:W-:Y:S01]  /*8720*/  SHF.R.S32.HI R20, RZ, 0x1f, R81 ;  /* 0x0000001fff147819 */ /* 0x000fe20000011451 */
[----:B------:R-:W-:Y:S01]  /*8730*/  ULDC.64 UR10, c[0x0][0xad8] ;  /* 0x0002b600000a7ab9 */ /* 0x000fe20000000a00 */
[----:B------:R-:W-:-:S02]  /*8740*/  LOP3.LUT R4, R11, R4, RZ, 0x3c, !PT ;  /* 0x000000040b047212 */ /* 0x000fc400078e3cff */
[----:B------:R-:W-:Y:S01]  /*8750*/  LOP3.LUT R72, R6, R7, RZ, 0x3c, !PT ;  /* 0x0000000706487212 */ /* 0x000fe200078e3cff */
[----:B------:R-:W-:Y:S01]  /*8760*/  IMAD R20, R20, UR10, RZ ;  /* 0x0000000a14147c24 */ /* 0x000fe2000f8e02ff */
[----:B------:R-:W5:Y:S01]  /*8770*/  LD.E.128 R8, desc[UR50][R8.64] ;  /* 0x0000003208087980 */ /* 0x000f62000c101d00 */
[----:B------:R-:W-:-:S03]  /*8780*/  IMAD.IADD R77, R77, 0x1, R79 ;  /* 0x000000014d4d7824 */ /* 0x000fc600078e024f */
[----:B------:R-:W5:Y:S01]  /*8790*/  LD.E.128 R4, desc[UR50][R4.64] ;  /* 0x0000003204047980 */ /* 0x000f62000c101d00 */
[----:B------:R-:W-:-:S03]  /*87a0*/  IMAD R84, R84, 0x80, R21 ;  /* 0x0000008054547824 */ /* 0x000fc600078e0215 */
[----:B------:R-:W5:Y:S01]  /*87b0*/  LD.E.128 R52, desc[UR50][R52.64] ;  /* 0x0000003234347980 */ /* 0x000f62000c101d00 */
[----:B------:R-:W-:-:S03]  /*87c0*/  IMAD R79, R81, UR11, R20 ;  /* 0x0000000b514f7c24 */ /* 0x000fc6000f8e0214 */
[----:B------:R-:W5:Y:S01]  /*87d0*/  LD.E.128 R56, desc[UR50][R56.64] ;  /* 0x0000003238387980 */ /* 0x000f62000c101d00 */
[----:B------:R-:W-:Y:S01]  /*87e0*/  IMAD.WIDE.U32 R20, R81, UR10, R76 ;  /* 0x0000000a51147c25 */ /* 0x000fe2000f8e004c */
[----:B------:R-:W-:Y:S02]  /*87f0*/  ULDC.64 UR10, c[0x0][0xa80] ;  /* 0x0002a000000a7ab9 */ /* 0x000fe40000000a00 */
[----:B------:R-:W5:Y:S04]  /*8800*/  LD.E.128 R60, desc[UR50][R60.64] ;  /* 0x000000323c3c7980 */ /* 0x000f68000c101d00 */
[----:B------:R-:W5:Y:S04]  /*8810*/  LD.E.128 R64, desc[UR50][R64.64] ;  /* 0x0000003240407980 */ /* 0x000f68000c101d00 */
[----:B------:R-:W5:Y:S04]  /*8820*/  LD.E.128 R68, desc[UR50][R68.64] ;  /* 0x0000003244447980 */ /* 0x000f68000c101d00 */
[----:B------:R-:W5:Y:S01]  /*8830*/  LD.E.128 R72, desc[UR50][R72.64] ;  /* 0x0000003248487980 */ /* 0x000f62000c101d00 */
[----:B------:R-:W-:Y:S01]  /*8840*/  @!PT LDS RZ, [RZ] ;  /* 0x00000000fffff984 */ /* 0x000fe20000000800 */
[----:B------:R-:W-:Y:S01]  /*8850*/  @!PT LDS RZ, [RZ] ;  /* 0x00000000fffff984 */ /* 0x000fe20000000800 */
[----:B------:R-:W-:Y:S01]  /*8860*/  @!PT LDS RZ, [RZ] ;  /* 0x00000000fffff984 */ /* 0x000fe20000000800 */
[----:B------:R-:W-:Y:S01]  /*8870*/  @!PT LDS RZ, [RZ] ;  /* 0x00000000fffff984 */ /* 0x000fe20000000800 */
[----:B------:R0:W-:Y:S06]  /*8880*/  MEMBAR.ALL.CTA ;  /* 0x0000000000007992 */ /* 0x0001ec0000008000 */
[----:B0-----:R-:W0:Y:S01]  /*8890*/  FENCE.VIEW.ASYNC.S ;  /* 0x00000000000073c6 */ /* 0x001e220000000000 */
[----:B------:R-:W-:Y:S01]  /*88a0*/  IMAD.IADD R21, R21, 0x1, R79 ;  /* 0x0000000115157824 */ /* 0x000fe200078e024f */
[----:B------:R-:W-:Y:S01]  /*88b0*/  LEA R82, P2, R20, UR10, 0x1 ;  /* 0x0000000a14527c11 */ /* 0x000fe2000f8408ff */
[----:B------:R-:W-:-:S03]  /*88c0*/  UIADD3 UR8, UR8, 0x22820, URZ ;  /* 0x0002282008087890 */ /* 0x000fc6000fffe03f */
[----:B------:R-:W-:Y:S02]  /*88d0*/  LEA.HI.X R83, R20, UR11, R21, 0x1, P2 ;  /* 0x0000000b14537c11 */ /* 0x000fe400090f0c15 */
[C---:B------:R-:W-:Y:S01]  /*88e0*/  ISETP.GE.AND P2, PT, R84.reuse, R3, PT ;  /* 0x000000035400720c */ /* 0x040fe20003f46270 */
[----:B------:R-:W-:Y:S01]  /*88f0*/  UPRMT UR8, URZ, 0x654, UR8 ;  /* 0x000006543f087896 */ /* 0x000fe20008000008 */
[C---:B------:R-:W-:Y:S02]  /*8900*/  VIADD R76, R84.reuse, 0x20 ;  /* 0x00000020544c7836 */ /* 0x040fe40000000000 */
[----:B------:R-:W-:Y:S02]  /*8910*/  VIADD R78, R84, 0x40 ;  /* 0x00000040544e7836 */ /* 0x000fe40000000000 */
[C---:B------:R-:W-:Y:S02]  /*8920*/  VIADD R88, R0.reuse, 0x80 ;  /* 0x0000008000587836 */ /* 0x040fe40000000000 */
[----:B------:R-:W-:-:S02]  /*8930*/  VIADD R90, R0, 0xc0 ;  /* 0x000000c0005a7836 */ /* 0x000fc40000000000 */
[----:B------:R-:W-:Y:S01]  /*8940*/  VIADD R86, R0, 0x40 ;  /* 0x0000004000567836 */ /* 0x000fe20000000000 */
[----:B0-----:R0:W1:Y:S01]  /*8950*/  SHFL.IDX PT, R85, R82, RZ, 0x181f ;  /* 0x00181fff52557589 */ /* 0x00106200000e0000 */
[----:B------:R-:W-:Y:S03]  /*8960*/  BSSY B1, `(.L_x_414) ;  /* 0x000001b000017945 */ /* 0x000fe60003800000 */
[----:B------:R0:W2:Y:S01]  /*8970*/  SHFL.IDX PT, R81, R83, RZ, 0x181f ;  /* 0x00181fff53517589 */ /* 0x0000a200000e0000 */
[----:B------:R-:W-:Y:S01]  /*8980*/  SYNCS.ARRIVE.TRANS64.RED.A1T0 RZ, [UR8], RZ ;  /* 0x000000ffffff79a7 */ /* 0x000fe20008100408 */
[-C--:B------:R-:W-:Y:S02]  /*8990*/  ISETP.GE.AND P1, PT, R76, R3.reuse, PT ;  /* 0x000000034c00720c */ /* 0x080fe40003f26270 */
[----:B------:R-:W-:Y:S02]  /*89a0*/  ISETP.GE.AND P0, PT, R78, R3, PT ;  /* 0x000000034e00720c */ /* 0x000fe40003f06270 */
[----:B------:R-:W-:-:S02]  /*89b0*/  SHF.R.S32.HI R92, RZ, 0x1f, R0 ;  /* 0x0000001fff5c7819 */ /* 0x000fc40000011400 */
[----:B------:R-:W-:Y:S02]  /*89c0*/  SHF.R.S32.HI R87, RZ, 0x1f, R88 ;  /* 0x0000001fff577819 */ /* 0x000fe40000011458 */
[----:B------:R-:W-:Y:S02]  /*89d0*/  SHF.R.S32.HI R89, RZ, 0x1f, R90 ;  /* 0x0000001fff597819 */ /* 0x000fe4000001145a */
[----:B------:R-:W-:Y:S01]  /*89e0*/  SHF.R.S32.HI R91, RZ, 0x1f, R86 ;  /* 0x0000001fff5b7819 */ /* 0x000fe20000011456 */
[----:B0-----:R-:W-:Y:S06]  /*89f0*/  @P2 BRA `(.L_x_415) ;  /* 0x0000000000442947 */ /* 0x001fec0003800000 */
[----:B------:R-:W-:Y:S02]  /*8a00*/  ULDC UR4, c[0x0][0xac8] ;  /* 0x0002b20000047ab9 */ /* 0x000fe40000000800 */
[----:B------:R-:W-:Y:S02]  /*8a10*/  ISETP.GE.AND P5, PT, R0, UR4, PT ;  /* 0x0000000400007c0c */ /* 0x000fe4000bfa6270 */
[----:B------:R-:W-:Y:S02]  /*8a20*/  ISETP.GE.AND P4, PT, R86, UR4, PT ;  /* 0x0000000456007c0c */ /* 0x000fe4000bf86270 */
[----:B------:R-:W-:Y:S02]  /*8a30*/  ISETP.GE.AND P3, PT, R88, UR4, PT ;  /* 0x0000000458007c0c */ /* 0x000fe4000bf66270 */
[----:B------:R-:W-:-:S07]  /*8a40*/  ISETP.GE.AND P2, PT, R90, UR4, PT ;  /* 0x000000045a007c0c */ /* 0x000fce000bf46270 */
[----:B-1----:R-:W-:-:S04]  /*8a50*/  @!P5 LEA R20, P6, R0, R85, 0x1 ;  /* 0x000000550014d211 */ /* 0x002fc800078c08ff */
[----:B--2---:R-:W-:Y:S02]  /*8a60*/  @!P5 LEA.HI.X R21, R0, R81, R92, 0x1, P6 ;  /* 0x000000510015d211 */ /* 0x004fe400030f0c5c */
[----:B------:R-:W-:-:S03]  /*8a70*/  @!P4 LEA R76, P6, R86, R85, 0x1 ;  /* 0x00000055564cc211 */ /* 0x000fc600078c08ff */
[----:B-----5:R0:W-:Y:S01]  /*8a80*/  @!P5 ST.E.128 desc[UR50][R20.64], R4 ;  /* 0x000000041400d985 */ /* 0x0201e2000c101d32 */
[----:B------:R-:W-:Y:S02]  /*8a90*/  @!P4 LEA.HI.X R77, R86, R81, R91, 0x1, P6 ;  /* 0x00000051564dc211 */ /* 0x000fe400030f0c5b */
[----:B------:R-:W-:-:S03]  /*8aa0*/  @!P3 LEA R78, P6, R88, R85, 0x1 ;  /* 0x00000055584eb211 */ /* 0x000fc600078c08ff */
[----:B------:R0:W-:Y:S01]  /*8ab0*/  @!P4 ST.E.128 desc[UR50][R76.64], R28 ;  /* 0x0000001c4c00c985 */ /* 0x0001e2000c101d32 */
[----:B------:R-:W-:Y:S02]  /*8ac0*/  @!P3 LEA.HI.X R79, R88, R81, R87, 0x1, P6 ;  /* 0x00000051584fb211 */ /* 0x000fe400030f0c57 */
[----:B------:R-:W-:-:S03]  /*8ad0*/  @!P2 LEA R80, P6, R90, R85, 0x1 ;  /* 0x000000555a50a211 */ /* 0x000fc600078c08ff */
[----:B------:R0:W-:Y:S01]  /*8ae0*/  @!P3 ST.E.128 desc[UR50][R78.64], R44 ;  /* 0x0000002c4e00b985 */ /* 0x0001e2000c101d32 */
[----:B------:R-:W-:-:S05]  /*8af0*/  @!P2 LEA.HI.X R81, R90, R81, R89, 0x1, P6 ;  /* 0x000000515a51a211 */ /* 0x000fca00030f0c59 */
[----:B------:R0:W-:Y:S04]  /*8b00*/  @!P2 ST.E.128 desc[UR50][R80.64], R60 ;  /* 0x0000003c5000a985 */ /* 0x0001e8000c101d32 */
.L_x_415:
[----:B------:R-:W-:Y:S05]  /*8b10*/  BSYNC B1 ;  /* 0x0000000000017941 */ /* 0x000fea0003800000 */
.L_x_414:
[----:B0----5:R0:W3:Y:S01]  /*8b20*/  SHFL.IDX PT, R29, R83, 0x1, 0x181f ;  /* 0x00381f00531d7f89 */ /* 0x0210e200000e0000 */
[----:B------:R-:W-:Y:S03]  /*8b30*/  BSSY B1, `(.L_x_416) ;  /* 0x0000014000017945 */ /* 0x000fe60003800000 */
[----:B------:R0:W4:Y:S01]  /*8b40*/  SHFL.IDX PT, R21, R82, 0x1, 0x181f ;  /* 0x00381f0052157f89 */ /* 0x00012200000e0000 */
[----:B------:R-:W-:Y:S05]  /*8b50*/  @P1 BRA `(.L_x_417) ;  /* 0x0000000000441947 */ /* 0x000fea0003800000 */
[----:B------:R-:W-:Y:S02]  /*8b60*/  ULDC UR4, c[0x0][0xac8] ;  /* 0x0002b20000047ab9 */ /* 0x000fe40000000800 */
[----:B------:R-:W-:Y:S02]  /*8b70*/  ISETP.GE.AND P4, PT, R0, UR4, PT ;  /* 0x0000000400007c0c */ /* 0x000fe4000bf86270 */
[----:B------:R-:W-:Y:S02]  /*8b80*/  ISETP.GE.AND P3, PT, R86, UR4, PT ;  /* 0x0000000456007c0c */ /* 0x000fe4000bf66270 */
[----:B------:R-:W-:Y:S02]  /*8b90*/  ISETP.GE.AND P2, PT, R88, UR4, PT ;  /* 0x0000000458007c0c */ /* 0x000fe4000bf46270 */
[----:B------:R-:W-:-:S07]  /*8ba0*/  ISETP.GE.AND P1, PT, R90, UR4, PT ;  /* 0x000000045a007c0c */ /* 0x000fce000bf26270 */
[-C--:B----4-:R-:W-:Y:S02]  /*8bb0*/  @!P4 LEA R4, P6, R0, R21.reuse, 0x1 ;  /* 0x000000150004c211 */ /* 0x090fe400078c08ff */
[----:B------:R-:W-:Y:S02]  /*8bc0*/  @!P3 LEA R6, P5, R86, R21, 0x1 ;  /* 0x000000155606b211 */ /* 0x000fe400078a08ff */
[----:B---3--:R-:W-:Y:S02]  /*8bd0*/  @!P4 LEA.HI.X R5, R0, R29, R92, 0x1, P6 ;  /* 0x0000001d0005c211 */ /* 0x008fe400030f0c5c */
[----:B------:R-:W-:Y:S02]  /*8be0*/  @!P2 LEA R20, P6, R88, R21, 0x1 ;  /* 0x000000155814a211 */ /* 0x000fe400078c08ff */
[----:B------:R-:W-:Y:S01]  /*8bf0*/  @!P3 LEA.HI.X R7, R86, R29, R91, 0x1, P5 ;  /* 0x0000001d5607b211 */ /* 0x000fe200028f0c5b */
[----:B------:R3:W-:Y:S01]  /*8c00*/  @!P4 ST.E.128 desc[UR50][R4.64], R8 ;  /* 0x000000080400c985 */ /* 0x0007e2000c101d32 */
[----:B------:R-:W-:-:S02]  /*8c10*/  @!P1 LEA R28, P5, R90, R21, 0x1 ;  /* 0x000000155a1c9211 */ /* 0x000fc400078a08ff */
[-C--:B------:R-:W-:Y:S01]  /*8c20*/  @!P2 LEA.HI.X R21, R88, R29.reuse, R87, 0x1, P6 ;  /* 0x0000001d5815a211 */ /* 0x080fe200030f0c57 */
[----:B------:R3:W-:Y:S01]  /*8c30*/  @!P3 ST.E.128 desc[UR50][R6.64], R32 ;  /* 0x000000200600b985 */ /* 0x0007e2000c101d32 */
[----:B------:R-:W-:-:S03]  /*8c40*/  @!P1 LEA.HI.X R29, R90, R29, R89, 0x1, P5 ;  /* 0x0000001d5a1d9211 */ /* 0x000fc600028f0c59 */
[----:B------:R3:W-:Y:S04]  /*8c50*/  @!P2 ST.E.128 desc[UR50][R20.64], R48 ;  /* 0x000000301400a985 */ /* 0x0007e8000c101d32 */
[----:B------:R3:W-:Y:S02]  /*8c60*/  @!P1 ST.E.128 desc[UR50][R28.64], R64 ;  /* 0x000000401c009985 */ /* 0x0007e4000c101d32 */
.L_x_417:
[----:B------:R-:W-:Y:S05]  /*8c70*/  BSYNC B1 ;  /* 0x0000000000017941 */ /* 0x000fea0003800000 */
.L_x_416:
[----:B---3--:R3:W0:Y:S01]  /*8c80*/  SHFL.IDX PT, R11, R83, 0x2, 0x181f ;  /* 0x00581f00530b7f89 */ /* 0x00862200000e0000 */
[----:B------:R-:W-:Y:S03]  /*8c90*/  BSSY B1, `(.L_x_418) ;  /* 0x0000014000017945 */ /* 0x000fe60003800000 */
[----:B------:R3:W0:Y:S01]  /*8ca0*/  SHFL.IDX PT, R7, R82, 0x2, 0x181f ;  /* 0x00581f0052077f89 */ /* 0x00062200000e0000 */
[----:B------:R-:W-:Y:S05]  /*8cb0*/  @P0 BRA `(.L_x_419) ;  /* 0x0000000000440947 */ /* 0x000fea0003800000 */
[----:B------:R-:W-:Y:S02]  /*8cc0*/  ULDC UR4, c[0x0][0xac8] ;  /* 0x0002b20000047ab9 */ /* 0x000fe40000000800 */
[----:B------:R-:W-:Y:S02]  /*8cd0*/  ISETP.GE.AND P3, PT, R0, UR4, PT ;  /* 0x0000000400007c0c */ /* 0x000fe4000bf66270 */
[----:B------:R-:W-:Y:S02]  /*8ce0*/  ISETP.GE.AND P2, PT, R86, UR4, PT ;  /* 0x0000000456007c0c */ /* 0x000fe4000bf46270 */
[----:B------:R-:W-:Y:S02]  /*8cf0*/  ISETP.GE.AND P1, PT, R88, UR4, PT ;  /* 0x0000000458007c0c */ /* 0x000fe4000bf26270 */
[----:B------:R-:W-:-:S07]  /*8d00*/  ISETP.GE.AND P0, PT, R90, UR4, PT ;  /* 0x000000045a007c0c */ /* 0x000fce000bf06270 */
[-C--:B0-----:R-:W-:Y:S02]  /*8d10*/  @!P3 LEA R4, P6, R0, R7.reuse, 0x1 ;  /* 0x000000070004b211 */ /* 0x081fe400078c08ff */
[-C--:B------:R-:W-:Y:S02]  /*8d20*/  @!P2 LEA R6, P5, R86, R7.reuse, 0x1 ;  /* 0x000000075606a211 */ /* 0x080fe400078a08ff */
[----:B------:R-:W-:Y:S02]  /*8d30*/  @!P1 LEA R8, P4, R88, R7, 0x1 ;  /* 0x0000000758089211 */ /* 0x000fe400078808ff */
[----:B------:R-:W-:Y:S02]  /*8d40*/  @!P3 LEA.HI.X R5, R0, R11, R92, 0x1, P6 ;  /* 0x0000000b0005b211 */ /* 0x000fe400030f0c5c */
[----:B------:R-:W-:Y:S02]  /*8d50*/  @!P0 LEA R10, P6, R90, R7, 0x1 ;  /* 0x000000075a0a8211 */ /* 0x000fe400078c08ff */
[-C--:B------:R-:W-:Y:S01]  /*8d60*/  @!P2 LEA.HI.X R7, R86, R11.reuse, R91, 0x1, P5 ;  /* 0x0000000b5607a211 */ /* 0x080fe200028f0c5b */
[----:B------:R0:W-:Y:S01]  /*8d70*/  @!P3 ST.E.128 desc[UR50][R4.64], R12 ;  /* 0x0000000c0400b985 */ /* 0x0001e2000c101d32 */
[----:B------:R-:W-:-:S02]  /*8d80*/  @!P1 LEA.HI.X R9, R88, R11, R87, 0x1, P4 ;  /* 0x0000000b58099211 */ /* 0x000fc400020f0c57 */
[----:B------:R-:W-:Y:S01]  /*8d90*/  @!P0 LEA.HI.X R11, R90, R11, R89, 0x1, P6 ;  /* 0x0000000b5a0b8211 */ /* 0x000fe200030f0c59 */
[----:B------:R0:W-:Y:S04]  /*8da0*/  @!P2 ST.E.128 desc[UR50][R6.64], R36 ;  /* 0x000000240600a985 */ /* 0x0001e8000c101d32 */
[----:B------:R0:W-:Y:S04]  /*8db0*/  @!P1 ST.E.128 desc[UR50][R8.64], R52 ;  /* 0x0000003408009985 */ /* 0x0001e8000c101d32 */
[----:B------:R0:W-:Y:S02]  /*8dc0*/  @!P0 ST.E.128 desc[UR50][R10.64], R68 ;  /* 0x000000440a008985 */ /* 0x0001e4000c101d32 */
.L_x_419:
[----:B------:R-:W-:Y:S05]  /*8dd0*/  BSYNC B1 ;  /* 0x0000000000017941 */ /* 0x000fea0003800000 */
.L_x_418:
[----:B0-----:R-:W-:Y:S01]  /*8de0*/  VIADD R4, R84, 0x60 ;  /* 0x0000006054047836 */ /* 0x001fe20000000000 */
[----:B---3--:R-:W0:Y:S04]  /*8df0*/  SHFL.IDX PT, R83, R83, 0x3, 0x181f ;  /* 0x00781f0053537f89 */ /* 0x008e2800000e0000 */
[----:B------:R-:W-:Y:S01]  /*8e00*/  ISETP.GE.AND P0, PT, R4, R3, PT ;  /* 0x000000030400720c */ /* 0x000fe20003f06270 */
[----:B------:R3:W0:-:S12]  /*8e10*/  SHFL.IDX PT, R11, R82, 0x3, 0x181f ;  /* 0x00781f00520b7f89 */ /* 0x00061800000e0000 */
[----:B---3--:R-:W-:Y:S05]  /*8e20*/  @P0 BRA `(.L_x_420) ;  /* 0x0000002400940947 */ /* 0x008fea0003800000 */
[----:B------:R-:W-:Y:S02]  /*8e30*/  ULDC UR4, c[0x0][0xac8] ;  /* 0x0002b20000047ab9 */ /* 0x000fe40000000800 */
[----:B------:R-:W-:Y:S02]  /*8e40*/  ISETP.GE.AND P3, PT, R0, UR4, PT ;  /* 0x0000000400007c0c */ /* 0x000fe4000bf66270 */
[----:B------:R-:W-:Y:S02]  /*8e50*/  ISETP.GE.AND P4, PT, R86, UR4, PT ;  /* 0x0000000456007c0c */ /* 0x000fe4000bf86270 */
[----:B------:R-:W-:-:S09]  /*8e60*/  ISETP.GE.AND P5, PT, R88, UR4, PT ;  /* 0x0000000458007c0c */ /* 0x000fd2000bfa6270 */
[-C--:B0-----:R-:W-:Y:S02]  /*8e70*/  @!P3 LEA R4, P0, R0, R11.reuse, 0x1 ;  /* 0x0000000b0004b211 */ /* 0x081fe400078008ff */
[-C--:B------:R-:W-:Y:S02]  /*8e80*/  @!P4 LEA R6, P1, R86, R11.reuse, 0x1 ;  /* 0x0000000b5606c211 */ /* 0x080fe400078208ff */
[----:B------:R-:W-:Y:S02]  /*8e90*/  @!P5 LEA R8, P2, R88, R11, 0x1 ;  /* 0x0000000b5808d211 */ /* 0x000fe400078408ff */
[-C--:B------:R-:W-:Y:S02]  /*8ea0*/  @!P3 LEA.HI.X R5, R0, R83.reuse, R92, 0x1, P0 ;  /* 0x000000530005b211 */ /* 0x080fe400000f0c5c */
[-C--:B------:R-:W-:Y:S02]  /*8eb0*/  @!P4 LEA.HI.X R7, R86, R83.reuse, R91, 0x1, P1 ;  /* 0x000000535607c211 */ /* 0x080fe400008f0c5b */
[----:B------:R-:W-:Y:S01]  /*8ec0*/  @!P5 LEA.HI.X R9, R88, R83, R87, 0x1, P2 ;  /* 0x000000535809d211 */ /* 0x000fe200010f0c57 */
[----:B------:R3:W-:Y:S01]  /*8ed0*/  @!P3 ST.E.128 desc[UR50][R4.64], R24 ;  /* 0x000000180400b985 */ /* 0x0007e2000c101d32 */
[----:B------:R-:W-:-:S03]  /*8ee0*/  ISETP.GE.AND P0, PT, R90, UR4, PT ;  /* 0x000000045a007c0c */ /* 0x000fc6000bf06270 */
[----:B------:R3:W-:Y:S04]  /*8ef0*/  @!P4 ST.E.128 desc[UR50][R6.64], R40 ;  /* 0x000000280600c985 */ /* 0x0007e8000c101d32 */
[----:B------:R3:W-:Y:S06]  /*8f00*/  @!P5 ST.E.128 desc[UR50][R8.64], R56 ;  /* 0x000000380800d985 */ /* 0x0007ec000c101d32 */
[----:B------:R-:W-:Y:S05]  /*8f10*/  @P0 BRA `(.L_x_420) ;  /* 0x0000002400580947 */ /* 0x000fea0003800000 */
[----:B---3--:R-:W-:-:S04]  /*8f20*/  LEA R4, P0, R90, R11, 0x1 ;  /* 0x0000000b5a047211 */ /* 0x008fc800078008ff */
[----:B------:R-:W-:-:S05]  /*8f30*/  LEA.HI.X R5, R90, R83, R89, 0x1, P0 ;  /* 0x000000535a057211 */ /* 0x000fca00000f0c59 */
[----:B------:R0:W-:Y:S01]  /*8f40*/  ST.E.128 desc[UR50][R4.64], R72 ;  /* 0x0000004804007985 */ /* 0x0001e2000c101d32 */
[----:B------:R-:W-:Y:S05]  /*8f50*/  BRA `(.L_x_420) ;  /* 0x0000002400487947 */ /* 0x000fea0003800000 */
.L_x_413:
[----:B------:R-:W-:Y:S01]  /*8f60*/  ULDC.64 UR14, c[0x0][0xb08] ;  /* 0x0002c200000e7ab9 */ /* 0x000fe20000000a00 */
[----:B------:R-:W-:Y:S01]  /*8f70*/  IMAD.MOV.U32 R3, RZ, RZ, R12 ;  /* 0x000000ffff037224 */ /* 0x000fe200078e000c */
[----:B------:R-:W-:Y:S01]  /*8f80*/  UIMAD UR12, UR16, UR14, URZ ;  /* 0x0000000e100c72a4 */ /* 0x000fe2000f8e023f */
[----:B------:R-:W-:Y:S01]  /*8f90*/  BSSY B1, `(.L_x_421) ;  /* 0x00000c9000017945 */ /* 0x000fe20003800000 */
[----:B------:R-:W-:Y:S01]  /*8fa0*/  UIMAD.WIDE.U32 UR10, UR4, UR14, URZ ;  /* 0x0000000e040a72a5 */ /* 0x000fe2000f8e003f */
[----:B------:R-:W-:Y:S01]  /*8fb0*/  SHF.R.S32.HI R152, RZ, 0x1f, R203 ;  /* 0x0000001fff987819 */ /* 0x000fe200000114cb */
[----:B------:R-:W-:Y:S01]  /*8fc0*/  UIMAD UR12, UR4, UR15, UR12 ;  /* 0x0000000f040c72a4 */ /* 0x000fe2000f8e020c */
[----:B------:R-:W-:Y:S01]  /*8fd0*/  SHF.R.S32.HI R153, RZ, 0x1f, R204 ;  /* 0x0000001fff997819 */ /* 0x000fe200000114cc */
[----:B------:R-:W-:Y:S01]  /*8fe0*/  USHF.R.S32.HI UR4, URZ, 0x1f, UR39 ;  /* 0x0000001f3f047899 */ /* 0x000fe20008011427 */
[----:B------:R-:W-:Y:S01]  /*8ff0*/  SHF.R.S32.HI R154, RZ, 0x1f, R205 ;  /* 0x0000001fff9a7819 */ /* 0x000fe200000114cd */
[----:B------:R-:W-:Y:S01]  /*9000*/  UIADD3 UR11, UR11, UR12, URZ ;  /* 0x0000000c0b0b7290 */ /* 0x000fe2000fffe03f */
[----:B------:R-:W-:Y:S01]  /*9010*/  SHF.R.S32.HI R155, RZ, 0x1f, R206 ;  /* 0x0000001fff9b7819 */ /* 0x000fe200000114ce */
[----:B------:R-:W-:Y:S01]  /*9020*/  ULDC.64 UR14, c[0x0][0xb40] ;  /* 0x0002d000000e7ab9 */ /* 0x000fe20000000a00 */
[----:B------:R-:W-:Y:S01]  /*9030*/  ULDC.64 UR12, c[0x0][0xb38] ;  /* 0x0002ce00000c7ab9 */ /* 0x000fe20000000a00 */
[----:B------:R-:W-:Y:S01]  /*9040*/  UIMAD UR4, UR4, UR14, URZ ;  /* 0x0000000e040472a4 */ /* 0x000fe2000f8e023f */
[----:B------:R-:W-:Y:S01]  /*9050*/  SHF.R.S32.HI R156, RZ, 0x1f, R207 ;  /* 0x0000001fff9c7819 */ /* 0x000fe200000114cf */
[----:B------:R-:W-:Y:S01]  /*9060*/  UIMAD.WIDE.U32 UR10, UR43, UR12, UR10 ;  /* 0x0000000c2b0a72a5 */ /* 0x000fe2000f8e000a */
[----:B------:R-:W-:Y:S01]  /*9070*/  SHF.R.S32.HI R157, RZ, 0x1f, R208 ;  /* 0x0000001fff9d7819 */ /* 0x000fe200000114d0 */
[----:B------:R-:W-:Y:S01]  /*9080*/  UIMAD UR4, UR39, UR15, UR4 ;  /* 0x0000000f270472a4 */ /* 0x000fe2000f8e0204 */
[----:B------:R-:W-:Y:S01]  /*9090*/  SHF.R.S32.HI R158, RZ, 0x1f, R209 ;  /* 0x0000001fff9e7819 */ /* 0x000fe200000114d1 */
[----:B------:R-:W-:Y:S01]  /*90a0*/  UIMAD UR11, UR43, UR13, UR11 ;  /* 0x0000000d2b0b72a4 */ /* 0x000fe2000f8e020b */
[----:B------:R-:W-:Y:S01]  /*90b0*/  SHF.R.S32.HI R159, RZ, 0x1f, R210 ;  /* 0x0000001fff9f7819 */ /* 0x000fe200000114d2 */
[----:B------:R-:W-:Y:S01]  /*90c0*/  @UP1 ULDC UR12, c[0x0][0xbec] ;  /* 0x0002fb00000c1ab9 */ /* 0x000fe20000000800 */
[----:B------:R-:W-:Y:S01]  /*90d0*/  UIADD3 UR8, UR8, 0x22820, URZ ;  /* 0x0002282008087890 */ /* 0x000fe2000fffe03f */
[----:B0-----:R-:W-:Y:S01]  /*90e0*/  @P1 IMAD.HI.U32 R0, R12, UR12, RZ ;  /* 0x0000000c0c001c27 */ /* 0x001fe2000f8e00ff */
[----:B------:R-:W-:Y:S01]  /*90f0*/  UIMAD.WIDE.U32 UR10, UR39, UR14, UR10 ;  /* 0x0000000e270a72a5 */ /* 0x000fe2000f8e000a */
[----:B------:R-:W-:Y:S01]  /*9100*/  SHF.R.S32.HI R160, RZ, 0x1f, R211 ;  /* 0x0000001fffa07819 */ /* 0x000fe200000114d3 */
[----:B------:R-:W-:Y:S01]  /*9110*/  ULDC.64 UR12, c[0x0][0xb48] ;  /* 0x0002d200000c7ab9 */ /* 0x000fe20000000a00 */
[----:B------:R-:W-:Y:S01]  /*9120*/  UPRMT UR8, URZ, 0x654, UR8 ;  /* 0x000006543f087896 */ /* 0x000fe20008000008 */
[----:B------:R-:W-:Y:S01]  /*9130*/  SHF.R.S32.HI R161, RZ, 0x1f, R212 ;  /* 0x0000001fffa17819 */ /* 0x000fe200000114d4 */
[----:B------:R-:W-:Y:S01]  /*9140*/  UIADD3 UR11, UR11, UR4, URZ ;  /* 0x000000040b0b7290 */ /* 0x000fe2000fffe03f */
[----:B------:R-:W-:-:S02]  /*9150*/  SHF.R.S32.HI R162, RZ, 0x1f, R213 ;  /* 0x0000001fffa27819 */ /* 0x000fc400000114d5 */
[----:B------:R-:W-:Y:S01]  /*9160*/  @UP1 ULDC UR4, c[0x0][0xbf0] ;  /* 0x0002fc0000041ab9 */ /* 0x000fe20000000800 */
[----:B------:R-:W-:Y:S01]  /*9170*/  UIMAD.WIDE.U32 UR10, UR42, UR12, UR10 ;  /* 0x0000000c2a0a72a5 */ /* 0x000fe2000f8e000a */
[----:B------:R-:W-:Y:S02]  /*9180*/  @P1 SHF.R.U32.HI R3, RZ, UR4, R0 ;  /* 0x00000004ff031c19 */ /* 0x000fe40008011600 */
[----:B------:R-:W-:Y:S01]  /*9190*/  SYNCS.ARRIVE.TRANS64.RED.A1T0 RZ, [UR8], RZ ;  /* 0x000000ffffff79a7 */ /* 0x000fe20008100408 */
[----:B------:R-:W-:Y:S01]  /*91a0*/  UIMAD UR42, UR42, UR13, UR11 ;  /* 0x0000000d2a2a72a4 */ /* 0x000fe2000f8e020b */
[--C-:B------:R-:W-:Y:S01]  /*91b0*/  SHF.R.S32.HI R0, RZ, 0x1f, R3.reuse ;  /* 0x0000001fff007819 */ /* 0x100fe20000011403 */
[----:B------:R-:W-:Y:S01]  /*91c0*/  IMAD.MOV R7, RZ, RZ, -R3 ;  /* 0x000000ffff077224 */ /* 0x000fe200078e0a03 */
[----:B------:R-:W-:Y:S01]  /*91d0*/  ULDC.64 UR12, c[0x0][0xb30] ;  /* 0x0002cc00000c7ab9 */ /* 0x000fe20000000a00 */
[----:B------:R-:W-:Y:S01]  /*91e0*/  IMAD.U32 R5, RZ, RZ, UR11 ;  /* 0x0000000bff057e24 */ /* 0x000fe2000f8e00ff */
[----:B------:R-:W-:Y:S01]  /*91f0*/  SHF.R.S32.HI R163, RZ, 0x1f, R214 ;  /* 0x0000001fffa37819 */ /* 0x000fe200000114d6 */
[----:B------:R-:W-:Y:S01]  /*9200*/  IMAD R7, R7, UR9, R12 ;  /* 0x0000000907077c24 */ /* 0x000fe2000f8e020c */
[----:B------:R-:W-:Y:S01]  /*9210*/  SHF.R.S32.HI R164, RZ, 0x1f, R215 ;  /* 0x0000001fffa47819 */ /* 0x000fe200000114d7 */
[----:B------:R-:W-:Y:S01]  /*9220*/  IMAD R0, R0, UR12, RZ ;  /* 0x0000000c00007c24 */ /* 0x000fe2000f8e02ff */
[----:B------:R-:W-:Y:S01]  /*9230*/  SHF.R.S32.HI R20, RZ, 0x1f, R216 ;  /* 0x0000001fff147819 */ /* 0x000fe200000114d8 */
[----:B------:R-:W-:Y:S01]  /*9240*/  IMAD.U32 R4, RZ, RZ, UR10 ;  /* 0x0000000aff047e24 */ /* 0x000fe2000f8e00ff */
[----:B------:R-:W-:Y:S01]  /*9250*/  ULDC.64 UR10, c[0x0][0xb28] ;  /* 0x0002ca00000a7ab9 */ /* 0x000fe20000000a00 */
[----:B------:R-:W-:Y:S01]  /*9260*/  IMAD.U32 R5, RZ, RZ, UR42 ;  /* 0x0000002aff057e24 */ /* 0x000fe2000f8e00ff */
[----:B------:R-:W-:Y:S01]  /*9270*/  SHF.R.S32.HI R165, RZ, 0x1f, R217 ;  /* 0x0000001fffa57819 */ /* 0x000fe200000114d9 */
[C---:B------:R-:W-:Y:S01]  /*9280*/  IMAD R9, R3.reuse, UR13, R0 ;  /* 0x0000000d03097c24 */ /* 0x040fe2000f8e0200 */
[----:B------:R-:W-:Y:S01]  /*9290*/  SHF.R.S32.HI R0, RZ, 0x1f, R7 ;  /* 0x0000001fff007819 */ /* 0x000fe20000011407 */
[----:B------:R-:W-:Y:S01]  /*92a0*/  IMAD.WIDE.U32 R4, R3, UR12, R4 ;  /* 0x0000000c03047c25 */ /* 0x000fe2000f8e0004 */
[----:B------:R-:W-:-:S02]  /*92b0*/  SHF.R.S32.HI R166, RZ, 0x1f, R218 ;  /* 0x0000001fffa67819 */ /* 0x000fc400000114da */
[----:B------:R-:W-:Y:S01]  /*92c0*/  SHF.R.S32.HI R167, RZ, 0x1f, R219 ;  /* 0x0000001fffa77819 */ /* 0x000fe200000114db */
[----:B------:R-:W-:Y:S01]  /*92d0*/  IMAD R0, R0, UR10, RZ ;  /* 0x0000000a00007c24 */ /* 0x000fe2000f8e02ff */
[----:B------:R-:W-:Y:S01]  /*92e0*/  SHF.R.S32.HI R168, RZ, 0x1f, R220 ;  /* 0x0000001fffa87819 */ /* 0x000fe200000114dc */
[----:B------:R-:W-:Y:S02]  /*92f0*/  IMAD.IADD R5, R5, 0x1, R9 ;  /* 0x0000000105057824 */ /* 0x000fe400078e0209 */
[C---:B------:R-:W-:Y:S02]  /*9300*/  IMAD R3, R7.reuse, UR11, R0 ;  /* 0x0000000b07037c24 */ /* 0x040fe4000f8e0200 */
[----:B------:R-:W-:Y:S01]  /*9310*/  IMAD.WIDE.U32 R4, R7, UR10, R4 ;  /* 0x0000000a07047c25 */ /* 0x000fe2000f8e0004 */
[----:B------:R-:W-:-:S03]  /*9320*/  ULDC.64 UR10, c[0x0][0xb00] ;  /* 0x0002c000000a7ab9 */ /* 0x000fc60000000a00 */
[----:B------:R-:W-:Y:S01]  /*9330*/  IMAD.IADD R3, R5, 0x1, R3 ;  /* 0x0000000105037824 */ /* 0x000fe200078e0203 */
[----:B------:R-:W-:-:S04]  /*9340*/  LEA R0, P1, R4, UR10, 0x2 ;  /* 0x0000000a04007c11 */ /* 0x000fc8000f8210ff */
[----:B------:R-:W-:Y:S02]  /*9350*/  LEA.HI.X R3, R4, UR11, R3, 0x2, P1 ;  /* 0x0000000b04037c11 */ /* 0x000fe400088f1403 */
[----:B------:R0:W1:Y:S04]  /*9360*/  SHFL.IDX PT, R4, R0, RZ, 0x1c1f ;  /* 0x001c1fff00047589 */ /* 0x00006800000e0000 */
[----:B------:R0:W2:Y:S01]  /*9370*/  SHFL.IDX PT, R5, R3, RZ, 0x1c1f ;  /* 0x001c1fff03057589 */ /* 0x0000a200000e0000 */
[----:B------:R-:W-:Y:S05]  /*9380*/  @P2 BRA `(.L_x_422) ;  /* 0x0000000800242947 */ /* 0x000fea0003800000 */
[----:B------:R-:W-:Y:S01]  /*9390*/  ULDC UR4, c[0x0][0xac8] ;  /* 0x0002b20000047ab9 */ /* 0x000fe20000000800 */
[----:B------:R-:W-:Y:S01]  /*93a0*/  VIADD R21, R2, 0xe0 ;  /* 0x000000e002157836 */ /* 0x000fe20000000000 */
[----:B------:R-:W-:Y:S02]  /*93b0*/  ISETP.GE.AND P2, PT, R220, UR4, PT ;  /* 0x00000004dc007c0c */ /* 0x000fe4000bf46270 */
[----:B------:R-:W-:Y:S02]  /*93c0*/  ISETP.GE.AND P3, PT, R2, UR4, PT ;  /* 0x0000000402007c0c */ /* 0x000fe4000bf66270 */
[----:B------:R-:W-:Y:S02]  /*93d0*/  ISETP.GE.AND P1, PT, R219, UR4, PT ;  /* 0x00000004db007c0c */ /* 0x000fe4000bf26270 */
[----:B------:R-:W-:-:S07]  /*93e0*/  ISETP.GE.AND P4, PT, R218, UR4, PT ;  /* 0x00000004da007c0c */ /* 0x000fce000bf86270 */
[----:B-1----:R-:W-:Y:S02]  /*93f0*/  @!P2 LEA R8, P5, R220, R4, 0x2 ;  /* 0x00000004dc08a211 */ /* 0x002fe400078a10ff */
[----:B--2---:R-:W-:Y:S02]  /*9400*/  @!P3 IMAD.WIDE R6, R2, 0x4, R4 ;  /* 0x000000040206b825 */ /* 0x004fe400078e0204 */
[----:B------:R-:W-:-:S03]  /*9410*/  @!P2 LEA.HI.X R9, R220, R5, R168, 0x2, P5 ;  /* 0x00000005dc09a211 */ /* 0x000fc600028f14a8 */
[----:B------:R1:W-:Y:S01]  /*9420*/  @!P3 ST.E.64 desc[UR50][R6.64], R24 ;  /* 0x000000180600b985 */ /* 0x0003e2000c101b32 */
[----:B------:R-:W-:-:S03]  /*9430*/  ISETP.GE.AND P3, PT, R217, UR4, PT ;  /* 0x00000004d9007c0c */ /* 0x000fc6000bf66270 */
[----:B------:R2:W-:Y:S01]  /*9440*/  @!P2 ST.E.64 desc[UR50][R8.64], R28 ;  /* 0x0000001c0800a985 */ /* 0x0005e2000c101b32 */
[----:B------:R-:W-:Y:S02]  /*9450*/  ISETP.GE.AND P2, PT, R216, UR4, PT ;  /* 0x00000004d8007c0c */ /* 0x000fe4000bf46270 */
[----:B-1----:R-:W-:Y:S01]  /*9460*/  @!P1 LEA R6, P6, R219, R4, 0x2 ;  /* 0x00000004db069211 */ /* 0x002fe200078c10ff */
[----:B------:R-:W-:-:S03]  /*9470*/  VIADD R25, R2, 0xe8 ;  /* 0x000000e802197836 */ /* 0x000fc60000000000 */
[----:B------:R-:W-:Y:S01]  /*9480*/  @!P1 LEA.HI.X R7, R219, R5, R167, 0x2, P6 ;  /* 0x00000005db079211 */ /* 0x000fe200030f14a7 */
[----:B--2---:R-:W-:Y:S01]  /*9490*/  VIADD R29, R2, 0xf0 ;  /* 0x000000f0021d7836 */ /* 0x004fe20000000000 */
[----:B------:R-:W-:-:S03]  /*94a0*/  @!P4 LEA R8, P5, R218, R4, 0x2 ;  /* 0x00000004da08c211 */ /* 0x000fc600078a10ff */
[----:B------:R1:W-:Y:S01]  /*94b0*/  @!P1 ST.E.64 desc[UR50][R6.64], R32 ;  /* 0x0000002006009985 */ /* 0x0003e2000c101b32 */
[----:B------:R-:W-:Y:S02]  /*94c0*/  @!P4 LEA.HI.X R9, R218, R5, R166, 0x2, P5 ;  /* 0x00000005da09c211 */ /* 0x000fe400028f14a6 */
[----:B------:R-:W-:-:S03]  /*94d0*/  ISETP.GE.AND P1, PT, R215, UR4, PT ;  /* 0x00000004d7007c0c */ /* 0x000fc6000bf26270 */
[----:B------:R2:W-:Y:S01]  /*94e0*/  @!P4 ST.E.64 desc[UR50][R8.64], R36 ;  /* 0x000000240800c985 */ /* 0x0005e2000c101b32 */
[----:B------:R-:W-:Y:S02]  /*94f0*/  ISETP.GE.AND P4, PT, R214, UR4, PT ;  /* 0x00000004d6007c0c */ /* 0x000fe4000bf86270 */
[----:B-1----:R-:W-:Y:S01]  /*9500*/  @!P3 LEA R6, P6, R217, R4, 0x2 ;  /* 0x00000004d906b211 */ /* 0x002fe200078c10ff */
[----:B------:R-:W-:-:S03]  /*9510*/  VIADD R33, R2, 0xf8 ;  /* 0x000000f802217836 */ /* 0x000fc60000000000 */
[----:B------:R-:W-:Y:S02]  /*9520*/  @!P3 LEA.HI.X R7, R217, R5, R165, 0x2, P6 ;  /* 0x00000005d907b211 */ /* 0x000fe400030f14a5 */
[----:B--2---:R-:W-:-:S03]  /*9530*/  @!P2 LEA R8, P5, R216, R4, 0x2 ;  /* 0x00000004d808a211 */ /* 0x004fc600078a10ff */
[----:B------:R1:W-:Y:S01]  /*9540*/  @!P3 ST.E.64 desc[UR50][R6.64], R40 ;  /* 0x000000280600b985 */ /* 0x0003e2000c101b32 */
[----:B------:R-:W-:Y:S02]  /*9550*/  @!P2 LEA.HI.X R9, R216, R5, R20, 0x2, P5 ;  /* 0x00000005d809a211 */ /* 0x000fe400028f1414 */
[----:B------:R-:W-:-:S03]  /*9560*/  ISETP.GE.AND P3, PT, R213, UR4, PT ;  /* 0x00000004d5007c0c */ /* 0x000fc6000bf66270 */
[----:B------:R2:W-:Y:S01]  /*9570*/  @!P2 ST.E.64 desc[UR50][R8.64], R44 ;  /* 0x0000002c0800a985 */ /* 0x0005e2000c101b32 */
[----:B------:R-:W-:Y:S02]  /*9580*/  ISETP.GE.AND P2, PT, R212, UR4, PT ;  /* 0x00000004d4007c0c */ /* 0x000fe4000bf46270 */
[----:B-1----:R-:W-:-:S04]  /*9590*/  @!P1 LEA R6, P6, R215, R4, 0x2 ;  /* 0x00000004d7069211 */ /* 0x002fc800078c10ff */
        /* <DEDUP_REMOVED lines=19> */
[-C--:B------:R-:W-:Y:S02]  /*96d0*/  @!P4 LEA.HI.X R9, R210, R5.reuse, R159, 0x2, P5 ;  /* 0x00000005d209c211 */ /* 0x080fe400028f149f */
[----:B------:R-:W-:Y:S02]  /*96e0*/  ISETP.GE.AND P1, PT, R207, UR4, PT ;  /* 0x00000004cf007c0c */ /* 0x000fe4000bf26270 */
[-C--:B------:R-:W-:Y:S01]  /*96f0*/  @!P2 LEA R10, P5, R208, R4.reuse, 0x2 ;  /* 0x00000004d00aa211 */ /* 0x080fe200078a10ff */
[----:B------:R2:W-:Y:S01]  /*9700*/  @!P4 ST.E.64 desc[UR50][R8.64], R68 ;  /* 0x000000440800c985 */ /* 0x0005e2000c101b32 */
[----:B------:R-:W-:Y:S02]  /*9710*/  ISETP.GE.AND P4, PT, R206, UR4, PT ;  /* 0x00000004ce007c0c */ /* 0x000fe4000bf86270 */
[----:B------:R-:W-:Y:S02]  /*9720*/  @!P2 LEA.HI.X R11, R208, R5, R157, 0x2, P5 ;  /* 0x00000005d00ba211 */ /* 0x000fe400028f149d */
[----:B-1----:R-:W-:-:S04]  /*9730*/  @!P3 LEA R6, P6, R209, R4, 0x2 ;  /* 0x00000004d106b211 */ /* 0x002fc800078c10ff */
[----:B------:R-:W-:Y:S02]  /*9740*/  @!P3 LEA.HI.X R7, R209, R5, R158, 0x2, P6 ;  /* 0x00000005d107b211 */ /* 0x000fe400030f149e */
[----:B------:R-:W-:-:S03]  /*9750*/  @!P1 LEA R12, P6, R207, R4, 0x2 ;  /* 0x00000004cf0c9211 */ /* 0x000fc600078c10ff */
[----:B------:R-:W-:Y:S01]  /*9760*/  @!P4 LEA R14, P5, R206, R4, 0x2 ;  /* 0x00000004ce0ec211 */ /* 0x000fe200078a10ff */
[----:B------:R1:W-:Y:S01]  /*9770*/  @!P3 ST.E.64 desc[UR50][R6.64], R72 ;  /* 0x000000480600b985 */ /* 0x0003e2000c101b32 */
[----:B------:R-:W-:Y:S02]  /*9780*/  ISETP.GE.AND P3, PT, R205, UR4, PT ;  /* 0x00000004cd007c0c */ /* 0x000fe4000bf66270 */
[-C--:B------:R-:W-:Y:S01]  /*9790*/  @!P1 LEA.HI.X R13, R207, R5.reuse, R156, 0x2, P6 ;  /* 0x00000005cf0d9211 */ /* 0x080fe200030f149c */
[----:B------:R3:W-:Y:S01]  /*97a0*/  @!P2 ST.E.64 desc[UR50][R10.64], R76 ;  /* 0x0000004c0a00a985 */ /* 0x0007e2000c101b32 */
[----:B------:R-:W-:Y:S02]  /*97b0*/  ISETP.GE.AND P2, PT, R204, UR4, PT ;  /* 0x00000004cc007c0c */ /* 0x000fe4000bf46270 */
[----:B------:R-:W-:Y:S01]  /*97c0*/  @!P4 LEA.HI.X R15, R206, R5, R155, 0x2, P5 ;  /* 0x00000005ce0fc211 */ /* 0x000fe200028f149b */
[----:B------:R4:W-:Y:S01]  /*97d0*/  @!P1 ST.E.64 desc[UR50][R12.64], R80 ;  /* 0x000000500c009985 */ /* 0x0009e2000c101b32 */
[----:B------:R-:W-:-:S03]  /*97e0*/  ISETP.GE.AND P1, PT, R203, UR4, PT ;  /* 0x00000004cb007c0c */ /* 0x000fc6000bf26270 */
[----:B------:R5:W-:Y:S01]  /*97f0*/  @!P4 ST.E.64 desc[UR50][R14.64], R84 ;  /* 0x000000540e00c985 */ /* 0x000be2000c101b32 */
[----:B------:R-:W-:Y:S02]  /*9800*/  ISETP.GE.AND P4, PT, R202, UR4, PT ;  /* 0x00000004ca007c0c */ /* 0x000fe4000bf86270 */
[----:B--2---:R-:W-:-:S03]  /*9810*/  @!P3 LEA R8, P6, R205, R4, 0x2 ;  /* 0x00000004cd08b211 */ /* 0x004fc600078c10ff */
[CC--:B-1----:R-:W-:Y:S02]  /*9820*/  @!P2 LEA R6, P5, R204.reuse, R4.reuse, 0x2 ;  /* 0x00000004cc06a211 */ /* 0x0c2fe400078a10ff */
[-C--:B------:R-:W-:Y:S02]  /*9830*/  @!P3 LEA.HI.X R9, R205, R5.reuse, R154, 0x2, P6 ;  /* 0x00000005cd09b211 */ /* 0x080fe400030f149a */
[-C--:B------:R-:W-:Y:S02]  /*9840*/  @!P2 LEA.HI.X R7, R204, R5.reuse, R153, 0x2, P5 ;  /* 0x00000005cc07a211 */ /* 0x080fe400028f1499 */
[----:B---3--:R-:W-:Y:S01]  /*9850*/  @!P1 LEA R10, P6, R203, R4, 0x2 ;  /* 0x00000004cb0a9211 */ /* 0x008fe200078c10ff */
[----:B------:R1:W-:Y:S01]  /*9860*/  @!P3 ST.E.64 desc[UR50][R8.64], R88 ;  /* 0x000000580800b985 */ /* 0x0003e2000c101b32 */
[----:B------:R-:W-:Y:S02]  /*9870*/  ISETP.GE.AND P3, PT, R201, UR4, PT ;  /* 0x00000004c9007c0c */ /* 0x000fe4000bf66270 */
[----:B------:R-:W-:Y:S01]  /*9880*/  @!P1 LEA.HI.X R11, R203, R5, R152, 0x2, P6 ;  /* 0x00000005cb0b9211 */ /* 0x000fe200030f1498 */
[----:B------:R2:W-:Y:S01]  /*9890*/  @!P2 ST.E.64 desc[UR50][R6.64], R92 ;  /* 0x0000005c0600a985 */ /* 0x0005e2000c101b32 */
[----:B------:R-:W-:-:S02]  /*98a0*/  ISETP.GE.AND P2, PT, R200, UR4, PT ;  /* 0x00000004c8007c0c */ /* 0x000fc4000bf46270 */
[C---:B----4-:R-:W-:Y:S01]  /*98b0*/  @!P4 LEA R12, P5, R202.reuse, R4, 0x2 ;  /* 0x00000004ca0cc211 */ /* 0x050fe200078a10ff */
[----:B------:R3:W-:Y:S01]  /*98c0*/  @!P1 ST.E.64 desc[UR50][R10.64], R96 ;  /* 0x000000600a009985 */ /* 0x0007e2000c101b32 */
[----:B------:R-:W-:Y:S02]  /*98d0*/  ISETP.GE.AND P1, PT, R23, UR4, PT ;  /* 0x0000000417007c0c */ /* 0x000fe4000bf26270 */
[----:B------:R-:W-:-:S03]  /*98e0*/  @!P4 LEA.HI.X R13, R202, R5, R229, 0x2, P5 ;  /* 0x00000005ca0dc211 */ /* 0x000fc600028f14e5 */
[CC--:B-----5:R-:W-:Y:S02]  /*98f0*/  @!P3 LEA R14, P6, R201.reuse, R4.reuse, 0x2 ;  /* 0x00000004c90eb211 */ /* 0x0e0fe400078c10ff */
[----:B------:R4:W-:Y:S01]  /*9900*/  @!P4 ST.E.64 desc[UR50][R12.64], R100 ;  /* 0x000000640c00c985 */ /* 0x0009e2000c101b32 */
[----:B------:R-:W-:Y:S02]  /*9910*/  ISETP.GE.AND P4, PT, R22, UR4, PT ;  /* 0x0000000416007c0c */ /* 0x000fe4000bf86270 */
[CC--:B-1----:R-:W-:Y:S02]  /*9920*/  @!P2 LEA R8, P5, R200.reuse, R4.reuse, 0x2 ;  /* 0x00000004c808a211 */ /* 0x0c2fe400078a10ff */
[-C--:B------:R-:W-:Y:S02]  /*9930*/  @!P3 LEA.HI.X R15, R201, R5.reuse, R228, 0x2, P6 ;  /* 0x00000005c90fb211 */ /* 0x080fe400030f14e4 */
[----:B------:R-:W-:Y:S02]  /*9940*/  @!P2 LEA.HI.X R9, R200, R5, R227, 0x2, P5 ;  /* 0x00000005c809a211 */ /* 0x000fe400028f14e3 */
[----:B--2---:R-:W-:Y:S01]  /*9950*/  @!P1 LEA R6, P6, R23, R4, 0x2 ;  /* 0x0000000417069211 */ /* 0x004fe200078c10ff */
[----:B------:R1:W-:Y:S01]  /*9960*/  @!P3 ST.E.64 desc[UR50][R14.64], R104 ;  /* 0x000000680e00b985 */ /* 0x0003e2000c101b32 */
[----:B------:R-:W-:-:S02]  /*9970*/  ISETP.GE.AND P3, PT, R19, UR4, PT ;  /* 0x0000000413007c0c */ /* 0x000fc4000bf66270 */
[-C--:B------:R-:W-:Y:S01]  /*9980*/  @!P1 LEA.HI.X R7, R23, R5.reuse, R226, 0x2, P6 ;  /* 0x0000000517079211 */ /* 0x080fe200030f14e2 */
[----:B------:R2:W-:Y:S01]  /*9990*/  @!P2 ST.E.64 desc[UR50][R8.64], R108 ;  /* 0x0000006c0800a985 */ /* 0x0005e2000c101b32 */
[----:B------:R-:W-:Y:S02]  /*99a0*/  ISETP.GE.AND P2, PT, R18, UR4, PT ;  /* 0x0000000412007c0c */ /* 0x000fe4000bf46270 */
[C---:B---3--:R-:W-:Y:S01]  /*99b0*/  @!P4 LEA R10, P5, R22.reuse, R4, 0x2 ;  /* 0x00000004160ac211 */ /* 0x048fe200078a10ff */
[----:B------:R3:W-:Y:S01]  /*99c0*/  @!P1 ST.E.64 desc[UR50][R6.64], R112 ;  /* 0x0000007006009985 */ /* 0x0007e2000c101b32 */
[----:B------:R-:W-:Y:S02]  /*99d0*/  ISETP.GE.AND P1, PT, R17, UR4, PT ;  /* 0x0000000411007c0c */ /* 0x000fe4000bf26270 */
[----:B------:R-:W-:-:S03]  /*99e0*/  @!P4 LEA.HI.X R11, R22, R5, R225, 0x2, P5 ;  /* 0x00000005160bc211 */ /* 0x000fc600028f14e1 */
[CC--:B----4-:R-:W-:Y:S02]  /*99f0*/  @!P3 LEA R12, P6, R19.reuse, R4.reuse, 0x2 ;  /* 0x00000004130cb211 */ /* 0x0d0fe400078c10ff */
[----:B------:R4:W-:Y:S02]  /*9a00*/  @!P4 ST.E.64 desc[UR50][R10.64], R116 ;  /* 0x000000740a00c985 */ /* 0x0009e4000c101b32 */
[CC--:B-1----:R-:W-:Y:S02]  /*9a10*/  @!P2 LEA R14, P4, R18.reuse, R4.reuse, 0x2 ;  /* 0x00000004120ea211 */ /* 0x0c2fe400078810ff */
[-C--:B------:R-:W-:Y:S02]  /*9a20*/  @!P3 LEA.HI.X R13, R19, R5.reuse, R224, 0x2, P6 ;  /* 0x00000005130db211 */ /* 0x080fe400030f14e0 */
[----:B------:R-:W-:Y:S02]  /*9a30*/  @!P2 LEA.HI.X R15, R18, R5, R223, 0x2, P4 ;  /* 0x00000005120fa211 */ /* 0x000fe400020f14df */
[----:B------:R-:W-:Y:S01]  /*9a40*/  ISETP.GE.AND P4, PT, R16, UR4, PT ;  /* 0x0000000410007c0c */ /* 0x000fe2000bf86270 */
[----:B------:R1:W-:Y:S01]  /*9a50*/  @!P3 ST.E.64 desc[UR50][R12.64], R120 ;  /* 0x000000780c00b985 */ /* 0x0003e2000c101b32 */
[----:B--2---:R-:W-:-:S02]  /*9a60*/  @!P1 LEA R8, P5, R17, R4, 0x2 ;  /* 0x0000000411089211 */ /* 0x004fc400078a10ff */
[----:B------:R-:W-:Y:S01]  /*9a70*/  ISETP.GE.AND P3, PT, R21, UR4, PT ;  /* 0x0000000415007c0c */ /* 0x000fe2000bf66270 */
[----:B------:R-:W-:Y:S01]  /*9a80*/  @!P2 ST.E.64 desc[UR50][R14.64], R124 ;  /* 0x0000007c0e00a985 */ /* 0x000fe2000c101b32 */
[----:B------:R-:W-:Y:S02]  /*9a90*/  @!P1 LEA.HI.X R9, R17, R5, R222, 0x2, P5 ;  /* 0x0000000511099211 */ /* 0x000fe400028f14de */
[----:B------:R-:W-:Y:S02]  /*9aa0*/  ISETP.GE.AND P2, PT, R25, UR4, PT ;  /* 0x0000000419007c0c */ /* 0x000fe4000bf46270 */
[----:B---3--:R-:W-:Y:S01]  /*9ab0*/  SHF.R.S32.HI R7, RZ, 0x1f, R16 ;  /* 0x0000001fff077819 */ /* 0x008fe20000011410 */
[----:B------:R2:W-:Y:S01]  /*9ac0*/  @!P1 ST.E.64 desc[UR50][R8.64], R128 ;  /* 0x0000008008009985 */ /* 0x0005e2000c101b32 */
[----:B------:R-:W-:Y:S02]  /*9ad0*/  ISETP.GE.AND P1, PT, R29, UR4, PT ;  /* 0x000000041d007c0c */ /* 0x000fe4000bf26270 */
[----:B------:R-:W-:-:S02]  /*9ae0*/  @!P4 LEA R6, P5, R16, R4, 0x2 ;  /* 0x000000041006c211 */ /* 0x000fc400078a10ff */
[----:B----4-:R-:W-:Y:S02]  /*9af0*/  SHF.R.S32.HI R11, RZ, 0x1f, R21 ;  /* 0x0000001fff0b7819 */ /* 0x010fe40000011415 */
[----:B------:R-:W-:Y:S02]  /*9b00*/  @!P3 LEA R10, P6, R21, R4, 0x2 ;  /* 0x00000004150ab211 */ /* 0x000fe400078c10ff */
[-C--:B------:R-:W-:Y:S02]  /*9b10*/  @!P4 LEA.HI.X R7, R16, R5.reuse, R7, 0x2, P5 ;  /* 0x000000051007c211 */ /* 0x080fe400028f1407 */
[----:B------:R-:W-:Y:S02]  /*9b20*/  ISETP.GE.AND P5, PT, R33, UR4, PT ;  /* 0x0000000421007c0c */ /* 0x000fe4000bfa6270 */
[----:B------:R-:W-:Y:S01]  /*9b30*/  @!P3 LEA.HI.X R11, R21, R5, R11, 0x2, P6 ;  /* 0x00000005150bb211 */ /* 0x000fe200030f140b */
[----:B------:R3:W-:Y:S01]  /*9b40*/  @!P4 ST.E.64 desc[UR50][R6.64], R132 ;  /* 0x000000840600c985 */ /* 0x0007e2000c101b32 */
[----:B-1----:R-:W-:-:S02]  /*9b50*/  SHF.R.S32.HI R12, RZ, 0x1f, R25 ;  /* 0x0000001fff0c7819 */ /* 0x002fc40000011419 */
[CC--:B--2---:R-:W-:Y:S01]  /*9b60*/  @!P2 LEA R8, P6, R25.reuse, R4.reuse, 0x2 ;  /* 0x000000041908a211 */ /* 0x0c4fe200078c10ff */
[----:B------:R3:W-:Y:S01]  /*9b70*/  @!P3 ST.E.64 desc[UR50][R10.64], R136 ;  /* 0x000000880a00b985 */ /* 0x0007e2000c101b32 */
[----:B------:R-:W-:Y:S02]  /*9b80*/  SHF.R.S32.HI R13, RZ, 0x1f, R29 ;  /* 0x0000001fff0d7819 */ /* 0x000fe4000001141d */
[-C--:B------:R-:W-:Y:S02]  /*9b90*/  @!P2 LEA.HI.X R9, R25, R5.reuse, R12, 0x2, P6 ;  /* 0x000000051909a211 */ /* 0x080fe400030f140c */
[C---:B------:R-:W-:Y:S02]  /*9ba0*/  @!P1 LEA R12, P6, R29.reuse, R4, 0x2 ;  /* 0x000000041d0c9211 */ /* 0x040fe400078c10ff */
[----:B------:R-:W-:Y:S01]  /*9bb0*/  SHF.R.S32.HI R14, RZ, 0x1f, R33 ;  /* 0x0000001fff0e7819 */ /* 0x000fe20000011421 */
[----:B------:R3:W-:Y:S01]  /*9bc0*/  @!P2 ST.E.64 desc[UR50][R8.64], R140 ;  /* 0x0000008c0800a985 */ /* 0x0007e2000c101b32 */
[----:B------:R-:W-:-:S02]  /*9bd0*/  @!P1 LEA.HI.X R13, R29, R5, R13, 0x2, P6 ;  /* 0x000000051d0d9211 */ /* 0x000fc400030f140d */
[----:B------:R-:W-:-:S03]  /*9be0*/  @!P5 LEA R4, P6, R33, R4, 0x2 ;  /* 0x000000042104d211 */ /* 0x000fc600078c10ff */
[----:B------:R3:W-:Y:S01]  /*9bf0*/  @!P1 ST.E.64 desc[UR50][R12.64], R144 ;  /* 0x000000900c009985 */ /* 0x0007e2000c101b32 */
[----:B------:R-:W-:-:S05]  /*9c00*/  @!P5 LEA.HI.X R5, R33, R5, R14, 0x2, P6 ;  /* 0x000000052105d211 */ /* 0x000fca00030f140e */
[----:B------:R3:W-:Y:S04]  /*9c10*/  @!P5 ST.E.64 desc[UR50][R4.64], R148 ;  /* 0x000000940400d985 */ /* 0x0007e8000c101b32 */
.L_x_422:
[----:B------:R-:W-:Y:S05]  /*9c20*/  BSYNC B1 ;  /* 0x0000000000017941 */ /* 0x000fea0003800000 */
.L_x_421:
[----:B--23--:R2:W3:Y:S04]  /*9c30*/  SHFL.IDX PT, R5, R3, 0x1, 0x1c1f ;  /* 0x003c1f0003057f89 */ /* 0x00c4e800000e0000 */
[----:B-1----:R2:W1:Y:S01]  /*9c40*/  SHFL.IDX PT, R4, R0, 0x1, 0x1c1f ;  /* 0x003c1f0000047f89 */ /* 0x00246200000e0000 */
[----:B------:R-:W-:Y:S05]  /*9c50*/  @P0 BRA `(.L_x_420) ;  /* 0x0000001800080947 */ /* 0x000fea0003800000 */
[----:B------:R-:W-:Y:S01]  /*9c60*/  ULDC UR4, c[0x0][0xac8] ;  /* 0x0002b20000047ab9 */ /* 0x000fe20000000800 */
[----:B------:R-:W-:Y:S01]  /*9c70*/  VIADD R25, R2, 0xe0 ;  /* 0x000000e002197836 */ /* 0x000fe20000000000 */
[----:B------:R-:W-:Y:S01]  /*9c80*/  ISETP.GE.AND P5, PT, R220, UR4, PT ;  /* 0x00000004dc007c0c */ /* 0x000fe2000bfa6270 */
[C---:B0-2---:R-:W-:Y:S01]  /*9c90*/  VIADD R3, R2.reuse, 0xf0 ;  /* 0x000000f002037836 */ /* 0x045fe20000000000 */
[----:B------:R-:W-:Y:S02]  /*9ca0*/  ISETP.GE.AND P4, PT, R2, UR4, PT ;  /* 0x0000000402007c0c */ /* 0x000fe4000bf86270 */
[----:B------:R-:W-:Y:S02]  /*9cb0*/  ISETP.GE.AND P2, PT, R219, UR4, PT ;  /* 0x00000004db007c0c */ /* 0x000fe4000bf46270 */
[----:B------:R-:W-:Y:S02]  /*9cc0*/  ISETP.GE.AND P1, PT, R218, UR4, PT ;  /* 0x00000004da007c0c */ /* 0x000fe4000bf26270 */
[----:B------:R-:W-:-:S02]  /*9cd0*/  ISETP.GE.AND P0, PT, R217, UR4, PT ;  /* 0x00000004d9007c0c */ /* 0x000fc4000bf06270 */
[----:B------:R-:W-:-:S03]  /*9ce0*/  SHF.R.S32.HI R0, RZ, 0x1f, R25 ;  /* 0x0000001fff007819 */ /* 0x000fc60000011419 */
[-C--:B-1----:R-:W-:Y:S02]  /*9cf0*/  @!P5 LEA R8, P3, R220, R4.reuse, 0x2 ;  /* 0x00000004dc08d211 */ /* 0x082fe400078610ff */
[----:B---3--:R-:W-:Y:S02]  /*9d00*/  @!P4 IMAD.WIDE R6, R2, 0x4, R4 ;  /* 0x000000040206c825 */ /* 0x008fe400078e0204 */
[-C--:B------:R-:W-:Y:S02]  /*9d10*/  @!P5 LEA.HI.X R9, R220, R5.reuse, R168, 0x2, P3 ;  /* 0x00000005dc09d211 */ /* 0x080fe400018f14a8 */
[CC--:B------:R-:W-:Y:S01]  /*9d20*/  @!P2 LEA R10, P6, R219.reuse, R4.reuse, 0x2 ;  /* 0x00000004db0aa211 */ /* 0x0c0fe200078c10ff */
[----:B------:R0:W-:Y:S01]  /*9d30*/  @!P4 ST.E.64 desc[UR50][R6.64], R26 ;  /* 0x0000001a0600c985 */ /* 0x0001e2000c101b32 */
[----:B------:R-:W-:Y:S02]  /*9d40*/  ISETP.GE.AND P3, PT, R216, UR4, PT ;  /* 0x00000004d8007c0c */ /* 0x000fe4000bf66270 */
[----:B------:R-:W-:Y:S01]  /*9d50*/  @!P2 LEA.HI.X R11, R219, R5, R167, 0x2, P6 ;  /* 0x00000005db0ba211 */ /* 0x000fe200030f14a7 */
[----:B------:R1:W-:Y:S01]  /*9d60*/  @!P5 ST.E.64 desc[UR50][R8.64], R30 ;  /* 0x0000001e0800d985 */ /* 0x0003e2000c101b32 */
[----:B------:R-:W-:-:S02]  /*9d70*/  @!P1 LEA R12, P5, R218, R4, 0x2 ;  /* 0x00000004da0c9211 */ /* 0x000fc400078a10ff */
[----:B------:R-:W-:Y:S01]  /*9d80*/  ISETP.GE.AND P4, PT, R215, UR4, PT ;  /* 0x00000004d7007c0c */ /* 0x000fe2000bf86270 */
[----:B------:R2:W-:Y:S01]  /*9d90*/  @!P2 ST.E.64 desc[UR50][R10.64], R34 ;  /* 0x000000220a00a985 */ /* 0x0005e2000c101b32 */
[CC--:B------:R-:W-:Y:S02]  /*9da0*/  @!P0 LEA R14, P6, R217.reuse, R4.reuse, 0x2 ;  /* 0x00000004d90e8211 */ /* 0x0c0fe400078c10ff */
[-C--:B------:R-:W-:Y:S02]  /*9db0*/  @!P1 LEA.HI.X R13, R218, R5.reuse, R166, 0x2, P5 ;  /* 0x00000005da0d9211 */ /* 0x080fe400028f14a6 */
[----:B------:R-:W-:Y:S02]  /*9dc0*/  ISETP.GE.AND P5, PT, R214, UR4, PT ;  /* 0x00000004d6007c0c */ /* 0x000fe4000bfa6270 */
[----:B------:R-:W-:Y:S01]  /*9dd0*/  @!P0 LEA.HI.X R15, R217, R5, R165, 0x2, P6 ;  /* 0x00000005d90f8211 */ /* 0x000fe200030f14a5 */
[----:B------:R3:W-:Y:S01]  /*9de0*/  @!P1 ST.E.64 desc[UR50][R12.64], R38 ;  /* 0x000000260c009985 */ /* 0x0007e2000c101b32 */
[----:B0-----:R-:W-:-:S02]  /*9df0*/  @!P3 LEA R6, P6, R216, R4, 0x2 ;  /* 0x00000004d806b211 */ /* 0x001fc400078c10ff */
[----:B------:R-:W-:Y:S01]  /*9e00*/  ISETP.GE.AND P1, PT, R212, UR4, PT ;  /* 0x00000004d4007c0c */ /* 0x000fe2000bf26270 */
[----:B------:R0:W-:Y:S01]  /*9e10*/  @!P0 ST.E.64 desc[UR50][R14.64], R42 ;  /* 0x0000002a0e008985 */ /* 0x0001e2000c101b32 */
[----:B------:R-:W-:Y:S02]  /*9e20*/  ISETP.GE.AND P0, PT, R213, UR4, PT ;  /* 0x00000004d5007c0c */ /* 0x000fe4000bf06270 */
[CC--:B-1----:R-:W-:Y:S02]  /*9e30*/  @!P4 LEA R8, P2, R215.reuse, R4.reuse, 0x2 ;  /* 0x00000004d708c211 */ /* 0x0c2fe400078410ff */
[-C--:B------:R-:W-:Y:S02]  /*9e40*/  @!P3 LEA.HI.X R7, R216, R5.reuse, R20, 0x2, P6 ;  /* 0x00000005d807b211 */ /* 0x080fe400030f1414 */
[----:B------:R-:W-:Y:S02]  /*9e50*/  @!P5 LEA R20, P6, R214, R4, 0x2 ;  /* 0x00000004d614d211 */ /* 0x000fe400078c10ff */
[----:B------:R-:W-:Y:S01]  /*9e60*/  @!P4 LEA.HI.X R9, R215, R5, R164, 0x2, P2 ;  /* 0x00000005d709c211 */ /* 0x000fe200010f14a4 */
[----:B------:R1:W-:Y:S01]  /*9e70*/  @!P3 ST.E.64 desc[UR50][R6.64], R46 ;  /* 0x0000002e0600b985 */ /* 0x0003e2000c101b32 */
[----:B------:R-:W-:-:S02]  /*9e80*/  ISETP.GE.AND P2, PT, R211, UR4, PT ;  /* 0x00000004d3007c0c */ /* 0x000fc4000bf46270 */
[-C--:B------:R-:W-:Y:S01]  /*9e90*/  @!P5 LEA.HI.X R21, R214, R5.reuse, R163, 0x2, P6 ;  /* 0x00000005d615d211 */ /* 0x080fe200030f14a3 */
[----:B------:R4:W-:Y:S01]  /*9ea0*/  @!P4 ST.E.64 desc[UR50][R8.64], R50 ;  /* 0x000000320800c985 */ /* 0x0009e2000c101b32 */
[CC--:B--2---:R-:W-:Y:S02]  /*9eb0*/  @!P0 LEA R10, P4, R213.reuse, R4.reuse, 0x2 ;  /* 0x00000004d50a8211 */ /* 0x0c4fe400078810ff */
[----:B------:R-:W-:Y:S01]  /*9ec0*/  ISETP.GE.AND P3, PT, R210, UR4, PT ;  /* 0x00000004d2007c0c */ /* 0x000fe2000bf66270 */
[----:B------:R2:W-:Y:S01]  /*9ed0*/  @!P5 ST.E.64 desc[UR50][R20.64], R54 ;  /* 0x000000361400d985 */ /* 0x0005e2000c101b32 */
[----:B---3--:R-:W-:Y:S02]  /*9ee0*/  @!P1 LEA R12, P5, R212, R4, 0x2 ;  /* 0x00000004d40c9211 */ /* 0x008fe400078a10ff */
[----:B------:R-:W-:Y:S02]  /*9ef0*/  @!P0 LEA.HI.X R11, R213, R5, R162, 0x2, P4 ;  /* 0x00000005d50b8211 */ /* 0x000fe400020f14a2 */
[----:B------:R-:W-:-:S02]  /*9f00*/  ISETP.GE.AND P4, PT, R209, UR4, PT ;  /* 0x00000004d1007c0c */ /* 0x000fc4000bf86270 */
[-C--:B------:R-:W-:Y:S01]  /*9f10*/  @!P1 LEA.HI.X R13, R212, R5.reuse, R161, 0x2, P5 ;  /* 0x00000005d40d9211 */ /* 0x080fe200028f14a1 */
[----:B------:R-:W-:Y:S01]  /*9f20*/  @!P0 ST.E.64 desc[UR50][R10.64], R58 ;  /* 0x0000003a0a008985 */ /* 0x000fe2000c101b32 */
[----:B------:R-:W-:Y:S02]  /*9f30*/  ISETP.GE.AND P5, PT, R208, UR4, PT ;  /* 0x00000004d0007c0c */ /* 0x000fe4000bfa6270 */
[CC--:B0-----:R-:W-:Y:S01]  /*9f40*/  @!P2 LEA R14, P6, R211.reuse, R4.reuse, 0x2 ;  /* 0x00000004d30ea211 */ /* 0x0c1fe200078c10ff */
[----:B------:R0:W-:Y:S01]  /*9f50*/  @!P1 ST.E.64 desc[UR50][R12.64], R62 ;  /* 0x0000003e0c009985 */ /* 0x0001e2000c101b32 */
[----:B------:R-:W-:Y:S02]  /*9f60*/  ISETP.GE.AND P1, PT, R206, UR4, PT ;  /* 0x00000004ce007c0c */ /* 0x000fe4000bf26270 */
[----:B------:R-:W-:Y:S02]  /*9f70*/  @!P2 LEA.HI.X R15, R211, R5, R160, 0x2, P6 ;  /* 0x00000005d30fa211 */ /* 0x000fe400030f14a0 */
[----:B-1----:R-:W-:-:S02]  /*9f80*/  @!P3 LEA R6, P6, R210, R4, 0x2 ;  /* 0x00000004d206b211 */ /* 0x002fc400078c10ff */
[----:B------:R-:W-:Y:S01]  /*9f90*/  ISETP.GE.AND P0, PT, R207, UR4, PT ;  /* 0x00000004cf007c0c */ /* 0x000fe2000bf06270 */
[----:B------:R1:W-:Y:S01]  /*9fa0*/  @!P2 ST.E.64 desc[UR50][R14.64], R66 ;  /* 0x000000420e00a985 */ /* 0x0003e2000c101b32 */
[CC--:B----4-:R-:W-:Y:S02]  /*9fb0*/  @!P4 LEA R8, P2, R209.reuse, R4.reuse, 0x2 ;  /* 0x00000004d108c211 */ /* 0x0d0fe400078410ff */
[-C--:B------:R-:W-:Y:S02]  /*9fc0*/  @!P3 LEA.HI.X R7, R210, R5.reuse, R159, 0x2, P6 ;  /* 0x00000005d207b211 */ /* 0x080fe400030f149f */
[----:B--2---:R-:W-:Y:S02]  /*9fd0*/  @!P5 LEA R20, P6, R208, R4, 0x2 ;  /* 0x00000004d014d211 */ /* 0x004fe400078c10ff */
[----:B------:R-:W-:Y:S01]  /*9fe0*/  @!P4 LEA.HI.X R9, R209, R5, R158, 0x2, P2 ;  /* 0x00000005d109c211 */ /* 0x000fe200010f149e */
[----:B------:R-:W-:Y:S01]  /*9ff0*/  @!P3 ST.E.64 desc[UR50][R6.64], R70 ;  /* 0x000000460600b985 */ /* 0x000fe2000c101b32 */
[----:B------:R-:W-:-:S02]  /*a000*/  ISETP.GE.AND P2, PT, R205, UR4, PT ;  /* 0x00000004cd007c0c */ /* 0x000fc4000bf46270 */
[-C--:B------:R-:W-:Y:S01]  /*a010*/  @!P5 LEA.HI.X R21, R208, R5.reuse, R157, 0x2, P6 ;  /* 0x00000005d015d211 */ /* 0x080fe200030f149d */
[----:B------:R2:W-:Y:S01]  /*a020*/  @!P4 ST.E.64 desc[UR50][R8.64], R74 ;  /* 0x0000004a0800c985 */ /* 0x0005e2000c101b32 */
[-C--:B0-----:R-:W-:Y:S02]  /*a030*/  @!P1 LEA R12, P3, R206, R4.reuse, 0x2 ;  /* 0x00000004ce0c9211 */ /* 0x081fe400078610ff */
[----:B------:R-:W-:Y:S01]  /*a040*/  @!P0 LEA R10, P6, R207, R4, 0x2 ;  /* 0x00000004cf0a8211 */ /* 0x000fe200078c10ff */
[----:B------:R0:W-:Y:S01]  /*a050*/  @!P5 ST.E.64 desc[UR50][R20.64], R78 ;  /* 0x0000004e1400d985 */ /* 0x0001e2000c101b32 */
[----:B------:R-:W-:Y:S02]  /*a060*/  ISETP.GE.AND P5, PT, R204, UR4, PT ;  /* 0x00000004cc007c0c */ /* 0x000fe4000bfa6270 */
[----:B------:R-:W-:Y:S02]  /*a070*/  ISETP.GE.AND P4, PT, R203, UR4, PT ;  /* 0x00000004cb007c0c */ /* 0x000fe4000bf86270 */
[----:B------:R-:W-:-:S02]  /*a080*/  @!P1 LEA.HI.X R13, R206, R5, R155, 0x2, P3 ;  /* 0x00000005ce0d9211 */ /* 0x000fc400018f149b */
[----:B------:R-:W-:Y:S02]  /*a090*/  ISETP.GE.AND P3, PT, R202, UR4, PT ;  /* 0x00000004ca007c0c */ /* 0x000fe4000bf66270 */
[-C--:B------:R-:W-:Y:S02]  /*a0a0*/  @!P0 LEA.HI.X R11, R207, R5.reuse, R156, 0x2, P6 ;  /* 0x00000005cf0b8211 */ /* 0x080fe400030f149c */
[CC--:B-1----:R-:W-:Y:S02]  /*a0b0*/  @!P2 LEA R14, P6, R205.reuse, R4.reuse, 0x2 ;  /* 0x00000004cd0ea211 */ /* 0x0c2fe400078c10ff */
[----:B------:R-:W-:Y:S01]  /*a0c0*/  SHF.R.S32.HI R27, RZ, 0x1f, R16 ;  /* 0x0000001fff1b7819 */ /* 0x000fe20000011410 */
[----:B------:R1:W-:Y:S01]  /*a0d0*/  @!P0 ST.E.64 desc[UR50][R10.64], R82 ;  /* 0x000000520a008985 */ /* 0x0003e2000c101b32 */
[----:B------:R-:W-:Y:S02]  /*a0e0*/  @!P2 LEA.HI.X R15, R205, R5, R154, 0x2, P6 ;  /* 0x00000005cd0fa211 */ /* 0x000fe400030f149a */
[-C--:B--2---:R-:W-:Y:S01]  /*a0f0*/  @!P4 LEA R8, P0, R203, R4.reuse, 0x2 ;  /* 0x00000004cb08c211 */ /* 0x084fe200078010ff */
[----:B------:R2:W-:Y:S01]  /*a100*/  @!P1 ST.E.64 desc[UR50][R12.64], R86 ;  /* 0x000000560c009985 */ /* 0x0005e2000c101b32 */
[----:B------:R-:W-:-:S02]  /*a110*/  @!P5 LEA R6, P1, R204, R4, 0x2 ;  /* 0x00000004cc06d211 */ /* 0x000fc400078210ff */
[----:B0-----:R-:W-:Y:S01]  /*a120*/  @!P3 LEA R20, P6, R202, R4, 0x2 ;  /* 0x00000004ca14b211 */ /* 0x001fe200078c10ff */
[----:B------:R0:W-:Y:S01]  /*a130*/  @!P2 ST.E.64 desc[UR50][R14.64], R90 ;  /* 0x0000005a0e00a985 */ /* 0x0001e2000c101b32 */
[----:B------:R-:W-:Y:S02]  /*a140*/  ISETP.GE.AND P2, PT, R201, UR4, PT ;  /* 0x00000004c9007c0c */ /* 0x000fe4000bf46270 */
[-C--:B------:R-:W-:Y:S02]  /*a150*/  @!P5 LEA.HI.X R7, R204, R5.reuse, R153, 0x2, P1 ;  /* 0x00000005cc07d211 */ /* 0x080fe400008f1499 */
[----:B------:R-:W-:Y:S02]  /*a160*/  ISETP.GE.AND P1, PT, R200, UR4, PT ;  /* 0x00000004c8007c0c */ /* 0x000fe4000bf26270 */
[-C--:B------:R-:W-:Y:S01]  /*a170*/  @!P4 LEA.HI.X R9, R203, R5.reuse, R152, 0x2, P0 ;  /* 0x00000005cb09c211 */ /* 0x080fe200000f1498 */
[----:B------:R-:W-:Y:S01]  /*a180*/  @!P5 ST.E.64 desc[UR50][R6.64], R94 ;  /* 0x0000005e0600d985 */ /* 0x000fe2000c101b32 */
[----:B------:R-:W-:-:S02]  /*a190*/  @!P3 LEA.HI.X R21, R202, R5, R229, 0x2, P6 ;  /* 0x00000005ca15b211 */ /* 0x000fc400030f14e5 */
[----:B------:R-:W-:Y:S01]  /*a1a0*/  ISETP.GE.AND P0, PT, R23, UR4, PT ;  /* 0x0000000417007c0c */ /* 0x000fe2000bf06270 */
[----:B------:R3:W-:Y:S01]  /*a1b0*/  @!P4 ST.E.64 desc[UR50][R8.64], R98 ;  /* 0x000000620800c985 */ /* 0x0007e2000c101b32 */
[----:B------:R-:W-:Y:S02]  /*a1c0*/  ISETP.GE.AND P4, PT, R19, UR4, PT ;  /* 0x0000000413007c0c */ /* 0x000fe4000bf86270 */
[CC--:B-1----:R-:W-:Y:S01]  /*a1d0*/  @!P2 LEA R10, P6, R201.reuse, R4.reuse, 0x2 ;  /* 0x00000004c90aa211 */ /* 0x0c2fe200078c10ff */
[----:B------:R1:W-:Y:S01]  /*a1e0*/  @!P3 ST.E.64 desc[UR50][R20.64], R102 ;  /* 0x000000661400b985 */ /* 0x0003e2000c101b32 */
[----:B------:R-:W-:Y:S02]  /*a1f0*/  ISETP.GE.AND P3, PT, R22, UR4, PT ;  /* 0x0000000416007c0c */ /* 0x000fe4000bf66270 */
[----:B--2---:R-:W-:Y:S02]  /*a200*/  @!P1 LEA R12, P5, R200, R4, 0x2 ;  /* 0x00000004c80c9211 */ /* 0x004fe400078a10ff */
[----:B------:R-:W-:-:S02]  /*a210*/  @!P2 LEA.HI.X R11, R201, R5, R228, 0x2, P6 ;  /* 0x00000005c90ba211 */ /* 0x000fc400030f14e4 */
[-C--:B------:R-:W-:Y:S02]  /*a220*/  @!P1 LEA.HI.X R13, R200, R5.reuse, R227, 0x2, P5 ;  /* 0x00000005c80d9211 */ /* 0x080fe400028f14e3 */
[-C--:B0-----:R-:W-:Y:S01]  /*a230*/  @!P0 LEA R14, P6, R23, R4.reuse, 0x2 ;  /* 0x00000004170e8211 */ /* 0x081fe200078c10ff */
[----:B------:R0:W-:Y:S01]  /*a240*/  @!P2 ST.E.64 desc[UR50][R10.64], R106 ;  /* 0x0000006a0a00a985 */ /* 0x0001e2000c101b32 */
[-C--:B---3--:R-:W-:Y:S02]  /*a250*/  @!P4 LEA R8, P5, R19, R4.reuse, 0x2 ;  /* 0x000000041308c211 */ /* 0x088fe400078a10ff */
[-C--:B------:R-:W-:Y:S01]  /*a260*/  @!P0 LEA.HI.X R15, R23, R5.reuse, R226, 0x2, P6 ;  /* 0x00000005170f8211 */ /* 0x080fe200030f14e2 */
[----:B------:R2:W-:Y:S01]  /*a270*/  @!P1 ST.E.64 desc[UR50][R12.64], R110 ;  /* 0x0000006e0c009985 */ /* 0x0005e2000c101b32 */
[----:B------:R-:W-:Y:S01]  /*a280*/  @!P3 LEA R6, P1, R22, R4, 0x2 ;  /* 0x000000041606b211 */ /* 0x000fe200078210ff */
[----:B-1----:R-:W-:Y:S01]  /*a290*/  VIADD R21, R2, 0xe8 ;  /* 0x000000e802157836 */ /* 0x002fe20000000000 */
[----:B------:R-:W-:Y:S01]  /*a2a0*/  ISETP.GE.AND P2, PT, R18, UR4, PT ;  /* 0x0000000412007c0c */ /* 0x000fe2000bf46270 */
[----:B------:R1:W-:Y:S01]  /*a2b0*/  @!P0 ST.E.64 desc[UR50][R14.64], R114 ;  /* 0x000000720e008985 */ /* 0x0003e2000c101b32 */
[----:B------:R-:W-:-:S02]  /*a2c0*/  @!P3 LEA.HI.X R7, R22, R5, R225, 0x2, P1 ;  /* 0x000000051607b211 */ /* 0x000fc400008f14e1 */
[----:B------:R-:W-:Y:S02]  /*a2d0*/  ISETP.GE.AND P1, PT, R17, UR4, PT ;  /* 0x0000000411007c0c */ /* 0x000fe4000bf26270 */
[----:B------:R-:W-:Y:S01]  /*a2e0*/  @!P4 LEA.HI.X R9, R19, R5, R224, 0x2, P5 ;  /* 0x000000051309c211 */ /* 0x000fe200028f14e0 */
[----:B------:R3:W-:Y:S01]  /*a2f0*/  @!P3 ST.E.64 desc[UR50][R6.64], R118 ;  /* 0x000000760600b985 */ /* 0x0007e2000c101b32 */
[----:B------:R-:W-:Y:S02]  /*a300*/  ISETP.GE.AND P0, PT, R16, UR4, PT ;  /* 0x0000000410007c0c */ /* 0x000fe4000bf06270 */
[----:B------:R-:W-:Y:S01]  /*a310*/  ISETP.GE.AND P3, PT, R21, UR4, PT ;  /* 0x0000000415007c0c */ /* 0x000fe2000bf66270 */
[----:B------:R4:W-:Y:S01]  /*a320*/  @!P4 ST.E.64 desc[UR50][R8.64], R122 ;  /* 0x0000007a0800c985 */ /* 0x0009e2000c101b32 */
[----:B------:R-:W-:Y:S02]  /*a330*/  ISETP.GE.AND P4, PT, R25, UR4, PT ;  /* 0x0000000419007c0c */ /* 0x000fe4000bf86270 */
[----:B0-----:R-:W-:-:S03]  /*a340*/  @!P2 LEA R10, P5, R18, R4, 0x2 ;  /* 0x00000004120aa211 */ /* 0x001fc600078a10ff */
[CC--:B--2---:R-:W-:Y:S02]  /*a350*/  @!P1 LEA R12, P6, R17.reuse, R4.reuse, 0x2 ;  /* 0x00000004110c9211 */ /* 0x0c4fe400078c10ff */
[-C--:B------:R-:W-:Y:S02]  /*a360*/  @!P2 LEA.HI.X R11, R18, R5.reuse, R223, 0x2, P5 ;  /* 0x00000005120ba211 */ /* 0x080fe400028f14df */
[CC--:B-1----:R-:W-:Y:S02]  /*a370*/  @!P0 LEA R14, P5, R16.reuse, R4.reuse, 0x2 ;  /* 0x00000004100e8211 */ /* 0x0c2fe400078a10ff */
[-C--:B------:R-:W-:Y:S01]  /*a380*/  @!P1 LEA.HI.X R13, R17, R5.reuse, R222, 0x2, P6 ;  /* 0x00000005110d9211 */ /* 0x080fe200030f14de */
[----:B------:R0:W-:Y:S01]  /*a390*/  @!P2 ST.E.64 desc[UR50][R10.64], R126 ;  /* 0x0000007e0a00a985 */ /* 0x0001e2000c101b32 */
[----:B------:R-:W-:Y:S02]  /*a3a0*/  ISETP.GE.AND P6, PT, R3, UR4, PT ;  /* 0x0000000403007c0c */ /* 0x000fe4000bfc6270 */
[----:B------:R-:W-:Y:S01]  /*a3b0*/  @!P0 LEA.HI.X R15, R16, R5, R27, 0x2, P5 ;  /* 0x00000005100f8211 */ /* 0x000fe200028f141b */
[----:B------:R0:W-:Y:S01]  /*a3c0*/  @!P1 ST.E.64 desc[UR50][R12.64], R130 ;  /* 0x000000820c009985 */ /* 0x0001e2000c101b32 */
[----:B---3--:R-:W-:-:S03]  /*a3d0*/  @!P4 LEA R6, P5, R25, R4, 0x2 ;  /* 0x000000041906c211 */ /* 0x008fc600078a10ff */
[----:B------:R0:W-:Y:S01]  /*a3e0*/  @!P0 ST.E.64 desc[UR50][R14.64], R134 ;  /* 0x000000860e008985 */ /* 0x0001e2000c101b32 */
[-C--:B------:R-:W-:Y:S02]  /*a3f0*/  @!P4 LEA.HI.X R7, R25, R5.reuse, R0, 0x2, P5 ;  /* 0x000000051907c211 */ /* 0x080fe400028f1400 */
[----:B------:R-:W-:Y:S02]  /*a400*/  SHF.R.S32.HI R0, RZ, 0x1f, R21 ;  /* 0x0000001fff007819 */ /* 0x000fe40000011415 */
[C---:B----4-:R-:W-:Y:S01]  /*a410*/  @!P3 LEA R8, P5, R21.reuse, R4, 0x2 ;  /* 0x000000041508b211 */ /* 0x050fe200078a10ff */
[----:B------:R0:W-:Y:S03]  /*a420*/  @!P4 ST.E.64 desc[UR50][R6.64], R138 ;  /* 0x0000008a0600c985 */ /* 0x0001e6000c101b32 */
[----:B------:R-:W-:Y:S02]  /*a430*/  @!P3 LEA.HI.X R9, R21, R5, R0, 0x2, P5 ;  /* 0x000000051509b211 */ /* 0x000fe400028f1400 */
[----:B------:R-:W-:-:S02]  /*a440*/  SHF.R.S32.HI R0, RZ, 0x1f, R3 ;  /* 0x0000001fff007819 */ /* 0x000fc40000011403 */
[C---:B------:R-:W-:Y:S01]  /*a450*/  @!P6 LEA R20, P5, R3.reuse, R4, 0x2 ;  /* 0x000000040314e211 */ /* 0x040fe200078a10ff */
[----:B------:R0:W-:Y:S03]  /*a460*/  @!P3 ST.E.64 desc[UR50][R8.64], R142 ;  /* 0x0000008e0800b985 */ /* 0x0001e6000c101b32 */
[----:B------:R-:W-:Y:S01]  /*a470*/  @!P6 LEA.HI.X R21, R3, R5, R0, 0x2, P5 ;  /* 0x000000050315e211 */ /* 0x000fe200028f1400 */
[----:B------:R-:W-:-:S04]  /*a480*/  VIADD R3, R2, 0xf8 ;  /* 0x000000f802037836 */ /* 0x000fc80000000000 */
[----:B------:R0:W-:Y:S01]  /*a490*/  @!P6 ST.E.64 desc[UR50][R20.64], R146 ;  /* 0x000000921400e985 */ /* 0x0001e2000c101b32 */
[----:B------:R-:W-:-:S13]  /*a4a0*/  ISETP.GE.AND P0, PT, R3, UR4, PT ;  /* 0x0000000403007c0c */ /* 0x000fda000bf06270 */
[----:B0-----:R-:W-:Y:S05]  /*a4b0*/  @P0 BRA `(.L_x_420) ;  /* 0x0000000c00f00947 */ /* 0x001fea0003800000 */
[----:B------:R-:W-:Y:S02]  /*a4c0*/  LEA R4, P0, R3, R4, 0x2 ;  /* 0x0000000403047211 */ /* 0x000fe400078010ff */
[----:B------:R-:W-:-:S04]  /*a4d0*/  SHF.R.S32.HI R0, RZ, 0x1f, R3 ;  /* 0x0000001fff007819 */ /* 0x000fc80000011403 */
[----:B------:R-:W-:-:S05]  /*a4e0*/  LEA.HI.X R5, R3, R5, R0, 0x2, P0 ;  /* 0x0000000503057211 */ /* 0x000fca00000f1400 */
[----:B------:R0:W-:Y:S01]  /*a4f0*/  ST.E.64 desc[UR50][R4.64], R150 ;  /* 0x0000009604007985 */ /* 0x0001e2000c101b32 */
[----:B------:R-:W-:Y:S05]  /*a500*/  BRA `(.L_x_420) ;  /* 0x0000000c00dc7947 */ /* 0x000fea0003800000 */
.L_x_411:
[----:B------:R-:W-:Y:S02]  /*a510*/  ULDC.64 UR8, c[0x0][0xc00] ;  /* 0x0003000000087ab9 */ /* 0x000fe40000000a00 */
[----:B------:R-:W-:-:S04]  /*a520*/  UISETP.NE.U32.AND UP0, UPT, UR8, URZ, UPT ;  /* 0x0000003f0800728c */ /* 0x000fc8000bf05070 */
[----:B------:R-:W-:-:S03]  /*a530*/  UISETP.NE.AND.EX UP0, UPT, UR9, URZ, UPT, UP0 ;  /* 0x0000003f0900728c */ /* 0x000fc6000bf05300 */
[----:B------:R-:W-:Y:S02]  /*a540*/  ULDC.64 UR8, c[0x0][0xc00] ;  /* 0x0003000000087ab9 */ /* 0x000fe40000000a00 */
[----:B------:R-:W-:Y:S01]  /*a550*/  UIMAD.WIDE UR8, UR39, 0x4, UR8 ;  /* 0x00000004270878a5 */ /* 0x000fe2000f8e0208 */
[----:B------:R-:W-:-:S05]  /*a560*/  PLOP3.LUT P1, PT, PT, PT, UP0, 0x80, 0x0 ;  /* 0x000000000000781c */ /* 0x000fca0003f2f008 */
[----:B------:R-:W-:Y:S02]  /*a570*/  IMAD.U32 R4, RZ, RZ, UR8 ;  /* 0x00000008ff047e24 */ /* 0x000fe4000f8e00ff */
[----:B------:R-:W-:Y:S01]  /*a580*/  IMAD.U32 R5, RZ, RZ, UR9 ;  /* 0x00000009ff057e24 */ /* 0x000fe2000f8e00ff */
[----:B------:R-:W-:Y:S02]  /*a590*/  ULDC.64 UR8, c[0x0][0xc08] ;  /* 0x0003020000087ab9 */ /* 0x000fe40000000a00 */
[----:B------:R-:W-:-:S03]  /*a5a0*/  UISETP.NE.U32.AND UP1, UPT, UR8, URZ, UPT ;  /* 0x0000003f0800728c */ /* 0x000fc6000bf25070 */
[----:B------:R-:W2:Y:S01]  /*a5b0*/  @P1 LDG.E R8, desc[UR50][R4.64] ;  /* 0x0000003204081981 */ /* 0x000ea2000c1e1900 */
[----:B------:R-:W-:Y:S01]  /*a5c0*/  UISETP.NE.AND.EX UP1, UPT, UR9, URZ, UPT, UP1 ;  /* 0x0000003f0900728c */ /* 0x000fe2000bf25310 */
[----:B------:R-:W-:Y:S02]  /*a5d0*/  ULDC UR4, c[0x0][0xa88] ;  /* 0x0002a20000047ab9 */ /* 0x000fe40000000800 */
[----:B------:R-:W-:-:S03]  /*a5e0*/  IMAD.U32 R0, RZ, RZ, UR4 ;  /* 0x00000004ff007e24 */ /* 0x000fc6000f8e00ff */
[----:B------:R-:W-:-:S05]  /*a5f0*/  PLOP3.LUT P2, PT, PT, PT, UP1, 0x80, 0x0 ;  /* 0x000000000000781c */ /* 0x000fca0003f4f018 */
[----:B------:R-:W-:Y:S02]  /*a600*/  @UP1 ULDC.64 UR8, c[0x0][0xc08] ;  /* 0x0003020000081ab9 */ /* 0x000fe40000000a00 */
[----:B------:R-:W-:-:S06]  /*a610*/  @UP1 UIMAD.WIDE UR8, UR39, 0x4, UR8 ;  /* 0x00000004270818a5 */ /* 0x000fcc000f8e0208 */
[----:B------:R-:W-:Y:S02]  /*a620*/  IMAD.U32 R6, RZ, RZ, UR8 ;  /* 0x00000008ff067e24 */ /* 0x000fe4000f8e00ff */
[----:B------:R-:W-:-:S05]  /*a630*/  IMAD.U32 R7, RZ, RZ, UR9 ;  /* 0x00000009ff077e24 */ /* 0x000fca000f8e00ff */
[----:B------:R0:W5:Y:S01]  /*a640*/  @P2 LDG.E R0, desc[UR50][R6.64] ;  /* 0x0000003206002981 */ /* 0x000162000c1e1900 */
[----:B------:R-:W-:Y:S01]  /*a650*/  UMOV UR4, URZ ;  /* 0x0000003f00047c82 */ /* 0x000fe20008000000 */
[----:B------:R-:W-:Y:S01]  /*a660*/  UISETP.NE.AND UP1, UPT, UR44, URZ, UPT ;  /* 0x0000003f2c00728c */ /* 0x000fe2000bf25270 */
[----:B------:R-:W1:Y:S10]  /*a670*/  S2R R3, SR_TID.X ;  /* 0x0000000000037919 */ /* 0x000e740000002100 */
[----:B------:R-:W-:Y:S01]  /*a680*/  @!UP1 ULDC UR44, c[0x0][0xad4] ;  /* 0x0002b500002c9ab9 */ /* 0x000fe20000000800 */
[----:B--2---:R-:W-:Y:S01]  /*a690*/  @P1 R2UR UR4, R8 ;  /* 0x00000000080412ca */ /* 0x004fe200000e0000 */
[----:B-1----:R-:W-:-:S05]  /*a6a0*/  VIADD R8, R3, 0xffffff80 ;  /* 0xffffff8003087836 */ /* 0x002fca0000000000 */
[----:B------:R-:W-:-:S07]  /*a6b0*/  ISETP.GT.AND P0, PT, R8, 0x7f, PT ;  /* 0x0000007f0800780c */ /* 0x000fce0003f04270 */
[----:B------:R-:W-:Y:S01]  /*a6c0*/  USHF.R.S32.HI UR19, URZ, 0x1f, UR4 ;  /* 0x0000001f3f137899 */ /* 0x000fe20008011404 */
[----:B0-----:R-:W-:Y:S11]  /*a6d0*/  @P2 BRA `(.L_x_423) ;  /* 0x0000000000102947 */ /* 0x001ff60003800000 */
[----:B------:R-:W-:Y:S05]  /*a6e0*/  @!P1 BRA `(.L_x_423) ;  /* 0x00000000000c9947 */ /* 0x000fea0003800000 */
[----:B------:R-:W2:Y:S04]  /*a6f0*/  LDG.E R3, desc[UR50][R4.64] ;  /* 0x0000003204037981 */ /* 0x000ea8000c1e1900 */
[----:B-----5:R-:W2:Y:S02]  /*a700*/  LDG.E R0, desc[UR50][R4.64+0x4] ;  /* 0x0000043204007981 */ /* 0x020ea4000c1e1900 */
[----:B--2---:R-:W-:-:S07]  /*a710*/  IMAD.IADD R0, R0, 0x1, -R3 ;  /* 0x0000000100007824 */ /* 0x004fce00078e0a03 */
.L_x_423:
[----:B------:R-:W-:Y:S01]  /*a720*/  USEL UR39, UR39, URZ, !UP0 ;  /* 0x0000003f27277287 */ /* 0x000fe2000c000000 */
[----:B------:R-:W-:Y:S01]  /*a730*/  BSSY B1, `(.L_x_424) ;  /* 0x0000039000017945 */ /* 0x000fe20003800000 */
[----:B------:R-:W-:-:S03]  /*a740*/  USEL UR40, UR40, URZ, !UP0 ;  /* 0x0000003f28287287 */ /* 0x000fc6000c000000 */
[----:B------:R-:W-:Y:S09]  /*a750*/  @P0 BRA `(.L_x_425) ;  /* 0x0000000000d80947 */ /* 0x000ff20003800000 */
[----:B------:R-:W0:Y:S01]  /*a760*/  S2R R3, SR_TID.X ;  /* 0x0000000000037919 */ /* 0x000e220000002100 */
[----:B------:R-:W1:Y:S01]  /*a770*/  LDC R9, c[0x0][0xbe8] ;  /* 0x0002fa00ff097b82 */ /* 0x000e620000000800 */
[----:B------:R-:W-:-:S04]  /*a780*/  IMAD.U32 R4, RZ, RZ, UR41 ;  /* 0x00000029ff047e24 */ /* 0x000fc8000f8e00ff */
[----:B0-----:R-:W-:Y:S02]  /*a790*/  IMAD R3, R4, 0x80, R3 ;  /* 0x0000008004037824 */ /* 0x001fe400078e0203 */
[----:B-1---5:R-:W-:Y:S02]  /*a7a0*/  IMAD R4, R0, R9, RZ ;  /* 0x0000000900047224 */ /* 0x022fe400078e02ff */
[----:B------:R-:W-:-:S05]  /*a7b0*/  VIADD R6, R3, 0xffffff80 ;  /* 0xffffff8003067836 */ /* 0x000fca0000000000 */
[----:B------:R-:W-:-:S13]  /*a7c0*/  ISETP.GE.AND P0, PT, R6, R4, PT ;  /* 0x000000040600720c */ /* 0x000fda0003f06270 */
[----:B------:R-:W-:Y:S05]  /*a7d0*/  @P0 BRA `(.L_x_425) ;  /* 0x0000000000b80947 */ /* 0x000fea0003800000 */
[----:B------:R-:W-:Y:S01]  /*a7e0*/  ISETP.NE.AND P0, PT, R9, 0x1, PT ;  /* 0x000000010900780c */ /* 0x000fe20003f05270 */
[----:B------:R-:W-:Y:S01]  /*a7f0*/  UISETP.GT.AND UP0, UPT, UR44, 0x1, UPT ;  /* 0x000000012c00788c */ /* 0x000fe2000bf04270 */
[----:B------:R-:W-:-:S03]  /*a800*/  UMOV UR17, 0x9b8 ;  /* 0x000009b800117882 */ /* 0x000fc60000000000 */
[----:B------:R-:W-:Y:S02]  /*a810*/  USEL UR17, UR17, 0x978, UP0 ;  /* 0x0000097811117887 */ /* 0x000fe40008000000 */
[----:B------:R-:W-:-:S06]  /*a820*/  USEL UR16, UR42, URZ, UP0 ;  /* 0x0000003f2a107287 */ /* 0x000fcc0008000000 */
[----:B------:R-:W0:Y:S04]  /*a830*/  @P0 LDC R3, c[0x0][0xbec] ;  /* 0x0002fb00ff030b82 */ /* 0x000e280000000800 */
[----:B------:R-:W-:Y:S01]  /*a840*/  ULDC.64 UR8, c[0x0][UR17+0x218] ;  /* 0x0000860011087abb */ /* 0x000fe20008000a00 */
[----:B------:R-:W-:Y:S01]  /*a850*/  ULDC.64 UR12, c[0x0][UR17+0x220] ;  /* 0x00008800110c7abb */ /* 0x000fe20008000a00 */
[----:B------:R-:W-:Y:S01]  /*a860*/  ULDC.64 UR14, c[0x0][UR17+0x228] ;  /* 0x00008a00110e7abb */ /* 0x000fe20008000a00 */
[----:B------:R-:W-:Y:S01]  /*a870*/  UIMAD.WIDE.U32 UR10, UR8, UR43, URZ ;  /* 0x0000002b080a72a5 */ /* 0x000fe2000f8e003f */
[----:B------:R-:W1:Y:S01]  /*a880*/  @P0 LDC R5, c[0x0][0xbf0] ;  /* 0x0002fc00ff050b82 */ /* 0x000e620000000800 */
[----:B------:R-:W-:Y:S02]  /*a890*/  UIMAD UR18, UR9, UR43, URZ ;  /* 0x0000002b091272a4 */ /* 0x000fe4000f8e023f */
[----:B------:R-:W-:-:S02]  /*a8a0*/  UIMAD UR13, UR13, UR39, URZ ;  /* 0x000000270d0d72a4 */ /* 0x000fc4000f8e023f */
[----:B------:R-:W-:Y:S02]  /*a8b0*/  UIMAD.WIDE.U32 UR20, UR14, UR16, URZ ;  /* 0x000000100e1472a5 */ /* 0x000fe4000f8e003f */
[----:B------:R-:W-:Y:S02]  /*a8c0*/  UIMAD.WIDE.U32 UR8, UR12, UR39, URZ ;  /* 0x000000270c0872a5 */ /* 0x000fe4000f8e003f */
[----:B------:R-:W-:Y:S02]  /*a8d0*/  UIMAD UR14, UR15, UR16, URZ ;  /* 0x000000100f0e72a4 */ /* 0x000fe4000f8e023f */
[----:B------:R-:W-:Y:S02]  /*a8e0*/  UIMAD UR13, UR12, UR40, UR13 ;  /* 0x000000280c0d72a4 */ /* 0x000fe4000f8e020d */
[----:B------:R-:W-:Y:S02]  /*a8f0*/  UIADD3 UR10, UP1, UP2, UR8, UR10, UR4 ;  /* 0x0000000a080a7290 */ /* 0x000fe4000fa3e004 */
[----:B------:R-:W-:Y:S01]  /*a900*/  UIADD3 UR14, UR21, UR14, URZ ;  /* 0x0000000e150e7290 */ /* 0x000fe2000fffe03f */
[----:B0-----:R-:W-:Y:S01]  /*a910*/  @P0 IMAD.HI.U32 R4, R6, R3, RZ ;  /* 0x0000000306040227 */ /* 0x001fe200078e00ff */
[----:B------:R-:W-:-:S02]  /*a920*/  UIADD3 UR18, UR11, UR18, URZ ;  /* 0x000000120b127290 */ /* 0x000fc4000fffe03f */
[----:B------:R-:W-:Y:S01]  /*a930*/  UIADD3 UR13, UR9, UR13, URZ ;  /* 0x0000000d090d7290 */ /* 0x000fe2000fffe03f */
[----:B------:R-:W-:Y:S02]  /*a940*/  IMAD.MOV.U32 R3, RZ, RZ, R6 ;  /* 0x000000ffff037224 */ /* 0x000fe400078e0006 */
[----:B------:R-:W-:Y:S01]  /*a950*/  IMAD.U32 R10, RZ, RZ, UR14 ;  /* 0x0000000eff0a7e24 */ /* 0x000fe2000f8e00ff */
[----:B------:R-:W-:Y:S01]  /*a960*/  ULDC.64 UR8, c[0x0][UR17+0x210] ;  /* 0x0000840011087abb */ /* 0x000fe20008000a00 */
[----:B-1----:R-:W-:Y:S01]  /*a970*/  @P0 SHF.R.U32.HI R3, RZ, R5, R4 ;  /* 0x00000005ff030219 */ /* 0x002fe20000011604 */
[----:B------:R-:W-:Y:S02]  /*a980*/  IMAD.U32 R4, RZ, RZ, UR20 ;  /* 0x00000014ff047e24 */ /* 0x000fe4000f8e00ff */
[----:B------:R-:W-:Y:S01]  /*a990*/  IMAD.U32 R5, RZ, RZ, UR21 ;  /* 0x00000015ff057e24 */ /* 0x000fe2000f8e00ff */
[--C-:B------:R-:W-:Y:S01]  /*a9a0*/  SHF.R.S32.HI R5, RZ, 0x1f, R3.reuse ;  /* 0x0000001fff057819 */ /* 0x100fe20000011403 */
[----:B------:R-:W-:Y:S01]  /*a9b0*/  IMAD.MOV R7, RZ, RZ, -R3 ;  /* 0x000000ffff077224 */ /* 0x000fe200078e0a03 */
[----:B------:R-:W-:Y:S01]  /*a9c0*/  IADD3 R4, P0, P1, R3, UR10, R4 ;  /* 0x0000000a03047c10 */ /* 0x000fe2000f91e004 */
[----:B------:R-:W-:-:S02]  /*a9d0*/  UIADD3.X UR10, UR13, UR18, UR19, UP1, UP2 ;  /* 0x000000120d0a7290 */ /* 0x000fc40008fe4413 */
[----:B------:R-:W-:-:S04]  /*a9e0*/  IMAD R7, R9, R7, R6 ;  /* 0x0000000709077224 */ /* 0x000fc800078e0206 */
[----:B------:R-:W-:Y:S01]  /*a9f0*/  IADD3.X R5, R5, UR10, R10, P0, P1 ;  /* 0x0000000a05057c10 */ /* 0x000fe200087e240a */
[C---:B------:R-:W-:Y:S01]  /*aa00*/  IMAD R6, R7.reuse, UR9, RZ ;  /* 0x0000000907067c24 */ /* 0x040fe2000f8e02ff */
[----:B------:R-:W-:Y:S01]  /*aa10*/  SHF.R.S32.HI R3, RZ, 0x1f, R7 ;  /* 0x0000001fff037819 */ /* 0x000fe20000011407 */
[----:B------:R-:W-:Y:S01]  /*aa20*/  ULDC.64 UR10, c[0x0][0xba8] ;  /* 0x0002ea00000a7ab9 */ /* 0x000fe20000000a00 */
[----:B------:R-:W-:Y:S01]  /*aa30*/  @!UP0 ULDC UR10, c[0x0][0xb50] ;  /* 0x0002d400000a8ab9 */ /* 0x000fe20000000800 */
[----:B------:R-:W-:Y:S01]  /*aa40*/  IMAD.WIDE.U32 R4, R7, UR8, R4 ;  /* 0x0000000807047c25 */ /* 0x000fe2000f8e0004 */
[----:B------:R-:W-:-:S03]  /*aa50*/  @!UP0 ULDC UR11, c[0x0][0xb54] ;  /* 0x0002d500000b8ab9 */ /* 0x000fc60000000800 */
[----:B------:R-:W-:Y:S01]  /*aa60*/  IMAD R3, R3, UR8, R6 ;  /* 0x0000000803037c24 */ /* 0x000fe2000f8e0206 */
[----:B------:R-:W-:-:S03]  /*aa70*/  LEA R6, P0, R4, UR10, 0x2 ;  /* 0x0000000a04067c11 */ /* 0x000fc6000f8010ff */
[----:B------:R-:W-:-:S05]  /*aa80*/  IMAD.IADD R3, R5, 0x1, R3 ;  /* 0x0000000105037824 */ /* 0x000fca00078e0203 */
[----:B------:R-:W-:Y:S01]  /*aa90*/  LEA.HI.X R7, R4, UR11, R3, 0x2, P0 ;  /* 0x0000000b04077c11 */ /* 0x000fe200080f1403 */
[----:B------:R-:W-:-:S05]  /*aaa0*/  IMAD.MOV.U32 R3, RZ, RZ, -0x800000 ;  /* 0xff800000ff037424 */ /* 0x000fca00078e00ff */
[----:B------:R0:W-:Y:S02]  /*aab0*/  STG.E desc[UR50][R6.64], R3 ;  /* 0x0000000306007986 */ /* 0x0001e4000c101932 */
.L_x_425:
[----:B------:R-:W-:Y:S05]  /*aac0*/  BSYNC B1 ;  /* 0x0000000000017941 */ /* 0x000fea0003800000 */
.L_x_424:
[----:B------:R-:W-:-:S06]  /*aad0*/  UISETP.GT.AND UP0, UPT, UR44, 0x1, UPT ;  /* 0x000000012c00788c */ /* 0x000fcc000bf04270 */
[----:B------:R-:W-:-:S13]  /*aae0*/  PLOP3.LUT P0, PT, PT, PT, UP0, 0x80, 0x0 ;  /* 0x000000000000781c */ /* 0x000fda0003f0f008 */
[----:B------:R-:W-:Y:S05]  /*aaf0*/  @P0 BRA `(.L_x_420) ;  /* 0x0000000800600947 */ /* 0x000fea0003800000 */
[----:B------:R-:W1:Y:S01]  /*ab00*/  LDC R11, c[0x0][0xbe8] ;  /* 0x0002fa00ff0b7b82 */ /* 0x000e620000000800 */
[----:B0-----:R-:W-:Y:S01]  /*ab10*/  SHF.R.S32.HI R3, RZ, 0x1f, R8 ;  /* 0x0000001fff037819 */ /* 0x001fe20000011408 */
[----:B------:R-:W-:Y:S01]  /*ab20*/  ULDC.64 UR10, c[0x0][0xaa0] ;  /* 0x0002a800000a7ab9 */ /* 0x000fe20000000a00 */
[----:B------:R-:W-:Y:S01]  /*ab30*/  BSSY B1, `(.L_x_426) ;  /* 0x0000052000017945 */ /* 0x000fe20003800000 */
[----:B------:R-:W-:Y:S01]  /*ab40*/  UIMAD.WIDE.U32 UR8, UR4, UR10, URZ ;  /* 0x0000000a040872a5 */ /* 0x000fe2000f8e003f */
[----:B------:R-:W-:Y:S01]  /*ab50*/  LEA.HI R3, R3, R8, RZ, 0x3 ;  /* 0x0000000803037211 */ /* 0x000fe200078f18ff */
[----:B------:R-:W-:-:S03]  /*ab60*/  UIMAD UR10, UR19, UR10, URZ ;  /* 0x0000000a130a72a4 */ /* 0x000fc6000f8e023f */
[----:B------:R-:W-:Y:S01]  /*ab70*/  LOP3.LUT R9, R3, 0xfffffff8, RZ, 0xc0, !PT ;  /* 0xfffffff803097812 */ /* 0x000fe200078ec0ff */
[----:B------:R-:W-:Y:S01]  /*ab80*/  UIMAD UR10, UR4, UR11, UR10 ;  /* 0x0000000b040a72a4 */ /* 0x000fe2000f8e020a */
[----:B------:R-:W-:-:S03]  /*ab90*/  SHF.R.S32.HI R13, RZ, 0x3, R3 ;  /* 0x00000003ff0d7819 */ /* 0x000fc60000011403 */
[----:B------:R-:W-:Y:S01]  /*aba0*/  IMAD.IADD R10, R8, 0x1, -R9 ;  /* 0x00000001080a7824 */ /* 0x000fe200078e0a09 */
[----:B------:R-:W-:Y:S01]  /*abb0*/  UIADD3 UR9, UR9, UR10, URZ ;  /* 0x0000000a09097290 */ /* 0x000fe2000fffe03f */
[----:B------:R-:W-:Y:S02]  /*abc0*/  IMAD.U32 R8, RZ, RZ, UR41 ;  /* 0x00000029ff087e24 */ /* 0x000fe4000f8e00ff */
[----:B------:R-:W-:Y:S01]  /*abd0*/  IMAD R3, R10, 0x20, R13 ;  /* 0x000000200a037824 */ /* 0x000fe200078e020d */
[----:B------:R-:W-:Y:S02]  /*abe0*/  ULDC.64 UR10, c[0x0][0xae8] ;  /* 0x0002ba00000a7ab9 */ /* 0x000fe40000000a00 */
[----:B------:R-:W-:Y:S01]  /*abf0*/  UIMAD.WIDE.U32 UR8, UR43, UR10, UR8 ;  /* 0x0000000a2b0872a5 */ /* 0x000fe2000f8e0008 */
[----:B------:R-:W-:Y:S01]  /*ac00*/  IMAD R8, R8, 0x80, R3 ;  /* 0x0000008008087824 */ /* 0x000fe200078e0203 */
[----:B-1----:R-:W-:Y:S02]  /*ac10*/  ISETP.NE.AND P0, PT, R11, 0x1, PT ;  /* 0x000000010b00780c */ /* 0x002fe40003f05270 */
[----:B------:R-:W-:Y:S01]  /*ac20*/  UIMAD UR9, UR43, UR11, UR9 ;  /* 0x0000000b2b0972a4 */ /* 0x000fe2000f8e0209 */
[----:B------:R-:W-:-:S02]  /*ac30*/  IMAD.MOV.U32 R3, RZ, RZ, R8 ;  /* 0x000000ffff037224 */ /* 0x000fc400078e0008 */
[----:B------:R-:W-:Y:S02]  /*ac40*/  ULDC.64 UR10, c[0x0][0xaf0] ;  /* 0x0002bc00000a7ab9 */ /* 0x000fe40000000a00 */
[----:B------:R-:W-:Y:S02]  /*ac50*/  UIMAD UR40, UR40, UR10, URZ ;  /* 0x0000000a282872a4 */ /* 0x000fe4000f8e023f */
[----:B------:R-:W-:Y:S02]  /*ac60*/  UIMAD.WIDE.U32 UR8, UR39, UR10, UR8 ;  /* 0x0000000a270872a5 */ /* 0x000fe4000f8e0008 */
[----:B------:R-:W-:Y:S02]  /*ac70*/  UIMAD UR4, UR39, UR11, UR40 ;  /* 0x0000000b270472a4 */ /* 0x000fe4000f8e0228 */
[----:B------:R-:W0:Y:S02]  /*ac80*/  @P0 LDC R5, c[0x0][0xbec] ;  /* 0x0002fb00ff050b82 */ /* 0x000e240000000800 */
[----:B------:R-:W-:Y:S01]  /*ac90*/  UIADD3 UR4, UR9, UR4, URZ ;  /* 0x0000000409047290 */ /* 0x000fe2000fffe03f */
[----:B------:R-:W-:-:S05]  /*aca0*/  ULDC.64 UR10, c[0x0][0xae0] ;  /* 0x0002b800000a7ab9 */ /* 0x000fca0000000a00 */
[----:B------:R-:W1:Y:S01]  /*acb0*/  @P0 LDC R7, c[0x0][0xbf0] ;  /* 0x0002fc00ff070b82 */ /* 0x000e620000000800 */
[----:B0-----:R-:W-:-:S04]  /*acc0*/  @P0 IMAD.HI.U32 R4, R8, R5, RZ ;  /* 0x0000000508040227 */ /* 0x001fc800078e00ff */
[----:B------:R-:W-:Y:S02]  /*acd0*/  IMAD.U32 R5, RZ, RZ, UR9 ;  /* 0x00000009ff057e24 */ /* 0x000fe4000f8e00ff */
[----:B------:R-:W-:Y:S01]  /*ace0*/  IMAD.U32 R5, RZ, RZ, UR4 ;  /* 0x00000004ff057e24 */ /* 0x000fe2000f8e00ff */
[----:B-1----:R-:W-:Y:S01]  /*acf0*/  @P0 SHF.R.U32.HI R3, RZ, R7, R4 ;  /* 0x00000007ff030219 */ /* 0x002fe20000011604 */
[----:B------:R-:W-:Y:S01]  /*ad00*/  IMAD.U32 R4, RZ, RZ, UR8 ;  /* 0x00000008ff047e24 */ /* 0x000fe2000f8e00ff */
[----:B------:R-:W-:Y:S02]  /*ad10*/  ULDC.64 UR8, c[0x0][0xad8] ;  /* 0x0002b60000087ab9 */ /* 0x000fe40000000a00 */
[--C-:B------:R-:W-:Y:S01]  /*ad20*/  SHF.R.S32.HI R6, RZ, 0x1f, R3.reuse ;  /* 0x0000001fff067819 */ /* 0x100fe20000011403 */
[----:B------:R-:W-:Y:S02]  /*ad30*/  IMAD.MOV R7, RZ, RZ, -R3 ;  /* 0x000000ffff077224 */ /* 0x000fe400078e0a03 */
[----:B------:R-:W-:-:S04]  /*ad40*/  IMAD.WIDE.U32 R4, R3, UR10, R4 ;  /* 0x0000000a03047c25 */ /* 0x000fc8000f8e0004 */
[----:B------:R-:W-:Y:S02]  /*ad50*/  IMAD R7, R11, R7, R8 ;  /* 0x000000070b077224 */ /* 0x000fe400078e0208 */
[----:B------:R-:W-:Y:S02]  /*ad60*/  IMAD R6, R6, UR10, RZ ;  /* 0x0000000a06067c24 */ /* 0x000fe4000f8e02ff */
[----:B------:R-:W-:Y:S02]  /*ad70*/  IMAD.U32 R8, RZ, RZ, UR41 ;  /* 0x00000029ff087e24 */ /* 0x000fe4000f8e00ff */
[----:B------:R-:W-:Y:S01]  /*ad80*/  IMAD R9, R3, UR11, R6 ;  /* 0x0000000b03097c24 */ /* 0x000fe2000f8e0206 */
[----:B------:R-:W-:Y:S01]  /*ad90*/  SHF.R.S32.HI R6, RZ, 0x1f, R7 ;  /* 0x0000001fff067819 */ /* 0x000fe20000011407 */
[----:B------:R-:W-:Y:S02]  /*ada0*/  IMAD R8, R8, 0x80, R13 ;  /* 0x0000008008087824 */ /* 0x000fe400078e020d */
[----:B------:R-:W-:-:S02]  /*adb0*/  IMAD.IADD R5, R5, 0x1, R9 ;  /* 0x0000000105057824 */ /* 0x000fc400078e0209 */
[----:B------:R-:W-:Y:S02]  /*adc0*/  IMAD R6, R6, UR8, RZ ;  /* 0x0000000806067c24 */ /* 0x000fe4000f8e02ff */
[----:B------:R-:W-:-:S04]  /*add0*/  IMAD.WIDE.U32 R4, R7, UR8, R4 ;  /* 0x0000000807047c25 */ /* 0x000fc8000f8e0004 */
[----:B------:R-:W-:Y:S01]  /*ade0*/  IMAD R9, R7, UR9, R6 ;  /* 0x0000000907097c24 */ /* 0x000fe2000f8e0206 */
[----:B------:R-:W-:Y:S01]  /*adf0*/  ULDC.64 UR8, c[0x0][0xa80] ;  /* 0x0002a00000087ab9 */ /* 0x000fe20000000a00 */
[----:B-----5:R-:W-:Y:S01]  /*ae00*/  IMAD R11, R0, R11, RZ ;  /* 0x0000000b000b7224 */ /* 0x020fe200078e02ff */
[----:B------:R-:W-:Y:S01]  /*ae10*/  LEA R6, P2, R4, UR8, 0x1 ;  /* 0x0000000804067c11 */ /* 0x000fe2000f8408ff */
[C---:B------:R-:W-:Y:S02]  /*ae20*/  VIADD R3, R8.reuse, 0x40 ;  /* 0x0000004008037836 */ /* 0x040fe40000000000 */
[----:B------:R-:W-:Y:S02]  /*ae30*/  IMAD.IADD R5, R5, 0x1, R9 ;  /* 0x0000000105057824 */ /* 0x000fe400078e0209 */
[----:B------:R-:W-:Y:S01]  /*ae40*/  VIADD R0, R8, 0x20 ;  /* 0x0000002008007836 */ /* 0x000fe20000000000 */
[----:B------:R-:W-:Y:S01]  /*ae50*/  ISETP.GE.AND P0, PT, R3, R11, PT ;  /* 0x0000000b0300720c */ /* 0x000fe20003f06270 */
[----:B------:R-:W-:Y:S01]  /*ae60*/  IMAD.SHL.U32 R7, R10, 0x8, RZ ;  /* 0x000000080a077824 */ /* 0x000fe200078e00ff */
[----:B------:R-:W-:-:S02]  /*ae70*/  LEA.HI.X R3, R4, UR9, R5, 0x1, P2 ;  /* 0x0000000904037c11 */ /* 0x000fc400090f0c05 */
[-C--:B------:R-:W-:Y:S01]  /*ae80*/  ISETP.GE.AND P2, PT, R8, R11.reuse, PT ;  /* 0x0000000b0800720c */ /* 0x080fe20003f46270 */
[C---:B------:R-:W-:Y:S01]  /*ae90*/  VIADD R9, R7.reuse, 0x80 ;  /* 0x0000008007097836 */ /* 0x040fe20000000000 */
[----:B------:R-:W-:Y:S01]  /*aea0*/  ISETP.GE.AND P1, PT, R0, R11, PT ;  /* 0x0000000b0000720c */ /* 0x000fe20003f26270 */
[C---:B------:R-:W-:Y:S01]  /*aeb0*/  VIADD R13, R7.reuse, 0xc0 ;  /* 0x000000c0070d7836 */ /* 0x040fe20000000000 */
[----:B------:R0:W1:Y:S01]  /*aec0*/  SHFL.IDX PT, R4, R6, RZ, 0x181f ;  /* 0x00181fff06047589 */ /* 0x00006200000e0000 */
[----:B------:R-:W-:Y:S01]  /*aed0*/  VIADD R15, R7, 0x40 ;  /* 0x00000040070f7836 */ /* 0x000fe20000000000 */
[----:B------:R-:W-:Y:S02]  /*aee0*/  SHF.R.S32.HI R12, RZ, 0x1f, R7 ;  /* 0x0000001fff0c7819 */ /* 0x000fe40000011407 */
[----:B------:R0:W2:Y:S01]  /*aef0*/  SHFL.IDX PT, R0, R3, RZ, 0x181f ;  /* 0x00181fff03007589 */ /* 0x0000a200000e0000 */
[----:B------:R-:W-:Y:S02]  /*af00*/  SHF.R.S32.HI R10, RZ, 0x1f, R9 ;  /* 0x0000001fff0a7819 */ /* 0x000fe40000011409 */
[----:B------:R-:W-:-:S02]  /*af10*/  SHF.R.S32.HI R14, RZ, 0x1f, R13 ;  /* 0x0000001fff0e7819 */ /* 0x000fc4000001140d */
[----:B------:R-:W-:Y:S01]  /*af20*/  SHF.R.S32.HI R20, RZ, 0x1f, R15 ;  /* 0x0000001fff147819 */ /* 0x000fe2000001140f */
[----:B------:R-:W-:Y:S06]  /*af30*/  @P2 BRA `(.L_x_427) ;  /* 0x0000000000442947 */ /* 0x000fec0003800000 */
        /* <DEDUP_REMOVED lines=8> */
[----:B------:R3:W-:Y:S01]  /*afc0*/  @!P5 ST.E.128 desc[UR50][R24.64], RZ ;  /* 0x000000ff1800d985 */ /* 0x0007e2000c101d32 */
[----:B------:R-:W-:Y:S02]  /*afd0*/  @!P4 LEA.HI.X R27, R15, R0, R20, 0x1, P6 ;  /* 0x000000000f1bc211 */ /* 0x000fe400030f0c14 */
[----:B------:R-:W-:-:S03]  /*afe0*/  @!P3 LEA R28, P6, R9, R4, 0x1 ;  /* 0x00000004091cb211 */ /* 0x000fc600078c08ff */
[----:B------:R3:W-:Y:S01]  /*aff0*/  @!P4 ST.E.128 desc[UR50][R26.64], RZ ;  /* 0x000000ff1a00c985 */ /* 0x0007e2000c101d32 */
[----:B------:R-:W-:Y:S02]  /*b000*/  @!P3 LEA.HI.X R29, R9, R0, R10, 0x1, P6 ;  /* 0x00000000091db211 */ /* 0x000fe400030f0c0a */
[----:B------:R-:W-:-:S03]  /*b010*/  @!P2 LEA R4, P6, R13, R4, 0x1 ;  /* 0x000000040d04a211 */ /* 0x000fc600078c08ff */
[----:B------:R3:W-:Y:S01]  /*b020*/  @!P3 ST.E.128 desc[UR50][R28.64], RZ ;  /* 0x000000ff1c00b985 */ /* 0x0007e2000c101d32 */
[----:B------:R-:W-:-:S05]  /*b030*/  @!P2 LEA.HI.X R5, R13, R0, R14, 0x1, P6 ;  /* 0x000000000d05a211 */ /* 0x000fca00030f0c0e */
[----:B------:R3:W-:Y:S04]  /*b040*/  @!P2 ST.E.128 desc[UR50][R4.64], RZ ;  /* 0x000000ff0400a985 */ /* 0x0007e8000c101d32 */
.L_x_427:
[----:B------:R-:W-:Y:S05]  /*b050*/  BSYNC B1 ;  /* 0x0000000000017941 */ /* 0x000fea0003800000 */
.L_x_426:
[----:B--2---:R2:W4:Y:S01]  /*b060*/  SHFL.IDX PT, R0, R3, 0x1, 0x181f ;  /* 0x00381f0003007f89 */ /* 0x00452200000e0000 */
[----:B------:R-:W-:Y:S03]  /*b070*/  BSSY B1, `(.L_x_428) ;  /* 0x0000014000017945 */ /* 0x000fe60003800000 */
[----:B-1-3--:R2:W1:Y:S01]  /*b080*/  SHFL.IDX PT, R4, R6, 0x1, 0x181f ;  /* 0x00381f0006047f89 */ /* 0x00a46200000e0000 */
[----:B------:R-:W-:Y:S05]  /*b090*/  @P1 BRA `(.L_x_429) ;  /* 0x0000000000441947 */ /* 0x000fea0003800000 */
[----:B------:R-:W-:Y:S02]  /*b0a0*/  ULDC UR4, c[0x0][0xac8] ;  /* 0x0002b20000047ab9 */ /* 0x000fe40000000800 */
[----:B------:R-:W-:Y:S02]  /*b0b0*/  ISETP.GE.AND P4, PT, R7, UR4, PT ;  /* 0x0000000407007c0c */ /* 0x000fe4000bf86270 */
[----:B------:R-:W-:Y:S02]  /*b0c0*/  ISETP.GE.AND P3, PT, R15, UR4, PT ;  /* 0x000000040f007c0c */ /* 0x000fe4000bf66270 */
[----:B------:R-:W-:Y:S02]  /*b0d0*/  ISETP.GE.AND P2, PT, R9, UR4, PT ;  /* 0x0000000409007c0c */ /* 0x000fe4000bf46270 */
[----:B------:R-:W-:-:S07]  /*b0e0*/  ISETP.GE.AND P1, PT, R13, UR4, PT ;  /* 0x000000040d007c0c */ /* 0x000fce000bf26270 */
[-C--:B-1----:R-:W-:Y:S02]  /*b0f0*/  @!P4 LEA R24, P6, R7, R4.reuse, 0x1 ;  /* 0x000000040718c211 */ /* 0x082fe400078c08ff */
[----:B------:R-:W-:Y:S02]  /*b100*/  @!P3 LEA R26, P5, R15, R4, 0x1 ;  /* 0x000000040f1ab211 */ /* 0x000fe400078a08ff */
[----:B----4-:R-:W-:Y:S02]  /*b110*/  @!P4 LEA.HI.X R25, R7, R0, R12, 0x1, P6 ;  /* 0x000000000719c211 */ /* 0x010fe400030f0c0c */
[----:B------:R-:W-:Y:S02]  /*b120*/  @!P2 LEA R28, P6, R9, R4, 0x1 ;  /* 0x00000004091ca211 */ /* 0x000fe400078c08ff */
[----:B------:R-:W-:Y:S01]  /*b130*/  @!P3 LEA.HI.X R27, R15, R0, R20, 0x1, P5 ;  /* 0x000000000f1bb211 */ /* 0x000fe200028f0c14 */
[----:B------:R3:W-:Y:S01]  /*b140*/  @!P4 ST.E.128 desc[UR50][R24.64], RZ ;  /* 0x000000ff1800c985 */ /* 0x0007e2000c101d32 */
[----:B------:R-:W-:-:S02]  /*b150*/  @!P1 LEA R4, P5, R13, R4, 0x1 ;  /* 0x000000040d049211 */ /* 0x000fc400078a08ff */
[-C--:B------:R-:W-:Y:S01]  /*b160*/  @!P2 LEA.HI.X R29, R9, R0.reuse, R10, 0x1, P6 ;  /* 0x00000000091da211 */ /* 0x080fe200030f0c0a */
[----:B------:R3:W-:Y:S01]  /*b170*/  @!P3 ST.E.128 desc[UR50][R26.64], RZ ;  /* 0x000000ff1a00b985 */ /* 0x0007e2000c101d32 */
[----:B------:R-:W-:-:S03]  /*b180*/  @!P1 LEA.HI.X R5, R13, R0, R14, 0x1, P5 ;  /* 0x000000000d059211 */ /* 0x000fc600028f0c0e */
[----:B------:R3:W-:Y:S04]  /*b190*/  @!P2 ST.E.128 desc[UR50][R28.64], RZ ;  /* 0x000000ff1c00a985 */ /* 0x0007e8000c101d32 */
[----:B------:R3:W-:Y:S02]  /*b1a0*/  @!P1 ST.E.128 desc[UR50][R4.64], RZ ;  /* 0x000000ff04009985 */ /* 0x0007e4000c101d32 */
.L_x_429:
[----:B------:R-:W-:Y:S05]  /*b1b0*/  BSYNC B1 ;  /* 0x0000000000017941 */ /* 0x000fea0003800000 */
.L_x_428:
[----:B----4-:R4:W0:Y:S01]  /*b1c0*/  SHFL.IDX PT, R0, R3, 0x2, 0x181f ;  /* 0x00581f0003007f89 */ /* 0x01082200000e0000 */
        /* <DEDUP_REMOVED lines=9> */
[-C--:B------:R-:W-:Y:S02]  /*b260*/  @!P2 LEA R26, P5, R15, R4.reuse, 0x1 ;  /* 0x000000040f1aa211 */ /* 0x080fe400078a08ff */
[----:B------:R-:W-:Y:S02]  /*b270*/  @!P1 LEA R28, P4, R9, R4, 0x1 ;  /* 0x00000004091c9211 */ /* 0x000fe400078808ff */
[----:B0-----:R-:W-:Y:S02]  /*b280*/  @!P3 LEA.HI.X R25, R7, R0, R12, 0x1, P6 ;  /* 0x000000000719b211 */ /* 0x001fe400030f0c0c */
[----:B------:R-:W-:Y:S02]  /*b290*/  @!P0 LEA R4, P6, R13, R4, 0x1 ;  /* 0x000000040d048211 */ /* 0x000fe400078c08ff */
[-C--:B------:R-:W-:Y:S01]  /*b2a0*/  @!P2 LEA.HI.X R27, R15, R0.reuse, R20, 0x1, P5 ;  /* 0x000000000f1ba211 */ /* 0x080fe200028f0c14 */
[----:B------:R3:W-:Y:S01]  /*b2b0*/  @!P3 ST.E.128 desc[UR50][R24.64], RZ ;  /* 0x000000ff1800b985 */ /* 0x0007e2000c101d32 */
[----:B------:R-:W-:-:S02]  /*b2c0*/  @!P1 LEA.HI.X R29, R9, R0, R10, 0x1, P4 ;  /* 0x00000000091d9211 */ /* 0x000fc400020f0c0a */
[----:B------:R-:W-:Y:S01]  /*b2d0*/  @!P0 LEA.HI.X R5, R13, R0, R14, 0x1, P6 ;  /* 0x000000000d058211 */ /* 0x000fe200030f0c0e */
[----:B------:R3:W-:Y:S04]  /*b2e0*/  @!P2 ST.E.128 desc[UR50][R26.64], RZ ;  /* 0x000000ff1a00a985 */ /* 0x0007e8000c101d32 */
[----:B------:R3:W-:Y:S04]  /*b2f0*/  @!P1 ST.E.128 desc[UR50][R28.64], RZ ;  /* 0x000000ff1c009985 */ /* 0x0007e8000c101d32 */
[----:B------:R3:W-:Y:S02]  /*b300*/  @!P0 ST.E.128 desc[UR50][R4.64], RZ ;  /* 0x000000ff04008985 */ /* 0x0007e4000c101d32 */
.L_x_431:
[----:B------:R-:W-:Y:S05]  /*b310*/  BSYNC B1 ;  /* 0x0000000000017941 */ /* 0x000fea0003800000 */
.L_x_430:
[----:B0-----:R-:W-:Y:S01]  /*b320*/  VIADD R0, R8, 0x60 ;  /* 0x0000006008007836 */ /* 0x001fe20000000000 */
[----:B--2-4-:R-:W0:Y:S04]  /*b330*/  SHFL.IDX PT, R3, R3, 0x3, 0x181f ;  /* 0x00781f0003037f89 */ /* 0x014e2800000e0000 */
[----:B------:R-:W-:Y:S01]  /*b340*/  ISETP.GE.AND P0, PT, R0, R11, PT ;  /* 0x0000000b0000720c */ /* 0x000fe20003f06270 */
[----:B-1-3--:R1:W2:-:S12]  /*b350*/  SHFL.IDX PT, R4, R6, 0x3, 0x181f ;  /* 0x00781f0006047f89 */ /* 0x00a29800000e0000 */
[----:B-1----:R-:W-:Y:S05]  /*b360*/  @P0 BRA `(.L_x_420) ;  /* 0x0000000000440947 */ /* 0x002fea0003800000 */
[----:B------:R-:W-:Y:S02]  /*b370*/  ULDC UR4, c[0x0][0xac8] ;  /* 0x0002b20000047ab9 */ /* 0x000fe40000000800 */
[----:B------:R-:W-:Y:S02]  /*b380*/  ISETP.GE.AND P3, PT, R7, UR4, PT ;  /* 0x0000000407007c0c */ /* 0x000fe4000bf66270 */
[----:B------:R-:W-:Y:S02]  /*b390*/  ISETP.GE.AND P2, PT, R15, UR4, PT ;  /* 0x000000040f007c0c */ /* 0x000fe4000bf46270 */
[----:B------:R-:W-:Y:S02]  /*b3a0*/  ISETP.GE.AND P1, PT, R9, UR4, PT ;  /* 0x0000000409007c0c */ /* 0x000fe4000bf26270 */
[----:B------:R-:W-:-:S07]  /*b3b0*/  ISETP.GE.AND P0, PT, R13, UR4, PT ;  /* 0x000000040d007c0c */ /* 0x000fce000bf06270 */
[----:B--2---:R-:W-:-:S04]  /*b3c0*/  @!P3 LEA R6, P4, R7, R4, 0x1 ;  /* 0x000000040706b211 */ /* 0x004fc800078808ff */
[-C--:B0-----:R-:W-:Y:S02]  /*b3d0*/  @!P3 LEA.HI.X R7, R7, R3.reuse, R12, 0x1, P4 ;  /* 0x000000030707b211 */ /* 0x081fe400020f0c0c */
[-C--:B------:R-:W-:Y:S02]  /*b3e0*/  @!P2 LEA R24, P4, R15, R4.reuse, 0x1 ;  /* 0x000000040f18a211 */ /* 0x080fe400078808ff */
[-C--:B------:R-:W-:Y:S01]  /*b3f0*/  @!P1 LEA R8, P5, R9, R4.reuse, 0x1 ;  /* 0x0000000409089211 */ /* 0x080fe200078a08ff */
[----:B------:R0:W-:Y:S01]  /*b400*/  @!P3 ST.E.128 desc[UR50][R6.64], RZ ;  /* 0x000000ff0600b985 */ /* 0x0001e2000c101d32 */
[----:B------:R-:W-:Y:S02]  /*b410*/  @!P0 LEA R4, P6, R13, R4, 0x1 ;  /* 0x000000040d048211 */ /* 0x000fe400078c08ff */
[-C--:B------:R-:W-:Y:S02]  /*b420*/  @!P2 LEA.HI.X R25, R15, R3.reuse, R20, 0x1, P4 ;  /* 0x000000030f19a211 */ /* 0x080fe400020f0c14 */
[----:B------:R-:W-:-:S02]  /*b430*/  @!P1 LEA.HI.X R9, R9, R3, R10, 0x1, P5 ;  /* 0x0000000309099211 */ /* 0x000fc400028f0c0a */
[----:B------:R-:W-:Y:S01]  /*b440*/  @!P0 LEA.HI.X R5, R13, R3, R14, 0x1, P6 ;  /* 0x000000030d058211 */ /* 0x000fe200030f0c0e */
[----:B------:R0:W-:Y:S04]  /*b450*/  @!P2 ST.E.128 desc[UR50][R24.64], RZ ;  /* 0x000000ff1800a985 */ /* 0x0001e8000c101d32 */
[----:B------:R0:W-:Y:S04]  /*b460*/  @!P1 ST.E.128 desc[UR50][R8.64], RZ ;  /* 0x000000ff08009985 */ /* 0x0001e8000c101d32 */
[----:B------:R0:W-:Y:S02]  /*b470*/  @!P0 ST.E.128 desc[UR50][R4.64], RZ ;  /* 0x000000ff04008985 */ /* 0x0001e4000c101d32 */
.L_x_420:
[----:B------:R-:W-:Y:S05]  /*b480*/  BSYNC B0 ;  /* 0x0000000000007941 */ /* 0x000fea0003800000 */
.L_x_410:
[----:B------:R-:W-:Y:S02]  /*b490*/  ULDC UR4, c[0x0][0xc3c] ;  /* 0x00030f0000047ab9 */ /* 0x000fe40000000800 */
[----:B------:R-:W-:-:S06]  /*b4a0*/  UISETP.GE.AND UP0, UPT, UR7, UR4, UPT ;  /* 0x000000040700728c */ /* 0x000fcc000bf06270 */
[----:B------:R-:W-:-:S13]  /*b4b0*/  PLOP3.LUT P0, PT, PT, PT, UP0, 0x80, 0x0 ;  /* 0x000000000000781c */ /* 0x000fda0003f0f008 */
[----:B------:R-:W-:Y:S05]  /*b4c0*/  @!P0 BRA `(.L_x_432) ;  /* 0xffffff5800dc8947 */ /* 0x000fea000383ffff */
[----:B------:R-:W-:Y:S05]  /*b4d0*/  EXIT ;  /* 0x000000000000794d */ /* 0x000fea0003800000 */
.L_x_381:
[----:B------:R-:W-:-:S08]  /*b4e0*/  NOP ;  /* 0x0000000000007918 */ /* 0x000fd00000000000 */
[----:B------:R-:W0:-:S00]  /*b4f0*/  USETMAXREG.DEALLOC.CTAPOOL 0x28 ;  /* 0x00000028000079c8 */ /* 0x000e0000080e0500 */
[----:B0-----:R-:W-:Y:S01]  /*b500*/  LOP3.LUT R2, R2, 0x3, RZ, 0xc0, !PT ;  /* 0x0000000302027812 */ /* 0x001fe200078ec0ff */
[----:B------:R-:W-:Y:S01]  /*b510*/  IMAD.MOV.U32 R6, RZ, RZ, RZ ;  /* 0x000000ffff067224 */ /* 0x000fe200078e00ff */
[----:B------:R-:W-:-:S04]  /*b520*/  LOP3.LUT R23, R23, 0xfffffdff, RZ, 0xc0, !PT ;  /* 0xfffffdff17177812 */ /* 0x000fc800078ec0ff */
[----:B------:R-:W0:Y:S02]  /*b530*/  SHFL.IDX PT, R2, R2, RZ, 0x1f ;  /* 0x00001fff02027589 */ /* 0x000e2400000e0000 */
[----:B0-----:R-:W-:-:S13]  /*b540*/  ISETP.NE.AND P0, PT, R2, RZ, PT ;  /* 0x000000ff0200720c */ /* 0x001fda0003f05270 */
[----:B------:R-:W-:Y:S01]  /*b550*/  @P0 LOP3.LUT R23, R23, 0x200, RZ, 0xfc, !PT ;  /* 0x0000020017170812 */ /* 0x000fe200078efcff */
[----:B------:R-:W-:Y:S06]  /*b560*/  @!P0 BRA `(.L_x_433) ;  /* 0x00000000001c8947 */ /* 0x000fec0003800000 */
[----:B------:R-:W0:Y:S08]  /*b570*/  S2UR UR5, SR_CgaCtaId ;  /* 0x00000000000579c3 */ /* 0x000e300000008800 */
[----:B------:R-:W-:Y:S06]  /*b580*/  BAR.SYNC.DEFER_BLOCKING 0x5, 0x180 ;  /* 0x0146000000007b1d */ /* 0x000fec0000010000 */
[----:B------:R-:W-:-:S02]  /*b590*/  UMOV UR4, 0x400 ;  /* 0x0000040000047882 */ /* 0x000fc40000000000 */
[----:B0-----:R-:W-:-:S09]  /*b5a0*/  ULEA UR4, UR5, UR4, 0x18 ;  /* 0x0000000405047291 */ /* 0x001fd2000f8ec03f */
[----:B------:R-:W0:Y:S01]  /*b5b0*/  LDS.128 R16, [UR4+0x228d0] ;  /* 0x0228d004ff107984 */ /* 0x000e220008000c00 */
[----:B------:R-:W-:Y:S06]  /*b5c0*/  BAR.ARV 0x4, 0x180 ;  /* 0x0106000000007b1d */ /* 0x000fec0000002000 */
[----:B------:R-:W-:Y:S05]  /*b5d0*/  BRA `(.L_x_434) ;  /* 0x0000000800907947 */ /* 0x000fea0003800000 */
.L_x_433:
[----:B------:R-:W-:Y:S01]  /*b5e0*/  LOP3.LUT R7, R0, 0x1f, RZ, 0xc0, !PT ;  /* 0x0000001f00077812 */ /* 0x000fe200078ec0ff */
[----:B------:R-:W-:Y:S01]  /*b5f0*/  ULDC UR4, c[0x0][0xc3c] ;  /* 0x00030f0000047ab9 */ /* 0x000fe20000000800 */
[----:B------:R-:W-:Y:S01]  /*b600*/  IMAD.MOV.U32 R9, RZ, RZ, RZ ;  /* 0x000000ffff097224 */ /* 0x000fe200078e00ff */
[----:B------:R-:W0:Y:S01]  /*b610*/  S2UR UR6, SR_CTAID.X ;  /* 0x00000000000679c3 */ /* 0x000e220000002500 */
[----:B------:R-:W-:Y:S01]  /*b620*/  ISETP.NE.AND P0, PT, R7, 0x1f, PT ;  /* 0x0000001f0700780c */ /* 0x000fe20003f05270 */
[----:B------:R-:W-:-:S03]  /*b630*/  ULDC UR5, c[0x0][0xc38] ;  /* 0x00030e0000057ab9 */ /* 0x000fc60000000800 */
[----:B------:R-:W-:-:S13]  /*b640*/  ISETP.GE.OR P1, PT, R7, UR4, !P0 ;  /* 0x0000000407007c0c */ /* 0x000fda000c726670 */
[----:B------:R-:W1:Y:S08]  /*b650*/  @!P1 LDC.64 R4, c[0x0][0xc80] ;  /* 0x00032000ff049b82 */ /* 0x000e700000000a00 */
[----:B------:R-:W2:Y:S01]  /*b660*/  @!P1 LDC.64 R2, c[0x0][0xc78] ;  /* 0x00031e00ff029b82 */ /* 0x000ea20000000a00 */
[----:B-1----:R-:W-:-:S05]  /*b670*/  @!P1 IMAD.WIDE.U32 R4, R7, 0x4, R4 ;  /* 0x0000000407049825 */ /* 0x002fca00078e0004 */
[----:B------:R-:W3:Y:S01]  /*b680*/  @!P1 LDG.E R6, desc[UR50][R4.64] ;  /* 0x0000003204069981 */ /* 0x000ee2000c1e1900 */
[----:B--2---:R-:W-:-:S05]  /*b690*/  @!P1 IMAD.WIDE.U32 R2, R7, 0x4, R2 ;  /* 0x0000000407029825 */ /* 0x004fca00078e0002 */
[----:B------:R-:W3:Y:S01]  /*b6a0*/  @!P1 LDG.E R9, desc[UR50][R2.64] ;  /* 0x0000003202099981 */ /* 0x000ee2000c1e1900 */
[C---:B------:R-:W-:Y:S02]  /*b6b0*/  ISETP.NE.AND P1, PT, R7.reuse, RZ, PT ;  /* 0x000000ff0700720c */ /* 0x040fe40003f25270 */
[C---:B------:R-:W-:Y:S02]  /*b6c0*/  ISETP.GE.U32.AND P2, PT, R7.reuse, 0x2, PT ;  /* 0x000000020700780c */ /* 0x040fe40003f46070 */
[C---:B------:R-:W-:Y:S02]  /*b6d0*/  ISETP.GE.U32.AND P3, PT, R7.reuse, 0x4, PT ;  /* 0x000000040700780c */ /* 0x040fe40003f66070 */
[C---:B------:R-:W-:Y:S02]  /*b6e0*/  ISETP.GE.U32.AND P4, PT, R7.reuse, 0x8, PT ;  /* 0x000000080700780c */ /* 0x040fe40003f86070 */
[----:B------:R-:W-:Y:S01]  /*b6f0*/  ISETP.GE.U32.AND P5, PT, R7, 0x10, PT ;  /* 0x000000100700780c */ /* 0x000fe20003fa6070 */
[----:B------:R-:W-:Y:S01]  /*b700*/  UMOV UR4, URZ ;  /* 0x0000003f00047c82 */ /* 0x000fe20008000000 */
[----:B---3--:R-:W-:-:S05]  /*b710*/  IMAD R8, R6, R9, RZ ;  /* 0x0000000906087224 */ /* 0x008fca00078e02ff */
[----:B------:R-:W1:Y:S02]  /*b720*/  SHFL.UP PT, R10, R8, 0x1, RZ ;  /* 0x04200000080a7989 */ /* 0x000e6400000e00ff */
[----:B-1----:R-:W-:-:S05]  /*b730*/  SEL R11, R10, RZ, P1 ;  /* 0x000000ff0a0b7207 */ /* 0x002fca0000800000 */
[----:B------:R-:W-:-:S05]  /*b740*/  IMAD.IADD R11, R8, 0x1, R11 ;  /* 0x00000001080b7824 */ /* 0x000fca00078e020b */
        /* <DEDUP_REMOVED lines=12> */
[----:B------:R-:W1:Y:S02]  /*b810*/  SHFL.IDX PT, R4, R5, 0x1f, 0x1f ;  /* 0x03e01f0005047f89 */ /* 0x000e6400000e0000 */
[----:B-1----:R-:W-:-:S05]  /*b820*/  IMAD R8, R4, UR5, RZ ;  /* 0x0000000504087c24 */ /* 0x002fca000f8e02ff */
[----:B0-----:R-:W-:Y:S01]  /*b830*/  ISETP.GT.AND P6, PT, R8, UR6, PT ;  /* 0x0000000608007c0c */ /* 0x001fe2000bfc4270 */
[----:B------:R-:W-:-:S12]  /*b840*/  IMAD.MOV.U32 R3, RZ, RZ, R8 ;  /* 0x000000ffff037224 */ /* 0x000fd800078e0008 */
[----:B------:R-:W-:Y:S05]  /*b850*/  @P6 BRA `(.L_x_435) ;  /* 0x0000000000986947 */ /* 0x000fea0003800000 */
[----:B------:R-:W-:Y:S01]  /*b860*/  IMAD.MOV.U32 R8, RZ, RZ, R3 ;  /* 0x000000ffff087224 */ /* 0x000fe200078e0003 */
[----:B------:R-:W-:Y:S01]  /*b870*/  UMOV UR4, URZ ;  /* 0x0000003f00047c82 */ /* 0x000fe20008000000 */
[----:B------:R-:W-:-:S05]  /*b880*/  ULDC UR5, c[0x0][0xc38] ;  /* 0x00030e0000057ab9 */ /* 0x000fca0000000800 */
.L_x_437:
[----:B------:R-:W0:Y:S01]  /*b890*/  LDC R2, c[0x0][0xc3c] ;  /* 0x00030f00ff027b82 */ /* 0x000e220000000800 */
[----:B------:R-:W-:-:S06]  /*b8a0*/  UIADD3 UR4, UR4, 0x1f, URZ ;  /* 0x0000001f04047890 */ /* 0x000fcc000fffe03f */
[----:B0-----:R-:W-:-:S13]  /*b8b0*/  ISETP.LE.AND P6, PT, R2, UR4, PT ;  /* 0x0000000402007c0c */ /* 0x001fda000bfc3270 */
[----:B------:R-:W-:Y:S05]  /*b8c0*/  @P6 BRA `(.L_x_436) ;  /* 0x0000000400a86947 */ /* 0x000fea0003800000 */
[----:B------:R-:W-:Y:S02]  /*b8d0*/  VIADD R9, R7, UR4 ;  /* 0x0000000407097c36 */ /* 0x000fe40008000000 */
[----:B------:R-:W-:-:S03]  /*b8e0*/  IMAD.MOV.U32 R6, RZ, RZ, RZ ;  /* 0x000000ffff067224 */ /* 0x000fc600078e00ff */
[----:B------:R-:W-:-:S13]  /*b8f0*/  ISETP.GE.OR P6, PT, R9, R2, !P0 ;  /* 0x000000020900720c */ /* 0x000fda00047c6670 */
[----:B------:R-:W0:Y:S08]  /*b900*/  @!P6 LDC.64 R4, c[0x0][0xc80] ;  /* 0x00032000ff04eb82 */ /* 0x000e300000000a00 */
[----:B------:R-:W1:Y:S01]  /*b910*/  @!P6 LDC.64 R2, c[0x0][0xc78] ;  /* 0x00031e00ff02eb82 */ /* 0x000e620000000a00 */
[----:B0-----:R-:W-:-:S05]  /*b920*/  @!P6 IMAD.WIDE R4, R9, 0x4, R4 ;  /* 0x000000040904e825 */ /* 0x001fca00078e0204 */
[----:B------:R-:W2:Y:S01]  /*b930*/  @!P6 LDG.E R6, desc[UR50][R4.64] ;  /* 0x000000320406e981 */ /* 0x000ea2000c1e1900 */
[----:B-1----:R-:W-:-:S04]  /*b940*/  @!P6 IMAD.WIDE R2, R9, 0x4, R2 ;  /* 0x000000040902e825 */ /* 0x002fc800078e0202 */
[----:B------:R-:W-:-:S06]  /*b950*/  IMAD.MOV.U32 R9, RZ, RZ, RZ ;  /* 0x000000ffff097224 */ /* 0x000fcc00078e00ff */
[----:B------:R-:W2:Y:S02]  /*b960*/  @!P6 LDG.E R9, desc[UR50][R2.64] ;  /* 0x000000320209e981 */ /* 0x000ea4000c1e1900 */
[----:B--2---:R-:W-:-:S05]  /*b970*/  IMAD R13, R6, R9, RZ ;  /* 0x00000009060d7224 */ /* 0x004fca00078e02ff */
[----:B------:R-:W0:Y:S02]  /*b980*/  SHFL.UP PT, R10, R13, 0x1, RZ ;  /* 0x042000000d0a7989 */ /* 0x000e2400000e00ff */
[----:B0-----:R-:W-:-:S05]  /*b990*/  SEL R10, R10, RZ, P1 ;  /* 0x000000ff0a0a7207 */ /* 0x001fca0000800000 */
[----:B------:R-:W-:-:S05]  /*b9a0*/  IMAD.IADD R10, R13, 0x1, R10 ;  /* 0x000000010d0a7824 */ /* 0x000fca00078e020a */
        /* <DEDUP_REMOVED lines=12> */
[----:B------:R-:W0:Y:S02]  /*ba70*/  SHFL.IDX PT, R2, R5, 0x1f, 0x1f ;  /* 0x03e01f0005027f89 */ /* 0x000e2400000e0000 */
[----:B0-----:R-:W-:-:S04]  /*ba80*/  IMAD R3, R2, UR5, RZ ;  /* 0x0000000502037c24 */ /* 0x001fc8000f8e02ff */
[----:B------:R-:W-:-:S05]  /*ba90*/  IMAD.IADD R8, R3, 0x1, R8 ;  /* 0x0000000103087824 */ /* 0x000fca00078e0208 */
[----:B------:R-:W-:-:S13]  /*baa0*/  ISETP.GT.AND P6, PT, R8, UR6, PT ;  /* 0x0000000608007c0c */ /* 0x000fda000bfc4270 */
[----:B------:R-:W-:Y:S05]  /*bab0*/  @!P6 BRA `(.L_x_437) ;  /* 0xfffffffc0074e947 */ /* 0x000fea000383ffff */
.L_x_435:
[----:B------:R-:W-:Y:S02]  /*bac0*/  IMAD.IADD R10, R8, 0x1, -R3 ;  /* 0x00000001080a7824 */ /* 0x000fe400078e0a03 */
[----:B------:R-:W-:Y:S02]  /*bad0*/  IMAD.MOV.U32 R16, RZ, RZ, RZ ;  /* 0x000000ffff107224 */ /* 0x000fe400078e00ff */
[----:B------:R-:W-:-:S05]  /*bae0*/  IMAD R2, R5, UR5, R10 ;  /* 0x0000000505027c24 */ /* 0x000fca000f8e020a */
[----:B------:R-:W-:-:S13]  /*baf0*/  ISETP.GT.AND P0, PT, R2, UR6, PT ;  /* 0x0000000602007c0c */ /* 0x000fda000bf04270 */
[----:B------:R-:W-:-:S04]  /*bb00*/  VOTE.ANY R4, PT, !P0 ;  /* 0x0000000000047806 */ /* 0x000fc800040e0100 */
[----:B------:R-:W0:Y:S01]  /*bb10*/  POPC R19, R4 ;  /* 0x0000000400137309 */ /* 0x000e220000000000 */
[----:B------:R-:W-:Y:S01]  /*bb20*/  ISETP.NE.AND P0, PT, R4, RZ, PT ;  /* 0x000000ff0400720c */ /* 0x000fe20003f05270 */
[----:B0-----:R-:W0:Y:S04]  /*bb30*/  SHFL.IDX PT, R6, R6, R19, 0x1f ;  /* 0x00001f1306067589 */ /* 0x001e2800000e0000 */
[----:B------:R1:W2:Y:S01]  /*bb40*/  SHFL.IDX PT, R9, R9, R19, 0x1f ;  /* 0x00001f1309097589 */ /* 0x0002a200000e0000 */
[----:B0-----:R-:W-:-:S04]  /*bb50*/  IABS R12, R6 ;  /* 0x00000006000c7213 */ /* 0x001fc80000000000 */
[----:B------:R-:W0:Y:S08]  /*bb60*/  I2F.RP R8, R12 ;  /* 0x0000000c00087306 */ /* 0x000e300000209400 */
[----:B0-----:R-:W0:Y:S02]  /*bb70*/  MUFU.RCP R8, R8 ;  /* 0x0000000800087308 */ /* 0x001e240000001000 */
[----:B0-----:R-:W-:-:S06]  /*bb80*/  VIADD R2, R8, 0xffffffe ;  /* 0x0ffffffe08027836 */ /* 0x001fcc0000000000 */
[----:B------:R-:W0:Y:S02]  /*bb90*/  F2I.FTZ.U32.TRUNC.NTZ R3, R2 ;  /* 0x0000000200037305 */ /* 0x000e24000021f000 */
[----:B0-----:R-:W-:Y:S01]  /*bba0*/  IMAD.MOV R11, RZ, RZ, -R3 ;  /* 0x000000ffff0b7224 */ /* 0x001fe200078e0a03 */
[----:B-12---:R-:W-:Y:S06]  /*bbb0*/  @!P0 BRA `(.L_x_438) ;  /* 0x0000000000088947 */ /* 0x006fec0003800000 */
[----:B------:R-:W-:-:S06]  /*bbc0*/  VIADD R16, R19, 0xffffffff ;  /* 0xffffffff13107836 */ /* 0x000fcc0000000000 */
[----:B------:R0:W1:Y:S02]  /*bbd0*/  SHFL.IDX PT, R16, R5, R16, 0x1f ;  /* 0x00001f1005107589 */ /* 0x00006400000e0000 */
.L_x_438:
[----:B-1----:R-:W-:Y:S01]  /*bbe0*/  IMAD R16, R16, UR5, R10 ;  /* 0x0000000510107c24 */ /* 0x002fe2000f8e020a */
[----:B------:R-:W-:Y:S01]  /*bbf0*/  IABS R4, R9 ;  /* 0x0000000900047213 */ /* 0x000fe20000000000 */
[----:B0-----:R-:W-:Y:S01]  /*bc00*/  IMAD.MOV.U32 R5, RZ, RZ, R11 ;  /* 0x000000ffff057224 */ /* 0x001fe200078e000b */
[----:B------:R-:W-:Y:S01]  /*bc10*/  IABS R11, R6 ;  /* 0x00000006000b7213 */ /* 0x000fe20000000000 */
[----:B------:R-:W-:Y:S01]  /*bc20*/  IMAD.MOV.U32 R2, RZ, RZ, RZ ;  /* 0x000000ffff027224 */ /* 0x000fe200078e00ff */
[----:B------:R-:W-:Y:S01]  /*bc30*/  IADD3 R17, -R16, UR6, RZ ;  /* 0x0000000610117c10 */ /* 0x000fe2000fffe1ff */
[----:B------:R-:W-:Y:S01]  /*bc40*/  IMAD R5, R5, R12, RZ ;  /* 0x0000000c05057224 */ /* 0x000fe200078e02ff */
[----:B------:R-:W0:Y:S01]  /*bc50*/  I2F.RP R8, R4 ;  /* 0x0000000400087306 */ /* 0x000e220000209400 */
[----:B------:R-:W-:Y:S01]  /*bc60*/  VIADD R19, R19, UR4 ;  /* 0x0000000413137c36 */ /* 0x000fe20008000000 */
[----:B------:R-:W-:Y:S01]  /*bc70*/  IABS R10, R17 ;  /* 0x00000011000a7213 */ /* 0x000fe20000000000 */
[----:B------:R-:W-:-:S04]  /*bc80*/  IMAD.HI.U32 R2, R3, R5, R2 ;  /* 0x0000000503027227 */ /* 0x000fc800078e0002 */
[----:B------:R-:W-:Y:S02]  /*bc90*/  IMAD.MOV.U32 R3, RZ, RZ, R10 ;  /* 0x000000ffff037224 */ /* 0x000fe400078e000a */
[----:B------:R-:W-:Y:S02]  /*bca0*/  IMAD.MOV R5, RZ, RZ, -R11 ;  /* 0x000000ffff057224 */ /* 0x000fe400078e0a0b */
[----:B------:R-:W-:-:S04]  /*bcb0*/  IMAD.HI.U32 R2, R2, R3, RZ ;  /* 0x0000000302027227 */ /* 0x000fc800078e00ff */
[----:B------:R-:W-:Y:S01]  /*bcc0*/  IMAD R3, R2, R5, R3 ;  /* 0x0000000502037224 */ /* 0x000fe200078e0203 */
[----:B0-----:R-:W0:Y:S01]  /*bcd0*/  MUFU.RCP R8, R8 ;  /* 0x0000000800087308 */ /* 0x001e220000001000 */
[----:B------:R-:W-:-:S03]  /*bce0*/  LOP3.LUT R5, R17, R6, RZ, 0x3c, !PT ;  /* 0x0000000611057212 */ /* 0x000fc600078e3cff */
[----:B------:R-:W-:Y:S02]  /*bcf0*/  ISETP.GT.U32.AND P1, PT, R12, R3, PT ;  /* 0x000000030c00720c */ /* 0x000fe40003f24070 */
[----:B------:R-:W-:-:S11]  /*bd00*/  ISETP.GE.AND P2, PT, R5, RZ, PT ;  /* 0x000000ff0500720c */ /* 0x000fd60003f46270 */
[----:B------:R-:W-:Y:S02]  /*bd10*/  @!P1 IMAD.IADD R3, R3, 0x1, -R12 ;  /* 0x0000000103039824 */ /* 0x000fe400078e0a0c */
[----:B0-----:R-:W-:Y:S02]  /*bd20*/  VIADD R10, R8, 0xffffffe ;  /* 0x0ffffffe080a7836 */ /* 0x001fe40000000000 */
[----:B------:R-:W-:Y:S01]  /*bd30*/  @!P1 VIADD R2, R2, 0x1 ;  /* 0x0000000102029836 */ /* 0x000fe20000000000 */
[----:B------:R-:W-:Y:S02]  /*bd40*/  ISETP.GE.U32.AND P0, PT, R3, R12, PT ;  /* 0x0000000c0300720c */ /* 0x000fe40003f06070 */
[----:B------:R-:W0:Y:S01]  /*bd50*/  F2I.FTZ.U32.TRUNC.NTZ R3, R10 ;  /* 0x0000000a00037305 */ /* 0x000e22000021f000 */
[----:B------:R-:W-:-:S10]  /*bd60*/  ISETP.NE.AND P1, PT, R6, RZ, PT ;  /* 0x000000ff0600720c */ /* 0x000fd40003f25270 */
[----:B------:R-:W-:-:S04]  /*bd70*/  @P0 VIADD R2, R2, 0x1 ;  /* 0x0000000102020836 */ /* 0x000fc80000000000 */
[----:B------:R-:W-:Y:S01]  /*bd80*/  IMAD.MOV.U32 R8, RZ, RZ, R2 ;  /* 0x000000ffff087224 */ /* 0x000fe200078e0002 */
[----:B------:R-:W-:Y:S01]  /*bd90*/  IABS R2, R9 ;  /* 0x0000000900027213 */ /* 0x000fe20000000000 */
[----:B0-----:R-:W-:Y:S02]  /*bda0*/  IMAD.MOV R5, RZ, RZ, -R3 ;  /* 0x000000ffff057224 */ /* 0x001fe400078e0a03 */
[----:B------:R-:W-:Y:S01]  /*bdb0*/  @!P2 IMAD.MOV R8, RZ, RZ, -R8 ;  /* 0x000000ffff08a224 */ /* 0x000fe200078e0a08 */
[----:B------:R-:W-:Y:S01]  /*bdc0*/  @!P1 LOP3.LUT R8, RZ, R6, RZ, 0x33, !PT ;  /* 0x00000006ff089212 */ /* 0x000fe200078e33ff */
[----:B------:R-:W-:Y:S02]  /*bdd0*/  IMAD.MOV R11, RZ, RZ, -R2 ;  /* 0x000000ffff0b7224 */ /* 0x000fe400078e0a02 */
[----:B------:R-:W-:Y:S01]  /*bde0*/  IMAD R5, R5, R4, RZ ;  /* 0x0000000405057224 */ /* 0x000fe200078e02ff */
[----:B------:R-:W-:Y:S01]  /*bdf0*/  IABS R10, R8 ;  /* 0x00000008000a7213 */ /* 0x000fe20000000000 */
[----:B------:R-:W-:-:S02]  /*be00*/  IMAD.MOV.U32 R2, RZ, RZ, RZ ;  /* 0x000000ffff027224 */ /* 0x000fc400078e00ff */
[----:B------:R-:W-:Y:S02]  /*be10*/  IMAD R6, R6, R8, RZ ;  /* 0x0000000806067224 */ /* 0x000fe400078e02ff */
[----:B------:R-:W-:-:S04]  /*be20*/  IMAD.HI.U32 R2, R3, R5, R2 ;  /* 0x0000000503027227 */ /* 0x000fc800078e0002 */
[----:B------:R-:W-:Y:S02]  /*be30*/  IMAD.MOV.U32 R3, RZ, RZ, R10 ;  /* 0x000000ffff037224 */ /* 0x000fe400078e000a */
[----:B------:R-:W-:Y:S02]  /*be40*/  IMAD.MOV.U32 R5, RZ, RZ, R11 ;  /* 0x000000ffff057224 */ /* 0x000fe400078e000b */
[----:B------:R-:W-:-:S04]  /*be50*/  IMAD.HI.U32 R2, R2, R3, RZ ;  /* 0x0000000302027227 */ /* 0x000fc800078e00ff */
[----:B------:R-:W-:Y:S02]  /*be60*/  IMAD R3, R2, R5, R3 ;  /* 0x0000000502037224 */ /* 0x000fe400078e0203 */
[----:B------:R-:W-:-:S03]  /*be70*/  IMAD.IADD R17, R17, 0x1, -R6 ;  /* 0x0000000111117824 */ /* 0x000fc600078e0a06 */
[----:B------:R-:W-:-:S13]  /*be80*/  ISETP.GT.U32.AND P1, PT, R4, R3, PT ;  /* 0x000000030400720c */ /* 0x000fda0003f24070 */
[----:B------:R-:W-:Y:S02]  /*be90*/  @!P1 IMAD.IADD R3, R3, 0x1, -R4 ;  /* 0x0000000103039824 */ /* 0x000fe400078e0a04 */
[----:B------:R-:W-:Y:S01]  /*bea0*/  @!P1 VIADD R2, R2, 0x1 ;  /* 0x0000000102029836 */ /* 0x000fe20000000000 */
[----:B------:R-:W-:Y:S02]  /*beb0*/  ISETP.NE.AND P1, PT, R9, RZ, PT ;  /* 0x000000ff0900720c */ /* 0x000fe40003f25270 */
[----:B------:R-:W-:Y:S02]  /*bec0*/  ISETP.GE.U32.AND P0, PT, R3, R4, PT ;  /* 0x000000040300720c */ /* 0x000fe40003f06070 */
[----:B------:R-:W-:-:S04]  /*bed0*/  LOP3.LUT R3, R8, R9, RZ, 0x3c, !PT ;  /* 0x0000000908037212 */ /* 0x000fc800078e3cff */
[----:B------:R-:W-:-:S07]  /*bee0*/  ISETP.GE.AND P2, PT, R3, RZ, PT ;  /* 0x000000ff0300720c */ /* 0x000fce0003f46270 */
[----:B------:R-:W-:-:S06]  /*bef0*/  @P0 VIADD R2, R2, 0x1 ;  /* 0x0000000102020836 */ /* 0x000fcc0000000000 */
[----:B------:R-:W-:Y:S01]  /*bf00*/  @!P2 IMAD.MOV R2, RZ, RZ, -R2 ;  /* 0x000000ffff02a224 */ /* 0x000fe200078e0a02 */
[----:B------:R-:W-:-:S05]  /*bf10*/  @!P1 LOP3.LUT R2, RZ, R9, RZ, 0x33, !PT ;  /* 0x00000009ff029212 */ /* 0x000fca00078e33ff */
[----:B------:R-:W-:-:S04]  /*bf20*/  IMAD.MOV R18, RZ, RZ, -R2 ;  /* 0x000000ffff127224 */ /* 0x000fc800078e0a02 */
[C---:B------:R-:W-:Y:S02]  /*bf30*/  IMAD R18, R9.reuse, R18, R8 ;  /* 0x0000001209127224 */ /* 0x040fe400078e0208 */
[----:B------:R-:W-:-:S04]  /*bf40*/  IMAD R9, R9, 0x1000000, R2 ;  /* 0x0100000009097824 */ /* 0x000fc800078e0202 */
[----:B------:R-:W-:Y:S01]  /*bf50*/  IMAD R18, R18, 0x10000, R9 ;  /* 0x0001000012127824 */ /* 0x000fe200078e0209 */
[----:B------:R-:W-:Y:S06]  /*bf60*/  BRA `(.L_x_439) ;  /* 0x0000000000147947 */ /* 0x000fec0003800000 */
.L_x_436:
[----:B------:R-:W-:Y:S01]  /*bf70*/  ULDC UR4, c[0x0][0xc3c] ;  /* 0x00030f0000047ab9 */ /* 0x000fe20000000800 */
[----:B------:R-:W-:Y:S02]  /*bf80*/  IMAD.MOV.U32 R17, RZ, RZ, RZ ;  /* 0x000000ffff117224 */ /* 0x000fe400078e00ff */
[----:B------:R-:W-:Y:S02]  /*bf90*/  IMAD.U32 R16, RZ, RZ, UR6 ;  /* 0x00000006ff107e24 */ /* 0x000fe4000f8e00ff */
[----:B------:R-:W-:Y:S02]  /*bfa0*/  IMAD.MOV.U32 R18, RZ, RZ, RZ ;  /* 0x000000ffff127224 */ /* 0x000fe400078e00ff */
[----:B------:R-:W-:-:S07]  /*bfb0*/  IMAD.U32 R19, RZ, RZ, UR4 ;  /* 0x00000004ff137e24 */ /* 0x000fce000f8e00ff */
.L_x_439:
[----:B------:R-:W-:-:S13]  /*bfc0*/  ISETP.NE.AND P0, PT, R7, RZ, PT ;  /* 0x000000ff0700720c */ /* 0x000fda0003f05270 */
[----:B------:R-:W0:Y:S01]  /*bfd0*/  @!P0 S2R R3, SR_CgaCtaId ;  /* 0x0000000000038919 */ /* 0x000e220000008800 */
[----:B------:R-:W-:-:S04]  /*bfe0*/  @!P0 MOV R2, 0x400 ;  /* 0x0000040000028802 */ /* 0x000fc80000000f00 */
[----:B0-----:R-:W-:-:S05]  /*bff0*/  @!P0 LEA R2, R3, R2, 0x18 ;  /* 0x0000000203028211 */ /* 0x001fca00078ec0ff */
[----:B------:R1:W-:Y:S01]  /*c000*/  @!P0 STS.128 [R2+0x228d0], R16 ;  /* 0x0228d01002008388 */ /* 0x0003e20000000c00 */
[----:B------:R-:W-:Y:S06]  /*c010*/  BAR.ARV 0x5, 0x180 ;  /* 0x0146000000007b1d */ /* 0x000fec0000002000 */
.L_x_434:
[----:B------:R2:W-:Y:S01]  /*c020*/  STL [R1+0x24], RZ ;  /* 0x000024ff01007387 */ /* 0x0005e20000100800 */
[----:B------:R-:W-:Y:S01]  /*c030*/  ULDC UR4, c[0x0][0xc3c] ;  /* 0x00030f0000047ab9 */ /* 0x000fe20000000800 */
[----:B------:R-:W-:Y:S01]  /*c040*/  IMAD.MOV.U32 R26, RZ, RZ, 0x1 ;  /* 0x00000001ff1a7424 */ /* 0x000fe200078e00ff */
[----:B0-----:R-:W-:Y:S01]  /*c050*/  ISETP.GE.AND P0, PT, R19, UR4, PT ;  /* 0x0000000413007c0c */ /* 0x001fe2000bf06270 */
[----:B------:R-:W-:-:S12]  /*c060*/  IMAD.MOV.U32 R24, RZ, RZ, RZ ;  /* 0x000000ffff187224 */ /* 0x000fd800078e00ff */
[----:B--2---:R-:W-:Y:S05]  /*c070*/  @P0 BRA `(.L_x_440) ;  /* 0x0000004800500947 */ /* 0x004fea0003800000 */
[----:B------:R-:W0:Y:S01]  /*c080*/  S2UR UR5, SR_CgaCtaId ;  /* 0x00000000000579c3 */ /* 0x000e220000008800 */
[----:B------:R2:W-:Y:S01]  /*c090*/  STL [R1+0x24], RZ ;  /* 0x000024ff01007387 */ /* 0x0005e20000100800 */
[C---:B-1----:R-:W-:Y:S01]  /*c0a0*/  IMAD.SHL.U32 R2, R0.reuse, 0x8, RZ ;  /* 0x0000000800027824 */ /* 0x042fe200078e00ff */
[----:B------:R-:W-:Y:S01]  /*c0b0*/  UMOV UR4, 0x400 ;  /* 0x0000040000047882 */ /* 0x000fe20000000000 */
[----:B------:R-:W-:Y:S01]  /*c0c0*/  LOP3.LUT R4, R0, 0x7f, RZ, 0xc0, !PT ;  /* 0x0000007f00047812 */ /* 0x000fe200078ec0ff */
[----:B------:R-:W-:Y:S01]  /*c0d0*/  BSSY B8, `(.L_x_440) ;  /* 0x000048e000087945 */ /* 0x000fe20003800000 */
[----:B------:R-:W-:Y:S01]  /*c0e0*/  IMAD.MOV.U32 R26, RZ, RZ, 0x1 ;  /* 0x00000001ff1a7424 */ /* 0x000fe200078e00ff */
[----:B------:R-:W-:Y:S01]  /*c0f0*/  LOP3.LUT R3, R2, 0x1f8, RZ, 0xc0, !PT ;  /* 0x000001f802037812 */ /* 0x000fe200078ec0ff */
[----:B------:R-:W-:Y:S01]  /*c100*/  IMAD.MOV.U32 R24, RZ, RZ, RZ ;  /* 0x000000ffff187224 */ /* 0x000fe200078e00ff */
[----:B------:R-:W-:Y:S01]  /*c110*/  SHF.R.U32.HI R5, RZ, 0x3, R4 ;  /* 0x00000003ff057819 */ /* 0x000fe20000011604 */
[----:B------:R-:W-:Y:S01]  /*c120*/  ULOP3.LUT UR36, UR38, 0x2, URZ, 0xfc, !UPT ;  /* 0x0000000226247892 */ /* 0x000fe2000f8efc3f */
[----:B------:R-:W-:Y:S01]  /*c130*/  LOP3.LUT R3, R3, 0x38, R0, 0x78, !PT ;  /* 0x0000003803037812 */ /* 0x000fe200078e7800 */
[----:B------:R-:W-:Y:S01]  /*c140*/  IMAD.SHL.U32 R0, R0, 0x10, RZ ;  /* 0x0000001000007824 */ /* 0x000fe200078e00ff */
[----:B------:R-:W-:Y:S01]  /*c150*/  LOP3.LUT R4, R2, 0x38, RZ, 0xc0, !PT ;  /* 0x0000003802047812 */ /* 0x000fe200078ec0ff */
[----:B------:R-:W-:Y:S01]  /*c160*/  ULDC UR37, c[0x0][0xc] ;  /* 0x0000030000257ab9 */ /* 0x000fe20000000800 */
[----:B------:R-:W-:-:S02]  /*c170*/  LOP3.LUT R28, R3, 0x200, R2, 0xf8, !PT ;  /* 0x00000200031c7812 */ /* 0x000fc400078ef802 */
[----:B------:R-:W-:Y:S02]  /*c180*/  LOP3.LUT R0, R5, 0x70, R0, 0xf8, !PT ;  /* 0x0000007005007812 */ /* 0x000fe400078ef800 */
[C---:B------:R-:W-:Y:S02]  /*c190*/  LOP3.LUT R3, R4.reuse, 0x40, RZ, 0xfc, !PT ;  /* 0x0000004004037812 */ /* 0x040fe400078efcff */
[C---:B------:R-:W-:Y:S02]  /*c1a0*/  LOP3.LUT R2, R4.reuse, 0x80, RZ, 0xfc, !PT ;  /* 0x0000008004027812 */ /* 0x040fe400078efcff */
[----:B------:R-:W-:Y:S01]  /*c1b0*/  LOP3.LUT R0, R4, 0xc0, RZ, 0xfc, !PT ;  /* 0x000000c004007812 */ /* 0x000fe200078efcff */
[----:B0-----:R-:W-:-:S06]  /*c1c0*/  ULEA UR4, UR5, UR4, 0x18 ;  /* 0x0000000405047291 */ /* 0x001fcc000f8ec03f */
[----:B------:R-:W-:-:S04]  /*c1d0*/  IMAD.U32 R22, RZ, RZ, UR4 ;  /* 0x00000004ff167e24 */ /* 0x000fc8000f8e00ff */
[----:B--2---:R-:W-:-:S07]  /*c1e0*/  IMAD R36, R28, 0x2, R22 ;  /* 0x000000021c247824 */ /* 0x004fce00078e0216 */
.L_x_501:
[----:B0-----:R-:W0:Y:S02]  /*c1f0*/  LDC.64 R2, c[0x0][0xc88] ;  /* 0x00032200ff027b82 */ /* 0x001e240000000a00 */
[----:B0-----:R-:W-:-:S05]  /*c200*/  IMAD.WIDE R2, R19, 0x4, R2 ;  /* 0x0000000413027825 */ /* 0x001fca00078e0202 */
[----:B------:R-:W2:Y:S01]  /*c210*/  LDG.E R25, desc[UR50][R2.64] ;  /* 0x0000003202197981 */ /* 0x000ea2000c1e1900 */
[----:B------:R-:W-:Y:S05]  /*c220*/  YIELD ;  /* 0x0000000000007946 */ /* 0x000fea0003800000 */
[----:B------:R-:W-:Y:S01]  /*c230*/  ULDC.64 UR4, c[0x0][0xa28] ;  /* 0x00028a0000047ab9 */ /* 0x000fe20000000a00 */
[----:B------:R-:W-:Y:S01]  /*c240*/  IMAD.MOV.U32 R30, RZ, RZ, RZ ;  /* 0x000000ffff1e7224 */ /* 0x000fe200078e00ff */
[----:B------:R-:W-:Y:S01]  /*c250*/  ISETP.NE.U32.AND P0, PT, RZ, UR4, PT ;  /* 0x00000004ff007c0c */ /* 0x000fe2000bf05070 */
[----:B------:R-:W-:-:S03]  /*c260*/  ULDC.64 UR6, c[0x0][0xa18] ;  /* 0x0002860000067ab9 */ /* 0x000fc60000000a00 */
[----:B------:R-:W-:Y:S01]  /*c270*/  ISETP.NE.AND.EX P0, PT, RZ, UR5, PT, P0 ;  /* 0x00000005ff007c0c */ /* 0x000fe2000bf05300 */
[----:B------:R-:W-:Y:S01]  /*c280*/  IMAD.MOV.U32 R37, RZ, RZ, RZ ;  /* 0x000000ffff257224 */ /* 0x000fe200078e00ff */
[----:B--2---:R-:W-:-:S11]  /*c290*/  SHF.R.S32.HI R0, RZ, 0x1f, R25 ;  /* 0x0000001fff007819 */ /* 0x004fd60000011419 */
[C---:B------:R-:W-:Y:S01]  /*c2a0*/  @P0 LEA R2, P1, R25.reuse, UR4, 0x2 ;  /* 0x0000000419020c11 */ /* 0x040fe2000f8210ff */
[C---:B------:R-:W-:Y:S01]  /*c2b0*/  IMAD.SHL.U32 R31, R25.reuse, 0x4, RZ ;  /* 0x00000004191f7824 */ /* 0x040fe200078e00ff */
[C-C-:B------:R-:W-:Y:S01]  /*c2c0*/  SHF.L.U64.HI R33, R25.reuse, 0x2, R0.reuse ;  /* 0x0000000219217819 */ /* 0x140fe20000010200 */
[----:B------:R0:W-:Y:S01]  /*c2d0*/  STL [R1], R0 ;  /* 0x0000000001007387 */ /* 0x0001e20000100800 */
[----:B------:R-:W-:Y:S01]  /*c2e0*/  @P0 LEA.HI.X R3, R25, UR5, R0, 0x2, P1 ;  /* 0x0000000519030c11 */ /* 0x000fe200088f1400 */
[----:B------:R-:W-:-:S04]  /*c2f0*/  ULDC.64 UR4, c[0x0][0xa00] ;  /* 0x0002800000047ab9 */ /* 0x000fc80000000a00 */
[----:B-1----:R1:W5:Y:S01]  /*c300*/  @P0 LDG.E R30, desc[UR50][R2.64] ;  /* 0x00000032021e0981 */ /* 0x002362000c1e1900 */
[----:B------:R-:W-:Y:S02]  /*c310*/  ISETP.NE.U32.AND P0, PT, RZ, UR4, PT ;  /* 0x00000004ff007c0c */ /* 0x000fe4000bf05070 */
[----:B------:R-:W-:Y:S02]  /*c320*/  LOP3.LUT R23, R23, 0xfffffeff, RZ, 0xc0, !PT ;  /* 0xfffffeff17177812 */ /* 0x000fe400078ec0ff */
[----:B------:R-:W-:Y:S02]  /*c330*/  ISETP.NE.AND.EX P2, PT, RZ, UR5, PT, P0 ;  /* 0x00000005ff007c0c */ /* 0x000fe4000bf45300 */
[----:B------:R-:W-:Y:S02]  /*c340*/  ISETP.NE.U32.AND P0, PT, RZ, UR6, PT ;  /* 0x00000006ff007c0c */ /* 0x000fe4000bf05070 */
[----:B-1----:R-:W-:Y:S02]  /*c350*/  IADD3 R2, P1, R31, UR4, RZ ;  /* 0x000000041f027c10 */ /* 0x002fe4000ff3e0ff */
[----:B------:R-:W-:-:S02]  /*c360*/  ISETP.NE.AND.EX P0, PT, RZ, UR7, PT, P0 ;  /* 0x00000007ff007c0c */ /* 0x000fc4000bf05300 */
[----:B------:R-:W-:Y:S01]  /*c370*/  IADD3.X R3, R33, UR5, RZ, P1, !PT ;  /* 0x0000000521037c10 */ /* 0x000fe20008ffe4ff */
[----:B------:R-:W-:-:S04]  /*c380*/  ULDC.64 UR4, c[0x0][0x418] ;  /* 0x0001060000047ab9 */ /* 0x000fc80000000a00 */
[----:B------:R-:W-:Y:S01]  /*c390*/  @P2 LOP3.LUT R23, R23, 0x100, RZ, 0xfc, !PT ;  /* 0x0000010017172812 */ /* 0x000fe200078efcff */
[----:B------:R1:W5:Y:S05]  /*c3a0*/  @P2 LDG.E R37, desc[UR50][R2.64] ;  /* 0x0000003202252981 */ /* 0x00036a000c1e1900 */
[----:B------:R-:W-:-:S04]  /*c3b0*/  @P0 IADD3 R4, P1, R31, UR6, RZ ;  /* 0x000000061f040c10 */ /* 0x000fc8000ff3e0ff */
[----:B------:R-:W-:-:S05]  /*c3c0*/  @P0 IADD3.X R5, R33, UR7, RZ, P1, !PT ;  /* 0x0000000721050c10 */ /* 0x000fca0008ffe4ff */
[----:B0-----:R-:W2:Y:S01]  /*c3d0*/  @P0 LDG.E R0, desc[UR50][R4.64] ;  /* 0x0000003204000981 */ /* 0x001ea2000c1e1900 */
[----:B------:R-:W-:-:S03]  /*c3e0*/  UISETP.NE.U32.AND UP0, UPT, UR4, URZ, UPT ;  /* 0x0000003f0400728c */ /* 0x000fc6000bf05070 */
[----:B------:R-:W-:Y:S01]  /*c3f0*/  ULDC UR4, c[0x0][0x424] ;  /* 0x0001090000047ab9 */ /* 0x000fe20000000800 */
[----:B------:R-:W-:-:S03]  /*c400*/  UISETP.NE.AND.EX UP0, UPT, UR5, URZ, UPT, UP0 ;  /* 0x0000003f0500728c */ /* 0x000fc6000bf05300 */
[----:B------:R-:W-:Y:S01]  /*c410*/  ULDC UR5, c[0x0][0x2f0] ;  /* 0x0000bc0000057ab9 */ /* 0x000fe20000000800 */
[----:B------:R-:W-:-:S04]  /*c420*/  USEL UR4, UR4, 0x1, UP0 ;  /* 0x0000000104047887 */ /* 0x000fc80008000000 */
[----:B------:R-:W-:-:S06]  /*c430*/  UIMAD UR4, UR4, UR5, URZ ;  /* 0x00000005040472a4 */ /* 0x000fcc000f8e023f */
[----:B------:R-:W-:Y:S01]  /*c440*/  IMAD.U32 R7, RZ, RZ, UR4 ;  /* 0x00000004ff077e24 */ /* 0x000fe2000f8e00ff */
[----:B--2---:R1:W-:Y:S01]  /*c450*/  @P0 STL [R1+0x10], R0 ;  /* 0x0000100001000387 */ /* 0x0043e20000100800 */
[----:B---34-:R-:W-:Y:S05]  /*c460*/  @P0 BRA `(.L_x_441) ;  /* 0x0000000000200947 */ /* 0x018fea0003800000 */
[----:B------:R-:W-:Y:S02]  /*c470*/  ULDC UR4, c[0x0][0x288] ;  /* 0x0000a20000047ab9 */ /* 0x000fe40000000800 */
[----:B-1----:R-:W-:-:S05]  /*c480*/  IMAD.U32 R0, RZ, RZ, UR4 ;  /* 0x00000004ff007e24 */ /* 0x002fca000f8e00ff */
[----:B------:R0:W-:Y:S01]  /*c490*/  STL [R1+0x10], R0 ;  /* 0x0000100001007387 */ /* 0x0001e20000100800 */
[----:B------:R-:W-:Y:S05]  /*c4a0*/  @!P2 BRA `(.L_x_441) ;  /* 0x000000000010a947 */ /* 0x000fea0003800000 */
[----:B------:R-:W2:Y:S04]  /*c4b0*/  LDG.E R5, desc[UR50][R2.64] ;  /* 0x0000003202057981 */ /* 0x000ea8000c1e1900 */
[----:B0-----:R-:W2:Y:S02]  /*c4c0*/  LDG.E R0, desc[UR50][R2.64+0x4] ;  /* 0x0000043202007981 */ /* 0x001ea4000c1e1900 */
[----:B--2---:R-:W-:-:S05]  /*c4d0*/  IMAD.IADD R0, R0, 0x1, -R5 ;  /* 0x0000000100007824 */ /* 0x004fca00078e0a05 */
[----:B------:R2:W-:Y:S02]  /*c4e0*/  STL [R1+0x10], R0 ;  /* 0x0000100001007387 */ /* 0x0005e40000100800 */
.L_x_441:
[----:B------:R-:W-:Y:S01]  /*c4f0*/  ULDC.64 UR4, c[0x0][0xa20] ;  /* 0x0002880000047ab9 */ /* 0x000fe20000000a00 */
[----:B------:R-:W-:Y:S01]  /*c500*/  IMAD.MOV.U32 R27, RZ, RZ, R25 ;  /* 0x000000ffff1b7224 */ /* 0x000fe200078e0019 */
[----:B------:R-:W-:-:S04]  /*c510*/  ISETP.NE.U32.AND P0, PT, RZ, UR4, PT ;  /* 0x00000004ff007c0c */ /* 0x000fc8000bf05070 */
[----:B------:R-:W-:-:S13]  /*c520*/  ISETP.NE.AND.EX P0, PT, RZ, UR5, PT, P0 ;  /* 0x00000005ff007c0c */ /* 0x000fda000bf05300 */
[----:B------:R-:W-:Y:S05]  /*c530*/  @!P0 BRA `(.L_x_442) ;  /* 0x0000000000108947 */ /* 0x000fea0003800000 */
[----:B-1----:R-:W-:-:S04]  /*c540*/  IADD3 R2, P0, R31, UR4, RZ ;  /* 0x000000041f027c10 */ /* 0x002fc8000ff1e0ff */
[----:B------:R-:W-:-:S05]  /*c550*/  IADD3.X R3, R33, UR5, RZ, P0, !PT ;  /* 0x0000000521037c10 */ /* 0x000fca00087fe4ff */
[----:B------:R1:W5:Y:S01]  /*c560*/  LDG.E R7, desc[UR50][R2.64] ;  /* 0x0000003202077981 */ /* 0x000362000c1e1900 */
[----:B------:R-:W-:Y:S05]  /*c570*/  BRA `(.L_x_443) ;  /* 0x0000000000247947 */ /* 0x000fea0003800000 */
.L_x_442:
[----:B------:R-:W-:Y:S02]  /*c580*/  ULDC.64 UR4, c[0x0][0xa08] ;  /* 0x0002820000047ab9 */ /* 0x000fe40000000a00 */
[----:B------:R-:W-:-:S04]  /*c590*/  ISETP.NE.U32.AND P0, PT, RZ, UR4, PT ;  /* 0x00000004ff007c0c */ /* 0x000fc8000bf05070 */
[----:B------:R-:W-:-:S13]  /*c5a0*/  ISETP.NE.AND.EX P0, PT, RZ, UR5, PT, P0 ;  /* 0x00000005ff007c0c */ /* 0x000fda000bf05300 */
[----:B------:R-:W-:Y:S05]  /*c5b0*/  @!P0 BRA `(.L_x_443) ;  /* 0x0000000000148947 */ /* 0x000fea0003800000 */
[----:B-1----:R-:W1:Y:S02]  /*c5c0*/  LDC.64 R2, c[0x0][0xa08] ;  /* 0x00028200ff027b82 */ /* 0x002e640000000a00 */
[----:B-1----:R-:W-:-:S05]  /*c5d0*/  IMAD.WIDE R2, R27, 0x4, R2 ;  /* 0x000000041b027825 */ /* 0x002fca00078e0202 */
[----:B------:R-:W3:Y:S04]  /*c5e0*/  LDG.E R7, desc[UR50][R2.64] ;  /* 0x0000003202077981 */ /* 0x000ee8000c1e1900 */
[----:B0-2---:R-:W3:Y:S02]  /*c5f0*/  LDG.E R0, desc[UR50][R2.64+0x4] ;  /* 0x0000043202007981 */ /* 0x005ee4000c1e1900 */
[----:B---3--:R-:W-:-:S07]  /*c600*/  IMAD.IADD R7, R0, 0x1, -R7 ;  /* 0x0000000100077824 */ /* 0x008fce00078e0a07 */
.L_x_443:
[----:B-----5:R-:W-:Y:S01]  /*c610*/  IMAD.IADD R32, R7, 0x1, -R30 ;  /* 0x0000000107207824 */ /* 0x020fe200078e0a1e */
[----:B012---:R-:W-:Y:S01]  /*c620*/  LOP3.LUT R0, R18, 0xff000000, RZ, 0xc0, !PT ;  /* 0xff00000012007812 */ /* 0x007fe200078ec0ff */
[----:B------:R-:W-:Y:S02]  /*c630*/  BSSY B0, `(.L_x_444) ;  /* 0x0000028000007945 */ /* 0x000fe40003800000 */
[C---:B------:R-:W-:Y:S01]  /*c640*/  VIADD R2, R32.reuse, 0x5f ;  /* 0x0000005f20027836 */ /* 0x040fe20000000000 */
[----:B------:R-:W-:Y:S02]  /*c650*/  ISETP.GE.AND P0, PT, R32, 0x1, PT ;  /* 0x000000012000780c */ /* 0x000fe40003f06270 */
[----:B------:R-:W-:Y:S01]  /*c660*/  SHF.R.U32.HI R3, RZ, 0x8, R0 ;  /* 0x00000008ff037819 */ /* 0x000fe20000011600 */
[----:B------:R-:W-:Y:S01]  /*c670*/  IMAD.HI R2, R2, 0x2aaaaaab, RZ ;  /* 0x2aaaaaab02027827 */ /* 0x000fe200078e02ff */
[----:B------:R-:W-:-:S04]  /*c680*/  LOP3.LUT R0, R18, 0xff0000, RZ, 0xc0, !PT ;  /* 0x00ff000012007812 */ /* 0x000fc800078ec0ff */
[----:B------:R-:W-:Y:S02]  /*c690*/  LEA.HI R5, R0, R3, RZ, 0x10 ;  /* 0x0000000300057211 */ /* 0x000fe400078f80ff */
[----:B------:R-:W-:Y:S02]  /*c6a0*/  SHF.R.U32.HI R3, RZ, 0x1f, R2 ;  /* 0x0000001fff037819 */ /* 0x000fe40000011602 */
[----:B------:R-:W-:Y:S02]  /*c6b0*/  LOP3.LUT R29, R5, 0xff, RZ, 0xc0, !PT ;  /* 0x000000ff051d7812 */ /* 0x000fe400078ec0ff */
[----:B------:R-:W-:Y:S01]  /*c6c0*/  LEA.HI.SX32 R0, R2, R3, 0x1c ;  /* 0x0000000302007211 */ /* 0x000fe200078fe2ff */
[----:B------:R-:W-:Y:S01]  /*c6d0*/  IMAD.MOV.U32 R2, RZ, RZ, RZ ;  /* 0x000000ffff027224 */ /* 0x000fe200078e00ff */
[----:B------:R-:W-:Y:S06]  /*c6e0*/  @!P0 BRA `(.L_x_445) ;  /* 0x0000000000708947 */ /* 0x000fec0003800000 */
[----:B------:R-:W-:-:S04]  /*c6f0*/  SHF.R.U32.HI R5, RZ, 0x10, R5 ;  /* 0x00000010ff057819 */ /* 0x000fc80000011605 */
[----:B------:R-:W-:-:S13]  /*c700*/  ISETP.NE.AND P0, PT, R5, RZ, PT ;  /* 0x000000ff0500720c */ /* 0x000fda0003f05270 */
[----:B------:R-:W0:Y:S02]  /*c710*/  @!P0 LDC R5, c[0x0][0x9f0] ;  /* 0x00027c00ff058b82 */ /* 0x000e240000000800 */
[-C--:B0-----:R-:W-:Y:S02]  /*c720*/  IABS R4, R5.reuse ;  /* 0x0000000500047213 */ /* 0x081fe40000000000 */
[----:B------:R-:W-:Y:S02]  /*c730*/  IADD3 R6, R5, -0x1, R0 ;  /* 0xffffffff05067810 */ /* 0x000fe40007ffe000 */
[----:B------:R-:W0:Y:S02]  /*c740*/  I2F.RP R7, R4 ;  /* 0x0000000400077306 */ /* 0x000e240000209400 */
[----:B------:R-:W-:-:S04]  /*c750*/  LOP3.LUT R2, R6, R5, RZ, 0x3c, !PT ;  /* 0x0000000506027212 */ /* 0x000fc800078e3cff */
[----:B------:R-:W-:Y:S01]  /*c760*/  ISETP.GE.AND P2, PT, R2, RZ, PT ;  /* 0x000000ff0200720c */ /* 0x000fe20003f46270 */
[----:B------:R-:W-:Y:S01]  /*c770*/  IMAD.MOV.U32 R2, RZ, RZ, RZ ;  /* 0x000000ffff027224 */ /* 0x000fe200078e00ff */
[----:B0-----:R-:W0:Y:S02]  /*c780*/  MUFU.RCP R7, R7 ;  /* 0x0000000700077308 */ /* 0x001e240000001000 */
[----:B0-----:R-:W-:-:S06]  /*c790*/  VIADD R3, R7, 0xffffffe ;  /* 0x0ffffffe07037836 */ /* 0x001fcc0000000000 */
[----:B------:R-:W0:Y:S02]  /*c7a0*/  F2I.FTZ.U32.TRUNC.NTZ R3, R3 ;  /* 0x0000000300037305 */ /* 0x000e24000021f000 */
[----:B0-----:R-:W-:-:S04]  /*c7b0*/  IMAD.MOV R9, RZ, RZ, -R3 ;  /* 0x000000ffff097224 */ /* 0x001fc800078e0a03 */
[----:B------:R-:W-:-:S04]  /*c7c0*/  IMAD R9, R9, R4, RZ ;  /* 0x0000000409097224 */ /* 0x000fc800078e02ff */
[----:B------:R-:W-:Y:S01]  /*c7d0*/  IMAD.HI.U32 R2, R3, R9, R2 ;  /* 0x0000000903027227 */ /* 0x000fe200078e0002 */
[----:B------:R-:W-:Y:S02]  /*c7e0*/  IABS R3, R6 ;  /* 0x0000000600037213 */ /* 0x000fe40000000000 */
[----:B------:R-:W-:-:S03]  /*c7f0*/  IABS R6, R5 ;  /* 0x0000000500067213 */ /* 0x000fc60000000000 */
[----:B------:R-:W-:-:S04]  /*c800*/  IMAD.HI.U32 R2, R2, R3, RZ ;  /* 0x0000000302027227 */ /* 0x000fc800078e00ff */
[----:B------:R-:W-:-:S04]  /*c810*/  IMAD.MOV R6, RZ, RZ, -R6 ;  /* 0x000000ffff067224 */ /* 0x000fc800078e0a06 */
[----:B------:R-:W-:-:S05]  /*c820*/  IMAD R3, R2, R6, R3 ;  /* 0x0000000602037224 */ /* 0x000fca00078e0203 */
[----:B------:R-:W-:-:S13]  /*c830*/  ISETP.GT.U32.AND P1, PT, R4, R3, PT ;  /* 0x000000030400720c */ /* 0x000fda0003f24070 */
[----:B------:R-:W-:Y:S02]  /*c840*/  @!P1 IMAD.IADD R3, R3, 0x1, -R4 ;  /* 0x0000000103039824 */ /* 0x000fe400078e0a04 */
[----:B------:R-:W-:Y:S01]  /*c850*/  @!P1 VIADD R2, R2, 0x1 ;  /* 0x0000000102029836 */ /* 0x000fe20000000000 */
[----:B------:R-:W-:Y:S02]  /*c860*/  ISETP.NE.AND P1, PT, R5, RZ, PT ;  /* 0x000000ff0500720c */ /* 0x000fe40003f25270 */
[----:B------:R-:W-:-:S13]  /*c870*/  ISETP.GE.U32.AND P0, PT, R3, R4, PT ;  /* 0x000000040300720c */ /* 0x000fda0003f06070 */
[----:B------:R-:W-:-:S04]  /*c880*/  @P0 VIADD R2, R2, 0x1 ;  /* 0x0000000102020836 */ /* 0x000fc80000000000 */
[----:B------:R-:W-:Y:S01]  /*c890*/  @!P2 IMAD.MOV R2, RZ, RZ, -R2 ;  /* 0x000000ffff02a224 */ /* 0x000fe200078e0a02 */
[----:B------:R-:W-:-:S07]  /*c8a0*/  @!P1 LOP3.LUT R2, RZ, R5, RZ, 0x33, !PT ;  /* 0x00000005ff029212 */ /* 0x000fce00078e33ff */
.L_x_445:
[----:B------:R-:W-:Y:S05]  /*c8b0*/  BSYNC B0 ;  /* 0x0000000000007941 */ /* 0x000fea0003800000 */
.L_x_444:
[-C--:B------:R-:W-:Y:S01]  /*c8c0*/  IMAD R29, R29, R2.reuse, RZ ;  /* 0x000000021d1d7224 */ /* 0x080fe200078e02ff */
[----:B------:R-:W-:Y:S04]  /*c8d0*/  BSSY B7, `(.L_x_446) ;  /* 0x000034b000077945 */ /* 0x000fe80003800000 */
[----:B------:R-:W-:-:S04]  /*c8e0*/  VIADDMNMX R35, R29, R2, R0, PT ;  /* 0x000000021d237246 */ /* 0x000fc80003800100 */
[----:B------:R-:W-:Y:S01]  /*c8f0*/  ISETP.GT.AND P0, PT, R35, R29, PT ;  /* 0x0000001d2300720c */ /* 0x000fe20003f04270 */
[----:B------:R0:W-:-:S12]  /*c900*/  STL [R1+0x18], R35 ;  /* 0x0000182301007387 */ /* 0x0001d80000100800 */
[----:B0-----:R-:W-:Y:S05]  /*c910*/  @P0 BRA `(.L_x_447) ;  /* 0x0000000000440947 */ /* 0x001fea0003800000 */
[----:B------:R-:W0:Y:S02]  /*c920*/  S2R R3, SR_TID.X ;  /* 0x0000000000037919 */ /* 0x000e240000002100 */
[----:B0-----:R-:W-:-:S04]  /*c930*/  LOP3.LUT R3, R3, 0x7f, RZ, 0xc0, !PT ;  /* 0x0000007f03037812 */ /* 0x001fc800078ec0ff */
[----:B------:R-:W-:-:S13]  /*c940*/  ISETP.NE.AND P0, PT, R3, RZ, PT ;  /* 0x000000ff0300720c */ /* 0x000fda0003f05270 */
[----:B------:R-:W-:Y:S05]  /*c950*/  @P0 BRA `(.L_x_448) ;  /* 0x0000003400080947 */ /* 0x000fea0003800000 */
[----:B------:R-:W0:Y:S01]  /*c960*/  S2R R5, SR_LANEID ;  /* 0x0000000000057919 */ /* 0x000e220000000000 */
[----:B------:R-:W-:Y:S01]  /*c970*/  VOTEU.ANY UR4, UPT, PT ;  /* 0x0000000000047886 */ /* 0x000fe200038e0100 */
[----:B------:R-:W1:Y:S01]  /*c980*/  LDC.64 R2, c[0x0][0xc60] ;  /* 0x00031800ff027b82 */ /* 0x000e620000000a00 */
[----:B------:R-:W0:Y:S02]  /*c990*/  FLO.U32 R0, UR4 ;  /* 0x0000000400007d00 */ /* 0x000e2400080e0000 */
[----:B0-----:R-:W-:-:S06]  /*c9a0*/  ISETP.EQ.U32.AND P0, PT, R0, R5, PT ;  /* 0x000000050000720c */ /* 0x001fcc0003f02070 */
[----:B------:R-:W1:Y:S07]  /*c9b0*/  POPC R5, UR4 ;  /* 0x0000000400057d09 */ /* 0x000e6e0008000000 */
[----:B-1----:R-:W2:Y:S01]  /*c9c0*/  @P0 ATOMG.E.ADD.STRONG.GPU PT, R3, desc[UR50][R2.64], R5 ;  /* 0x00000005020309a8 */ /* 0x002ea200081ee1f2 */
[----:B------:R-:W0:Y:S02]  /*c9d0*/  S2R R4, SR_LTMASK ;  /* 0x0000000000047919 */ /* 0x000e240000003900 */
[----:B0-----:R-:W-:-:S04]  /*c9e0*/  LOP3.LUT R4, R4, UR4, RZ, 0xc0, !PT ;  /* 0x0000000404047c12 */ /* 0x001fc8000f8ec0ff */
[----:B------:R-:W0:Y:S01]  /*c9f0*/  POPC R7, R4 ;  /* 0x0000000400077309 */ /* 0x000e220000000000 */
[----:B--2---:R-:W0:Y:S02]  /*ca00*/  SHFL.IDX PT, R0, R3, R0, 0x1f ;  /* 0x00001f0003007589 */ /* 0x004e2400000e0000 */
[----:B0-----:R-:W-:Y:S01]  /*ca10*/  IADD3 R16, R0, UR37, R7 ;  /* 0x0000002500107c10 */ /* 0x001fe2000fffe007 */
[----:B------:R-:W-:Y:S06]  /*ca20*/  BRA `(.L_x_448) ;  /* 0x0000003000d47947 */ /* 0x000fec0003800000 */
.L_x_447:
[----:B------:R-:W-:Y:S01]  /*ca30*/  VIADD R0, R22, 0x1c400 ;  /* 0x0001c40016007836 */ /* 0x000fe20000000000 */
[----:B------:R-:W-:Y:S04]  /*ca40*/  BSSY B6, `(.L_x_449) ;  /* 0x0000013000067945 */ /* 0x000fe80003800000 */
[----:B------:R-:W-:-:S13]  /*ca50*/  LOP3.LUT P0, RZ, R0, 0x3ff, RZ, 0xc0, !PT ;  /* 0x000003ff00ff7812 */ /* 0x000fda000780c0ff */
[----:B------:R-:W-:Y:S05]  /*ca60*/  @!P0 BRA `(.L_x_450) ;  /* 0x0000000000408947 */ /* 0x000fea0003800000 */
[----:B------:R-:W-:Y:S01]  /*ca70*/  MOV R2, 0x0 ;  /* 0x0000000000027802 */ /* 0x000fe20000000f00 */
[----:B------:R-:W-:Y:S01]  /*ca80*/  ULDC.64 UR6, c[0x4][0x98] ;  /* 0x0100260000067ab9 */ /* 0x000fe20000000a00 */
[----:B------:R-:W-:Y:S01]  /*ca90*/  ULDC.64 UR8, c[0x4][0xa0] ;  /* 0x0100280000087ab9 */ /* 0x000fe20000000a00 */
[----:B------:R-:W-:Y:S01]  /*caa0*/  ULDC.64 UR4, c[0x4][0x8] ;  /* 0x0100020000047ab9 */ /* 0x000fe20000000a00 */
[----:B------:R-:W-:Y:S02]  /*cab0*/  IMAD.U32 R4, RZ, RZ, UR6 ;  /* 0x00000006ff047e24 */ /* 0x000fe4000f8e00ff */
[----:B------:R-:W0:Y:S01]  /*cac0*/  LDC.64 R2, c[0x4][R2] ;  /* 0x0100000002027b82 */ /* 0x000e220000000a00 */
[----:B------:R-:W-:Y:S02]  /*cad0*/  IMAD.U32 R5, RZ, RZ, UR7 ;  /* 0x00000007ff057e24 */ /* 0x000fe4000f8e00ff */
[----:B------:R-:W-:Y:S02]  /*cae0*/  IMAD.U32 R6, RZ, RZ, UR8 ;  /* 0x00000008ff067e24 */ /* 0x000fe4000f8e00ff */
[----:B------:R-:W-:-:S02]  /*caf0*/  IMAD.U32 R7, RZ, RZ, UR9 ;  /* 0x00000009ff077e24 */ /* 0x000fc4000f8e00ff */
[----:B------:R-:W-:Y:S02]  /*cb00*/  IMAD.U32 R10, RZ, RZ, UR4 ;  /* 0x00000004ff0a7e24 */ /* 0x000fe4000f8e00ff */
[----:B------:R-:W-:Y:S02]  /*cb10*/  IMAD.U32 R11, RZ, RZ, UR5 ;  /* 0x00000005ff0b7e24 */ /* 0x000fe4000f8e00ff */
[----:B------:R-:W-:Y:S02]  /*cb20*/  IMAD.MOV.U32 R8, RZ, RZ, 0x70 ;  /* 0x00000070ff087424 */ /* 0x000fe400078e00ff */
[----:B------:R-:W-:Y:S02]  /*cb30*/  IMAD.MOV.U32 R12, RZ, RZ, 0x1 ;  /* 0x00000001ff0c7424 */ /* 0x000fe400078e00ff */
[----:B------:R-:W-:-:S07]  /*cb40*/  IMAD.MOV.U32 R13, RZ, RZ, RZ ;  /* 0x000000ffff0d7224 */ /* 0x000fce00078e00ff */
[----:B------:R-:W-:-:S07]  /*cb50*/  LEPC R20, `(.L_x_450) ;  /* 0x000000001014794e */ /* 0x000fce0000000000 */
[----:B0-----:R-:W-:Y:S05]  /*cb60*/  CALL.ABS.NOINC R2 ;  /* 0x0000000002007343 */ /* 0x001fea0003c00000 */
.L_x_450:
[----:B------:R-:W-:Y:S05]  /*cb70*/  BSYNC B6 ;  /* 0x0000000000067941 */ /* 0x000fea0003800000 */
.L_x_449:
        /* <DEDUP_REMOVED lines=8> */
[----:B------:R0:W1:Y:S01]  /*cc00*/  LDC.64 R2, c[0x4][R34] ;  /* 0x0100000022027b82 */ /* 0x0000620000000a00 */
[----:B------:R-:W-:Y:S02]  /*cc10*/  IMAD.U32 R4, RZ, RZ, UR6 ;  /* 0x00000006ff047e24 */ /* 0x000fe4000f8e00ff */
[----:B------:R-:W-:Y:S02]  /*cc20*/  IMAD.U32 R5, RZ, RZ, UR7 ;  /* 0x00000007ff057e24 */ /* 0x000fe4000f8e00ff */
[----:B------:R-:W-:Y:S02]  /*cc30*/  IMAD.U32 R6, RZ, RZ, UR8 ;  /* 0x00000008ff067e24 */ /* 0x000fe4000f8e00ff */
[----:B------:R-:W-:-:S02]  /*cc40*/  IMAD.U32 R7, RZ, RZ, UR9 ;  /* 0x00000009ff077e24 */ /* 0x000fc4000f8e00ff */
[----:B------:R-:W-:Y:S02]  /*cc50*/  IMAD.U32 R10, RZ, RZ, UR4 ;  /* 0x00000004ff0a7e24 */ /* 0x000fe4000f8e00ff */
[----:B------:R-:W-:Y:S02]  /*cc60*/  IMAD.U32 R11, RZ, RZ, UR5 ;  /* 0x00000005ff0b7e24 */ /* 0x000fe4000f8e00ff */
[----:B------:R-:W-:Y:S02]  /*cc70*/  IMAD.MOV.U32 R8, RZ, RZ, 0x70 ;  /* 0x00000070ff087424 */ /* 0x000fe400078e00ff */
[----:B------:R-:W-:Y:S02]  /*cc80*/  IMAD.MOV.U32 R12, RZ, RZ, 0x1 ;  /* 0x00000001ff0c7424 */ /* 0x000fe400078e00ff */
[----:B0-----:R-:W-:-:S07]  /*cc90*/  IMAD.MOV.U32 R13, RZ, RZ, RZ ;  /* 0x000000ffff0d7224 */ /* 0x001fce00078e00ff */
[----:B------:R-:W-:-:S07]  /*cca0*/  LEPC R20, `(.L_x_453) ;  /* 0x000000001014794e */ /* 0x000fce0000000000 */
[----:B-1----:R-:W-:Y:S05]  /*ccb0*/  CALL.ABS.NOINC R2 ;  /* 0x0000000002007343 */ /* 0x002fea0003c00000 */
.L_x_453:
[----:B------:R0:W1:Y:S01]  /*ccc0*/  LDC.64 R2, c[0x4][R34] ;  /* 0x0100000022027b82 */ /* 0x0000620000000a00 */
[----:B------:R-:W-:Y:S01]  /*ccd0*/  ULDC.64 UR6, c[0x4][0x98] ;  /* 0x0100260000067ab9 */ /* 0x000fe20000000a00 */
[----:B------:R-:W-:Y:S01]  /*cce0*/  ULDC.64 UR8, c[0x4][0xa0] ;  /* 0x0100280000087ab9 */ /* 0x000fe20000000a00 */
[----:B------:R-:W-:Y:S01]  /*ccf0*/  ULDC.64 UR4, c[0x4][0x18] ;  /* 0x0100060000047ab9 */ /* 0x000fe20000000a00 */
        /* <DEDUP_REMOVED lines=11> */
.L_x_452:
[----:B------:R-:W-:Y:S05]  /*cdb0*/  BSYNC B6 ;  /* 0x0000000000067941 */ /* 0x000fea0003800000 */
.L_x_451:
[----:B------:R-:W-:Y:S01]  /*cdc0*/  ULDC.64 UR4, c[0x0][0x9f8] ;  /* 0x00027e0000047ab9 */ /* 0x000fe20000000a00 */
[----:B------:R-:W0:Y:S01]  /*cdd0*/  S2R R20, SR_TID.X ;  /* 0x0000000000147919 */ /* 0x000e220000002100 */
[----:B------:R-:W-:Y:S01]  /*cde0*/  ISETP.NE.U32.AND P0, PT, RZ, UR4, PT ;  /* 0x00000004ff007c0c */ /* 0x000fe2000bf05070 */
[----:B------:R-:W1:Y:S03]  /*cdf0*/  LDC R8, c[0x0][0x430] ;  /* 0x00010c00ff087b82 */ /* 0x000e660000000800 */
[----:B------:R-:W-:-:S13]  /*ce00*/  ISETP.NE.AND.EX P0, PT, RZ, UR5, PT, P0 ;  /* 0x00000005ff007c0c */ /* 0x000fda000bf05300 */
[----:B------:R-:W-:Y:S01]  /*ce10*/  @P0 IADD3 R2, P1, R31, UR4, RZ ;  /* 0x000000041f020c10 */ /* 0x000fe2000ff3e0ff */
[----:B------:R-:W-:Y:S01]  /*ce20*/  VIADD R0, R35, 0xffffffff ;  /* 0xffffffff23007836 */ /* 0x000fe20000000000 */
[----:B------:R-:W-:Y:S02]  /*ce30*/  ULDC UR4, c[0x0][0x320] ;  /* 0x0000c80000047ab9 */ /* 0x000fe40000000800 */
[----:B------:R-:W-:-:S05]  /*ce40*/  @P0 IADD3.X R3, R33, UR5, RZ, P1, !PT ;  /* 0x0000000521030c10 */ /* 0x000fca0008ffe4ff */
[----:B------:R2:W3:Y:S01]  /*ce50*/  @P0 LDG.E R27, desc[UR50][R2.64] ;  /* 0x00000032021b0981 */ /* 0x0004e2000c1e1900 */
[----:B0-----:R-:W-:-:S04]  /*ce60*/  LOP3.LUT R20, R20, 0x7f, RZ, 0xc0, !PT ;  /* 0x0000007f14147812 */ /* 0x001fc800078ec0ff */
[----:B------:R-:W-:Y:S02]  /*ce70*/  SHF.R.U32.HI R21, RZ, 0x3, R20 ;  /* 0x00000003ff157819 */ /* 0x000fe40000011614 */
[----:B------:R-:W0:Y:S01]  /*ce80*/  S2R R20, SR_TID.X ;  /* 0x0000000000147919 */ /* 0x000e220000002100 */
[----:B-1----:R-:W-:-:S13]  /*ce90*/  ISETP.NE.AND P2, PT, R8, 0x1, PT ;  /* 0x000000010800780c */ /* 0x002fda0003f45270 */
[----:B------:R-:W2:Y:S08]  /*cea0*/  @P2 LDC R6, c[0x0][0x434] ;  /* 0x00010d00ff062b82 */ /* 0x000eb00000000800 */
[----:B------:R-:W1:Y:S01]  /*ceb0*/  @P2 LDC R7, c[0x0][0x438] ;  /* 0x00010e00ff072b82 */ /* 0x000e620000000800 */
[----:B0-----:R-:W-:-:S05]  /*cec0*/  IMAD.SHL.U32 R20, R20, 0x10, RZ ;  /* 0x0000001014147824 */ /* 0x001fca00078e00ff */
[----:B------:R-:W-:-:S05]  /*ced0*/  LOP3.LUT R20, R21, 0x70, R20, 0xf8, !PT ;  /* 0x0000007015147812 */ /* 0x000fca00078ef814 */
[----:B------:R-:W-:-:S05]  /*cee0*/  IMAD R35, R0, 0x60, R20 ;  /* 0x0000006000237824 */ /* 0x000fca00078e0214 */
[----:B------:R-:W-:-:S04]  /*cef0*/  ISETP.GE.AND P0, PT, R35, R32, PT ;  /* 0x000000202300720c */ /* 0x000fc80003f06270 */
[----:B------:R-:W-:Y:S01]  /*cf00*/  ISETP.GT.U32.OR P0, PT, R20, 0x5f, P0 ;  /* 0x0000005f1400780c */ /* 0x000fe20000704470 */
[----:B------:R-:W0:Y:S01]  /*cf10*/  S2R R21, SR_TID.X ;  /* 0x0000000000157919 */ /* 0x000e220000002100 */
[----:B------:R-:W-:-:S11]  /*cf20*/  IMAD.IADD R35, R35, 0x1, R30 ;  /* 0x0000000123237824 */ /* 0x000fd600078e021e */
[----:B------:R-:W4:Y:S01]  /*cf30*/  @!P0 LDC.64 R4, c[0x0][0x428] ;  /* 0x00010a00ff048b82 */ /* 0x000f220000000a00 */
[----:B--2---:R-:W-:-:S04]  /*cf40*/  @P2 IMAD.HI.U32 R2, R35, R6, RZ ;  /* 0x0000000623022227 */ /* 0x004fc800078e00ff */
[----:B------:R-:W-:Y:S01]  /*cf50*/  IMAD.MOV.U32 R6, RZ, RZ, R35 ;  /* 0x000000ffff067224 */ /* 0x000fe200078e0023 */
[----:B-1----:R-:W-:-:S04]  /*cf60*/  @P2 SHF.R.U32.HI R6, RZ, R7, R2 ;  /* 0x00000007ff062219 */ /* 0x002fc80000011602 */
[--C-:B------:R-:W-:Y:S01]  /*cf70*/  @!P0 SHF.R.S32.HI R3, RZ, 0x1f, R6.reuse ;  /* 0x0000001fff038819 */ /* 0x100fe20000011406 */
[----:B------:R-:W-:Y:S02]  /*cf80*/  @!P0 IMAD.MOV.U32 R2, RZ, RZ, R6 ;  /* 0x000000ffff028224 */ /* 0x000fe400078e0006 */
[----:B0-----:R-:W-:-:S05]  /*cf90*/  IMAD.SHL.U32 R21, R21, 0x8, RZ ;  /* 0x0000000815157824 */ /* 0x001fca00078e00ff */
[----:B------:R-:W-:-:S04]  /*cfa0*/  LOP3.LUT R21, R21, 0x38, RZ, 0xc0, !PT ;  /* 0x0000003815157812 */ /* 0x000fc800078ec0ff */
[----:B------:R-:W-:Y:S02]  /*cfb0*/  LOP3.LUT R10, R21, 0x40, RZ, 0xfc, !PT ;  /* 0x00000040150a7812 */ /* 0x000fe400078efcff */
[----:B------:R-:W-:Y:S02]  /*cfc0*/  LOP3.LUT R23, R23, 0xffffff7f, RZ, 0xc0, !PT ;  /* 0xffffff7f17177812 */ /* 0x000fe400078ec0ff */
[----:B------:R-:W-:Y:S02]  /*cfd0*/  ISETP.GE.AND P3, PT, R10, UR4, PT ;  /* 0x000000040a007c0c */ /* 0x000fe4000bf66270 */
[----:B------:R-:W-:Y:S02]  /*cfe0*/  @P2 LOP3.LUT R23, R23, 0x80, RZ, 0xfc, !PT ;  /* 0x0000008017172812 */ /* 0x000fe400078efcff */
[----:B------:R-:W-:Y:S02]  /*cff0*/  LOP3.LUT R9, R21, 0x80, RZ, 0xfc, !PT ;  /* 0x0000008015097812 */ /* 0x000fe400078efcff */
[----:B------:R-:W-:Y:S01]  /*d000*/  LOP3.LUT R23, R23, 0xfffffff7, RZ, 0xc0, !PT ;  /* 0xfffffff717177812 */ /* 0x000fe200078ec0ff */
[----:B------:R-:W-:Y:S01]  /*d010*/  IMAD.MOV.U32 R34, RZ, RZ, RZ ;  /* 0x000000ffff227224 */ /* 0x000fe200078e00ff */
[----:B------:R-:W-:-:S05]  /*d020*/  ISETP.GE.AND P2, PT, R21, UR4, PT ;  /* 0x0000000415007c0c */ /* 0x000fca000bf46270 */
[----:B------:R-:W-:-:S04]  /*d030*/  @P3 LOP3.LUT R23, R23, 0x8, RZ, 0xfc, !PT ;  /* 0x0000000817173812 */ /* 0x000fc800078efcff */
[----:B------:R-:W-:-:S04]  /*d040*/  LOP3.LUT R23, R23, 0xffffffef, RZ, 0xc0, !PT ;  /* 0xffffffef17177812 */ /* 0x000fc800078ec0ff */
[----:B------:R-:W-:Y:S01]  /*d050*/  LOP3.LUT R23, R23, 0xfffffffb, RZ, 0xc0, !PT ;  /* 0xfffffffb17177812 */ /* 0x000fe200078ec0ff */
[----:B------:R-:W-:Y:S01]  /*d060*/  UMOV UR5, 0xffffffff ;  /* 0xffffffff00057882 */ /* 0x000fe20000000000 */
[----:B------:R-:W-:Y:S02]  /*d070*/  LOP3.LUT R18, R18, 0xffff, RZ, 0xc0, !PT ;  /* 0x0000ffff12127812 */ /* 0x000fe400078ec0ff */
[----:B---3--:R-:W-:Y:S01]  /*d080*/  SHF.R.S32.HI R31, RZ, 0x1f, R27 ;  /* 0x0000001fff1f7819 */ /* 0x008fe2000001141b */
[----:B----4-:R-:W-:-:S04]  /*d090*/  @!P0 IMAD.WIDE.U32 R2, R27, R4, R2 ;  /* 0x000000041b028225 */ /* 0x010fc800078e0002 */
[----:B------:R-:W-:-:S04]  /*d0a0*/  @!P0 IMAD R7, R31, R4, RZ ;  /* 0x000000041f078224 */ /* 0x000fc800078e02ff */
[----:B------:R-:W-:Y:S02]  /*d0b0*/  @!P0 IMAD R7, R27, R5, R7 ;  /* 0x000000051b078224 */ /* 0x000fe400078e0207 */
[----:B------:R-:W0:Y:S02]  /*d0c0*/  @!P0 LDC.64 R4, c[0x0][0x418] ;  /* 0x00010600ff048b82 */ /* 0x000e240000000a00 */
[----:B------:R-:W-:Y:S01]  /*d0d0*/  @!P0 IMAD.IADD R7, R3, 0x1, R7 ;  /* 0x0000000103078824 */ /* 0x000fe200078e0207 */
[----:B0-----:R-:W-:-:S04]  /*d0e0*/  @!P0 LEA R4, P1, R2, R4, 0x2 ;  /* 0x0000000402048211 */ /* 0x001fc800078210ff */
[----:B------:R-:W-:Y:S02]  /*d0f0*/  @!P0 LEA.HI.X R5, R2, R5, R7, 0x2, P1 ;  /* 0x0000000502058211 */ /* 0x000fe400008f1407 */
[----:B------:R-:W-:Y:S01]  /*d100*/  ISETP.GE.AND P1, PT, R9, UR4, PT ;  /* 0x0000000409007c0c */ /* 0x000fe2000bf26270 */
[----:B------:R-:W-:Y:S02]  /*d110*/  IMAD.MOV R2, RZ, RZ, -R6 ;  /* 0x000000ffff027224 */ /* 0x000fe400078e0a06 */
[----:B------:R0:W5:Y:S02]  /*d120*/  @!P0 LDG.E R34, desc[UR50][R4.64] ;  /* 0x0000003204228981 */ /* 0x000164000c1e1900 */
[----:B------:R-:W-:Y:S01]  /*d130*/  IMAD R35, R8, R2, R35 ;  /* 0x0000000208237224 */ /* 0x000fe200078e0223 */
[----:B------:R-:W-:-:S04]  /*d140*/  LOP3.LUT R8, R21, 0xc0, RZ, 0xfc, !PT ;  /* 0x000000c015087812 */ /* 0x000fc800078efcff */
[----:B------:R-:W-:-:S03]  /*d150*/  ISETP.GE.AND P0, PT, R8, UR4, PT ;  /* 0x0000000408007c0c */ /* 0x000fc6000bf06270 */
[----:B------:R-:W-:-:S04]  /*d160*/  @P1 LOP3.LUT R23, R23, 0x4, RZ, 0xfc, !PT ;  /* 0x0000000417171812 */ /* 0x000fc800078efcff */
[----:B------:R-:W-:-:S04]  /*d170*/  @P2 LOP3.LUT R23, R23, 0x10, RZ, 0xfc, !PT ;  /* 0x0000001017172812 */ /* 0x000fc800078efcff */
[----:B------:R-:W-:Y:S01]  /*d180*/  LOP3.LUT R23, R23, 0xfffffffd, RZ, 0xc0, !PT ;  /* 0xfffffffd17177812 */ /* 0x000fe200078ec0ff */
[----:B------:R-:W-:-:S03]  /*d190*/  IMAD.U32 R2, RZ, RZ, UR36 ;  /* 0x00000024ff027e24 */ /* 0x000fc6000f8e00ff */
[----:B------:R-:W-:Y:S01]  /*d1a0*/  @P0 LOP3.LUT R23, R23, 0x2, RZ, 0xfc, !PT ;  /* 0x0000000217170812 */ /* 0x000fe200078efcff */
[----:B0-----:R-:W-:Y:S06]  /*d1b0*/  BRA.DIV UR5, `(.L_x_454) ;  /* 0x0000003e055c7947 */ /* 0x001fec000b800000 */
.L_x_518:
[----:B------:R-:W-:Y:S02]  /*d1c0*/  ISETP.NE.AND P0, PT, R2, 0x3, PT ;  /* 0x000000030200780c */ /* 0x000fe40003f05270 */
[----:B------:R-:W-:Y:S02]  /*d1d0*/  ISETP.GT.U32.AND P1, PT, R20, 0x5f, PT ;  /* 0x0000005f1400780c */ /* 0x000fe40003f24070 */
[----:B------:R-:W-:Y:S02]  /*d1e0*/  LOP3.LUT R23, R23, 0xffffffbf, RZ, 0xc0, !PT ;  /* 0xffffffbf17177812 */ /* 0x000fe400078ec0ff */
[----:B------:R-:W-:-:S07]  /*d1f0*/  SEL R6, RZ, 0x1, P2 ;  /* 0x00000001ff067807 */ /* 0x000fce0001000000 */
[----:B------:R-:W-:-:S04]  /*d200*/  @P0 LOP3.LUT R23, R23, 0x40, RZ, 0xfc, !PT ;  /* 0x0000004017170812 */ /* 0x000fc800078efcff */
[----:B------:R-:W-:-:S04]  /*d210*/  LOP3.LUT R23, R23, 0xffffffdf, RZ, 0xc0, !PT ;  /* 0xffffffdf17177812 */ /* 0x000fc800078ec0ff */
[----:B------:R-:W-:Y:S01]  /*d220*/  @P1 LOP3.LUT R23, R23, 0x20, RZ, 0xfc, !PT ;  /* 0x0000002017171812 */ /* 0x000fe200078efcff */
[----:B------:R-:W-:Y:S06]  /*d230*/  @!P0 BRA `(.L_x_455) ;  /* 0x0000000000048947 */ /* 0x000fec0003800000 */
[----:B------:R-:W-:Y:S01]  /*d240*/  BPT.TRAP 0x1 ;  /* 0x000000040000795c */ /* 0x000fe20000300000 */
.L_x_455:
[----:B------:R-:W-:Y:S01]  /*d250*/  IMAD R32, R0, -0x60, R32 ;  /* 0xffffffa000207824 */ /* 0x000fe200078e0220 */
[----:B------:R-:W-:Y:S01]  /*d260*/  SHF.L.U32 R0, R26, 0x1f, RZ ;  /* 0x0000001f1a007819 */ /* 0x000fe200000006ff */
[----:B------:R-:W-:Y:S01]  /*d270*/  IMAD R33, R24, 0x8, R22 ;  /* 0x0000000818217824 */ /* 0x000fe200078e0216 */
[----:B------:R-:W-:Y:S03]  /*d280*/  BSSY B0, `(.L_x_456) ;  /* 0x0000003000007945 */ /* 0x000fe60003800000 */
[----:B------:R-:W0:Y:S02]  /*d290*/  SYNCS.PHASECHK.TRANS64.TRYWAIT P0, [R33+URZ+0x22840], R0 ;  /* 0x02284000210075a7 */ /* 0x000e24000800017f */
[----:B0-----:R-:W-:Y:S05]  /*d2a0*/  @!P0 BRA `(.L_x_457) ;  /* 0x0000003c00548947 */ /* 0x001fea0003800000 */
.L_x_519:
[----:B------:R-:W-:Y:S05]  /*d2b0*/  BSYNC B0 ;  /* 0x0000000000007941 */ /* 0x000fea0003800000 */
.L_x_456:
[----:B0-----:R-:W-:Y:S01]  /*d2c0*/  SHF.R.S32.HI R0, RZ, 0x1f, R35 ;  /* 0x0000001fff007819 */ /* 0x001fe20000011423 */
[----:B------:R-:W-:Y:S01]  /*d2d0*/  ULDC.64 UR4, c[0x0][0x300] ;  /* 0x0000c00000047ab9 */ /* 0x000fe20000000a00 */
[----:B------:R-:W0:Y:S01]  /*d2e0*/  S2R R8, SR_TID.X ;  /* 0x0000000000087919 */ /* 0x000e220000002100 */
[----:B------:R-:W-:Y:S01]  /*d2f0*/  IMAD.WIDE.U32 R2, R35, UR4, RZ ;  /* 0x0000000423027c25 */ /* 0x000fe2000f8e00ff */
[----:B-----5:R-:W-:Y:S01]  /*d300*/  SHF.R.S32.HI R4, RZ, 0x1f, R34 ;  /* 0x0000001fff047819 */ /* 0x020fe20000011422 */
[----:B------:R-:W-:Y:S01]  /*d310*/  ULDC.64 UR6, c[0x0][0x2e8] ;  /* 0x0000ba0000067ab9 */ /* 0x000fe20000000a00 */
[----:B------:R1:W-:Y:S01]  /*d320*/  STL [R1+0x1c], R0 ;  /* 0x00001c0001007387 */ /* 0x0003e20000100800 */
[----:B------:R-:W-:-:S03]  /*d330*/  LOP3.LUT R23, R23, 0xfffffffe, RZ, 0xc0, !PT ;  /* 0xfffffffe17177812 */ /* 0x000fc600078ec0ff */
[----:B------:R2:W-:Y:S01]  /*d340*/  STL [R1+0x20], R4 ;  /* 0x0000200401007387 */ /* 0x0005e20000100800 */
[----:B-1----:R-:W-:-:S04]  /*d350*/  IMAD R0, R0, UR4, RZ ;  /* 0x0000000400007c24 */ /* 0x002fc8000f8e02ff */
[----:B------:R-:W-:Y:S01]  /*d360*/  IMAD R0, R35, UR5, R0 ;  /* 0x0000000523007c24 */ /* 0x000fe2000f8e0200 */
[----:B------:R-:W-:-:S03]  /*d370*/  ULDC.64 UR4, c[0x0][0x310] ;  /* 0x0000c40000047ab9 */ /* 0x000fc60000000a00 */
[----:B------:R-:W-:Y:S02]  /*d380*/  IMAD.IADD R3, R3, 0x1, R0 ;  /* 0x0000000103037824 */ /* 0x000fe400078e0200 */
[----:B------:R-:W-:Y:S02]  /*d390*/  IMAD R0, R4, UR4, RZ ;  /* 0x0000000404007c24 */ /* 0x000fe4000f8e02ff */
[----:B--2---:R-:W1:Y:S01]  /*d3a0*/  S2R R4, SR_TID.X ;  /* 0x0000000000047919 */ /* 0x004e620000002100 */
[----:B------:R-:W-:-:S04]  /*d3b0*/  IMAD.WIDE.U32 R2, R34, UR4, R2 ;  /* 0x0000000422027c25 */ /* 0x000fc8000f8e0002 */
[----:B------:R-:W-:Y:S01]  /*d3c0*/  IMAD R0, R34, UR5, R0 ;  /* 0x0000000522007c24 */ /* 0x000fe2000f8e0200 */
[----:B------:R-:W-:Y:S01]  /*d3d0*/  ULDC.64 UR4, c[0x0][0x308] ;  /* 0x0000c20000047ab9 */ /* 0x000fe20000000a00 */
[----:B0-----:R-:W-:Y:S02]  /*d3e0*/  IMAD.SHL.U32 R8, R8, 0x8, RZ ;  /* 0x0000000808087824 */ /* 0x001fe400078e00ff */
[----:B------:R-:W-:-:S03]  /*d3f0*/  IMAD.IADD R3, R3, 0x1, R0 ;  /* 0x0000000103037824 */ /* 0x000fc600078e0200 */
[----:B------:R-:W-:Y:S01]  /*d400*/  LOP3.LUT R8, R8, 0x38, RZ, 0xc0, !PT ;  /* 0x0000003808087812 */ /* 0x000fe200078ec0ff */
[----:B------:R-:W-:Y:S01]  /*d410*/  IMAD.WIDE.U32 R2, R18, UR4, R2 ;  /* 0x0000000412027c25 */ /* 0x000fe2000f8e0002 */
[----:B------:R-:W-:Y:S02]  /*d420*/  ULDC UR4, c[0x0][0x2f4] ;  /* 0x0000bd0000047ab9 */ /* 0x000fe40000000800 */
[----:B------:R-:W-:Y:S02]  /*d430*/  ISETP.GE.AND P2, PT, R8, UR4, PT ;  /* 0x0000000408007c0c */ /* 0x000fe4000bf46270 */
[----:B------:R-:W-:-:S11]  /*d440*/  LEA R0, P0, R2, UR6, 0x1 ;  /* 0x0000000602007c11 */ /* 0x000fd6000f8008ff */
[----:B------:R-:W-:Y:S02]  /*d450*/  @P2 LOP3.LUT R23, R23, 0x1, RZ, 0xfc, !PT ;  /* 0x0000000117172812 */ /* 0x000fe400078efcff */
[----:B-1----:R-:W-:-:S04]  /*d460*/  LOP3.LUT R4, R4, 0x7f, RZ, 0xc0, !PT ;  /* 0x0000007f04047812 */ /* 0x002fc800078ec0ff */
[----:B------:R-:W-:Y:S01]  /*d470*/  SHF.R.U32.HI R5, RZ, 0x3, R4 ;  /* 0x00000003ff057819 */ /* 0x000fe20000011604 */
[----:B------:R-:W-:Y:S01]  /*d480*/  IMAD R4, R18, UR5, R3 ;  /* 0x0000000512047c24 */ /* 0x000fe2000f8e0203 */
[----:B------:R-:W-:-:S03]  /*d490*/  UMOV UR5, 0xffffffff ;  /* 0xffffffff00057882 */ /* 0x000fc60000000000 */
[----:B------:R-:W-:Y:S01]  /*d4a0*/  IMAD.IADD R32, R32, 0x1, -R5 ;  /* 0x0000000120207824 */ /* 0x000fe200078e0a05 */
[----:B------:R-:W-:Y:S01]  /*d4b0*/  LEA.HI.X R4, R2, UR7, R4, 0x1, P0 ;  /* 0x0000000702047c11 */ /* 0x000fe200080f0c04 */
[----:B------:R-:W-:-:S03]  /*d4c0*/  IMAD R5, R24, 0x1800, R28 ;  /* 0x0000180018057824 */ /* 0x000fc600078e021c */
[----:B------:R-:W-:Y:S01]  /*d4d0*/  ISETP.GE.AND P0, PT, R32, 0x1, PT ;  /* 0x000000012000780c */ /* 0x000fe20003f06270 */
[----:B------:R-:W-:-:S12]  /*d4e0*/  BRA.DIV UR5, `(.L_x_458) ;  /* 0x0000003a05d87947 */ /* 0x000fd8000b800000 */
[----:B------:R-:W0:Y:S01]  /*d4f0*/  SHFL.IDX PT, R3, R0, RZ, 0x181f ;  /* 0x00181fff00037589 */ /* 0x000e2200000e0000 */
[----:B------:R-:W-:-:S03]  /*d500*/  @P0 IMAD R7, R5, 0x2, R22 ;  /* 0x0000000205070824 */ /* 0x000fc600078e0216 */
[----:B------:R-:W1:Y:S01]  /*d510*/  SHFL.IDX PT, R2, R4, RZ, 0x181f ;  /* 0x00181fff04027589 */ /* 0x000e6200000e0000 */
[----:B0-----:R-:W-:-:S05]  /*d520*/  @P0 LEA R3, P1, R8, R3, 0x1 ;  /* 0x0000000308030211 */ /* 0x001fca00078208ff */
[----:B-1----:R-:W-:-:S05]  /*d530*/  @P0 IMAD.X R2, RZ, RZ, R2, P1 ;  /* 0x000000ffff020224 */ /* 0x002fca00008e0602 */
[----:B------:R-:W-:-:S04]  /*d540*/  @P0 LOP3.LUT R3, R3, R2, RZ, 0x3c, !PT ;  /* 0x0000000203030212 */ /* 0x000fc800078e3cff */
[----:B------:R-:W-:-:S04]  /*d550*/  @P0 LOP3.LUT R2, R3, R2, RZ, 0x3c, !PT ;  /* 0x0000000203020212 */ /* 0x000fc800078e3cff */
[----:B------:R-:W-:-:S05]  /*d560*/  @P0 LOP3.LUT R3, R3, R2, RZ, 0x3c, !PT ;  /* 0x0000000203030212 */ /* 0x000fca00078e3cff */
[----:B------:R-:W-:Y:S01]  /*d570*/  @!PT LDS RZ, [RZ] ;  /* 0x00000000fffff984 */ /* 0x000fe20000000800 */
[----:B------:R0:W-:Y:S01]  /*d580*/  @P0 LDGSTS.E.BYPASS.LTC128B.128 [R7+0x1c400], desc[UR50][R2.64], !P2 ;  /* 0x1c40000002070fae */ /* 0x0001e2000d101d72 */
[----:B------:R-:W-:-:S03]  /*d590*/  ISETP.GE.AND P0, PT, R32, 0x11, PT ;  /* 0x000000112000780c */ /* 0x000fc60003f06270 */
[----:B0-----:R-:W0:Y:S10]  /*d5a0*/  SHFL.IDX PT, R3, R0, 0x1, 0x181f ;  /* 0x00381f0000037f89 */ /* 0x001e3400000e0000 */
[----:B------:R-:W-:Y:S01]  /*d5b0*/  @P0 IMAD R7, R5, 0x2, R22 ;  /* 0x0000000205070824 */ /* 0x000fe200078e0216 */
[----:B------:R-:W1:Y:S01]  /*d5c0*/  SHFL.IDX PT, R2, R4, 0x1, 0x181f ;  /* 0x00381f0004027f89 */ /* 0x000e6200000e0000 */
[----:B0-----:R-:W-:-:S05]  /*d5d0*/  @P0 LEA R3, P1, R8, R3, 0x1 ;  /* 0x0000000308030211 */ /* 0x001fca00078208ff */
[----:B-1----:R-:W-:-:S05]  /*d5e0*/  @P0 IMAD.X R2, RZ, RZ, R2, P1 ;  /* 0x000000ffff020224 */ /* 0x002fca00008e0602 */
[----:B------:R-:W-:-:S04]  /*d5f0*/  @P0 LOP3.LUT R3, R3, R2, RZ, 0x3c, !PT ;  /* 0x0000000203030212 */ /* 0x000fc800078e3cff */
[----:B------:R-:W-:-:S04]  /*d600*/  @P0 LOP3.LUT R2, R3, R2, RZ, 0x3c, !PT ;  /* 0x0000000203020212 */ /* 0x000fc800078e3cff */
[----:B------:R-:W-:-:S05]  /*d610*/  @P0 LOP3.LUT R3, R3, R2, RZ, 0x3c, !PT ;  /* 0x0000000203030212 */ /* 0x000fca00078e3cff */
        /* <DEDUP_REMOVED lines=24> */
[----:B------:R-:W1:Y:S04]  /*d7a0*/  SHFL.IDX PT, R2, R4, 0x4, 0x181f ;  /* 0x00981f0004027f89 */ /* 0x000e6800000e0000 */
[----:B------:R-:W2:Y:S04]  /*d7b0*/  SHFL.IDX PT, R4, R4, 0x5, 0x181f ;  /* 0x00b81f0004047f89 */ /* 0x000ea800000e0000 */
[----:B------:R-:W3:Y:S01]  /*d7c0*/  SHFL.IDX PT, R0, R0, 0x5, 0x181f ;  /* 0x00b81f0000007f89 */ /* 0x000ee200000e0000 */
[----:B0-----:R-:W-:-:S05]  /*d7d0*/  @P0 LEA R3, P1, R8, R3, 0x1 ;  /* 0x0000000308030211 */ /* 0x001fca00078208ff */
[----:B-1----:R-:W-:-:S05]  /*d7e0*/  @P0 IMAD.X R2, RZ, RZ, R2, P1 ;  /* 0x000000ffff020224 */ /* 0x002fca00008e0602 */
[----:B------:R-:W-:-:S04]  /*d7f0*/  @P0 LOP3.LUT R3, R3, R2, RZ, 0x3c, !PT ;  /* 0x0000000203030212 */ /* 0x000fc800078e3cff */
[----:B------:R-:W-:-:S04]  /*d800*/  @P0 LOP3.LUT R2, R3, R2, RZ, 0x3c, !PT ;  /* 0x0000000203020212 */ /* 0x000fc800078e3cff */
[----:B------:R-:W-:-:S05]  /*d810*/  @P0 LOP3.LUT R3, R3, R2, RZ, 0x3c, !PT ;  /* 0x0000000203030212 */ /* 0x000fca00078e3cff */
[----:B--23--:R0:W-:Y:S02]  /*d820*/  @P0 LDGSTS.E.BYPASS.LTC128B.128 [R7+0x1e400], desc[UR50][R2.64], !P2 ;  /* 0x1e40000002070fae */ /* 0x00c1e4000d101d72 */
.L_x_533:
[----:B------:R-:W-:-:S13]  /*d830*/  ISETP.GE.AND P0, PT, R32, 0x51, PT ;  /* 0x000000512000780c */ /* 0x000fda0003f06270 */
[----:B01----:R-:W-:Y:S01]  /*d840*/  @P0 LEA R2, P1, R8, R0, 0x1 ;  /* 0x0000000008020211 */ /* 0x003fe200078208ff */
[----:B------:R-:W-:-:S04]  /*d850*/  @P0 IMAD R5, R5, 0x2, R22 ;  /* 0x0000000205050824 */ /* 0x000fc800078e0216 */
[----:B------:R-:W-:-:S05]  /*d860*/  @P0 IMAD.X R3, RZ, RZ, R4, P1 ;  /* 0x000000ffff030224 */ /* 0x000fca00008e0604 */
[----:B------:R-:W-:Y:S01]  /*d870*/  @!PT LDS RZ, [RZ] ;  /* 0x00000000fffff984 */ /* 0x000fe20000000800 */
[----:B------:R-:W-:Y:S01]  /*d880*/  @!PT LDS RZ, [RZ] ;  /* 0x00000000fffff984 */ /* 0x000fe20000000800 */
[----:B------:R-:W-:Y:S01]  /*d890*/  @!PT LDS RZ, [RZ] ;  /* 0x00000000fffff984 */ /* 0x000fe20000000800 */
[----:B------:R0:W-:Y:S01]  /*d8a0*/  @P0 LDGSTS.E.BYPASS.LTC128B.128 [R5+0x1ec00], desc[UR50][R2.64], !P2 ;  /* 0x1ec0000002050fae */ /* 0x0001e2000d101d72 */
[----:B------:R-:W-:Y:S01]  /*d8b0*/  PLOP3.LUT P0, PT, PT, PT, PT, 0x80, 0x0 ;  /* 0x000000000000781c */ /* 0x000fe20003f0f070 */
[----:B------:R-:W-:-:S12]  /*d8c0*/  NOP ;  /* 0x0000000000007918 */ /* 0x000fd80000000000 */
.L_x_459:
[----:B------:R-:W-:Y:S02]  /*d8d0*/  PLOP3.LUT P1, PT, P1, P0, PT, 0xa2, 0x0 ;  /* 0x000000000000781c */ /* 0x000fe40000f21472 */
[----:B------:R-:W-:-:S08]  /*d8e0*/  @P0 R2UR P1, UR4, R33 ;  /* 0x00000000210402ca */ /* 0x000fd00000020000 */
[----:B------:R-:W-:-:S05]  /*d8f0*/  @P0 PLOP3.LUT P0, PT, P1, PT, PT, 0x80, 0x0 ;  /* 0x000000000000081c */ /* 0x000fca0000f0f070 */
[----:B------:R-:W-:Y:S01]  /*d900*/  @!P1 SYNCS.ARRIVE.TRANS64.RED.A0T1 RZ, [UR4+0x22830], RZ ;  /* 0x022830ffffff99a7 */ /* 0x000fe20008200404 */
[----:B------:R-:W-:Y:S07]  /*d910*/  @!P1 ARRIVES.LDGSTSBAR.64.TRANSCNT [UR4+0x22830] ;  /* 0x02283000ff0099b0 */ /* 0x000fee0008000a84 */
[----:B------:R-:W-:Y:S05]  /*d920*/  @P0 BRA.U.ANY `(.L_x_459) ;  /* 0xfffffffd00e80947 */ /* 0x000fea000393ffff */
[----:B------:R-:W-:Y:S01]  /*d930*/  NOP ;  /* 0x0000000000007918 */ /* 0x000fe20000000000 */
[----:B------:R-:W-:-:S05]  /*d940*/  IMAD.U32 R0, RZ, RZ, UR36 ;  /* 0x00000024ff007e24 */ /* 0x000fca000f8e00ff */
[----:B------:R-:W-:-:S13]  /*d950*/  ISETP.NE.AND P2, PT, R0, 0x3, PT ;  /* 0x000000030000780c */ /* 0x000fda0003f45270 */
[----:B------:R-:W-:Y:S05]  /*d960*/  @!P2 BRA `(.L_x_460) ;  /* 0x000000000004a947 */ /* 0x000fea0003800000 */
[----:B------:R-:W-:Y:S01]  /*d970*/  BPT.TRAP 0x1 ;  /* 0x000000040000795c */ /* 0x000fe20000300000 */
.L_x_460:
[----:B0-----:R0:W5:Y:S01]  /*d980*/  LDL.LU R3, [R1] ;  /* 0x0000000001037983 */ /* 0x0011620000300800 */
[C---:B------:R-:W-:Y:S01]  /*d990*/  LOP3.LUT P3, RZ, R23.reuse, 0x8, RZ, 0xc0, !PT ;  /* 0x0000000817ff7812 */ /* 0x040fe2000786c0ff */
[----:B------:R0:W-:Y:S01]  /*d9a0*/  SYNCS.ARRIVE.TRANS64.A1T0 RZ, [R33+URZ+0x22830], RZ ;  /* 0x022830ff21ff79a7 */ /* 0x0001e2000810003f */
[----:B------:R-:W-:-:S13]  /*d9b0*/  LOP3.LUT P2, RZ, R23, 0x4, RZ, 0xc0, !PT ;  /* 0x0000000417ff7812 */ /* 0x000fda000784c0ff */
[----:B------:R-:W-:Y:S05]  /*d9c0*/  WARPSYNC.ALL ;  /* 0x0000000000007948 */ /* 0x000fea0003800000 */
[----:B------:R-:W-:Y:S01]  /*d9d0*/  BAR.SYNC.DEFER_BLOCKING 0x8, 0x180 ;  /* 0x0206000000007b1d */ /* 0x000fe20000010000 */
[----:B------:R-:W-:Y:S02]  /*d9e0*/  LOP3.LUT P1, RZ, R23, 0x100, RZ, 0xc0, !PT ;  /* 0x0000010017ff7812 */ /* 0x000fe4000782c0ff */
[----:B------:R-:W-:Y:S02]  /*d9f0*/  SEL R0, RZ, 0x2, P3 ;  /* 0x00000002ff007807 */ /* 0x000fe40001800000 */
[----:B------:R-:W-:Y:S01]  /*da00*/  SEL R2, RZ, 0x4, P2 ;  /* 0x00000004ff027807 */ /* 0x000fe20001000000 */
[----:B------:R-:W-:Y:S01]  /*da10*/  ULDC.64 UR4, c[0x0][0x298] ;  /* 0x0000a60000047ab9 */ /* 0x000fe20000000a00 */
[----:B------:R-:W-:Y:S01]  /*da20*/  SEL R4, R25, RZ, !P1 ;  /* 0x000000ff19047207 */ /* 0x000fe20004800000 */
[----:B------:R-:W-:Y:S01]  /*da30*/  BSSY B6, `(.L_x_461) ;  /* 0x0000021000067945 */ /* 0x000fe20003800000 */
[----:B------:R-:W-:-:S02]  /*da40*/  IADD3 R0, R2, R0, R6 ;  /* 0x0000000002007210 */ /* 0x000fc40007ffe006 */
[----:B------:R-:W-:Y:S01]  /*da50*/  LOP3.LUT P0, RZ, R23, 0x2, RZ, 0xc0, !PT ;  /* 0x0000000217ff7812 */ /* 0x000fe2000780c0ff */
[----:B------:R1:W-:Y:S03]  /*da60*/  STL [R1+0x14], R4 ;  /* 0x0000140401007387 */ /* 0x0003e60000100800 */
[----:B------:R-:W-:-:S05]  /*da70*/  SEL R25, RZ, 0x8, P0 ;  /* 0x00000008ff197807 */ /* 0x000fca0000000000 */
[----:B------:R-:W-:Y:S01]  /*da80*/  IMAD.IADD R25, R0, 0x1, R25 ;  /* 0x0000000100197824 */ /* 0x000fe200078e0219 */
[----:B------:R-:W-:Y:S01]  /*da90*/  SHF.R.S32.HI R0, RZ, 0x1f, R37 ;  /* 0x0000001fff007819 */ /* 0x000fe20000011425 */
[----:B-1----:R-:W-:-:S04]  /*daa0*/  IMAD.WIDE.U32 R4, R37, UR4, RZ ;  /* 0x0000000425047c25 */ /* 0x002fc8000f8e00ff */
[----:B------:R-:W-:-:S04]  /*dab0*/  IMAD R0, R0, UR4, RZ ;  /* 0x0000000400007c24 */ /* 0x000fc8000f8e02ff */
[----:B------:R-:W-:-:S04]  /*dac0*/  IMAD R0, R37, UR5, R0 ;  /* 0x0000000525007c24 */ /* 0x000fc8000f8e0200 */
[----:B------:R-:W-:Y:S01]  /*dad0*/  IMAD.IADD R37, R5, 0x1, R0 ;  /* 0x0000000105257824 */ /* 0x000fe200078e0200 */
[----:B-----5:R-:W-:-:S05]  /*dae0*/  SEL R2, R3, RZ, !P1 ;  /* 0x000000ff03027207 */ /* 0x020fca0004800000 */
[----:B------:R1:W-:Y:S04]  /*daf0*/  STL [R1], R2 ;  /* 0x0000000201007387 */ /* 0x0003e80000100800 */
[----:B------:R2:W-:Y:S01]  /*db00*/  STL.64 [R1+0x8], R4 ;  /* 0x0000080401007387 */ /* 0x0005e20000100a00 */
[----:B-1----:R-:W-:-:S05]  /*db10*/  VIADD R2, R22, 0x18400 ;  /* 0x0001840016027836 */ /* 0x002fca0000000000 */
[----:B------:R-:W-:-:S13]  /*db20*/  LOP3.LUT P0, RZ, R2, 0x3ff, RZ, 0xc0, !PT ;  /* 0x000003ff02ff7812 */ /* 0x000fda000780c0ff */
[----:B--2---:R-:W-:Y:S05]  /*db30*/  @!P0 BRA `(.L_x_462) ;  /* 0x0000000000408947 */ /* 0x004fea0003800000 */
[----:B------:R-:W-:Y:S01]  /*db40*/  MOV R2, 0x0 ;  /* 0x0000000000027802 */ /* 0x000fe20000000f00 */
[----:B------:R-:W-:Y:S01]  /*db50*/  ULDC.64 UR6, c[0x4][0x98] ;  /* 0x0100260000067ab9 */ /* 0x000fe20000000a00 */
[----:B------:R-:W-:Y:S01]  /*db60*/  ULDC.64 UR8, c[0x4][0xa0] ;  /* 0x0100280000087ab9 */ /* 0x000fe20000000a00 */
[----:B------:R-:W-:Y:S01]  /*db70*/  ULDC.64 UR4, c[0x4][0x20] ;  /* 0x0100080000047ab9 */ /* 0x000fe20000000a00 */
[----:B------:R-:W-:Y:S02]  /*db80*/  IMAD.U32 R4, RZ, RZ, UR6 ;  /* 0x00000006ff047e24 */ /* 0x000fe4000f8e00ff */
[----:B------:R-:W1:Y:S01]  /*db90*/  LDC.64 R2, c[0x4][R2] ;  /* 0x0100000002027b82 */ /* 0x000e620000000a00 */
        /* <DEDUP_REMOVED lines=9> */
[----:B01----:R-:W-:Y:S05]  /*dc30*/  CALL.ABS.NOINC R2 ;  /* 0x0000000002007343 */ /* 0x003fea0003c00000 */
.L_x_462:
[----:B------:R-:W-:Y:S05]  /*dc40*/  BSYNC B6 ;  /* 0x0000000000067941 */ /* 0x000fea0003800000 */
.L_x_461:
[----:B------:R-:W2:Y:S01]  /*dc50*/  LDL.LU.64 R2, [R1+0x8] ;  /* 0x0000080001027983 */ /* 0x000ea20000300a00 */
[----:B------:R-:W-:Y:S01]  /*dc60*/  ULDC.64 UR4, c[0x0][0x2d8] ;  /* 0x0000b60000047ab9 */ /* 0x000fe20000000a00 */
[----:B------:R-:W1:Y:S02]  /*dc70*/  LDC R6, c[0x0][0x448] ;  /* 0x00011200ff067b82 */ /* 0x000e640000000800 */
[----:B------:R-:W3:Y:S04]  /*dc80*/  LDL.LU R21, [R1] ;  /* 0x0000000001157983 */ /* 0x000ee80000300800 */
[----:B------:R-:W4:Y:S01]  /*dc90*/  LDL.LU R20, [R1+0x14] ;  /* 0x0000140001147983 */ /* 0x000f220000300800 */
[----:B------:R-:W-:-:S03]  /*dca0*/  IMAD.SHL.U32 R17, R17, 0x80, RZ ;  /* 0x0000008011117824 */ /* 0x000fc600078e00ff */
[----:B------:R0:W5:Y:S01]  /*dcb0*/  LDL R10, [R1+0x10] ;  /* 0x00001000010a7983 */ /* 0x0001620000100800 */
[----:B-1----:R-:W-:-:S13]  /*dcc0*/  ISETP.NE.AND P0, PT, R6, 0x1, PT ;  /* 0x000000010600780c */ /* 0x002fda0003f05270 */
[----:B------:R-:W1:Y:S01]  /*dcd0*/  @P0 LDC R4, c[0x0][0x44c] ;  /* 0x00011300ff040b82 */ /* 0x000e620000000800 */
[----:B------:R-:W0:Y:S02]  /*dce0*/  S2R R8, SR_TID.X ;  /* 0x0000000000087919 */ /* 0x000e240000002100 */
[----:B0-----:R-:W-:-:S05]  /*dcf0*/  IMAD.SHL.U32 R8, R8, 0x8, RZ ;  /* 0x0000000808087824 */ /* 0x001fca00078e00ff */
[----:B------:R-:W-:Y:S01]  /*dd00*/  LOP3.LUT R8, R8, 0x38, RZ, 0xc0, !PT ;  /* 0x0000003808087812 */ /* 0x000fe200078ec0ff */
[----:B--2---:R-:W-:Y:S02]  /*dd10*/  IMAD.MOV.U32 R3, RZ, RZ, R37 ;  /* 0x000000ffff037224 */ /* 0x004fe400078e0025 */
[----:B------:R-:W-:-:S04]  /*dd20*/  IMAD.WIDE.U32 R2, R18, UR4, R2 ;  /* 0x0000000412027c25 */ /* 0x000fc8000f8e0002 */
[----:B------:R-:W-:Y:S01]  /*dd30*/  IMAD R3, R18, UR5, R3 ;  /* 0x0000000512037c24 */ /* 0x000fe2000f8e0203 */
[----:B------:R-:W-:Y:S02]  /*dd40*/  ULDC.64 UR4, c[0x0][0x2e0] ;  /* 0x0000b80000047ab9 */ /* 0x000fe40000000a00 */
[----:B---3--:R-:W-:Y:S02]  /*dd50*/  IMAD R0, R21, UR4, RZ ;  /* 0x0000000415007c24 */ /* 0x008fe4000f8e02ff */
[----:B----4-:R-:W-:-:S04]  /*dd60*/  IMAD.WIDE.U32 R2, R20, UR4, R2 ;  /* 0x0000000414027c25 */ /* 0x010fc8000f8e0002 */
[----:B------:R-:W-:Y:S01]  /*dd70*/  IMAD R0, R20, UR5, R0 ;  /* 0x0000000514007c24 */ /* 0x000fe2000f8e0200 */
[----:B------:R-:W-:Y:S01]  /*dd80*/  ULDC.64 UR4, c[0x0][0x2d0] ;  /* 0x0000b40000047ab9 */ /* 0x000fe20000000a00 */
[----:B------:R-:W0:Y:S02]  /*dd90*/  S2R R20, SR_TID.X ;  /* 0x0000000000147919 */ /* 0x000e240000002100 */
[----:B------:R-:W-:Y:S02]  /*dda0*/  IMAD.IADD R3, R3, 0x1, R0 ;  /* 0x0000000103037824 */ /* 0x000fe400078e0200 */
[----:B------:R-:W2:Y:S01]  /*ddb0*/  @P0 LDC R0, c[0x0][0x450] ;  /* 0x00011400ff000b82 */ /* 0x000ea20000000800 */
[----:B0-----:R-:W-:-:S04]  /*ddc0*/  LOP3.LUT R20, R20, 0x7f, RZ, 0xc0, !PT ;  /* 0x0000007f14147812 */ /* 0x001fc800078ec0ff */
[----:B------:R-:W-:Y:S02]  /*ddd0*/  SHF.R.U32.HI R21, RZ, 0x3, R20 ;  /* 0x00000003ff157819 */ /* 0x000fe40000011614 */
[----:B------:R-:W0:Y:S02]  /*dde0*/  S2R R20, SR_TID.X ;  /* 0x0000000000147919 */ /* 0x000e240000002100 */
[----:B0-----:R-:W-:-:S05]  /*ddf0*/  IMAD.SHL.U32 R20, R20, 0x10, RZ ;  /* 0x0000001014147824 */ /* 0x001fca00078e00ff */
[----:B------:R-:W-:-:S04]  /*de00*/  LOP3.LUT R20, R21, 0x70, R20, 0xf8, !PT ;  /* 0x0000007015147812 */ /* 0x000fc800078ef814 */
[----:B------:R-:W-:-:S05]  /*de10*/  LOP3.LUT R5, R20, R17, RZ, 0xfc, !PT ;  /* 0x0000001114057212 */ /* 0x000fca00078efcff */
[----:B-1----:R-:W-:-:S04]  /*de20*/  @P0 IMAD.HI.U32 R7, R5, R4, RZ ;  /* 0x0000000405070227 */ /* 0x002fc800078e00ff */
[----:B------:R-:W-:Y:S01]  /*de30*/  IMAD.MOV.U32 R4, RZ, RZ, R5 ;  /* 0x000000ffff047224 */ /* 0x000fe200078e0005 */
[----:B--2---:R-:W-:Y:S01]  /*de40*/  @P0 SHF.R.U32.HI R4, RZ, R0, R7 ;  /* 0x00000000ff040219 */ /* 0x004fe20000011607 */
[----:B------:R-:W0:Y:S04]  /*de50*/  S2R R20, SR_TID.X ;  /* 0x0000000000147919 */ /* 0x000e280000002100 */
[----:B------:R-:W-:-:S04]  /*de60*/  IMAD.MOV R0, RZ, RZ, -R4 ;  /* 0x000000ffff007224 */ /* 0x000fc800078e0a04 */
[----:B------:R-:W-:Y:S01]  /*de70*/  IMAD R0, R6, R0, R5 ;  /* 0x0000000006007224 */ /* 0x000fe200078e0205 */
[----:B------:R-:W-:Y:S01]  /*de80*/  SHF.R.S32.HI R5, RZ, 0x1f, R4 ;  /* 0x0000001fff057819 */ /* 0x000fe20000011404 */
[----:B------:R-:W-:-:S04]  /*de90*/  IMAD.WIDE.U32 R2, R4, UR4, R2 ;  /* 0x0000000404027c25 */ /* 0x000fc8000f8e0002 */
[----:B------:R-:W-:-:S04]  /*dea0*/  IMAD R5, R5, UR4, RZ ;  /* 0x0000000405057c24 */ /* 0x000fc8000f8e02ff */
[----:B------:R-:W-:Y:S01]  /*deb0*/  IMAD R5, R4, UR5, R5 ;  /* 0x0000000504057c24 */ /* 0x000fe2000f8e0205 */
[----:B------:R-:W-:Y:S01]  /*dec0*/  SHF.R.S32.HI R4, RZ, 0x1f, R0 ;  /* 0x0000001fff047819 */ /* 0x000fe20000011400 */
[----:B------:R-:W-:Y:S02]  /*ded0*/  ULDC.64 UR4, c[0x0][0x2c8] ;  /* 0x0000b20000047ab9 */ /* 0x000fe40000000a00 */
[----:B------:R-:W-:Y:S02]  /*dee0*/  IMAD.IADD R3, R3, 0x1, R5 ;  /* 0x0000000103037824 */ /* 0x000fe400078e0205 */
[----:B------:R-:W-:Y:S02]  /*def0*/  IMAD R4, R4, UR4, RZ ;  /* 0x0000000404047c24 */ /* 0x000fe4000f8e02ff */
[----:B------:R-:W-:-:S04]  /*df00*/  IMAD.WIDE.U32 R2, R0, UR4, R2 ;  /* 0x0000000400027c25 */ /* 0x000fc8000f8e0002 */
[----:B------:R-:W-:Y:S01]  /*df10*/  IMAD R4, R0, UR5, R4 ;  /* 0x0000000500047c24 */ /* 0x000fe2000f8e0204 */
[----:B------:R-:W-:Y:S02]  /*df20*/  ULDC.64 UR4, c[0x0][0x280] ;  /* 0x0000a00000047ab9 */ /* 0x000fe40000000a00 */
[----:B------:R-:W-:Y:S01]  /*df30*/  LEA R0, P0, R2, UR4, 0x1 ;  /* 0x0000000402007c11 */ /* 0x000fe2000f8008ff */
[----:B------:R-:W-:Y:S01]  /*df40*/  IMAD.IADD R4, R3, 0x1, R4 ;  /* 0x0000000103047824 */ /* 0x000fe200078e0204 */
[----:B------:R-:W-:Y:S01]  /*df50*/  ULDC UR4, c[0x0][0x2b8] ;  /* 0x0000ae0000047ab9 */ /* 0x000fe20000000800 */
[----:B0-----:R-:W-:-:S03]  /*df60*/  LOP3.LUT R20, R20, 0x7f, RZ, 0xc0, !PT ;  /* 0x0000007f14147812 */ /* 0x001fc600078ec0ff */
[----:B------:R-:W-:Y:S01]  /*df70*/  LEA.HI.X R4, R2, UR5, R4, 0x1, P0 ;  /* 0x0000000502047c11 */ /* 0x000fe200080f0c04 */
[----:B------:R-:W-:Y:S01]  /*df80*/  UMOV UR5, 0xffffffff ;  /* 0xffffffff00057882 */ /* 0x000fe20000000000 */
[----:B------:R-:W-:Y:S02]  /*df90*/  ISETP.GE.AND P1, PT, R8, UR4, PT ;  /* 0x0000000408007c0c */ /* 0x000fe4000bf26270 */
[----:B------:R-:W-:Y:S01]  /*dfa0*/  SHF.R.U32.HI R9, RZ, 0x3, R20 ;  /* 0x00000003ff097819 */ /* 0x000fe20000011614 */
[----:B------:R-:W-:Y:S10]  /*dfb0*/  BRA.DIV UR5, `(.L_x_463) ;  /* 0x0000003a05247947 */ /* 0x000ff4000b800000 */
[----:B------:R-:W0:Y:S01]  /*dfc0*/  SHFL.IDX PT, R3, R0, RZ, 0x181f ;  /* 0x00181fff00037589 */ /* 0x000e2200000e0000 */
[----:B-----5:R-:W-:Y:S02]  /*dfd0*/  IMAD R5, R10, R6, RZ ;  /* 0x000000060a057224 */ /* 0x020fe400078e02ff */
[----:B------:R-:W-:Y:S01]  /*dfe0*/  IMAD.IADD R17, R9, 0x1, R17 ;  /* 0x0000000109117824 */ /* 0x000fe200078e0211 */
[----:B------:R-:W1:Y:S03]  /*dff0*/  SHFL.IDX PT, R2, R4, RZ, 0x181f ;  /* 0x00181fff04027589 */ /* 0x000e6600000e0000 */
[C---:B------:R-:W-:Y:S01]  /*e000*/  VIADD R6, R17.reuse, 0x10 ;  /* 0x0000001011067836 */ /* 0x040fe20000000000 */
[----:B------:R-:W-:Y:S01]  /*e010*/  ISETP.GE.AND P0, PT, R17, R5, PT ;  /* 0x000000051100720c */ /* 0x000fe20003f06270 */
[----:B------:R-:W-:-:S12]  /*e020*/  SHFL.IDX PT, R14, R0, 0x7, 0x181f ;  /* 0x00f81f00000e7f89 */ /* 0x000fd800000e0000 */
[----:B0-----:R-:W-:-:S05]  /*e030*/  @!P0 LEA R3, P2, R8, R3, 0x1 ;  /* 0x0000000308038211 */ /* 0x001fca00078408ff */
[----:B-1----:R-:W-:-:S05]  /*e040*/  @!P0 IMAD.X R2, RZ, RZ, R2, P2 ;  /* 0x000000ffff028224 */ /* 0x002fca00010e0602 */
[----:B------:R-:W-:-:S04]  /*e050*/  @!P0 LOP3.LUT R3, R3, R2, RZ, 0x3c, !PT ;  /* 0x0000000203038212 */ /* 0x000fc800078e3cff */
[----:B------:R-:W-:-:S04]  /*e060*/  @!P0 LOP3.LUT R2, R3, R2, RZ, 0x3c, !PT ;  /* 0x0000000203028212 */ /* 0x000fc800078e3cff */
[----:B------:R-:W-:-:S05]  /*e070*/  @!P0 LOP3.LUT R3, R3, R2, RZ, 0x3c, !PT ;  /* 0x0000000203038212 */ /* 0x000fca00078e3cff */
[----:B------:R0:W-:Y:S01]  /*e080*/  @!P0 LDGSTS.E.BYPASS.LTC128B.128 [R36+0x18400], desc[UR50][R2.64], !P1 ;  /* 0x1840000002248fae */ /* 0x0001e2000c901d72 */
[----:B------:R-:W-:Y:S01]  /*e090*/  ISETP.GE.AND P0, PT, R6, R5, PT ;  /* 0x000000050600720c */ /* 0x000fe20003f06270 */
[----:B------:R-:W-:Y:S02]  /*e0a0*/  VIADD R6, R17, 0x20 ;  /* 0x0000002011067836 */ /* 0x000fe40000000000 */
[----:B0-----:R-:W0:Y:S04]  /*e0b0*/  SHFL.IDX PT, R3, R0, 0x1, 0x181f ;  /* 0x00381f0000037f89 */ /* 0x001e2800000e0000 */
[----:B------:R-:W1:Y:S06]  /*e0c0*/  SHFL.IDX PT, R2, R4, 0x1, 0x181f ;  /* 0x00381f0004027f89 */ /* 0x000e6c00000e0000 */
        /* <DEDUP_REMOVED lines=46> */
[----:B------:R-:W-:-:S03]  /*e3b0*/  ISETP.GE.AND P0, PT, R6, R5, PT ;  /* 0x000000050600720c */ /* 0x000fc60003f06270 */
[----:B0-----:R-:W0:Y:S04]  /*e3c0*/  SHFL.IDX PT, R3, R0, 0x6, 0x181f ;  /* 0x00d81f0000037f89 */ /* 0x001e2800000e0000 */
[----:B------:R-:W1:Y:S04]  /*e3d0*/  SHFL.IDX PT, R2, R4, 0x6, 0x181f ;  /* 0x00d81f0004027f89 */ /* 0x000e6800000e0000 */
[----:B------:R-:W2:Y:S02]  /*e3e0*/  SHFL.IDX PT, R4, R4, 0x7, 0x181f ;  /* 0x00f81f0004047f89 */ /* 0x000ea400000e0000 */
[----:B0-----:R-:W-:-:S05]  /*e3f0*/  @!P0 LEA R3, P2, R8, R3, 0x1 ;  /* 0x0000000308038211 */ /* 0x001fca00078408ff */
[----:B-1----:R-:W-:-:S05]  /*e400*/  @!P0 IMAD.X R2, RZ, RZ, R2, P2 ;  /* 0x000000ffff028224 */ /* 0x002fca00010e0602 */
[----:B------:R-:W-:-:S04]  /*e410*/  @!P0 LOP3.LUT R3, R3, R2, RZ, 0x3c, !PT ;  /* 0x0000000203038212 */ /* 0x000fc800078e3cff */
[----:B------:R-:W-:-:S04]  /*e420*/  @!P0 LOP3.LUT R2, R3, R2, RZ, 0x3c, !PT ;  /* 0x0000000203028212 */ /* 0x000fc800078e3cff */
[----:B------:R-:W-:-:S05]  /*e430*/  @!P0 LOP3.LUT R3, R3, R2, RZ, 0x3c, !PT ;  /* 0x0000000203038212 */ /* 0x000fca00078e3cff */
[----:B--2---:R0:W-:Y:S02]  /*e440*/  @!P0 LDGSTS.E.BYPASS.LTC128B.128 [R36+0x1b400], desc[UR50][R2.64], !P1 ;  /* 0x1b40000002248fae */ /* 0x0041e4000c901d72 */
.L_x_550:
[----:B------:R-:W-:-:S05]  /*e450*/  VIADD R0, R17, 0x70 ;  /* 0x0000007011007836 */ /* 0x000fca0000000000 */
[----:B------:R-:W-:-:S13]  /*e460*/  ISETP.GE.AND P0, PT, R0, R5, PT ;  /* 0x000000050000720c */ /* 0x000fda0003f06270 */
[----:B0-----:R-:W-:-:S05]  /*e470*/  @!P0 LEA R2, P2, R8, R14, 0x1 ;  /* 0x0000000e08028211 */ /* 0x001fca00078408ff */
[----:B------:R-:W-:-:S05]  /*e480*/  @!P0 IMAD.X R3, RZ, RZ, R4, P2 ;  /* 0x000000ffff038224 */ /* 0x000fca00010e0604 */
[----:B------:R-:W-:Y:S01]  /*e490*/  @!PT LDS RZ, [RZ] ;  /* 0x00000000fffff984 */ /* 0x000fe20000000800 */
[----:B------:R-:W-:Y:S01]  /*e4a0*/  @!PT LDS RZ, [RZ] ;  /* 0x00000000fffff984 */ /* 0x000fe20000000800 */
[----:B------:R-:W-:Y:S01]  /*e4b0*/  @!PT LDS RZ, [RZ] ;  /* 0x00000000fffff984 */ /* 0x000fe20000000800 */
[----:B------:R0:W-:Y:S01]  /*e4c0*/  @!P0 LDGSTS.E.BYPASS.LTC128B.128 [R36+0x1bc00], desc[UR50][R2.64], !P1 ;  /* 0x1bc0000002248fae */ /* 0x0001e2000c901d72 */
[----:B------:R-:W-:Y:S01]  /*e4d0*/  PLOP3.LUT P0, PT, PT, PT, PT, 0x80, 0x0 ;  /* 0x000000000000781c */ /* 0x000fe20003f0f070 */
[----:B------:R-:W-:-:S12]  /*e4e0*/  NOP ;  /* 0x0000000000007918 */ /* 0x000fd80000000000 */
.L_x_464:
[----:B------:R-:W-:Y:S02]  /*e4f0*/  PLOP3.LUT P1, PT, P1, P0, PT, 0xa2, 0x0 ;  /* 0x000000000000781c */ /* 0x000fe40000f21472 */
[----:B------:R-:W-:-:S08]  /*e500*/  @P0 R2UR P1, UR4, R22 ;  /* 0x00000000160402ca */ /* 0x000fd00000020000 */
[----:B------:R-:W-:-:S05]  /*e510*/  @P0 PLOP3.LUT P0, PT, P1, PT, PT, 0x80, 0x0 ;  /* 0x000000000000081c */ /* 0x000fca0000f0f070 */
[----:B------:R-:W-:Y:S01]  /*e520*/  @!P1 SYNCS.ARRIVE.TRANS64.RED.A0T1 RZ, [UR4+0x22800], RZ ;  /* 0x022800ffffff99a7 */ /* 0x000fe20008200404 */
[----:B------:R-:W-:Y:S07]  /*e530*/  @!P1 ARRIVES.LDGSTSBAR.64.TRANSCNT [UR4+0x22800] ;  /* 0x02280000ff0099b0 */ /* 0x000fee0008000a84 */
[----:B------:R-:W-:Y:S05]  /*e540*/  @P0 BRA.U.ANY `(.L_x_464) ;  /* 0xfffffffd00e80947 */ /* 0x000fea000393ffff */
[----:B0-----:R-:W2:Y:S02]  /*e550*/  LDL.LU R2, [R1+0x24] ;  /* 0x0000240001027983 */ /* 0x001ea40000300800 */
[----:B--2---:R-:W-:-:S05]  /*e560*/  VIADD R2, R2, 0x1 ;  /* 0x0000000102027836 */ /* 0x004fca0000000000 */
[----:B------:R0:W-:Y:S01]  /*e570*/  STL [R1+0x24], R2 ;  /* 0x0000240201007387 */ /* 0x0001e20000100800 */
[----:B------:R-:W-:-:S04]  /*e580*/  LEA.HI R0, R2, R2, RZ, 0x1 ;  /* 0x0000000202007211 */ /* 0x000fc800078f08ff */
[----:B------:R-:W-:-:S05]  /*e590*/  LOP3.LUT R0, R0, 0xfffffffe, RZ, 0xc0, !PT ;  /* 0xfffffffe00007812 */ /* 0x000fca00078ec0ff */
[----:B------:R-:W-:-:S05]  /*e5a0*/  IMAD.IADD R0, R2, 0x1, -R0 ;  /* 0x0000000102007824 */ /* 0x000fca00078e0a00 */
[----:B------:R-:W-:Y:S01]  /*e5b0*/  SHF.L.U32 R3, R0, 0x1f, RZ ;  /* 0x0000001f00037819 */ /* 0x000fe200000006ff */
[----:B------:R-:W-:Y:S01]  /*e5c0*/  NOP ;  /* 0x0000000000007918 */ /* 0x000fe20000000000 */
[----:B------:R0:W-:Y:S01]  /*e5d0*/  SYNCS.ARRIVE.TRANS64.A1T0 RZ, [R22+URZ+0x22800], RZ ;  /* 0x022800ff16ff79a7 */ /* 0x0001e2000810003f */
[----:B------:R-:W-:Y:S01]  /*e5e0*/  BSSY B0, `(.L_x_465) ;  /* 0x0000003000007945 */ /* 0x000fe20003800000 */
[----:B------:R-:W1:Y:S03]  /*e5f0*/  SYNCS.PHASECHK.TRANS64.TRYWAIT P0, [R22+URZ+0x22820], R3 ;  /* 0x02282003160075a7 */ /* 0x000e66000800017f */
[----:B01----:R-:W-:Y:S05]  /*e600*/  @!P0 BRA `(.L_x_466) ;  /* 0x0000003c00308947 */ /* 0x003fea0003800000 */
.L_x_551:
[----:B------:R-:W-:Y:S05]  /*e610*/  BSYNC B0 ;  /* 0x0000000000007941 */ /* 0x000fea0003800000 */
.L_x_465:
[----:B------:R-:W-:-:S05]  /*e620*/  IMAD.U32 R0, RZ, RZ, UR36 ;  /* 0x00000024ff007e24 */ /* 0x000fca000f8e00ff */
[----:B------:R-:W-:-:S13]  /*e630*/  ISETP.NE.AND P0, PT, R0, 0x3, PT ;  /* 0x000000030000780c */ /* 0x000fda0003f05270 */
[----:B------:R-:W-:Y:S05]  /*e640*/  @!P0 BRA `(.L_x_467) ;  /* 0x0000000000048947 */ /* 0x000fea0003800000 */
[----:B------:R-:W-:Y:S01]  /*e650*/  BPT.TRAP 0x1 ;  /* 0x000000040000795c */ /* 0x000fe20000300000 */
.L_x_467:
[----:B------:R-:W-:Y:S01]  /*e660*/  SHF.L.U32 R0, R26, 0x1f, RZ ;  /* 0x0000001f1a007819 */ /* 0x000fe200000006ff */
[----:B------:R-:W-:Y:S03]  /*e670*/  BSSY B0, `(.L_x_468) ;  /* 0x0000003000007945 */ /* 0x000fe60003800000 */
[----:B------:R-:W1:Y:S02]  /*e680*/  SYNCS.PHASECHK.TRANS64.TRYWAIT P0, [R33+URZ+0x22860], R0 ;  /* 0x02286000210075a7 */ /* 0x000e64000800017f */
[----:B-1----:R-:W-:Y:S05]  /*e690*/  @!P0 BRA `(.L_x_469) ;  /* 0x0000003c00208947 */ /* 0x002fea0003800000 */
.L_x_552:
[----:B------:R-:W-:Y:S05]  /*e6a0*/  BSYNC B0 ;  /* 0x0000000000007941 */ /* 0x000fea0003800000 */
.L_x_468:
[----:B------:R-:W1:Y:S01]  /*e6b0*/  LDL.LU R2, [R1+0x1c] ;  /* 0x00001c0001027983 */ /* 0x000e620000300800 */
[----:B------:R-:W-:Y:S01]  /*e6c0*/  ULDC.64 UR4, c[0x0][0x328] ;  /* 0x0000ca0000047ab9 */ /* 0x000fe20000000a00 */
[----:B------:R-:W-:Y:S02]  /*e6d0*/  ULDC.64 UR6, c[0x0][0x318] ;  /* 0x0000c60000067ab9 */ /* 0x000fe40000000a00 */
[----:B------:R-:W2:Y:S01]  /*e6e0*/  LDL.LU R4, [R1+0x20] ;  /* 0x0000200001047983 */ /* 0x000ea20000300800 */
[----:B-1----:R-:W-:Y:S02]  /*e6f0*/  IMAD R0, R2, UR4, RZ ;  /* 0x0000000402007c24 */ /* 0x002fe4000f8e02ff */
[----:B0-----:R-:W-:-:S04]  /*e700*/  IMAD.WIDE.U32 R2, R35, UR4, RZ ;  /* 0x0000000423027c25 */ /* 0x001fc8000f8e00ff */
[----:B------:R-:W-:Y:S01]  /*e710*/  IMAD R5, R35, UR5, R0 ;  /* 0x0000000523057c24 */ /* 0x000fe2000f8e0200 */
[----:B------:R-:W-:-:S03]  /*e720*/  ULDC.64 UR4, c[0x0][0x338] ;  /* 0x0000ce0000047ab9 */ /* 0x000fc60000000a00 */
[----:B------:R-:W-:Y:S02]  /*e730*/  IMAD.IADD R3, R3, 0x1, R5 ;  /* 0x0000000103037824 */ /* 0x000fe400078e0205 */
[----:B--2---:R-:W-:Y:S02]  /*e740*/  IMAD R5, R4, UR4, RZ ;  /* 0x0000000404057c24 */ /* 0x004fe4000f8e02ff */
[----:B------:R-:W-:-:S04]  /*e750*/  IMAD.WIDE.U32 R2, R34, UR4, R2 ;  /* 0x0000000422027c25 */ /* 0x000fc8000f8e0002 */
[----:B------:R-:W-:Y:S01]  /*e760*/  IMAD R5, R34, UR5, R5 ;  /* 0x0000000522057c24 */ /* 0x000fe2000f8e0205 */
[----:B------:R-:W-:Y:S01]  /*e770*/  ULDC.64 UR4, c[0x0][0x330] ;  /* 0x0000cc0000047ab9 */ /* 0x000fe20000000a00 */
[----:B------:R-:W-:Y:S02]  /*e780*/  IMAD R4, R24, 0x6000, R28 ;  /* 0x0000600018047824 */ /* 0x000fe400078e021c */
[----:B------:R-:W-:Y:S02]  /*e790*/  IMAD.IADD R3, R3, 0x1, R5 ;  /* 0x0000000103037824 */ /* 0x000fe400078e0205 */
[----:B------:R-:W-:Y:S01]  /*e7a0*/  IMAD.WIDE.U32 R2, R18, UR4, R2 ;  /* 0x0000000412027c25 */ /* 0x000fe2000f8e0002 */
[----:B------:R-:W-:-:S03]  /*e7b0*/  UMOV UR4, 0xffffffff ;  /* 0xffffffff00047882 */ /* 0x000fc60000000000 */
[----:B------:R-:W-:Y:S01]  /*e7c0*/  IMAD R3, R18, UR5, R3 ;  /* 0x0000000512037c24 */ /* 0x000fe2000f8e0203 */
[----:B------:R-:W-:-:S04]  /*e7d0*/  LEA R5, P0, R2, UR6, 0x1 ;  /* 0x0000000602057c11 */ /* 0x000fc8000f8008ff */
[----:B------:R-:W-:Y:S01]  /*e7e0*/  LEA.HI.X R6, R2, UR7, R3, 0x1, P0 ;  /* 0x0000000702067c11 */ /* 0x000fe200080f0c03 */
[----:B------:R-:W-:Y:S08]  /*e7f0*/  BRA.DIV UR4, `(.L_x_470) ;  /* 0x0000003a04dc7947 */ /* 0x000ff0000b800000 */
[----:B------:R-:W0:Y:S01]  /*e800*/  S2R R2, SR_TID.X ;  /* 0x0000000000027919 */ /* 0x000e220000002100 */
[C---:B------:R-:W-:Y:S01]  /*e810*/  LOP3.LUT R7, R25.reuse, 0x1, RZ, 0xc0, !PT ;  /* 0x0000000119077812 */ /* 0x040fe200078ec0ff */
[----:B------:R-:W-:Y:S01]  /*e820*/  IMAD R4, R4, 0x2, R22 ;  /* 0x0000000204047824 */ /* 0x000fe200078e0216 */
[----:B------:R-:W-:Y:S01]  /*e830*/  LOP3.LUT P2, RZ, R25, 0x2, RZ, 0xc0, !PT ;  /* 0x0000000219ff7812 */ /* 0x000fe2000784c0ff */
[----:B------:R-:W1:Y:S01]  /*e840*/  SHFL.IDX PT, R14, R5, RZ, 0x181f ;  /* 0x00181fff050e7589 */ /* 0x000e6200000e0000 */
[----:B------:R-:W-:Y:S02]  /*e850*/  ISETP.NE.U32.AND P3, PT, R7, 0x1, PT ;  /* 0x000000010700780c */ /* 0x000fe40003f65070 */
[----:B------:R-:W-:Y:S01]  /*e860*/  LOP3.LUT P1, RZ, R25, 0x4, RZ, 0xc0, !PT ;  /* 0x0000000419ff7812 */ /* 0x000fe2000782c0ff */
[----:B------:R-:W2:Y:S01]  /*e870*/  SHFL.IDX PT, R3, R6, RZ, 0x181f ;  /* 0x00181fff06037589 */ /* 0x000ea200000e0000 */
[----:B0-----:R-:W-:-:S05]  /*e880*/  IMAD.SHL.U32 R2, R2, 0x8, RZ ;  /* 0x0000000802027824 */ /* 0x001fca00078e00ff */
[----:B------:R-:W-:-:S05]  /*e890*/  LOP3.LUT R2, R2, 0x38, RZ, 0xc0, !PT ;  /* 0x0000003802027812 */ /* 0x000fca00078ec0ff */
[----:B------:R-:W-:-:S05]  /*e8a0*/  IMAD.SHL.U32 R0, R2, 0x2, RZ ;  /* 0x0000000202007824 */ /* 0x000fca00078e00ff */
[----:B-1----:R-:W-:Y:S02]  /*e8b0*/  IADD3 R2, P0, R14, R0, RZ ;  /* 0x000000000e027210 */ /* 0x002fe40007f1e0ff */
[----:B------:R-:W0:Y:S03]  /*e8c0*/  SHFL.IDX PT, R14, R5, 0x1, 0x181f ;  /* 0x00381f00050e7f89 */ /* 0x000e2600000e0000 */
[----:B--2---:R-:W-:Y:S01]  /*e8d0*/  IMAD.X R3, RZ, RZ, R3, P0 ;  /* 0x000000ffff037224 */ /* 0x004fe200000e0603 */
[----:B------:R-:W-:-:S13]  /*e8e0*/  ISETP.LT.OR P0, PT, R32, 0x1, P3 ;  /* 0x000000012000780c */ /* 0x000fda0001f01670 */
[----:B------:R-:W-:Y:S01]  /*e8f0*/  LDGSTS.E.BYPASS.LTC128B.128 [R4+0x400], desc[UR50][R2.64], !P0 ;  /* 0x0040000002047fae */ /* 0x000fe2000c101d72 */
[----:B------:R-:W-:-:S13]  /*e900*/  ISETP.LT.OR P0, PT, R32, 0x1, !P2 ;  /* 0x000000012000780c */ /* 0x000fda0005701670 */
[----:B------:R-:W-:Y:S01]  /*e910*/  LDGSTS.E.BYPASS.LTC128B.128 [R4+0x3400], desc[UR50][R2.64+0x80], !P0 ;  /* 0x0340008002047fae */ /* 0x000fe2000c101d72 */
[----:B------:R-:W-:-:S13]  /*e920*/  ISETP.LT.OR P0, PT, R32, 0x1, !P1 ;  /* 0x000000012000780c */ /* 0x000fda0004f01670 */
[----:B------:R-:W-:Y:S01]  /*e930*/  LDGSTS.E.BYPASS.LTC128B.128 [R4+0x6400], desc[UR50][R2.64+0x100], !P0 ;  /* 0x0640010002047fae */ /* 0x000fe2000c101d72 */
[----:B------:R-:W-:-:S04]  /*e940*/  LOP3.LUT P0, RZ, R25, 0x8, RZ, 0xc0, !PT ;  /* 0x0000000819ff7812 */ /* 0x000fc8000780c0ff */
[----:B------:R-:W-:-:S13]  /*e950*/  ISETP.LT.OR P4, PT, R32, 0x1, !P0 ;  /* 0x000000012000780c */ /* 0x000fda0004781670 */
[----:B------:R1:W-:Y:S04]  /*e960*/  LDGSTS.E.BYPASS.LTC128B.128 [R4+0x9400], desc[UR50][R2.64+0x180], !P4 ;  /* 0x0940018002047fae */ /* 0x0003e8000e101d72 */
[----:B-1----:R-:W1:Y:S01]  /*e970*/  SHFL.IDX PT, R3, R6, 0x1, 0x181f ;  /* 0x00381f0006037f89 */ /* 0x002e6200000e0000 */
        /* <DEDUP_REMOVED lines=11> */
[----:B0-----:R-:W-:-:S03]  /*ea30*/  IADD3 R8, P4, R14, R0, RZ ;  /* 0x000000000e087210 */ /* 0x001fc60007f9e0ff */
[----:B------:R-:W-:Y:S04]  /*ea40*/  SHFL.IDX PT, R14, R5, 0x3, 0x181f ;  /* 0x00781f00050e7f89 */ /* 0x000fe800000e0000 */
[----:B-1----:R-:W0:Y:S02]  /*ea50*/  SHFL.IDX PT, R3, R6, 0x2, 0x181f ;  /* 0x00581f0006037f89 */ /* 0x002e2400000e0000 */
[----:B0-----:R-:W-:Y:S01]  /*ea60*/  IMAD.X R9, RZ, RZ, R3, P4 ;  /* 0x000000ffff097224 */ /* 0x001fe200020e0603 */
[----:B------:R-:W-:Y:S01]  /*ea70*/  ISETP.LT.OR P4, PT, R32, 0x21, P3 ;  /* 0x000000212000780c */ /* 0x000fe20001f81670 */
[----:B------:R-:W0:-:S12]  /*ea80*/  SHFL.IDX PT, R3, R6, 0x3, 0x181f ;  /* 0x00781f0006037f89 */ /* 0x000e1800000e0000 */
[----:B------:R-:W-:Y:S01]  /*ea90*/  LDGSTS.E.BYPASS.LTC128B.128 [R4+0x1400], desc[UR50][R8.64], !P4 ;  /* 0x0140000008047fae */ /* 0x000fe2000e101d72 */
[----:B------:R-:W-:-:S13]  /*eaa0*/  ISETP.LT.OR P4, PT, R32, 0x21, !P2 ;  /* 0x000000212000780c */ /* 0x000fda0005781670 */
[----:B------:R-:W-:Y:S01]  /*eab0*/  LDGSTS.E.BYPASS.LTC128B.128 [R4+0x4400], desc[UR50][R8.64+0x80], !P4 ;  /* 0x0440008008047fae */ /* 0x000fe2000e101d72 */
[----:B------:R-:W-:-:S13]  /*eac0*/  ISETP.LT.OR P4, PT, R32, 0x21, !P1 ;  /* 0x000000212000780c */ /* 0x000fda0004f81670 */
[----:B------:R-:W-:Y:S01]  /*ead0*/  LDGSTS.E.BYPASS.LTC128B.128 [R4+0x7400], desc[UR50][R8.64+0x100], !P4 ;  /* 0x0740010008047fae */ /* 0x000fe2000e101d72 */
[----:B------:R-:W-:-:S13]  /*eae0*/  ISETP.LT.OR P4, PT, R32, 0x21, !P0 ;  /* 0x000000212000780c */ /* 0x000fda0004781670 */
[----:B------:R-:W-:Y:S01]  /*eaf0*/  LDGSTS.E.BYPASS.LTC128B.128 [R4+0xa400], desc[UR50][R8.64+0x180], !P4 ;  /* 0x0a40018008047fae */ /* 0x000fe2000e101d72 */
[----:B------:R-:W-:-:S03]  /*eb00*/  IADD3 R2, P4, R14, R0, RZ ;  /* 0x000000000e027210 */ /* 0x000fc60007f9e0ff */
[----:B------:R-:W1:Y:S02]  /*eb10*/  SHFL.IDX PT, R14, R5, 0x4, 0x181f ;  /* 0x00981f00050e7f89 */ /* 0x000e6400000e0000 */
[----:B0-----:R-:W-:Y:S01]  /*eb20*/  IMAD.X R3, RZ, RZ, R3, P4 ;  /* 0x000000ffff037224 */ /* 0x001fe200020e0603 */
[----:B------:R-:W-:-:S13]  /*eb30*/  ISETP.LT.OR P4, PT, R32, 0x31, P3 ;  /* 0x000000312000780c */ /* 0x000fda0001f81670 */
[----:B------:R-:W-:Y:S01]  /*eb40*/  LDGSTS.E.BYPASS.LTC128B.128 [R4+0x1c00], desc[UR50][R2.64], !P4 ;  /* 0x01c0000002047fae */ /* 0x000fe2000e101d72 */
[----:B------:R-:W-:-:S13]  /*eb50*/  ISETP.LT.OR P4, PT, R32, 0x31, !P2 ;  /* 0x000000312000780c */ /* 0x000fda0005781670 */
[----:B------:R-:W-:Y:S01]  /*eb60*/  LDGSTS.E.BYPASS.LTC128B.128 [R4+0x4c00], desc[UR50][R2.64+0x80], !P4 ;  /* 0x04c0008002047fae */ /* 0x000fe2000e101d72 */
[----:B------:R-:W-:-:S13]  /*eb70*/  ISETP.LT.OR P4, PT, R32, 0x31, !P1 ;  /* 0x000000312000780c */ /* 0x000fda0004f81670 */
[----:B------:R-:W-:Y:S01]  /*eb80*/  LDGSTS.E.BYPASS.LTC128B.128 [R4+0x7c00], desc[UR50][R2.64+0x100], !P4 ;  /* 0x07c0010002047fae */ /* 0x000fe2000e101d72 */
[----:B------:R-:W-:-:S13]  /*eb90*/  ISETP.LT.OR P4, PT, R32, 0x31, !P0 ;  /* 0x000000312000780c */ /* 0x000fda0004781670 */
[----:B------:R0:W-:Y:S04]  /*eba0*/  LDGSTS.E.BYPASS.LTC128B.128 [R4+0xac00], desc[UR50][R2.64+0x180], !P4 ;  /* 0x0ac0018002047fae */ /* 0x0001e8000e101d72 */
[----:B0-----:R-:W0:Y:S01]  /*ebb0*/  SHFL.IDX PT, R3, R6, 0x4, 0x181f ;  /* 0x00981f0006037f89 */ /* 0x001e2200000e0000 */
[----:B-1----:R-:W-:-:S03]  /*ebc0*/  IADD3 R2, P4, R14, R0, RZ ;  /* 0x000000000e027210 */ /* 0x002fc60007f9e0ff */
[----:B------:R-:W1:Y:S04]  /*ebd0*/  SHFL.IDX PT, R6, R6, 0x5, 0x181f ;  /* 0x00b81f0006067f89 */ /* 0x000e6800000e0000 */
[----:B------:R2:W3:Y:S01]  /*ebe0*/  SHFL.IDX PT, R14, R5, 0x5, 0x181f ;  /* 0x00b81f00050e7f89 */ /* 0x0004e200000e0000 */
[----:B0-----:R-:W-:Y:S01]  /*ebf0*/  IMAD.X R3, RZ, RZ, R3, P4 ;  /* 0x000000ffff037224 */ /* 0x001fe200020e0603 */
        /* <DEDUP_REMOVED lines=8> */
.L_x_566:
[C---:B------:R-:W-:Y:S02]  /*ec80*/  ISETP.LT.OR P3, PT, R32.reuse, 0x51, P3 ;  /* 0x000000512000780c */ /* 0x040fe40001f61670 */
[C---:B------:R-:W-:Y:S02]  /*ec90*/  ISETP.LT.OR P2, PT, R32.reuse, 0x51, !P2 ;  /* 0x000000512000780c */ /* 0x040fe40005741670 */
[----:B------:R-:W-:Y:S02]  /*eca0*/  ISETP.LT.OR P1, PT, R32, 0x51, !P1 ;  /* 0x000000512000780c */ /* 0x000fe40004f21670 */
[----:B0-2---:R-:W-:Y:S02]  /*ecb0*/  IADD3 R2, P4, R14, R0, RZ ;  /* 0x000000000e027210 */ /* 0x005fe40007f9e0ff */
[----:B------:R-:W-:-:S03]  /*ecc0*/  ISETP.LT.OR P0, PT, R32, 0x51, !P0 ;  /* 0x000000512000780c */ /* 0x000fc60004701670 */
[----:B------:R-:W-:-:S05]  /*ecd0*/  IMAD.X R3, RZ, RZ, R6, P4 ;  /* 0x000000ffff037224 */ /* 0x000fca00020e0606 */
[----:B------:R-:W-:Y:S01]  /*ece0*/  @!PT LDS RZ, [RZ] ;  /* 0x00000000fffff984 */ /* 0x000fe20000000800 */
[----:B------:R-:W-:Y:S01]  /*ecf0*/  @!PT LDS RZ, [RZ] ;  /* 0x00000000fffff984 */ /* 0x000fe20000000800 */
[----:B------:R-:W-:Y:S01]  /*ed00*/  @!PT LDS RZ, [RZ] ;  /* 0x00000000fffff984 */ /* 0x000fe20000000800 */
[----:B------:R0:W-:Y:S04]  /*ed10*/  LDGSTS.E.BYPASS.LTC128B.128 [R4+0x2c00], desc[UR50][R2.64], !P3 ;  /* 0x02c0000002047fae */ /* 0x0001e8000d901d72 */
[----:B------:R0:W-:Y:S04]  /*ed20*/  LDGSTS.E.BYPASS.LTC128B.128 [R4+0x5c00], desc[UR50][R2.64+0x80], !P2 ;  /* 0x05c0008002047fae */ /* 0x0001e8000d101d72 */
[----:B------:R0:W-:Y:S04]  /*ed30*/  LDGSTS.E.BYPASS.LTC128B.128 [R4+0x8c00], desc[UR50][R2.64+0x100], !P1 ;  /* 0x08c0010002047fae */ /* 0x0001e8000c901d72 */
[----:B------:R0:W-:Y:S01]  /*ed40*/  LDGSTS.E.BYPASS.LTC128B.128 [R4+0xbc00], desc[UR50][R2.64+0x180], !P0 ;  /* 0x0bc0018002047fae */ /* 0x0001e2000c101d72 */
[----:B------:R-:W-:Y:S01]  /*ed50*/  PLOP3.LUT P0, PT, PT, PT, PT, 0x80, 0x0 ;  /* 0x000000000000781c */ /* 0x000fe20003f0f070 */
[----:B------:R-:W-:-:S12]  /*ed60*/  NOP ;  /* 0x0000000000007918 */ /* 0x000fd80000000000 */
.L_x_471:
[----:B------:R-:W-:Y:S02]  /*ed70*/  PLOP3.LUT P1, PT, P1, P0, PT, 0xa2, 0x0 ;  /* 0x000000000000781c */ /* 0x000fe40000f21472 */
[----:B------:R-:W-:-:S08]  /*ed80*/  @P0 R2UR P1, UR4, R33 ;  /* 0x00000000210402ca */ /* 0x000fd00000020000 */
[----:B------:R-:W-:-:S05]  /*ed90*/  @P0 PLOP3.LUT P0, PT, P1, PT, PT, 0x80, 0x0 ;  /* 0x000000000000081c */ /* 0x000fca0000f0f070 */
[----:B------:R-:W-:Y:S01]  /*eda0*/  @!P1 SYNCS.ARRIVE.TRANS64.RED.A0T1 RZ, [UR4+0x22850], RZ ;  /* 0x022850ffffff99a7 */ /* 0x000fe20008200404 */
[----:B------:R-:W-:Y:S07]  /*edb0*/  @!P1 ARRIVES.LDGSTSBAR.64.TRANSCNT [UR4+0x22850] ;  /* 0x02285000ff0099b0 */ /* 0x000fee0008000a84 */
[----:B------:R-:W-:Y:S05]  /*edc0*/  @P0 BRA.U.ANY `(.L_x_471) ;  /* 0xfffffffd00e80947 */ /* 0x000fea000393ffff */
[----:B------:R-:W-:Y:S01]  /*edd0*/  NOP ;  /* 0x0000000000007918 */ /* 0x000fe20000000000 */
[----:B0-----:R-:W-:-:S05]  /*ede0*/  IMAD.U32 R2, RZ, RZ, UR36 ;  /* 0x00000024ff027e24 */ /* 0x001fca000f8e00ff */
[----:B------:R-:W-:-:S13]  /*edf0*/  ISETP.NE.AND P2, PT, R2, 0x3, PT ;  /* 0x000000030200780c */ /* 0x000fda0003f45270 */
[----:B------:R-:W-:Y:S05]  /*ee00*/  @!P2 BRA `(.L_x_472) ;  /* 0x000000000004a947 */ /* 0x000fea0003800000 */
[----:B------:R-:W-:Y:S01]  /*ee10*/  BPT.TRAP 0x1 ;  /* 0x000000040000795c */ /* 0x000fe20000300000 */
.L_x_472:
[----:B------:R-:W2:Y:S01]  /*ee20*/  LDL.LU R2, [R1+0x18] ;  /* 0x0000180001027983 */ /* 0x000ea20000300800 */
[----:B------:R0:W-:Y:S01]  /*ee30*/  SYNCS.ARRIVE.TRANS64.A1T0 RZ, [R33+URZ+0x22850], RZ ;  /* 0x022850ff21ff79a7 */ /* 0x0001e2000810003f */
[----:B------:R-:W-:Y:S01]  /*ee40*/  BSSY B0, `(.L_x_473) ;  /* 0x00000dc000007945 */ /* 0x000fe20003800000 */
[----:B--2---:R-:W-:-:S05]  /*ee50*/  VIADD R21, R2, 0xfffffffe ;  /* 0xfffffffe02157836 */ /* 0x004fca0000000000 */
[----:B------:R-:W-:-:S13]  /*ee60*/  ISETP.GE.AND P0, PT, R21, R29, PT ;  /* 0x0000001d1500720c */ /* 0x000fda0003f06270 */
[----:B0-----:R-:W-:Y:S05]  /*ee70*/  @!P0 BRA `(.L_x_474) ;  /* 0x0000000c00608947 */ /* 0x001fea0003800000 */
.L_x_487:
[----:B0-----:R-:W0:Y:S01]  /*ee80*/  S2R R2, SR_TID.X ;  /* 0x0000000000027919 */ /* 0x001e220000002100 */
[----:B-1----:R-:W1:Y:S01]  /*ee90*/  LDC R3, c[0x0][0x430] ;  /* 0x00010c00ff037b82 */ /* 0x002e620000000800 */
[----:B------:R-:W-:Y:S02]  /*eea0*/  IMAD R8, R21, 0x60, R30 ;  /* 0x0000006015087824 */ /* 0x000fe400078e021e */
[----:B------:R-:W-:Y:S01]  /*eeb0*/  VIADD R24, R24, 0x1 ;  /* 0x0000000118187836 */ /* 0x000fe20000000000 */
[----:B-1----:R-:W-:Y:S02]  /*eec0*/  ISETP.NE.AND P0, PT, R3, 0x1, PT ;  /* 0x000000010300780c */ /* 0x002fe40003f05270 */
[----:B0-----:R-:W-:-:S04]  /*eed0*/  LOP3.LUT R2, R2, 0x7f, RZ, 0xc0, !PT ;  /* 0x0000007f02027812 */ /* 0x001fc800078ec0ff */
[----:B------:R-:W-:Y:S02]  /*eee0*/  SHF.R.U32.HI R4, RZ, 0x3, R2 ;  /* 0x00000003ff047819 */ /* 0x000fe40000011602 */
[----:B------:R-:W0:Y:S05]  /*eef0*/  S2R R2, SR_TID.X ;  /* 0x0000000000027919 */ /* 0x000e2a0000002100 */
[----:B------:R-:W1:Y:S08]  /*ef00*/  @P0 LDC R3, c[0x0][0x434] ;  /* 0x00010d00ff030b82 */ /* 0x000e700000000800 */
[----:B------:R-:W2:Y:S01]  /*ef10*/  @P0 LDC R7, c[0x0][0x438] ;  /* 0x00010e00ff070b82 */ /* 0x000ea20000000800 */
[----:B0-----:R-:W-:-:S05]  /*ef20*/  IMAD.SHL.U32 R2, R2, 0x10, RZ ;  /* 0x0000001002027824 */ /* 0x001fca00078e00ff */
[----:B------:R-:W-:-:S04]  /*ef30*/  LOP3.LUT R2, R4, 0x70, R2, 0xf8, !PT ;  /* 0x0000007004027812 */ /* 0x000fc800078ef802 */
[C---:B------:R-:W-:Y:S01]  /*ef40*/  ISETP.GT.U32.AND P1, PT, R2.reuse, 0x5f, PT ;  /* 0x0000005f0200780c */ /* 0x040fe20003f24070 */
[----:B------:R-:W-:-:S04]  /*ef50*/  IMAD.IADD R8, R2, 0x1, R8 ;  /* 0x0000000102087824 */ /* 0x000fc800078e0208 */
[----:B-1----:R-:W-:-:S04]  /*ef60*/  @P0 IMAD.HI.U32 R2, R8, R3, RZ ;  /* 0x0000000308020227 */ /* 0x002fc800078e00ff */
[----:B------:R-:W-:Y:S01]  /*ef70*/  IMAD.MOV.U32 R9, RZ, RZ, R8 ;  /* 0x000000ffff097224 */ /* 0x000fe200078e0008 */
[----:B--2---:R-:W-:-:S03]  /*ef80*/  @P0 SHF.R.U32.HI R9, RZ, R7, R2 ;  /* 0x00000007ff090219 */ /* 0x004fc60000011602 */
[----:B------:R-:W0:Y:S01]  /*ef90*/  @!P1 LDC.64 R4, c[0x0][0x428] ;  /* 0x00010a00ff049b82 */ /* 0x000e220000000a00 */
[----:B------:R-:W-:-:S07]  /*efa0*/  @!P1 SHF.R.S32.HI R3, RZ, 0x1f, R9 ;  /* 0x0000001fff039819 */ /* 0x000fce0000011409 */
[----:B------:R-:W1:Y:S01]  /*efb0*/  @!P1 LDC.64 R6, c[0x0][0x418] ;  /* 0x00010600ff069b82 */ /* 0x000e620000000a00 */
[----:B0-----:R-:W-:-:S04]  /*efc0*/  @!P1 IMAD R2, R31, R4, RZ ;  /* 0x000000041f029224 */ /* 0x001fc800078e02ff */
[----:B------:R-:W-:Y:S02]  /*efd0*/  @!P1 IMAD R5, R27, R5, R2 ;  /* 0x000000051b059224 */ /* 0x000fe400078e0202 */
[----:B------:R-:W-:-:S04]  /*efe0*/  @!P1 IMAD.MOV.U32 R2, RZ, RZ, R9 ;  /* 0x000000ffff029224 */ /* 0x000fc800078e0009 */
[----:B------:R-:W-:-:S04]  /*eff0*/  @!P1 IMAD.WIDE.U32 R2, R27, R4, R2 ;  /* 0x000000041b029225 */ /* 0x000fc800078e0002 */
[----:B------:R-:W-:Y:S01]  /*f000*/  @!P1 IMAD.IADD R3, R5, 0x1, R3 ;  /* 0x0000000105039824 */ /* 0x000fe200078e0203 */
[C---:B-1----:R-:W-:Y:S01]  /*f010*/  @!P1 LEA R6, P0, R2.reuse, R6, 0x2 ;  /* 0x0000000602069211 */ /* 0x042fe200078010ff */
[----:B------:R-:W-:Y:S02]  /*f020*/  IMAD.MOV.U32 R4, RZ, RZ, RZ ;  /* 0x000000ffff047224 */ /* 0x000fe400078e00ff */
[----:B------:R-:W-:Y:S01]  /*f030*/  IMAD.U32 R10, RZ, RZ, UR36 ;  /* 0x00000024ff0a7e24 */ /* 0x000fe2000f8e00ff */
[----:B------:R-:W-:Y:S01]  /*f040*/  @!P1 LEA.HI.X R7, R2, R7, R3, 0x2, P0 ;  /* 0x0000000702079211 */ /* 0x000fe200000f1403 */
[----:B------:R-:W-:Y:S01]  /*f050*/  IMAD.MOV R5, RZ, RZ, -R9 ;  /* 0x000000ffff057224 */ /* 0x000fe200078e0a09 */
[----:B------:R-:W-:-:S03]  /*f060*/  ISETP.NE.AND P0, PT, R24, 0x2, PT ;  /* 0x000000021800780c */ /* 0x000fc60003f05270 */
[----:B------:R0:W5:Y:S01]  /*f070*/  @!P1 LDG.E R4, desc[UR50][R6.64] ;  /* 0x0000003206049981 */ /* 0x000162000c1e1900 */
[----:B------:R-:W-:Y:S01]  /*f080*/  ISETP.NE.AND P1, PT, R10, 0x3, PT ;  /* 0x000000030a00780c */ /* 0x000fe20003f25270 */
[----:B------:R-:W-:Y:S05]  /*f090*/  YIELD ;  /* 0x0000000000007946 */ /* 0x000fea0003800000 */
[----:B------:R-:W-:Y:S01]  /*f0a0*/  ULDC UR4, c[0x0][0x430] ;  /* 0x00010c0000047ab9 */ /* 0x000fe20000000800 */
[----:B------:R-:W-:Y:S01]  /*f0b0*/  IMAD.MOV.U32 R2, RZ, RZ, R21 ;  /* 0x000000ffff027224 */ /* 0x000fe200078e0015 */
[----:B------:R-:W-:Y:S01]  /*f0c0*/  SEL R3, RZ, 0x1, P0 ;  /* 0x00000001ff037807 */ /* 0x000fe20000000000 */
[----:B------:R-:W-:Y:S01]  /*f0d0*/  IMAD R5, R5, UR4, R8 ;  /* 0x0000000405057c24 */ /* 0x000fe2000f8e0208 */
[----:B------:R-:W-:Y:S01]  /*f0e0*/  SEL R24, R24, RZ, P0 ;  /* 0x000000ff18187207 */ /* 0x000fe20000000000 */
[----:B------:R-:W-:Y:S01]  /*f0f0*/  VIADD R21, R21, 0xffffffff ;  /* 0xffffffff15157836 */ /* 0x000fe20000000000 */
[----:B------:R-:W-:-:S02]  /*f100*/  LOP3.LUT R26, R26, R3, RZ, 0x3c, !PT ;  /* 0x000000031a1a7212 */ /* 0x000fc400078e3cff */
[----:B------:R-:W-:Y:S01]  /*f110*/  ISETP.GT.AND P2, PT, R2, R29, PT ;  /* 0x0000001d0200720c */ /* 0x000fe20003f44270 */
[----:B0-----:R-:W-:-:S12]  /*f120*/  @!P1 BRA `(.L_x_475) ;  /* 0x0000000000049947 */ /* 0x001fd80003800000 */
[----:B------:R-:W-:Y:S01]  /*f130*/  BPT.TRAP 0x1 ;  /* 0x000000040000795c */ /* 0x000fe20000300000 */
.L_x_475:
[----:B------:R-:W-:Y:S01]  /*f140*/  IMAD R10, R24, 0x8, R22 ;  /* 0x00000008180a7824 */ /* 0x000fe200078e0216 */
[----:B------:R-:W-:Y:S01]  /*f150*/  SHF.L.U32 R20, R26, 0x1f, RZ ;  /* 0x0000001f1a147819 */ /* 0x000fe200000006ff */
[----:B------:R-:W-:Y:S01]  /*f160*/  BSSY B1, `(.L_x_476) ;  /* 0x0000004000017945 */ /* 0x000fe20003800000 */
[----:B------:R-:W-:Y:S02]  /*f170*/  SHF.R.S32.HI R9, RZ, 0x1f, R5 ;  /* 0x0000001fff097819 */ /* 0x000fe40000011405 */
[----:B------:R-:W0:Y:S02]  /*f180*/  SYNCS.PHASECHK.TRANS64.TRYWAIT P0, [R10+URZ+0x22840], R20 ;  /* 0x022840140a0075a7 */ /* 0x000e24000800017f */
[----:B0-----:R-:W-:Y:S05]  /*f190*/  @!P0 BRA `(.L_x_477) ;  /* 0x0000003800bc8947 */ /* 0x001fea0003800000 */
.L_x_567:
[----:B------:R-:W-:Y:S05]  /*f1a0*/  BSYNC B1 ;  /* 0x0000000000017941 */ /* 0x000fea0003800000 */
.L_x_476:
[----:B------:R-:W-:Y:S01]  /*f1b0*/  ULDC.64 UR4, c[0x0][0x300] ;  /* 0x0000c00000047ab9 */ /* 0x000fe20000000a00 */
[----:B-----5:R-:W-:Y:S01]  /*f1c0*/  SHF.R.S32.HI R17, RZ, 0x1f, R4 ;  /* 0x0000001fff117819 */ /* 0x020fe20000011404 */
[----:B------:R-:W-:Y:S01]  /*f1d0*/  IMAD R2, R9, UR4, RZ ;  /* 0x0000000409027c24 */ /* 0x000fe2000f8e02ff */
[----:B------:R-:W-:Y:S01]  /*f1e0*/  ULDC.64 UR6, c[0x0][0x2e8] ;  /* 0x0000ba0000067ab9 */ /* 0x000fe20000000a00 */
[----:B------:R-:W-:Y:S02]  /*f1f0*/  LOP3.LUT P1, RZ, R23, 0x1, RZ, 0xc0, !PT ;  /* 0x0000000117ff7812 */ /* 0x000fe4000782c0ff */
[C---:B------:R-:W-:Y:S02]  /*f200*/  IMAD R7, R5.reuse, UR5, R2 ;  /* 0x0000000505077c24 */ /* 0x040fe4000f8e0202 */
[----:B------:R-:W-:Y:S01]  /*f210*/  IMAD.WIDE.U32 R2, R5, UR4, RZ ;  /* 0x0000000405027c25 */ /* 0x000fe2000f8e00ff */
[----:B------:R-:W-:-:S03]  /*f220*/  ULDC.64 UR4, c[0x0][0x310] ;  /* 0x0000c40000047ab9 */ /* 0x000fc60000000a00 */
[----:B------:R-:W-:Y:S02]  /*f230*/  IMAD.IADD R3, R3, 0x1, R7 ;  /* 0x0000000103037824 */ /* 0x000fe400078e0207 */
[----:B------:R-:W-:Y:S02]  /*f240*/  IMAD R7, R17, UR4, RZ ;  /* 0x0000000411077c24 */ /* 0x000fe4000f8e02ff */
        /* <DEDUP_REMOVED lines=11> */
[----:B------:R-:W1:Y:S01]  /*f300*/  SHFL.IDX PT, R2, R6, RZ, 0x181f ;  /* 0x00181fff06027589 */ /* 0x000e6200000e0000 */
[----:B------:R-:W-:-:S03]  /*f310*/  IMAD R7, R7, 0x2, R22 ;  /* 0x0000000207077824 */ /* 0x000fc600078e0216 */
[----:B------:R-:W2:Y:S04]  /*f320*/  SHFL.IDX PT, R3, R8, RZ, 0x181f ;  /* 0x00181fff08037589 */ /* 0x000ea800000e0000 */
[----:B------:R-:W-:Y:S01]  /*f330*/  SHFL.IDX PT, R14, R6, 0x5, 0x181f ;  /* 0x00b81f00060e7f89 */ /* 0x000fe200000e0000 */
[----:B-1----:R-:W-:-:S05]  /*f340*/  IADD3 R2, P0, R2, R0, RZ ;  /* 0x0000000002027210 */ /* 0x002fca0007f1e0ff */
[----:B--2---:R-:W-:-:S05]  /*f350*/  IMAD.X R3, RZ, RZ, R3, P0 ;  /* 0x000000ffff037224 */ /* 0x004fca00000e0603 */
[----:B------:R1:W-:Y:S04]  /*f360*/  LDGSTS.E.BYPASS.LTC128B.128 [R7+0x1c400], desc[UR50][R2.64], !P1 ;  /* 0x1c40000002077fae */ /* 0x0003e8000c901d72 */
[----:B-1----:R-:W1:Y:S04]  /*f370*/  SHFL.IDX PT, R2, R6, 0x1, 0x181f ;  /* 0x00381f0006027f89 */ /* 0x002e6800000e0000 */
[----:B------:R-:W2:Y:S01]  /*f380*/  SHFL.IDX PT, R3, R8, 0x1, 0x181f ;  /* 0x00381f0008037f89 */ /* 0x000ea200000e0000 */
        /* <DEDUP_REMOVED lines=14> */
[----:B------:R-:W2:Y:S04]  /*f470*/  SHFL.IDX PT, R3, R8, 0x4, 0x181f ;  /* 0x00981f0008037f89 */ /* 0x000ea800000e0000 */
[----:B------:R-:W3:Y:S01]  /*f480*/  SHFL.IDX PT, R8, R8, 0x5, 0x181f ;  /* 0x00b81f0008087f89 */ /* 0x000ee200000e0000 */
[----:B-1----:R-:W-:-:S05]  /*f490*/  IADD3 R2, P0, R2, R0, RZ ;  /* 0x0000000002027210 */ /* 0x002fca0007f1e0ff */
[----:B--2---:R-:W-:-:S05]  /*f4a0*/  IMAD.X R3, RZ, RZ, R3, P0 ;  /* 0x000000ffff037224 */ /* 0x004fca00000e0603 */
[----:B---3--:R1:W-:Y:S03]  /*f4b0*/  LDGSTS.E.BYPASS.LTC128B.128 [R7+0x1e400], desc[UR50][R2.64], !P1 ;  /* 0x1e40000002077fae */ /* 0x0083e6000c901d72 */
.L_x_581:
[----:B-1----:R-:W-:-:S05]  /*f4c0*/  IADD3 R2, P0, R14, R0, RZ ;  /* 0x000000000e027210 */ /* 0x002fca0007f1e0ff */
[----:B------:R-:W-:Y:S01]  /*f4d0*/  IMAD.X R3, RZ, RZ, R8, P0 ;  /* 0x000000ffff037224 */ /* 0x000fe200000e0608 */
[----:B------:R-:W-:-:S04]  /*f4e0*/  PLOP3.LUT P0, PT, PT, PT, PT, 0x80, 0x0 ;  /* 0x000000000000781c */ /* 0x000fc80003f0f070 */
[----:B------:R-:W-:Y:S01]  /*f4f0*/  @!PT LDS RZ, [RZ] ;  /* 0x00000000fffff984 */ /* 0x000fe20000000800 */
[----:B------:R-:W-:Y:S01]  /*f500*/  @!PT LDS RZ, [RZ] ;  /* 0x00000000fffff984 */ /* 0x000fe20000000800 */
[----:B------:R-:W-:Y:S01]  /*f510*/  @!PT LDS RZ, [RZ] ;  /* 0x00000000fffff984 */ /* 0x000fe20000000800 */
[----:B------:R1:W-:Y:S01]  /*f520*/  LDGSTS.E.BYPASS.LTC128B.128 [R7+0x1ec00], desc[UR50][R2.64], !P1 ;  /* 0x1ec0000002077fae */ /* 0x0003e2000c901d72 */
[----:B------:R-:W-:-:S08]  /*f530*/  NOP ;  /* 0x0000000000007918 */ /* 0x000fd00000000000 */
.L_x_479:
[----:B------:R-:W-:Y:S02]  /*f540*/  PLOP3.LUT P1, PT, P1, P0, PT, 0xa2, 0x0 ;  /* 0x000000000000781c */ /* 0x000fe40000f21472 */
[----:B------:R-:W-:-:S08]  /*f550*/  @P0 R2UR P1, UR4, R10 ;  /* 0x000000000a0402ca */ /* 0x000fd00000020000 */
[----:B------:R-:W-:-:S05]  /*f560*/  @P0 PLOP3.LUT P0, PT, P1, PT, PT, 0x80, 0x0 ;  /* 0x000000000000081c */ /* 0x000fca0000f0f070 */
[----:B------:R-:W-:Y:S01]  /*f570*/  @!P1 SYNCS.ARRIVE.TRANS64.RED.A0T1 RZ, [UR4+0x22830], RZ ;  /* 0x022830ffffff99a7 */ /* 0x000fe20008200404 */
[----:B------:R-:W-:Y:S07]  /*f580*/  @!P1 ARRIVES.LDGSTSBAR.64.TRANSCNT [UR4+0x22830] ;  /* 0x02283000ff0099b0 */ /* 0x000fee0008000a84 */
[----:B------:R-:W-:Y:S05]  /*f590*/  @P0 BRA.U.ANY `(.L_x_479) ;  /* 0xfffffffd00e80947 */ /* 0x000fea000393ffff */
[----:B------:R-:W-:Y:S01]  /*f5a0*/  NOP ;  /* 0x0000000000007918 */ /* 0x000fe20000000000 */
[----:B-1----:R-:W-:-:S05]  /*f5b0*/  IMAD.U32 R2, RZ, RZ, UR36 ;  /* 0x00000024ff027e24 */ /* 0x002fca000f8e00ff */
[----:B------:R-:W-:-:S13]  /*f5c0*/  ISETP.NE.AND P3, PT, R2, 0x3, PT ;  /* 0x000000030200780c */ /* 0x000fda0003f65270 */
[----:B------:R-:W-:Y:S05]  /*f5d0*/  @!P3 BRA `(.L_x_480) ;  /* 0x000000000004b947 */ /* 0x000fea0003800000 */
[----:B------:R-:W-:Y:S01]  /*f5e0*/  BPT.TRAP 0x1 ;  /* 0x000000040000795c */ /* 0x000fe20000300000 */
.L_x_480:
[----:B------:R1:W-:Y:S01]  /*f5f0*/  SYNCS.ARRIVE.TRANS64.A1T0 RZ, [R10+URZ+0x22830], RZ ;  /* 0x022830ff0aff79a7 */ /* 0x0003e2000810003f */
[----:B------:R-:W-:Y:S05]  /*f600*/  @!P3 BRA `(.L_x_481) ;  /* 0x000000000004b947 */ /* 0x000fea0003800000 */
[----:B------:R-:W-:Y:S01]  /*f610*/  BPT.TRAP 0x1 ;  /* 0x000000040000795c */ /* 0x000fe20000300000 */
.L_x_481:
[----:B------:R-:W2:Y:S01]  /*f620*/  SYNCS.PHASECHK.TRANS64.TRYWAIT P0, [R10+URZ+0x22860], R20 ;  /* 0x022860140a0075a7 */ /* 0x000ea2000800017f */
[----:B------:R-:W-:Y:S04]  /*f630*/  BSSY B1, `(.L_x_482) ;  /* 0x0000002000017945 */ /* 0x000fe80003800000 */
[----:B--2---:R-:W-:Y:S05]  /*f640*/  @!P0 BRA `(.L_x_483) ;  /* 0x0000003c00448947 */ /* 0x004fea0003800000 */
.L_x_582:
[----:B------:R-:W-:Y:S05]  /*f650*/  BSYNC B1 ;  /* 0x0000000000017941 */ /* 0x000fea0003800000 */
.L_x_482:
[----:B------:R-:W-:Y:S01]  /*f660*/  ULDC.64 UR4, c[0x0][0x328] ;  /* 0x0000ca0000047ab9 */ /* 0x000fe20000000a00 */
[----:B------:R-:W-:Y:S01]  /*f670*/  ULDC.64 UR6, c[0x0][0x318] ;  /* 0x0000c60000067ab9 */ /* 0x000fe20000000a00 */
[----:B------:R-:W-:Y:S01]  /*f680*/  IMAD R2, R9, UR4, RZ ;  /* 0x0000000409027c24 */ /* 0x000fe2000f8e02ff */
[C---:B------:R-:W-:Y:S01]  /*f690*/  LOP3.LUT P5, RZ, R23.reuse, 0x10, RZ, 0xc0, !PT ;  /* 0x0000001017ff7812 */ /* 0x040fe200078ac0ff */
[----:B0-2---:R-:W-:Y:S01]  /*f6a0*/  IMAD R20, R24, 0x6000, R28 ;  /* 0x0000600018147824 */ /* 0x005fe200078e021c */
[----:B------:R-:W-:Y:S01]  /*f6b0*/  LOP3.LUT P4, RZ, R23, 0x8, RZ, 0xc0, !PT ;  /* 0x0000000817ff7812 */ /* 0x000fe2000788c0ff */
[----:B------:R-:W-:Y:S01]  /*f6c0*/  IMAD R7, R5, UR5, R2 ;  /* 0x0000000505077c24 */ /* 0x000fe2000f8e0202 */
[----:B------:R-:W-:Y:S01]  /*f6d0*/  LOP3.LUT P3, RZ, R23, 0x4, RZ, 0xc0, !PT ;  /* 0x0000000417ff7812 */ /* 0x000fe2000786c0ff */
[----:B------:R-:W-:Y:S01]  /*f6e0*/  IMAD.WIDE.U32 R2, R5, UR4, RZ ;  /* 0x0000000405027c25 */ /* 0x000fe2000f8e00ff */
[----:B------:R-:W-:Y:S01]  /*f6f0*/  ULDC.64 UR4, c[0x0][0x338] ;  /* 0x0000ce0000047ab9 */ /* 0x000fe20000000a00 */
[----:B------:R-:W-:-:S02]  /*f700*/  LOP3.LUT P1, RZ, R23, 0x2, RZ, 0xc0, !PT ;  /* 0x0000000217ff7812 */ /* 0x000fc4000782c0ff */
[----:B------:R-:W-:Y:S02]  /*f710*/  IMAD.IADD R3, R3, 0x1, R7 ;  /* 0x0000000103037824 */ /* 0x000fe400078e0207 */
[----:B------:R-:W-:Y:S02]  /*f720*/  IMAD R17, R17, UR4, RZ ;  /* 0x0000000411117c24 */ /* 0x000fe4000f8e02ff */
[----:B------:R-:W-:-:S04]  /*f730*/  IMAD.WIDE.U32 R2, R4, UR4, R2 ;  /* 0x0000000404027c25 */ /* 0x000fc8000f8e0002 */
[----:B------:R-:W-:Y:S01]  /*f740*/  IMAD R17, R4, UR5, R17 ;  /* 0x0000000504117c24 */ /* 0x000fe2000f8e0211 */
[----:B------:R-:W-:-:S03]  /*f750*/  ULDC.64 UR4, c[0x0][0x330] ;  /* 0x0000cc0000047ab9 */ /* 0x000fc60000000a00 */
[----:B------:R-:W-:Y:S02]  /*f760*/  IMAD.IADD R3, R3, 0x1, R17 ;  /* 0x0000000103037824 */ /* 0x000fe400078e0211 */
[----:B------:R-:W-:Y:S01]  /*f770*/  IMAD.WIDE.U32 R2, R18, UR4, R2 ;  /* 0x0000000412027c25 */ /* 0x000fe2000f8e0002 */
[----:B------:R-:W-:-:S03]  /*f780*/  UMOV UR4, 0xffffffff ;  /* 0xffffffff00047882 */ /* 0x000fc60000000000 */
[----:B------:R-:W-:Y:S01]  /*f790*/  IMAD R25, R18, UR5, R3 ;  /* 0x0000000512197c24 */ /* 0x000fe2000f8e0203 */
[----:B------:R-:W-:-:S04]  /*f7a0*/  LEA R17, P0, R2, UR6, 0x1 ;  /* 0x0000000602117c11 */ /* 0x000fc8000f8008ff */
[----:B------:R-:W-:Y:S01]  /*f7b0*/  LEA.HI.X R25, R2, UR7, R25, 0x1, P0 ;  /* 0x0000000702197c11 */ /* 0x000fe200080f0c19 */
[----:B------:R-:W-:Y:S08]  /*f7c0*/  BRA.DIV UR4, `(.L_x_484) ;  /* 0x0000003a04f87947 */ /* 0x000ff0000b800000 */
[----:B------:R-:W0:Y:S01]  /*f7d0*/  SHFL.IDX PT, R14, R17, RZ, 0x181f ;  /* 0x00181fff110e7589 */ /* 0x000e2200000e0000 */
[----:B------:R-:W-:-:S03]  /*f7e0*/  IMAD R20, R20, 0x2, R22 ;  /* 0x0000000214147824 */ /* 0x000fc600078e0216 */
[----:B------:R-:W2:Y:S04]  /*f7f0*/  SHFL.IDX PT, R3, R25, RZ, 0x181f ;  /* 0x00181fff19037589 */ /* 0x000ea800000e0000 */
[----:B------:R-:W-:Y:S04]  /*f800*/  SHFL.IDX PT, R4, R25, 0x1, 0x181f ;  /* 0x00381f0019047f89 */ /* 0x000fe800000e0000 */
[----:B------:R-:W-:Y:S04]  /*f810*/  SHFL.IDX PT, R8, R17, 0x2, 0x181f ;  /* 0x00581f0011087f89 */ /* 0x000fe800000e0000 */
[----:B------:R-:W-:Y:S01]  /*f820*/  SHFL.IDX PT, R5, R25, 0x3, 0x181f ;  /* 0x00781f0019057f89 */ /* 0x000fe200000e0000 */
[----:B0-----:R-:W-:-:S03]  /*f830*/  IADD3 R2, P0, R14, R0, RZ ;  /* 0x000000000e027210 */ /* 0x001fc60007f1e0ff */
[----:B------:R-:W0:Y:S02]  /*f840*/  SHFL.IDX PT, R14, R17, 0x1, 0x181f ;  /* 0x00381f00110e7f89 */ /* 0x000e2400000e0000 */
[----:B--2---:R-:W-:-:S05]  /*f850*/  IMAD.X R3, RZ, RZ, R3, P0 ;  /* 0x000000ffff037224 */ /* 0x004fca00000e0603 */
[----:B------:R-:W-:Y:S04]  /*f860*/  LDGSTS.E.BYPASS.LTC128B.128 [R20+0x400], desc[UR50][R2.64], !P5 ;  /* 0x0040000002147fae */ /* 0x000fe8000e901d72 */
[----:B------:R-:W-:Y:S04]  /*f870*/  LDGSTS.E.BYPASS.LTC128B.128 [R20+0x3400], desc[UR50][R2.64+0x80], !P4 ;  /* 0x0340008002147fae */ /* 0x000fe8000e101d72 */
[----:B------:R-:W-:Y:S04]  /*f880*/  LDGSTS.E.BYPASS.LTC128B.128 [R20+0x6400], desc[UR50][R2.64+0x100], !P3 ;  /* 0x0640010002147fae */ /* 0x000fe8000d901d72 */
[----:B------:R2:W-:Y:S01]  /*f890*/  LDGSTS.E.BYPASS.LTC128B.128 [R20+0x9400], desc[UR50][R2.64+0x180], !P1 ;  /* 0x0940018002147fae */ /* 0x0005e2000c901d72 */
[----:B0-----:R-:W-:-:S03]  /*f8a0*/  IADD3 R6, P0, R14, R0, RZ ;  /* 0x000000000e067210 */ /* 0x001fc60007f1e0ff */
[----:B------:R-:W-:Y:S02]  /*f8b0*/  SHFL.IDX PT, R14, R17, 0x3, 0x181f ;  /* 0x00781f00110e7f89 */ /* 0x000fe400000e0000 */
[----:B------:R-:W-:Y:S01]  /*f8c0*/  IMAD.X R7, RZ, RZ, R4, P0 ;  /* 0x000000ffff077224 */ /* 0x000fe200000e0604 */
[-C--:B------:R-:W-:Y:S01]  /*f8d0*/  IADD3 R8, P0, R8, R0.reuse, RZ ;  /* 0x0000000008087210 */ /* 0x080fe20007f1e0ff */
[----:B------:R-:W0:Y:S04]  /*f8e0*/  SHFL.IDX PT, R4, R25, 0x2, 0x181f ;  /* 0x00581f0019047f89 */ /* 0x000e2800000e0000 */
[----:B--2---:R-:W-:Y:S04]  /*f8f0*/  SHFL.IDX PT, R3, R25, 0x4, 0x181f ;  /* 0x00981f0019037f89 */ /* 0x004fe800000e0000 */
[----:B------:R2:W-:Y:S04]  /*f900*/  LDGSTS.E.BYPASS.LTC128B.128 [R20+0xc00], desc[UR50][R6.64], !P5 ;  /* 0x00c0000006147fae */ /* 0x0005e8000e901d72 */
[----:B------:R2:W-:Y:S04]  /*f910*/  LDGSTS.E.BYPASS.LTC128B.128 [R20+0x3c00], desc[UR50][R6.64+0x80], !P4 ;  /* 0x03c0008006147fae */ /* 0x0005e8000e101d72 */
[----:B------:R2:W-:Y:S04]  /*f920*/  LDGSTS.E.BYPASS.LTC128B.128 [R20+0x6c00], desc[UR50][R6.64+0x100], !P3 ;  /* 0x06c0010006147fae */ /* 0x0005e8000d901d72 */
[----:B------:R2:W-:Y:S01]  /*f930*/  LDGSTS.E.BYPASS.LTC128B.128 [R20+0x9c00], desc[UR50][R6.64+0x180], !P1 ;  /* 0x09c0018006147fae */ /* 0x0005e2000c901d72 */
[----:B0-----:R-:W-:Y:S01]  /*f940*/  IMAD.X R9, RZ, RZ, R4, P0 ;  /* 0x000000ffff097224 */ /* 0x001fe200000e0604 */
[----:B------:R-:W-:-:S02]  /*f950*/  IADD3 R4, P0, R14, R0, RZ ;  /* 0x000000000e047210 */ /* 0x000fc40007f1e0ff */
[----:B------:R-:W-:Y:S04]  /*f960*/  SHFL.IDX PT, R25, R25, 0x5, 0x181f ;  /* 0x00b81f0019197f89 */ /* 0x000fe800000e0000 */
[----:B------:R-:W0:Y:S01]  /*f970*/  SHFL.IDX PT, R14, R17, 0x4, 0x181f ;  /* 0x00981f00110e7f89 */ /* 0x000e2200000e0000 */
[----:B------:R-:W-:-:S03]  /*f980*/  IMAD.X R5, RZ, RZ, R5, P0 ;  /* 0x000000ffff057224 */ /* 0x000fc600000e0605 */
[----:B------:R2:W-:Y:S04]  /*f990*/  LDGSTS.E.BYPASS.LTC128B.128 [R20+0x1400], desc[UR50][R8.64], !P5 ;  /* 0x0140000008147fae */ /* 0x0005e8000e901d72 */
[----:B------:R2:W-:Y:S04]  /*f9a0*/  LDGSTS.E.BYPASS.LTC128B.128 [R20+0x4400], desc[UR50][R8.64+0x80], !P4 ;  /* 0x0440008008147fae */ /* 0x0005e8000e101d72 */
[----:B------:R2:W-:Y:S04]  /*f9b0*/  LDGSTS.E.BYPASS.LTC128B.128 [R20+0x7400], desc[UR50][R8.64+0x100], !P3 ;  /* 0x0740010008147fae */ /* 0x0005e8000d901d72 */
[----:B------:R2:W-:Y:S04]  /*f9c0*/  LDGSTS.E.BYPASS.LTC128B.128 [R20+0xa400], desc[UR50][R8.64+0x180], !P1 ;  /* 0x0a40018008147fae */ /* 0x0005e8000c901d72 */
[----:B------:R2:W-:Y:S01]  /*f9d0*/  LDGSTS.E.BYPASS.LTC128B.128 [R20+0x1c00], desc[UR50][R4.64], !P5 ;  /* 0x01c0000004147fae */ /* 0x0005e2000e901d72 */
[----:B0-----:R-:W-:-:S03]  /*f9e0*/  IADD3 R2, P0, R14, R0, RZ ;  /* 0x000000000e027210 */ /* 0x001fc60007f1e0ff */
[----:B------:R2:W-:Y:S02]  /*f9f0*/  LDGSTS.E.BYPASS.LTC128B.128 [R20+0x4c00], desc[UR50][R4.64+0x80], !P4 ;  /* 0x04c0008004147fae */ /* 0x0005e4000e101d72 */
[----:B------:R-:W-:Y:S02]  /*fa00*/  IMAD.X R3, RZ, RZ, R3, P0 ;  /* 0x000000ffff037224 */ /* 0x000fe400000e0603 */
[----:B------:R2:W-:Y:S04]  /*fa10*/  LDGSTS.E.BYPASS.LTC128B.128 [R20+0x7c00], desc[UR50][R4.64+0x100], !P3 ;  /* 0x07c0010004147fae */ /* 0x0005e8000d901d72 */
[----:B------:R2:W-:Y:S04]  /*fa20*/  LDGSTS.E.BYPASS.LTC128B.128 [R20+0xac00], desc[UR50][R4.64+0x180], !P1 ;  /* 0x0ac0018004147fae */ /* 0x0005e8000c901d72 */
[----:B------:R2:W-:Y:S04]  /*fa30*/  LDGSTS.E.BYPASS.LTC128B.128 [R20+0x2400], desc[UR50][R2.64], !P5 ;  /* 0x0240000002147fae */ /* 0x0005e8000e901d72 */
[----:B------:R2:W-:Y:S04]  /*fa40*/  LDGSTS.E.BYPASS.LTC128B.128 [R20+0x5400], desc[UR50][R2.64+0x80], !P4 ;  /* 0x0540008002147fae */ /* 0x0005e8000e101d72 */
[----:B------:R2:W-:Y:S04]  /*fa50*/  LDGSTS.E.BYPASS.LTC128B.128 [R20+0x8400], desc[UR50][R2.64+0x100], !P3 ;  /* 0x0840010002147fae */ /* 0x0005e8000d901d72 */
[----:B------:R2:W-:Y:S04]  /*fa60*/  LDGSTS.E.BYPASS.LTC128B.128 [R20+0xb400], desc[UR50][R2.64+0x180], !P1 ;  /* 0x0b40018002147fae */ /* 0x0005e8000c901d72 */
[----:B------:R2:W0:Y:S02]  /*fa70*/  SHFL.IDX PT, R14, R17, 0x5, 0x181f ;  /* 0x00b81f00110e7f89 */ /* 0x00042400000e0000 */
.L_x_596:
[----:B0-2---:R-:W-:-:S05]  /*fa80*/  IADD3 R2, P0, R14, R0, RZ ;  /* 0x000000000e027210 */ /* 0x005fca0007f1e0ff */
        /* <DEDUP_REMOVED lines=10> */
.L_x_485:
        /* <DEDUP_REMOVED lines=11> */
.L_x_486:
[----:B------:R0:W-:Y:S01]  /*fbe0*/  SYNCS.ARRIVE.TRANS64.A1T0 RZ, [R10+URZ+0x22850], RZ ;  /* 0x022850ff0aff79a7 */ /* 0x0001e2000810003f */
[----:B------:R-:W-:Y:S05]  /*fbf0*/  @P2 BRA `(.L_x_487) ;  /* 0xfffffff000a02947 */ /* 0x000fea000383ffff */
.L_x_474:
[----:B------:R-:W-:Y:S05]  /*fc00*/  BSYNC B0 ;  /* 0x0000000000007941 */ /* 0x000fea0003800000 */
.L_x_473:
[----:B------:R-:W2:Y:S01]  /*fc10*/  S2R R2, SR_TID.X ;  /* 0x0000000000027919 */ /* 0x000ea20000002100 */
[----:B------:R-:W-:Y:S01]  /*fc20*/  VIADD R24, R24, 0x1 ;  /* 0x0000000118187836 */ /* 0x000fe20000000000 */
[----:B------:R-:W-:Y:S04]  /*fc30*/  BSSY B0, `(.L_x_488) ;  /* 0x0000012000007945 */ /* 0x000fe80003800000 */
[----:B------:R-:W-:-:S04]  /*fc40*/  ISETP.NE.AND P0, PT, R24, 0x2, PT ;  /* 0x000000021800780c */ /* 0x000fc80003f05270 */
[----:B------:R-:W-:Y:S02]  /*fc50*/  SEL R5, RZ, 0x1, P0 ;  /* 0x00000001ff057807 */ /* 0x000fe40000000000 */
[----:B--2---:R-:W-:-:S04]  /*fc60*/  LOP3.LUT R2, R2, 0x7f, RZ, 0xc0, !PT ;  /* 0x0000007f02027812 */ /* 0x004fc800078ec0ff */
[----:B------:R-:W-:-:S13]  /*fc70*/  ISETP.NE.AND P1, PT, R2, RZ, PT ;  /* 0x000000ff0200720c */ /* 0x000fda0003f25270 */
[----:B------:R-:W-:Y:S05]  /*fc80*/  @P1 BRA `(.L_x_489) ;  /* 0x0000000000301947 */ /* 0x000fea0003800000 */
[----:B------:R-:W2:Y:S01]  /*fc90*/  S2R R7, SR_LANEID ;  /* 0x0000000000077919 */ /* 0x000ea20000000000 */
[----:B------:R-:W-:Y:S01]  /*fca0*/  VOTEU.ANY UR4, UPT, PT ;  /* 0x0000000000047886 */ /* 0x000fe200038e0100 */
[----:B------:R-:W3:Y:S01]  /*fcb0*/  LDC.64 R2, c[0x0][0xc60] ;  /* 0x00031800ff027b82 */ /* 0x000ee20000000a00 */
[----:B------:R-:W2:Y:S02]  /*fcc0*/  FLO.U32 R0, UR4 ;  /* 0x0000000400007d00 */ /* 0x000ea400080e0000 */
[----:B--2---:R-:W-:-:S06]  /*fcd0*/  ISETP.EQ.U32.AND P1, PT, R0, R7, PT ;  /* 0x000000070000720c */ /* 0x004fcc0003f22070 */
[----:B------:R-:W3:Y:S07]  /*fce0*/  POPC R7, UR4 ;  /* 0x0000000400077d09 */ /* 0x000eee0008000000 */
[----:B---3--:R-:W2:Y:S01]  /*fcf0*/  @P1 ATOMG.E.ADD.STRONG.GPU PT, R3, desc[UR50][R2.64], R7 ;  /* 0x00000007020319a8 */ /* 0x008ea200081ee1f2 */
[----:B------:R-:W3:Y:S02]  /*fd00*/  S2R R4, SR_LTMASK ;  /* 0x0000000000047919 */ /* 0x000ee40000003900 */
[----:B---3--:R-:W-:-:S04]  /*fd10*/  LOP3.LUT R4, R4, UR4, RZ, 0xc0, !PT ;  /* 0x0000000404047c12 */ /* 0x008fc8000f8ec0ff */
[----:B------:R-:W3:Y:S01]  /*fd20*/  POPC R9, R4 ;  /* 0x0000000400097309 */ /* 0x000ee20000000000 */
[----:B--2---:R-:W3:Y:S02]  /*fd30*/  SHFL.IDX PT, R0, R3, R0, 0x1f ;  /* 0x00001f0003007589 */ /* 0x004ee400000e0000 */
[----:B---3--:R-:W-:-:S07]  /*fd40*/  IADD3 R16, R0, UR37, R9 ;  /* 0x0000002500107c10 */ /* 0x008fce000fffe009 */
.L_x_489:
[----:B------:R-:W-:Y:S05]  /*fd50*/  BSYNC B0 ;  /* 0x0000000000007941 */ /* 0x000fea0003800000 */
.L_x_488:
[----:B------:R-:W-:Y:S02]  /*fd60*/  SEL R24, R24, RZ, P0 ;  /* 0x000000ff18187207 */ /* 0x000fe40000000000 */
[----:B------:R-:W-:-:S07]  /*fd70*/  LOP3.LUT R26, R26, R5, RZ, 0x3c, !PT ;  /* 0x000000051a1a7212 */ /* 0x000fce00078e3cff */
.L_x_448:
[----:B------:R-:W-:Y:S05]  /*fd80*/  BSYNC B7 ;  /* 0x0000000000077941 */ /* 0x000fea0003800000 */
.L_x_446:
[----:B------:R-:W-:-:S13]  /*fd90*/  LOP3.LUT P0, RZ, R23, 0x200, RZ, 0xc0, !PT ;  /* 0x0000020017ff7812 */ /* 0x000fda000780c0ff */
[----:B------:R-:W-:Y:S05]  /*fda0*/  @!P0 BRA `(.L_x_490) ;  /* 0x0000000000248947 */ /* 0x000fea0003800000 */
[----:B------:R-:W-:Y:S05]  /*fdb0*/  WARPSYNC.ALL ;  /* 0x0000000000007948 */ /* 0x000fea0003800000 */
[----:B------:R-:W2:Y:S08]  /*fdc0*/  S2UR UR5, SR_CgaCtaId ;  /* 0x00000000000579c3 */ /* 0x000eb00000008800 */
[----:B------:R-:W-:Y:S06]  /*fdd0*/  BAR.SYNC.DEFER_BLOCKING 0x5, 0x180 ;  /* 0x0146000000007b1d */ /* 0x000fec0000010000 */
[----:B------:R-:W-:-:S02]  /*fde0*/  UMOV UR4, 0x400 ;  /* 0x0000040000047882 */ /* 0x000fc40000000000 */
[----:B--2---:R-:W-:-:S06]  /*fdf0*/  ULEA UR4, UR5, UR4, 0x18 ;  /* 0x0000000405047291 */ /* 0x004fcc000f8ec03f */
[----:B------:R-:W-:-:S05]  /*fe00*/  IMAD.U32 R22, RZ, RZ, UR4 ;  /* 0x00000004ff167e24 */ /* 0x000fca000f8e00ff */
[----:B------:R4:W2:Y:S01]  /*fe10*/  LDS.128 R16, [R22+0x228d0] ;  /* 0x0228d00016107984 */ /* 0x0008a20000000c00 */
[----:B------:R-:W-:Y:S06]  /*fe20*/  BAR.ARV 0x4, 0x180 ;  /* 0x0106000000007b1d */ /* 0x000fec0000002000 */
[----:B------:R-:W-:Y:S05]  /*fe30*/  BRA `(.L_x_491) ;  /* 0x0000000800d07947 */ /* 0x000fea0003800000 */
.L_x_490:
[----:B------:R-:W2:Y:S01]  /*fe40*/  S2R R9, SR_TID.X ;  /* 0x0000000000097919 */ /* 0x000ea20000002100 */
[----:B------:R-:W-:Y:S01]  /*fe50*/  UMOV UR4, 0xffffffff ;  /* 0xffffffff00047882 */ /* 0x000fe20000000000 */
[----:B--2---:R-:W-:-:S04]  /*fe60*/  LOP3.LUT R9, R9, 0x1f, RZ, 0xc0, !PT ;  /* 0x0000001f09097812 */ /* 0x004fc800078ec0ff */
[----:B------:R-:W-:Y:S01]  /*fe70*/  ISETP.NE.AND P0, PT, R9, 0x1f, PT ;  /* 0x0000001f0900780c */ /* 0x000fe20003f05270 */
[----:B------:R-:W-:-:S12]  /*fe80*/  BRA.DIV UR4, `(.L_x_492) ;  /* 0x0000003e04147947 */ /* 0x000fd8000b800000 */
[----:B------:R-:W-:Y:S01]  /*fe90*/  IMAD.IADD R7, R19, 0x1, R9 ;  /* 0x0000000113077824 */ /* 0x000fe200078e0209 */
[----:B------:R-:W-:-:S04]  /*fea0*/  ULDC UR4, c[0x0][0xc3c] ;  /* 0x00030f0000047ab9 */ /* 0x000fc80000000800 */
[----:B------:R-:W-:-:S13]  /*feb0*/  ISETP.GE.OR P1, PT, R7, UR4, !P0 ;  /* 0x0000000407007c0c */ /* 0x000fda000c726670 */
[----:B------:R-:W2:Y:S08]  /*fec0*/  @!P1 LDC.64 R2, c[0x0][0xc80] ;  /* 0x00032000ff029b82 */ /* 0x000eb00000000a00 */
[----:B------:R-:W3:Y:S01]  /*fed0*/  @!P1 LDC.64 R4, c[0x0][0xc78] ;  /* 0x00031e00ff049b82 */ /* 0x000ee20000000a00 */
[----:B--2---:R-:W-:-:S05]  /*fee0*/  @!P1 IMAD.WIDE R2, R7, 0x4, R2 ;  /* 0x0000000407029825 */ /* 0x004fca00078e0202 */
[----:B------:R3:W2:Y:S02]  /*fef0*/  @!P1 LDG.E R6, desc[UR50][R2.64] ;  /* 0x0000003202069981 */ /* 0x0006a4000c1e1900 */
[----:B---3--:R-:W-:-:S05]  /*ff00*/  @!P1 IMAD.WIDE R2, R7, 0x4, R4 ;  /* 0x0000000407029825 */ /* 0x008fca00078e0204 */
[----:B------:R-:W3:Y:S01]  /*ff10*/  @!P1 LDG.E R5, desc[UR50][R2.64] ;  /* 0x0000003202059981 */ /* 0x000ee2000c1e1900 */
[----:B------:R-:W-:Y:S01]  /*ff20*/  IMAD.MOV.U32 R7, RZ, RZ, RZ ;  /* 0x000000ffff077224 */ /* 0x000fe200078e00ff */
[C---:B------:R-:W-:Y:S01]  /*ff30*/  ISETP.GE.U32.AND P2, PT, R9.reuse, 0x2, PT ;  /* 0x000000020900780c */ /* 0x040fe20003f46070 */
[----:B------:R-:W-:Y:S01]  /*ff40*/  IMAD.MOV.U32 R4, RZ, RZ, RZ ;  /* 0x000000ffff047224 */ /* 0x000fe200078e00ff */
[C---:B------:R-:W-:Y:S01]  /*ff50*/  ISETP.GE.U32.AND P3, PT, R9.reuse, 0x4, PT ;  /* 0x000000040900780c */ /* 0x040fe20003f66070 */
[----:B------:R-:W-:Y:S01]  /*ff60*/  SHFL.IDX PT, R0, R16, RZ, 0x1f ;  /* 0x00001fff10007589 */ /* 0x000fe200000e0000 */
[C---:B------:R-:W-:Y:S02]  /*ff70*/  ISETP.GE.U32.AND P4, PT, R9.reuse, 0x8, PT ;  /* 0x000000080900780c */ /* 0x040fe40003f86070 */
[----:B------:R-:W-:Y:S01]  /*ff80*/  ISETP.GE.U32.AND P5, PT, R9, 0x10, PT ;  /* 0x000000100900780c */ /* 0x000fe20003fa6070 */
[----:B------:R-:W-:Y:S01]  /*ff90*/  SHFL.IDX PT, R8, R16, 0x1, 0x1f ;  /* 0x00201f0010087f89 */ /* 0x000fe200000e0000 */
[----:B--2---:R-:W-:-:S02]  /*ffa0*/  @!P1 IMAD.MOV.U32 R7, RZ, RZ, R6 ;  /* 0x000000ffff079224 */ /* 0x004fc400078e0006 */
[----:B------:R-:W-:Y:S02]  /*ffb0*/  IMAD.MOV.U32 R6, RZ, RZ, RZ ;  /* 0x000000ffff067224 */ /* 0x000fe400078e00ff */
[----:B---3--:R-:W-:Y:S01]  /*ffc0*/  @!P1 IMAD.MOV.U32 R4, RZ, RZ, R5 ;  /* 0x000000ffff049224 */ /* 0x008fe200078e0005 */
[----:B------:R-:W-:-:S03]  /*ffd0*/  ISETP.NE.AND P1, PT, R9, RZ, PT ;  /* 0x000000ff0900720c */ /* 0x000fc60003f25270 */
[----:B------:R-:W-:-:S05]  /*ffe0*/  IMAD R13, R4, R7, RZ ;  /* 0x00000007040d7224 */ /* 0x000fca00078e02ff */
[----:B------:R-:W2:Y:S02]  /*fff0*/  SHFL.UP PT, R14, R13, 0x1, RZ ;  /* 0x042000000d0e7989 */ /* 0x000ea400000e00ff */
[----:B--2---:R-:W-:-:S05]  /*10000*/  SEL R14, R14, RZ, P1 ;  /* 0x000000ff0e0e7207 */ /* 0x004fca0000800000 */
[----:B------:R-:W-:-:S05]  /*10010*/  IMAD.IADD R5, R13, 0x1, R14 ;  /* 0x000000010d057824 */ /* 0x000fca00078e020e */
        /* <DEDUP_REMOVED lines=12> */
[----:B------:R2:W3:Y:S02]  /*100e0*/  SHFL.IDX PT, R14, R2, 0x1f, 0x1f ;  /* 0x03e01f00020e7f89 */ /* 0x0004e400000e0000 */
.L_x_606:
[----:B------:R-:W-:Y:S02]  /*100f0*/  ULDC UR4, c[0x0][0xc38] ;  /* 0x00030e0000047ab9 */ /* 0x000fe40000000800 */
[----:B------:R-:W-:-:S04]  /*10100*/  IMAD.U32 R5, RZ, RZ, UR4 ;  /* 0x00000004ff057e24 */ /* 0x000fc8000f8e00ff */
[----:B---3--:R-:W-:-:S04]  /*10110*/  IMAD R14, R14, R5, RZ ;  /* 0x000000050e0e7224 */ /* 0x008fc800078e02ff */
[----:B------:R-:W-:-:S05]  /*10120*/  IMAD.IADD R9, R8, 0x1, R14 ;  /* 0x0000000108097824 */ /* 0x000fca00078e020e */
[----:B------:R-:W-:-:S13]  /*10130*/  ISETP.GT.AND P6, PT, R9, R0, PT ;  /* 0x000000000900720c */ /* 0x000fda0003fc4270 */
[----:B------:R-:W-:Y:S05]  /*10140*/  @P6 BRA `(.L_x_493) ;  /* 0x0000000000a46947 */ /* 0x000fea0003800000 */
.L_x_496:
[----:B--2---:R-:W2:Y:S01]  /*10150*/  LDC R2, c[0x0][0xc3c] ;  /* 0x00030f00ff027b82 */ /* 0x004ea20000000800 */
[----:B------:R-:W-:-:S05]  /*10160*/  VIADD R19, R19, 0x1f ;  /* 0x0000001f13137836 */ /* 0x000fca0000000000 */
[----:B--2---:R-:W-:-:S13]  /*10170*/  ISETP.GE.AND P6, PT, R19, R2, PT ;  /* 0x000000021300720c */ /* 0x004fda0003fc6270 */
[----:B------:R-:W-:Y:S05]  /*10180*/  @P6 BRA `(.L_x_494) ;  /* 0x0000000400b86947 */ /* 0x000fea0003800000 */
[----:B------:R-:W2:Y:S01]  /*10190*/  S2R R3, SR_TID.X ;  /* 0x0000000000037919 */ /* 0x000ea20000002100 */
[----:B------:R-:W-:Y:S01]  /*101a0*/  IMAD.MOV.U32 R7, RZ, RZ, RZ ;  /* 0x000000ffff077224 */ /* 0x000fe200078e00ff */
[----:B--2---:R-:W-:-:S05]  /*101b0*/  LOP3.LUT R3, R3, 0x1f, RZ, 0xc0, !PT ;  /* 0x0000001f03037812 */ /* 0x004fca00078ec0ff */
[----:B------:R-:W-:-:S05]  /*101c0*/  IMAD.IADD R11, R19, 0x1, R3 ;  /* 0x00000001130b7824 */ /* 0x000fca00078e0203 */
[----:B------:R-:W-:-:S13]  /*101d0*/  ISETP.GE.OR P6, PT, R11, R2, !P0 ;  /* 0x000000020b00720c */ /* 0x000fda00047c6670 */
[----:B------:R-:W2:Y:S08]  /*101e0*/  @!P6 LDC.64 R2, c[0x0][0xc80] ;  /* 0x00032000ff02eb82 */ /* 0x000eb00000000a00 */
[----:B------:R-:W3:Y:S01]  /*101f0*/  @!P6 LDC.64 R4, c[0x0][0xc78] ;  /* 0x00031e00ff04eb82 */ /* 0x000ee20000000a00 */
[----:B--2---:R-:W-:-:S05]  /*10200*/  @!P6 IMAD.WIDE R2, R11, 0x4, R2 ;  /* 0x000000040b02e825 */ /* 0x004fca00078e0202 */
[----:B------:R3:W2:Y:S02]  /*10210*/  @!P6 LDG.E R7, desc[UR50][R2.64] ;  /* 0x000000320207e981 */ /* 0x0006a4000c1e1900 */
[----:B---3--:R-:W-:-:S04]  /*10220*/  @!P6 IMAD.WIDE R2, R11, 0x4, R4 ;  /* 0x000000040b02e825 */ /* 0x008fc800078e0204 */
[----:B------:R-:W-:-:S06]  /*10230*/  IMAD.MOV.U32 R4, RZ, RZ, RZ ;  /* 0x000000ffff047224 */ /* 0x000fcc00078e00ff */
[----:B------:R-:W2:Y:S01]  /*10240*/  @!P6 LDG.E R4, desc[UR50][R2.64] ;  /* 0x000000320204e981 */ /* 0x000ea2000c1e1900 */
[----:B------:R-:W-:Y:S01]  /*10250*/  UMOV UR4, 0xffffffff ;  /* 0xffffffff00047882 */ /* 0x000fe20000000000 */
[----:B--2---:R-:W-:Y:S02]  /*10260*/  IMAD R13, R4, R7, RZ ;  /* 0x00000007040d7224 */ /* 0x004fe400078e02ff */
[----:B------:R-:W-:Y:S05]  /*10270*/  BRA.DIV UR4, `(.L_x_495) ;  /* 0x0000003e04547947 */ /* 0x000fea000b800000 */
        /* <DEDUP_REMOVED lines=16> */
.L_x_614:
[----:B------:R-:W-:Y:S02]  /*10380*/  ULDC UR4, c[0x0][0xc38] ;  /* 0x00030e0000047ab9 */ /* 0x000fe40000000800 */
[----:B------:R-:W-:-:S04]  /*10390*/  IMAD.U32 R5, RZ, RZ, UR4 ;  /* 0x00000004ff057e24 */ /* 0x000fc8000f8e00ff */
[----:B---3--:R-:W-:-:S04]  /*103a0*/  IMAD R14, R14, R5, RZ ;  /* 0x000000050e0e7224 */ /* 0x008fc800078e02ff */
[----:B------:R-:W-:-:S05]  /*103b0*/  IMAD.IADD R9, R14, 0x1, R9 ;  /* 0x000000010e097824 */ /* 0x000fca00078e0209 */
[----:B------:R-:W-:-:S13]  /*103c0*/  ISETP.GT.AND P6, PT, R9, R0, PT ;  /* 0x000000000900720c */ /* 0x000fda0003fc4270 */
[----:B------:R-:W-:Y:S05]  /*103d0*/  @!P6 BRA `(.L_x_496) ;  /* 0xfffffffc005ce947 */ /* 0x000fea000383ffff */
.L_x_493:
[----:B------:R-:W-:Y:S01]  /*103e0*/  IMAD.IADD R9, R9, 0x1, -R14 ;  /* 0x0000000109097824 */ /* 0x000fe200078e0a0e */
[----:B------:R-:W-:-:S03]  /*103f0*/  UMOV UR4, 0xffffffff ;  /* 0xffffffff00047882 */ /* 0x000fc60000000000 */
[----:B------:R-:W-:-:S05]  /*10400*/  IMAD R3, R2, R5, R9 ;  /* 0x0000000502037224 */ /* 0x000fca00078e0209 */
[----:B------:R-:W-:Y:S01]  /*10410*/  ISETP.GT.AND P6, PT, R3, R0, PT ;  /* 0x000000000300720c */ /* 0x000fe20003fc4270 */
[----:B------:R-:W-:-:S12]  /*10420*/  BRA.DIV UR4, `(.L_x_497) ;  /* 0x0000003e04a07947 */ /* 0x000fd8000b800000 */
[----:B------:R-:W-:-:S04]  /*10430*/  VOTE.ANY R3, PT, !P6 ;  /* 0x0000000000037806 */ /* 0x000fc800070e0100 */
[----:B------:R-:W3:Y:S02]  /*10440*/  POPC R8, R3 ;  /* 0x0000000300087309 */ /* 0x000ee40000000000 */
[----:B---3--:R3:W4:Y:S04]  /*10450*/  SHFL.IDX PT, R7, R7, R8, 0x1f ;  /* 0x00001f0807077589 */ /* 0x00872800000e0000 */
[----:B------:R3:W0:Y:S02]  /*10460*/  SHFL.IDX PT, R4, R4, R8, 0x1f ;  /* 0x00001f0804047589 */ /* 0x00062400000e0000 */
.L_x_619:
[----:B------:R-:W-:-:S13]  /*10470*/  ISETP.NE.AND P0, PT, R3, RZ, PT ;  /* 0x000000ff0300720c */ /* 0x000fda0003f05270 */
[----:B------:R-:W-:Y:S05]  /*10480*/  @!P0 BRA `(.L_x_498) ;  /* 0x0000000000108947 */ /* 0x000fea0003800000 */
[----:B------:R-:W-:Y:S01]  /*10490*/  UMOV UR4, 0xffffffff ;  /* 0xffffffff00047882 */ /* 0x000fe20000000000 */
[----:B------:R-:W-:Y:S02]  /*104a0*/  VIADD R12, R8, 0xffffffff ;  /* 0xffffffff080c7836 */ /* 0x000fe40000000000 */
[----:B------:R-:W-:Y:S05]  /*104b0*/  BRA.DIV UR4, `(.L_x_499) ;  /* 0x0000003e04d87947 */ /* 0x000fea000b800000 */
[----:B------:R0:W0:Y:S02]  /*104c0*/  SHFL.IDX PT, R6, R2, R12, 0x1f ;  /* 0x00001f0c02067589 */ /* 0x00002400000e0000 */
.L_x_498:
[----:B01--4-:R-:W-:Y:S01]  /*104d0*/  IABS R10, R7 ;  /* 0x00000007000a7213 */ /* 0x013fe20000000000 */
[----:B------:R-:W-:Y:S01]  /*104e0*/  IMAD R16, R6, R5, R9 ;  /* 0x0000000506107224 */ /* 0x000fe200078e0209 */
[----:B------:R-:W-:Y:S01]  /*104f0*/  IABS R5, R4 ;  /* 0x0000000400057213 */ /* 0x000fe20000000000 */
[----:B------:R-:W-:Y:S01]  /*10500*/  IMAD.IADD R19, R8, 0x1, R19 ;  /* 0x0000000108137824 */ /* 0x000fe200078e0213 */
[----:B------:R-:W0:Y:S01]  /*10510*/  I2F.RP R11, R10 ;  /* 0x0000000a000b7306 */ /* 0x000e220000209400 */
[----:B------:R-:W-:-:S07]  /*10520*/  IMAD.IADD R0, R0, 0x1, -R16 ;  /* 0x0000000100007824 */ /* 0x000fce00078e0a10 */
[----:B------:R-:W1:Y:S08]  /*10530*/  I2F.RP R12, R5 ;  /* 0x00000005000c7306 */ /* 0x000e700000209400 */
[----:B0-----:R-:W2:Y:S08]  /*10540*/  MUFU.RCP R11, R11 ;  /* 0x0000000b000b7308 */ /* 0x001eb00000001000 */
[----:B-1----:R-:W-:Y:S01]  /*10550*/  MUFU.RCP R12, R12 ;  /* 0x0000000c000c7308 */ /* 0x002fe20000001000 */
[----:B--2---:R-:W-:-:S07]  /*10560*/  VIADD R2, R11, 0xffffffe ;  /* 0x0ffffffe0b027836 */ /* 0x004fce0000000000 */
[----:B------:R0:W1:Y:S02]  /*10570*/  F2I.FTZ.U32.TRUNC.NTZ R3, R2 ;  /* 0x0000000200037305 */ /* 0x000064000021f000 */
[----:B0-----:R-:W-:Y:S02]  /*10580*/  IMAD.MOV.U32 R2, RZ, RZ, RZ ;  /* 0x000000ffff027224 */ /* 0x001fe400078e00ff */
[----:B-1----:R-:W-:-:S04]  /*10590*/  IMAD.MOV R9, RZ, RZ, -R3 ;  /* 0x000000ffff097224 */ /* 0x002fc800078e0a03 */
[----:B------:R-:W-:-:S04]  /*105a0*/  IMAD R9, R9, R10, RZ ;  /* 0x0000000a09097224 */ /* 0x000fc800078e02ff */
[----:B------:R-:W-:Y:S01]  /*105b0*/  IMAD.HI.U32 R3, R3, R9, R2 ;  /* 0x0000000903037227 */ /* 0x000fe200078e0002 */
[----:B------:R-:W-:Y:S02]  /*105c0*/  IABS R2, R7 ;  /* 0x0000000700027213 */ /* 0x000fe40000000000 */
[----:B------:R-:W-:-:S03]  /*105d0*/  IABS R9, R0 ;  /* 0x0000000000097213 */ /* 0x000fc60000000000 */
[----:B------:R-:W-:Y:S02]  /*105e0*/  IMAD.MOV R2, RZ, RZ, -R2 ;  /* 0x000000ffff027224 */ /* 0x000fe400078e0a02 */
[----:B------:R-:W-:-:S04]  /*105f0*/  IMAD.HI.U32 R6, R3, R9, RZ ;  /* 0x0000000903067227 */ /* 0x000fc800078e00ff */
[----:B------:R-:W-:Y:S02]  /*10600*/  VIADD R3, R12, 0xffffffe ;  /* 0x0ffffffe0c037836 */ /* 0x000fe40000000000 */
[----:B------:R-:W-:-:S04]  /*10610*/  IMAD R9, R6, R2, R9 ;  /* 0x0000000206097224 */ /* 0x000fc800078e0209 */
[----:B------:R-:W0:Y:S01]  /*10620*/  F2I.FTZ.U32.TRUNC.NTZ R3, R3 ;  /* 0x0000000300037305 */ /* 0x000e22000021f000 */
[----:B------:R-:W-:-:S13]  /*10630*/  ISETP.GT.U32.AND P1, PT, R10, R9, PT ;  /* 0x000000090a00720c */ /* 0x000fda0003f24070 */
[----:B------:R-:W-:Y:S02]  /*10640*/  @!P1 IMAD.IADD R9, R9, 0x1, -R10 ;  /* 0x0000000109099824 */ /* 0x000fe400078e0a0a */
[----:B0-----:R-:W-:Y:S02]  /*10650*/  IMAD.MOV R2, RZ, RZ, -R3 ;  /* 0x000000ffff027224 */ /* 0x001fe400078e0a03 */
[----:B------:R-:W-:Y:S01]  /*10660*/  @!P1 VIADD R6, R6, 0x1 ;  /* 0x0000000106069836 */ /* 0x000fe20000000000 */
[----:B------:R-:W-:Y:S01]  /*10670*/  ISETP.GE.U32.AND P0, PT, R9, R10, PT ;  /* 0x0000000a0900720c */ /* 0x000fe20003f06070 */
[----:B------:R-:W-:Y:S01]  /*10680*/  IMAD R9, R2, R5, RZ ;  /* 0x0000000502097224 */ /* 0x000fe200078e02ff */
[----:B------:R-:W-:Y:S01]  /*10690*/  ISETP.NE.AND P1, PT, R7, RZ, PT ;  /* 0x000000ff0700720c */ /* 0x000fe20003f25270 */
[----:B------:R-:W-:-:S04]  /*106a0*/  IMAD.MOV.U32 R2, RZ, RZ, RZ ;  /* 0x000000ffff027224 */ /* 0x000fc800078e00ff */
[----:B------:R-:W-:Y:S01]  /*106b0*/  IMAD.HI.U32 R9, R3, R9, R2 ;  /* 0x0000000903097227 */ /* 0x000fe200078e0002 */
[----:B------:R-:W-:Y:S02]  /*106c0*/  LOP3.LUT R2, R0, R7, RZ, 0x3c, !PT ;  /* 0x0000000700027212 */ /* 0x000fe400078e3cff */
[----:B------:R-:W-:Y:S02]  /*106d0*/  IABS R3, R4 ;  /* 0x0000000400037213 */ /* 0x000fe40000000000 */
[----:B------:R-:W-:Y:S01]  /*106e0*/  ISETP.GE.AND P2, PT, R2, RZ, PT ;  /* 0x000000ff0200720c */ /* 0x000fe20003f46270 */
[----:B------:R-:W-:Y:S02]  /*106f0*/  @P0 VIADD R6, R6, 0x1 ;  /* 0x0000000106060836 */ /* 0x000fe40000000000 */
[----:B------:R-:W-:-:S10]  /*10700*/  IMAD.MOV R3, RZ, RZ, -R3 ;  /* 0x000000ffff037224 */ /* 0x000fd400078e0a03 */
[----:B------:R-:W-:Y:S01]  /*10710*/  @!P2 IMAD.MOV R6, RZ, RZ, -R6 ;  /* 0x000000ffff06a224 */ /* 0x000fe200078e0a06 */
[----:B------:R-:W-:-:S04]  /*10720*/  @!P1 LOP3.LUT R6, RZ, R7, RZ, 0x33, !PT ;  /* 0x00000007ff069212 */ /* 0x000fc800078e33ff */
[-C--:B------:R-:W-:Y:S01]  /*10730*/  IABS R2, R6.reuse ;  /* 0x0000000600027213 */ /* 0x080fe20000000000 */
[----:B------:R-:W-:-:S04]  /*10740*/  IMAD R7, R7, R6, RZ ;  /* 0x0000000607077224 */ /* 0x000fc800078e02ff */
        /* <DEDUP_REMOVED lines=13> */
[--C-:B------:R-:W-:Y:S02]  /*10820*/  IMAD.MOV R3, RZ, RZ, -R9.reuse ;  /* 0x000000ffff037224 */ /* 0x100fe400078e0a09 */
[C---:B------:R-:W-:Y:S02]  /*10830*/  IMAD R9, R4.reuse, 0x1000000, R9 ;  /* 0x0100000004097824 */ /* 0x040fe400078e0209 */
[----:B------:R-:W-:-:S04]  /*10840*/  IMAD R18, R4, R3, R6 ;  /* 0x0000000304127224 */ /* 0x000fc800078e0206 */
[----:B------:R-:W-:Y:S01]  /*10850*/  IMAD R18, R18, 0x10000, R9 ;  /* 0x0001000012127824 */ /* 0x000fe200078e0209 */
[----:B------:R-:W-:Y:S06]  /*10860*/  BRA `(.L_x_500) ;  /* 0x00000000001c7947 */ /* 0x000fec0003800000 */
.L_x_494:
[----:B------:R-:W-:Y:S01]  /*10870*/  UMOV UR4, URZ ;  /* 0x0000003f00047c82 */ /* 0x000fe20008000000 */
[----:B------:R-:W-:Y:S01]  /*10880*/  UMOV UR5, URZ ;  /* 0x0000003f00057c82 */ /* 0x000fe20008000000 */
[----:B------:R-:W-:Y:S01]  /*10890*/  ULDC UR6, c[0x0][0xc3c] ;  /* 0x00030f0000067ab9 */ /* 0x000fe20000000800 */
[----:B------:R-:W-:Y:S02]  /*108a0*/  IMAD.MOV.U32 R16, RZ, RZ, R0 ;  /* 0x000000ffff107224 */ /* 0x000fe400078e0000 */
[----:B------:R-:W-:Y:S02]  /*108b0*/  IMAD.U32 R17, RZ, RZ, UR4 ;  /* 0x00000004ff117e24 */ /* 0x000fe4000f8e00ff */
[----:B------:R-:W-:Y:S02]  /*108c0*/  IMAD.U32 R18, RZ, RZ, UR5 ;  /* 0x00000005ff127e24 */ /* 0x000fe4000f8e00ff */
[----:B------:R-:W-:-:S07]  /*108d0*/  IMAD.U32 R19, RZ, RZ, UR6 ;  /* 0x00000006ff137e24 */ /* 0x000fce000f8e00ff */
.L_x_500:
[----:B------:R-:W2:Y:S01]  /*108e0*/  S2R R0, SR_TID.X ;  /* 0x0000000000007919 */ /* 0x000ea20000002100 */
[----:B------:R-:W-:Y:S05]  /*108f0*/  WARPSYNC.ALL ;  /* 0x0000000000007948 */ /* 0x000fea0003800000 */
[----:B------:R-:W-:Y:S01]  /*10900*/  BAR.SYNC.DEFER_BLOCKING 0x4, 0x180 ;  /* 0x0106000000007b1d */ /* 0x000fe20000010000 */
[----:B--2---:R-:W-:-:S04]  /*10910*/  LOP3.LUT R0, R0, 0x1f, RZ, 0xc0, !PT ;  /* 0x0000001f00007812 */ /* 0x004fc800078ec0ff */
[----:B------:R-:W-:-:S13]  /*10920*/  ISETP.NE.AND P0, PT, R0, RZ, PT ;  /* 0x000000ff0000720c */ /* 0x000fda0003f05270 */
[----:B------:R-:W2:Y:S01]  /*10930*/  @!P0 S2R R3, SR_CgaCtaId ;  /* 0x0000000000038919 */ /* 0x000ea20000008800 */
[----:B------:R-:W-:-:S04]  /*10940*/  @!P0 MOV R0, 0x400 ;  /* 0x0000040000008802 */ /* 0x000fc80000000f00 */
[----:B--2---:R-:W-:-:S05]  /*10950*/  @!P0 LEA R22, R3, R0, 0x18 ;  /* 0x0000000003168211 */ /* 0x004fca00078ec0ff */
[----:B------:R2:W-:Y:S01]  /*10960*/  @!P0 STS.128 [R22+0x228d0], R16 ;  /* 0x0228d01016008388 */ /* 0x0005e20000000c00 */
[----:B------:R-:W-:Y:S06]  /*10970*/  BAR.ARV 0x5, 0x180 ;  /* 0x0146000000007b1d */ /* 0x000fec0000002000 */
.L_x_491:
[----:B------:R-:W-:Y:S02]  /*10980*/  ULDC UR4, c[0x0][0xc3c] ;  /* 0x00030f0000047ab9 */ /* 0x000fe40000000800 */
[----:B--2---:R-:W-:-:S13]  /*10990*/  ISETP.GE.AND P0, PT, R19, UR4, PT ;  /* 0x0000000413007c0c */ /* 0x004fda000bf06270 */
[----:B------:R-:W-:Y:S05]  /*109a0*/  @!P0 BRA `(.L_x_501) ;  /* 0xffffffb800108947 */ /* 0x000fea000383ffff */
[----:B------:R-:W-:Y:S05]  /*109b0*/  BSYNC B8 ;  /* 0x0000000000087941 */ /* 0x000fea0003800000 */
.L_x_440:
[----:B------:R-:W2:Y:S01]  /*109c0*/  LDL.LU R0, [R1+0x24] ;  /* 0x0000240001007983 */ /* 0x000ea20000300800 */
[----:B------:R-:W-:Y:S01]  /*109d0*/  BSSY B0, `(.L_x_502) ;  /* 0x000000b000007945 */ /* 0x000fe20003800000 */
[----:B------:R-:W5:Y:S01]  /*109e0*/  S2R R5, SR_CgaCtaId ;  /* 0x0000000000057919 */ /* 0x000f620000008800 */
[----:B--2---:R-:W-:-:S05]  /*109f0*/  VIADD R0, R0, 0x1 ;  /* 0x0000000100007836 */ /* 0x004fca0000000000 */
[----:B-1----:R-:W-:-:S04]  /*10a00*/  LEA.HI R2, R0, R0, RZ, 0x1 ;  /* 0x0000000000027211 */ /* 0x002fc800078f08ff */
[----:B------:R-:W-:Y:S02]  /*10a10*/  LOP3.LUT R3, R2, 0xfffffffe, RZ, 0xc0, !PT ;  /* 0xfffffffe02037812 */ /* 0x000fe400078ec0ff */
[----:B------:R-:W-:-:S03]  /*10a20*/  MOV R2, 0x400 ;  /* 0x0000040000027802 */ /* 0x000fc60000000f00 */
[----:B------:R-:W-:Y:S01]  /*10a30*/  IMAD.IADD R0, R0, 0x1, -R3 ;  /* 0x0000000100007824 */ /* 0x000fe200078e0a03 */
[----:B-----5:R-:W-:-:S04]  /*10a40*/  LEA R7, R5, R2, 0x18 ;  /* 0x0000000205077211 */ /* 0x020fc800078ec0ff */
[----:B------:R-:W-:-:S04]  /*10a50*/  SHF.L.U32 R0, R0, 0x1f, RZ ;  /* 0x0000001f00007819 */ /* 0x000fc800000006ff */
[----:B------:R-:W1:Y:S02]  /*10a60*/  SYNCS.PHASECHK.TRANS64.TRYWAIT P0, [R7+URZ+0x22820], R0 ;  /* 0x02282000070075a7 */ /* 0x000e64000800017f */
[----:B-1----:R-:W-:Y:S05]  /*10a70*/  @!P0 BRA `(.L_x_503) ;  /* 0x0000003800908947 */ /* 0x002fea0003800000 */
.L_x_622:
[----:B------:R-:W-:Y:S05]  /*10a80*/  BSYNC B0 ;  /* 0x0000000000007941 */ /* 0x000fea0003800000 */
.L_x_502:
[----:B------:R-:W-:-:S03]  /*10a90*/  UMOV UR4, 0xffffffff ;  /* 0xffffffff00047882 */ /* 0x000fc60000000000 */
[----:B------:R-:W-:Y:S05]  /*10aa0*/  BRA.DIV UR4, `(.L_x_504) ;  /* 0x0000003a04987947 */ /* 0x000fea000b800000 */
[----:B-1----:R-:W1:Y:S02]  /*10ab0*/  S2R R0, SR_TID.X ;  /* 0x0000000000007919 */ /* 0x002e640000002100 */
[----:B-1----:R-:W-:-:S04]  /*10ac0*/  SHF.R.U32.HI R0, RZ, 0x5, R0 ;  /* 0x00000005ff007819 */ /* 0x002fc80000011600 */
[----:B------:R-:W-:-:S05]  /*10ad0*/  LOP3.LUT R0, R0, 0x3, RZ, 0xc0, !PT ;  /* 0x0000000300007812 */ /* 0x000fca00078ec0ff */
[----:B------:R1:W2:Y:S02]  /*10ae0*/  SHFL.IDX PT, R14, R0, RZ, 0x1f ;  /* 0x00001fff000e7589 */ /* 0x0002a400000e0000 */
.L_x_625:
[----:B--2---:R-:W-:Y:S01]  /*10af0*/  ISETP.NE.AND P0, PT, R14, RZ, PT ;  /* 0x000000ff0e00720c */ /* 0x004fe20003f05270 */
[----:B------:R-:W-:-:S12]  /*10b00*/  BSSY B0, `(.L_x_505) ;  /* 0x0000024000007945 */ /* 0x000fd80003800000 */
[----:B------:R-:W-:Y:S05]  /*10b10*/  @P0 BRA `(.L_x_506) ;  /* 0x0000000000880947 */ /* 0x000fea0003800000 */
[----:B------:R-:W-:-:S03]  /*10b20*/  UMOV UR4, 0xffffffff ;  /* 0xffffffff00047882 */ /* 0x000fc60000000000 */
[----:B------:R-:W-:Y:S05]  /*10b30*/  BRA.DIV UR4, `(.L_x_507) ;  /* 0x0000003a04a87947 */ /* 0x000fea000b800000 */
[----:B------:R-:W-:-:S13]  /*10b40*/  ELECT P6, URZ, PT ;  /* 0x00000000003f782f */ /* 0x000fda00038c0000 */
.L_x_628:
[----:B------:R-:W-:Y:S05]  /*10b50*/  @!P6 BRA `(.L_x_506) ;  /* 0x000000000078e947 */ /* 0x000fea0003800000 */
[----:B------:R-:W-:-:S06]  /*10b60*/  ULOP3.LUT UR4, UR38, 0x2, URZ, 0xfc, !UPT ;  /* 0x0000000226047892 */ /* 0x000fcc000f8efc3f */
[----:B-1----:R-:W-:-:S05]  /*10b70*/  IMAD.U32 R0, RZ, RZ, UR4 ;  /* 0x00000004ff007e24 */ /* 0x002fca000f8e00ff */
[----:B------:R-:W-:-:S13]  /*10b80*/  ISETP.NE.AND P0, PT, R0, 0x3, PT ;  /* 0x000000030000780c */ /* 0x000fda0003f05270 */
[----:B------:R-:W-:Y:S05]  /*10b90*/  @!P0 BRA `(.L_x_508) ;  /* 0x0000000000048947 */ /* 0x000fea0003800000 */
[----:B------:R-:W-:Y:S01]  /*10ba0*/  BPT.TRAP 0x1 ;  /* 0x000000040000795c */ /* 0x000fe20000300000 */
.L_x_508:
[----:B------:R-:W-:Y:S01]  /*10bb0*/  IMAD R5, R24, 0x8, R7 ;  /* 0x0000000818057824 */ /* 0x000fe200078e0207 */
[----:B------:R-:W-:Y:S01]  /*10bc0*/  SHF.L.U32 R0, R26, 0x1f, RZ ;  /* 0x0000001f1a007819 */ /* 0x000fe200000006ff */
[----:B------:R-:W-:-:S03]  /*10bd0*/  VIADD R24, R24, 0x1 ;  /* 0x0000000118187836 */ /* 0x000fc60000000000 */
[----:B------:R-:W1:Y:S02]  /*10be0*/  SYNCS.PHASECHK.TRANS64.TRYWAIT P1, [R5+URZ+0x22840], R0 ;  /* 0x02284000050075a7 */ /* 0x000e64000802017f */
[----:B------:R-:W-:-:S04]  /*10bf0*/  ISETP.NE.AND P2, PT, R24, 0x2, PT ;  /* 0x000000021800780c */ /* 0x000fc80003f45270 */
[----:B------:R-:W-:Y:S01]  /*10c00*/  SEL R3, RZ, 0x1, P2 ;  /* 0x00000001ff037807 */ /* 0x000fe20001000000 */
[----:B-1----:R-:W-:Y:S08]  /*10c10*/  @!P1 BRA `(.L_x_509) ;  /* 0x0000003800909947 */ /* 0x002ff00003800000 */
.L_x_629:
[----:B------:R-:W-:Y:S02]  /*10c20*/  SEL R24, R24, RZ, P2 ;  /* 0x000000ff18187207 */ /* 0x000fe40001000000 */
[----:B------:R-:W-:Y:S01]  /*10c30*/  LOP3.LUT R2, R26, R3, RZ, 0x3c, !PT ;  /* 0x000000031a027212 */ /* 0x000fe200078e3cff */
[----:B------:R-:W-:Y:S06]  /*10c40*/  @!P0 BRA `(.L_x_510) ;  /* 0x0000000000048947 */ /* 0x000fec0003800000 */
[----:B------:R-:W-:Y:S01]  /*10c50*/  BPT.TRAP 0x1 ;  /* 0x000000040000795c */ /* 0x000fe20000300000 */
.L_x_510:
[----:B------:R-:W-:Y:S01]  /*10c60*/  IMAD R3, R24, 0x8, R7 ;  /* 0x0000000818037824 */ /* 0x000fe200078e0207 */
[----:B------:R-:W-:-:S04]  /*10c70*/  SHF.L.U32 R2, R2, 0x1f, RZ ;  /* 0x0000001f02027819 */ /* 0x000fc800000006ff */
[----:B------:R-:W2:Y:S02]  /*10c80*/  SYNCS.PHASECHK.TRANS64.TRYWAIT P1, [R3+URZ+0x22840], R2 ;  /* 0x02284002030075a7 */ /* 0x000ea4000802017f */
[----:B--2---:R-:W-:Y:S05]  /*10c90*/  @!P1 BRA `(.L_x_511) ;  /* 0x0000003800849947 */ /* 0x004fea0003800000 */
.L_x_630:
[----:B------:R-:W-:Y:S05]  /*10ca0*/  @!P0 BRA `(.L_x_512) ;  /* 0x0000000000048947 */ /* 0x000fea0003800000 */
[----:B------:R-:W-:Y:S01]  /*10cb0*/  BPT.TRAP 0x1 ;  /* 0x000000040000795c */ /* 0x000fe20000300000 */
.L_x_512:
[----:B------:R-:W5:Y:S02]  /*10cc0*/  SYNCS.PHASECHK.TRANS64.TRYWAIT P1, [R5+URZ+0x22860], R0 ;  /* 0x02286000050075a7 */ /* 0x000f64000802017f */
[----:B-----5:R-:W-:Y:S05]  /*10cd0*/  @!P1 BRA `(.L_x_513) ;  /* 0x0000003800889947 */ /* 0x020fea0003800000 */
.L_x_631:
[----:B------:R-:W-:Y:S05]  /*10ce0*/  @!P0 BRA `(.L_x_514) ;  /* 0x0000000000048947 */ /* 0x000fea0003800000 */
[----:B------:R-:W-:Y:S01]  /*10cf0*/  BPT.TRAP 0x1 ;  /* 0x000000040000795c */ /* 0x000fe20000300000 */
.L_x_514:
[----:B------:R0:W0:Y:S02]  /*10d00*/  SYNCS.PHASECHK.TRANS64.TRYWAIT P0, [R3+URZ+0x22860], R2 ;  /* 0x02286002030075a7 */ /* 0x000024000800017f */
[----:B0-----:R-:W-:Y:S05]  /*10d10*/  @!P0 NANOSLEEP.SYNCS 0x989680 ;  /* 0x009896800000895d */ /* 0x001fea0003900000 */
[----:B------:R-:W0:Y:S02]  /*10d20*/  @!P0 SYNCS.PHASECHK.TRANS64 P0, [R3+URZ+0x22860], R2 ;  /* 0x02286002030085a7 */ /* 0x000e24000800007f */
[----:B0-----:R-:W-:Y:S05]  /*10d30*/  @!P0 BRA `(.L_x_514) ;  /* 0xfffffffc00f08947 */ /* 0x001fea000383ffff */
.L_x_506:
[----:B------:R-:W-:Y:S05]  /*10d40*/  BSYNC B0 ;  /* 0x0000000000007941 */ /* 0x000fea0003800000 */
.L_x_505:
[----:B------:R-:W-:Y:S05]  /*10d50*/  EXIT ;  /* 0x000000000000794d */ /* 0x000fea0003800000 */
.L_x_387:
[----:B0-----:R0:W1:Y:S02]  /*10d60*/  SYNCS.PHASECHK.TRANS64.TRYWAIT P0, [R7+URZ+0x22800], R0 ;  /* 0x02280000070075a7 */ /* 0x001064000800017f */
[----:B-1----:R-:W-:Y:S05]  /*10d70*/  @!P0 NANOSLEEP.SYNCS 0x989680 ;  /* 0x009896800000895d */ /* 0x002fea0003900000 */
[----:B------:R-:W1:Y:S02]  /*10d80*/  @!P0 SYNCS.PHASECHK.TRANS64 P0, [R7+URZ+0x22800], R0 ;  /* 0x02280000070085a7 */ /* 0x000e64000800007f */
[----:B-1----:R-:W-:Y:S05]  /*10d90*/  @!P0 BRA `(.L_x_387) ;  /* 0xfffffffc00f08947 */ /* 0x002fea000383ffff */
[----:B------:R-:W-:Y:S05]  /*10da0*/  BRA `(.L_x_515) ;  /* 0xffffff10002c7947 */ /* 0x000fea000383ffff */
.L_x_391:
[----:B-1----:R-:W-:-:S04]  /*10db0*/  IMAD.U32 R0, RZ, RZ, UR22 ;  /* 0x00000016ff007e24 */ /* 0x002fc8000f8e00ff */
[----:B------:R1:W2:Y:S03]  /*10dc0*/  SYNCS.PHASECHK.TRANS64.TRYWAIT P1, [R0+URZ+0x22830], R9 ;  /* 0x02283009000075a7 */ /* 0x0002a6000802017f */
[----:B--2---:R-:W-:Y:S05]  /*10dd0*/  @!P1 NANOSLEEP.SYNCS 0x989680 ;  /* 0x009896800000995d */ /* 0x004fea0003900000 */
[----:B------:R-:W2:Y:S02]  /*10de0*/  @!P1 SYNCS.PHASECHK.TRANS64 P1, [R0+URZ+0x22830], R9 ;  /* 0x02283009000095a7 */ /* 0x000ea4000802007f */
[----:B--2---:R-:W-:Y:S05]  /*10df0*/  @!P1 BRA `(.L_x_391) ;  /* 0xfffffffc00ec9947 */ /* 0x004fea000383ffff */
[----:B------:R-:W-:Y:S05]  /*10e00*/  BRA `(.L_x_390) ;  /* 0xffffff1000547947 */ /* 0x000fea000383ffff */
.L_x_396:
[----:B--2---:R-:W-:-:S04]  /*10e10*/  IMAD.U32 R10, RZ, RZ, UR22 ;  /* 0x00000016ff0a7e24 */ /* 0x004fc8000f8e00ff */
[----:B------:R2:W3:Y:S03]  /*10e20*/  SYNCS.PHASECHK.TRANS64.TRYWAIT P1, [R10+URZ+0x22850], R9 ;  /* 0x022850090a0075a7 */ /* 0x0004e6000802017f */
[----:B---3--:R-:W-:Y:S05]  /*10e30*/  @!P1 NANOSLEEP.SYNCS 0x989680 ;  /* 0x009896800000995d */ /* 0x008fea0003900000 */
[----:B------:R-:W3:Y:S02]  /*10e40*/  @!P1 SYNCS.PHASECHK.TRANS64 P1, [R10+URZ+0x22850], R9 ;  /* 0x022850090a0095a7 */ /* 0x000ee4000802007f */
[----:B---3--:R-:W-:Y:S05]  /*10e50*/  @!P1 BRA `(.L_x_396) ;  /* 0xfffffffc00ec9947 */ /* 0x008fea000383ffff */
[----:B------:R-:W-:Y:S05]  /*10e60*/  BRA `(.L_x_395) ;  /* 0xffffff2c004c7947 */ /* 0x000fea000383ffff */
.L_x_402:
[----:B-1----:R-:W-:-:S04]  /*10e70*/  IMAD.U32 R0, RZ, RZ, UR25 ;  /* 0x00000019ff007e24 */ /* 0x002fc8000f8e00ff */
[----:B------:R1:W2:Y:S03]  /*10e80*/  SYNCS.PHASECHK.TRANS64.TRYWAIT P1, [R0+URZ+0x22830], R7 ;  /* 0x02283007000075a7 */ /* 0x0002a6000802017f */
[----:B--2---:R-:W-:Y:S05]  /*10e90*/  @!P1 NANOSLEEP.SYNCS 0x989680 ;  /* 0x009896800000995d */ /* 0x004fea0003900000 */
[----:B------:R-:W2:Y:S02]  /*10ea0*/  @!P1 SYNCS.PHASECHK.TRANS64 P1, [R0+URZ+0x22830], R7 ;  /* 0x02283007000095a7 */ /* 0x000ea4000802007f */
[----:B--2---:R-:W-:Y:S05]  /*10eb0*/  @!P1 BRA `(.L_x_402) ;  /* 0xfffffffc00ec9947 */ /* 0x004fea000383ffff */
[----:B------:R-:W-:Y:S05]  /*10ec0*/  BRA `(.L_x_401) ;  /* 0xffffff30006c7947 */ /* 0x000fea000383ffff */
.L_x_407:
[----:B-1----:R-:W-:-:S04]  /*10ed0*/  IMAD.U32 R8, RZ, RZ, UR25 ;  /* 0x00000019ff087e24 */ /* 0x002fc8000f8e00ff */
[----:B------:R1:W2:Y:S03]  /*10ee0*/  SYNCS.PHASECHK.TRANS64.TRYWAIT P1, [R8+URZ+0x22850], R7 ;  /* 0x02285007080075a7 */ /* 0x0002a6000802017f */
[----:B--2---:R-:W-:Y:S05]  /*10ef0*/  @!P1 NANOSLEEP.SYNCS 0x989680 ;  /* 0x009896800000995d */ /* 0x004fea0003900000 */
[----:B------:R-:W2:Y:S02]  /*10f00*/  @!P1 SYNCS.PHASECHK.TRANS64 P1, [R8+URZ+0x22850], R7 ;  /* 0x02285007080095a7 */ /* 0x000ea4000802007f */
[----:B--2---:R-:W-:Y:S05]  /*10f10*/  @!P1 BRA `(.L_x_407) ;  /* 0xfffffffc00ec9947 */ /* 0x004fea000383ffff */
[----:B------:R-:W-:Y:S05]  /*10f20*/  BRA `(.L_x_406) ;  /* 0xffffff50000c7947 */ /* 0x000fea000383ffff */
.L_x_454:
[----:B------:R-:W0:Y:S01]  /*10f30*/  S2R R8, SR_TID.X ;  /* 0x0000000000087919 */ /* 0x000e220000002100 */
[----:B------:R-:W-:Y:S01]  /*10f40*/  BSSY B0, `(.L_x_516) ;  /* 0x000000a000007945 */ /* 0x000fe20003800000 */
[----:B------:R-:W-:Y:S02]  /*10f50*/  IMAD.MOV.U32 R12, RZ, RZ, RZ ;  /* 0x000000ffff0c7224 */ /* 0x000fe400078e00ff */
[----:B------:R-:W-:Y:S02]  /*10f60*/  IMAD.MOV.U32 R11, RZ, RZ, 0x1f ;  /* 0x0000001fff0b7424 */ /* 0x000fe400078e00ff */
[----:B------:R-:W-:Y:S01]  /*10f70*/  IMAD.MOV.U32 R15, RZ, RZ, -0x1 ;  /* 0xffffffffff0f7424 */ /* 0x000fe200078e00ff */
[----:B0-----:R-:W-:-:S04]  /*10f80*/  SHF.R.U32.HI R8, RZ, 0x5, R8 ;  /* 0x00000005ff087819 */ /* 0x001fc80000011608 */
[----:B------:R-:W-:-:S05]  /*10f90*/  LOP3.LUT R8, R8, 0x3, RZ, 0xc0, !PT ;  /* 0x0000000308087812 */ /* 0x000fca00078ec0ff */
[----:B------:R-:W-:-:S07]  /*10fa0*/  IMAD.MOV.U32 R13, RZ, RZ, R8 ;  /* 0x000000ffff0d7224 */ /* 0x000fce00078e0008 */
[----:B-----5:R-:W-:Y:S05]  /*10fb0*/  WARPSYNC.COLLECTIVE R15, `(.L_x_517) ;  /* 0x000000000f087348 */ /* 0x020fea0003c00000 */
[----:B------:R0:W1:Y:S02]  /*10fc0*/  SHFL.IDX P6, R14, R13, R12, R11 ;  /* 0x0000000c0d0e7389 */ /* 0x00006400000c000b */
[----:B01---5:R-:W-:Y:S01]  /*10fd0*/  ENDCOLLECTIVE ;  /* 0x000000000000791b */ /* 0x023fe20003800000 */
.L_x_517:
[----:B------:R-:W-:Y:S05]  /*10fe0*/  BSYNC B0 ;  /* 0x0000000000007941 */ /* 0x000fea0003800000 */
.L_x_516:
[----:B------:R-:W-:Y:S05]  /*10ff0*/  BRA `(.L_x_518) ;  /* 0xffffffc000707947 */ /* 0x000fea000383ffff */
.L_x_457:
[----:B0-----:R0:W1:Y:S02]  /*11000*/  SYNCS.PHASECHK.TRANS64.TRYWAIT P0, [R33+URZ+0x22840], R0 ;  /* 0x02284000210075a7 */ /* 0x001064000800017f */
[----:B-1----:R-:W-:Y:S05]  /*11010*/  @!P0 NANOSLEEP.SYNCS 0x989680 ;  /* 0x009896800000895d */ /* 0x002fea0003900000 */
[----:B------:R-:W1:Y:S02]  /*11020*/  @!P0 SYNCS.PHASECHK.TRANS64 P0, [R33+URZ+0x22840], R0 ;  /* 0x02284000210085a7 */ /* 0x000e64000800007f */
[----:B-1----:R-:W-:Y:S05]  /*11030*/  @!P0 BRA `(.L_x_457) ;  /* 0xfffffffc00f08947 */ /* 0x002fea000383ffff */
[----:B------:R-:W-:Y:S05]  /*11040*/  BRA `(.L_x_519) ;  /* 0xffffffc000987947 */ /* 0x000fea000383ffff */
.L_x_458:
[----:B------:R-:W-:Y:S01]  /*11050*/  BSSY B0, `(.L_x_520) ;  /* 0x0000008000007945 */ /* 0x000fe20003800000 */
[----:B------:R-:W-:Y:S02]  /*11060*/  IMAD.MOV.U32 R13, RZ, RZ, R4 ;  /* 0x000000ffff0d7224 */ /* 0x000fe400078e0004 */
[----:B------:R-:W-:Y:S02]  /*11070*/  IMAD.MOV.U32 R12, RZ, RZ, RZ ;  /* 0x000000ffff0c7224 */ /* 0x000fe400078e00ff */
[----:B------:R-:W-:Y:S02]  /*11080*/  IMAD.MOV.U32 R11, RZ, RZ, 0x181f ;  /* 0x0000181fff0b7424 */ /* 0x000fe400078e00ff */
[----:B------:R-:W-:-:S07]  /*11090*/  IMAD.MOV.U32 R15, RZ, RZ, -0x1 ;  /* 0xffffffffff0f7424 */ /* 0x000fce00078e00ff */
[----:B------:R-:W-:Y:S05]  /*110a0*/  WARPSYNC.COLLECTIVE R15, `(.L_x_521) ;  /* 0x000000000f087348 */ /* 0x000fea0003c00000 */
[----:B------:R0:W1:Y:S02]  /*110b0*/  SHFL.IDX P6, R14, R13, R12, R11 ;  /* 0x0000000c0d0e7389 */ /* 0x00006400000c000b */
[----:B01----:R-:W-:Y:S01]  /*110c0*/  ENDCOLLECTIVE ;  /* 0x000000000000791b */ /* 0x003fe20003800000 */
.L_x_521:
[----:B------:R-:W-:Y:S05]  /*110d0*/  BSYNC B0 ;  /* 0x0000000000007941 */ /* 0x000fea0003800000 */
.L_x_520:
[----:B------:R-:W-:Y:S02]  /*110e0*/  IMAD.MOV.U32 R13, RZ, RZ, R0 ;  /* 0x000000ffff0d7224 */ /* 0x000fe400078e0000 */
[----:B------:R-:W-:Y:S02]  /*110f0*/  IMAD.MOV.U32 R12, RZ, RZ, RZ ;  /* 0x000000ffff0c7224 */ /* 0x000fe400078e00ff */
[----:B------:R-:W-:Y:S02]  /*11100*/  IMAD.MOV.U32 R11, RZ, RZ, 0x181f ;  /* 0x0000181fff0b7424 */ /* 0x000fe400078e00ff */
[----:B------:R-:W-:Y:S02]  /*11110*/  IMAD.MOV.U32 R15, RZ, RZ, -0x1 ;  /* 0xffffffffff0f7424 */ /* 0x000fe400078e00ff */
[----:B------:R-:W-:Y:S02]  /*11120*/  IMAD.MOV.U32 R2, RZ, RZ, R14 ;  /* 0x000000ffff027224 */ /* 0x000fe400078e000e */
[----:B------:R-:W-:-:S07]  /*11130*/  @P0 IMAD R7, R5, 0x2, R22 ;  /* 0x0000000205070824 */ /* 0x000fce00078e0216 */
[----:B------:R-:W-:Y:S05]  /*11140*/  WARPSYNC.COLLECTIVE R15, `(.L_x_522) ;  /* 0x000000000f087348 */ /* 0x000fea0003c00000 */
[----:B------:R0:W1:Y:S02]  /*11150*/  SHFL.IDX P6, R14, R13, R12, R11 ;  /* 0x0000000c0d0e7389 */ /* 0x00006400000c000b */
[----:B01----:R-:W-:Y:S01]  /*11160*/  ENDCOLLECTIVE ;  /* 0x000000000000791b */ /* 0x003fe20003800000 */
.L_x_522:
[----:B------:R-:W-:Y:S02]  /*11170*/  IMAD.MOV.U32 R13, RZ, RZ, R4 ;  /* 0x000000ffff0d7224 */ /* 0x000fe400078e0004 */
[----:B------:R-:W-:Y:S02]  /*11180*/  IMAD.MOV.U32 R12, RZ, RZ, 0x1 ;  /* 0x00000001ff0c7424 */ /* 0x000fe400078e00ff */
[----:B------:R-:W-:-:S07]  /*11190*/  IMAD.MOV.U32 R3, RZ, RZ, R14 ;  /* 0x000000ffff037224 */ /* 0x000fce00078e000e */
[----:B------:R-:W-:Y:S05]  /*111a0*/  WARPSYNC.COLLECTIVE R15, `(.L_x_523) ;  /* 0x000000000f087348 */ /* 0x000fea0003c00000 */
[----:B------:R0:W1:Y:S02]  /*111b0*/  SHFL.IDX P6, R14, R13, R12, R11 ;  /* 0x0000000c0d0e7389 */ /* 0x00006400000c000b */
[----:B01----:R-:W-:Y:S01]  /*111c0*/  ENDCOLLECTIVE ;  /* 0x000000000000791b */ /* 0x003fe20003800000 */
.L_x_523:
[----:B------:R-:W-:-:S05]  /*111d0*/  @P0 LEA R3, P1, R8, R3, 0x1 ;  /* 0x0000000308030211 */ /* 0x000fca00078208ff */
[----:B------:R-:W-:-:S05]  /*111e0*/  @P0 IMAD.X R2, RZ, RZ, R2, P1 ;  /* 0x000000ffff020224 */ /* 0x000fca00008e0602 */
[----:B------:R-:W-:Y:S01]  /*111f0*/  @P0 LOP3.LUT R3, R3, R2, RZ, 0x3c, !PT ;  /* 0x0000000203030212 */ /* 0x000fe200078e3cff */
[----:B------:R-:W-:-:S03]  /*11200*/  IMAD.MOV.U32 R13, RZ, RZ, R0 ;  /* 0x000000ffff0d7224 */ /* 0x000fc600078e0000 */
[----:B------:R-:W-:-:S04]  /*11210*/  @P0 LOP3.LUT R2, R3, R2, RZ, 0x3c, !PT ;  /* 0x0000000203020212 */ /* 0x000fc800078e3cff */
[----:B------:R-:W-:-:S05]  /*11220*/  @P0 LOP3.LUT R3, R3, R2, RZ, 0x3c, !PT ;  /* 0x0000000203030212 */ /* 0x000fca00078e3cff */
[----:B------:R-:W-:Y:S01]  /*11230*/  @!PT LDS RZ, [RZ] ;  /* 0x00000000fffff984 */ /* 0x000fe20000000800 */
[----:B------:R-:W-:Y:S01]  /*11240*/  @!PT LDS RZ, [RZ] ;  /* 0x00000000fffff984 */ /* 0x000fe20000000800 */
[----:B------:R-:W-:Y:S01]  /*11250*/  @!PT LDS RZ, [RZ] ;  /* 0x00000000fffff984 */ /* 0x000fe20000000800 */
[----:B------:R0:W-:Y:S01]  /*11260*/  @P0 LDGSTS.E.BYPASS.LTC128B.128 [R7+0x1c400], desc[UR50][R2.64], !P2 ;  /* 0x1c40000002070fae */ /* 0x0001e2000d101d72 */
[----:B------:R-:W-:Y:S01]  /*11270*/  ISETP.GE.AND P0, PT, R32, 0x11, PT ;  /* 0x000000112000780c */ /* 0x000fe20003f06270 */
[----:B0-----:R-:W-:-:S12]  /*11280*/  IMAD.MOV.U32 R2, RZ, RZ, R14 ;  /* 0x000000ffff027224 */ /* 0x001fd800078e000e */
[----:B------:R-:W-:Y:S05]  /*11290*/  WARPSYNC.COLLECTIVE R15, `(.L_x_524) ;  /* 0x000000000f087348 */ /* 0x000fea0003c00000 */
[----:B------:R0:W1:Y:S02]  /*112a0*/  SHFL.IDX P6, R14, R13, R12, R11 ;  /* 0x0000000c0d0e7389 */ /* 0x00006400000c000b */
[----:B01----:R-:W-:Y:S01]  /*112b0*/  ENDCOLLECTIVE ;  /* 0x000000000000791b */ /* 0x003fe20003800000 */
.L_x_524:
[----:B------:R-:W-:Y:S02]  /*112c0*/  @P0 IMAD R7, R5, 0x2, R22 ;  /* 0x0000000205070824 */ /* 0x000fe400078e0216 */
[----:B------:R-:W-:Y:S02]  /*112d0*/  IMAD.MOV.U32 R13, RZ, RZ, R4 ;  /* 0x000000ffff0d7224 */ /* 0x000fe400078e0004 */
[----:B------:R-:W-:Y:S02]  /*112e0*/  IMAD.MOV.U32 R12, RZ, RZ, 0x2 ;  /* 0x00000002ff0c7424 */ /* 0x000fe400078e00ff */
[----:B------:R-:W-:-:S07]  /*112f0*/  IMAD.MOV.U32 R3, RZ, RZ, R14 ;  /* 0x000000ffff037224 */ /* 0x000fce00078e000e */
[----:B------:R-:W-:Y:S05]  /*11300*/  WARPSYNC.COLLECTIVE R15, `(.L_x_525) ;  /* 0x000000000f087348 */ /* 0x000fea0003c00000 */
[----:B------:R0:W1:Y:S02]  /*11310*/  SHFL.IDX P6, R14, R13, R12, R11 ;  /* 0x0000000c0d0e7389 */ /* 0x00006400000c000b */
[----:B01----:R-:W-:Y:S01]  /*11320*/  ENDCOLLECTIVE ;  /* 0x000000000000791b */ /* 0x003fe20003800000 */
.L_x_525:
        /* <DEDUP_REMOVED lines=15> */
.L_x_526:
[----:B------:R-:W-:Y:S02]  /*11420*/  @P0 IMAD R7, R5, 0x2, R22 ;  /* 0x0000000205070824 */ /* 0x000fe400078e0216 */
[----:B------:R-:W-:Y:S02]  /*11430*/  IMAD.MOV.U32 R13, RZ, RZ, R4 ;  /* 0x000000ffff0d7224 */ /* 0x000fe400078e0004 */
[----:B------:R-:W-:Y:S02]  /*11440*/  IMAD.MOV.U32 R12, RZ, RZ, 0x3 ;  /* 0x00000003ff0c7424 */ /* 0x000fe400078e00ff */
[----:B------:R-:W-:-:S07]  /*11450*/  IMAD.MOV.U32 R3, RZ, RZ, R14 ;  /* 0x000000ffff037224 */ /* 0x000fce00078e000e */
[----:B------:R-:W-:Y:S05]  /*11460*/  WARPSYNC.COLLECTIVE R15, `(.L_x_527) ;  /* 0x000000000f087348 */ /* 0x000fea0003c00000 */
[----:B------:R0:W1:Y:S02]  /*11470*/  SHFL.IDX P6, R14, R13, R12, R11 ;  /* 0x0000000c0d0e7389 */ /* 0x00006400000c000b */
[----:B01----:R-:W-:Y:S01]  /*11480*/  ENDCOLLECTIVE ;  /* 0x000000000000791b */ /* 0x003fe20003800000 */
.L_x_527:
        /* <DEDUP_REMOVED lines=15> */
.L_x_528:
[----:B------:R-:W-:Y:S02]  /*11580*/  @P0 IMAD R7, R5, 0x2, R22 ;  /* 0x0000000205070824 */ /* 0x000fe400078e0216 */
[----:B------:R-:W-:Y:S02]  /*11590*/  IMAD.MOV.U32 R13, RZ, RZ, R4 ;  /* 0x000000ffff0d7224 */ /* 0x000fe400078e0004 */
[----:B------:R-:W-:Y:S02]  /*115a0*/  IMAD.MOV.U32 R12, RZ, RZ, 0x4 ;  /* 0x00000004ff0c7424 */ /* 0x000fe400078e00ff */
[----:B------:R-:W-:-:S07]  /*115b0*/  IMAD.MOV.U32 R3, RZ, RZ, R14 ;  /* 0x000000ffff037224 */ /* 0x000fce00078e000e */
[----:B------:R-:W-:Y:S05]  /*115c0*/  WARPSYNC.COLLECTIVE R15, `(.L_x_529) ;  /* 0x000000000f087348 */ /* 0x000fea0003c00000 */
[----:B------:R0:W1:Y:S02]  /*115d0*/  SHFL.IDX P6, R14, R13, R12, R11 ;  /* 0x0000000c0d0e7389 */ /* 0x00006400000c000b */
[----:B01----:R-:W-:Y:S01]  /*115e0*/  ENDCOLLECTIVE ;  /* 0x000000000000791b */ /* 0x003fe20003800000 */
.L_x_529:
        /* <DEDUP_REMOVED lines=15> */
.L_x_530:
[----:B------:R-:W-:Y:S02]  /*116e0*/  @P0 IMAD R7, R5, 0x2, R22 ;  /* 0x0000000205070824 */ /* 0x000fe400078e0216 */
[----:B------:R-:W-:Y:S02]  /*116f0*/  IMAD.MOV.U32 R13, RZ, RZ, R4 ;  /* 0x000000ffff0d7224 */ /* 0x000fe400078e0004 */
[----:B------:R-:W-:Y:S02]  /*11700*/  IMAD.MOV.U32 R12, RZ, RZ, 0x5 ;  /* 0x00000005ff0c7424 */ /* 0x000fe400078e00ff */
[----:B------:R-:W-:-:S07]  /*11710*/  IMAD.MOV.U32 R3, RZ, RZ, R14 ;  /* 0x000000ffff037224 */ /* 0x000fce00078e000e */
[----:B------:R-:W-:Y:S05]  /*11720*/  WARPSYNC.COLLECTIVE R15, `(.L_x_531) ;  /* 0x000000000f087348 */ /* 0x000fea0003c00000 */
[----:B------:R0:W1:Y:S02]  /*11730*/  SHFL.IDX P6, R14, R13, R12, R11 ;  /* 0x0000000c0d0e7389 */ /* 0x00006400000c000b */
[----:B01----:R-:W-:Y:S01]  /*11740*/  ENDCOLLECTIVE ;  /* 0x000000000000791b */ /* 0x003fe20003800000 */
.L_x_531:
[----:B------:R-:W-:-:S05]  /*11750*/  @P0 LEA R3, P1, R8, R3, 0x1 ;  /* 0x0000000308030211 */ /* 0x000fca00078208ff */
[----:B------:R-:W-:-:S05]  /*11760*/  @P0 IMAD.X R2, RZ, RZ, R2, P1 ;  /* 0x000000ffff020224 */ /* 0x000fca00008e0602 */
[----:B------:R-:W-:Y:S01]  /*11770*/  @P0 LOP3.LUT R3, R3, R2, RZ, 0x3c, !PT ;  /* 0x0000000203030212 */ /* 0x000fe200078e3cff */
[----:B------:R-:W-:-:S03]  /*11780*/  IMAD.MOV.U32 R13, RZ, RZ, R0 ;  /* 0x000000ffff0d7224 */ /* 0x000fc600078e0000 */
[----:B------:R-:W-:-:S04]  /*11790*/  @P0 LOP3.LUT R2, R3, R2, RZ, 0x3c, !PT ;  /* 0x0000000203020212 */ /* 0x000fc800078e3cff */
[----:B------:R-:W-:Y:S01]  /*117a0*/  @P0 LOP3.LUT R3, R3, R2, RZ, 0x3c, !PT ;  /* 0x0000000203030212 */ /* 0x000fe200078e3cff */
[----:B------:R-:W-:-:S07]  /*117b0*/  IMAD.MOV.U32 R4, RZ, RZ, R14 ;  /* 0x000000ffff047224 */ /* 0x000fce00078e000e */
[----:B------:R-:W-:Y:S05]  /*117c0*/  WARPSYNC.COLLECTIVE R15, `(.L_x_532) ;  /* 0x000000000f087348 */ /* 0x000fea0003c00000 */
[----:B------:R0:W1:Y:S02]  /*117d0*/  SHFL.IDX P6, R14, R13, R12, R11 ;  /* 0x0000000c0d0e7389 */ /* 0x00006400000c000b */
[----:B01----:R-:W-:Y:S01]  /*117e0*/  ENDCOLLECTIVE ;  /* 0x000000000000791b */ /* 0x003fe20003800000 */
.L_x_532:
[----:B------:R-:W-:Y:S01]  /*117f0*/  @!PT LDS RZ, [RZ] ;  /* 0x00000000fffff984 */ /* 0x000fe20000000800 */
[----:B------:R-:W-:Y:S01]  /*11800*/  @!PT LDS RZ, [RZ] ;  /* 0x00000000fffff984 */ /* 0x000fe20000000800 */
[----:B------:R-:W-:Y:S01]  /*11810*/  @!PT LDS RZ, [RZ] ;  /* 0x00000000fffff984 */ /* 0x000fe20000000800 */
[----:B------:R1:W-:Y:S01]  /*11820*/  @P0 LDGSTS.E.BYPASS.LTC128B.128 [R7+0x1e400], desc[UR50][R2.64], !P2 ;  /* 0x1e40000002070fae */ /* 0x0003e2000d101d72 */
[----:B------:R-:W-:Y:S01]  /*11830*/  IMAD.MOV.U32 R0, RZ, RZ, R14 ;  /* 0x000000ffff007224 */ /* 0x000fe200078e000e */
[----:B------:R-:W-:Y:S06]  /*11840*/  BRA `(.L_x_533) ;  /* 0xffffffbc00f87947 */ /* 0x000fec000383ffff */
.L_x_463:
[----:B------:R-:W-:Y:S02]  /*11850*/  IMAD.MOV.U32 R13, RZ, RZ, R4 ;  /* 0x000000ffff0d7224 */ /* 0x000fe400078e0004 */
[----:B------:R-:W-:Y:S02]  /*11860*/  IMAD.MOV.U32 R12, RZ, RZ, RZ ;  /* 0x000000ffff0c7224 */ /* 0x000fe400078e00ff */
[----:B------:R-:W-:Y:S02]  /*11870*/  IMAD.MOV.U32 R11, RZ, RZ, 0x181f ;  /* 0x0000181fff0b7424 */ /* 0x000fe400078e00ff */
[----:B------:R-:W-:Y:S02]  /*11880*/  IMAD.MOV.U32 R15, RZ, RZ, -0x1 ;  /* 0xffffffffff0f7424 */ /* 0x000fe400078e00ff */
[----:B-----5:R-:W-:Y:S02]  /*11890*/  IMAD R5, R10, R6, RZ ;  /* 0x000000060a057224 */ /* 0x020fe400078e02ff */
[----:B------:R-:W-:-:S07]  /*118a0*/  IMAD.IADD R17, R9, 0x1, R17 ;  /* 0x0000000109117824 */ /* 0x000fce00078e0211 */
[----:B------:R-:W-:Y:S05]  /*118b0*/  WARPSYNC.COLLECTIVE R15, `(.L_x_534) ;  /* 0x000000000f087348 */ /* 0x000fea0003c00000 */
[----:B------:R0:W1:Y:S02]  /*118c0*/  SHFL.IDX P6, R14, R13, R12, R11 ;  /* 0x0000000c0d0e7389 */ /* 0x00006400000c000b */
[----:B01----:R-:W-:Y:S01]  /*118d0*/  ENDCOLLECTIVE ;  /* 0x000000000000791b */ /* 0x003fe20003800000 */
.L_x_534:
[C---:B------:R-:W-:Y:S01]  /*118e0*/  VIADD R6, R17.reuse, 0x10 ;  /* 0x0000001011067836 */ /* 0x040fe20000000000 */
[----:B------:R-:W-:Y:S01]  /*118f0*/  ISETP.GE.AND P0, PT, R17, R5, PT ;  /* 0x000000051100720c */ /* 0x000fe20003f06270 */
[----:B------:R-:W-:Y:S02]  /*11900*/  IMAD.MOV.U32 R13, RZ, RZ, R0 ;  /* 0x000000ffff0d7224 */ /* 0x000fe400078e0000 */
[----:B------:R-:W-:-:S10]  /*11910*/  IMAD.MOV.U32 R2, RZ, RZ, R14 ;  /* 0x000000ffff027224 */ /* 0x000fd400078e000e */
[----:B------:R-:W-:Y:S05]  /*11920*/  WARPSYNC.COLLECTIVE R15, `(.L_x_535) ;  /* 0x000000000f087348 */ /* 0x000fea0003c00000 */
[----:B------:R0:W1:Y:S02]  /*11930*/  SHFL.IDX P6, R14, R13, R12, R11 ;  /* 0x0000000c0d0e7389 */ /* 0x00006400000c000b */
[----:B01----:R-:W-:Y:S01]  /*11940*/  ENDCOLLECTIVE ;  /* 0x000000000000791b */ /* 0x003fe20003800000 */
.L_x_535:
[----:B------:R-:W-:Y:S02]  /*11950*/  IMAD.MOV.U32 R13, RZ, RZ, R4 ;  /* 0x000000ffff0d7224 */ /* 0x000fe400078e0004 */
[----:B------:R-:W-:Y:S02]  /*11960*/  IMAD.MOV.U32 R12, RZ, RZ, 0x1 ;  /* 0x00000001ff0c7424 */ /* 0x000fe400078e00ff */
[----:B------:R-:W-:-:S07]  /*11970*/  IMAD.MOV.U32 R3, RZ, RZ, R14 ;  /* 0x000000ffff037224 */ /* 0x000fce00078e000e */
[----:B------:R-:W-:Y:S05]  /*11980*/  WARPSYNC.COLLECTIVE R15, `(.L_x_536) ;  /* 0x000000000f087348 */ /* 0x000fea0003c00000 */
[----:B------:R0:W1:Y:S02]  /*11990*/  SHFL.IDX P6, R14, R13, R12, R11 ;  /* 0x0000000c0d0e7389 */ /* 0x00006400000c000b */
[----:B01----:R-:W-:Y:S01]  /*119a0*/  ENDCOLLECTIVE ;  /* 0x000000000000791b */ /* 0x003fe20003800000 */
.L_x_536:
[----:B------:R-:W-:-:S05]  /*119b0*/  @!P0 LEA R3, P2, R8, R3, 0x1 ;  /* 0x0000000308038211 */ /* 0x000fca00078408ff */
[----:B------:R-:W-:-:S05]  /*119c0*/  @!P0 IMAD.X R2, RZ, RZ, R2, P2 ;  /* 0x000000ffff028224 */ /* 0x000fca00010e0602 */
[----:B------:R-:W-:Y:S01]  /*119d0*/  @!P0 LOP3.LUT R3, R3, R2, RZ, 0x3c, !PT ;  /* 0x0000000203038212 */ /* 0x000fe200078e3cff */
[----:B------:R-:W-:-:S03]  /*119e0*/  IMAD.MOV.U32 R13, RZ, RZ, R0 ;  /* 0x000000ffff0d7224 */ /* 0x000fc600078e0000 */
[----:B------:R-:W-:-:S04]  /*119f0*/  @!P0 LOP3.LUT R2, R3, R2, RZ, 0x3c, !PT ;  /* 0x0000000203028212 */ /* 0x000fc800078e3cff */
[----:B------:R-:W-:-:S05]  /*11a00*/  @!P0 LOP3.LUT R3, R3, R2, RZ, 0x3c, !PT ;  /* 0x0000000203038212 */ /* 0x000fca00078e3cff */
        /* <DEDUP_REMOVED lines=9> */
.L_x_537:
[----:B------:R-:W-:Y:S02]  /*11aa0*/  IMAD.MOV.U32 R13, RZ, RZ, R4 ;  /* 0x000000ffff0d7224 */ /* 0x000fe400078e0004 */
[----:B------:R-:W-:Y:S02]  /*11ab0*/  IMAD.MOV.U32 R12, RZ, RZ, 0x2 ;  /* 0x00000002ff0c7424 */ /* 0x000fe400078e00ff */
[----:B------:R-:W-:-:S07]  /*11ac0*/  IMAD.MOV.U32 R3, RZ, RZ, R14 ;  /* 0x000000ffff037224 */ /* 0x000fce00078e000e */
[----:B------:R-:W-:Y:S05]  /*11ad0*/  WARPSYNC.COLLECTIVE R15, `(.L_x_538) ;  /* 0x000000000f087348 */ /* 0x000fea0003c00000 */
[----:B------:R0:W1:Y:S02]  /*11ae0*/  SHFL.IDX P6, R14, R13, R12, R11 ;  /* 0x0000000c0d0e7389 */ /* 0x00006400000c000b */
[----:B01----:R-:W-:Y:S01]  /*11af0*/  ENDCOLLECTIVE ;  /* 0x000000000000791b */ /* 0x003fe20003800000 */
.L_x_538:
        /* <DEDUP_REMOVED lines=9> */
[----:B------:R0:W-:Y:S02]  /*11b90*/  @!P0 LDGSTS.E.BYPASS.LTC128B.128 [R36+0x18c00], desc[UR50][R2.64], !P1 ;  /* 0x18c0000002248fae */ /* 0x0001e4000c901d72 */
[----:B0-----:R-:W-:-:S05]  /*11ba0*/  VIADD R2, R17, 0x20 ;  /* 0x0000002011027836 */ /* 0x001fca0000000000 */
[----:B------:R-:W-:Y:S01]  /*11bb0*/  ISETP.GE.AND P0, PT, R2, R5, PT ;  /* 0x000000050200720c */ /* 0x000fe20003f06270 */
[----:B------:R-:W-:-:S12]  /*11bc0*/  IMAD.MOV.U32 R2, RZ, RZ, R14 ;  /* 0x000000ffff027224 */ /* 0x000fd800078e000e */
[----:B------:R-:W-:Y:S05]  /*11bd0*/  WARPSYNC.COLLECTIVE R15, `(.L_x_539) ;  /* 0x000000000f087348 */ /* 0x000fea0003c00000 */
[----:B------:R0:W1:Y:S02]  /*11be0*/  SHFL.IDX P6, R14, R13, R12, R11 ;  /* 0x0000000c0d0e7389 */ /* 0x00006400000c000b */
[----:B01----:R-:W-:Y:S01]  /*11bf0*/  ENDCOLLECTIVE ;  /* 0x000000000000791b */ /* 0x003fe20003800000 */
.L_x_539:
[----:B------:R-:W-:Y:S02]  /*11c00*/  IMAD.MOV.U32 R13, RZ, RZ, R4 ;  /* 0x000000ffff0d7224 */ /* 0x000fe400078e0004 */
[----:B------:R-:W-:Y:S02]  /*11c10*/  IMAD.MOV.U32 R12, RZ, RZ, 0x3 ;  /* 0x00000003ff0c7424 */ /* 0x000fe400078e00ff */
[----:B------:R-:W-:-:S07]  /*11c20*/  IMAD.MOV.U32 R3, RZ, RZ, R14 ;  /* 0x000000ffff037224 */ /* 0x000fce00078e000e */
[----:B------:R-:W-:Y:S05]  /*11c30*/  WARPSYNC.COLLECTIVE R15, `(.L_x_540) ;  /* 0x000000000f087348 */ /* 0x000fea0003c00000 */
[----:B------:R0:W1:Y:S02]  /*11c40*/  SHFL.IDX P6, R14, R13, R12, R11 ;  /* 0x0000000c0d0e7389 */ /* 0x00006400000c000b */
[----:B01----:R-:W-:Y:S01]  /*11c50*/  ENDCOLLECTIVE ;  /* 0x000000000000791b */ /* 0x003fe20003800000 */
.L_x_540:
        /* <DEDUP_REMOVED lines=16> */
.L_x_541:
[----:B------:R-:W-:Y:S02]  /*11d60*/  IMAD.MOV.U32 R13, RZ, RZ, R4 ;  /* 0x000000ffff0d7224 */ /* 0x000fe400078e0004 */
[----:B------:R-:W-:Y:S02]  /*11d70*/  IMAD.MOV.U32 R12, RZ, RZ, 0x4 ;  /* 0x00000004ff0c7424 */ /* 0x000fe400078e00ff */
[----:B------:R-:W-:-:S07]  /*11d80*/  IMAD.MOV.U32 R3, RZ, RZ, R14 ;  /* 0x000000ffff037224 */ /* 0x000fce00078e000e */
[----:B------:R-:W-:Y:S05]  /*11d90*/  WARPSYNC.COLLECTIVE R15, `(.L_x_542) ;  /* 0x000000000f087348 */ /* 0x000fea0003c00000 */
[----:B------:R0:W1:Y:S02]  /*11da0*/  SHFL.IDX P6, R14, R13, R12, R11 ;  /* 0x0000000c0d0e7389 */ /* 0x00006400000c000b */
[----:B01----:R-:W-:Y:S01]  /*11db0*/  ENDCOLLECTIVE ;  /* 0x000000000000791b */ /* 0x003fe20003800000 */
.L_x_542:
        /* <DEDUP_REMOVED lines=16> */
.L_x_543:
[----:B------:R-:W-:Y:S02]  /*11ec0*/  IMAD.MOV.U32 R13, RZ, RZ, R4 ;  /* 0x000000ffff0d7224 */ /* 0x000fe400078e0004 */
[----:B------:R-:W-:Y:S02]  /*11ed0*/  IMAD.MOV.U32 R12, RZ, RZ, 0x5 ;  /* 0x00000005ff0c7424 */ /* 0x000fe400078e00ff */
[----:B------:R-:W-:-:S07]  /*11ee0*/  IMAD.MOV.U32 R3, RZ, RZ, R14 ;  /* 0x000000ffff037224 */ /* 0x000fce00078e000e */
[----:B------:R-:W-:Y:S05]  /*11ef0*/  WARPSYNC.COLLECTIVE R15, `(.L_x_544) ;  /* 0x000000000f087348 */ /* 0x000fea0003c00000 */
[----:B------:R0:W1:Y:S02]  /*11f00*/  SHFL.IDX P6, R14, R13, R12, R11 ;  /* 0x0000000c0d0e7389 */ /* 0x00006400000c000b */
[----:B01----:R-:W-:Y:S01]  /*11f10*/  ENDCOLLECTIVE ;  /* 0x000000000000791b */ /* 0x003fe20003800000 */
.L_x_544:
        /* <DEDUP_REMOVED lines=16> */
.L_x_545:
[----:B------:R-:W-:Y:S02]  /*12020*/  IMAD.MOV.U32 R13, RZ, RZ, R4 ;  /* 0x000000ffff0d7224 */ /* 0x000fe400078e0004 */
[----:B------:R-:W-:Y:S02]  /*12030*/  IMAD.MOV.U32 R12, RZ, RZ, 0x6 ;  /* 0x00000006ff0c7424 */ /* 0x000fe400078e00ff */
[----:B------:R-:W-:-:S07]  /*12040*/  IMAD.MOV.U32 R3, RZ, RZ, R14 ;  /* 0x000000ffff037224 */ /* 0x000fce00078e000e */
[----:B------:R-:W-:Y:S05]  /*12050*/  WARPSYNC.COLLECTIVE R15, `(.L_x_546) ;  /* 0x000000000f087348 */ /* 0x000fea0003c00000 */
[----:B------:R0:W1:Y:S02]  /*12060*/  SHFL.IDX P6, R14, R13, R12, R11 ;  /* 0x0000000c0d0e7389 */ /* 0x00006400000c000b */
[----:B01----:R-:W-:Y:S01]  /*12070*/  ENDCOLLECTIVE ;  /* 0x000000000000791b */ /* 0x003fe20003800000 */
.L_x_546:
        /* <DEDUP_REMOVED lines=16> */
.L_x_547:
[----:B------:R-:W-:Y:S02]  /*12180*/  IMAD.MOV.U32 R13, RZ, RZ, R4 ;  /* 0x000000ffff0d7224 */ /* 0x000fe400078e0004 */
[----:B------:R-:W-:Y:S02]  /*12190*/  IMAD.MOV.U32 R12, RZ, RZ, 0x7 ;  /* 0x00000007ff0c7424 */ /* 0x000fe400078e00ff */
[----:B------:R-:W-:-:S07]  /*121a0*/  IMAD.MOV.U32 R3, RZ, RZ, R14 ;  /* 0x000000ffff037224 */ /* 0x000fce00078e000e */
[----:B------:R-:W-:Y:S05]  /*121b0*/  WARPSYNC.COLLECTIVE R15, `(.L_x_548) ;  /* 0x000000000f087348 */ /* 0x000fea0003c00000 */
[----:B------:R0:W1:Y:S02]  /*121c0*/  SHFL.IDX P6, R14, R13, R12, R11 ;  /* 0x0000000c0d0e7389 */ /* 0x00006400000c000b */
[----:B01----:R-:W-:Y:S01]  /*121d0*/  ENDCOLLECTIVE ;  /* 0x000000000000791b */ /* 0x003fe20003800000 */
.L_x_548:
[----:B------:R-:W-:-:S05]  /*121e0*/  @!P0 LEA R3, P2, R8, R3, 0x1 ;  /* 0x0000000308038211 */ /* 0x000fca00078408ff */
[----:B------:R-:W-:-:S05]  /*121f0*/  @!P0 IMAD.X R2, RZ, RZ, R2, P2 ;  /* 0x000000ffff028224 */ /* 0x000fca00010e0602 */
[----:B------:R-:W-:Y:S01]  /*12200*/  @!P0 LOP3.LUT R3, R3, R2, RZ, 0x3c, !PT ;  /* 0x0000000203038212 */ /* 0x000fe200078e3cff */
[----:B------:R-:W-:-:S03]  /*12210*/  IMAD.MOV.U32 R13, RZ, RZ, R0 ;  /* 0x000000ffff0d7224 */ /* 0x000fc600078e0000 */
[----:B------:R-:W-:-:S04]  /*12220*/  @!P0 LOP3.LUT R2, R3, R2, RZ, 0x3c, !PT ;  /* 0x0000000203028212 */ /* 0x000fc800078e3cff */
[----:B------:R-:W-:Y:S01]  /*12230*/  @!P0 LOP3.LUT R3, R3, R2, RZ, 0x3c, !PT ;  /* 0x0000000203038212 */ /* 0x000fe200078e3cff */
[----:B------:R-:W-:-:S04]  /*12240*/  IMAD.MOV.U32 R4, RZ, RZ, R14 ;  /* 0x000000ffff047224 */ /* 0x000fc800078e000e */
[----:B------:R-:W-:Y:S01]  /*12250*/  @!PT LDS RZ, [RZ] ;  /* 0x00000000fffff984 */ /* 0x000fe20000000800 */
[----:B------:R-:W-:Y:S01]  /*12260*/  @!PT LDS RZ, [RZ] ;  /* 0x00000000fffff984 */ /* 0x000fe20000000800 */
[----:B------:R-:W-:Y:S01]  /*12270*/  @!PT LDS RZ, [RZ] ;  /* 0x00000000fffff984 */ /* 0x000fe20000000800 */
[----:B------:R0:W-:Y:S03]  /*12280*/  @!P0 LDGSTS.E.BYPASS.LTC128B.128 [R36+0x1b400], desc[UR50][R2.64], !P1 ;  /* 0x1b40000002248fae */ /* 0x0001e6000c901d72 */
[----:B0-----:R-:W-:Y:S05]  /*12290*/  WARPSYNC.COLLECTIVE R15, `(.L_x_549) ;  /* 0x000000000f087348 */ /* 0x001fea0003c00000 */
[----:B------:R1:W2:Y:S02]  /*122a0*/  SHFL.IDX P6, R14, R13, R12, R11 ;  /* 0x0000000c0d0e7389 */ /* 0x0002a400000c000b */
[----:B012---:R-:W-:Y:S01]  /*122b0*/  ENDCOLLECTIVE ;  /* 0x000000000000791b */ /* 0x007fe20003800000 */
.L_x_549:
[----:B------:R-:W-:Y:S05]  /*122c0*/  BRA `(.L_x_550) ;  /* 0xffffffc000607947 */ /* 0x000fea000383ffff */
.L_x_466:
[----:B0-----:R0:W1:Y:S02]  /*122d0*/  SYNCS.PHASECHK.TRANS64.TRYWAIT P0, [R22+URZ+0x22820], R3 ;  /* 0x02282003160075a7 */ /* 0x001064000800017f */
[----:B-1----:R-:W-:Y:S05]  /*122e0*/  @!P0 NANOSLEEP.SYNCS 0x989680 ;  /* 0x009896800000895d */ /* 0x002fea0003900000 */
[----:B------:R-:W1:Y:S02]  /*122f0*/  @!P0 SYNCS.PHASECHK.TRANS64 P0, [R22+URZ+0x22820], R3 ;  /* 0x02282003160085a7 */ /* 0x000e64000800007f */
[----:B-1----:R-:W-:Y:S05]  /*12300*/  @!P0 BRA `(.L_x_466) ;  /* 0xfffffffc00f08947 */ /* 0x002fea000383ffff */
[----:B------:R-:W-:Y:S05]  /*12310*/  BRA `(.L_x_551) ;  /* 0xffffffc000bc7947 */ /* 0x000fea000383ffff */
.L_x_469:
[----:B-1----:R1:W2:Y:S02]  /*12320*/  SYNCS.PHASECHK.TRANS64.TRYWAIT P0, [R33+URZ+0x22860], R0 ;  /* 0x02286000210075a7 */ /* 0x0022a4000800017f */
[----:B--2---:R-:W-:Y:S05]  /*12330*/  @!P0 NANOSLEEP.SYNCS 0x989680 ;  /* 0x009896800000895d */ /* 0x004fea0003900000 */
[----:B------:R-:W2:Y:S02]  /*12340*/  @!P0 SYNCS.PHASECHK.TRANS64 P0, [R33+URZ+0x22860], R0 ;  /* 0x02286000210085a7 */ /* 0x000ea4000800007f */
[----:B--2---:R-:W-:Y:S05]  /*12350*/  @!P0 BRA `(.L_x_469) ;  /* 0xfffffffc00f08947 */ /* 0x004fea000383ffff */
[----:B------:R-:W-:Y:S05]  /*12360*/  BRA `(.L_x_552) ;  /* 0xffffffc000cc7947 */ /* 0x000fea000383ffff */
.L_x_470:
        /* <DEDUP_REMOVED lines=8> */
.L_x_554:
[----:B------:R-:W-:Y:S05]  /*123f0*/  BSYNC B0 ;  /* 0x0000000000007941 */ /* 0x000fea0003800000 */
.L_x_553:
[----:B------:R-:W0:Y:S01]  /*12400*/  S2R R7, SR_TID.X ;  /* 0x0000000000077919 */ /* 0x000e220000002100 */
[----:B------:R-:W-:Y:S01]  /*12410*/  IMAD.MOV.U32 R13, RZ, RZ, R5 ;  /* 0x000000ffff0d7224 */ /* 0x000fe200078e0005 */
[C---:B------:R-:W-:Y:S01]  /*12420*/  LOP3.LUT P2, RZ, R25.reuse, 0x2, RZ, 0xc0, !PT ;  /* 0x0000000219ff7812 */ /* 0x040fe2000784c0ff */
[----:B------:R-:W-:Y:S01]  /*12430*/  IMAD.MOV.U32 R12, RZ, RZ, RZ ;  /* 0x000000ffff0c7224 */ /* 0x000fe200078e00ff */
[----:B------:R-:W-:Y:S01]  /*12440*/  LOP3.LUT P1, RZ, R25, 0x4, RZ, 0xc0, !PT ;  /* 0x0000000419ff7812 */ /* 0x000fe2000782c0ff */
[----:B------:R-:W-:Y:S02]  /*12450*/  IMAD.MOV.U32 R11, RZ, RZ, 0x181f ;  /* 0x0000181fff0b7424 */ /* 0x000fe400078e00ff */
[----:B------:R-:W-:Y:S01]  /*12460*/  IMAD.MOV.U32 R15, RZ, RZ, -0x1 ;  /* 0xffffffffff0f7424 */ /* 0x000fe200078e00ff */
[----:B------:R-:W-:Y:S01]  /*12470*/  ISETP.LT.OR P4, PT, R32, 0x1, !P1 ;  /* 0x000000012000780c */ /* 0x000fe20004f81670 */
[----:B------:R-:W-:Y:S02]  /*12480*/  IMAD.MOV.U32 R3, RZ, RZ, R14 ;  /* 0x000000ffff037224 */ /* 0x000fe400078e000e */
[----:B------:R-:W-:-:S10]  /*12490*/  IMAD R4, R4, 0x2, R22 ;  /* 0x0000000204047824 */ /* 0x000fd400078e0216 */
[----:B0-----:R-:W-:Y:S05]  /*124a0*/  WARPSYNC.COLLECTIVE R15, `(.L_x_555) ;  /* 0x000000000f087348 */ /* 0x001fea0003c00000 */
[----:B------:R1:W2:Y:S02]  /*124b0*/  SHFL.IDX P6, R14, R13, R12, R11 ;  /* 0x0000000c0d0e7389 */ /* 0x0002a400000c000b */
[----:B012---:R-:W-:Y:S01]  /*124c0*/  ENDCOLLECTIVE ;  /* 0x000000000000791b */ /* 0x007fe20003800000 */
.L_x_555:
[----:B------:R-:W-:Y:S02]  /*124d0*/  IMAD.MOV.U32 R13, RZ, RZ, R6 ;  /* 0x000000ffff0d7224 */ /* 0x000fe400078e0006 */
[----:B------:R-:W-:Y:S02]  /*124e0*/  IMAD.MOV.U32 R12, RZ, RZ, 0x1 ;  /* 0x00000001ff0c7424 */ /* 0x000fe400078e00ff */
[----:B------:R-:W-:-:S05]  /*124f0*/  IMAD.SHL.U32 R7, R7, 0x8, RZ ;  /* 0x0000000807077824 */ /* 0x000fca00078e00ff */
[----:B------:R-:W-:-:S05]  /*12500*/  LOP3.LUT R7, R7, 0x38, RZ, 0xc0, !PT ;  /* 0x0000003807077812 */ /* 0x000fca00078ec0ff */
[----:B------:R-:W-:Y:S01]  /*12510*/  IMAD.SHL.U32 R0, R7, 0x2, RZ ;  /* 0x0000000207007824 */ /* 0x000fe200078e00ff */
[----:B------:R-:W-:-:S04]  /*12520*/  LOP3.LUT R7, R25, 0x1, RZ, 0xc0, !PT ;  /* 0x0000000119077812 */ /* 0x000fc800078ec0ff */
[----:B------:R-:W-:Y:S02]  /*12530*/  IADD3 R2, P0, R14, R0, RZ ;  /* 0x000000000e027210 */ /* 0x000fe40007f1e0ff */
[----:B------:R-:W-:-:S13]  /*12540*/  ISETP.NE.U32.AND P3, PT, R7, 0x1, PT ;  /* 0x000000010700780c */ /* 0x000fda0003f65070 */
[----:B------:R-:W-:Y:S05]  /*12550*/  WARPSYNC.COLLECTIVE R15, `(.L_x_556) ;  /* 0x000000000f087348 */ /* 0x000fea0003c00000 */
[----:B------:R0:W1:Y:S02]  /*12560*/  SHFL.IDX P6, R14, R13, R12, R11 ;  /* 0x0000000c0d0e7389 */ /* 0x00006400000c000b */
[----:B01----:R-:W-:Y:S01]  /*12570*/  ENDCOLLECTIVE ;  /* 0x000000000000791b */ /* 0x003fe20003800000 */
.L_x_556:
[----:B------:R-:W-:Y:S01]  /*12580*/  IMAD.X R3, RZ, RZ, R3, P0 ;  /* 0x000000ffff037224 */ /* 0x000fe200000e0603 */
[----:B------:R-:W-:Y:S01]  /*12590*/  ISETP.LT.OR P0, PT, R32, 0x1, P3 ;  /* 0x000000012000780c */ /* 0x000fe20001f01670 */
[----:B------:R-:W-:-:S12]  /*125a0*/  IMAD.MOV.U32 R13, RZ, RZ, R5 ;  /* 0x000000ffff0d7224 */ /* 0x000fd800078e0005 */
[----:B------:R-:W-:Y:S01]  /*125b0*/  @!PT LDS RZ, [RZ] ;  /* 0x00000000fffff984 */ /* 0x000fe20000000800 */
[----:B------:R-:W-:Y:S01]  /*125c0*/  @!PT LDS RZ, [RZ] ;  /* 0x00000000fffff984 */ /* 0x000fe20000000800 */
[----:B------:R-:W-:Y:S01]  /*125d0*/  @!PT LDS RZ, [RZ] ;  /* 0x00000000fffff984 */ /* 0x000fe20000000800 */
[----:B------:R-:W-:Y:S01]  /*125e0*/  LDGSTS.E.BYPASS.LTC128B.128 [R4+0x400], desc[UR50][R2.64], !P0 ;  /* 0x0040000002047fae */ /* 0x000fe2000c101d72 */
[----:B------:R-:W-:-:S13]  /*125f0*/  ISETP.LT.OR P0, PT, R32, 0x1, !P2 ;  /* 0x000000012000780c */ /* 0x000fda0005701670 */
[----:B------:R-:W-:Y:S01]  /*12600*/  LDGSTS.E.BYPASS.LTC128B.128 [R4+0x3400], desc[UR50][R2.64+0x80], !P0 ;  /* 0x0340008002047fae */ /* 0x000fe2000c101d72 */
[----:B------:R-:W-:-:S03]  /*12610*/  LOP3.LUT P0, RZ, R25, 0x8, RZ, 0xc0, !PT ;  /* 0x0000000819ff7812 */ /* 0x000fc6000780c0ff */
[----:B------:R-:W-:Y:S01]  /*12620*/  LDGSTS.E.BYPASS.LTC128B.128 [R4+0x6400], desc[UR50][R2.64+0x100], !P4 ;  /* 0x0640010002047fae */ /* 0x000fe2000e101d72 */
[----:B------:R-:W-:-:S13]  /*12630*/  ISETP.LT.OR P4, PT, R32, 0x1, !P0 ;  /* 0x000000012000780c */ /* 0x000fda0004781670 */
[----:B------:R0:W-:Y:S02]  /*12640*/  LDGSTS.E.BYPASS.LTC128B.128 [R4+0x9400], desc[UR50][R2.64+0x180], !P4 ;  /* 0x0940018002047fae */ /* 0x0001e4000e101d72 */
[----:B0-----:R-:W-:-:S07]  /*12650*/  IMAD.MOV.U32 R3, RZ, RZ, R14 ;  /* 0x000000ffff037224 */ /* 0x001fce00078e000e */
[----:B------:R-:W-:Y:S05]  /*12660*/  WARPSYNC.COLLECTIVE R15, `(.L_x_557) ;  /* 0x000000000f087348 */ /* 0x000fea0003c00000 */
[----:B------:R0:W1:Y:S02]  /*12670*/  SHFL.IDX P6, R14, R13, R12, R11 ;  /* 0x0000000c0d0e7389 */ /* 0x00006400000c000b */
[----:B01----:R-:W-:Y:S01]  /*12680*/  ENDCOLLECTIVE ;  /* 0x000000000000791b */ /* 0x003fe20003800000 */
.L_x_557:
[----:B------:R-:W-:Y:S02]  /*12690*/  IMAD.MOV.U32 R13, RZ, RZ, R6 ;  /* 0x000000ffff0d7224 */ /* 0x000fe400078e0006 */
[----:B------:R-:W-:Y:S01]  /*126a0*/  IMAD.MOV.U32 R12, RZ, RZ, 0x2 ;  /* 0x00000002ff0c7424 */ /* 0x000fe200078e00ff */
[----:B------:R-:W-:-:S13]  /*126b0*/  IADD3 R2, P4, R14, R0, RZ ;  /* 0x000000000e027210 */ /* 0x000fda0007f9e0ff */
[----:B------:R-:W-:Y:S05]  /*126c0*/  WARPSYNC.COLLECTIVE R15, `(.L_x_558) ;  /* 0x000000000f087348 */ /* 0x000fea0003c00000 */
[----:B------:R0:W1:Y:S02]  /*126d0*/  SHFL.IDX P6, R14, R13, R12, R11 ;  /* 0x0000000c0d0e7389 */ /* 0x00006400000c000b */
[----:B01----:R-:W-:Y:S01]  /*126e0*/  ENDCOLLECTIVE ;  /* 0x000000000000791b */ /* 0x003fe20003800000 */
.L_x_558:
        /* <DEDUP_REMOVED lines=9> */
[----:B------:R-:W-:-:S13]  /*12780*/  ISETP.LT.OR P4, PT, R32, 0x11, !P1 ;  /* 0x000000112000780c */ /* 0x000fda0004f81670 */
[----:B------:R-:W-:Y:S01]  /*12790*/  LDGSTS.E.BYPASS.LTC128B.128 [R4+0x6c00], desc[UR50][R2.64+0x100], !P4 ;  /* 0x06c0010002047fae */ /* 0x000fe2000e101d72 */
[----:B------:R-:W-:-:S13]  /*127a0*/  ISETP.LT.OR P4, PT, R32, 0x11, !P0 ;  /* 0x000000112000780c */ /* 0x000fda0004781670 */
[----:B------:R0:W-:Y:S02]  /*127b0*/  LDGSTS.E.BYPASS.LTC128B.128 [R4+0x9c00], desc[UR50][R2.64+0x180], !P4 ;  /* 0x09c0018002047fae */ /* 0x0001e4000e101d72 */
[----:B0-----:R-:W-:-:S07]  /*127c0*/  IMAD.MOV.U32 R3, RZ, RZ, R14 ;  /* 0x000000ffff037224 */ /* 0x001fce00078e000e */
[----:B------:R-:W-:Y:S05]  /*127d0*/  WARPSYNC.COLLECTIVE R15, `(.L_x_559) ;  /* 0x000000000f087348 */ /* 0x000fea0003c00000 */
[----:B------:R0:W1:Y:S02]  /*127e0*/  SHFL.IDX P6, R14, R13, R12, R11 ;  /* 0x0000000c0d0e7389 */ /* 0x00006400000c000b */
[----:B01----:R-:W-:Y:S01]  /*127f0*/  ENDCOLLECTIVE ;  /* 0x000000000000791b */ /* 0x003fe20003800000 */
.L_x_559:
[----:B------:R-:W-:Y:S02]  /*12800*/  IMAD.MOV.U32 R13, RZ, RZ, R6 ;  /* 0x000000ffff0d7224 */ /* 0x000fe400078e0006 */
[----:B------:R-:W-:Y:S01]  /*12810*/  IMAD.MOV.U32 R12, RZ, RZ, 0x3 ;  /* 0x00000003ff0c7424 */ /* 0x000fe200078e00ff */
[----:B------:R-:W-:-:S13]  /*12820*/  IADD3 R2, P4, R14, R0, RZ ;  /* 0x000000000e027210 */ /* 0x000fda0007f9e0ff */
[----:B------:R-:W-:Y:S05]  /*12830*/  WARPSYNC.COLLECTIVE R15, `(.L_x_560) ;  /* 0x000000000f087348 */ /* 0x000fea0003c00000 */
[----:B------:R0:W1:Y:S02]  /*12840*/  SHFL.IDX P6, R14, R13, R12, R11 ;  /* 0x0000000c0d0e7389 */ /* 0x00006400000c000b */
[----:B01----:R-:W-:Y:S01]  /*12850*/  ENDCOLLECTIVE ;  /* 0x000000000000791b */ /* 0x003fe20003800000 */
.L_x_560:
        /* <DEDUP_REMOVED lines=17> */
.L_x_561:
[----:B------:R-:W-:Y:S02]  /*12970*/  IMAD.MOV.U32 R13, RZ, RZ, R6 ;  /* 0x000000ffff0d7224 */ /* 0x000fe400078e0006 */
[----:B------:R-:W-:Y:S01]  /*12980*/  IMAD.MOV.U32 R12, RZ, RZ, 0x4 ;  /* 0x00000004ff0c7424 */ /* 0x000fe200078e00ff */
[----:B------:R-:W-:-:S13]  /*12990*/  IADD3 R2, P4, R14, R0, RZ ;  /* 0x000000000e027210 */ /* 0x000fda0007f9e0ff */
[----:B------:R-:W-:Y:S05]  /*129a0*/  WARPSYNC.COLLECTIVE R15, `(.L_x_562) ;  /* 0x000000000f087348 */ /* 0x000fea0003c00000 */
[----:B------:R0:W1:Y:S02]  /*129b0*/  SHFL.IDX P6, R14, R13, R12, R11 ;  /* 0x0000000c0d0e7389 */ /* 0x00006400000c000b */
[----:B01----:R-:W-:Y:S01]  /*129c0*/  ENDCOLLECTIVE ;  /* 0x000000000000791b */ /* 0x003fe20003800000 */
.L_x_562:
        /* <DEDUP_REMOVED lines=17> */
.L_x_563:
[----:B------:R-:W-:Y:S02]  /*12ae0*/  IMAD.MOV.U32 R13, RZ, RZ, R6 ;  /* 0x000000ffff0d7224 */ /* 0x000fe400078e0006 */
[----:B------:R-:W-:Y:S01]  /*12af0*/  IMAD.MOV.U32 R12, RZ, RZ, 0x5 ;  /* 0x00000005ff0c7424 */ /* 0x000fe200078e00ff */
[----:B------:R-:W-:-:S13]  /*12b00*/  IADD3 R2, P4, R14, R0, RZ ;  /* 0x000000000e027210 */ /* 0x000fda0007f9e0ff */
[----:B------:R-:W-:Y:S05]  /*12b10*/  WARPSYNC.COLLECTIVE R15, `(.L_x_564) ;  /* 0x000000000f087348 */ /* 0x000fea0003c00000 */
[----:B------:R0:W1:Y:S02]  /*12b20*/  SHFL.IDX P6, R14, R13, R12, R11 ;  /* 0x0000000c0d0e7389 */ /* 0x00006400000c000b */
[----:B01----:R-:W-:Y:S01]  /*12b30*/  ENDCOLLECTIVE ;  /* 0x000000000000791b */ /* 0x003fe20003800000 */
.L_x_564:
        /* <DEDUP_REMOVED lines=12> */
.L_x_565:
        /* <DEDUP_REMOVED lines=9> */
.L_x_477:
[----:B0-----:R0:W1:Y:S02]  /*12c90*/  SYNCS.PHASECHK.TRANS64.TRYWAIT P0, [R10+URZ+0x22840], R20 ;  /* 0x022840140a0075a7 */ /* 0x001064000800017f */
[----:B-1----:R-:W-:Y:S05]  /*12ca0*/  @!P0 NANOSLEEP.SYNCS 0x989680 ;  /* 0x009896800000895d */ /* 0x002fea0003900000 */
[----:B------:R-:W1:Y:S02]  /*12cb0*/  @!P0 SYNCS.PHASECHK.TRANS64 P0, [R10+URZ+0x22840], R20 ;  /* 0x022840140a0085a7 */ /* 0x000e64000800007f */
[----:B-1----:R-:W-:Y:S05]  /*12cc0*/  @!P0 BRA `(.L_x_477) ;  /* 0xfffffffc00f08947 */ /* 0x002fea000383ffff */
[----:B------:R-:W-:Y:S05]  /*12cd0*/  BRA `(.L_x_567) ;  /* 0xffffffc400307947 */ /* 0x000fea000383ffff */
.L_x_478:
[----:B------:R-:W-:Y:S01]  /*12ce0*/  BSSY B1, `(.L_x_568) ;  /* 0x0000008000017945 */ /* 0x000fe20003800000 */
[----:B------:R-:W-:Y:S02]  /*12cf0*/  IMAD.MOV.U32 R13, RZ, RZ, R8 ;  /* 0x000000ffff0d7224 */ /* 0x000fe400078e0008 */
[----:B------:R-:W-:Y:S02]  /*12d00*/  IMAD.MOV.U32 R12, RZ, RZ, RZ ;  /* 0x000000ffff0c7224 */ /* 0x000fe400078e00ff */
[----:B------:R-:W-:Y:S02]  /*12d10*/  IMAD.MOV.U32 R11, RZ, RZ, 0x181f ;  /* 0x0000181fff0b7424 */ /* 0x000fe400078e00ff */
[----:B------:R-:W-:-:S07]  /*12d20*/  IMAD.MOV.U32 R15, RZ, RZ, -0x1 ;  /* 0xffffffffff0f7424 */ /* 0x000fce00078e00ff */
[----:B0-----:R-:W-:Y:S05]  /*12d30*/  WARPSYNC.COLLECTIVE R15, `(.L_x_569) ;  /* 0x000000000f087348 */ /* 0x001fea0003c00000 */
[----:B------:R1:W2:Y:S02]  /*12d40*/  SHFL.IDX P6, R14, R13, R12, R11 ;  /* 0x0000000c0d0e7389 */ /* 0x0002a400000c000b */
[----:B012---:R-:W-:Y:S01]  /*12d50*/  ENDCOLLECTIVE ;  /* 0x000000000000791b */ /* 0x007fe20003800000 */
.L_x_569:
[----:B------:R-:W-:Y:S05]  /*12d60*/  BSYNC B1 ;  /* 0x0000000000017941 */ /* 0x000fea0003800000 */
.L_x_568:
[----:B------:R-:W-:Y:S02]  /*12d70*/  IMAD.MOV.U32 R13, RZ, RZ, R6 ;  /* 0x000000ffff0d7224 */ /* 0x000fe400078e0006 */
        /* <DEDUP_REMOVED lines=8> */
.L_x_570:
[----:B------:R-:W-:Y:S02]  /*12e00*/  IMAD.MOV.U32 R13, RZ, RZ, R8 ;  /* 0x000000ffff0d7224 */ /* 0x000fe400078e0008 */
[----:B------:R-:W-:Y:S02]  /*12e10*/  IMAD.MOV.U32 R12, RZ, RZ, 0x1 ;  /* 0x00000001ff0c7424 */ /* 0x000fe400078e00ff */
[----:B------:R-:W-:-:S07]  /*12e20*/  IMAD.MOV.U32 R2, RZ, RZ, R14 ;  /* 0x000000ffff027224 */ /* 0x000fce00078e000e */
[----:B------:R-:W-:Y:S05]  /*12e30*/  WARPSYNC.COLLECTIVE R15, `(.L_x_571) ;  /* 0x000000000f087348 */ /* 0x000fea0003c00000 */
[----:B------:R0:W1:Y:S02]  /*12e40*/  SHFL.IDX P6, R14, R13, R12, R11 ;  /* 0x0000000c0d0e7389 */ /* 0x00006400000c000b */
[----:B01----:R-:W-:Y:S01]  /*12e50*/  ENDCOLLECTIVE ;  /* 0x000000000000791b */ /* 0x003fe20003800000 */
.L_x_571:
[----:B------:R-:W-:-:S05]  /*12e60*/  IADD3 R2, P0, R2, R0, RZ ;  /* 0x0000000002027210 */ /* 0x000fca0007f1e0ff */
        /* <DEDUP_REMOVED lines=10> */
.L_x_572:
[----:B------:R-:W-:Y:S02]  /*12f10*/  IMAD.MOV.U32 R13, RZ, RZ, R8 ;  /* 0x000000ffff0d7224 */ /* 0x000fe400078e0008 */
[----:B------:R-:W-:Y:S02]  /*12f20*/  IMAD.MOV.U32 R12, RZ, RZ, 0x2 ;  /* 0x00000002ff0c7424 */ /* 0x000fe400078e00ff */
[----:B------:R-:W-:-:S07]  /*12f30*/  IMAD.MOV.U32 R2, RZ, RZ, R14 ;  /* 0x000000ffff027224 */ /* 0x000fce00078e000e */
[----:B------:R-:W-:Y:S05]  /*12f40*/  WARPSYNC.COLLECTIVE R15, `(.L_x_573) ;  /* 0x000000000f087348 */ /* 0x000fea0003c00000 */
[----:B------:R0:W1:Y:S02]  /*12f50*/  SHFL.IDX P6, R14, R13, R12, R11 ;  /* 0x0000000c0d0e7389 */ /* 0x00006400000c000b */
[----:B01----:R-:W-:Y:S01]  /*12f60*/  ENDCOLLECTIVE ;  /* 0x000000000000791b */ /* 0x003fe20003800000 */
.L_x_573:
        /* <DEDUP_REMOVED lines=11> */
.L_x_574:
[----:B------:R-:W-:Y:S02]  /*13020*/  IMAD.MOV.U32 R13, RZ, RZ, R8 ;  /* 0x000000ffff0d7224 */ /* 0x000fe400078e0008 */
[----:B------:R-:W-:Y:S02]  /*13030*/  IMAD.MOV.U32 R12, RZ, RZ, 0x3 ;  /* 0x00000003ff0c7424 */ /* 0x000fe400078e00ff */
[----:B------:R-:W-:-:S07]  /*13040*/  IMAD.MOV.U32 R2, RZ, RZ, R14 ;  /* 0x000000ffff027224 */ /* 0x000fce00078e000e */
[----:B------:R-:W-:Y:S05]  /*13050*/  WARPSYNC.COLLECTIVE R15, `(.L_x_575) ;  /* 0x000000000f087348 */ /* 0x000fea0003c00000 */
[----:B------:R0:W1:Y:S02]  /*13060*/  SHFL.IDX P6, R14, R13, R12, R11 ;  /* 0x0000000c0d0e7389 */ /* 0x00006400000c000b */
[----:B01----:R-:W-:Y:S01]  /*13070*/  ENDCOLLECTIVE ;  /* 0x000000000000791b */ /* 0x003fe20003800000 */
.L_x_575:
        /* <DEDUP_REMOVED lines=11> */
.L_x_576:
[----:B------:R-:W-:Y:S02]  /*13130*/  IMAD.MOV.U32 R13, RZ, RZ, R8 ;  /* 0x000000ffff0d7224 */ /* 0x000fe400078e0008 */
[----:B------:R-:W-:Y:S02]  /*13140*/  IMAD.MOV.U32 R12, RZ, RZ, 0x4 ;  /* 0x00000004ff0c7424 */ /* 0x000fe400078e00ff */
[----:B------:R-:W-:-:S07]  /*13150*/  IMAD.MOV.U32 R2, RZ, RZ, R14 ;  /* 0x000000ffff027224 */ /* 0x000fce00078e000e */
[----:B------:R-:W-:Y:S05]  /*13160*/  WARPSYNC.COLLECTIVE R15, `(.L_x_577) ;  /* 0x000000000f087348 */ /* 0x000fea0003c00000 */
[----:B------:R0:W1:Y:S02]  /*13170*/  SHFL.IDX P6, R14, R13, R12, R11 ;  /* 0x0000000c0d0e7389 */ /* 0x00006400000c000b */
[----:B01----:R-:W-:Y:S01]  /*13180*/  ENDCOLLECTIVE ;  /* 0x000000000000791b */ /* 0x003fe20003800000 */
.L_x_577:
        /* <DEDUP_REMOVED lines=11> */
.L_x_578:
[----:B------:R-:W-:Y:S02]  /*13240*/  IMAD.MOV.U32 R13, RZ, RZ, R8 ;  /* 0x000000ffff0d7224 */ /* 0x000fe400078e0008 */
[----:B------:R-:W-:Y:S02]  /*13250*/  IMAD.MOV.U32 R12, RZ, RZ, 0x5 ;  /* 0x00000005ff0c7424 */ /* 0x000fe400078e00ff */
[----:B------:R-:W-:-:S07]  /*13260*/  IMAD.MOV.U32 R2, RZ, RZ, R14 ;  /* 0x000000ffff027224 */ /* 0x000fce00078e000e */
[----:B------:R-:W-:Y:S05]  /*13270*/  WARPSYNC.COLLECTIVE R15, `(.L_x_579) ;  /* 0x000000000f087348 */ /* 0x000fea0003c00000 */
[----:B------:R0:W1:Y:S02]  /*13280*/  SHFL.IDX P6, R14, R13, R12, R11 ;  /* 0x0000000c0d0e7389 */ /* 0x00006400000c000b */
[----:B01----:R-:W-:Y:S01]  /*13290*/  ENDCOLLECTIVE ;  /* 0x000000000000791b */ /* 0x003fe20003800000 */
.L_x_579:
[----:B------:R-:W-:-:S05]  /*132a0*/  IADD3 R2, P0, R2, R0, RZ ;  /* 0x0000000002027210 */ /* 0x000fca0007f1e0ff */
        /* <DEDUP_REMOVED lines=10> */
.L_x_580:
[----:B------:R-:W-:Y:S05]  /*13350*/  BRA `(.L_x_581) ;  /* 0xffffffc000587947 */ /* 0x000fea000383ffff */
.L_x_483:
[----:B--2---:R2:W3:Y:S02]  /*13360*/  SYNCS.PHASECHK.TRANS64.TRYWAIT P0, [R10+URZ+0x22860], R20 ;  /* 0x022860140a0075a7 */ /* 0x0044e4000800017f */
[----:B---3--:R-:W-:Y:S05]  /*13370*/  @!P0 NANOSLEEP.SYNCS 0x989680 ;  /* 0x009896800000895d */ /* 0x008fea0003900000 */
[----:B------:R-:W3:Y:S02]  /*13380*/  @!P0 SYNCS.PHASECHK.TRANS64 P0, [R10+URZ+0x22860], R20 ;  /* 0x022860140a0085a7 */ /* 0x000ee4000800007f */
[----:B---3--:R-:W-:Y:S05]  /*13390*/  @!P0 BRA `(.L_x_483) ;  /* 0xfffffffc00f08947 */ /* 0x008fea000383ffff */
[----:B------:R-:W-:Y:S05]  /*133a0*/  BRA `(.L_x_582) ;  /* 0xffffffc000a87947 */ /* 0x000fea000383ffff */
.L_x_484:
[----:B------:R-:W-:Y:S01]  /*133b0*/  BSSY B1, `(.L_x_583) ;  /* 0x0000008000017945 */ /* 0x000fe20003800000 */
[----:B------:R-:W-:Y:S02]  /*133c0*/  IMAD.MOV.U32 R13, RZ, RZ, R25 ;  /* 0x000000ffff0d7224 */ /* 0x000fe400078e0019 */
[----:B------:R-:W-:Y:S02]  /*133d0*/  IMAD.MOV.U32 R12, RZ, RZ, RZ ;  /* 0x000000ffff0c7224 */ /* 0x000fe400078e00ff */
[----:B------:R-:W-:Y:S02]  /*133e0*/  IMAD.MOV.U32 R11, RZ, RZ, 0x181f ;  /* 0x0000181fff0b7424 */ /* 0x000fe400078e00ff */
[----:B------:R-:W-:-:S07]  /*133f0*/  IMAD.MOV.U32 R15, RZ, RZ, -0x1 ;  /* 0xffffffffff0f7424 */ /* 0x000fce00078e00ff */
[----:B-1----:R-:W-:Y:S05]  /*13400*/  WARPSYNC.COLLECTIVE R15, `(.L_x_584) ;  /* 0x000000000f087348 */ /* 0x002fea0003c00000 */
[----:B------:R0:W2:Y:S02]  /*13410*/  SHFL.IDX P6, R14, R13, R12, R11 ;  /* 0x0000000c0d0e7389 */ /* 0x0000a400000c000b */
[----:B012---:R-:W-:Y:S01]  /*13420*/  ENDCOLLECTIVE ;  /* 0x000000000000791b */ /* 0x007fe20003800000 */
.L_x_584:
[----:B------:R-:W-:Y:S05]  /*13430*/  BSYNC B1 ;  /* 0x0000000000017941 */ /* 0x000fea0003800000 */
.L_x_583:
        /* <DEDUP_REMOVED lines=9> */
.L_x_585:
[----:B------:R-:W-:Y:S02]  /*134d0*/  IMAD.MOV.U32 R13, RZ, RZ, R25 ;  /* 0x000000ffff0d7224 */ /* 0x000fe400078e0019 */
[----:B------:R-:W-:Y:S01]  /*134e0*/  IMAD.MOV.U32 R12, RZ, RZ, 0x1 ;  /* 0x00000001ff0c7424 */ /* 0x000fe200078e00ff */
[----:B------:R-:W-:-:S13]  /*134f0*/  IADD3 R2, P0, R14, R0, RZ ;  /* 0x000000000e027210 */ /* 0x000fda0007f1e0ff */
[----:B------:R-:W-:Y:S05]  /*13500*/  WARPSYNC.COLLECTIVE R15, `(.L_x_586) ;  /* 0x000000000f087348 */ /* 0x000fea0003c00000 */
[----:B------:R0:W1:Y:S02]  /*13510*/  SHFL.IDX P6, R14, R13, R12, R11 ;  /* 0x0000000c0d0e7389 */ /* 0x00006400000c000b */
[----:B01----:R-:W-:Y:S01]  /*13520*/  ENDCOLLECTIVE ;  /* 0x000000000000791b */ /* 0x003fe20003800000 */
.L_x_586:
        /* <DEDUP_REMOVED lines=13> */
.L_x_587:
[----:B------:R-:W-:Y:S02]  /*13600*/  IMAD.MOV.U32 R13, RZ, RZ, R25 ;  /* 0x000000ffff0d7224 */ /* 0x000fe400078e0019 */
[----:B------:R-:W-:Y:S01]  /*13610*/  IMAD.MOV.U32 R12, RZ, RZ, 0x2 ;  /* 0x00000002ff0c7424 */ /* 0x000fe200078e00ff */
[----:B------:R-:W-:-:S13]  /*13620*/  IADD3 R2, P0, R14, R0, RZ ;  /* 0x000000000e027210 */ /* 0x000fda0007f1e0ff */
[----:B------:R-:W-:Y:S05]  /*13630*/  WARPSYNC.COLLECTIVE R15, `(.L_x_588) ;  /* 0x000000000f087348 */ /* 0x000fea0003c00000 */
[----:B------:R0:W1:Y:S02]  /*13640*/  SHFL.IDX P6, R14, R13, R12, R11 ;  /* 0x0000000c0d0e7389 */ /* 0x00006400000c000b */
[----:B01----:R-:W-:Y:S01]  /*13650*/  ENDCOLLECTIVE ;  /* 0x000000000000791b */ /* 0x003fe20003800000 */
.L_x_588:
        /* <DEDUP_REMOVED lines=13> */
.L_x_589:
[----:B------:R-:W-:Y:S02]  /*13730*/  IMAD.MOV.U32 R13, RZ, RZ, R25 ;  /* 0x000000ffff0d7224 */ /* 0x000fe400078e0019 */
[----:B------:R-:W-:Y:S02]  /*13740*/  IMAD.MOV.U32 R12, RZ, RZ, 0x3 ;  /* 0x00000003ff0c7424 */ /* 0x000fe400078e00ff */
[----:B------:R-:W-:-:S07]  /*13750*/  IMAD.MOV.U32 R8, RZ, RZ, R14 ;  /* 0x000000ffff087224 */ /* 0x000fce00078e000e */
[----:B------:R-:W-:Y:S05]  /*13760*/  WARPSYNC.COLLECTIVE R15, `(.L_x_590) ;  /* 0x000000000f087348 */ /* 0x000fea0003c00000 */
[----:B------:R0:W1:Y:S02]  /*13770*/  SHFL.IDX P6, R14, R13, R12, R11 ;  /* 0x0000000c0d0e7389 */ /* 0x00006400000c000b */
[----:B01----:R-:W-:Y:S01]  /*13780*/  ENDCOLLECTIVE ;  /* 0x000000000000791b */ /* 0x003fe20003800000 */
.L_x_590:
[----:B------:R-:W-:-:S05]  /*13790*/  IADD3 R2, P0, R8, R0, RZ ;  /* 0x0000000008027210 */ /* 0x000fca0007f1e0ff */
[----:B------:R-:W-:-:S05]  /*137a0*/  IMAD.X R3, RZ, RZ, R4, P0 ;  /* 0x000000ffff037224 */ /* 0x000fca00000e0604 */
[----:B------:R-:W-:Y:S01]  /*137b0*/  @!PT LDS RZ, [RZ] ;  /* 0x00000000fffff984 */ /* 0x000fe20000000800 */
[----:B------:R-:W-:Y:S01]  /*137c0*/  @!PT LDS RZ, [RZ] ;  /* 0x00000000fffff984 */ /* 0x000fe20000000800 */
[----:B------:R-:W-:Y:S01]  /*137d0*/  @!PT LDS RZ, [RZ] ;  /* 0x00000000fffff984 */ /* 0x000fe20000000800 */
[----:B------:R0:W-:Y:S01]  /*137e0*/  LDGSTS.E.BYPASS.LTC128B.128 [R20+0x1400], desc[UR50][R2.64], !P5 ;  /* 0x0140000002147fae */ /* 0x0001e2000e901d72 */
[----:B------:R-:W-:-:S03]  /*137f0*/  IMAD.MOV.U32 R13, RZ, RZ, R17 ;  /* 0x000000ffff0d7224 */ /* 0x000fc600078e0011 */
[----:B------:R0:W-:Y:S04]  /*13800*/  LDGSTS.E.BYPASS.LTC128B.128 [R20+0x4400], desc[UR50][R2.64+0x80], !P4 ;  /* 0x0440008002147fae */ /* 0x0001e8000e101d72 */
[----:B------:R0:W-:Y:S01]  /*13810*/  LDGSTS.E.BYPASS.LTC128B.128 [R20+0x7400], desc[UR50][R2.64+0x100], !P3 ;  /* 0x0740010002147fae */ /* 0x0001e2000d901d72 */
[----:B------:R-:W-:-:S03]  /*13820*/  IMAD.MOV.U32 R5, RZ, RZ, R14 ;  /* 0x000000ffff057224 */ /* 0x000fc600078e000e */
[----:B------:R0:W-:Y:S04]  /*13830*/  LDGSTS.E.BYPASS.LTC128B.128 [R20+0xa400], desc[UR50][R2.64+0x180], !P1 ;  /* 0x0a40018002147fae */ /* 0x0001e8000c901d72 */
[----:B0-----:R-:W-:Y:S05]  /*13840*/  WARPSYNC.COLLECTIVE R15, `(.L_x_591) ;  /* 0x000000000f087348 */ /* 0x001fea0003c00000 */
[----:B------:R1:W2:Y:S02]  /*13850*/  SHFL.IDX P6, R14, R13, R12, R11 ;  /* 0x0000000c0d0e7389 */ /* 0x0002a400000c000b */
[----:B012---:R-:W-:Y:S01]  /*13860*/  ENDCOLLECTIVE ;  /* 0x000000000000791b */ /* 0x007fe20003800000 */
.L_x_591:
[----:B------:R-:W-:Y:S02]  /*13870*/  IMAD.MOV.U32 R13, RZ, RZ, R25 ;  /* 0x000000ffff0d7224 */ /* 0x000fe400078e0019 */
[----:B------:R-:W-:Y:S01]  /*13880*/  IMAD.MOV.U32 R12, RZ, RZ, 0x4 ;  /* 0x00000004ff0c7424 */ /* 0x000fe200078e00ff */
[----:B------:R-:W-:-:S13]  /*13890*/  IADD3 R2, P0, R14, R0, RZ ;  /* 0x000000000e027210 */ /* 0x000fda0007f1e0ff */
[----:B------:R-:W-:Y:S05]  /*138a0*/  WARPSYNC.COLLECTIVE R15, `(.L_x_592) ;  /* 0x000000000f087348 */ /* 0x000fea0003c00000 */
[----:B------:R0:W1:Y:S02]  /*138b0*/  SHFL.IDX P6, R14, R13, R12, R11 ;  /* 0x0000000c0d0e7389 */ /* 0x00006400000c000b */
[----:B01----:R-:W-:Y:S01]  /*138c0*/  ENDCOLLECTIVE ;  /* 0x000000000000791b */ /* 0x003fe20003800000 */
.L_x_592:
[----:B------:R-:W-:-:S05]  /*138d0*/  IMAD.X R3, RZ, RZ, R5, P0 ;  /* 0x000000ffff037224 */ /* 0x000fca00000e0605 */
[----:B------:R-:W-:Y:S01]  /*138e0*/  @!PT LDS RZ, [RZ] ;  /* 0x00000000fffff984 */ /* 0x000fe20000000800 */
[----:B------:R-:W-:Y:S01]  /*138f0*/  @!PT LDS RZ, [RZ] ;  /* 0x00000000fffff984 */ /* 0x000fe20000000800 */
[----:B------:R-:W-:Y:S01]  /*13900*/  @!PT LDS RZ, [RZ] ;  /* 0x00000000fffff984 */ /* 0x000fe20000000800 */
[----:B------:R-:W-:Y:S04]  /*13910*/  LDGSTS.E.BYPASS.LTC128B.128 [R20+0x1c00], desc[UR50][R2.64], !P5 ;  /* 0x01c0000002147fae */ /* 0x000fe8000e901d72 */
[----:B------:R-:W-:Y:S01]  /*13920*/  LDGSTS.E.BYPASS.LTC128B.128 [R20+0x4c00], desc[UR50][R2.64+0x80], !P4 ;  /* 0x04c0008002147fae */ /* 0x000fe2000e101d72 */
[----:B------:R-:W-:-:S03]  /*13930*/  IMAD.MOV.U32 R13, RZ, RZ, R17 ;  /* 0x000000ffff0d7224 */ /* 0x000fc600078e0011 */
[----:B------:R-:W-:Y:S04]  /*13940*/  LDGSTS.E.BYPASS.LTC128B.128 [R20+0x7c00], desc[UR50][R2.64+0x100], !P3 ;  /* 0x07c0010002147fae */ /* 0x000fe8000d901d72 */
[----:B------:R0:W-:Y:S02]  /*13950*/  LDGSTS.E.BYPASS.LTC128B.128 [R20+0xac00], desc[UR50][R2.64+0x180], !P1 ;  /* 0x0ac0018002147fae */ /* 0x0001e4000c901d72 */
[----:B0-----:R-:W-:-:S07]  /*13960*/  IMAD.MOV.U32 R3, RZ, RZ, R14 ;  /* 0x000000ffff037224 */ /* 0x001fce00078e000e */
[----:B------:R-:W-:Y:S05]  /*13970*/  WARPSYNC.COLLECTIVE R15, `(.L_x_593) ;  /* 0x000000000f087348 */ /* 0x000fea0003c00000 */
[----:B------:R0:W1:Y:S02]  /*13980*/  SHFL.IDX P6, R14, R13, R12, R11 ;  /* 0x0000000c0d0e7389 */ /* 0x00006400000c000b */
[----:B01----:R-:W-:Y:S01]  /*13990*/  ENDCOLLECTIVE ;  /* 0x000000000000791b */ /* 0x003fe20003800000 */
.L_x_593:
[----:B------:R-:W-:Y:S02]  /*139a0*/  IMAD.MOV.U32 R13, RZ, RZ, R25 ;  /* 0x000000ffff0d7224 */ /* 0x000fe400078e0019 */
[----:B------:R-:W-:Y:S01]  /*139b0*/  IMAD.MOV.U32 R12, RZ, RZ, 0x5 ;  /* 0x00000005ff0c7424 */ /* 0x000fe200078e00ff */
[----:B------:R-:W-:-:S13]  /*139c0*/  IADD3 R2, P0, R14, R0, RZ ;  /* 0x000000000e027210 */ /* 0x000fda0007f1e0ff */
[----:B------:R-:W-:Y:S05]  /*139d0*/  WARPSYNC.COLLECTIVE R15, `(.L_x_594) ;  /* 0x000000000f087348 */ /* 0x000fea0003c00000 */
[----:B------:R0:W1:Y:S02]  /*139e0*/  SHFL.IDX P6, R14, R13, R12, R11 ;  /* 0x0000000c0d0e7389 */ /* 0x00006400000c000b */
[----:B01----:R-:W-:Y:S01]  /*139f0*/  ENDCOLLECTIVE ;  /* 0x000000000000791b */ /* 0x003fe20003800000 */
.L_x_594:
        /* <DEDUP_REMOVED lines=13> */
.L_x_595:
[----:B------:R-:W-:Y:S05]  /*13ad0*/  BRA `(.L_x_596) ;  /* 0xffffffbc00e87947 */ /* 0x000fea000383ffff */
.L_x_492:
[----:B------:R-:W-:Y:S01]  /*13ae0*/  BSSY B0, `(.L_x_597) ;  /* 0x0000008000007945 */ /* 0x000fe20003800000 */
[----:B------:R-:W-:Y:S02]  /*13af0*/  IMAD.MOV.U32 R13, RZ, RZ, R16 ;  /* 0x000000ffff0d7224 */ /* 0x000fe400078e0010 */
[----:B------:R-:W-:Y:S02]  /*13b00*/  IMAD.MOV.U32 R12, RZ, RZ, RZ ;  /* 0x000000ffff0c7224 */ /* 0x000fe400078e00ff */
[----:B------:R-:W-:Y:S02]  /*13b10*/  IMAD.MOV.U32 R11, RZ, RZ, 0x1f ;  /* 0x0000001fff0b7424 */ /* 0x000fe400078e00ff */
[----:B------:R-:W-:-:S07]  /*13b20*/  IMAD.MOV.U32 R15, RZ, RZ, -0x1 ;  /* 0xffffffffff0f7424 */ /* 0x000fce00078e00ff */
[----:B01----:R-:W-:Y:S05]  /*13b30*/  WARPSYNC.COLLECTIVE R15, `(.L_x_598) ;  /* 0x000000000f087348 */ /* 0x003fea0003c00000 */
[----:B------:R2:W3:Y:S02]  /*13b40*/  SHFL.IDX P6, R14, R13, R12, R11 ;  /* 0x0000000c0d0e7389 */ /* 0x0004e400000c000b */
[----:B0123--:R-:W-:Y:S01]  /*13b50*/  ENDCOLLECTIVE ;  /* 0x000000000000791b */ /* 0x00ffe20003800000 */
.L_x_598:
[----:B------:R-:W-:Y:S05]  /*13b60*/  BSYNC B0 ;  /* 0x0000000000007941 */ /* 0x000fea0003800000 */
.L_x_597:
[----:B------:R-:W-:Y:S02]  /*13b70*/  IMAD.MOV.U32 R13, RZ, RZ, R16 ;  /* 0x000000ffff0d7224 */ /* 0x000fe400078e0010 */
[----:B------:R-:W-:Y:S02]  /*13b80*/  IMAD.MOV.U32 R12, RZ, RZ, 0x1 ;  /* 0x00000001ff0c7424 */ /* 0x000fe400078e00ff */
[----:B------:R-:W-:Y:S02]  /*13b90*/  IMAD.MOV.U32 R11, RZ, RZ, 0x1f ;  /* 0x0000001fff0b7424 */ /* 0x000fe400078e00ff */
[----:B------:R-:W-:Y:S02]  /*13ba0*/  IMAD.MOV.U32 R15, RZ, RZ, -0x1 ;  /* 0xffffffffff0f7424 */ /* 0x000fe400078e00ff */
[----:B------:R-:W-:Y:S02]  /*13bb0*/  IMAD.IADD R7, R19, 0x1, R9 ;  /* 0x0000000113077824 */ /* 0x000fe400078e0209 */
[----:B------:R-:W-:-:S07]  /*13bc0*/  IMAD.MOV.U32 R0, RZ, RZ, R14 ;  /* 0x000000ffff007224 */ /* 0x000fce00078e000e */
[----:B------:R-:W-:Y:S05]  /*13bd0*/  WARPSYNC.COLLECTIVE R15, `(.L_x_599) ;  /* 0x000000000f087348 */ /* 0x000fea0003c00000 */
[----:B------:R0:W1:Y:S02]  /*13be0*/  SHFL.IDX P6, R14, R13, R12, R11 ;  /* 0x0000000c0d0e7389 */ /* 0x00006400000c000b */
[----:B01----:R-:W-:Y:S01]  /*13bf0*/  ENDCOLLECTIVE ;  /* 0x000000000000791b */ /* 0x003fe20003800000 */
.L_x_599:
[----:B------:R-:W-:Y:S02]  /*13c00*/  ULDC UR4, c[0x0][0xc3c] ;  /* 0x00030f0000047ab9 */ /* 0x000fe40000000800 */
[----:B------:R-:W-:-:S13]  /*13c10*/  ISETP.GE.OR P1, PT, R7, UR4, !P0 ;  /* 0x0000000407007c0c */ /* 0x000fda000c726670 */
[----:B------:R-:W0:Y:S08]  /*13c20*/  @!P1 LDC.64 R2, c[0x0][0xc80] ;  /* 0x00032000ff029b82 */ /* 0x000e300000000a00 */
[----:B------:R-:W1:Y:S01]  /*13c30*/  @!P1 LDC.64 R4, c[0x0][0xc78] ;  /* 0x00031e00ff049b82 */ /* 0x000e620000000a00 */
[----:B------:R-:W-:Y:S02]  /*13c40*/  IMAD.MOV.U32 R11, RZ, RZ, RZ ;  /* 0x000000ffff0b7224 */ /* 0x000fe400078e00ff */
[----:B------:R-:W-:-:S02]  /*13c50*/  IMAD.MOV.U32 R8, RZ, RZ, R14 ;  /* 0x000000ffff087224 */ /* 0x000fc400078e000e */
[----:B0-----:R-:W-:-:S05]  /*13c60*/  @!P1 IMAD.WIDE R2, R7, 0x4, R2 ;  /* 0x0000000407029825 */ /* 0x001fca00078e0202 */
[----:B------:R1:W2:Y:S02]  /*13c70*/  @!P1 LDG.E R6, desc[UR50][R2.64] ;  /* 0x0000003202069981 */ /* 0x0002a4000c1e1900 */
[----:B-1----:R-:W-:-:S05]  /*13c80*/  @!P1 IMAD.WIDE R2, R7, 0x4, R4 ;  /* 0x0000000407029825 */ /* 0x002fca00078e0204 */
[----:B------:R-:W3:Y:S01]  /*13c90*/  @!P1 LDG.E R5, desc[UR50][R2.64] ;  /* 0x0000003202059981 */ /* 0x000ee2000c1e1900 */
[----:B------:R-:W-:Y:S01]  /*13ca0*/  IMAD.MOV.U32 R7, RZ, RZ, RZ ;  /* 0x000000ffff077224 */ /* 0x000fe200078e00ff */
[C---:B------:R-:W-:Y:S01]  /*13cb0*/  ISETP.GE.U32.AND P2, PT, R9.reuse, 0x2, PT ;  /* 0x000000020900780c */ /* 0x040fe20003f46070 */
[----:B------:R-:W-:Y:S01]  /*13cc0*/  IMAD.MOV.U32 R4, RZ, RZ, RZ ;  /* 0x000000ffff047224 */ /* 0x000fe200078e00ff */
[C---:B------:R-:W-:Y:S02]  /*13cd0*/  ISETP.GE.U32.AND P3, PT, R9.reuse, 0x4, PT ;  /* 0x000000040900780c */ /* 0x040fe40003f66070 */
[C---:B------:R-:W-:Y:S02]  /*13ce0*/  ISETP.GE.U32.AND P4, PT, R9.reuse, 0x8, PT ;  /* 0x000000080900780c */ /* 0x040fe40003f86070 */
[----:B------:R-:W-:Y:S01]  /*13cf0*/  ISETP.GE.U32.AND P5, PT, R9, 0x10, PT ;  /* 0x000000100900780c */ /* 0x000fe20003fa6070 */
[----:B--2---:R-:W-:Y:S02]  /*13d00*/  @!P1 IMAD.MOV.U32 R7, RZ, RZ, R6 ;  /* 0x000000ffff079224 */ /* 0x004fe400078e0006 */
[----:B------:R-:W-:-:S02]  /*13d10*/  IMAD.MOV.U32 R6, RZ, RZ, RZ ;  /* 0x000000ffff067224 */ /* 0x000fc400078e00ff */
[----:B---3--:R-:W-:Y:S01]  /*13d20*/  @!P1 IMAD.MOV.U32 R4, RZ, RZ, R5 ;  /* 0x000000ffff049224 */ /* 0x008fe200078e0005 */
[----:B------:R-:W-:-:S03]  /*13d30*/  ISETP.NE.AND P1, PT, R9, RZ, PT ;  /* 0x000000ff0900720c */ /* 0x000fc60003f25270 */
[----:B------:R-:W-:-:S10]  /*13d40*/  IMAD R13, R4, R7, RZ ;  /* 0x00000007040d7224 */ /* 0x000fd400078e02ff */
[----:B------:R-:W-:Y:S05]  /*13d50*/  WARPSYNC.COLLECTIVE R15, `(.L_x_600) ;  /* 0x000000000f087348 */ /* 0x000fea0003c00000 */
[----:B------:R0:W1:Y:S02]  /*13d60*/  SHFL.UP P6, R14, R13, R12, R11 ;  /* 0x0400000c0d0e7389 */ /* 0x00006400000c000b */
[----:B01----:R-:W-:Y:S01]  /*13d70*/  ENDCOLLECTIVE ;  /* 0x000000000000791b */ /* 0x003fe20003800000 */
.L_x_600:
[----:B------:R-:W-:Y:S01]  /*13d80*/  IMAD.MOV.U32 R12, RZ, RZ, 0x2 ;  /* 0x00000002ff0c7424 */ /* 0x000fe200078e00ff */
[----:B------:R-:W-:-:S05]  /*13d90*/  SEL R14, R14, RZ, P1 ;  /* 0x000000ff0e0e7207 */ /* 0x000fca0000800000 */
[----:B------:R-:W-:-:S04]  /*13da0*/  IMAD.IADD R5, R13, 0x1, R14 ;  /* 0x000000010d057824 */ /* 0x000fc800078e020e */
[----:B------:R-:W-:-:S07]  /*13db0*/  IMAD.MOV.U32 R13, RZ, RZ, R5 ;  /* 0x000000ffff0d7224 */ /* 0x000fce00078e0005 */
[----:B------:R-:W-:Y:S05]  /*13dc0*/  WARPSYNC.COLLECTIVE R15, `(.L_x_601) ;  /* 0x000000000f087348 */ /* 0x000fea0003c00000 */
[----:B------:R0:W1:Y:S02]  /*13dd0*/  SHFL.UP P6, R14, R13, R12, R11 ;  /* 0x0400000c0d0e7389 */ /* 0x00006400000c000b */
[----:B01----:R-:W-:Y:S01]  /*13de0*/  ENDCOLLECTIVE ;  /* 0x000000000000791b */ /* 0x003fe20003800000 */
.L_x_601:
[----:B------:R-:W-:Y:S01]  /*13df0*/  IMAD.MOV.U32 R12, RZ, RZ, 0x4 ;  /* 0x00000004ff0c7424 */ /* 0x000fe200078e00ff */
[----:B------:R-:W-:-:S05]  /*13e00*/  SEL R2, R14, RZ, P2 ;  /* 0x000000ff0e027207 */ /* 0x000fca0001000000 */
[----:B------:R-:W-:-:S04]  /*13e10*/  IMAD.IADD R2, R5, 0x1, R2 ;  /* 0x0000000105027824 */ /* 0x000fc800078e0202 */
[----:B------:R-:W-:-:S07]  /*13e20*/  IMAD.MOV.U32 R13, RZ, RZ, R2 ;  /* 0x000000ffff0d7224 */ /* 0x000fce00078e0002 */
[----:B------:R-:W-:Y:S05]  /*13e30*/  WARPSYNC.COLLECTIVE R15, `(.L_x_602) ;  /* 0x000000000f087348 */ /* 0x000fea0003c00000 */
[----:B------:R0:W1:Y:S02]  /*13e40*/  SHFL.UP P6, R14, R13, R12, R11 ;  /* 0x0400000c0d0e7389 */ /* 0x00006400000c000b */
[----:B01----:R-:W-:Y:S01]  /*13e50*/  ENDCOLLECTIVE ;  /* 0x000000000000791b */ /* 0x003fe20003800000 */
.L_x_602:
[----:B------:R-:W-:Y:S01]  /*13e60*/  IMAD.MOV.U32 R12, RZ, RZ, 0x8 ;  /* 0x00000008ff0c7424 */ /* 0x000fe200078e00ff */
[----:B------:R-:W-:-:S05]  /*13e70*/  SEL R3, R14, RZ, P3 ;  /* 0x000000ff0e037207 */ /* 0x000fca0001800000 */
[----:B------:R-:W-:-:S04]  /*13e80*/  IMAD.IADD R3, R2, 0x1, R3 ;  /* 0x0000000102037824 */ /* 0x000fc800078e0203 */
[----:B------:R-:W-:-:S07]  /*13e90*/  IMAD.MOV.U32 R13, RZ, RZ, R3 ;  /* 0x000000ffff0d7224 */ /* 0x000fce00078e0003 */
[----:B------:R-:W-:Y:S05]  /*13ea0*/  WARPSYNC.COLLECTIVE R15, `(.L_x_603) ;  /* 0x000000000f087348 */ /* 0x000fea0003c00000 */
[----:B------:R0:W1:Y:S02]  /*13eb0*/  SHFL.UP P6, R14, R13, R12, R11 ;  /* 0x0400000c0d0e7389 */ /* 0x00006400000c000b */
[----:B01----:R-:W-:Y:S01]  /*13ec0*/  ENDCOLLECTIVE ;  /* 0x000000000000791b */ /* 0x003fe20003800000 */
.L_x_603:
[----:B------:R-:W-:Y:S01]  /*13ed0*/  IMAD.MOV.U32 R12, RZ, RZ, 0x10 ;  /* 0x00000010ff0c7424 */ /* 0x000fe200078e00ff */
[----:B------:R-:W-:-:S05]  /*13ee0*/  SEL R14, R14, RZ, P4 ;  /* 0x000000ff0e0e7207 */ /* 0x000fca0002000000 */
[----:B------:R-:W-:-:S04]  /*13ef0*/  IMAD.IADD R5, R3, 0x1, R14 ;  /* 0x0000000103057824 */ /* 0x000fc800078e020e */
[----:B------:R-:W-:-:S07]  /*13f00*/  IMAD.MOV.U32 R13, RZ, RZ, R5 ;  /* 0x000000ffff0d7224 */ /* 0x000fce00078e0005 */
[----:B------:R-:W-:Y:S05]  /*13f10*/  WARPSYNC.COLLECTIVE R15, `(.L_x_604) ;  /* 0x000000000f087348 */ /* 0x000fea0003c00000 */
[----:B------:R0:W1:Y:S02]  /*13f20*/  SHFL.UP P6, R14, R13, R12, R11 ;  /* 0x0400000c0d0e7389 */ /* 0x00006400000c000b */
[----:B01----:R-:W-:Y:S01]  /*13f30*/  ENDCOLLECTIVE ;  /* 0x000000000000791b */ /* 0x003fe20003800000 */
.L_x_604:
[----:B------:R-:W-:Y:S02]  /*13f40*/  IMAD.MOV.U32 R12, RZ, RZ, 0x1f ;  /* 0x0000001fff0c7424 */ /* 0x000fe400078e00ff */
[----:B------:R-:W-:Y:S01]  /*13f50*/  IMAD.MOV.U32 R11, RZ, RZ, 0x1f ;  /* 0x0000001fff0b7424 */ /* 0x000fe200078e00ff */
[----:B------:R-:W-:-:S05]  /*13f60*/  SEL R2, R14, RZ, P5 ;  /* 0x000000ff0e027207 */ /* 0x000fca0002800000 */
[----:B------:R-:W-:-:S04]  /*13f70*/  IMAD.IADD R2, R5, 0x1, R2 ;  /* 0x0000000105027824 */ /* 0x000fc800078e0202 */
[----:B------:R-:W-:-:S07]  /*13f80*/  IMAD.MOV.U32 R13, RZ, RZ, R2 ;  /* 0x000000ffff0d7224 */ /* 0x000fce00078e0002 */
[----:B------:R-:W-:Y:S05]  /*13f90*/  WARPSYNC.COLLECTIVE R15, `(.L_x_605) ;  /* 0x000000000f087348 */ /* 0x000fea0003c00000 */
[----:B------:R0:W1:Y:S02]  /*13fa0*/  SHFL.IDX P6, R14, R13, R12, R11 ;  /* 0x0000000c0d0e7389 */ /* 0x00006400000c000b */
[----:B01----:R-:W-:Y:S01]  /*13fb0*/  ENDCOLLECTIVE ;  /* 0x000000000000791b */ /* 0x003fe20003800000 */
.L_x_605:
[----:B------:R-:W-:Y:S05]  /*13fc0*/  BRA `(.L_x_606) ;  /* 0xffffffc000487947 */ /* 0x000fea000383ffff */
.L_x_495:
[----:B------:R-:W-:Y:S01]  /*13fd0*/  BSSY B0, `(.L_x_607) ;  /* 0x0000007000007945 */ /* 0x000fe20003800000 */
[----:B------:R-:W-:Y:S02]  /*13fe0*/  IMAD.MOV.U32 R12, RZ, RZ, 0x1 ;  /* 0x00000001ff0c7424 */ /* 0x000fe400078e00ff */
[----:B------:R-:W-:Y:S02]  /*13ff0*/  IMAD.MOV.U32 R11, RZ, RZ, RZ ;  /* 0x000000ffff0b7224 */ /* 0x000fe400078e00ff */
[----:B------:R-:W-:-:S07]  /*14000*/  IMAD.MOV.U32 R15, RZ, RZ, -0x1 ;  /* 0xffffffffff0f7424 */ /* 0x000fce00078e00ff */
[----:B01----:R-:W-:Y:S05]  /*14010*/  WARPSYNC.COLLECTIVE R15, `(.L_x_608) ;  /* 0x000000000f087348 */ /* 0x003fea0003c00000 */
[----:B------:R2:W3:Y:S02]  /*14020*/  SHFL.UP P6, R14, R13, R12, R11 ;  /* 0x0400000c0d0e7389 */ /* 0x0004e400000c000b */
[----:B0123--:R-:W-:Y:S01]  /*14030*/  ENDCOLLECTIVE ;  /* 0x000000000000791b */ /* 0x00ffe20003800000 */
.L_x_608:
[----:B------:R-:W-:Y:S05]  /*14040*/  BSYNC B0 ;  /* 0x0000000000007941 */ /* 0x000fea0003800000 */
.L_x_607:
[----:B------:R-:W-:Y:S01]  /*14050*/  SEL R14, R14, RZ, P1 ;  /* 0x000000ff0e0e7207 */ /* 0x000fe20000800000 */
[----:B------:R-:W-:Y:S02]  /*14060*/  IMAD.MOV.U32 R12, RZ, RZ, 0x2 ;  /* 0x00000002ff0c7424 */ /* 0x000fe400078e00ff */
[----:B------:R-:W-:Y:S02]  /*14070*/  IMAD.MOV.U32 R11, RZ, RZ, RZ ;  /* 0x000000ffff0b7224 */ /* 0x000fe400078e00ff */
[----:B------:R-:W-:Y:S02]  /*14080*/  IMAD.IADD R13, R13, 0x1, R14 ;  /* 0x000000010d0d7824 */ /* 0x000fe400078e020e */
[----:B------:R-:W-:-:S07]  /*14090*/  IMAD.MOV.U32 R15, RZ, RZ, -0x1 ;  /* 0xffffffffff0f7424 */ /* 0x000fce00078e00ff */
[----:B------:R-:W-:Y:S05]  /*140a0*/  WARPSYNC.COLLECTIVE R15, `(.L_x_609) ;  /* 0x000000000f087348 */ /* 0x000fea0003c00000 */
[----:B------:R0:W1:Y:S02]  /*140b0*/  SHFL.UP P6, R14, R13, R12, R11 ;  /* 0x0400000c0d0e7389 */ /* 0x00006400000c000b */
[----:B01----:R-:W-:Y:S01]  /*140c0*/  ENDCOLLECTIVE ;  /* 0x000000000000791b */ /* 0x003fe20003800000 */
.L_x_609:
[----:B------:R-:W-:Y:S01]  /*140d0*/  IMAD.MOV.U32 R12, RZ, RZ, 0x4 ;  /* 0x00000004ff0c7424 */ /* 0x000fe200078e00ff */
[----:B------:R-:W-:-:S05]  /*140e0*/  SEL R2, R14, RZ, P2 ;  /* 0x000000ff0e027207 */ /* 0x000fca0001000000 */
[----:B------:R-:W-:-:S04]  /*140f0*/  IMAD.IADD R2, R13, 0x1, R2 ;  /* 0x000000010d027824 */ /* 0x000fc800078e0202 */
[----:B------:R-:W-:-:S07]  /*14100*/  IMAD.MOV.U32 R13, RZ, RZ, R2 ;  /* 0x000000ffff0d7224 */ /* 0x000fce00078e0002 */
[----:B------:R-:W-:Y:S05]  /*14110*/  WARPSYNC.COLLECTIVE R15, `(.L_x_610) ;  /* 0x000000000f087348 */ /* 0x000fea0003c00000 */
[----:B------:R0:W1:Y:S02]  /*14120*/  SHFL.UP P6, R14, R13, R12, R11 ;  /* 0x0400000c0d0e7389 */ /* 0x00006400000c000b */
[----:B01----:R-:W-:Y:S01]  /*14130*/  ENDCOLLECTIVE ;  /* 0x000000000000791b */ /* 0x003fe20003800000 */
.L_x_610:
[----:B------:R-:W-:Y:S01]  /*14140*/  IMAD.MOV.U32 R12, RZ, RZ, 0x8 ;  /* 0x00000008ff0c7424 */ /* 0x000fe200078e00ff */
[----:B------:R-:W-:-:S05]  /*14150*/  SEL R3, R14, RZ, P3 ;  /* 0x000000ff0e037207 */ /* 0x000fca0001800000 */
[----:B------:R-:W-:-:S04]  /*14160*/  IMAD.IADD R3, R2, 0x1, R3 ;  /* 0x0000000102037824 */ /* 0x000fc800078e0203 */
[----:B------:R-:W-:-:S07]  /*14170*/  IMAD.MOV.U32 R13, RZ, RZ, R3 ;  /* 0x000000ffff0d7224 */ /* 0x000fce00078e0003 */
[----:B------:R-:W-:Y:S05]  /*14180*/  WARPSYNC.COLLECTIVE R15, `(.L_x_611) ;  /* 0x000000000f087348 */ /* 0x000fea0003c00000 */
[----:B------:R0:W1:Y:S02]  /*14190*/  SHFL.UP P6, R14, R13, R12, R11 ;  /* 0x0400000c0d0e7389 */ /* 0x00006400000c000b */
[----:B01----:R-:W-:Y:S01]  /*141a0*/  ENDCOLLECTIVE ;  /* 0x000000000000791b */ /* 0x003fe20003800000 */
.L_x_611:
[----:B------:R-:W-:Y:S01]  /*141b0*/  IMAD.MOV.U32 R12, RZ, RZ, 0x10 ;  /* 0x00000010ff0c7424 */ /* 0x000fe200078e00ff */
[----:B------:R-:W-:-:S05]  /*141c0*/  SEL R14, R14, RZ, P4 ;  /* 0x000000ff0e0e7207 */ /* 0x000fca0002000000 */
[----:B------:R-:W-:-:S04]  /*141d0*/  IMAD.IADD R5, R3, 0x1, R14 ;  /* 0x0000000103057824 */ /* 0x000fc800078e020e */
[----:B------:R-:W-:-:S07]  /*141e0*/  IMAD.MOV.U32 R13, RZ, RZ, R5 ;  /* 0x000000ffff0d7224 */ /* 0x000fce00078e0005 */
[----:B------:R-:W-:Y:S05]  /*141f0*/  WARPSYNC.COLLECTIVE R15, `(.L_x_612) ;  /* 0x000000000f087348 */ /* 0x000fea0003c00000 */
[----:B------:R0:W1:Y:S02]  /*14200*/  SHFL.UP P6, R14, R13, R12, R11 ;  /* 0x0400000c0d0e7389 */ /* 0x00006400000c000b */
[----:B01----:R-:W-:Y:S01]  /*14210*/  ENDCOLLECTIVE ;  /* 0x000000000000791b */ /* 0x003fe20003800000 */
.L_x_612:
        /* <DEDUP_REMOVED lines=8> */
.L_x_613:
[----:B------:R-:W-:Y:S05]  /*142a0*/  BRA `(.L_x_614) ;  /* 0xffffffc000347947 */ /* 0x000fea000383ffff */
.L_x_497:
[----:B------:R-:W-:Y:S01]  /*142b0*/  BSSY B0, `(.L_x_615) ;  /* 0x0000006000007945 */ /* 0x000fe20003800000 */
[----:B------:R-:W-:Y:S01]  /*142c0*/  PLOP3.LUT P6, PT, P6, PT, PT, 0x8, 0x0 ;  /* 0x000000000000781c */ /* 0x000fe200037ce170 */
[----:B------:R-:W-:-:S12]  /*142d0*/  IMAD.MOV.U32 R15, RZ, RZ, -0x1 ;  /* 0xffffffffff0f7424 */ /* 0x000fd800078e00ff */
[----:B012---:R-:W-:Y:S05]  /*142e0*/  WARPSYNC.COLLECTIVE R15, `(.L_x_616) ;  /* 0x000000000f087348 */ /* 0x007fea0003c00000 */
[----:B------:R-:W-:Y:S01]  /*142f0*/  VOTE.ANY R14, PT, P6 ;  /* 0x00000000000e7806 */ /* 0x000fe200030e0100 */
[----:B012---:R-:W-:Y:S06]  /*14300*/  ENDCOLLECTIVE ;  /* 0x000000000000791b */ /* 0x007fec0003800000 */
.L_x_616:
[----:B------:R-:W-:Y:S05]  /*14310*/  BSYNC B0 ;  /* 0x0000000000007941 */ /* 0x000fea0003800000 */
.L_x_615:
[----:B------:R-:W-:Y:S02]  /*14320*/  IMAD.MOV.U32 R3, RZ, RZ, R14 ;  /* 0x000000ffff037224 */ /* 0x000fe400078e000e */
[----:B------:R-:W-:Y:S02]  /*14330*/  IMAD.MOV.U32 R13, RZ, RZ, R7 ;  /* 0x000000ffff0d7224 */ /* 0x000fe400078e0007 */
[----:B------:R-:W0:Y:S01]  /*14340*/  POPC R8, R3 ;  /* 0x0000000300087309 */ /* 0x000e220000000000 */
[----:B------:R-:W-:Y:S02]  /*14350*/  IMAD.MOV.U32 R11, RZ, RZ, 0x1f ;  /* 0x0000001fff0b7424 */ /* 0x000fe400078e00ff */
[----:B------:R-:W-:Y:S02]  /*14360*/  IMAD.MOV.U32 R15, RZ, RZ, -0x1 ;  /* 0xffffffffff0f7424 */ /* 0x000fe400078e00ff */
[----:B0-----:R-:W-:-:S07]  /*14370*/  IMAD.MOV.U32 R12, RZ, RZ, R8 ;  /* 0x000000ffff0c7224 */ /* 0x001fce00078e0008 */
[----:B------:R-:W-:Y:S05]  /*14380*/  WARPSYNC.COLLECTIVE R15, `(.L_x_617) ;  /* 0x000000000f087348 */ /* 0x000fea0003c00000 */
[----:B------:R0:W1:Y:S02]  /*14390*/  SHFL.IDX P6, R14, R13, R12, R11 ;  /* 0x0000000c0d0e7389 */ /* 0x00006400000c000b */
[----:B01----:R-:W-:Y:S01]  /*143a0*/  ENDCOLLECTIVE ;  /* 0x000000000000791b */ /* 0x003fe20003800000 */
.L_x_617:
[----:B------:R-:W-:Y:S02]  /*143b0*/  IMAD.MOV.U32 R13, RZ, RZ, R4 ;  /* 0x000000ffff0d7224 */ /* 0x000fe400078e0004 */
[----:B------:R-:W-:-:S07]  /*143c0*/  IMAD.MOV.U32 R7, RZ, RZ, R14 ;  /* 0x000000ffff077224 */ /* 0x000fce00078e000e */
[----:B------:R-:W-:Y:S05]  /*143d0*/  WARPSYNC.COLLECTIVE R15, `(.L_x_618) ;  /* 0x000000000f087348 */ /* 0x000fea0003c00000 */
[----:B------:R0:W1:Y:S02]  /*143e0*/  SHFL.IDX P6, R14, R13, R12, R11 ;  /* 0x0000000c0d0e7389 */ /* 0x00006400000c000b */
[----:B01----:R-:W-:Y:S01]  /*143f0*/  ENDCOLLECTIVE ;  /* 0x000000000000791b */ /* 0x003fe20003800000 */
.L_x_618:
[----:B------:R-:W-:Y:S01]  /*14400*/  IMAD.MOV.U32 R4, RZ, RZ, R14 ;  /* 0x000000ffff047224 */ /* 0x000fe200078e000e */
[----:B------:R-:W-:Y:S06]  /*14410*/  BRA `(.L_x_619) ;  /* 0xffffffc000147947 */ /* 0x000fec000383ffff */
.L_x_499:
[----:B------:R-:W-:Y:S01]  /*14420*/  BSSY B0, `(.L_x_620) ;  /* 0x0000007000007945 */ /* 0x000fe20003800000 */
[----:B------:R-:W-:Y:S02]  /*14430*/  IMAD.MOV.U32 R13, RZ, RZ, R2 ;  /* 0x000000ffff0d7224 */ /* 0x000fe400078e0002 */
[----:B------:R-:W-:Y:S02]  /*14440*/  IMAD.MOV.U32 R11, RZ, RZ, 0x1f ;  /* 0x0000001fff0b7424 */ /* 0x000fe400078e00ff */
[----:B------:R-:W-:-:S07]  /*14450*/  IMAD.MOV.U32 R15, RZ, RZ, -0x1 ;  /* 0xffffffffff0f7424 */ /* 0x000fce00078e00ff */
[----:B01234-:R-:W-:Y:S05]  /*14460*/  WARPSYNC.COLLECTIVE R15, `(.L_x_621) ;  /* 0x000000000f087348 */ /* 0x01ffea0003c00000 */
[----:B------:R0:W0:Y:S02]  /*14470*/  SHFL.IDX P6, R14, R13, R12, R11 ;  /* 0x0000000c0d0e7389 */ /* 0x00002400000c000b */
[----:B01234-:R-:W-:Y:S01]  /*14480*/  ENDCOLLECTIVE ;  /* 0x000000000000791b */ /* 0x01ffe20003800000 */
.L_x_621:
[----:B------:R-:W-:Y:S05]  /*14490*/  BSYNC B0 ;  /* 0x0000000000007941 */ /* 0x000fea0003800000 */
.L_x_620:
[----:B------:R-:W-:Y:S01]  /*144a0*/  IMAD.MOV.U32 R6, RZ, RZ, R14 ;  /* 0x000000ffff067224 */ /* 0x000fe200078e000e */
[----:B------:R-:W-:Y:S06]  /*144b0*/  BRA `(.L_x_498) ;  /* 0xffffffc000047947 */ /* 0x000fec000383ffff */
.L_x_503:
[----:B-1----:R1:W2:Y:S02]  /*144c0*/  SYNCS.PHASECHK.TRANS64.TRYWAIT P0, [R7+URZ+0x22820], R0 ;  /* 0x02282000070075a7 */ /* 0x0022a4000800017f */
[----:B--2---:R-:W-:Y:S05]  /*144d0*/  @!P0 NANOSLEEP.SYNCS 0x989680 ;  /* 0x009896800000895d */ /* 0x004fea0003900000 */
[----:B------:R-:W2:Y:S02]  /*144e0*/  @!P0 SYNCS.PHASECHK.TRANS64 P0, [R7+URZ+0x22820], R0 ;  /* 0x02282000070085a7 */ /* 0x000ea4000800007f */
[----:B--2---:R-:W-:Y:S05]  /*144f0*/  @!P0 BRA `(.L_x_503) ;  /* 0xfffffffc00f08947 */ /* 0x004fea000383ffff */
[----:B------:R-:W-:Y:S05]  /*14500*/  BRA `(.L_x_622) ;  /* 0xffffffc4005c7947 */ /* 0x000fea000383ffff */
.L_x_504:
[----:B------:R-:W2:Y:S01]  /*14510*/  S2R R2, SR_TID.X ;  /* 0x0000000000027919 */ /* 0x000ea20000002100 */
[----:B------:R-:W-:Y:S01]  /*14520*/  BSSY B0, `(.L_x_623) ;  /* 0x000000a000007945 */ /* 0x000fe20003800000 */
[----:B------:R-:W-:Y:S02]  /*14530*/  IMAD.MOV.U32 R12, RZ, RZ, RZ ;  /* 0x000000ffff0c7224 */ /* 0x000fe400078e00ff */
[----:B------:R-:W-:Y:S02]  /*14540*/  IMAD.MOV.U32 R11, RZ, RZ, 0x1f ;  /* 0x0000001fff0b7424 */ /* 0x000fe400078e00ff */
[----:B------:R-:W-:Y:S01]  /*14550*/  IMAD.MOV.U32 R15, RZ, RZ, -0x1 ;  /* 0xffffffffff0f7424 */ /* 0x000fe200078e00ff */
[----:B--2---:R-:W-:-:S04]  /*14560*/  SHF.R.U32.HI R2, RZ, 0x5, R2 ;  /* 0x00000005ff027819 */ /* 0x004fc80000011602 */
[----:B------:R-:W-:-:S05]  /*14570*/  LOP3.LUT R2, R2, 0x3, RZ, 0xc0, !PT ;  /* 0x0000000302027812 */ /* 0x000fca00078ec0ff */
[----:B------:R-:W-:-:S07]  /*14580*/  IMAD.MOV.U32 R13, RZ, RZ, R2 ;  /* 0x000000ffff0d7224 */ /* 0x000fce00078e0002 */
[----:B01-34-:R-:W-:Y:S05]  /*14590*/  WARPSYNC.COLLECTIVE R15, `(.L_x_624) ;  /* 0x000000000f087348 */ /* 0x01bfea0003c00000 */
[----:B------:R2:W0:Y:S02]  /*145a0*/  SHFL.IDX P6, R14, R13, R12, R11 ;  /* 0x0000000c0d0e7389 */ /* 0x00042400000c000b */
[----:B01234-:R-:W-:Y:S01]  /*145b0*/  ENDCOLLECTIVE ;  /* 0x000000000000791b */ /* 0x01ffe20003800000 */
.L_x_624:
[----:B------:R-:W-:Y:S05]  /*145c0*/  BSYNC B0 ;  /* 0x0000000000007941 */ /* 0x000fea0003800000 */
.L_x_623:
[----:B------:R-:W-:Y:S05]  /*145d0*/  BRA `(.L_x_625) ;  /* 0xffffffc400447947 */ /* 0x000fea000383ffff */
.L_x_507:
[----:B------:R-:W-:Y:S01]  /*145e0*/  BSSY B1, `(.L_x_626) ;  /* 0x0000006000017945 */ /* 0x000fe20003800000 */
[----:B------:R-:W-:-:S07]  /*145f0*/  IMAD.MOV.U32 R15, RZ, RZ, -0x1 ;  /* 0xffffffffff0f7424 */ /* 0x000fce00078e00ff */
[----:B01-34-:R-:W-:Y:S05]  /*14600*/  WARPSYNC.COLLECTIVE R15, `(.L_x_627) ;  /* 0x000000000f0c7348 */ /* 0x01bfea0003c00000 */
[----:B------:R-:W-:Y:S02]  /*14610*/  ELECT P6, UR62, PT ;  /* 0x00000000003e782f */ /* 0x000fe400038c0000 */
[----:B------:R-:W-:Y:S01]  /*14620*/  MOV R14, UR62 ;  /* 0x0000003e000e7c02 */ /* 0x000fe20008000f00 */
[----:B01-34-:R-:W-:Y:S10]  /*14630*/  ENDCOLLECTIVE ;  /* 0x000000000000791b */ /* 0x01bff40003800000 */
.L_x_627:
[----:B------:R-:W-:Y:S05]  /*14640*/  BSYNC B1 ;  /* 0x0000000000017941 */ /* 0x000fea0003800000 */
.L_x_626:
[----:B------:R-:W-:Y:S05]  /*14650*/  BRA `(.L_x_628) ;  /* 0xffffffc4003c7947 */ /* 0x000fea000383ffff */
.L_x_509:
[----:B-1----:R1:W2:Y:S02]  /*14660*/  SYNCS.PHASECHK.TRANS64.TRYWAIT P1, [R5+URZ+0x22840], R0 ;  /* 0x02284000050075a7 */ /* 0x0022a4000802017f */
[----:B--2---:R-:W-:Y:S05]  /*14670*/  @!P1 NANOSLEEP.SYNCS 0x989680 ;  /* 0x009896800000995d */ /* 0x004fea0003900000 */
[----:B------:R-:W2:Y:S02]  /*14680*/  @!P1 SYNCS.PHASECHK.TRANS64 P1, [R5+URZ+0x22840], R0 ;  /* 0x02284000050095a7 */ /* 0x000ea4000802007f */
[----:B--2---:R-:W-:Y:S05]  /*14690*/  @!P1 BRA `(.L_x_509) ;  /* 0xfffffffc00f09947 */ /* 0x004fea000383ffff */
[----:B------:R-:W-:Y:S05]  /*146a0*/  BRA `(.L_x_629) ;  /* 0xffffffc4005c7947 */ /* 0x000fea000383ffff */
.L_x_511:
[----:B--2---:R2:W0:Y:S02]  /*146b0*/  SYNCS.PHASECHK.TRANS64.TRYWAIT P1, [R3+URZ+0x22840], R2 ;  /* 0x02284002030075a7 */ /* 0x004424000802017f */
[----:B0-----:R-:W-:Y:S05]  /*146c0*/  @!P1 NANOSLEEP.SYNCS 0x989680 ;  /* 0x009896800000995d */ /* 0x001fea0003900000 */
[----:B------:R-:W0:Y:S02]  /*146d0*/  @!P1 SYNCS.PHASECHK.TRANS64 P1, [R3+URZ+0x22840], R2 ;  /* 0x02284002030095a7 */ /* 0x000e24000802007f */
[----:B0-----:R-:W-:Y:S05]  /*146e0*/  @!P1 BRA `(.L_x_511) ;  /* 0xfffffffc00f09947 */ /* 0x001fea000383ffff */
[----:B------:R-:W-:Y:S05]  /*146f0*/  BRA `(.L_x_630) ;  /* 0xffffffc400687947 */ /* 0x000fea000383ffff */
.L_x_513:
[----:B------:R0:W0:Y:S02]  /*14700*/  SYNCS.PHASECHK.TRANS64.TRYWAIT P1, [R5+URZ+0x22860], R0 ;  /* 0x02286000050075a7 */ /* 0x000024000802017f */
[----:B0-----:R-:W-:Y:S05]  /*14710*/  @!P1 NANOSLEEP.SYNCS 0x989680 ;  /* 0x009896800000995d */ /* 0x001fea0003900000 */
[----:B------:R-:W0:Y:S02]  /*14720*/  @!P1 SYNCS.PHASECHK.TRANS64 P1, [R5+URZ+0x22860], R0 ;  /* 0x02286000050095a7 */ /* 0x000e24000802007f */
[----:B0-----:R-:W-:Y:S05]  /*14730*/  @!P1 BRA `(.L_x_513) ;  /* 0xfffffffc00f09947 */ /* 0x001fea000383ffff */
[----:B------:R-:W-:Y:S05]  /*14740*/  BRA `(.L_x_631) ;  /* 0xffffffc400647947 */ /* 0x000fea000383ffff */
.L_x_632:
        /* <DEDUP_REMOVED lines=11> */
.L_x_6558:


//--------------------- .text._ZN7cutlass13device_kernelIN5flash11enable_sm90INS1_16FlashAttnFwdSm90INS1_25CollectiveMainloopFwdSm90ILi2EN4cute5tupleIJNS5_1CILi1EEES8_S8_EEENS6_IJNS7_ILi128EEENS7_ILi96EEENS7_ILi64EEEEEELi256ENS_10bfloat16_tEfNS_4arch4Sm90ELb0ELb0ELb1ELb1ELb1ELb1ELb0ELb1ELb0ELb1ELb1ELb0EEENS1_21CollectiveEpilogueFwdINS6_IJSA_NS7_ILi256EEESB_EEES9_SE_SG_Li256ELb1ELb1ELb1ELb0EEENS1_36VarlenDynamicPersistentTileSchedulerILi128ELi96ELi256ELi128ELb1ELb1ELb1ELb0ELb1ELb1EEEEEEEEEvNT_6ParamsE --------------------------
	.section	.text._ZN7cutlass13device_kernelIN5flash11enable_sm90INS1_16FlashAttnFwdSm90INS1_25CollectiveMainloopFwdSm90ILi2EN4cute5tupleIJNS5_1CILi1EEES8_S8_EEENS6_IJNS7_ILi128EEENS7_ILi96EEENS7_ILi64EEEEEELi256ENS_10bfloat16_tEfNS_4arch4Sm90ELb0ELb0ELb1ELb1ELb1ELb1ELb0ELb1ELb0ELb1ELb1ELb0EEENS1_21CollectiveEpilogueFwdINS6_IJSA_NS7_ILi256EEESB_EEES9_SE_SG_Li256ELb1ELb1ELb1ELb0EEENS1_36VarlenDynamicPersistentTileSchedulerILi128ELi96ELi256ELi128ELb1ELb1ELb1ELb0ELb1ELb1EEEEEEEEEvNT_6ParamsE,"ax",@progbits
	.align	128
.text._ZN7cutlass13device_kernelIN5flash11enable_sm90INS1_16FlashAttnFwdSm90INS1_25CollectiveMainloopFwdSm90ILi2EN4cute5tupleIJNS5_1CILi1EEES8_S8_EEENS6_IJNS7_ILi128EEENS7_ILi96EEENS7_ILi64EEEEEELi256ENS_10bfloat16_tEfNS_4arch4Sm90ELb0ELb0ELb1ELb1ELb1ELb1ELb0ELb1ELb0ELb1ELb1ELb0EEENS1_21CollectiveEpilogueFwdINS6_IJSA_NS7_ILi256EEESB_EEES9_SE_SG_Li256ELb1ELb1ELb1ELb0EEENS1_36VarlenDynamicPersistentTileSchedulerILi128ELi96ELi256ELi128ELb1ELb1ELb1ELb0ELb1ELb1EEEEEEEEEvNT_6ParamsE:
        .type           _ZN7cutlass13device_kernelIN5flash11enable_sm90INS1_16FlashAttnFwdSm90INS1_25CollectiveMainloopFwdSm90ILi2EN4cute5tupleIJNS5_1CILi1EEES8_S8_EEENS6_IJNS7_ILi128EEENS7_ILi96EEENS7_ILi64EEEEEELi256ENS_10bfloat16_tEfNS_4arch4Sm90ELb0ELb0ELb1ELb1ELb1ELb1ELb0ELb1ELb0ELb1ELb1ELb0EEENS1_21CollectiveEpilogueFwdINS6_IJSA_NS7_ILi256EEESB_EEES9_SE_SG_Li256ELb1ELb1ELb1ELb0EEENS1_36VarlenDynamicPersistentTileSchedulerILi128ELi96ELi256ELi128ELb1ELb1ELb1ELb0ELb1ELb1EEEEEEEEEvNT_6ParamsE,@function
        .size           _ZN7cutlass13device_kernelIN5flash11enable_sm90INS1_16FlashAttnFwdSm90INS1_25CollectiveMainloopFwdSm90ILi2EN4cute5tupleIJNS5_1CILi1EEES8_S8_EEENS6_IJNS7_ILi128EEENS7_ILi96EEENS7_ILi64EEEEEELi256ENS_10bfloat16_tEfNS_4arch4Sm90ELb0ELb0ELb1ELb1ELb1ELb1ELb0ELb1ELb0ELb1ELb1ELb0EEENS1_21CollectiveEpilogueFwdINS6_IJSA_NS7_ILi256EEESB_EEES9_SE_SG_Li256ELb1ELb1ELb1ELb0EEENS1_36VarlenDynamicPersistentTileSchedulerILi128ELi96ELi256ELi128ELb1ELb1ELb1ELb0ELb1ELb1EEEEEEEEEvNT_6ParamsE,(.L_x_6559 - _ZN7cutlass13device_kernelIN5flash11enable_sm90INS1_16FlashAttnFwdSm90INS1_25CollectiveMainloopFwdSm90ILi2EN4cute5tupleIJNS5_1CILi1EEES8_S8_EEENS6_IJNS7_ILi128EEENS7_ILi96EEENS7_ILi64EEEEEELi256ENS_10bfloat16_tEfNS_4arch4Sm90ELb0ELb0ELb1ELb1ELb1ELb1ELb0ELb1ELb0ELb1ELb1ELb0EEENS1_21CollectiveEpilogueFwdINS6_IJSA_NS7_ILi256EEESB_EEES9_SE_SG_Li256ELb1ELb1ELb1ELb0EEENS1_36VarlenDynamicPersistentTileSchedulerILi128ELi96ELi256ELi128ELb1ELb1ELb1ELb0ELb1ELb1EEEEEEEEEvNT_6ParamsE)
        .other          _ZN7cutlass13device_kernelIN5flash11enable_sm90INS1_16FlashAttnFwdSm90INS1_25CollectiveMainloopFwdSm90ILi2EN4cute5tupleIJNS5_1CILi1EEES8_S8_EEENS6_IJNS7_ILi128EEENS7_ILi96EEENS7_ILi64EEEEEELi256ENS_10bfloat16_tEfNS_4arch4Sm90ELb0ELb0ELb1ELb1ELb1ELb1ELb0ELb1ELb0ELb1ELb1ELb0EEENS1_21CollectiveEpilogueFwdINS6_IJSA_NS7_ILi256EEESB_EEES9_SE_SG_Li256ELb1ELb1ELb1ELb0EEENS1_36VarlenDynamicPersistentTileSchedulerILi128ELi96ELi256ELi128ELb1ELb1ELb1ELb0ELb1ELb1EEEEEEEEEvNT_6ParamsE,@"STO_CUDA_ENTRY STV_DEFAULT"
_ZN7cutlass13device_kernelIN5flash11enable_sm90INS1_16FlashAttnFwdSm90INS1_25CollectiveMainloopFwdSm90ILi2EN4cute5tupleIJNS5_1CILi1EEES8_S8_EEENS6_IJNS7_ILi128EEENS7_ILi96EEENS7_ILi64EEEEEELi256ENS_10bfloat16_tEfNS_4arch4Sm90ELb0ELb0ELb1ELb1ELb1ELb1ELb0ELb1ELb0ELb1ELb1ELb0EEENS1_21CollectiveEpilogueFwdINS6_IJSA_NS7_ILi256EEESB_EEES9_SE_SG_Li256ELb1ELb1ELb1ELb0EEENS1_36VarlenDynamicPersistentTileSchedulerILi128ELi96ELi256ELi128ELb1ELb1ELb1ELb0ELb1ELb1EEEEEEEEEvNT_6ParamsE:
[----:B------:R-:W0:Y:S02]  /*0000*/  LDC R1, c[0x0][0x28] ;  /* 0x00000a00ff017b82 */ /* 0x000e240000000800 */
[----:B0-----:R-:W-:Y:S01]  /*0010*/  VIADD R1, R1, 0xfffffea0 ;  /* 0xfffffea001017836 */ /* 0x001fe20000000000 */
[----:B------:R-:W0:Y:S01]  /*0020*/  S2R R0, SR_TID.X ;  /* 0x0000000000007919 */ /* 0x000e220000002100 */
[----:B------:R-:W-:Y:S01]  /*0030*/  ELECT P0, URZ, PT ;  /* 0x00000000003f782f */ /* 0x000fe20003800000 */
[----:B------:R-:W-:Y:S01]  /*0040*/  BSSY B0, `(.L_x_633) ;  /* 0x000000d000007945 */ /* 0x000fe20003800000 */
[----:B0-----:R-:W-:-:S05]  /*0050*/  SHF.R.U32.HI R2, RZ, 0x5, R0 ;  /* 0x00000005ff027819 */ /* 0x001fca0000011600 */
[----:B------:R-:W0:Y:S02]  /*0060*/  SHFL.IDX PT, R3, R2, RZ, 0x1f ;  /* 0x00001fff02037589 */ /* 0x000e2400000e0000 */
[----:B0-----:R-:W-:-:S13]  /*0070*/  ISETP.EQ.AND P0, PT, R3, RZ, P0 ;  /* 0x000000ff0300720c */ /* 0x001fda0000702270 */
[----:B------:R-:W-:Y:S05]  /*0080*/  @!P0 BRA `(.L_x_634) ;  /* 0x0000000000208947 */ /* 0x000fea0003800000 */
[----:B------:R-:W-:Y:S02]  /*0090*/  ULDC.64 UR4, c[0x0][0x198] ;  /* 0x0000660000047ab9 */ /* 0x000fe40000000a00 */
[----:B------:R-:W-:Y:S02]  /*00a0*/  UIADD3 UR6, UP0, UR4, 0x570, URZ ;  /* 0x0000057004067890 */ /* 0x000fe4000ff1e03f */
[----:B------:R-:W-:Y:S02]  /*00b0*/  UIADD3 UR4, UP1, UR4, 0x670, URZ ;  /* 0x0000067004047890 */ /* 0x000fe4000ff3e03f */
[----:B------:R-:W-:Y:S02]  /*00c0*/  UIADD3.X UR7, URZ, UR5, URZ, UP0, !UPT ;  /* 0x000000053f077290 */ /* 0x000fe400087fe43f */
[----:B------:R-:W-:-:S07]  /*00d0*/  UIADD3.X UR5, URZ, UR5, URZ, UP1, !UPT ;  /* 0x000000053f057290 */ /* 0x000fce0008ffe43f */
[----:B------:R0:W-:Y:S02]  /*00e0*/  UTMACCTL.PF [UR6] ;  /* 0x00000000060079b9 */ /* 0x0001e40008040000 */
[----:B------:R0:W-:Y:S02]  /*00f0*/  UTMACCTL.PF [UR4] ;  /* 0x00000000040079b9 */ /* 0x0001e40008040000 */
[----:B0-----:R-:W-:Y:S01]  /*0100*/  NOP ;  /* 0x0000000000007918 */ /* 0x001fe20000000000 */
.L_x_634:
[----:B------:R-:W-:Y:S05]  /*0110*/  BSYNC B0 ;  /* 0x0000000000007941 */ /* 0x000fea0003800000 */
.L_x_633:
[----:B------:R-:W-:Y:S01]  /*0120*/  VOTEU.ANY UP0, P0 ;  /* 0x00000000003f7886 */ /* 0x000fe20000000100 */
[----:B------:R-:W0:Y:S01]  /*0130*/  SHFL.IDX PT, R3, R2, RZ, 0x1f ;  /* 0x00001fff02037589 */ /* 0x000e2200000e0000 */
[----:B------:R-:W-:Y:S01]  /*0140*/  UMOV UR4, 0x80 ;  /* 0x0000008000047882 */ /* 0x000fe20000000000 */
[----:B------:R-:W-:Y:S01]  /*0150*/  UMOV UR7, 0x100 ;  /* 0x0000010000077882 */ /* 0x000fe20000000000 */
[----:B------:R-:W-:Y:S01]  /*0160*/  SHF.R.U32.HI R4, RZ, 0x7, R0 ;  /* 0x00000007ff047819 */ /* 0x000fe20000011600 */
[----:B------:R-:W1:Y:S01]  /*0170*/  @UP0 S2UR UR8, SR_CgaCtaId ;  /* 0x00000000000809c3 */ /* 0x000e620000008800 */
[----:B------:R-:W-:Y:S01]  /*0180*/  @UP0 UMOV UR6, 0x400 ;  /* 0x0000040000060882 */ /* 0x000fe20000000000 */
[----:B------:R-:W-:-:S04]  /*0190*/  @UP0 UIADD3 UR4, -UR4, 0x100000, URZ ;  /* 0x0010000004040890 */ /* 0x000fc8000fffe13f */
[----:B------:R-:W-:Y:S02]  /*01a0*/  @UP0 USHF.L.U32 UR5, UR4, 0xb, URZ ;  /* 0x0000000b04050899 */ /* 0x000fe4000800063f */
[----:B------:R-:W-:Y:S01]  /*01b0*/  @UP0 USHF.L.U32 UR4, UR4, 0x1, URZ ;  /* 0x0000000104040899 */ /* 0x000fe2000800063f */
[----:B------:R-:W-:Y:S01]  /*01c0*/  VOTEU.ANY UP1, P0 ;  /* 0x00000000003f7886 */ /* 0x000fe20000020100 */
[----:B0-----:R-:W-:Y:S02]  /*01d0*/  ISETP.NE.AND P1, PT, R3, RZ, PT ;  /* 0x000000ff0300720c */ /* 0x001fe40003f25270 */
[----:B------:R0:W2:Y:S01]  /*01e0*/  SHFL.IDX PT, R3, R4, RZ, 0x1f ;  /* 0x00001fff04037589 */ /* 0x0000a200000e0000 */
[----:B-1----:R-:W-:Y:S02]  /*01f0*/  @UP0 ULEA UR8, UR8, UR6, 0x18 ;  /* 0x0000000608080291 */ /* 0x002fe4000f8ec03f */
[----:B------:R-:W-:-:S04]  /*0200*/  @UP0 UIADD3 UR6, -UR7, 0x100000, URZ ;  /* 0x0010000007060890 */ /* 0x000fc8000fffe13f */
[----:B------:R-:W-:Y:S02]  /*0210*/  @UP0 USHF.L.U32 UR7, UR6, 0xb, URZ ;  /* 0x0000000b06070899 */ /* 0x000fe4000800063f */
[----:B------:R-:W-:Y:S01]  /*0220*/  @UP0 USHF.L.U32 UR6, UR6, 0x1, URZ ;  /* 0x0000000106060899 */ /* 0x000fe2000800063f */
[----:B------:R-:W-:Y:S01]  /*0230*/  VOTEU.ANY UP0, P0 ;  /* 0x00000000003f7886 */ /* 0x000fe20000000100 */
[----:B------:R-:W1:Y:S04]  /*0240*/  FENCE.VIEW.ASYNC.S ;  /* 0x00000000000073c6 */ /* 0x000e680000000000 */
[----:B-1----:R0:W1:Y:S06]  /*0250*/  @UP0 SYNCS.EXCH.64 URZ, [UR8+0x22800], UR4 ;  /* 0x02280004083f05b2 */ /* 0x00206c0008000100 */
[----:B------:R0:W3:Y:S02]  /*0260*/  @UP1 SYNCS.EXCH.64 URZ, [UR8+0x22820], UR6 ;  /* 0x02282006083f15b2 */ /* 0x0000e40008000100 */
[----:B0-----:R-:W-:Y:S05]  /*0270*/  @P1 BRA `(.L_x_635) ;  /* 0x0000000000481947 */ /* 0x001fea0003800000 */
        /* <DEDUP_REMOVED lines=13> */
[----:B0-----:R0:W4:Y:S08]  /*0350*/  SYNCS.EXCH.64 URZ, [UR8+0x22830], UR4 ;  /* 0x02283004083f75b2 */ /* 0x0011300008000100 */
[----:B------:R0:W0:Y:S01]  /*0360*/  SYNCS.EXCH.64 URZ, [UR8+0x22840], UR6 ;  /* 0x02284006083f75b2 */ /* 0x0000220008000100 */
[----:B------:R0:W0:Y:S01]  /*0370*/  SYNCS.EXCH.64 URZ, [UR8+0x22838], UR4 ;  /* 0x02283804083f75b2 */ /* 0x0000220008000100 */
[----:B------:R0:W0:Y:S01]  /*0380*/  SYNCS.EXCH.64 URZ, [UR8+0x22848], UR6 ;  /* 0x02284806083f75b2 */ /* 0x0000220008000100 */
[----:B------:R-:W-:Y:S01]  /*0390*/  NOP ;  /* 0x0000000000007918 */ /* 0x000fe20000000000 */
.L_x_635:
        /* <DEDUP_REMOVED lines=22> */
.L_x_636:
        /* <DEDUP_REMOVED lines=18> */
.L_x_637:
        /* <DEDUP_REMOVED lines=22> */
.L_x_638:
        /* <DEDUP_REMOVED lines=22> */
.L_x_639:
[----:B--2---:R-:W-:Y:S01]  /*08e0*/  ISETP.NE.AND P0, PT, R3, RZ, PT ;  /* 0x000000ff0300720c */ /* 0x004fe20003f05270 */
[----:B------:R-:W-:Y:S01]  /*08f0*/  IMAD.MOV.U32 R37, RZ, RZ, 0x1 ;  /* 0x00000001ff257424 */ /* 0x000fe200078e00ff */
[----:B------:R-:W-:Y:S01]  /*0900*/  NOP ;  /* 0x0000000000007918 */ /* 0x000fe20000000000 */
[----:B------:R-:W-:Y:S01]  /*0910*/  ULDC.64 UR40, c[0x0][0x208] ;  /* 0x0000820000287ab9 */ /* 0x000fe20000000a00 */
[----:B------:R-:W-:Y:S02]  /*0920*/  BSSY B9, `(.L_x_640) ;  /* 0x0001a37000097945 */ /* 0x000fe40003800000 */
[----:B------:R-:W-:Y:S01]  /*0930*/  SEL R37, R37, 0x2, !P0 ;  /* 0x0000000225257807 */ /* 0x000fe20004000000 */
[----:B01-34-:R-:W-:Y:S06]  /*0940*/  BAR.SYNC.DEFER_BLOCKING 0x0 ;  /* 0x0000000000007b1d */ /* 0x01bfec0000010000 */
[----:B------:R-:W-:Y:S05]  /*0950*/  @!P0 BRA `(.L_x_641) ;  /* 0x0000013000cc8947 */ /* 0x000fea0003800000 */
.L_x_642:
[----:B------:R-:W-:-:S08]  /*0960*/  NOP ;  /* 0x0000000000007918 */ /* 0x000fd00000000000 */
[----:B------:R-:W0:Y:S02]  /*0970*/  USETMAXREG.TRY_ALLOC.CTAPOOL UP0, 0xe8 ;  /* 0x000000e8000079c8 */ /* 0x000e240008000600 */
[----:B0-----:R-:W-:-:S13]  /*0980*/  PLOP3.LUT P0, PT, PT, PT, UP0, 0x80, 0x0 ;  /* 0x000000000000781c */ /* 0x001fda0003f0f008 */
[----:B------:R-:W-:Y:S05]  /*0990*/  @!P0 BRA `(.L_x_642) ;  /* 0xfffffffc00f08947 */ /* 0x000fea000383ffff */
[----:B------:R-:W2:Y:S01]  /*09a0*/  LDL.LU R2, [R1] ;  /* 0x0000000001027983 */ /* 0x000ea20000300800 */
[----:B------:R-:W-:Y:S01]  /*09b0*/  SHF.R.U32.HI R4, RZ, 0x7, R0 ;  /* 0x00000007ff047819 */ /* 0x000fe20000011600 */
[----:B------:R-:W-:Y:S01]  /*09c0*/  ULDC UR4, c[0x0][0xc3c] ;  /* 0x00030f0000047ab9 */ /* 0x000fe20000000800 */
[----:B------:R-:W0:Y:S01]  /*09d0*/  S2R R3, SR_CgaCtaId ;  /* 0x0000000000037919 */ /* 0x000e220000008800 */
[----:B------:R-:W-:Y:S06]  /*09e0*/  BAR.ARV 0x8, 0x180 ;  /* 0x0206000000007b1d */ /* 0x000fec0000002000 */
[----:B------:R-:W-:-:S13]  /*09f0*/  ISETP.NE.AND P0, PT, R4, 0x1, PT ;  /* 0x000000010400780c */ /* 0x000fda0003f05270 */
[----:B------:R-:W-:Y:S08]  /*0a00*/  @!P0 BAR.ARV 0x9, 0x100 ;  /* 0x0244000000008b1d */ /* 0x000ff00000002000 */
[----:B------:R-:W-:Y:S01]  /*0a10*/  BAR.SYNC.DEFER_BLOCKING 0x5, 0x180 ;  /* 0x0146000000007b1d */ /* 0x000fe20000010000 */
[----:B------:R-:W-:-:S04]  /*0a20*/  MOV R19, 0x400 ;  /* 0x0000040000137802 */ /* 0x000fc80000000f00 */
[----:B0-----:R-:W-:-:S05]  /*0a30*/  LEA R19, R3, R19, 0x18 ;  /* 0x0000001303137211 */ /* 0x001fca00078ec0ff */
[----:B------:R-:W0:Y:S01]  /*0a40*/  LDS.128 R48, [R19+0x228d0] ;  /* 0x0228d00013307984 */ /* 0x000e220000000c00 */
[----:B------:R-:W-:Y:S06]  /*0a50*/  BAR.ARV 0x4, 0x180 ;  /* 0x0106000000007b1d */ /* 0x000fec0000002000 */
[----:B--2---:R-:W-:-:S04]  /*0a60*/  LOP3.LUT R2, R2, 0xfffffffb, RZ, 0xc0, !PT ;  /* 0xfffffffb02027812 */ /* 0x004fc800078ec0ff */
[----:B------:R-:W-:-:S05]  /*0a70*/  @P0 LOP3.LUT R2, R2, 0x4, RZ, 0xfc, !PT ;  /* 0x0000000402020812 */ /* 0x000fca00078efcff */
[----:B------:R1:W-:Y:S01]  /*0a80*/  STL [R1], R2 ;  /* 0x0000000201007387 */ /* 0x0003e20000100800 */
[----:B0-----:R-:W-:-:S13]  /*0a90*/  ISETP.GE.AND P0, PT, R51, UR4, PT ;  /* 0x0000000433007c0c */ /* 0x001fda000bf06270 */
[----:B-1----:R-:W-:Y:S05]  /*0aa0*/  @P0 BRA `(.L_x_643) ;  /* 0x000001a000780947 */ /* 0x002fea0003800000 */
[----:B------:R-:W-:Y:S01]  /*0ab0*/  VIADD R0, R0, 0xffffff80 ;  /* 0xffffff8000007836 */ /* 0x000fe20000000000 */
[----:B------:R-:W-:Y:S01]  /*0ac0*/  LOP3.LUT R206, R37, 0x1, RZ, 0xfc, !PT ;  /* 0x0000000125ce7812 */ /* 0x000fe200078efcff */
[----:B------:R-:W-:Y:S02]  /*0ad0*/  IMAD.MOV.U32 R18, RZ, RZ, RZ ;  /* 0x000000ffff127224 */ /* 0x000fe400078e00ff */
[----:B------:R-:W-:Y:S01]  /*0ae0*/  IMAD.MOV.U32 R204, RZ, RZ, RZ ;  /* 0x000000ffffcc7224 */ /* 0x000fe200078e00ff */
[----:B------:R-:W-:Y:S01]  /*0af0*/  SHF.R.S32.HI R3, RZ, 0x1f, R0 ;  /* 0x0000001fff037819 */ /* 0x000fe20000011400 */
[----:B------:R-:W-:Y:S02]  /*0b00*/  IMAD.MOV.U32 R214, RZ, RZ, RZ ;  /* 0x000000ffffd67224 */ /* 0x000fe400078e00ff */
[----:B------:R-:W-:Y:S01]  /*0b10*/  IMAD.MOV.U32 R203, RZ, RZ, RZ ;  /* 0x000000ffffcb7224 */ /* 0x000fe200078e00ff */
[CC--:B------:R-:W-:Y:S02]  /*0b20*/  LEA.HI R2, R3.reuse, R0.reuse, RZ, 0x7 ;  /* 0x0000000003027211 */ /* 0x0c0fe400078f38ff */
[----:B------:R-:W-:-:S02]  /*0b30*/  LEA.HI R4, R3, R0, RZ, 0x4 ;  /* 0x0000000003047211 */ /* 0x000fc400078f20ff */
[----:B------:R-:W-:Y:S02]  /*0b40*/  LOP3.LUT R5, R2, 0xffffff80, RZ, 0xc0, !PT ;  /* 0xffffff8002057812 */ /* 0x000fe400078ec0ff */
[----:B------:R-:W-:Y:S02]  /*0b50*/  SHF.R.S32.HI R7, RZ, 0x4, R4 ;  /* 0x00000004ff077819 */ /* 0x000fe40000011404 */
[----:B------:R-:W-:Y:S01]  /*0b60*/  LEA.HI R200, R3, R0, RZ, 0x2 ;  /* 0x0000000003c87211 */ /* 0x000fe200078f10ff */
[----:B------:R-:W-:Y:S01]  /*0b70*/  IMAD.IADD R13, R0, 0x1, -R5 ;  /* 0x00000001000d7824 */ /* 0x000fe200078e0a05 */
[----:B------:R-:W-:Y:S02]  /*0b80*/  SHF.R.S32.HI R5, RZ, 0x7, R2 ;  /* 0x00000007ff057819 */ /* 0x000fe40000011402 */
[----:B------:R-:W-:Y:S02]  /*0b90*/  LEA.HI R6, R4, R7, RZ, 0x1 ;  /* 0x0000000704067211 */ /* 0x000fe400078f08ff */
[----:B------:R-:W-:Y:S01]  /*0ba0*/  SHF.R.S32.HI R9, RZ, 0x1f, R13 ;  /* 0x0000001fff097819 */ /* 0x000fe2000001140d */
[----:B------:R-:W-:Y:S01]  /*0bb0*/  STL [R1+0xd0], R13 ;  /* 0x0000d00d01007387 */ /* 0x000fe20000100800 */
[----:B------:R-:W-:-:S02]  /*0bc0*/  LEA.HI R2, R2, R5, RZ, 0x1 ;  /* 0x0000000502027211 */ /* 0x000fc400078f08ff */
[----:B------:R-:W-:Y:S02]  /*0bd0*/  LEA.HI R10, R9, R13, RZ, 0x2 ;  /* 0x0000000d090a7211 */ /* 0x000fe400078f10ff */
[----:B------:R-:W-:Y:S02]  /*0be0*/  LOP3.LUT R2, R2, 0x3fffffe, RZ, 0xc0, !PT ;  /* 0x03fffffe02027812 */ /* 0x000fe400078ec0ff */
[--C-:B------:R-:W-:Y:S02]  /*0bf0*/  SHF.R.S32.HI R11, RZ, 0x2, R10.reuse ;  /* 0x00000002ff0b7819 */ /* 0x100fe4000001140a */
[----:B------:R-:W-:Y:S02]  /*0c00*/  SHF.R.S32.HI R8, RZ, 0x1f, R10 ;  /* 0x0000001fff087819 */ /* 0x000fe4000001140a */
[----:B------:R-:W-:Y:S02]  /*0c10*/  LOP3.LUT R6, R6, 0x1ffffffe, RZ, 0xc0, !PT ;  /* 0x1ffffffe06067812 */ /* 0x000fe400078ec0ff */
[----:B------:R-:W-:-:S02]  /*0c20*/  LEA.HI R8, R8, R11, RZ, 0x3 ;  /* 0x0000000b08087211 */ /* 0x000fc400078f18ff */
[----:B------:R-:W-:Y:S01]  /*0c30*/  LEA.HI R9, R9, R13, RZ, 0x5 ;  /* 0x0000000d09097211 */ /* 0x000fe200078f28ff */
[----:B------:R-:W-:Y:S01]  /*0c40*/  IMAD.IADD R6, R7, 0x1, -R6 ;  /* 0x0000000107067824 */ /* 0x000fe200078e0a06 */
[----:B------:R-:W-:Y:S01]  /*0c50*/  LOP3.LUT R12, R8, 0xfffffff8, RZ, 0xc0, !PT ;  /* 0xfffffff8080c7812 */ /* 0x000fe200078ec0ff */
[----:B------:R-:W-:Y:S01]  /*0c60*/  IMAD.IADD R8, R5, 0x1, -R2 ;  /* 0x0000000105087824 */ /* 0x000fe200078e0a02 */
[-C--:B------:R-:W-:Y:S02]  /*0c70*/  LEA.HI R2, R3, R0.reuse, RZ, 0x5 ;  /* 0x0000000003027211 */ /* 0x080fe400078f28ff */
[----:B------:R-:W-:Y:S01]  /*0c80*/  LOP3.LUT R5, R4, 0x3fffff0, RZ, 0xc0, !PT ;  /* 0x03fffff004057812 */ /* 0x000fe200078ec0ff */
[----:B------:R-:W-:Y:S01]  /*0c90*/  IMAD.IADD R12, R11, 0x1, -R12 ;  /* 0x000000010b0c7824 */ /* 0x000fe200078e0a0c */
[----:B------:R-:W-:Y:S02]  /*0ca0*/  LEA.HI R3, R3, R0, RZ, 0x3 ;  /* 0x0000000003037211 */ /* 0x000fe400078f18ff */
[----:B------:R-:W-:Y:S01]  /*0cb0*/  SHF.R.S32.HI R14, RZ, 0x5, R2 ;  /* 0x00000005ff0e7819 */ /* 0x000fe20000011402 */
[----:B------:R-:W-:Y:S01]  /*0cc0*/  IMAD.IADD R5, R0, 0x1, -R5 ;  /* 0x0000000100057824 */ /* 0x000fe200078e0a05 */
[----:B------:R-:W-:-:S02]  /*0cd0*/  LOP3.LUT R7, R3, 0xfffffff8, RZ, 0xc0, !PT ;  /* 0xfffffff803077812 */ /* 0x000fc400078ec0ff */
[----:B------:R-:W-:Y:S01]  /*0ce0*/  LOP3.LUT R3, R200, 0xfffffffc, RZ, 0xc0, !PT ;  /* 0xfffffffcc8037812 */ /* 0x000fe200078ec0ff */
[----:B------:R-:W-:Y:S01]  /*0cf0*/  IMAD R5, R14, 0x10, R5 ;  /* 0x000000100e057824 */ /* 0x000fe200078e0205 */
[----:B------:R-:W-:Y:S01]  /*0d00*/  SHF.R.S32.HI R200, RZ, 0x2, R200 ;  /* 0x00000002ffc87819 */ /* 0x000fe200000114c8 */
[----:B------:R-:W-:Y:S01]  /*0d10*/  IMAD.IADD R7, R0, 0x1, -R7 ;  /* 0x0000000100077824 */ /* 0x000fe200078e0a07 */
[----:B------:R-:W-:Y:S01]  /*0d20*/  SHF.R.S32.HI R9, RZ, 0x5, R9 ;  /* 0x00000005ff097819 */ /* 0x000fe20000011409 */
[----:B------:R-:W-:Y:S01]  /*0d30*/  IMAD R5, R5, 0x8, R6 ;  /* 0x0000000805057824 */ /* 0x000fe200078e0206 */
[----:B------:R-:W-:Y:S01]  /*0d40*/  LOP3.LUT R10, R10, 0x7ffffffc, RZ, 0xc0, !PT ;  /* 0x7ffffffc0a0a7812 */ /* 0x000fe200078ec0ff */
[----:B------:R-:W-:Y:S01]  /*0d50*/  VIADD R6, R200, 0x40 ;  /* 0x00000040c8067836 */ /* 0x000fe20000000000 */
[----:B------:R-:W-:Y:S01]  /*0d60*/  STL [R1+0x1c], R14 ;  /* 0x00001c0e01007387 */ /* 0x000fe20000100800 */
[----:B------:R-:W-:Y:S02]  /*0d70*/  IMAD.IADD R3, R0, 0x1, -R3 ;  /* 0x0000000100037824 */ /* 0x000fe400078e0a03 */
[----:B------:R-:W-:Y:S01]  /*0d80*/  IMAD.SHL.U32 R2, R6, 0x40, RZ ;  /* 0x0000004006027824 */ /* 0x000fe200078e00ff */
[----:B------:R-:W-:Y:S01]  /*0d90*/  SHF.R.S32.HI R4, RZ, 0x1f, R6 ;  /* 0x0000001fff047819 */ /* 0x000fe20000011406 */
[----:B------:R-:W-:Y:S01]  /*0da0*/  IMAD R9, R9, 0x10, R12 ;  /* 0x0000001009097824 */ /* 0x000fe200078e020c */
[C---:B------:R-:W-:Y:S01]  /*0db0*/  LEA.HI R0, R3.reuse, R3, RZ, 0x1 ;  /* 0x0000000303007211 */ /* 0x040fe200078f08ff */
[C---:B------:R-:W-:Y:S01]  /*0dc0*/  IMAD.SHL.U32 R16, R3.reuse, 0x8, RZ ;  /* 0x0000000803107824 */ /* 0x040fe200078e00ff */
[----:B------:R-:W-:Y:S01]  /*0dd0*/  LEA.HI R4, R4, R6, RZ, 0x3 ;  /* 0x0000000604047211 */ /* 0x000fe200078f18ff */
[----:B------:R-:W-:Y:S01]  /*0de0*/  IMAD.SHL.U32 R22, R3, 0x4, RZ ;  /* 0x0000000403167824 */ /* 0x000fe200078e00ff */
[----:B------:R-:W-:Y:S01]  /*0df0*/  LOP3.LUT R0, R0, 0x1ffffffe, RZ, 0xc0, !PT ;  /* 0x1ffffffe00007812 */ /* 0x000fe200078ec0ff */
[----:B------:R-:W-:Y:S01]  /*0e00*/  IMAD R8, R8, 0x40, R9 ;  /* 0x0000004008087824 */ /* 0x000fe200078e0209 */
[----:B------:R-:W-:Y:S01]  /*0e10*/  SHF.R.S32.HI R17, RZ, 0x1f, R16 ;  /* 0x0000001fff117819 */ /* 0x000fe20000011410 */
[----:B------:R-:W-:-:S02]  /*0e20*/  IMAD.SHL.U32 R4, R4, 0x40, RZ ;  /* 0x0000004004047824 */ /* 0x000fc400078e00ff */
[----:B------:R-:W-:Y:S01]  /*0e30*/  IMAD.IADD R0, R3, 0x1, -R0 ;  /* 0x0000000103007824 */ /* 0x000fe200078e0a00 */
[----:B------:R-:W-:Y:S01]  /*0e40*/  LOP3.LUT R3, R2, 0x1c0, RZ, 0xc0, !PT ;  /* 0x000001c002037812 */ /* 0x000fe200078ec0ff */
[----:B------:R-:W-:Y:S01]  /*0e50*/  IMAD.SHL.U32 R207, R7, 0x8, RZ ;  /* 0x0000000807cf7824 */ /* 0x000fe200078e00ff */
[----:B------:R-:W-:Y:S01]  /*0e60*/  LOP3.LUT R4, R4, 0xfffffe00, RZ, 0xc0, !PT ;  /* 0xfffffe0004047812 */ /* 0x000fe200078ec0ff */
[----:B------:R-:W-:Y:S01]  /*0e70*/  STL [R1+0x154], R8 ;  /* 0x0001540801007387 */ /* 0x000fe20000100800 */
[----:B------:R-:W-:Y:S01]  /*0e80*/  SHF.R.U32.HI R7, RZ, 0x3, R3 ;  /* 0x00000003ff077819 */ /* 0x000fe20000011603 */
[----:B------:R-:W-:Y:S01]  /*0e90*/  IMAD.IADD R10, R13, 0x1, -R10 ;  /* 0x000000010d0a7824 */ /* 0x000fe200078e0a0a */
[----:B------:R-:W-:Y:S01]  /*0ea0*/  LOP3.LUT R3, R3, 0x38, R16, 0xf8, !PT ;  /* 0x0000003803037812 */ /* 0x000fe200078ef810 */
[----:B------:R-:W-:Y:S01]  /*0eb0*/  STL [R1+0x40], RZ ;  /* 0x000040ff01007387 */ /* 0x000fe20000100800 */
[----:B------:R-:W-:Y:S01]  /*0ec0*/  IMAD.SHL.U32 R5, R5, 0x8, RZ ;  /* 0x0000000805057824 */ /* 0x000fe200078e00ff */
[----:B------:R-:W-:Y:S01]  /*0ed0*/  SHF.R.S32.HI R6, RZ, 0x1f, R207 ;  /* 0x0000001fff067819 */ /* 0x000fe200000114cf */
[----:B------:R-:W-:Y:S01]  /*0ee0*/  IMAD.SHL.U32 R42, R10, 0x2, RZ ;  /* 0x000000020a2a7824 */ /* 0x000fe200078e00ff */
[----:B------:R0:W-:Y:S01]  /*0ef0*/  STL [R1+0x20], R4 ;  /* 0x0000200401007387 */ /* 0x0001e20000100800 */
[----:B------:R-:W-:-:S02]  /*0f00*/  VIADD R11, R207, 0x40 ;  /* 0x00000040cf0b7836 */ /* 0x000fc40000000000 */
[C---:B------:R-:W-:Y:S01]  /*0f10*/  VIADD R41, R42.reuse, 0x8 ;  /* 0x000000082a297836 */ /* 0x040fe20000000000 */
[----:B------:R-:W-:Y:S01]  /*0f20*/  STL [R1+0x4c], R42 ;  /* 0x00004c2a01007387 */ /* 0x000fe20000100800 */
[C---:B------:R-:W-:Y:S01]  /*0f30*/  VIADD R40, R42.reuse, 0x10 ;  /* 0x000000102a287836 */ /* 0x040fe20000000000 */
[----:B------:R-:W-:Y:S01]  /*0f40*/  SHF.R.S32.HI R11, RZ, 0x1f, R11 ;  /* 0x0000001fff0b7819 */ /* 0x000fe2000001140b */
[C---:B------:R-:W-:Y:S01]  /*0f50*/  VIADD R39, R42.reuse, 0x18 ;  /* 0x000000182a277836 */ /* 0x040fe20000000000 */
[----:B------:R-:W-:Y:S01]  /*0f60*/  STL [R1+0x15c], R5 ;  /* 0x00015c0501007387 */ /* 0x000fe20000100800 */
[----:B------:R-:W-:Y:S01]  /*0f70*/  VIADD R38, R42, 0x20 ;  /* 0x000000202a267836 */ /* 0x000fe20000000000 */
[----:B0-----:R-:W-:Y:S01]  /*0f80*/  LOP3.LUT R4, R4, R3, R7, 0xf6, !PT ;  /* 0x0000000304047212 */ /* 0x001fe200078ef607 */
[C---:B------:R-:W-:Y:S02]  /*0f90*/  VIADD R37, R42.reuse, 0x28 ;  /* 0x000000282a257836 */ /* 0x040fe40000000000 */
[----:B------:R-:W-:-:S02]  /*0fa0*/  VIADD R36, R42, 0x30 ;  /* 0x000000302a247836 */ /* 0x000fc40000000000 */
[----:B------:R-:W-:Y:S01]  /*0fb0*/  IMAD R3, R4, 0x2, R19 ;  /* 0x0000000204037824 */ /* 0x000fe200078e0213 */
[----:B------:R-:W-:Y:S01]  /*0fc0*/  SHF.R.S32.HI R4, RZ, 0x1f, R41 ;  /* 0x0000001fff047819 */ /* 0x000fe20000011429 */
[C---:B------:R-:W-:Y:S02]  /*0fd0*/  VIADD R35, R42.reuse, 0x38 ;  /* 0x000000382a237836 */ /* 0x040fe40000000000 */
[C---:B------:R-:W-:Y:S01]  /*0fe0*/  VIADD R34, R42.reuse, 0x40 ;  /* 0x000000402a227836 */ /* 0x040fe20000000000 */
[----:B------:R-:W-:Y:S01]  /*0ff0*/  STL [R1+0x150], R3 ;  /* 0x0001500301007387 */ /* 0x000fe20000100800 */
[C---:B------:R-:W-:Y:S02]  /*1000*/  VIADD R33, R42.reuse, 0x48 ;  /* 0x000000482a217836 */ /* 0x040fe40000000000 */
[C---:B------:R-:W-:Y:S01]  /*1010*/  VIADD R32, R42.reuse, 0x50 ;  /* 0x000000502a207836 */ /* 0x040fe20000000000 */
[----:B------:R-:W-:Y:S01]  /*1020*/  STL [R1+0xc8], R41 ;  /* 0x0000c82901007387 */ /* 0x000fe20000100800 */
[----:B------:R-:W-:-:S02]  /*1030*/  VIADD R31, R42, 0x58 ;  /* 0x000000582a1f7836 */ /* 0x000fc40000000000 */
[C---:B------:R-:W-:Y:S01]  /*1040*/  VIADD R30, R42.reuse, 0x60 ;  /* 0x000000602a1e7836 */ /* 0x040fe20000000000 */
[----:B------:R0:W-:Y:S01]  /*1050*/  STL [R1+0xc4], R40 ;  /* 0x0000c42801007387 */ /* 0x0001e20000100800 */
[C---:B------:R-:W-:Y:S02]  /*1060*/  VIADD R29, R42.reuse, 0x68 ;  /* 0x000000682a1d7836 */ /* 0x040fe40000000000 */
[C---:B------:R-:W-:Y:S01]  /*1070*/  VIADD R28, R42.reuse, 0x70 ;  /* 0x000000702a1c7836 */ /* 0x040fe20000000000 */
[----:B------:R-:W-:Y:S01]  /*1080*/  STL [R1+0xc0], R39 ;  /* 0x0000c02701007387 */ /* 0x000fe20000100800 */
[C---:B------:R-:W-:Y:S02]  /*1090*/  VIADD R27, R42.reuse, 0x78 ;  /* 0x000000782a1b7836 */ /* 0x040fe40000000000 */
[C---:B------:R-:W-:Y:S01]  /*10a0*/  VIADD R26, R42.reuse, 0x80 ;  /* 0x000000802a1a7836 */ /* 0x040fe20000000000 */
[----:B------:R1:W-:Y:S01]  /*10b0*/  STL [R1+0xbc], R38 ;  /* 0x0000bc2601007387 */ /* 0x0003e20000100800 */
[C---:B------:R-:W-:Y:S01]  /*10c0*/  VIADD R25, R42.reuse, 0x88 ;  /* 0x000000882a197836 */ /* 0x040fe20000000000 */
[----:B0-----:R-:W-:Y:S01]  /*10d0*/  SHF.R.S32.HI R40, RZ, 0x1f, R40 ;  /* 0x0000001fff287819 */ /* 0x001fe20000011428 */
[C---:B------:R-:W-:Y:S01]  /*10e0*/  VIADD R24, R42.reuse, 0x90 ;  /* 0x000000902a187836 */ /* 0x040fe20000000000 */
[----:B------:R0:W-:Y:S01]  /*10f0*/  STL [R1+0xb8], R37 ;  /* 0x0000b82501007387 */ /* 0x0001e20000100800 */
[----:B------:R-:W-:-:S02]  /*1100*/  VIADD R21, R42, 0x98 ;  /* 0x000000982a157836 */ /* 0x000fc40000000000 */
[C---:B------:R-:W-:Y:S01]  /*1110*/  VIADD R20, R42.reuse, 0xa0 ;  /* 0x000000a02a147836 */ /* 0x040fe20000000000 */
[----:B------:R-:W-:Y:S01]  /*1120*/  STL [R1+0xb4], R36 ;  /* 0x0000b42401007387 */ /* 0x000fe20000100800 */
[C---:B------:R-:W-:Y:S01]  /*1130*/  VIADD R9, R207.reuse, 0x80 ;  /* 0x00000080cf097836 */ /* 0x040fe20000000000 */
[----:B-1----:R-:W-:Y:S01]  /*1140*/  SHF.R.S32.HI R38, RZ, 0x1f, R38 ;  /* 0x0000001fff267819 */ /* 0x002fe20000011426 */
[C---:B------:R-:W-:Y:S01]  /*1150*/  VIADD R15, R42.reuse, 0xa8 ;  /* 0x000000a82a0f7836 */ /* 0x040fe20000000000 */
[----:B------:R1:W-:Y:S01]  /*1160*/  STL [R1+0xb0], R35 ;  /* 0x0000b02301007387 */ /* 0x0003e20000100800 */
[C---:B------:R-:W-:Y:S01]  /*1170*/  VIADD R14, R42.reuse, 0xb0 ;  /* 0x000000b02a0e7836 */ /* 0x040fe20000000000 */
[----:B------:R-:W-:Y:S01]  /*1180*/  SHF.R.S32.HI R9, RZ, 0x1f, R9 ;  /* 0x0000001fff097819 */ /* 0x000fe20000011409 */
[----:B------:R-:W-:Y:S01]  /*1190*/  VIADD R6, R207, 0xc0 ;  /* 0x000000c0cf067836 */ /* 0x000fe20000000000 */
[----:B------:R2:W-:Y:S01]  /*11a0*/  STL [R1+0xac], R34 ;  /* 0x0000ac2201007387 */ /* 0x0005e20000100800 */
[C---:B------:R-:W-:Y:S01]  /*11b0*/  VIADD R13, R42.reuse, 0xb8 ;  /* 0x000000b82a0d7836 */ /* 0x040fe20000000000 */
[----:B0-----:R-:W-:Y:S01]  /*11c0*/  SHF.R.S32.HI R37, RZ, 0x1f, R37 ;  /* 0x0000001fff257819 */ /* 0x001fe20000011425 */
[C---:B------:R-:W-:Y:S01]  /*11d0*/  VIADD R12, R42.reuse, 0xc0 ;  /* 0x000000c02a0c7836 */ /* 0x040fe20000000000 */
[----:B------:R-:W-:Y:S01]  /*11e0*/  STL [R1+0xa8], R33 ;  /* 0x0000a82101007387 */ /* 0x000fe20000100800 */
[C---:B------:R-:W-:Y:S01]  /*11f0*/  VIADD R11, R42.reuse, 0xc8 ;  /* 0x000000c82a0b7836 */ /* 0x040fe20000000000 */
[----:B------:R-:W-:Y:S01]  /*1200*/  SHF.R.S32.HI R6, RZ, 0x1f, R6 ;  /* 0x0000001fff067819 */ /* 0x000fe20000011406 */
[C---:B------:R-:W-:Y:S01]  /*1210*/  VIADD R10, R42.reuse, 0xd0 ;  /* 0x000000d02a0a7836 */ /* 0x040fe20000000000 */
[----:B------:R0:W-:Y:S01]  /*1220*/  STL [R1+0xa4], R32 ;  /* 0x0000a42001007387 */ /* 0x0001e20000100800 */
[C---:B------:R-:W-:Y:S01]  /*1230*/  VIADD R9, R42.reuse, 0xd8 ;  /* 0x000000d82a097836 */ /* 0x040fe20000000000 */
[----:B-1----:R-:W-:Y:S01]  /*1240*/  SHF.R.S32.HI R35, RZ, 0x1f, R35 ;  /* 0x0000001fff237819 */ /* 0x002fe20000011423 */
[C---:B------:R-:W-:Y:S01]  /*1250*/  VIADD R7, R42.reuse, 0xe0 ;  /* 0x000000e02a077836 */ /* 0x040fe20000000000 */
[----:B------:R1:W-:Y:S01]  /*1260*/  STL [R1+0xa0], R31 ;  /* 0x0000a01f01007387 */ /* 0x0003e20000100800 */
[C---:B------:R-:W-:Y:S01]  /*1270*/  VIADD R6, R42.reuse, 0xe8 ;  /* 0x000000e82a067836 */ /* 0x040fe20000000000 */
[----:B--2---:R-:W-:Y:S01]  /*1280*/  SHF.R.S32.HI R34, RZ, 0x1f, R34 ;  /* 0x0000001fff227819 */ /* 0x004fe20000011422 */
[C---:B------:R-:W-:Y:S01]  /*1290*/  VIADD R5, R42.reuse, 0xf0 ;  /* 0x000000f02a057836 */ /* 0x040fe20000000000 */
[----:B------:R-:W-:Y:S01]  /*12a0*/  STL [R1+0x9c], R30 ;  /* 0x00009c1e01007387 */ /* 0x000fe20000100800 */
[----:B------:R-:W-:Y:S01]  /*12b0*/  VIADD R3, R42, 0xf8 ;  /* 0x000000f82a037836 */ /* 0x000fe20000000000 */
[----:B0-----:R-:W-:Y:S01]  /*12c0*/  SHF.R.S32.HI R32, RZ, 0x1f, R32 ;  /* 0x0000001fff207819 */ /* 0x001fe20000011420 */
[----:B------:R-:W-:Y:S01]  /*12d0*/  IMAD R0, R0, 0x8, R8 ;  /* 0x0000000800007824 */ /* 0x000fe200078e0208 */
[----:B------:R0:W-:Y:S01]  /*12e0*/  STL [R1+0x98], R29 ;  /* 0x0000981d01007387 */ /* 0x0001e20000100800 */
[C---:B------:R-:W-:Y:S01]  /*12f0*/  VIADD R2, R16.reuse, 0x20 ;  /* 0x0000002010027836 */ /* 0x040fe20000000000 */
[----:B-1----:R-:W-:Y:S01]  /*1300*/  SHF.R.S32.HI R31, RZ, 0x1f, R31 ;  /* 0x0000001fff1f7819 */ /* 0x002fe2000001141f */
[C---:B------:R-:W-:Y:S01]  /*1310*/  VIADD R211, R16.reuse, 0x40 ;  /* 0x0000004010d37836 */ /* 0x040fe20000000000 */
[----:B------:R1:W-:Y:S01]  /*1320*/  STL [R1+0x94], R28 ;  /* 0x0000941c01007387 */ /* 0x0003e20000100800 */
[C---:B------:R-:W-:Y:S01]  /*1330*/  VIADD R210, R16.reuse, 0x60 ;  /* 0x0000006010d27836 */ /* 0x040fe20000000000 */
[----:B------:R-:W-:Y:S01]  /*1340*/  SHF.R.S32.HI R202, RZ, 0x1f, R2 ;  /* 0x0000001fffca7819 */ /* 0x000fe20000011402 */
[C---:B------:R-:W-:Y:S01]  /*1350*/  VIADD R209, R16.reuse, 0x80 ;  /* 0x0000008010d17836 */ /* 0x040fe20000000000 */
[----:B------:R-:W-:Y:S01]  /*1360*/  STL [R1+0x90], R27 ;  /* 0x0000901b01007387 */ /* 0x000fe20000100800 */
[C---:B------:R-:W-:Y:S01]  /*1370*/  VIADD R208, R16.reuse, 0xa0 ;  /* 0x000000a010d07836 */ /* 0x040fe20000000000 */
[----:B0-----:R-:W-:Y:S01]  /*1380*/  SHF.R.S32.HI R29, RZ, 0x1f, R29 ;  /* 0x0000001fff1d7819 */ /* 0x001fe2000001141d */
[C---:B------:R-:W-:Y:S01]  /*1390*/  VIADD R213, R16.reuse, 0xc0 ;  /* 0x000000c010d57836 */ /* 0x040fe20000000000 */
[----:B------:R0:W-:Y:S01]  /*13a0*/  STL [R1+0x8c], R26 ;  /* 0x00008c1a01007387 */ /* 0x0001e20000100800 */
[----:B------:R-:W-:Y:S01]  /*13b0*/  VIADD R212, R16, 0xe0 ;  /* 0x000000e010d47836 */ /* 0x000fe20000000000 */
[----:B-1----:R-:W-:Y:S01]  /*13c0*/  SHF.R.S32.HI R28, RZ, 0x1f, R28 ;  /* 0x0000001fff1c7819 */ /* 0x002fe2000001141c */
[----:B------:R-:W-:Y:S01]  /*13d0*/  VIADD R205, R22, 0x10 ;  /* 0x0000001016cd7836 */ /* 0x000fe20000000000 */
[----:B------:R1:W-:Y:S01]  /*13e0*/  STL [R1+0x88], R25 ;  /* 0x0000881901007387 */ /* 0x0003e20000100800 */
[----:B------:R-:W-:-:S02]  /*13f0*/  SHF.R.S32.HI R220, RZ, 0x1f, R211 ;  /* 0x0000001fffdc7819 */ /* 0x000fc400000114d3 */
[----:B------:R-:W-:Y:S01]  /*1400*/  SHF.R.S32.HI R219, RZ, 0x1f, R210 ;  /* 0x0000001fffdb7819 */ /* 0x000fe200000114d2 */
[----:B------:R-:W-:Y:S01]  /*1410*/  STL [R1+0x84], R24 ;  /* 0x0000841801007387 */ /* 0x000fe20000100800 */
[----:B------:R-:W-:Y:S02]  /*1420*/  SHF.R.S32.HI R218, RZ, 0x1f, R209 ;  /* 0x0000001fffda7819 */ /* 0x000fe400000114d1 */
[----:B0-----:R-:W-:Y:S01]  /*1430*/  SHF.R.S32.HI R26, RZ, 0x1f, R26 ;  /* 0x0000001fff1a7819 */ /* 0x001fe2000001141a */
[----:B------:R0:W-:Y:S01]  /*1440*/  STL [R1+0x80], R21 ;  /* 0x0000801501007387 */ /* 0x0001e20000100800 */
[----:B------:R-:W-:Y:S02]  /*1450*/  SHF.R.S32.HI R217, RZ, 0x1f, R208 ;  /* 0x0000001fffd97819 */ /* 0x000fe400000114d0 */
[----:B-1----:R-:W-:Y:S01]  /*1460*/  SHF.R.S32.HI R25, RZ, 0x1f, R25 ;  /* 0x0000001fff197819 */ /* 0x002fe20000011419 */
[----:B------:R1:W-:Y:S01]  /*1470*/  STL [R1+0x7c], R20 ;  /* 0x00007c1401007387 */ /* 0x0003e20000100800 */
[----:B------:R-:W-:-:S02]  /*1480*/  SHF.R.S32.HI R216, RZ, 0x1f, R213 ;  /* 0x0000001fffd87819 */ /* 0x000fc400000114d5 */
[----:B------:R-:W-:Y:S01]  /*1490*/  SHF.R.S32.HI R215, RZ, 0x1f, R212 ;  /* 0x0000001fffd77819 */ /* 0x000fe200000114d4 */
[----:B------:R-:W-:Y:S01]  /*14a0*/  STL [R1+0x78], R15 ;  /* 0x0000780f01007387 */ /* 0x000fe20000100800 */
[----:B0-----:R-:W-:-:S03]  /*14b0*/  SHF.R.S32.HI R21, RZ, 0x1f, R21 ;  /* 0x0000001fff157819 */ /* 0x001fc60000011415 */
[----:B------:R0:W-:Y:S01]  /*14c0*/  STL [R1+0x74], R14 ;  /* 0x0000740e01007387 */ /* 0x0001e20000100800 */
[----:B-1----:R-:W-:-:S03]  /*14d0*/  SHF.R.S32.HI R20, RZ, 0x1f, R20 ;  /* 0x0000001fff147819 */ /* 0x002fc60000011414 */
[----:B------:R1:W-:Y:S04]  /*14e0*/  STL [R1+0x70], R13 ;  /* 0x0000700d01007387 */ /* 0x0003e80000100800 */
        /* <DEDUP_REMOVED lines=10> */
[----:B------:R2:W-:Y:S01]  /*1590*/  STL [R1+0x14c], R4 ;  /* 0x00014c0401007387 */ /* 0x0005e20000100800 */
[----:B0-----:R-:W-:-:S03]  /*15a0*/  SHF.R.S32.HI R7, RZ, 0x1f, R7 ;  /* 0x0000001fff077819 */ /* 0x001fc60000011407 */
[----:B------:R-:W-:Y:S01]  /*15b0*/  STL [R1+0x54], R5 ;  /* 0x0000540501007387 */ /* 0x000fe20000100800 */
[----:B-1----:R-:W-:-:S03]  /*15c0*/  SHF.R.S32.HI R6, RZ, 0x1f, R6 ;  /* 0x0000001fff067819 */ /* 0x002fc60000011406 */
[----:B------:R-:W-:Y:S01]  /*15d0*/  STL [R1+0x148], R40 ;  /* 0x0001482801007387 */ /* 0x000fe20000100800 */
[----:B--2---:R-:W-:-:S03]  /*15e0*/  SHF.R.S32.HI R4, RZ, 0x1f, R39 ;  /* 0x0000001fff047819 */ /* 0x004fc60000011427 */
[----:B------:R0:W-:Y:S04]  /*15f0*/  STL [R1+0x50], R3 ;  /* 0x0000500301007387 */ /* 0x0001e80000100800 */
[----:B------:R1:W-:Y:S04]  /*1600*/  STL [R1+0x144], R4 ;  /* 0x0001440401007387 */ /* 0x0003e80000100800 */
[----:B------:R-:W-:Y:S01]  /*1610*/  STL [R1+0x140], R38 ;  /* 0x0001402601007387 */ /* 0x000fe20000100800 */
[----:B0-----:R-:W-:-:S03]  /*1620*/  SHF.R.S32.HI R3, RZ, 0x1f, R3 ;  /* 0x0000001fff037819 */ /* 0x001fc60000011403 */
[----:B------:R-:W-:Y:S01]  /*1630*/  STL [R1+0x13c], R37 ;  /* 0x00013c2501007387 */ /* 0x000fe20000100800 */
[----:B-1----:R-:W-:-:S05]  /*1640*/  SHF.R.S32.HI R4, RZ, 0x1f, R36 ;  /* 0x0000001fff047819 */ /* 0x002fca0000011424 */
[----:B------:R0:W-:Y:S04]  /*1650*/  STL [R1+0x138], R4 ;  /* 0x0001380401007387 */ /* 0x0001e80000100800 */
[----:B------:R-:W-:Y:S04]  /*1660*/  STL [R1+0x134], R35 ;  /* 0x0001342301007387 */ /* 0x000fe80000100800 */
[----:B------:R-:W-:Y:S01]  /*1670*/  STL [R1+0x130], R34 ;  /* 0x0001302201007387 */ /* 0x000fe20000100800 */
[----:B0-----:R-:W-:-:S05]  /*1680*/  SHF.R.S32.HI R4, RZ, 0x1f, R33 ;  /* 0x0000001fff047819 */ /* 0x001fca0000011421 */
        /* <DEDUP_REMOVED lines=25> */
[----:B------:R1:W-:Y:S04]  /*1820*/  STL [R1+0xe0], R7 ;  /* 0x0000e00701007387 */ /* 0x0003e80000100800 */
[----:B------:R1:W-:Y:S01]  /*1830*/  STL [R1+0xdc], R6 ;  /* 0x0000dc0601007387 */ /* 0x0003e20000100800 */
[----:B0-----:R-:W-:-:S05]  /*1840*/  SHF.R.S32.HI R4, RZ, 0x1f, R5 ;  /* 0x0000001fff047819 */ /* 0x001fca0000011405 */
[----:B------:R1:W-:Y:S04]  /*1850*/  STL [R1+0xd8], R4 ;  /* 0x0000d80401007387 */ /* 0x0003e80000100800 */
[----:B------:R1:W-:Y:S04]  /*1860*/  STL [R1+0x158], R0 ;  /* 0x0001580001007387 */ /* 0x0003e80000100800 */
[----:B------:R1:W-:Y:S02]  /*1870*/  STL [R1+0xd4], R3 ;  /* 0x0000d40301007387 */ /* 0x0003e40000100800 */
.L_x_799:
[----:B01--4-:R-:W0:Y:S02]  /*1880*/  LDC.64 R4, c[0x0][0xc88] ;  /* 0x00032200ff047b82 */ /* 0x013e240000000a00 */
[----:B0-----:R-:W-:-:S05]  /*1890*/  IMAD.WIDE R4, R51, 0x4, R4 ;  /* 0x0000000433047825 */ /* 0x001fca00078e0204 */
[----:B--2---:R-:W2:Y:S01]  /*18a0*/  LDG.E R31, desc[UR40][R4.64] ;  /* 0x00000028041f7981 */ /* 0x004ea2000c1e1900 */
[----:B------:R-:W-:Y:S05]  /*18b0*/  YIELD ;  /* 0x0000000000007946 */ /* 0x000fea0003800000 */
[----:B------:R-:W-:Y:S01]  /*18c0*/  ULDC.64 UR4, c[0x0][0xa28] ;  /* 0x00028a0000047ab9 */ /* 0x000fe20000000a00 */
[----:B------:R-:W-:Y:S01]  /*18d0*/  ULDC.64 UR8, c[0x0][0xa18] ;  /* 0x0002860000087ab9 */ /* 0x000fe20000000a00 */
[----:B------:R-:W-:Y:S01]  /*18e0*/  ISETP.NE.U32.AND P1, PT, RZ, UR4, PT ;  /* 0x00000004ff007c0c */ /* 0x000fe2000bf25070 */
[----:B------:R-:W-:Y:S01]  /*18f0*/  ULDC.64 UR6, c[0x0][0xa08] ;  /* 0x0002820000067ab9 */ /* 0x000fe20000000a00 */
[----:B---3--:R-:W-:Y:S01]  /*1900*/  IMAD.MOV.U32 R8, RZ, RZ, RZ ;  /* 0x000000ffff087224 */ /* 0x008fe200078e00ff */
[----:B------:R-:W-:Y:S01]  /*1910*/  ISETP.NE.U32.AND P0, PT, RZ, UR6, PT ;  /* 0x00000006ff007c0c */ /* 0x000fe2000bf05070 */
[----:B------:R-:W-:Y:S01]  /*1920*/  IMAD.MOV.U32 R32, RZ, RZ, RZ ;  /* 0x000000ffff207224 */ /* 0x000fe200078e00ff */
[----:B------:R-:W-:-:S02]  /*1930*/  ISETP.NE.AND.EX P1, PT, RZ, UR5, PT, P1 ;  /* 0x00000005ff007c0c */ /* 0x000fc4000bf25310 */
[----:B------:R-:W-:Y:S02]  /*1940*/  ISETP.NE.AND.EX P0, PT, RZ, UR7, PT, P0 ;  /* 0x00000007ff007c0c */ /* 0x000fe4000bf05300 */
[----:B--2---:R-:W-:Y:S01]  /*1950*/  SHF.R.S32.HI R0, RZ, 0x1f, R31 ;  /* 0x0000001fff007819 */ /* 0x004fe2000001141f */
[----:B------:R-:W-:-:S08]  /*1960*/  IMAD.SHL.U32 R35, R31, 0x4, RZ ;  /* 0x000000041f237824 */ /* 0x000fd000078e00ff */
[C---:B------:R-:W-:Y:S01]  /*1970*/  @P1 LEA R6, P2, R31.reuse, UR4, 0x2 ;  /* 0x000000041f061c11 */ /* 0x040fe2000f8410ff */
[----:B------:R0:W-:Y:S01]  /*1980*/  STL [R1+0x34], R31 ;  /* 0x0000341f01007387 */ /* 0x0001e20000100800 */
[C-C-:B------:R-:W-:Y:S02]  /*1990*/  SHF.L.U64.HI R34, R31.reuse, 0x2, R0.reuse ;  /* 0x000000021f227819 */ /* 0x140fe40000010200 */
[----:B------:R-:W-:Y:S01]  /*19a0*/  @P1 LEA.HI.X R7, R31, UR5, R0, 0x2, P2 ;  /* 0x000000051f071c11 */ /* 0x000fe200090f1400 */
[----:B------:R-:W-:Y:S01]  /*19b0*/  ULDC UR4, c[0x0][0x288] ;  /* 0x0000a20000047ab9 */ /* 0x000fe20000000800 */
[----:B------:R-:W-:Y:S01]  /*19c0*/  ISETP.NE.U32.AND P2, PT, RZ, UR8, PT ;  /* 0x00000008ff007c0c */ /* 0x000fe2000bf45070 */
[----:B------:R0:W-:Y:S01]  /*19d0*/  STL [R1+0xcc], R0 ;  /* 0x0000cc0001007387 */ /* 0x0001e20000100800 */
[C---:B------:R-:W-:Y:S02]  /*19e0*/  IADD3 R4, P3, R35.reuse, UR6, RZ ;  /* 0x0000000623047c10 */ /* 0x040fe4000ff7e0ff */
[----:B------:R-:W-:Y:S01]  /*19f0*/  ISETP.NE.AND.EX P2, PT, RZ, UR9, PT, P2 ;  /* 0x00000009ff007c0c */ /* 0x000fe2000bf45320 */
[----:B------:R1:W5:Y:S01]  /*1a00*/  @P1 LDG.E R8, desc[UR40][R6.64] ;  /* 0x0000002806081981 */ /* 0x000362000c1e1900 */
[----:B------:R-:W-:Y:S01]  /*1a10*/  IMAD.U32 R48, RZ, RZ, UR4 ;  /* 0x00000004ff307e24 */ /* 0x000fe2000f8e00ff */
[C---:B------:R-:W-:Y:S01]  /*1a20*/  IADD3.X R5, R34.reuse, UR7, RZ, P3, !PT ;  /* 0x0000000722057c10 */ /* 0x040fe20009ffe4ff */
[----:B------:R-:W-:Y:S01]  /*1a30*/  ULDC.64 UR4, c[0x0][0x418] ;  /* 0x0001060000047ab9 */ /* 0x000fe20000000a00 */
[----:B------:R0:W-:Y:S04]  /*1a40*/  STL [R1+0x38], R35 ;  /* 0x0000382301007387 */ /* 0x0001e80000100800 */
[----:B------:R0:W5:Y:S04]  /*1a50*/  @P0 LDG.E R32, desc[UR40][R4.64] ;  /* 0x0000002804200981 */ /* 0x000168000c1e1900 */
[----:B-1----:R-:W-:Y:S01]  /*1a60*/  @P2 IADD3 R6, P1, R35, UR8, RZ ;  /* 0x0000000823062c10 */ /* 0x002fe2000ff3e0ff */
[----:B------:R-:W-:Y:S01]  /*1a70*/  UISETP.NE.U32.AND UP0, UPT, UR4, URZ, UPT ;  /* 0x0000003f0400728c */ /* 0x000fe2000bf05070 */
[----:B------:R0:W-:Y:S02]  /*1a80*/  STL [R1+0x3c], R34 ;  /* 0x00003c2201007387 */ /* 0x0001e40000100800 */
[----:B------:R-:W-:Y:S01]  /*1a90*/  @P2 IADD3.X R7, R34, UR9, RZ, P1, !PT ;  /* 0x0000000922072c10 */ /* 0x000fe20008ffe4ff */
[----:B------:R-:W-:-:S04]  /*1aa0*/  ULDC UR4, c[0x0][0x424] ;  /* 0x0001090000047ab9 */ /* 0x000fc80000000800 */
[----:B------:R0:W5:Y:S01]  /*1ab0*/  @P2 LDG.E R48, desc[UR40][R6.64] ;  /* 0x0000002806302981 */ /* 0x000162000c1e1900 */
[----:B------:R-:W-:-:S03]  /*1ac0*/  UISETP.NE.AND.EX UP0, UPT, UR5, URZ, UPT, UP0 ;  /* 0x0000003f0500728c */ /* 0x000fc6000bf05300 */
[----:B------:R-:W-:Y:S01]  /*1ad0*/  ULDC UR5, c[0x0][0x2f0] ;  /* 0x0000bc0000057ab9 */ /* 0x000fe20000000800 */
[----:B------:R-:W-:-:S04]  /*1ae0*/  USEL UR4, UR4, 0x1, UP0 ;  /* 0x0000000104047887 */ /* 0x000fc80008000000 */
[----:B------:R-:W-:-:S03]  /*1af0*/  UIMAD UR4, UR4, UR5, URZ ;  /* 0x00000005040472a4 */ /* 0x000fc6000f8e023f */
[----:B------:R-:W-:Y:S02]  /*1b00*/  ULDC UR5, c[0x0][0x348] ;  /* 0x0000d20000057ab9 */ /* 0x000fe40000000800 */
[----:B------:R-:W-:Y:S02]  /*1b10*/  IMAD.U32 R24, RZ, RZ, UR5 ;  /* 0x00000005ff187e24 */ /* 0x000fe4000f8e00ff */
[----:B------:R-:W-:Y:S01]  /*1b20*/  IMAD.U32 R33, RZ, RZ, UR4 ;  /* 0x00000004ff217e24 */ /* 0x000fe2000f8e00ff */
[----:B0-----:R-:W-:Y:S06]  /*1b30*/  @P2 BRA `(.L_x_644) ;  /* 0x0000000000242947 */ /* 0x001fec0003800000 */
[----:B------:R-:W-:Y:S02]  /*1b40*/  ULDC.64 UR4, c[0x0][0xa00] ;  /* 0x0002800000047ab9 */ /* 0x000fe40000000a00 */
[----:B------:R-:W-:-:S04]  /*1b50*/  ISETP.NE.U32.AND P1, PT, RZ, UR4, PT ;  /* 0x00000004ff007c0c */ /* 0x000fc8000bf25070 */
[----:B------:R-:W-:-:S13]  /*1b60*/  ISETP.NE.AND.EX P1, PT, RZ, UR5, PT, P1 ;  /* 0x00000005ff007c0c */ /* 0x000fda000bf25310 */
[----:B------:R-:W-:Y:S05]  /*1b70*/  @!P1 BRA `(.L_x_644) ;  /* 0x0000000000149947 */ /* 0x000fea0003800000 */
[----:B------:R-:W0:Y:S02]  /*1b80*/  LDC.64 R6, c[0x0][0xa00] ;  /* 0x00028000ff067b82 */ /* 0x000e240000000a00 */
[----:B0-----:R-:W-:-:S05]  /*1b90*/  IMAD.WIDE R6, R31, 0x4, R6 ;  /* 0x000000041f067825 */ /* 0x001fca00078e0206 */
[----:B-----5:R-:W2:Y:S04]  /*1ba0*/  LDG.E R48, desc[UR40][R6.64] ;  /* 0x0000002806307981 */ /* 0x020ea8000c1e1900 */
[----:B------:R-:W2:Y:S02]  /*1bb0*/  LDG.E R3, desc[UR40][R6.64+0x4] ;  /* 0x0000042806037981 */ /* 0x000ea4000c1e1900 */
[----:B--2---:R-:W-:-:S07]  /*1bc0*/  IMAD.IADD R48, R3, 0x1, -R48 ;  /* 0x0000000103307824 */ /* 0x004fce00078e0a30 */
.L_x_644:
[----:B------:R-:W-:Y:S01]  /*1bd0*/  ULDC.64 UR4, c[0x0][0xa20] ;  /* 0x0002880000047ab9 */ /* 0x000fe20000000a00 */
[----:B------:R0:W-:Y:S01]  /*1be0*/  STL [R1+0x44], R49 ;  /* 0x0000443101007387 */ /* 0x0001e20000100800 */
[----:B------:R-:W-:Y:S02]  /*1bf0*/  ISETP.NE.U32.AND P1, PT, RZ, UR4, PT ;  /* 0x00000004ff007c0c */ /* 0x000fe4000bf25070 */
[C---:B------:R-:W-:Y:S02]  /*1c00*/  LOP3.LUT R3, R50.reuse, 0xff000000, RZ, 0xc0, !PT ;  /* 0xff00000032037812 */ /* 0x040fe400078ec0ff */
[----:B------:R-:W-:Y:S02]  /*1c10*/  ISETP.NE.AND.EX P1, PT, RZ, UR5, PT, P1 ;  /* 0x00000005ff007c0c */ /* 0x000fe4000bf25310 */
[----:B------:R-:W-:Y:S02]  /*1c20*/  LOP3.LUT R0, R50, 0xff0000, RZ, 0xc0, !PT ;  /* 0x00ff000032007812 */ /* 0x000fe400078ec0ff */
[----:B------:R-:W-:-:S02]  /*1c30*/  SHF.R.U32.HI R3, RZ, 0x8, R3 ;  /* 0x00000008ff037819 */ /* 0x000fc40000011603 */
[----:B------:R-:W-:Y:S02]  /*1c40*/  LOP3.LUT R201, R50, 0xffff, RZ, 0xc0, !PT ;  /* 0x0000ffff32c97812 */ /* 0x000fe400078ec0ff */
[----:B------:R-:W-:-:S05]  /*1c50*/  LEA.HI R6, R0, R3, RZ, 0x10 ;  /* 0x0000000300067211 */ /* 0x000fca00078f80ff */
[----:B0-----:R-:W-:Y:S05]  /*1c60*/  @!P1 BRA `(.L_x_645) ;  /* 0x0000000000109947 */ /* 0x001fea0003800000 */
[----:B------:R-:W-:-:S04]  /*1c70*/  IADD3 R4, P0, R35, UR4, RZ ;  /* 0x0000000423047c10 */ /* 0x000fc8000ff1e0ff */
[----:B------:R-:W-:-:S05]  /*1c80*/  IADD3.X R5, R34, UR5, RZ, P0, !PT ;  /* 0x0000000522057c10 */ /* 0x000fca00087fe4ff */
[----:B------:R0:W5:Y:S01]  /*1c90*/  LDG.E R33, desc[UR40][R4.64] ;  /* 0x0000002804217981 */ /* 0x000162000c1e1900 */
[----:B------:R-:W-:Y:S05]  /*1ca0*/  BRA `(.L_x_646) ;  /* 0x0000000000107947 */ /* 0x000fea0003800000 */
.L_x_645:
[----:B------:R-:W-:Y:S05]  /*1cb0*/  @!P0 BRA `(.L_x_646) ;  /* 0x00000000000c8947 */ /* 0x000fea0003800000 */
[----:B------:R-:W2:Y:S04]  /*1cc0*/  LDG.E R0, desc[UR40][R4.64] ;  /* 0x0000002804007981 */ /* 0x000ea8000c1e1900 */
[----:B------:R-:W2:Y:S02]  /*1cd0*/  LDG.E R33, desc[UR40][R4.64+0x4] ;  /* 0x0000042804217981 */ /* 0x000ea4000c1e1900 */
[----:B--2---:R-:W-:-:S07]  /*1ce0*/  IMAD.IADD R33, R33, 0x1, -R0 ;  /* 0x0000000121217824 */ /* 0x004fce00078e0a00 */
.L_x_646:
[----:B------:R-:W-:Y:S01]  /*1cf0*/  ULDC.64 UR4, c[0x0][0xa10] ;  /* 0x0002840000047ab9 */ /* 0x000fe20000000a00 */
[----:B------:R-:W2:Y:S01]  /*1d00*/  LDL.LU R30, [R1] ;  /* 0x00000000011e7983 */ /* 0x000ea20000300800 */
[----:B------:R-:W-:-:S04]  /*1d10*/  ISETP.NE.U32.AND P0, PT, RZ, UR4, PT ;  /* 0x00000004ff007c0c */ /* 0x000fc8000bf05070 */
[----:B------:R-:W-:Y:S01]  /*1d20*/  ISETP.NE.AND.EX P0, PT, RZ, UR5, PT, P0 ;  /* 0x00000005ff007c0c */ /* 0x000fe2000bf05300 */
[----:B------:R-:W-:-:S12]  /*1d30*/  ULDC.64 UR4, c[0x0][0xa30] ;  /* 0x00028c0000047ab9 */ /* 0x000fd80000000a00 */
[----:B0-----:R-:W0:Y:S02]  /*1d40*/  @P0 LDC.64 R4, c[0x0][0xa10] ;  /* 0x00028400ff040b82 */ /* 0x001e240000000a00 */
[----:B0-----:R-:W-:-:S05]  /*1d50*/  @P0 IMAD.WIDE R4, R31, 0x4, R4 ;  /* 0x000000041f040825 */ /* 0x001fca00078e0204 */
[----:B------:R-:W3:Y:S04]  /*1d60*/  @P0 LDG.E R0, desc[UR40][R4.64] ;  /* 0x0000002804000981 */ /* 0x000ee8000c1e1900 */
[----:B------:R0:W3:Y:S01]  /*1d70*/  @P0 LDG.E R3, desc[UR40][R4.64+0x4] ;  /* 0x0000042804030981 */ /* 0x0000e2000c1e1900 */
[----:B------:R-:W-:Y:S01]  /*1d80*/  ISETP.NE.U32.AND P1, PT, RZ, UR4, PT ;  /* 0x00000004ff007c0c */ /* 0x000fe2000bf25070 */
[----:B-----5:R-:W-:-:S03]  /*1d90*/  IMAD.MOV.U32 R50, RZ, RZ, R33 ;  /* 0x000000ffff327224 */ /* 0x020fc600078e0021 */
[----:B------:R-:W-:-:S13]  /*1da0*/  ISETP.NE.AND.EX P1, PT, RZ, UR5, PT, P1 ;  /* 0x00000005ff007c0c */ /* 0x000fda000bf25310 */
[----:B0-----:R-:W-:-:S04]  /*1db0*/  @P1 IADD3 R4, P2, R35, UR4, RZ ;  /* 0x0000000423041c10 */ /* 0x001fc8000ff5e0ff */
[----:B------:R-:W-:-:S05]  /*1dc0*/  @P1 IADD3.X R5, R34, UR5, RZ, P2, !PT ;  /* 0x0000000522051c10 */ /* 0x000fca00097fe4ff */
[----:B------:R0:W5:Y:S01]  /*1dd0*/  @P1 LDG.E R50, desc[UR40][R4.64] ;  /* 0x0000002804321981 */ /* 0x000162000c1e1900 */
[----:B------:R-:W-:Y:S01]  /*1de0*/  IMAD.IADD R9, R33, 0x1, -R8 ;  /* 0x0000000121097824 */ /* 0x000fe200078e0a08 */
[----:B------:R-:W-:Y:S01]  /*1df0*/  LOP3.LUT R12, R6, 0xff, RZ, 0xc0, !PT ;  /* 0x000000ff060c7812 */ /* 0x000fe200078ec0ff */
[----:B------:R-:W-:Y:S01]  /*1e00*/  BSSY B0, `(.L_x_647) ;  /* 0x000002d000007945 */ /* 0x000fe20003800000 */
[----:B------:R-:W-:-:S03]  /*1e10*/  SHF.R.U32.HI R7, RZ, 0x10, R6 ;  /* 0x00000010ff077819 */ /* 0x000fc60000011606 */
[----:B------:R0:W-:Y:S01]  /*1e20*/  STL [R1+0x48], R12 ;  /* 0x0000480c01007387 */ /* 0x0001e20000100800 */
[----:B--2---:R-:W-:Y:S01]  /*1e30*/  LOP3.LUT R30, R30, 0xfffffff7, RZ, 0xc0, !PT ;  /* 0xfffffff71e1e7812 */ /* 0x004fe200078ec0ff */
[----:B---3--:R-:W-:-:S04]  /*1e40*/  @P0 IMAD.IADD R24, R3, 0x1, -R0 ;  /* 0x0000000103180824 */ /* 0x008fc800078e0a00 */
[----:B------:R-:W-:-:S04]  /*1e50*/  IMAD.IADD R154, R9, 0x1, R24 ;  /* 0x00000001099a7824 */ /* 0x000fc800078e0218 */
[C---:B------:R-:W-:Y:S01]  /*1e60*/  VIADD R0, R154.reuse, 0x5f ;  /* 0x0000005f9a007836 */ /* 0x040fe20000000000 */
[----:B------:R-:W-:-:S03]  /*1e70*/  ISETP.GE.AND P3, PT, R154, 0x1, PT ;  /* 0x000000019a00780c */ /* 0x000fc60003f66270 */
[----:B------:R-:W-:-:S05]  /*1e80*/  IMAD.HI R0, R0, 0x2aaaaaab, RZ ;  /* 0x2aaaaaab00007827 */ /* 0x000fca00078e02ff */
[----:B------:R-:W-:-:S04]  /*1e90*/  SHF.R.U32.HI R177, RZ, 0x1f, R0 ;  /* 0x0000001fffb17819 */ /* 0x000fc80000011600 */
[----:B------:R-:W-:Y:S01]  /*1ea0*/  LEA.HI.SX32 R177, R0, R177, 0x1c ;  /* 0x000000b100b17211 */ /* 0x000fe200078fe2ff */
[----:B------:R-:W-:Y:S01]  /*1eb0*/  IMAD.MOV.U32 R0, RZ, RZ, RZ ;  /* 0x000000ffff007224 */ /* 0x000fe200078e00ff */
[----:B------:R-:W-:-:S05]  /*1ec0*/  @P3 LOP3.LUT R30, R30, 0x8, RZ, 0xfc, !PT ;  /* 0x000000081e1e3812 */ /* 0x000fca00078efcff */
[----:B------:R0:W-:Y:S04]  /*1ed0*/  STL [R1], R30 ;  /* 0x0000001e01007387 */ /* 0x0001e80000100800 */
[----:B------:R0:W-:Y:S01]  /*1ee0*/  STL [R1+0x30], R7 ;  /* 0x0000300701007387 */ /* 0x0001e20000100800 */
[----:B------:R-:W-:Y:S05]  /*1ef0*/  @!P3 BRA `(.L_x_648) ;  /* 0x000000000074b947 */ /* 0x000fea0003800000 */
[----:B------:R-:W-:Y:S01]  /*1f00*/  ISETP.NE.AND P0, PT, R7, RZ, PT ;  /* 0x000000ff0700720c */ /* 0x000fe20003f05270 */
[----:B------:R-:W-:-:S03]  /*1f10*/  ULDC UR4, c[0x0][0x9f0] ;  /* 0x00027c0000047ab9 */ /* 0x000fc60000000800 */
[----:B------:R-:W-:-:S04]  /*1f20*/  SEL R10, R7, UR4, P0 ;  /* 0x00000004070a7c07 */ /* 0x000fc80008000000 */
[-C--:B------:R-:W-:Y:S02]  /*1f30*/  IABS R6, R10.reuse ;  /* 0x0000000a00067213 */ /* 0x080fe40000000000 */
[----:B------:R-:W-:Y:S02]  /*1f40*/  IADD3 R0, R177, -0x1, R10 ;  /* 0xffffffffb1007810 */ /* 0x000fe40007ffe00a */
[----:B------:R-:W1:Y:S01]  /*1f50*/  I2F.RP R3, R6 ;  /* 0x0000000600037306 */ /* 0x000e620000209400 */
[----:B------:R-:W-:Y:S02]  /*1f60*/  IABS R11, R10 ;  /* 0x0000000a000b7213 */ /* 0x000fe40000000000 */
[----:B------:R-:W-:Y:S02]  /*1f70*/  IABS R8, R0 ;  /* 0x0000000000087213 */ /* 0x000fe40000000000 */
[----:B------:R-:W-:-:S04]  /*1f80*/  LOP3.LUT R0, R0, R10, RZ, 0x3c, !PT ;  /* 0x0000000a00007212 */ /* 0x000fc800078e3cff */
[----:B------:R-:W-:Y:S01]  /*1f90*/  ISETP.GE.AND P2, PT, R0, RZ, PT ;  /* 0x000000ff0000720c */ /* 0x000fe20003f46270 */
[----:B-1----:R-:W0:Y:S02]  /*1fa0*/  MUFU.RCP R3, R3 ;  /* 0x0000000300037308 */ /* 0x002e240000001000 */
[----:B0-----:R-:W-:Y:S02]  /*1fb0*/  VIADD R4, R3, 0xffffffe ;  /* 0x0ffffffe03047836 */ /* 0x001fe40000000000 */
[----:B------:R-:W-:-:S04]  /*1fc0*/  IMAD.MOV R3, RZ, RZ, -R11 ;  /* 0x000000ffff037224 */ /* 0x000fc800078e0a0b */
[----:B------:R0:W1:Y:S02]  /*1fd0*/  F2I.FTZ.U32.TRUNC.NTZ R5, R4 ;  /* 0x0000000400057305 */ /* 0x000064000021f000 */
[----:B0-----:R-:W-:Y:S02]  /*1fe0*/  IMAD.MOV.U32 R4, RZ, RZ, RZ ;  /* 0x000000ffff047224 */ /* 0x001fe400078e00ff */
[----:B-1----:R-:W-:-:S04]  /*1ff0*/  IMAD.MOV R7, RZ, RZ, -R5 ;  /* 0x000000ffff077224 */ /* 0x002fc800078e0a05 */
[----:B------:R-:W-:-:S04]  /*2000*/  IMAD R7, R7, R6, RZ ;  /* 0x0000000607077224 */ /* 0x000fc800078e02ff */
[----:B------:R-:W-:-:S06]  /*2010*/  IMAD.HI.U32 R5, R5, R7, R4 ;  /* 0x0000000705057227 */ /* 0x000fcc00078e0004 */
[----:B------:R-:W-:-:S04]  /*2020*/  IMAD.HI.U32 R5, R5, R8, RZ ;  /* 0x0000000805057227 */ /* 0x000fc800078e00ff */
[----:B------:R-:W-:-:S05]  /*2030*/  IMAD R3, R5, R3, R8 ;  /* 0x0000000305037224 */ /* 0x000fca00078e0208 */
[----:B------:R-:W-:-:S13]  /*2040*/  ISETP.GT.U32.AND P1, PT, R6, R3, PT ;  /* 0x000000030600720c */ /* 0x000fda0003f24070 */
[----:B------:R-:W-:Y:S02]  /*2050*/  @!P1 IMAD.IADD R3, R3, 0x1, -R6 ;  /* 0x0000000103039824 */ /* 0x000fe400078e0a06 */
[----:B------:R-:W-:Y:S01]  /*2060*/  @!P1 VIADD R5, R5, 0x1 ;  /* 0x0000000105059836 */ /* 0x000fe20000000000 */
[----:B------:R-:W-:Y:S02]  /*2070*/  ISETP.NE.AND P1, PT, R10, RZ, PT ;  /* 0x000000ff0a00720c */ /* 0x000fe40003f25270 */
[----:B------:R-:W-:-:S13]  /*2080*/  ISETP.GE.U32.AND P0, PT, R3, R6, PT ;  /* 0x000000060300720c */ /* 0x000fda0003f06070 */
[----:B------:R-:W-:-:S04]  /*2090*/  @P0 VIADD R5, R5, 0x1 ;  /* 0x0000000105050836 */ /* 0x000fc80000000000 */
[----:B------:R-:W-:-:S04]  /*20a0*/  IMAD.MOV.U32 R0, RZ, RZ, R5 ;  /* 0x000000ffff007224 */ /* 0x000fc800078e0005 */
[----:B------:R-:W-:Y:S01]  /*20b0*/  @!P2 IMAD.MOV R0, RZ, RZ, -R0 ;  /* 0x000000ffff00a224 */ /* 0x000fe200078e0a00 */
[----:B------:R-:W-:-:S07]  /*20c0*/  @!P1 LOP3.LUT R0, RZ, R10, RZ, 0x33, !PT ;  /* 0x0000000aff009212 */ /* 0x000fce00078e33ff */
.L_x_648:
[----:B------:R-:W-:Y:S05]  /*20d0*/  BSYNC B0 ;  /* 0x0000000000007941 */ /* 0x000fea0003800000 */
.L_x_647:
[----:B------:R-:W-:-:S05]  /*20e0*/  IMAD R3, R12, R0, RZ ;  /* 0x000000000c037224 */ /* 0x000fca00078e02ff */
[C---:B------:R-:W-:Y:S01]  /*20f0*/  VIADDMNMX R0, R3.reuse, R0, R177, PT ;  /* 0x0000000003007246 */ /* 0x040fe200038001b1 */
[----:B------:R-:W-:-:S04]  /*2100*/  IMAD R3, R3, 0x60, -R9 ;  /* 0x0000006003037824 */ /* 0x000fc800078e0a09 */
[----:B0-----:R-:W-:Y:S01]  /*2110*/  IMAD R5, R0, 0x60, -R9 ;  /* 0x0000006000057824 */ /* 0x001fe200078e0a09 */
[----:B------:R-:W-:-:S04]  /*2120*/  VIMNMX R3, RZ, R3, !PT ;  /* 0x00000003ff037248 */ /* 0x000fc80007fe0100 */
[----:B------:R-:W-:Y:S01]  /*2130*/  VIMNMX R0, R5, R24, PT ;  /* 0x0000001805007248 */ /* 0x000fe20003fe0100 */
[----:B------:R-:W-:-:S03]  /*2140*/  IMAD.WIDE.U32 R28, R3, -0x55555555, RZ ;  /* 0xaaaaaaab031c7825 */ /* 0x000fc600078e00ff */
[----:B------:R-:W-:Y:S02]  /*2150*/  ISETP.GT.AND P0, PT, R0, R3, PT ;  /* 0x000000030000720c */ /* 0x000fe40003f04270 */
[----:B------:R-:W-:-:S05]  /*2160*/  SHF.R.U32.HI R28, RZ, 0x6, R29 ;  /* 0x00000006ff1c7819 */ /* 0x000fca000001161d */
[----:B------:R-:W-:-:S06]  /*2170*/  IMAD.MOV.U32 R27, RZ, RZ, R28 ;  /* 0x000000ffff1b7224 */ /* 0x000fcc00078e001c */
[----:B------:R-:W-:-:S04]  /*2180*/  @P0 VIADD R0, R0, 0x5f ;  /* 0x0000005f00000836 */ /* 0x000fc80000000000 */
[----:B------:R-:W-:-:S05]  /*2190*/  @P0 IMAD.HI R0, R0, 0x2aaaaaab, RZ ;  /* 0x2aaaaaab00000827 */ /* 0x000fca00078e02ff */
[----:B------:R-:W-:-:S04]  /*21a0*/  @P0 SHF.R.U32.HI R3, RZ, 0x1f, R0 ;  /* 0x0000001fff030819 */ /* 0x000fc80000011600 */
[----:B------:R-:W-:Y:S02]  /*21b0*/  @P0 LEA.HI.SX32 R27, R0, R3, 0x1c ;  /* 0x00000003001b0211 */ /* 0x000fe400078fe2ff */
[----:B------:R-:W-:Y:S02]  /*21c0*/  PLOP3.LUT P0, PT, PT, PT, PT, 0x80, 0x0 ;  /* 0x000000000000781c */ /* 0x000fe40003f0f070 */
[----:B------:R-:W-:-:S13]  /*21d0*/  ISETP.GT.AND P1, PT, R27, R28, PT ;  /* 0x0000001c1b00720c */ /* 0x000fda0003f24270 */
[----:B------:R-:W-:Y:S05]  /*21e0*/  @!P1 BRA `(.L_x_649) ;  /* 0x0000004800049947 */ /* 0x000fea0003800000 */
[----:B------:R-:W-:Y:S01]  /*21f0*/  VIADD R26, R19, 0x1c400 ;  /* 0x0001c400131a7836 */ /* 0x000fe20000000000 */
[----:B------:R-:W-:Y:S04]  /*2200*/  BSSY B6, `(.L_x_650) ;  /* 0x0000013000067945 */ /* 0x000fe80003800000 */
[----:B------:R-:W-:-:S13]  /*2210*/  LOP3.LUT P0, RZ, R26, 0x3ff, RZ, 0xc0, !PT ;  /* 0x000003ff1aff7812 */ /* 0x000fda000780c0ff */
[----:B------:R-:W-:Y:S05]  /*2220*/  @!P0 BRA `(.L_x_651) ;  /* 0x0000000000408947 */ /* 0x000fea0003800000 */
[----:B------:R-:W-:Y:S01]  /*2230*/  MOV R14, 0x0 ;  /* 0x00000000000e7802 */ /* 0x000fe20000000f00 */
[----:B------:R-:W-:Y:S01]  /*2240*/  ULDC.64 UR4, c[0x4][0x98] ;  /* 0x0100260000047ab9 */ /* 0x000fe20000000a00 */
[----:B------:R-:W-:Y:S01]  /*2250*/  ULDC.64 UR6, c[0x4][0x30] ;  /* 0x01000c0000067ab9 */ /* 0x000fe20000000a00 */
[----:B------:R-:W-:Y:S02]  /*2260*/  IMAD.U32 R4, RZ, RZ, UR4 ;  /* 0x00000004ff047e24 */ /* 0x000fe4000f8e00ff */
[----:B------:R-:W-:Y:S01]  /*2270*/  IMAD.U32 R5, RZ, RZ, UR5 ;  /* 0x00000005ff057e24 */ /* 0x000fe2000f8e00ff */
[----:B------:R-:W0:Y:S01]  /*2280*/  LDC.64 R14, c[0x4][R14] ;  /* 0x010000000e0e7b82 */ /* 0x000e220000000a00 */
[----:B------:R-:W-:Y:S01]  /*2290*/  ULDC.64 UR4, c[0x4][0xa0] ;  /* 0x0100280000047ab9 */ /* 0x000fe20000000a00 */
        /* <DEDUP_REMOVED lines=8> */
[----:B0----5:R-:W-:Y:S05]  /*2320*/  CALL.ABS.NOINC R14 ;  /* 0x000000000e007343 */ /* 0x021fea0003c00000 */
.L_x_651:
[----:B------:R-:W-:Y:S05]  /*2330*/  BSYNC B6 ;  /* 0x0000000000067941 */ /* 0x000fea0003800000 */
.L_x_650:
        /* <DEDUP_REMOVED lines=20> */
.L_x_653:
[----:B------:R-:W-:Y:S05]  /*2480*/  BSYNC B6 ;  /* 0x0000000000067941 */ /* 0x000fea0003800000 */
.L_x_652:
[----:B------:R-:W-:Y:S01]  /*2490*/  ULDC.64 UR4, c[0x0][0x9f8] ;  /* 0x00027e0000047ab9 */ /* 0x000fe20000000a00 */
[----:B------:R-:W0:Y:S01]  /*24a0*/  S2R R7, SR_TID.X ;  /* 0x0000000000077919 */ /* 0x000e220000002100 */
[----:B------:R-:W-:Y:S01]  /*24b0*/  ISETP.NE.U32.AND P0, PT, RZ, UR4, PT ;  /* 0x00000004ff007c0c */ /* 0x000fe2000bf05070 */
[----:B------:R-:W-:Y:S01]  /*24c0*/  IMAD.MOV.U32 R0, RZ, RZ, R31 ;  /* 0x000000ffff007224 */ /* 0x000fe200078e001f */
[----:B------:R-:W1:Y:S02]  /*24d0*/  LDC.64 R56, c[0x0][0x408] ;  /* 0x00010200ff387b82 */ /* 0x000e640000000a00 */
[----:B------:R-:W-:-:S06]  /*24e0*/  ISETP.NE.AND.EX P0, PT, RZ, UR5, PT, P0 ;  /* 0x00000005ff007c0c */ /* 0x000fcc000bf05300 */
[----:B------:R-:W2:Y:S07]  /*24f0*/  LDC R61, c[0x0][0x3f4] ;  /* 0x0000fd00ff3d7b82 */ /* 0x000eae0000000800 */
[----:B------:R-:W-:Y:S01]  /*2500*/  @P0 IADD3 R4, P1, R35, UR4, RZ ;  /* 0x0000000423040c10 */ /* 0x000fe2000ff3e0ff */
[----:B------:R-:W-:Y:S01]  /*2510*/  ULDC UR4, c[0x0][0x320] ;  /* 0x0000c80000047ab9 */ /* 0x000fe20000000800 */
[----:B------:R-:W-:Y:S02]  /*2520*/  IMAD.MOV.U32 R35, RZ, RZ, R30 ;  /* 0x000000ffff237224 */ /* 0x000fe400078e001e */
[----:B------:R-:W-:Y:S01]  /*2530*/  @P0 IADD3.X R5, R34, UR5, RZ, P1, !PT ;  /* 0x0000000522050c10 */ /* 0x000fe20008ffe4ff */
[----:B------:R-:W3:Y:S01]  /*2540*/  LDC.64 R30, c[0x0][0x3f8] ;  /* 0x0000fe00ff1e7b82 */ /* 0x000ee20000000a00 */
[----:B------:R-:W-:Y:S01]  /*2550*/  ISETP.GE.AND P1, PT, R2, UR4, PT ;  /* 0x0000000402007c0c */ /* 0x000fe2000bf26270 */
[----:B------:R-:W4:Y:S03]  /*2560*/  LDL R34, [R1+0x20] ;  /* 0x0000200001227983 */ /* 0x000f260000100800 */
[----:B------:R-:W-:Y:S01]  /*2570*/  SEL R6, RZ, 0xffffffff, P1 ;  /* 0xffffffffff067807 */ /* 0x000fe20000800000 */
[----:B------:R0:W4:Y:S01]  /*2580*/  @P0 LDG.E R0, desc[UR40][R4.64] ;  /* 0x0000002804000981 */ /* 0x000122000c1e1900 */
[----:B------:R-:W-:Y:S01]  /*2590*/  ISETP.GE.AND P0, PT, R16, UR4, PT ;  /* 0x0000000410007c0c */ /* 0x000fe2000bf06270 */
[----:B-1----:R-:W-:Y:S01]  /*25a0*/  IMAD.WIDE.U32 R54, R200, R56, R16 ;  /* 0x00000038c8367225 */ /* 0x002fe200078e0010 */
[----:B------:R-:W-:Y:S01]  /*25b0*/  ISETP.GE.AND P1, PT, R210, UR4, PT ;  /* 0x00000004d2007c0c */ /* 0x000fe2000bf26270 */
[----:B------:R-:W1:Y:S01]  /*25c0*/  S2R R36, SR_TID.X ;  /* 0x0000000000247919 */ /* 0x000e620000002100 */
[----:B------:R-:W-:Y:S01]  /*25d0*/  SEL R3, RZ, 0x1, P0 ;  /* 0x00000001ff037807 */ /* 0x000fe20000000000 */
[----:B------:R-:W-:Y:S01]  /*25e0*/  IMAD.SHL.U32 R6, R6, 0x2, RZ ;  /* 0x0000000206067824 */ /* 0x000fe200078e00ff */
[----:B------:R-:W-:Y:S01]  /*25f0*/  ISETP.GE.AND P0, PT, R211, UR4, PT ;  /* 0x00000004d3007c0c */ /* 0x000fe2000bf06270 */
[----:B0-----:R-:W-:Y:S01]  /*2600*/  VIADD R12, R7, 0xffffff80 ;  /* 0xffffff80070c7836 */ /* 0x001fe20000000000 */
[----:B------:R-:W-:Y:S01]  /*2610*/  SHF.R.S32.HI R7, RZ, 0x1f, R200 ;  /* 0x0000001fff077819 */ /* 0x000fe200000114c8 */
[----:B------:R-:W-:Y:S01]  /*2620*/  IMAD.MOV.U32 R75, RZ, RZ, 0x20 ;  /* 0x00000020ff4b7424 */ /* 0x000fe200078e00ff */
[----:B------:R-:W-:Y:S01]  /*2630*/  LOP3.LUT R3, R6, 0x2, R3, 0xe2, !PT ;  /* 0x0000000206037812 */ /* 0x000fe200078ee203 */
[----:B------:R-:W-:Y:S01]  /*2640*/  IMAD R63, R57, 0x60, RZ ;  /* 0x00000060393f7824 */ /* 0x000fe200078e02ff */
[----:B------:R-:W-:Y:S01]  /*2650*/  SEL R4, RZ, 0x4, P0 ;  /* 0x00000004ff047807 */ /* 0x000fe20000000000 */
[----:B------:R-:W-:Y:S01]  /*2660*/  IMAD.SHL.U32 R59, R56, 0x40, RZ ;  /* 0x00000040383b7824 */ /* 0x000fe200078e00ff */
[----:B------:R-:W-:-:S02]  /*2670*/  SEL R5, RZ, 0x8, P1 ;  /* 0x00000008ff057807 */ /* 0x000fc40000800000 */
[----:B------:R-:W-:Y:S01]  /*2680*/  ISETP.GE.AND P0, PT, R209, UR4, PT ;  /* 0x00000004d1007c0c */ /* 0x000fe2000bf06270 */
[----:B---3--:R-:W-:Y:S01]  /*2690*/  IMAD.WIDE.U32 R20, R200, R30, R16 ;  /* 0x0000001ec8147225 */ /* 0x008fe200078e0010 */
[----:B------:R-:W-:Y:S02]  /*26a0*/  ISETP.GE.AND P1, PT, R208, UR4, PT ;  /* 0x00000004d0007c0c */ /* 0x000fe4000bf26270 */
[----:B------:R-:W-:Y:S01]  /*26b0*/  LOP3.LUT R4, R5, R3, R4, 0xfe, !PT ;  /* 0x0000000305047212 */ /* 0x000fe200078efe04 */
[----:B------:R-:W-:Y:S01]  /*26c0*/  IMAD.SHL.U32 R51, R30, 0x40, RZ ;  /* 0x000000401e337824 */ /* 0x000fe200078e00ff */
[----:B------:R-:W-:Y:S01]  /*26d0*/  SEL R5, RZ, 0x10, P0 ;  /* 0x00000010ff057807 */ /* 0x000fe20000000000 */
[----:B------:R-:W-:Y:S01]  /*26e0*/  IMAD.IADD R3, R32, 0x1, R33 ;  /* 0x0000000120037824 */ /* 0x000fe200078e0221 */
[----:B------:R-:W-:Y:S02]  /*26f0*/  SEL R6, RZ, 0x20, P1 ;  /* 0x00000020ff067807 */ /* 0x000fe40000800000 */
[----:B------:R-:W-:-:S02]  /*2700*/  SHF.R.S32.HI R23, RZ, 0x1f, R22 ;  /* 0x0000001fff177819 */ /* 0x000fc40000011416 */
[----:B------:R-:W-:Y:S01]  /*2710*/  LOP3.LUT R4, R6, R4, R5, 0xfe, !PT ;  /* 0x0000000406047212 */ /* 0x000fe200078efe05 */
[C---:B------:R-:W-:Y:S01]  /*2720*/  IMAD R6, R7.reuse, R30, RZ ;  /* 0x0000001e07067224 */ /* 0x040fe200078e02ff */
[----:B------:R-:W-:Y:S01]  /*2730*/  SHF.R.S32.HI R5, RZ, 0x1f, R12 ;  /* 0x0000001fff057819 */ /* 0x000fe2000001140c */
[----:B------:R-:W-:Y:S01]  /*2740*/  IMAD R7, R7, R56, RZ ;  /* 0x0000003807077224 */ /* 0x000fe200078e02ff */
[----:B------:R-:W-:Y:S01]  /*2750*/  ISETP.GE.AND P0, PT, R213, UR4, PT ;  /* 0x00000004d5007c0c */ /* 0x000fe2000bf06270 */
[C---:B------:R-:W-:Y:S01]  /*2760*/  IMAD R11, R200.reuse, R31, R6 ;  /* 0x0000001fc80b7224 */ /* 0x040fe200078e0206 */
[----:B------:R-:W-:Y:S01]  /*2770*/  LEA.HI R14, R5, R12, RZ, 0x2 ;  /* 0x0000000c050e7211 */ /* 0x000fe200078f10ff */
[----:B------:R-:W-:Y:S01]  /*2780*/  IMAD.WIDE.U32 R8, R200, R30, R22 ;  /* 0x0000001ec8087225 */ /* 0x000fe200078e0016 */
[----:B-1----:R-:W-:Y:S02]  /*2790*/  SHF.R.U32.HI R36, RZ, 0x7, R36 ;  /* 0x00000007ff247819 */ /* 0x002fe40000011624 */
[----:B------:R-:W-:Y:S01]  /*27a0*/  LOP3.LUT R13, R14, 0xfffffffc, RZ, 0xc0, !PT ;  /* 0xfffffffc0e0d7812 */ /* 0x000fe200078ec0ff */
[----:B------:R-:W-:Y:S01]  /*27b0*/  IMAD.IADD R9, R9, 0x1, R11 ;  /* 0x0000000109097824 */ /* 0x000fe200078e020b */
[----:B------:R-:W-:Y:S01]  /*27c0*/  ISETP.NE.AND P6, PT, R36, 0x1, PT ;  /* 0x000000012400780c */ /* 0x000fe20003fc5270 */
[----:B------:R-:W-:Y:S01]  /*27d0*/  IMAD.IADD R21, R11, 0x1, R21 ;  /* 0x000000010b157824 */ /* 0x000fe200078e0215 */
[----:B------:R-:W-:Y:S01]  /*27e0*/  ISETP.GE.AND P1, PT, R212, UR4, PT ;  /* 0x00000004d4007c0c */ /* 0x000fe2000bf26270 */
[----:B------:R-:W-:Y:S01]  /*27f0*/  IMAD.IADD R15, R12, 0x1, -R13 ;  /* 0x000000010c0f7824 */ /* 0x000fe200078e0a0d */
[----:B------:R-:W-:Y:S01]  /*2800*/  SEL R5, RZ, 0x40, P0 ;  /* 0x00000040ff057807 */ /* 0x000fe20000000000 */
[C---:B------:R-:W-:Y:S01]  /*2810*/  IMAD R13, R200.reuse, R57, R7 ;  /* 0x00000039c80d7224 */ /* 0x040fe200078e0207 */
[----:B-----5:R-:W-:Y:S01]  /*2820*/  SHF.R.S32.HI R7, RZ, 0x1f, R50 ;  /* 0x0000001fff077819 */ /* 0x020fe20000011432 */
[----:B------:R-:W-:Y:S01]  /*2830*/  IMAD.WIDE.U32 R52, R200, R56, R22 ;  /* 0x00000038c8347225 */ /* 0x000fe200078e0016 */
[----:B------:R-:W-:-:S02]  /*2840*/  SEL R10, RZ, 0x7fff80, P1 ;  /* 0x007fff80ff0a7807 */ /* 0x000fc40000800000 */
[----:B--2---:R-:W-:Y:S01]  /*2850*/  ISETP.GE.AND P0, PT, R16, R61, PT ;  /* 0x0000003d1000720c */ /* 0x004fe20003f06270 */
[----:B------:R-:W-:Y:S01]  /*2860*/  IMAD R6, R7, R30, RZ ;  /* 0x0000001e07067224 */ /* 0x000fe200078e02ff */
[----:B------:R-:W-:Y:S01]  /*2870*/  LOP3.LUT R35, R35, 0xfffffffe, RZ, 0xc0, !PT ;  /* 0xfffffffe23237812 */ /* 0x000fe200078ec0ff */
[----:B------:R-:W-:Y:S05]  /*2880*/  @!P6 WARPSYNC.ALL ;  /* 0x000000000000e948 */ /* 0x000fea0003800000 */
[----:B------:R-:W-:Y:S01]  /*2890*/  IMAD R11, R50, R31, R6 ;  /* 0x0000001f320b7224 */ /* 0x000fe200078e0206 */
[----:B------:R-:W-:Y:S01]  /*28a0*/  ULDC UR4, c[0x0][0x2f4] ;  /* 0x0000bd0000047ab9 */ /* 0x000fe20000000800 */
[----:B------:R-:W2:Y:S01]  /*28b0*/  LDL R6, [R1+0x1c] ;  /* 0x00001c0001067983 */ /* 0x000ea20000100800 */
[----:B------:R-:W-:Y:S01]  /*28c0*/  ISETP.GE.AND P2, PT, R2, UR4, PT ;  /* 0x0000000402007c0c */ /* 0x000fe2000bf46270 */
[----:B------:R-:W-:Y:S01]  /*28d0*/  IMAD.IADD R53, R53, 0x1, R13 ;  /* 0x0000000135357824 */ /* 0x000fe200078e020d */
[----:B------:R-:W-:Y:S01]  /*28e0*/  LOP3.LUT R10, R10, R4, R5, 0xfe, !PT ;  /* 0x000000040a0a7212 */ /* 0x000fe200078efe05 */
[----:B------:R-:W-:Y:S01]  /*28f0*/  IMAD.IADD R55, R13, 0x1, R55 ;  /* 0x000000010d377824 */ /* 0x000fe200078e0237 */
[----:B------:R-:W-:Y:S01]  /*2900*/  SEL R5, R61, RZ, P0 ;  /* 0x000000ff3d057207 */ /* 0x000fe20000000000 */
[----:B------:R-:W-:Y:S01]  /*2910*/  VIADD R60, R36, 0x8 ;  /* 0x00000008243c7836 */ /* 0x000fe20000000000 */
[----:B------:R-:W-:Y:S01]  /*2920*/  SHF.R.S32.HI R13, RZ, 0x1f, R14 ;  /* 0x0000001fff0d7819 */ /* 0x000fe2000001140e */
[----:B------:R-:W-:Y:S01]  /*2930*/  IMAD.WIDE.U32 R8, R50, R30, R8 ;  /* 0x0000001e32087225 */ /* 0x000fe200078e0008 */
[----:B------:R-:W-:-:S02]  /*2940*/  SHF.L.U64.HI R29, R30, 0x6, R31 ;  /* 0x000000061e1d7819 */ /* 0x000fc4000001021f */
[----:B------:R-:W-:Y:S01]  /*2950*/  LEA.HI R13, R13, R200, RZ, 0x3 ;  /* 0x000000c80d0d7211 */ /* 0x000fe200078f18ff */
[----:B------:R-:W-:Y:S01]  /*2960*/  IMAD.IADD R5, R16, 0x1, R5 ;  /* 0x0000000110057824 */ /* 0x000fe200078e0205 */
[----:B------:R-:W-:Y:S01]  /*2970*/  SHF.L.U64.HI R58, R56, 0x6, R57 ;  /* 0x00000006383a7819 */ /* 0x000fe20000010239 */
[----:B------:R-:W-:Y:S01]  /*2980*/  IMAD.WIDE.U32 R20, R50, R30, R20 ;  /* 0x0000001e32147225 */ /* 0x000fe200078e0014 */
[----:B------:R-:W-:Y:S02]  /*2990*/  @P2 LOP3.LUT R35, R35, 0x1, RZ, 0xfc, !PT ;  /* 0x0000000123232812 */ /* 0x000fe400078efcff */
[----:B------:R-:W-:Y:S01]  /*29a0*/  LOP3.LUT R13, R13, 0xfffffff8, RZ, 0xc0, !PT ;  /* 0xfffffff80d0d7812 */ /* 0x000fe200078ec0ff */
[----:B------:R-:W-:Y:S01]  /*29b0*/  VIADD R36, R200, 0x40 ;  /* 0x00000040c8247836 */ /* 0x000fe20000000000 */
[----:B------:R-:W-:Y:S01]  /*29c0*/  SHF.R.S32.HI R4, RZ, 0x1f, R5 ;  /* 0x0000001fff047819 */ /* 0x000fe20000011405 */
[----:B------:R0:W-:Y:S01]  /*29d0*/  STL [R1], R35 ;  /* 0x0000002301007387 */ /* 0x0001e20000100800 */
[----:B------:R-:W-:-:S02]  /*29e0*/  IMAD R7, R7, R56, RZ ;  /* 0x0000003807077224 */ /* 0x000fc400078e02ff */
[----:B------:R-:W-:Y:S01]  /*29f0*/  IMAD.SHL.U32 R36, R36, 0x40, RZ ;  /* 0x0000004024247824 */ /* 0x000fe200078e00ff */
[----:B------:R-:W-:Y:S01]  /*2a00*/  LEA.HI R4, R4, R5, RZ, 0x3 ;  /* 0x0000000504047211 */ /* 0x000fe200078f18ff */
[----:B------:R-:W-:Y:S02]  /*2a10*/  IMAD.IADD R13, R200, 0x1, -R13 ;  /* 0x00000001c80d7824 */ /* 0x000fe400078e0a0d */
[----:B------:R-:W-:Y:S02]  /*2a20*/  IMAD R5, R31, 0x60, RZ ;  /* 0x000000601f057824 */ /* 0x000fe400078e02ff */
[----:B------:R-:W-:-:S04]  /*2a30*/  IMAD.WIDE.U32 R52, R50, R56, R52 ;  /* 0x0000003832347225 */ /* 0x000fc800078e0034 */
[----:B0-----:R-:W-:Y:S01]  /*2a40*/  VIADD R35, R200, 0x40 ;  /* 0x00000040c8237836 */ /* 0x001fe20000000000 */
[----:B------:R-:W-:Y:S01]  /*2a50*/  LOP3.LUT R36, R36, 0x1c0, RZ, 0xc0, !PT ;  /* 0x000001c024247812 */ /* 0x000fe200078ec0ff */
[----:B------:R-:W-:-:S04]  /*2a60*/  IMAD.WIDE.U32 R30, R30, 0x60, RZ ;  /* 0x000000601e1e7825 */ /* 0x000fc800078e00ff */
[----:B------:R-:W-:Y:S02]  /*2a70*/  IMAD.SHL.U32 R35, R35, 0x40, RZ ;  /* 0x0000004023237824 */ /* 0x000fe400078e00ff */
[----:B------:R-:W-:Y:S02]  /*2a80*/  IMAD.SHL.U32 R73, R13, 0x40, RZ ;  /* 0x000000400d497824 */ /* 0x000fe400078e00ff */
[----:B------:R-:W-:Y:S01]  /*2a90*/  IMAD R7, R50, R57, R7 ;  /* 0x0000003932077224 */ /* 0x000fe200078e0207 */
[----:B------:R-:W-:Y:S01]  /*2aa0*/  LOP3.LUT R35, R35, 0x1c0, RZ, 0xc0, !PT ;  /* 0x000001c023237812 */ /* 0x000fe200078ec0ff */
[----:B------:R-:W-:Y:S01]  /*2ab0*/  IMAD.IADD R62, R31, 0x1, R5 ;  /* 0x000000011f3e7824 */ /* 0x000fe200078e0205 */
[----:B------:R-:W-:Y:S01]  /*2ac0*/  LOP3.LUT R5, R36, 0x38, R4, 0xf8, !PT ;  /* 0x0000003824057812 */ /* 0x000fe200078ef804 */
[----:B------:R-:W-:Y:S01]  /*2ad0*/  IMAD.WIDE.U32 R54, R50, R56, R54 ;  /* 0x0000003832367225 */ /* 0x000fe200078e0036 */
[----:B------:R-:W-:Y:S02]  /*2ae0*/  SHF.R.U32.HI R35, RZ, 0x3, R35 ;  /* 0x00000003ff237819 */ /* 0x000fe40000011623 */
[----:B------:R-:W-:Y:S01]  /*2af0*/  LOP3.LUT R73, R73, 0x1c0, RZ, 0xc0, !PT ;  /* 0x000001c049497812 */ /* 0x000fe200078ec0ff */
[----:B------:R-:W-:Y:S01]  /*2b00*/  IMAD.IADD R67, R53, 0x1, R7 ;  /* 0x0000000135437824 */ /* 0x000fe200078e0207 */
[----:B------:R-:W-:Y:S01]  /*2b10*/  LOP3.LUT R5, R5, R35, RZ, 0x3c, !PT ;  /* 0x0000002305057212 */ /* 0x000fe200078e3cff */
[----:B------:R-:W-:Y:S01]  /*2b20*/  IMAD.IADD R68, R7, 0x1, R55 ;  /* 0x0000000107447824 */ /* 0x000fe200078e0237 */
[----:B------:R-:W-:Y:S01]  /*2b30*/  SHF.R.U32.HI R76, RZ, 0x3, R73 ;  /* 0x00000003ff4c7819 */ /* 0x000fe20000011649 */
[----:B------:R-:W-:Y:S01]  /*2b40*/  IMAD.WIDE.U32 R56, R56, 0x60, RZ ;  /* 0x0000006038387825 */ /* 0x000fe200078e00ff */
[----:B------:R-:W-:-:S02]  /*2b50*/  LOP3.LUT R7, R73, 0x18, R16, 0xf8, !PT ;  /* 0x0000001849077812 */ /* 0x000fc400078ef810 */
[----:B------:R-:W-:Y:S01]  /*2b60*/  LOP3.LUT P2, RZ, R13, 0x4, RZ, 0xc0, !PT ;  /* 0x000000040dff7812 */ /* 0x000fe2000784c0ff */
[----:B------:R-:W-:Y:S01]  /*2b70*/  IMAD.SHL.U32 R61, R61, 0x2, RZ ;  /* 0x000000023d3d7824 */ /* 0x000fe200078e00ff */
[----:B------:R-:W-:Y:S02]  /*2b80*/  PRMT R84, R10, 0x8880, RZ ;  /* 0x000088800a547816 */ /* 0x000fe400000000ff */
[----:B------:R-:W-:Y:S02]  /*2b90*/  LOP3.LUT R7, R7, R76, RZ, 0x3c, !PT ;  /* 0x0000004c07077212 */ /* 0x000fe400078e3cff */
[----:B------:R-:W-:Y:S02]  /*2ba0*/  PRMT R84, R84, 0x7710, RZ ;  /* 0x0000771054547816 */ /* 0x000fe400000000ff */
[----:B------:R-:W-:Y:S02]  /*2bb0*/  SEL R75, R75, 0xffffffe0, !P2 ;  /* 0xffffffe04b4b7807 */ /* 0x000fe40005000000 */
[----:B------:R-:W-:Y:S01]  /*2bc0*/  LOP3.LUT R70, R4, 0xfffffff8, RZ, 0xc0, !PT ;  /* 0xfffffff804467812 */ /* 0x000fe200078ec0ff */
[----:B------:R-:W-:Y:S01]  /*2bd0*/  IMAD.IADD R63, R57, 0x1, R63 ;  /* 0x00000001393f7824 */ /* 0x000fe200078e023f */
[C---:B------:R-:W-:Y:S01]  /*2be0*/  LOP3.LUT R77, R84.reuse, 0x1, RZ, 0xc0, !PT ;  /* 0x00000001544d7812 */ /* 0x040fe200078ec0ff */
[----:B------:R-:W-:Y:S01]  /*2bf0*/  IMAD R64, R15, 0x40, R200 ;  /* 0x000000400f407824 */ /* 0x000fe200078e02c8 */
[C---:B------:R-:W-:Y:S01]  /*2c00*/  LOP3.LUT R78, R84.reuse, 0x2, RZ, 0xc0, !PT ;  /* 0x00000002544e7812 */ /* 0x040fe200078ec0ff */
[----:B------:R-:W-:Y:S01]  /*2c10*/  IMAD.IADD R65, R9, 0x1, R11 ;  /* 0x0000000109417824 */ /* 0x000fe200078e020b */
[C---:B------:R-:W-:Y:S01]  /*2c20*/  LOP3.LUT R79, R84.reuse, 0x4, RZ, 0xc0, !PT ;  /* 0x00000004544f7812 */ /* 0x040fe200078ec0ff */
[----:B------:R-:W-:Y:S01]  /*2c30*/  IMAD.IADD R66, R11, 0x1, R21 ;  /* 0x000000010b427824 */ /* 0x000fe200078e0215 */
[----:B------:R-:W-:-:S02]  /*2c40*/  LOP3.LUT R80, R84, 0x8, RZ, 0xc0, !PT ;  /* 0x0000000854507812 */ /* 0x000fc400078ec0ff */
[C---:B------:R-:W-:Y:S02]  /*2c50*/  LOP3.LUT R81, R84.reuse, 0x10, RZ, 0xc0, !PT ;  /* 0x0000001054517812 */ /* 0x040fe400078ec0ff */
[----:B------:R-:W-:Y:S02]  /*2c60*/  LOP3.LUT R83, R84, 0x20, RZ, 0xc0, !PT ;  /* 0x0000002054537812 */ /* 0x000fe400078ec0ff */
[----:B------:R-:W-:Y:S01]  /*2c70*/  SHF.R.S32.HI R69, RZ, 0x3, R4 ;  /* 0x00000003ff457819 */ /* 0x000fe20000011404 */
[----:B------:R-:W-:Y:S01]  /*2c80*/  @!P6 BAR.SYNC.DEFER_BLOCKING 0x9, 0x100 ;  /* 0x024400000000eb1d */ /* 0x000fe20000010000 */
[----:B------:R-:W-:Y:S02]  /*2c90*/  ISETP.GE.AND P1, PT, R16, UR4, PT ;  /* 0x0000000410007c0c */ /* 0x000fe4000bf26270 */
[----:B------:R-:W-:Y:S02]  /*2ca0*/  SHF.R.S32.HI R72, RZ, 0x1f, R70 ;  /* 0x0000001fff487819 */ /* 0x000fe40000011446 */
[----:B------:R-:W-:Y:S01]  /*2cb0*/  LOP3.LUT R84, R84, 0x40, RZ, 0xc0, !PT ;  /* 0x0000004054547812 */ /* 0x000fe200078ec0ff */
[----:B----4-:R-:W-:Y:S01]  /*2cc0*/  IMAD.IADD R74, R34, 0x1, R5 ;  /* 0x00000001224a7824 */ /* 0x010fe200078e0205 */
[----:B------:R-:W-:-:S04]  /*2cd0*/  LOP3.LUT R5, R73, 0x38, R4, 0xf8, !PT ;  /* 0x0000003849057812 */ /* 0x000fc800078ef804 */
[----:B------:R-:W-:Y:S02]  /*2ce0*/  LOP3.LUT R5, R5, R76, RZ, 0x3c, !PT ;  /* 0x0000004c05057212 */ /* 0x000fe400078e3cff */
[----:B------:R-:W-:Y:S01]  /*2cf0*/  SHF.R.S32.HI R71, RZ, 0x1f, R0 ;  /* 0x0000001fff477819 */ /* 0x000fe20000011400 */
[C---:B--2---:R-:W-:Y:S02]  /*2d00*/  IMAD R82, R6.reuse, 0x200, R7 ;  /* 0x0000020006527824 */ /* 0x044fe400078e0207 */
[----:B------:R-:W-:Y:S02]  /*2d10*/  IMAD R85, R6, 0x200, R5 ;  /* 0x0000020006557824 */ /* 0x000fe400078e0205 */
[----:B------:R-:W-:-:S07]  /*2d20*/  IMAD.IADD R86, R75, 0x1, R82 ;  /* 0x000000014b567824 */ /* 0x000fce00078e0252 */
.L_x_707:
[----:B--2---:R-:W2:Y:S01]  /*2d30*/  LDL.LU R15, [R1] ;  /* 0x00000000010f7983 */ /* 0x004ea20000300800 */
[----:B------:R-:W0:Y:S01]  /*2d40*/  LDC R91, c[0x0][0x430] ;  /* 0x00010c00ff5b7b82 */ /* 0x000e220000000800 */
[----:B------:R-:W-:Y:S02]  /*2d50*/  VIADD R27, R27, 0xffffffff ;  /* 0xffffffff1b1b7836 */ /* 0x000fe40000000000 */
[----:B------:R-:W-:Y:S02]  /*2d60*/  IMAD.MOV.U32 R90, RZ, RZ, RZ ;  /* 0x000000ffff5a7224 */ /* 0x000fe400078e00ff */
[----:B------:R-:W-:-:S03]  /*2d70*/  IMAD R4, R27, 0x60, R64 ;  /* 0x000000601b047824 */ /* 0x000fc600078e0240 */
[----:B------:R-:W1:Y:S01]  /*2d80*/  LDC R88, c[0x0][0x3f4] ;  /* 0x0000fd00ff587b82 */ /* 0x000e620000000800 */
[----:B------:R-:W-:Y:S01]  /*2d90*/  IMAD.IADD R32, R3, 0x1, R4 ;  /* 0x0000000103207824 */ /* 0x000fe200078e0204 */
[----:B------:R-:W-:-:S03]  /*2da0*/  ISETP.GE.AND P2, PT, R4, R24, PT ;  /* 0x000000180400720c */ /* 0x000fc60003f46270 */
[----:B------:R-:W-:Y:S01]  /*2db0*/  IMAD.MOV.U32 R12, RZ, RZ, R32 ;  /* 0x000000ffff0c7224 */ /* 0x000fe200078e0020 */
[----:B------:R-:W-:Y:S02]  /*2dc0*/  ISETP.GT.OR P2, PT, R64, 0x5f, P2 ;  /* 0x0000005f4000780c */ /* 0x000fe40001744670 */
[----:B0-----:R-:W-:-:S11]  /*2dd0*/  ISETP.NE.AND P3, PT, R91, 0x1, PT ;  /* 0x000000015b00780c */ /* 0x001fd60003f65270 */
[----:B------:R-:W0:Y:S08]  /*2de0*/  @!P2 LDC.64 R6, c[0x0][0x428] ;  /* 0x00010a00ff06ab82 */ /* 0x000e300000000a00 */
[----:B------:R-:W3:Y:S08]  /*2df0*/  @!P2 LDC.64 R4, c[0x0][0x418] ;  /* 0x00010600ff04ab82 */ /* 0x000ef00000000a00 */
[----:B----4-:R-:W4:Y:S08]  /*2e00*/  @P3 LDC R11, c[0x0][0x434] ;  /* 0x00010d00ff0b3b82 */ /* 0x010f300000000800 */
[----:B------:R-:W1:Y:S01]  /*2e10*/  @P3 LDC R14, c[0x0][0x438] ;  /* 0x00010e00ff0e3b82 */ /* 0x000e620000000800 */
[----:B----4-:R-:W-:-:S05]  /*2e20*/  @P3 IMAD.HI.U32 R11, R32, R11, RZ ;  /* 0x0000000b200b3227 */ /* 0x010fca00078e00ff */
[----:B-1----:R-:W-:Y:S01]  /*2e30*/  @P3 SHF.R.U32.HI R12, RZ, R14, R11 ;  /* 0x0000000eff0c3219 */ /* 0x002fe2000001160b */
[----:B0-----:R-:W-:-:S03]  /*2e40*/  @!P2 IMAD R11, R71, R6, RZ ;  /* 0x00000006470ba224 */ /* 0x001fc600078e02ff */
[--C-:B------:R-:W-:Y:S01]  /*2e50*/  @!P2 SHF.R.S32.HI R13, RZ, 0x1f, R12.reuse ;  /* 0x0000001fff0da819 */ /* 0x100fe2000001140c */
[C---:B------:R-:W-:Y:S02]  /*2e60*/  @!P2 IMAD R11, R0.reuse, R7, R11 ;  /* 0x00000007000ba224 */ /* 0x040fe400078e020b */
[----:B------:R-:W-:-:S04]  /*2e70*/  @!P2 IMAD.WIDE.U32 R6, R0, R6, R12 ;  /* 0x000000060006a225 */ /* 0x000fc800078e000c */
[----:B------:R-:W-:Y:S01]  /*2e80*/  @!P2 IMAD.IADD R7, R7, 0x1, R11 ;  /* 0x000000010707a824 */ /* 0x000fe200078e020b */
[----:B---3--:R-:W-:-:S04]  /*2e90*/  @!P2 LEA R4, P3, R6, R4, 0x2 ;  /* 0x000000040604a211 */ /* 0x008fc800078610ff */
[----:B------:R-:W-:Y:S02]  /*2ea0*/  @!P2 LEA.HI.X R5, R6, R5, R7, 0x2, P3 ;  /* 0x000000050605a211 */ /* 0x000fe400018f1407 */
[----:B------:R-:W-:-:S03]  /*2eb0*/  ISETP.GT.AND P3, PT, R27, R28, PT ;  /* 0x0000001c1b00720c */ /* 0x000fc60003f64270 */
[----:B------:R0:W5:Y:S01]  /*2ec0*/  @!P2 LDG.E R90, desc[UR40][R4.64] ;  /* 0x00000028045aa981 */ /* 0x000162000c1e1900 */
[----:B------:R-:W-:Y:S01]  /*2ed0*/  ISETP.GE.AND P2, PT, R88, 0x1, PT ;  /* 0x000000015800780c */ /* 0x000fe20003f46270 */
[----:B------:R-:W-:Y:S01]  /*2ee0*/  IMAD.MOV R6, RZ, RZ, -R12 ;  /* 0x000000ffff067224 */ /* 0x000fe200078e0a0c */
[----:B------:R-:W-:Y:S05]  /*2ef0*/  YIELD ;  /* 0x0000000000007946 */ /* 0x000fea0003800000 */
[C---:B------:R-:W-:Y:S01]  /*2f00*/  IMAD R7, R18.reuse, 0x1800, R82 ;  /* 0x0000180012077824 */ /* 0x040fe200078e0252 */
[----:B------:R-:W-:Y:S01]  /*2f10*/  BSSY B0, `(.L_x_654) ;  /* 0x000030d000007945 */ /* 0x000fe20003800000 */
[----:B------:R-:W-:-:S02]  /*2f20*/  IMAD R89, R18, 0x1800, R86 ;  /* 0x0000180012597824 */ /* 0x000fc400078e0256 */
[----:B------:R-:W-:Y:S02]  /*2f30*/  IMAD R91, R91, R6, R32 ;  /* 0x000000065b5b7224 */ /* 0x000fe400078e0220 */
[--C-:B------:R-:W-:Y:S02]  /*2f40*/  IMAD R98, R7, 0x2, R26.reuse ;  /* 0x0000000207627824 */ /* 0x100fe400078e021a */
[----:B------:R-:W-:Y:S01]  /*2f50*/  IMAD R89, R89, 0x2, R26 ;  /* 0x0000000259597824 */ /* 0x000fe200078e021a */
[----:B--2---:R-:W-:-:S04]  /*2f60*/  LOP3.LUT R15, R15, 0xfffffffd, RZ, 0xc0, !PT ;  /* 0xfffffffd0f0f7812 */ /* 0x004fc800078ec0ff */
[----:B------:R-:W-:-:S05]  /*2f70*/  @P3 LOP3.LUT R15, R15, 0x2, RZ, 0xfc, !PT ;  /* 0x000000020f0f3812 */ /* 0x000fca00078efcff */
[----:B------:R0:W-:Y:S01]  /*2f80*/  STL [R1], R15 ;  /* 0x0000000f01007387 */ /* 0x0001e20000100800 */
[----:B------:R-:W-:Y:S05]  /*2f90*/  @!P2 BRA `(.L_x_655) ;  /* 0x0000002c0008a947 */ /* 0x000fea0003800000 */
[----:B------:R-:W-:Y:S01]  /*2fa0*/  SHF.R.S32.HI R92, RZ, 0x1f, R91 ;  /* 0x0000001fff5c7819 */ /* 0x000fe2000001145b */
[----:B------:R-:W-:Y:S01]  /*2fb0*/  ULDC.64 UR4, c[0x0][0x300] ;  /* 0x0000c00000047ab9 */ /* 0x000fe20000000a00 */
[----:B-----5:R-:W-:Y:S01]  /*2fc0*/  SHF.R.S32.HI R93, RZ, 0x1f, R90 ;  /* 0x0000001fff5d7819 */ /* 0x020fe2000001145a */
[----:B0-----:R-:W-:-:S04]  /*2fd0*/  IMAD.WIDE.U32 R4, R91, UR4, RZ ;  /* 0x000000045b047c25 */ /* 0x001fc8000f8e00ff */
[----:B------:R-:W-:Y:S02]  /*2fe0*/  IMAD R6, R92, UR4, RZ ;  /* 0x000000045c067c24 */ /* 0x000fe4000f8e02ff */
[----:B------:R-:W-:Y:S02]  /*2ff0*/  IMAD R94, R27, -0x60, R24 ;  /* 0xffffffa01b5e7824 */ /* 0x000fe400078e0218 */
[----:B------:R-:W-:Y:S01]  /*3000*/  IMAD R7, R91, UR5, R6 ;  /* 0x000000055b077c24 */ /* 0x000fe2000f8e0206 */
[----:B------:R-:W-:Y:S01]  /*3010*/  ULDC.64 UR4, c[0x0][0x310] ;  /* 0x0000c40000047ab9 */ /* 0x000fe20000000a00 */
[----:B------:R-:W-:Y:S01]  /*3020*/  IMAD R6, R62, R27, RZ ;  /* 0x0000001b3e067224 */ /* 0x000fe200078e02ff */
[----:B------:R-:W-:Y:S01]  /*3030*/  VIMNMX R94, R94, 0x60, PT ;  /* 0x000000605e5e7848 */ /* 0x000fe20003fe0100 */
[----:B------:R-:W-:Y:S02]  /*3040*/  IMAD R11, R93, UR4, RZ ;  /* 0x000000045d0b7c24 */ /* 0x000fe4000f8e02ff */
[----:B------:R-:W-:Y:S01]  /*3050*/  IMAD.IADD R5, R5, 0x1, R7 ;  /* 0x0000000105057824 */ /* 0x000fe200078e0207 */
[----:B------:R-:W-:Y:S01]  /*3060*/  SHF.R.S32.HI R7, RZ, 0x1f, R27 ;  /* 0x0000001fff077819 */ /* 0x000fe2000001141b */
[----:B------:R-:W-:-:S02]  /*3070*/  IMAD R11, R90, UR5, R11 ;  /* 0x000000055a0b7c24 */ /* 0x000fc4000f8e020b */
[----:B------:R-:W-:Y:S01]  /*3080*/  IMAD.WIDE.U32 R4, R90, UR4, R4 ;  /* 0x000000045a047c25 */ /* 0x000fe2000f8e0004 */
[----:B------:R-:W-:-:S03]  /*3090*/  ULDC.64 UR4, c[0x0][0x308] ;  /* 0x0000c20000047ab9 */ /* 0x000fc60000000a00 */
[----:B------:R-:W-:Y:S02]  /*30a0*/  IMAD.IADD R5, R5, 0x1, R11 ;  /* 0x0000000105057824 */ /* 0x000fe400078e020b */
[----:B------:R-:W-:Y:S02]  /*30b0*/  IMAD R11, R7, R30, R6 ;  /* 0x0000001e070b7224 */ /* 0x000fe400078e0206 */
[----:B------:R-:W-:-:S04]  /*30c0*/  IMAD.WIDE.U32 R4, R201, UR4, R4 ;  /* 0x00000004c9047c25 */ /* 0x000fc8000f8e0004 */
[----:B------:R-:W-:Y:S01]  /*30d0*/  IMAD R97, R201, UR5, R5 ;  /* 0x00000005c9617c24 */ /* 0x000fe2000f8e0205 */
[----:B------:R-:W-:Y:S01]  /*30e0*/  ULDC.64 UR4, c[0x0][0x2e8] ;  /* 0x0000ba0000047ab9 */ /* 0x000fe20000000a00 */
[-C--:B------:R-:W-:Y:S01]  /*30f0*/  IMAD R5, R63, R27.reuse, RZ ;  /* 0x0000001b3f057224 */ /* 0x080fe200078e02ff */
[C---:B------:R-:W-:Y:S01]  /*3100*/  LEA R96, P2, R4.reuse, UR4, 0x1 ;  /* 0x0000000404607c11 */ /* 0x040fe2000f8408ff */
[----:B------:R-:W-:Y:S02]  /*3110*/  ULDC.U8 UR4, c[0x0][0x410] ;  /* 0x0001040000047ab9 */ /* 0x000fe40000000000 */
[----:B------:R-:W-:Y:S01]  /*3120*/  IMAD R13, R7, R56, R5 ;  /* 0x00000038070d7224 */ /* 0x000fe200078e0205 */
[----:B------:R-:W-:Y:S01]  /*3130*/  LEA.HI.X R97, R4, UR5, R97, 0x1, P2 ;  /* 0x0000000504617c11 */ /* 0x000fe200090f0c61 */
[----:B------:R-:W-:Y:S01]  /*3140*/  IMAD.WIDE.U32 R4, R30, R27, RZ ;  /* 0x0000001b1e047225 */ /* 0x000fe200078e00ff */
[----:B------:R-:W-:-:S03]  /*3150*/  ISETP.NE.AND P2, PT, RZ, UR4, PT ;  /* 0x00000004ff007c0c */ /* 0x000fc6000bf45270 */
[----:B------:R-:W-:-:S04]  /*3160*/  IMAD.WIDE.U32 R6, R56, R27, RZ ;  /* 0x0000001b38067225 */ /* 0x000fc800078e00ff */
[----:B------:R-:W-:Y:S02]  /*3170*/  IMAD.IADD R100, R5, 0x1, R11 ;  /* 0x0000000105647824 */ /* 0x000fe400078e020b */
[----:B------:R-:W-:-:S04]  /*3180*/  IMAD.IADD R11, R7, 0x1, R13 ;  /* 0x00000001070b7824 */ /* 0x000fc800078e020d */
[----:B------:R-:W-:Y:S05]  /*3190*/  @!P2 BRA `(.L_x_656) ;  /* 0x00000014003ca947 */ /* 0x000fea0003800000 */
[----:B------:R-:W-:Y:S01]  /*31a0*/  ISETP.GE.AND P2, PT, R200, R94, PT ;  /* 0x0000005ec800720c */ /* 0x000fe20003f46270 */
[----:B------:R-:W-:Y:S01]  /*31b0*/  BSSY B1, `(.L_x_657) ;  /* 0x000001e000017945 */ /* 0x000fe20003800000 */
        /* <DEDUP_REMOVED lines=8> */
[----:B------:R-:W-:Y:S06]  /*3240*/  @P2 BRA `(.L_x_658) ;  /* 0x0000000000502947 */ /* 0x000fec0003800000 */
[----:B------:R-:W-:Y:S01]  /*3250*/  IADD3 R13, P3, R8, R4, RZ ;  /* 0x00000004080d7210 */ /* 0x000fe20007f7e0ff */
[----:B------:R-:W-:Y:S01]  /*3260*/  ULDC.64 UR4, c[0x0][0x3e8] ;  /* 0x0000fa0000047ab9 */ /* 0x000fe20000000a00 */
[----:B------:R-:W-:Y:S02]  /*3270*/  CS2R R44, SRZ ;  /* 0x00000000002c7805 */ /* 0x000fe4000001ff00 */
[----:B------:R-:W-:Y:S01]  /*3280*/  CS2R R46, SRZ ;  /* 0x00000000002e7805 */ /* 0x000fe2000001ff00 */
[----:B------:R-:W-:Y:S01]  /*3290*/  IMAD.X R14, R100, 0x1, R65, P3 ;  /* 0x00000001640e7824 */ /* 0x000fe200018e0641 */
[----:B------:R-:W-:-:S05]  /*32a0*/  IADD3 R15, P3, R52, R6, RZ ;  /* 0x00000006340f7210 */ /* 0x000fca0007f7e0ff */
[----:B------:R-:W-:Y:S01]  /*32b0*/  IMAD.X R40, R11, 0x1, R67, P3 ;  /* 0x000000010b287824 */ /* 0x000fe200018e0643 */
[----:B------:R-:W-:-:S04]  /*32c0*/  LEA R12, P3, R13, UR4, 0x1 ;  /* 0x000000040d0c7c11 */ /* 0x000fc8000f8608ff */
[----:B------:R-:W-:Y:S01]  /*32d0*/  LEA.HI.X R13, R13, UR5, R14, 0x1, P3 ;  /* 0x000000050d0d7c11 */ /* 0x000fe200098f0c0e */
[----:B------:R-:W-:Y:S02]  /*32e0*/  ULDC.64 UR4, c[0x0][0x400] ;  /* 0x0001000000047ab9 */ /* 0x000fe40000000a00 */
[----:B------:R-:W-:-:S04]  /*32f0*/  LEA R14, P3, R15, UR4, 0x1 ;  /* 0x000000040f0e7c11 */ /* 0x000fc8000f8608ff */
[----:B------:R-:W-:Y:S02]  /*3300*/  LEA.HI.X R15, R15, UR5, R40, 0x1, P3 ;  /* 0x000000050f0f7c11 */ /* 0x000fe400098f0c28 */
[----:B------:R-:W-:Y:S02]  /*3310*/  ISETP.GE.AND P3, PT, R22, R88, PT ;  /* 0x000000581600720c */ /* 0x000fe40003f66270 */
[----:B------:R-:W-:Y:S02]  /*3320*/  CS2R R40, SRZ ;  /* 0x0000000000287805 */ /* 0x000fe4000001ff00 */
[----:B------:R-:W-:-:S09]  /*3330*/  CS2R R42, SRZ ;  /* 0x00000000002a7805 */ /* 0x000fd2000001ff00 */
[----:B------:R0:W5:Y:S04]  /*3340*/  @!P3 LDG.E.64 R44, desc[UR40][R12.64] ;  /* 0x000000280c2cb981 */ /* 0x000168000c1e1b00 */
[----:B------:R0:W5:Y:S01]  /*3350*/  @!P3 LDG.E.64 R46, desc[UR40][R14.64] ;  /* 0x000000280e2eb981 */ /* 0x000162000c1e1b00 */
[----:B------:R-:W-:-:S13]  /*3360*/  ISETP.GE.AND P3, PT, R205, R88, PT ;  /* 0x00000058cd00720c */ /* 0x000fda0003f66270 */
[----:B------:R0:W5:Y:S04]  /*3370*/  @!P3 LDG.E.64 R40, desc[UR40][R12.64+0x20] ;  /* 0x000020280c28b981 */ /* 0x000168000c1e1b00 */
[----:B------:R0:W5:Y:S02]  /*3380*/  @!P3 LDG.E.64 R42, desc[UR40][R14.64+0x20] ;  /* 0x000020280e2ab981 */ /* 0x000164000c1e1b00 */
.L_x_658:
[----:B------:R-:W-:Y:S05]  /*3390*/  BSYNC B1 ;  /* 0x0000000000017941 */ /* 0x000fea0003800000 */
.L_x_657:
[----:B0-----:R-:W-:Y:S01]  /*33a0*/  VIADD R12, R200, 0x40 ;  /* 0x00000040c80c7836 */ /* 0x001fe20000000000 */
[----:B------:R-:W-:Y:S01]  /*33b0*/  BSSY B1, `(.L_x_659) ;  /* 0x0000019000017945 */ /* 0x000fe20003800000 */
[----:B-----5:R-:W-:Y:S02]  /*33c0*/  IMAD.MOV.U32 R13, RZ, RZ, R40 ;  /* 0x000000ffff0d7224 */ /* 0x020fe400078e0028 */
[----:B------:R-:W-:Y:S01]  /*33d0*/  IMAD.MOV.U32 R15, RZ, RZ, R41 ;  /* 0x000000ffff0f7224 */ /* 0x000fe200078e0029 */
[----:B------:R-:W-:-:S13]  /*33e0*/  ISETP.GE.AND P4, PT, R12, R94, PT ;  /* 0x0000005e0c00720c */ /* 0x000fda0003f86270 */
[----:B------:R-:W-:Y:S05]  /*33f0*/  @P4 BRA `(.L_x_660) ;  /* 0x0000000000504947 */ /* 0x000fea0003800000 */
[----:B------:R-:W-:Y:S01]  /*3400*/  IADD3 R5, P3, P5, R8, R4, R51 ;  /* 0x0000000408057210 */ /* 0x000fe20007d7e033 */
[----:B------:R-:W-:Y:S01]  /*3410*/  ULDC.64 UR4, c[0x0][0x3e8] ;  /* 0x0000fa0000047ab9 */ /* 0x000fe20000000a00 */
[----:B------:R-:W-:Y:S02]  /*3420*/  CS2R R36, SRZ ;  /* 0x0000000000247805 */ /* 0x000fe4000001ff00 */
[----:B------:R-:W-:Y:S02]  /*3430*/  CS2R R38, SRZ ;  /* 0x0000000000267805 */ /* 0x000fe4000001ff00 */
[----:B------:R-:W-:Y:S02]  /*3440*/  IADD3.X R14, R65, R100, R29, P3, P5 ;  /* 0x00000064410e7210 */ /* 0x000fe40001fea41d */
[----:B------:R-:W-:-:S04]  /*3450*/  IADD3 R7, P3, P5, R52, R6, R59 ;  /* 0x0000000634077210 */ /* 0x000fc80007d7e03b */
[----:B------:R-:W-:Y:S02]  /*3460*/  IADD3.X R12, R67, R11, R58, P3, P5 ;  /* 0x0000000b430c7210 */ /* 0x000fe40001fea43a */
        /* <DEDUP_REMOVED lines=13> */
.L_x_660:
[----:B------:R-:W-:Y:S05]  /*3540*/  BSYNC B1 ;  /* 0x0000000000017941 */ /* 0x000fea0003800000 */
.L_x_659:
[----:B0-----:R-:W-:Y:S01]  /*3550*/  IMAD.MOV.U32 R4, RZ, RZ, R44 ;  /* 0x000000ffff047224 */ /* 0x001fe200078e002c */
[----:B------:R-:W-:Y:S01]  /*3560*/  ISETP.NE.AND P3, PT, R206, 0x3, PT ;  /* 0x00000003ce00780c */ /* 0x000fe20003f65270 */
[----:B------:R-:W-:Y:S01]  /*3570*/  IMAD.MOV.U32 R5, RZ, RZ, R45 ;  /* 0x000000ffff057224 */ /* 0x000fe200078e002d */
[----:B------:R-:W-:Y:S01]  /*3580*/  PRMT R112, R13, 0x7610, R112 ;  /* 0x000076100d707816 */ /* 0x000fe20000000070 */
        /* <DEDUP_REMOVED lines=8> */
[----:B-----5:R-:W-:Y:S01]  /*3610*/  IMAD.MOV.U32 R4, RZ, RZ, R32 ;  /* 0x000000ffff047224 */ /* 0x020fe200078e0020 */
        /* <DEDUP_REMOVED lines=14> */
[----:B------:R-:W-:-:S02]  /*3700*/  PRMT R102, R4, 0x7610, R102 ;  /* 0x0000761004667816 */ /* 0x000fc40000000066 */
[----:B------:R-:W-:Y:S02]  /*3710*/  PRMT R103, R5, 0x7610, R103 ;  /* 0x0000761005677816 */ /* 0x000fe40000000067 */
[----:B------:R-:W-:Y:S02]  /*3720*/  PRMT R105, R6, 0x7610, R105 ;  /* 0x0000761006697816 */ /* 0x000fe40000000069 */
[----:B------:R-:W-:Y:S01]  /*3730*/  PRMT R106, R7, 0x7610, R106 ;  /* 0x00007610076a7816 */ /* 0x000fe2000000006a */
[----:B------:R-:W-:Y:S06]  /*3740*/  @!P3 BRA `(.L_x_661) ;  /* 0x000000000004b947 */ /* 0x000fec0003800000 */
[----:B------:R-:W-:Y:S01]  /*3750*/  BPT.TRAP 0x1 ;  /* 0x000000040000795c */ /* 0x000fe20000300000 */
.L_x_661:
[----:B------:R-:W-:Y:S01]  /*3760*/  IMAD R87, R18, 0x8, R19 ;  /* 0x0000000812577824 */ /* 0x000fe200078e0213 */
[----:B------:R-:W-:Y:S01]  /*3770*/  SHF.L.U32 R95, R204, 0x1f, RZ ;  /* 0x0000001fcc5f7819 */ /* 0x000fe200000006ff */
[----:B------:R-:W-:Y:S03]  /*3780*/  BSSY B1, `(.L_x_662) ;  /* 0x0000003000017945 */ /* 0x000fe60003800000 */
[----:B------:R-:W0:Y:S02]  /*3790*/  SYNCS.PHASECHK.TRANS64.TRYWAIT P5, [R87+URZ+0x22890], R95 ;  /* 0x0228905f570075a7 */ /* 0x000e2400080a017f */
[----:B0-----:R-:W-:Y:S05]  /*37a0*/  @!P5 BRA `(.L_x_663) ;  /* 0x000001740040d947 */ /* 0x001fea0003800000 */
.L_x_920:
[----:B------:R-:W-:Y:S05]  /*37b0*/  BSYNC B1 ;  /* 0x0000000000017941 */ /* 0x000fea0003800000 */
.L_x_662:
[----:B------:R-:W-:-:S03]  /*37c0*/  UMOV UR4, 0xffffffff ;  /* 0xffffffff00047882 */ /* 0x000fc60000000000 */
[----:B------:R-:W-:Y:S05]  /*37d0*/  BRA.DIV UR4, `(.L_x_664) ;  /* 0x0000017604487947 */ /* 0x000fea000b800000 */
[----:B------:R1:W2:Y:S04]  /*37e0*/  SHFL.IDX PT, R99, R97, RZ, 0x1c1f ;  /* 0x001c1fff61637589 */ /* 0x0002a800000e0000 */
[----:B------:R1:W3:Y:S02]  /*37f0*/  SHFL.IDX PT, R14, R96, RZ, 0x1c1f ;  /* 0x001c1fff600e7589 */ /* 0x0002e400000e0000 */
.L_x_924:
[----:B------:R-:W-:Y:S04]  /*3800*/  BSSY B1, `(.L_x_665) ;  /* 0x0000070000017945 */ /* 0x000fe80003800000 */
[----:B------:R-:W-:Y:S05]  /*3810*/  @P2 BRA `(.L_x_666) ;  /* 0x0000000400b82947 */ /* 0x000fea0003800000 */
[----:B------:R-:W-:Y:S04]  /*3820*/  BSSY B2, `(.L_x_667) ;  /* 0x0000036000027945 */ /* 0x000fe80003800000 */
[----:B------:R-:W-:Y:S05]  /*3830*/  @P1 BRA `(.L_x_668) ;  /* 0x0000000000d01947 */ /* 0x000fea0003800000 */
[----:B------:R4:W0:Y:S01]  /*3840*/  LDS.128 R4, [R98] ;  /* 0x0000000062047984 */ /* 0x0008220000000c00 */
[C---:B---3--:R-:W-:Y:S01]  /*3850*/  LEA R12, P2, R16.reuse, R14, 0x1 ;  /* 0x0000000e100c7211 */ /* 0x048fe200078408ff */
[----:B------:R-:W-:Y:S03]  /*3860*/  BSSY B3, `(.L_x_669) ;  /* 0x0000030000037945 */ /* 0x000fe60003800000 */
[----:B--2---:R-:W-:Y:S02]  /*3870*/  LEA.HI.X R13, R16, R99, R17, 0x1, P2 ;  /* 0x00000063100d7211 */ /* 0x004fe400010f0c11 */
[----:B------:R-:W-:-:S13]  /*3880*/  ISETP.GE.AND P2, PT, R22, R88, PT ;  /* 0x000000581600720c */ /* 0x000fda0003f46270 */
[----:B----4-:R-:W-:Y:S05]  /*3890*/  @P2 BRA `(.L_x_670) ;  /* 0x0000000000b02947 */ /* 0x010fea0003800000 */
[----:B------:R-:W-:Y:S02]  /*38a0*/  SHF.R.U64 R15, R46, 0x10, R47 ;  /* 0x000000102e0f7819 */ /* 0x000fe4000000122f */
[----:B------:R-:W-:Y:S02]  /*38b0*/  SHF.R.U64 R11, R44, 0x10, R45 ;  /* 0x000000102c0b7819 */ /* 0x000fe4000000122d */
[----:B------:R-:W-:Y:S02]  /*38c0*/  PRMT R15, R109, 0x5410, R15 ;  /* 0x000054106d0f7816 */ /* 0x000fe4000000000f */
[----:B------:R-:W-:Y:S01]  /*38d0*/  PRMT R11, R108, 0x5410, R11 ;  /* 0x000054106c0b7816 */ /* 0x000fe2000000000b */
[C---:B0-----:R-:W-:Y:S01]  /*38e0*/  IMAD.U32 R108, R5.reuse, 0x10000, RZ ;  /* 0x00010000056c7824 */ /* 0x041fe200078e00ff */
[----:B------:R-:W-:Y:S02]  /*38f0*/  SHF.R.U32.HI R46, RZ, 0x10, R47 ;  /* 0x00000010ff2e7819 */ /* 0x000fe4000001162f */
[----:B------:R-:W-:-:S02]  /*3900*/  LOP3.LUT R110, R5, 0xffff0000, RZ, 0xc0, !PT ;  /* 0xffff0000056e7812 */ /* 0x000fc400078ec0ff */
[C---:B------:R-:W-:Y:S01]  /*3910*/  LOP3.LUT R47, R15.reuse, 0xffff0000, RZ, 0xc0, !PT ;  /* 0xffff00000f2f7812 */ /* 0x040fe200078ec0ff */
[----:B------:R-:W-:Y:S01]  /*3920*/  IMAD.U32 R15, R15, 0x10000, RZ ;  /* 0x000100000f0f7824 */ /* 0x000fe200078e00ff */
[C---:B------:R-:W-:Y:S01]  /*3930*/  LOP3.LUT R109, R11.reuse, 0xffff0000, RZ, 0xc0, !PT ;  /* 0xffff00000b6d7812 */ /* 0x040fe200078ec0ff */
[----:B------:R-:W-:Y:S01]  /*3940*/  IMAD.U32 R11, R11, 0x10000, RZ ;  /* 0x000100000b0b7824 */ /* 0x000fe200078e00ff */
[----:B------:R-:W-:Y:S01]  /*3950*/  SHF.R.U32.HI R45, RZ, 0x10, R45 ;  /* 0x00000010ff2d7819 */ /* 0x000fe2000001162d */
[C---:B------:R-:W-:Y:S01]  /*3960*/  FMUL.FTZ R5, R110.reuse, R47 ;  /* 0x0000002f6e057220 */ /* 0x040fe20000410000 */
[----:B------:R-:W-:Y:S01]  /*3970*/  PRMT R46, R101, 0x5432, R46 ;  /* 0x00005432652e7816 */ /* 0x000fe2000000002e */
[-C--:B------:R-:W-:Y:S01]  /*3980*/  FMUL.FTZ R110, R110, R109.reuse ;  /* 0x0000006d6e6e7220 */ /* 0x080fe20000410000 */
[----:B------:R-:W-:Y:S01]  /*3990*/  PRMT R45, R111, 0x5410, R45 ;  /* 0x000054106f2d7816 */ /* 0x000fe2000000002d */
[C---:B------:R-:W-:Y:S02]  /*39a0*/  FFMA.FTZ R44, R108.reuse, R109, -R5 ;  /* 0x0000006d6c2c7223 */ /* 0x040fe40000010805 */
[----:B------:R-:W-:Y:S01]  /*39b0*/  FFMA.FTZ R5, R108, R47, R110 ;  /* 0x0000002f6c057223 */ /* 0x000fe2000001006e */
[----:B------:R-:W-:Y:S01]  /*39c0*/  LOP3.LUT R110, R6, 0xffff0000, RZ, 0xc0, !PT ;  /* 0xffff0000066e7812 */ /* 0x000fe200078ec0ff */
[C---:B------:R-:W-:Y:S01]  /*39d0*/  IMAD.U32 R47, R46.reuse, 0x10000, RZ ;  /* 0x000100002e2f7824 */ /* 0x040fe200078e00ff */
[----:B------:R-:W-:Y:S01]  /*39e0*/  LOP3.LUT R46, R46, 0xffff0000, RZ, 0xc0, !PT ;  /* 0xffff00002e2e7812 */ /* 0x000fe200078ec0ff */
[C---:B------:R-:W-:Y:S01]  /*39f0*/  IMAD.U32 R109, R45.reuse, 0x10000, RZ ;  /* 0x000100002d6d7824 */ /* 0x040fe200078e00ff */
[----:B------:R-:W-:Y:S01]  /*3a00*/  LOP3.LUT R45, R45, 0xffff0000, RZ, 0xc0, !PT ;  /* 0xffff00002d2d7812 */ /* 0x000fe200078ec0ff */
[----:B------:R-:W-:Y:S01]  /*3a10*/  FMUL.FTZ R111, R110, R47 ;  /* 0x0000002f6e6f7220 */ /* 0x000fe20000410000 */
[----:B------:R-:W-:-:S02]  /*3a20*/  IMAD.U32 R108, R6, 0x10000, RZ ;  /* 0x00010000066c7824 */ /* 0x000fc400078e00ff */
[-C--:B------:R-:W-:Y:S01]  /*3a30*/  FMUL.FTZ R110, R110, R109.reuse ;  /* 0x0000006d6e6e7220 */ /* 0x080fe20000410000 */
[----:B------:R-:W-:Y:S01]  /*3a40*/  F2FP.BF16.F32.PACK_AB R5, R5, R44 ;  /* 0x0000002c0505723e */ /* 0x000fe200000010ff */
[C---:B------:R-:W-:Y:S02]  /*3a50*/  FFMA.FTZ R6, R108.reuse, R109, -R111 ;  /* 0x0000006d6c067223 */ /* 0x040fe4000001086f */
[----:B------:R-:W-:Y:S01]  /*3a60*/  FFMA.FTZ R47, R108, R47, R110 ;  /* 0x0000002f6c2f7223 */ /* 0x000fe2000001006e */
[C---:B------:R-:W-:Y:S01]  /*3a70*/  LOP3.LUT R108, R7.reuse, 0xffff0000, RZ, 0xc0, !PT ;  /* 0xffff0000076c7812 */ /* 0x040fe200078ec0ff */
[----:B------:R-:W-:-:S03]  /*3a80*/  IMAD.U32 R109, R7, 0x10000, RZ ;  /* 0x00010000076d7824 */ /* 0x000fc600078e00ff */
[----:B------:R-:W-:Y:S01]  /*3a90*/  F2FP.BF16.F32.PACK_AB R6, R47, R6 ;  /* 0x000000062f06723e */ /* 0x000fe200000010ff */
[CC--:B------:R-:W-:Y:S01]  /*3aa0*/  FMUL.FTZ R110, R108.reuse, R46.reuse ;  /* 0x0000002e6c6e7220 */ /* 0x0c0fe20000410000 */
[-C--:B------:R-:W-:Y:S01]  /*3ab0*/  FMUL.FTZ R111, R108, R45.reuse ;  /* 0x0000002d6c6f7220 */ /* 0x080fe20000410000 */
[C---:B------:R-:W-:Y:S01]  /*3ac0*/  LOP3.LUT R108, R4.reuse, 0xffff0000, RZ, 0xc0, !PT ;  /* 0xffff0000046c7812 */ /* 0x040fe200078ec0ff */
[----:B------:R-:W-:Y:S02]  /*3ad0*/  IMAD.U32 R4, R4, 0x10000, RZ ;  /* 0x0001000004047824 */ /* 0x000fe400078e00ff */
[C---:B------:R-:W-:Y:S01]  /*3ae0*/  FFMA.FTZ R7, R109.reuse, R45, -R110 ;  /* 0x0000002d6d077223 */ /* 0x040fe2000001086e */
[----:B------:R-:W-:Y:S01]  /*3af0*/  FFMA.FTZ R46, R109, R46, R111 ;  /* 0x0000002e6d2e7223 */ /* 0x000fe2000001006f */
[C---:B------:R-:W-:Y:S01]  /*3b00*/  FMUL.FTZ R45, R108.reuse, R15 ;  /* 0x0000000f6c2d7220 */ /* 0x040fe20000410000 */
[----:B------:R-:W-:-:S03]  /*3b10*/  FMUL.FTZ R108, R108, R11 ;  /* 0x0000000b6c6c7220 */ /* 0x000fc60000410000 */
[----:B------:R-:W-:Y:S01]  /*3b20*/  F2FP.BF16.F32.PACK_AB R7, R46, R7 ;  /* 0x000000072e07723e */ /* 0x000fe200000010ff */
[C---:B------:R-:W-:Y:S01]  /*3b30*/  FFMA.FTZ R11, R4.reuse, R11, -R45 ;  /* 0x0000000b040b7223 */ /* 0x040fe2000001082d */
[----:B------:R-:W-:-:S05]  /*3b40*/  FFMA.FTZ R108, R4, R15, R108 ;  /* 0x0000000f046c7223 */ /* 0x000fca000001006c */
[----:B------:R-:W-:-:S07]  /*3b50*/  F2FP.BF16.F32.PACK_AB R4, R108, R11 ;  /* 0x0000000b6c04723e */ /* 0x000fce00000010ff */
.L_x_670:
[----:B------:R-:W-:Y:S05]  /*3b60*/  BSYNC B3 ;  /* 0x0000000000037941 */ /* 0x000fea0003800000 */
.L_x_669:
[----:B0-----:R4:W-:Y:S02]  /*3b70*/  ST.E.128 desc[UR40][R12.64], R4 ;  /* 0x000000040c007985 */ /* 0x0019e4000c101d28 */
.L_x_668:
[----:B------:R-:W-:Y:S05]  /*3b80*/  BSYNC B2 ;  /* 0x0000000000027941 */ /* 0x000fea0003800000 */
.L_x_667:
[----:B----4-:R-:W4:Y:S02]  /*3b90*/  LDL R4, [R1] ;  /* 0x0000000001047983 */ /* 0x010f240000100800 */
[----:B----4-:R-:W-:-:S13]  /*3ba0*/  LOP3.LUT P2, RZ, R4, 0x1, RZ, 0xc0, !PT ;  /* 0x0000000104ff7812 */ /* 0x010fda000784c0ff */
        /* <DEDUP_REMOVED lines=8> */
[----:B------:R-:W-:Y:S01]  /*3c30*/  SHF.R.U64 R11, R40, 0x10, R41 ;  /* 0x00000010280b7819 */ /* 0x000fe20000001229 */
[C---:B0-----:R-:W-:Y:S01]  /*3c40*/  IMAD.U32 R40, R5.reuse, 0x10000, RZ ;  /* 0x0001000005287824 */ /* 0x041fe200078e00ff */
[----:B------:R-:W-:Y:S02]  /*3c50*/  PRMT R14, R100, 0x5432, R14 ;  /* 0x00005432640e7816 */ /* 0x000fe4000000000e */
[----:B------:R-:W-:Y:S02]  /*3c60*/  PRMT R11, R112, 0x5410, R11 ;  /* 0x00005410700b7816 */ /* 0x000fe4000000000b */
[----:B------:R-:W-:Y:S02]  /*3c70*/  SHF.R.U32.HI R45, RZ, 0x10, R43 ;  /* 0x00000010ff2d7819 */ /* 0x000fe4000001162b */
[----:B------:R-:W-:-:S02]  /*3c80*/  LOP3.LUT R15, R5, 0xffff0000, RZ, 0xc0, !PT ;  /* 0xffff0000050f7812 */ /* 0x000fc400078ec0ff */
[C---:B------:R-:W-:Y:S01]  /*3c90*/  LOP3.LUT R43, R14.reuse, 0xffff0000, RZ, 0xc0, !PT ;  /* 0xffff00000e2b7812 */ /* 0x040fe200078ec0ff */
[----:B------:R-:W-:Y:S01]  /*3ca0*/  IMAD.U32 R14, R14, 0x10000, RZ ;  /* 0x000100000e0e7824 */ /* 0x000fe200078e00ff */
[C---:B------:R-:W-:Y:S01]  /*3cb0*/  LOP3.LUT R42, R11.reuse, 0xffff0000, RZ, 0xc0, !PT ;  /* 0xffff00000b2a7812 */ /* 0x040fe200078ec0ff */
[----:B------:R-:W-:Y:S01]  /*3cc0*/  IMAD.U32 R11, R11, 0x10000, RZ ;  /* 0x000100000b0b7824 */ /* 0x000fe200078e00ff */
[----:B------:R-:W-:Y:S01]  /*3cd0*/  SHF.R.U32.HI R41, RZ, 0x10, R41 ;  /* 0x00000010ff297819 */ /* 0x000fe20000011629 */
[CC--:B------:R-:W-:Y:S02]  /*3ce0*/  FMUL.FTZ R5, R15.reuse, R43.reuse ;  /* 0x0000002b0f057220 */ /* 0x0c0fe40000410000 */
[-C--:B------:R-:W-:Y:S01]  /*3cf0*/  FMUL.FTZ R44, R15, R42.reuse ;  /* 0x0000002a0f2c7220 */ /* 0x080fe20000410000 */
[----:B------:R-:W-:Y:S02]  /*3d00*/  IMAD.U32 R15, R6, 0x10000, RZ ;  /* 0x00010000060f7824 */ /* 0x000fe400078e00ff */
[C---:B------:R-:W-:Y:S01]  /*3d10*/  FFMA.FTZ R5, R40.reuse, R42, -R5 ;  /* 0x0000002a28057223 */ /* 0x040fe20000010805 */
[----:B------:R-:W-:Y:S01]  /*3d20*/  PRMT R42, R113, 0x5410, R41 ;  /* 0x00005410712a7816 */ /* 0x000fe20000000029 */
[----:B------:R-:W-:Y:S01]  /*3d30*/  FFMA.FTZ R40, R40, R43, R44 ;  /* 0x0000002b28287223 */ /* 0x000fe2000001002c */
[----:B------:R-:W-:-:S02]  /*3d40*/  PRMT R43, R114, 0x5410, R45 ;  /* 0x00005410722b7816 */ /* 0x000fc4000000002d */
[----:B------:R-:W-:Y:S01]  /*3d50*/  LOP3.LUT R41, R6, 0xffff0000, RZ, 0xc0, !PT ;  /* 0xffff000006297812 */ /* 0x000fe200078ec0ff */
[C---:B------:R-:W-:Y:S01]  /*3d60*/  IMAD.U32 R44, R42.reuse, 0x10000, RZ ;  /* 0x000100002a2c7824 */ /* 0x040fe200078e00ff */
[----:B------:R-:W-:Y:S01]  /*3d70*/  LOP3.LUT R42, R42, 0xffff0000, RZ, 0xc0, !PT ;  /* 0xffff00002a2a7812 */ /* 0x000fe200078ec0ff */
[----:B------:R-:W-:Y:S01]  /*3d80*/  IMAD.U32 R46, R43, 0x10000, RZ ;  /* 0x000100002b2e7824 */ /* 0x000fe200078e00ff */
[----:B------:R-:W-:-:S03]  /*3d90*/  F2FP.BF16.F32.PACK_AB R5, R40, R5 ;  /* 0x000000052805723e */ /* 0x000fc600000010ff */
[C---:B------:R-:W-:Y:S01]  /*3da0*/  FMUL.FTZ R6, R41.reuse, R46 ;  /* 0x0000002e29067220 */ /* 0x040fe20000410000 */
[----:B------:R-:W-:-:S03]  /*3db0*/  FMUL.FTZ R41, R41, R44 ;  /* 0x0000002c29297220 */ /* 0x000fc60000410000 */
[C---:B------:R-:W-:Y:S01]  /*3dc0*/  FFMA.FTZ R6, R15.reuse, R44, -R6 ;  /* 0x0000002c0f067223 */ /* 0x040fe20000010806 */
[----:B------:R-:W-:Y:S01]  /*3dd0*/  FFMA.FTZ R15, R15, R46, R41 ;  /* 0x0000002e0f0f7223 */ /* 0x000fe20000010029 */
[----:B------:R-:W-:Y:S02]  /*3de0*/  LOP3.LUT R44, R43, 0xffff0000, RZ, 0xc0, !PT ;  /* 0xffff00002b2c7812 */ /* 0x000fe400078ec0ff */
[C---:B------:R-:W-:Y:S01]  /*3df0*/  LOP3.LUT R41, R7.reuse, 0xffff0000, RZ, 0xc0, !PT ;  /* 0xffff000007297812 */ /* 0x040fe200078ec0ff */
[----:B------:R-:W-:Y:S01]  /*3e00*/  IMAD.U32 R7, R7, 0x10000, RZ ;  /* 0x0001000007077824 */ /* 0x000fe200078e00ff */
[----:B------:R-:W-:-:S03]  /*3e10*/  F2FP.BF16.F32.PACK_AB R6, R15, R6 ;  /* 0x000000060f06723e */ /* 0x000fc600000010ff */
[C---:B------:R-:W-:Y:S01]  /*3e20*/  FMUL.FTZ R46, R41.reuse, R44 ;  /* 0x0000002c292e7220 */ /* 0x040fe20000410000 */
[----:B------:R-:W-:-:S03]  /*3e30*/  FMUL.FTZ R41, R41, R42 ;  /* 0x0000002a29297220 */ /* 0x000fc60000410000 */
[C---:B------:R-:W-:Y:S01]  /*3e40*/  FFMA.FTZ R46, R7.reuse, R42, -R46 ;  /* 0x0000002a072e7223 */ /* 0x040fe2000001082e */
[----:B------:R-:W-:Y:S01]  /*3e50*/  FFMA.FTZ R43, R7, R44, R41 ;  /* 0x0000002c072b7223 */ /* 0x000fe20000010029 */
[C---:B------:R-:W-:Y:S01]  /*3e60*/  LOP3.LUT R7, R4.reuse, 0xffff0000, RZ, 0xc0, !PT ;  /* 0xffff000004077812 */ /* 0x040fe200078ec0ff */
[----:B------:R-:W-:-:S04]  /*3e70*/  IMAD.U32 R4, R4, 0x10000, RZ ;  /* 0x0001000004047824 */ /* 0x000fc800078e00ff */
[C---:B------:R-:W-:Y:S01]  /*3e80*/  FMUL.FTZ R41, R7.reuse, R14 ;  /* 0x0000000e07297220 */ /* 0x040fe20000410000 */
[----:B------:R-:W-:-:S03]  /*3e90*/  FMUL.FTZ R7, R7, R11 ;  /* 0x0000000b07077220 */ /* 0x000fc60000410000 */
[C---:B------:R-:W-:Y:S01]  /*3ea0*/  FFMA.FTZ R41, R4.reuse, R11, -R41 ;  /* 0x0000000b04297223 */ /* 0x040fe20000010829 */
[----:B------:R-:W-:Y:S01]  /*3eb0*/  FFMA.FTZ R4, R4, R14, R7 ;  /* 0x0000000e04047223 */ /* 0x000fe20000010007 */
[----:B------:R-:W-:-:S04]  /*3ec0*/  F2FP.BF16.F32.PACK_AB R7, R43, R46 ;  /* 0x0000002e2b07723e */ /* 0x000fc800000010ff */
[----:B------:R-:W-:-:S07]  /*3ed0*/  F2FP.BF16.F32.PACK_AB R4, R4, R41 ;  /* 0x000000290404723e */ /* 0x000fce00000010ff */
.L_x_672:
[----:B------:R-:W-:Y:S05]  /*3ee0*/  BSYNC B2 ;  /* 0x0000000000027941 */ /* 0x000fea0003800000 */
.L_x_671:
[----:B0-----:R4:W-:Y:S02]  /*3ef0*/  ST.E.128 desc[UR40][R12.64], R4 ;  /* 0x000000040c007985 */ /* 0x0019e4000c101d28 */
.L_x_666:
[----:B------:R-:W-:Y:S05]  /*3f00*/  BSYNC B1 ;  /* 0x0000000000017941 */ /* 0x000fea0003800000 */
.L_x_665:
[----:B------:R-:W-:-:S03]  /*3f10*/  UMOV UR4, 0xffffffff ;  /* 0xffffffff00047882 */ /* 0x000fc60000000000 */
[----:B------:R-:W-:Y:S05]  /*3f20*/  BRA.DIV UR4, `(.L_x_673) ;  /* 0x0000016e04bc7947 */ /* 0x000fea000b800000 */
[----:B-1----:R-:W1:Y:S04]  /*3f30*/  SHFL.IDX PT, R97, R97, 0x1, 0x1c1f ;  /* 0x003c1f0061617f89 */ /* 0x002e6800000e0000 */
[----:B---3--:R3:W0:Y:S02]  /*3f40*/  SHFL.IDX PT, R14, R96, 0x1, 0x1c1f ;  /* 0x003c1f00600e7f89 */ /* 0x00862400000e0000 */
.L_x_928:
[----:B------:R-:W-:Y:S05]  /*3f50*/  @P4 BRA `(.L_x_674) ;  /* 0x0000002000204947 */ /* 0x000fea0003800000 */
[----:B------:R-:W-:Y:S04]  /*3f60*/  BSSY B1, `(.L_x_675) ;  /* 0x0000038000017945 */ /* 0x000fe80003800000 */
[----:B------:R-:W-:Y:S05]  /*3f70*/  @P1 BRA `(.L_x_676) ;  /* 0x0000000000d81947 */ /* 0x000fea0003800000 */
[----:B----4-:R4:W2:Y:S01]  /*3f80*/  LDS.128 R4, [R98+0x2000] ;  /* 0x0020000062047984 */ /* 0x0108a20000000c00 */
[C---:B0-----:R-:W-:Y:S01]  /*3f90*/  LEA R12, P2, R16.reuse, R14, 0x1 ;  /* 0x0000000e100c7211 */ /* 0x041fe200078408ff */
[----:B------:R-:W-:Y:S03]  /*3fa0*/  BSSY B2, `(.L_x_677) ;  /* 0x0000032000027945 */ /* 0x000fe60003800000 */
[----:B-1----:R-:W-:Y:S02]  /*3fb0*/  LEA.HI.X R13, R16, R97, R17, 0x1, P2 ;  /* 0x00000061100d7211 */ /* 0x002fe400010f0c11 */
[----:B------:R-:W-:-:S13]  /*3fc0*/  ISETP.GE.AND P2, PT, R22, R88, PT ;  /* 0x000000581600720c */ /* 0x000fda0003f46270 */
[----:B----4-:R-:W-:Y:S05]  /*3fd0*/  @P2 BRA `(.L_x_678) ;  /* 0x0000000000b82947 */ /* 0x010fea0003800000 */
[----:B------:R-:W-:Y:S01]  /*3fe0*/  SHF.R.U64 R40, R36, 0x10, R37 ;  /* 0x0000001024287819 */ /* 0x000fe20000001225 */
[----:B--2---:R-:W-:Y:S01]  /*3ff0*/  IMAD.U32 R11, R6, 0x10000, RZ ;  /* 0x00010000060b7824 */ /* 0x004fe200078e00ff */
[--C-:B------:R-:W-:Y:S02]  /*4000*/  SHF.R.U64 R36, R38, 0x10, R39.reuse ;  /* 0x0000001026247819 */ /* 0x100fe40000001227 */
[----:B------:R-:W-:Y:S02]  /*4010*/  SHF.R.U32.HI R39, RZ, 0x10, R39 ;  /* 0x00000010ff277819 */ /* 0x000fe40000011627 */
[----:B------:R-:W-:Y:S02]  /*4020*/  PRMT R105, R105, 0x5410, R36 ;  /* 0x0000541069697816 */ /* 0x000fe40000000024 */
[----:B------:R-:W-:Y:S02]  /*4030*/  SHF.R.U32.HI R37, RZ, 0x10, R37 ;  /* 0x00000010ff257819 */ /* 0x000fe40000011625 */
[----:B------:R-:W-:-:S02]  /*4040*/  PRMT R107, R107, 0x5410, R40 ;  /* 0x000054106b6b7816 */ /* 0x000fc40000000028 */
[----:B------:R-:W-:Y:S02]  /*4050*/  PRMT R106, R106, 0x5410, R39 ;  /* 0x000054106a6a7816 */ /* 0x000fe40000000027 */
[----:B------:R-:W-:Y:S02]  /*4060*/  LOP3.LUT R36, R5, 0xffff0000, RZ, 0xc0, !PT ;  /* 0xffff000005247812 */ /* 0x000fe400078ec0ff */
[----:B------:R-:W-:Y:S01]  /*4070*/  LOP3.LUT R39, R105, 0xffff0000, RZ, 0xc0, !PT ;  /* 0xffff000069277812 */ /* 0x000fe200078ec0ff */
[----:B------:R-:W-:Y:S01]  /*4080*/  IMAD.U32 R42, R106, 0x10000, RZ ;  /* 0x000100006a2a7824 */ /* 0x000fe200078e00ff */
[----:B------:R-:W-:Y:S01]  /*4090*/  PRMT R104, R104, 0x5410, R37 ;  /* 0x0000541068687816 */ /* 0x000fe20000000025 */
[----:B------:R-:W-:Y:S01]  /*40a0*/  IMAD.U32 R37, R5, 0x10000, RZ ;  /* 0x0001000005257824 */ /* 0x000fe200078e00ff */
[----:B------:R-:W-:Y:S01]  /*40b0*/  LOP3.LUT R38, R107, 0xffff0000, RZ, 0xc0, !PT ;  /* 0xffff00006b267812 */ /* 0x000fe200078ec0ff */
[----:B------:R-:W-:Y:S01]  /*40c0*/  FMUL.FTZ R44, R36, R39 ;  /* 0x00000027242c7220 */ /* 0x000fe20000410000 */
[----:B------:R-:W-:Y:S01]  /*40d0*/  LOP3.LUT R15, R6, 0xffff0000, RZ, 0xc0, !PT ;  /* 0xffff0000060f7812 */ /* 0x000fe200078ec0ff */
[----:B------:R-:W-:Y:S01]  /*40e0*/  IMAD.U32 R40, R104, 0x10000, RZ ;  /* 0x0001000068287824 */ /* 0x000fe200078e00ff */
[----:B------:R-:W-:Y:S01]  /*40f0*/  LOP3.LUT R6, R7, 0xffff0000, RZ, 0xc0, !PT ;  /* 0xffff000007067812 */ /* 0x000fe200078ec0ff */
[----:B------:R-:W-:Y:S01]  /*4100*/  FMUL.FTZ R46, R36, R38 ;  /* 0x00000026242e7220 */ /* 0x000fe20000410000 */
[C---:B------:R-:W-:Y:S01]  /*4110*/  IMAD.U32 R5, R4.reuse, 0x10000, RZ ;  /* 0x0001000004057824 */ /* 0x040fe200078e00ff */
[----:B------:R-:W-:Y:S01]  /*4120*/  LOP3.LUT R36, R4, 0xffff0000, RZ, 0xc0, !PT ;  /* 0xffff000004247812 */ /* 0x000fe200078ec0ff */
[----:B---3--:R-:W-:Y:S01]  /*4130*/  FMUL.FTZ R96, R15, R42 ;  /* 0x0000002a0f607220 */ /* 0x008fe20000410000 */
[----:B------:R-:W-:Y:S01]  /*4140*/  FFMA.FTZ R4, R37, R38, -R44 ;  /* 0x0000002625047223 */ /* 0x000fe2000001082c */
[-C--:B------:R-:W-:Y:S01]  /*4150*/  FMUL.FTZ R38, R15, R40.reuse ;  /* 0x000000280f267220 */ /* 0x080fe20000410000 */
[----:B------:R-:W-:Y:S01]  /*4160*/  LOP3.LUT R106, R106, 0xffff0000, RZ, 0xc0, !PT ;  /* 0xffff00006a6a7812 */ /* 0x000fe200078ec0ff */
[----:B------:R-:W-:Y:S01]  /*4170*/  IMAD.U32 R105, R105, 0x10000, RZ ;  /* 0x0001000069697824 */ /* 0x000fe200078e00ff */
[----:B------:R-:W-:Y:S01]  /*4180*/  LOP3.LUT R104, R104, 0xffff0000, RZ, 0xc0, !PT ;  /* 0xffff000068687812 */ /* 0x000fe200078ec0ff */
[----:B------:R-:W-:Y:S01]  /*4190*/  FFMA.FTZ R96, R11, R40, -R96 ;  /* 0x000000280b607223 */ /* 0x000fe20000010860 */
[----:B------:R-:W-:-:S02]  /*41a0*/  IMAD.U32 R107, R107, 0x10000, RZ ;  /* 0x000100006b6b7824 */ /* 0x000fc400078e00ff */
[----:B------:R-:W-:Y:S01]  /*41b0*/  FFMA.FTZ R11, R11, R42, R38 ;  /* 0x0000002a0b0b7223 */ /* 0x000fe20000010026 */
[C---:B------:R-:W-:Y:S01]  /*41c0*/  FMUL.FTZ R38, R6.reuse, R106 ;  /* 0x0000006a06267220 */ /* 0x040fe20000410000 */
[----:B------:R-:W-:Y:S01]  /*41d0*/  FMUL.FTZ R15, R6, R104 ;  /* 0x00000068060f7220 */ /* 0x000fe20000410000 */
[C---:B------:R-:W-:Y:S01]  /*41e0*/  FMUL.FTZ R6, R36.reuse, R105 ;  /* 0x0000006924067220 */ /* 0x040fe20000410000 */
[----:B------:R-:W-:Y:S01]  /*41f0*/  FFMA.FTZ R37, R37, R39, R46 ;  /* 0x0000002725257223 */ /* 0x000fe2000001002e */
[-C--:B------:R-:W-:Y:S01]  /*4200*/  FMUL.FTZ R36, R36, R107.reuse ;  /* 0x0000006b24247220 */ /* 0x080fe20000410000 */
[----:B------:R-:W-:Y:S02]  /*4210*/  IMAD.U32 R7, R7, 0x10000, RZ ;  /* 0x0001000007077824 */ /* 0x000fe400078e00ff */
[----:B------:R-:W-:Y:S01]  /*4220*/  FFMA.FTZ R6, R5, R107, -R6 ;  /* 0x0000006b05067223 */ /* 0x000fe20000010806 */
[----:B------:R-:W-:Y:S01]  /*4230*/  F2FP.BF16.F32.PACK_AB R96, R11, R96 ;  /* 0x000000600b60723e */ /* 0x000fe200000010ff */
[----:B------:R-:W-:Y:S01]  /*4240*/  FFMA.FTZ R5, R5, R105, R36 ;  /* 0x0000006905057223 */ /* 0x000fe20000010024 */
[C---:B------:R-:W-:Y:S01]  /*4250*/  FFMA.FTZ R38, R7.reuse, R104, -R38 ;  /* 0x0000006807267223 */ /* 0x040fe20000010826 */
[----:B------:R-:W-:Y:S01]  /*4260*/  FFMA.FTZ R15, R7, R106, R15 ;  /* 0x0000006a070f7223 */ /* 0x000fe2000001000f */
[----:B------:R-:W-:-:S02]  /*4270*/  F2FP.BF16.F32.PACK_AB R37, R37, R4 ;  /* 0x000000042525723e */ /* 0x000fc400000010ff */
[----:B------:R-:W-:Y:S01]  /*4280*/  F2FP.BF16.F32.PACK_AB R4, R5, R6 ;  /* 0x000000060504723e */ /* 0x000fe200000010ff */
[----:B------:R-:W-:Y:S01]  /*4290*/  IMAD.MOV.U32 R6, RZ, RZ, R96 ;  /* 0x000000ffff067224 */ /* 0x000fe200078e0060 */
[----:B------:R-:W-:Y:S01]  /*42a0*/  F2FP.BF16.F32.PACK_AB R7, R15, R38 ;  /* 0x000000260f07723e */ /* 0x000fe200000010ff */
[----:B------:R-:W-:-:S07]  /*42b0*/  IMAD.MOV.U32 R5, RZ, RZ, R37 ;  /* 0x000000ffff057224 */ /* 0x000fce00078e0025 */
.L_x_678:
[----:B------:R-:W-:Y:S05]  /*42c0*/  BSYNC B2 ;  /* 0x0000000000027941 */ /* 0x000fea0003800000 */
.L_x_677:
[----:B--2---:R0:W-:Y:S02]  /*42d0*/  ST.E.128 desc[UR40][R12.64], R4 ;  /* 0x000000040c007985 */ /* 0x0041e4000c101d28 */
.L_x_676:
[----:B------:R-:W-:Y:S05]  /*42e0*/  BSYNC B1 ;  /* 0x0000000000017941 */ /* 0x000fea0003800000 */
.L_x_675:
[----:B0---4-:R-:W4:Y:S02]  /*42f0*/  LDL R4, [R1] ;  /* 0x0000000001047983 */ /* 0x011f240000100800 */
[----:B----4-:R-:W-:-:S13]  /*4300*/  LOP3.LUT P2, RZ, R4, 0x1, RZ, 0xc0, !PT ;  /* 0x0000000104ff7812 */ /* 0x010fda000784c0ff */
[----:B------:R-:W-:Y:S05]  /*4310*/  @P2 BRA `(.L_x_674) ;  /* 0x0000001c00302947 */ /* 0x000fea0003800000 */
[----:B------:R0:W4:Y:S01]  /*4320*/  LDS.128 R4, [R89+0x2000] ;  /* 0x0020000059047984 */ /* 0x0001220000000c00 */
[C---:B------:R-:W-:Y:S01]  /*4330*/  LEA R12, P2, R2.reuse, R14, 0x1 ;  /* 0x0000000e020c7211 */ /* 0x040fe200078408ff */
[----:B------:R-:W-:Y:S03]  /*4340*/  BSSY B1, `(.L_x_679) ;  /* 0x0000032000017945 */ /* 0x000fe60003800000 */
[----:B-1----:R-:W-:Y:S02]  /*4350*/  LEA.HI.X R13, R2, R97, R202, 0x1, P2 ;  /* 0x00000061020d7211 */ /* 0x002fe400010f0cca */
[----:B------:R-:W-:-:S13]  /*4360*/  ISETP.GE.AND P2, PT, R205, R88, PT ;  /* 0x00000058cd00720c */ /* 0x000fda0003f46270 */
[----:B0-----:R-:W-:Y:S05]  /*4370*/  @P2 BRA `(.L_x_680) ;  /* 0x0000000000b82947 */ /* 0x001fea0003800000 */
[--C-:B------:R-:W-:Y:S01]  /*4380*/  SHF.R.U64 R37, R32, 0x10, R33.reuse ;  /* 0x0000001020257819 */ /* 0x100fe20000001221 */
[----:B----4-:R-:W-:Y:S01]  /*4390*/  IMAD.U32 R11, R6, 0x10000, RZ ;  /* 0x00010000060b7824 */ /* 0x010fe200078e00ff */
[----:B------:R-:W-:Y:S01]  /*43a0*/  SHF.R.U32.HI R36, RZ, 0x10, R33 ;  /* 0x00000010ff247819 */ /* 0x000fe20000011621 */
[----:B------:R-:W-:Y:S01]  /*43b0*/  IMAD.U32 R15, R7, 0x10000, RZ ;  /* 0x00010000070f7824 */ /* 0x000fe200078e00ff */
[--C-:B------:R-:W-:Y:S02]  /*43c0*/  SHF.R.U64 R33, R34, 0x10, R35.reuse ;  /* 0x0000001022217819 */ /* 0x100fe40000001223 */
[----:B------:R-:W-:Y:S02]  /*43d0*/  SHF.R.U32.HI R34, RZ, 0x10, R35 ;  /* 0x00000010ff227819 */ /* 0x000fe40000011623 */
[----:B------:R-:W-:Y:S02]  /*43e0*/  PRMT R101, R101, 0x5410, R36 ;  /* 0x0000541065657816 */ /* 0x000fe40000000024 */
[----:B------:R-:W-:-:S02]  /*43f0*/  PRMT R103, R103, 0x5410, R34 ;  /* 0x0000541067677816 */ /* 0x000fc40000000022 */
[----:B------:R-:W-:Y:S01]  /*4400*/  LOP3.LUT R14, R6, 0xffff0000, RZ, 0xc0, !PT ;  /* 0xffff0000060e7812 */ /* 0x000fe200078ec0ff */
[----:B------:R-:W-:Y:S01]  /*4410*/  IMAD.U32 R34, R101, 0x10000, RZ ;  /* 0x0001000065227824 */ /* 0x000fe200078e00ff */
[----:B------:R-:W-:Y:S01]  /*4420*/  PRMT R100, R100, 0x5410, R37 ;  /* 0x0000541064647816 */ /* 0x000fe20000000025 */
[----:B------:R-:W-:Y:S01]  /*4430*/  IMAD.U32 R36, R103, 0x10000, RZ ;  /* 0x0001000067247824 */ /* 0x000fe200078e00ff */
[----:B------:R-:W-:Y:S01]  /*4440*/  PRMT R102, R102, 0x5410, R33 ;  /* 0x0000541066667816 */ /* 0x000fe20000000021 */
[----:B------:R-:W-:Y:S01]  /*4450*/  IMAD.U32 R6, R5, 0x10000, RZ ;  /* 0x0001000005067824 */ /* 0x000fe200078e00ff */
[----:B------:R-:W-:Y:S01]  /*4460*/  LOP3.LUT R32, R7, 0xffff0000, RZ, 0xc0, !PT ;  /* 0xffff000007207812 */ /* 0x000fe200078ec0ff */
[C---:B------:R-:W-:Y:S01]  /*4470*/  FMUL.FTZ R40, R14.reuse, R36 ;  /* 0x000000240e287220 */ /* 0x040fe20000410000 */
[----:B------:R-:W-:Y:S01]  /*4480*/  LOP3.LUT R7, R5, 0xffff0000, RZ, 0xc0, !PT ;  /* 0xffff000005077812 */ /* 0x000fe200078ec0ff */
[-C--:B------:R-:W-:Y:S01]  /*4490*/  FMUL.FTZ R14, R14, R34.reuse ;  /* 0x000000220e0e7220 */ /* 0x080fe20000410000 */
[----:B------:R-:W-:Y:S01]  /*44a0*/  LOP3.LUT R35, R102, 0xffff0000, RZ, 0xc0, !PT ;  /* 0xffff000066237812 */ /* 0x000fe200078ec0ff */
[----:B------:R-:W-:Y:S01]  /*44b0*/  FFMA.FTZ R40, R11, R34, -R40 ;  /* 0x000000220b287223 */ /* 0x000fe20000010828 */
[----:B------:R-:W-:Y:S01]  /*44c0*/  LOP3.LUT R33, R100, 0xffff0000, RZ, 0xc0, !PT ;  /* 0xffff000064217812 */ /* 0x000fe200078ec0ff */
[C---:B------:R-:W-:Y:S01]  /*44d0*/  IMAD.U32 R5, R4.reuse, 0x10000, RZ ;  /* 0x0001000004057824 */ /* 0x040fe200078e00ff */
[----:B------:R-:W-:Y:S01]  /*44e0*/  LOP3.LUT R103, R103, 0xffff0000, RZ, 0xc0, !PT ;  /* 0xffff000067677812 */ /* 0x000fe200078ec0ff */
[----:B------:R-:W-:Y:S01]  /*44f0*/  FFMA.FTZ R11, R11, R36, R14 ;  /* 0x000000240b0b7223 */ /* 0x000fe2000001000e */
[----:B------:R-:W-:Y:S01]  /*4500*/  LOP3.LUT R101, R101, 0xffff0000, RZ, 0xc0, !PT ;  /* 0xffff000065657812 */ /* 0x000fe200078ec0ff */
[C---:B------:R-:W-:Y:S01]  /*4510*/  FMUL.FTZ R37, R7.reuse, R35 ;  /* 0x0000002307257220 */ /* 0x040fe20000410000 */
[----:B------:R-:W-:Y:S01]  /*4520*/  FMUL.FTZ R38, R7, R33 ;  /* 0x0000002107267220 */ /* 0x000fe20000410000 */
[----:B------:R-:W-:Y:S01]  /*4530*/  LOP3.LUT R4, R4, 0xffff0000, RZ, 0xc0, !PT ;  /* 0xffff000004047812 */ /* 0x000fe200078ec0ff */
[----:B------:R-:W-:Y:S01]  /*4540*/  FMUL.FTZ R14, R32, R103 ;  /* 0x00000067200e7220 */ /* 0x000fe20000410000 */
[----:B------:R-:W-:-:S02]  /*4550*/  IMAD.U32 R102, R102, 0x10000, RZ ;  /* 0x0001000066667824 */ /* 0x000fc400078e00ff */
[----:B------:R-:W-:Y:S01]  /*4560*/  FMUL.FTZ R32, R32, R101 ;  /* 0x0000006520207220 */ /* 0x000fe20000410000 */
[----:B------:R-:W-:Y:S02]  /*4570*/  IMAD.U32 R100, R100, 0x10000, RZ ;  /* 0x0001000064647824 */ /* 0x000fe400078e00ff */
[C---:B------:R-:W-:Y:S01]  /*4580*/  FFMA.FTZ R37, R6.reuse, R33, -R37 ;  /* 0x0000002106257223 */ /* 0x040fe20000010825 */
[----:B------:R-:W-:Y:S01]  /*4590*/  FFMA.FTZ R38, R6, R35, R38 ;  /* 0x0000002306267223 */ /* 0x000fe20000010026 */
[C---:B------:R-:W-:Y:S01]  /*45a0*/  FFMA.FTZ R14, R15.reuse, R101, -R14 ;  /* 0x000000650f0e7223 */ /* 0x040fe2000001080e */
[C---:B------:R-:W-:Y:S01]  /*45b0*/  FMUL.FTZ R6, R4.reuse, R102 ;  /* 0x0000006604067220 */ /* 0x040fe20000410000 */
[----:B------:R-:W-:Y:S01]  /*45c0*/  FMUL.FTZ R7, R4, R100 ;  /* 0x0000006404077220 */ /* 0x000fe20000410000 */
[----:B------:R-:W-:Y:S01]  /*45d0*/  FFMA.FTZ R15, R15, R103, R32 ;  /* 0x000000670f0f7223 */ /* 0x000fe20000010020 */
[----:B------:R-:W-:Y:S01]  /*45e0*/  F2FP.BF16.F32.PACK_AB R11, R11, R40 ;  /* 0x000000280b0b723e */ /* 0x000fe200000010ff */
[C---:B------:R-:W-:Y:S01]  /*45f0*/  FFMA.FTZ R6, R5.reuse, R100, -R6 ;  /* 0x0000006405067223 */ /* 0x040fe20000010806 */
[----:B------:R-:W-:Y:S01]  /*4600*/  FFMA.FTZ R7, R5, R102, R7 ;  /* 0x0000006605077223 */ /* 0x000fe20000010007 */
[----:B------:R-:W-:-:S02]  /*4610*/  F2FP.BF16.F32.PACK_AB R5, R38, R37 ;  /* 0x000000252605723e */ /* 0x000fc400000010ff */
[----:B------:R-:W-:Y:S02]  /*4620*/  F2FP.BF16.F32.PACK_AB R14, R15, R14 ;  /* 0x0000000e0f0e723e */ /* 0x000fe400000010ff */
[----:B------:R-:W-:Y:S01]  /*4630*/  F2FP.BF16.F32.PACK_AB R4, R7, R6 ;  /* 0x000000060704723e */ /* 0x000fe200000010ff */
[----:B------:R-:W-:Y:S02]  /*4640*/  IMAD.MOV.U32 R6, RZ, RZ, R11 ;  /* 0x000000ffff067224 */ /* 0x000fe400078e000b */
[----:B------:R-:W-:-:S07]  /*4650*/  IMAD.MOV.U32 R7, RZ, RZ, R14 ;  /* 0x000000ffff077224 */ /* 0x000fce00078e000e */
.L_x_680:
[----:B------:R-:W-:Y:S05]  /*4660*/  BSYNC B1 ;  /* 0x0000000000017941 */ /* 0x000fea0003800000 */
.L_x_679:
[----:B----4-:R0:W-:Y:S01]  /*4670*/  ST.E.128 desc[UR40][R12.64], R4 ;  /* 0x000000040c007985 */ /* 0x0101e2000c101d28 */
[----:B------:R-:W-:Y:S05]  /*4680*/  BRA `(.L_x_674) ;  /* 0x0000001800547947 */ /* 0x000fea0003800000 */
.L_x_656:
[----:B------:R-:W-:Y:S01]  /*4690*/  VIADD R12, R200, 0x40 ;  /* 0x00000040c80c7836 */ /* 0x000fe20000000000 */
[----:B------:R-:W-:-:S04]  /*46a0*/  CS2R R34, SRZ ;  /* 0x0000000000227805 */ /* 0x000fc8000001ff00 */
[----:B------:R-:W-:-:S04]  /*46b0*/  ISETP.GE.AND P2, PT, R12, R94, PT ;  /* 0x0000005e0c00720c */ /* 0x000fc80003f46270 */
[----:B------:R-:W-:-:S13]  /*46c0*/  ISETP.GE.OR P2, PT, R16, R88, P2 ;  /* 0x000000581000720c */ /* 0x000fda0001746670 */
[----:B------:R-:W-:Y:S01]  /*46d0*/  @!P2 IADD3 R5, P3, P4, R20, R4, R51 ;  /* 0x000000041405a210 */ /* 0x000fe20007c7e033 */
[----:B------:R-:W0:Y:S03]  /*46e0*/  @!P2 LDC.64 R14, c[0x0][0x3e8] ;  /* 0x0000fa00ff0eab82 */ /* 0x000e260000000a00 */
[----:B------:R-:W-:Y:S02]  /*46f0*/  @!P2 IADD3.X R32, R66, R100, R29, P3, P4 ;  /* 0x000000644220a210 */ /* 0x000fe40001fe841d */
[----:B------:R-:W-:-:S04]  /*4700*/  @!P2 IADD3 R38, P3, P4, R54, R6, R59 ;  /* 0x000000063626a210 */ /* 0x000fc80007c7e03b */
[----:B------:R-:W-:Y:S02]  /*4710*/  @!P2 IADD3.X R39, R68, R11, R58, P3, P4 ;  /* 0x0000000b4427a210 */ /* 0x000fe40001fe843a */
[----:B------:R-:W-:-:S04]  /*4720*/  ISETP.GE.AND P3, PT, R200, R94, PT ;  /* 0x0000005ec800720c */ /* 0x000fc80003f66270 */
[----:B------:R-:W-:-:S13]  /*4730*/  ISETP.GE.OR P3, PT, R16, R88, P3 ;  /* 0x000000581000720c */ /* 0x000fda0001f66670 */
[----:B------:R-:W1:Y:S01]  /*4740*/  @!P3 LDC.64 R12, c[0x0][0x3e8] ;  /* 0x0000fa00ff0cbb82 */ /* 0x000e620000000a00 */
[----:B------:R-:W-:-:S05]  /*4750*/  @!P3 IADD3 R4, P4, R20, R4, RZ ;  /* 0x000000041404b210 */ /* 0x000fca0007f9e0ff */
[----:B------:R-:W-:Y:S02]  /*4760*/  @!P3 IMAD.X R7, R100, 0x1, R66, P4 ;  /* 0x000000016407b824 */ /* 0x000fe400020e0642 */
[----:B------:R-:W2:Y:S01]  /*4770*/  @!P3 LDC.64 R36, c[0x0][0x400] ;  /* 0x00010000ff24bb82 */ /* 0x000ea20000000a00 */
[----:B-1----:R-:W-:-:S04]  /*4780*/  @!P3 LEA R12, P4, R4, R12, 0x1 ;  /* 0x0000000c040cb211 */ /* 0x002fc800078808ff */
[----:B------:R-:W-:Y:S02]  /*4790*/  @!P3 LEA.HI.X R13, R4, R13, R7, 0x1, P4 ;  /* 0x0000000d040db211 */ /* 0x000fe400020f0c07 */
[----:B------:R-:W-:-:S05]  /*47a0*/  @!P3 IADD3 R6, P4, R54, R6, RZ ;  /* 0x000000063606b210 */ /* 0x000fca0007f9e0ff */
[----:B------:R-:W-:Y:S01]  /*47b0*/  @!P3 IMAD.X R11, R11, 0x1, R68, P4 ;  /* 0x000000010b0bb824 */ /* 0x000fe200020e0644 */
[----:B--2---:R-:W-:-:S04]  /*47c0*/  @!P3 LEA R36, P4, R6, R36, 0x1 ;  /* 0x000000240624b211 */ /* 0x004fc800078808ff */
[----:B------:R-:W-:Y:S02]  /*47d0*/  @!P3 LEA.HI.X R37, R6, R37, R11, 0x1, P4 ;  /* 0x000000250625b211 */ /* 0x000fe400020f0c0b */
[----:B------:R-:W-:Y:S02]  /*47e0*/  CS2R R6, SRZ ;  /* 0x0000000000067805 */ /* 0x000fe4000001ff00 */
[----:B0-----:R-:W-:-:S04]  /*47f0*/  @!P2 LEA R14, P4, R5, R14, 0x1 ;  /* 0x0000000e050ea211 */ /* 0x001fc800078808ff */
[----:B------:R-:W-:Y:S02]  /*4800*/  @!P2 LEA.HI.X R15, R5, R15, R32, 0x1, P4 ;  /* 0x0000000f050fa211 */ /* 0x000fe400020f0c20 */
[----:B------:R-:W-:Y:S02]  /*4810*/  CS2R R4, SRZ ;  /* 0x0000000000047805 */ /* 0x000fe4000001ff00 */
[----:B------:R-:W-:-:S04]  /*4820*/  CS2R R32, SRZ ;  /* 0x0000000000207805 */ /* 0x000fc8000001ff00 */
[----:B------:R0:W2:Y:S04]  /*4830*/  @!P3 LDG.E.128 R4, desc[UR40][R12.64] ;  /* 0x000000280c04b981 */ /* 0x0000a8000c1e1d00 */
[----:B------:R1:W3:Y:S01]  /*4840*/  @!P3 LDG.E.128 R32, desc[UR40][R36.64] ;  /* 0x000000282420b981 */ /* 0x0002e2000c1e1d00 */
[----:B0-----:R-:W0:Y:S01]  /*4850*/  @!P2 LDC.64 R12, c[0x0][0x400] ;  /* 0x00010000ff0cab82 */ /* 0x001e220000000a00 */
[----:B-1----:R-:W-:Y:S02]  /*4860*/  CS2R R36, SRZ ;  /* 0x0000000000247805 */ /* 0x002fe4000001ff00 */
[----:B------:R-:W-:Y:S02]  /*4870*/  CS2R R42, SRZ ;  /* 0x00000000002a7805 */ /* 0x000fe4000001ff00 */
[----:B------:R-:W-:-:S02]  /*4880*/  CS2R R40, SRZ ;  /* 0x0000000000287805 */ /* 0x000fc4000001ff00 */
[----:B0-----:R-:W-:-:S04]  /*4890*/  @!P2 LEA R12, P3, R38, R12, 0x1 ;  /* 0x0000000c260ca211 */ /* 0x001fc800078608ff */
[----:B------:R-:W-:Y:S02]  /*48a0*/  @!P2 LEA.HI.X R13, R38, R13, R39, 0x1, P3 ;  /* 0x0000000d260da211 */ /* 0x000fe400018f0c27 */
[----:B------:R-:W-:-:S03]  /*48b0*/  CS2R R38, SRZ ;  /* 0x0000000000267805 */ /* 0x000fc6000001ff00 */
[----:B------:R0:W4:Y:S04]  /*48c0*/  @!P2 LDG.E.128 R40, desc[UR40][R12.64] ;  /* 0x000000280c28a981 */ /* 0x000128000c1e1d00 */
[----:B------:R1:W5:Y:S01]  /*48d0*/  @!P2 LDG.E.128 R36, desc[UR40][R14.64] ;  /* 0x000000280e24a981 */ /* 0x000362000c1e1d00 */
[----:B------:R-:W-:Y:S02]  /*48e0*/  ISETP.NE.AND P3, PT, R206, 0x3, PT ;  /* 0x00000003ce00780c */ /* 0x000fe40003f65270 */
[----:B------:R-:W-:Y:S01]  /*48f0*/  ISETP.GE.AND P2, PT, R16, R88, PT ;  /* 0x000000581000720c */ /* 0x000fe20003f46270 */
[----:B--2---:R-:W-:Y:S02]  /*4900*/  IMAD.MOV.U32 R11, RZ, RZ, R6 ;  /* 0x000000ffff0b7224 */ /* 0x004fe400078e0006 */
[----:B------:R-:W-:-:S02]  /*4910*/  IMAD.MOV.U32 R44, RZ, RZ, R7 ;  /* 0x000000ffff2c7224 */ /* 0x000fc400078e0007 */
[----:B------:R-:W-:Y:S01]  /*4920*/  IMAD.MOV.U32 R46, RZ, RZ, R5 ;  /* 0x000000ffff2e7224 */ /* 0x000fe200078e0005 */
[----:B------:R-:W-:Y:S01]  /*4930*/  PRMT R109, R109, 0x5410, R11 ;  /* 0x000054106d6d7816 */ /* 0x000fe2000000000b */
[----:B---3--:R-:W-:Y:S01]  /*4940*/  IMAD.MOV.U32 R11, RZ, RZ, R34 ;  /* 0x000000ffff0b7224 */ /* 0x008fe200078e0022 */
[----:B------:R-:W-:Y:S01]  /*4950*/  PRMT R107, R44, 0x7610, R107 ;  /* 0x000076102c6b7816 */ /* 0x000fe2000000006b */
[----:B0-----:R-:W-:Y:S01]  /*4960*/  IMAD.MOV.U32 R12, RZ, RZ, R35 ;  /* 0x000000ffff0c7224 */ /* 0x001fe200078e0023 */
[----:B------:R-:W-:Y:S01]  /*4970*/  PRMT R106, R46, 0x7610, R106 ;  /* 0x000076102e6a7816 */ /* 0x000fe2000000006a */
[----:B------:R-:W-:Y:S02]  /*4980*/  IMAD.MOV.U32 R13, RZ, RZ, R32 ;  /* 0x000000ffff0d7224 */ /* 0x000fe400078e0020 */
[----:B-1----:R-:W-:Y:S01]  /*4990*/  IMAD.MOV.U32 R14, RZ, RZ, R33 ;  /* 0x000000ffff0e7224 */ /* 0x002fe200078e0021 */
[----:B------:R-:W-:Y:S02]  /*49a0*/  PRMT R117, R11, 0x7610, R117 ;  /* 0x000076100b757816 */ /* 0x000fe40000000075 */
[----:B------:R-:W-:-:S02]  /*49b0*/  PRMT R107, R107, 0x5410, R12 ;  /* 0x000054106b6b7816 */ /* 0x000fc4000000000c */
[----:B------:R-:W-:Y:S02]  /*49c0*/  PRMT R110, R110, 0x5410, R13 ;  /* 0x000054106e6e7816 */ /* 0x000fe4000000000d */
[----:B------:R-:W-:Y:S01]  /*49d0*/  PRMT R106, R106, 0x5410, R14 ;  /* 0x000054106a6a7816 */ /* 0x000fe2000000000e */
[----:B------:R-:W-:-:S05]  /*49e0*/  IMAD.MOV.U32 R45, RZ, RZ, R4 ;  /* 0x000000ffff2d7224 */ /* 0x000fca00078e0004 */
[----:B------:R-:W-:Y:S01]  /*49f0*/  PRMT R118, R45, 0x7610, R118 ;  /* 0x000076102d767816 */ /* 0x000fe20000000076 */
[----:B-----5:R-:W-:Y:S02]  /*4a00*/  IMAD.MOV.U32 R11, RZ, RZ, R38 ;  /* 0x000000ffff0b7224 */ /* 0x020fe400078e0026 */
[----:B------:R-:W-:Y:S02]  /*4a10*/  IMAD.MOV.U32 R12, RZ, RZ, R39 ;  /* 0x000000ffff0c7224 */ /* 0x000fe400078e0027 */
[----:B------:R-:W-:Y:S02]  /*4a20*/  IMAD.MOV.U32 R13, RZ, RZ, R36 ;  /* 0x000000ffff0d7224 */ /* 0x000fe400078e0024 */
[----:B------:R-:W-:Y:S01]  /*4a30*/  IMAD.MOV.U32 R14, RZ, RZ, R37 ;  /* 0x000000ffff0e7224 */ /* 0x000fe200078e0025 */
[----:B------:R-:W-:Y:S01]  /*4a40*/  PRMT R109, R11, 0x7610, R109 ;  /* 0x000076100b6d7816 */ /* 0x000fe2000000006d */
[----:B----4-:R-:W-:Y:S01]  /*4a50*/  IMAD.MOV.U32 R11, RZ, RZ, R42 ;  /* 0x000000ffff0b7224 */ /* 0x010fe200078e002a */
        /* <DEDUP_REMOVED lines=12> */
.L_x_681:
[----:B------:R-:W-:Y:S01]  /*4b20*/  IMAD R87, R18, 0x8, R19 ;  /* 0x0000000812577824 */ /* 0x000fe200078e0213 */
[----:B------:R-:W-:Y:S01]  /*4b30*/  SHF.L.U32 R95, R204, 0x1f, RZ ;  /* 0x0000001fcc5f7819 */ /* 0x000fe200000006ff */
[----:B------:R-:W0:Y:S01]  /*4b40*/  LDC R98, c[0x0][0x2f4] ;  /* 0x0000bd00ff627b82 */ /* 0x000e220000000800 */
[----:B------:R-:W-:Y:S02]  /*4b50*/  BSSY B1, `(.L_x_682) ;  /* 0x0000003000017945 */ /* 0x000fe40003800000 */
[----:B------:R-:W1:Y:S02]  /*4b60*/  SYNCS.PHASECHK.TRANS64.TRYWAIT P4, [R87+URZ+0x22890], R95 ;  /* 0x0228905f570075a7 */ /* 0x000e64000808017f */
[----:B-1----:R-:W-:Y:S05]  /*4b70*/  @!P4 BRA `(.L_x_683) ;  /* 0x0000016000f0c947 */ /* 0x002fea0003800000 */
.L_x_929:
[----:B------:R-:W-:Y:S05]  /*4b80*/  BSYNC B1 ;  /* 0x0000000000017941 */ /* 0x000fea0003800000 */
.L_x_682:
[----:B------:R-:W-:Y:S01]  /*4b90*/  UMOV UR4, 0xffffffff ;  /* 0xffffffff00047882 */ /* 0x000fe20000000000 */
[----:B0-----:R-:W-:Y:S02]  /*4ba0*/  IMAD.IADD R102, R98, 0x1, -R61 ;  /* 0x0000000162667824 */ /* 0x001fe400078e0a3d */
[----:B------:R-:W-:Y:S05]  /*4bb0*/  BRA.DIV UR4, `(.L_x_684) ;  /* 0x0000016204f47947 */ /* 0x000fea000b800000 */
[----:B------:R0:W2:Y:S04]  /*4bc0*/  SHFL.IDX PT, R99, R97, RZ, 0x1c1f ;  /* 0x001c1fff61637589 */ /* 0x0000a800000e0000 */
[----:B------:R0:W3:Y:S02]  /*4bd0*/  SHFL.IDX PT, R100, R96, RZ, 0x1c1f ;  /* 0x001c1fff60647589 */ /* 0x0000e400000e0000 */
.L_x_933:
[----:B------:R-:W-:Y:S01]  /*4be0*/  ISETP.GE.OR P4, PT, R200, R94, P1 ;  /* 0x0000005ec800720c */ /* 0x000fe20000f86670 */
[----:B------:R-:W-:-:S12]  /*4bf0*/  BSSY B1, `(.L_x_685) ;  /* 0x0000077000017945 */ /* 0x000fd80003800000 */
[----:B------:R-:W-:Y:S05]  /*4c00*/  @P4 BRA `(.L_x_686) ;  /* 0x0000000400d44947 */ /* 0x000fea0003800000 */
[----:B------:R-:W4:Y:S01]  /*4c10*/  LDL R14, [R1+0x1c] ;  /* 0x00001c00010e7983 */ /* 0x000f220000100800 */
[----:B------:R-:W-:Y:S01]  /*4c20*/  SEL R11, R61, R102, !P0 ;  /* 0x000000663d0b7207 */ /* 0x000fe20004000000 */
[----:B------:R-:W-:Y:S01]  /*4c30*/  BSSY B2, `(.L_x_687) ;  /* 0x000006c000027945 */ /* 0x000fe20003800000 */
[C---:B---3--:R-:W-:Y:S02]  /*4c40*/  LEA R88, P4, R70.reuse, R100, 0x1 ;  /* 0x0000006446587211 */ /* 0x048fe400078808ff */
[----:B------:R-:W-:Y:S02]  /*4c50*/  SHF.R.S32.HI R12, RZ, 0x1f, R11 ;  /* 0x0000001fff0c7819 */ /* 0x000fe4000001140b */
[----:B--2---:R-:W-:Y:S02]  /*4c60*/  LEA.HI.X R89, R70, R99, R72, 0x1, P4 ;  /* 0x0000006346597211 */ /* 0x004fe400020f0c48 */
[----:B------:R-:W-:-:S04]  /*4c70*/  LEA.HI R12, R12, R11, RZ, 0x4 ;  /* 0x0000000b0c0c7211 */ /* 0x000fc800078f20ff */
[----:B------:R-:W-:Y:S01]  /*4c80*/  LEA.HI.SX32 R11, R12, R69, 0x1c ;  /* 0x000000450c0b7211 */ /* 0x000fe200078fe2ff */
[----:B------:R-:W-:-:S04]  /*4c90*/  IMAD R12, R18, 0x1800, R85 ;  /* 0x00001800120c7824 */ /* 0x000fc800078e0255 */
[----:B------:R-:W-:Y:S02]  /*4ca0*/  IMAD.SHL.U32 R11, R11, 0x8, RZ ;  /* 0x000000080b0b7824 */ /* 0x000fe400078e00ff */
[----:B------:R-:W-:-:S03]  /*4cb0*/  IMAD R12, R12, 0x2, R19 ;  /* 0x000000020c0c7824 */ /* 0x000fc600078e0213 */
[----:B------:R-:W-:-:S04]  /*4cc0*/  LOP3.LUT R13, R73, 0x38, R11, 0xf8, !PT ;  /* 0x00000038490d7812 */ /* 0x000fc800078ef80b */
[----:B------:R-:W-:-:S05]  /*4cd0*/  LOP3.LUT R13, R13, R76, RZ, 0x3c, !PT ;  /* 0x0000004c0d0d7212 */ /* 0x000fca00078e3cff */
[----:B----4-:R-:W-:-:S04]  /*4ce0*/  IMAD R13, R14, 0x200, R13 ;  /* 0x000002000e0d7824 */ /* 0x010fc800078e020d */
[----:B------:R-:W-:Y:S02]  /*4cf0*/  IMAD R44, R18, 0x1800, R13 ;  /* 0x00001800122c7824 */ /* 0x000fe400078e020d */
[----:B------:R-:W2:Y:S02]  /*4d00*/  LDS.128 R12, [R12+0x1c400] ;  /* 0x01c400000c0c7984 */ /* 0x000ea40000000c00 */
[----:B------:R-:W-:-:S06]  /*4d10*/  IMAD R44, R44, 0x2, R19 ;  /* 0x000000022c2c7824 */ /* 0x000fcc00078e0213 */
[----:B------:R-:W3:Y:S01]  /*4d20*/  LDS.128 R44, [R44+0x1c400] ;  /* 0x01c400002c2c7984 */ /* 0x000ee20000000c00 */
[----:B------:R-:W-:Y:S05]  /*4d30*/  @P2 BRA `(.L_x_688) ;  /* 0x00000004006c2947 */ /* 0x000fea0003800000 */
[----:B------:R-:W-:Y:S01]  /*4d40*/  SHF.R.U64 R101, R4, 0x10, R5 ;  /* 0x0000001004657819 */ /* 0x000fe20000001205 */
[----:B---3--:R-:W-:Y:S01]  /*4d50*/  IMAD.U32 R108, R45, 0x10000, RZ ;  /* 0x000100002d6c7824 */ /* 0x008fe200078e00ff */
[----:B------:R-:W-:Y:S02]  /*4d60*/  SHF.R.U64 R4, R6, 0x10, R7 ;  /* 0x0000001006047819 */ /* 0x000fe40000001207 */
[----:B------:R-:W-:Y:S02]  /*4d70*/  SHF.R.U32.HI R6, RZ, 0x10, R33 ;  /* 0x00000010ff067819 */ /* 0x000fe40000011621 */
[----:B------:R-:W-:Y:S02]  /*4d80*/  SHF.R.U32.HI R105, RZ, 0x10, R5 ;  /* 0x00000010ff697819 */ /* 0x000fe40000011605 */
[----:B------:R-:W-:Y:S02]  /*4d90*/  PRMT R6, R106, 0x5432, R6 ;  /* 0x000054326a067816 */ /* 0x000fe40000000006 */
[----:B------:R-:W-:-:S02]  /*4da0*/  SHF.R.U32.HI R103, RZ, 0x10, R7 ;  /* 0x00000010ff677819 */ /* 0x000fc40000011607 */
[----:B------:R-:W-:Y:S01]  /*4db0*/  SHF.R.U64 R104, R32, 0x10, R33 ;  /* 0x0000001020687819 */ /* 0x000fe20000001221 */
[----:B------:R-:W-:Y:S01]  /*4dc0*/  IMAD.U32 R33, R6, 0x10000, RZ ;  /* 0x0001000006217824 */ /* 0x000fe200078e00ff */
[----:B------:R-:W-:Y:S01]  /*4dd0*/  PRMT R7, R106, 0x5410, R105 ;  /* 0x000054106a077816 */ /* 0x000fe20000000069 */
[----:B--2---:R-:W-:Y:S01]  /*4de0*/  IMAD.U32 R106, R13, 0x10000, RZ ;  /* 0x000100000d6a7824 */ /* 0x004fe200078e00ff */
[--C-:B------:R-:W-:Y:S01]  /*4df0*/  SHF.R.U64 R5, R34, 0x10, R35.reuse ;  /* 0x0000001022057819 */ /* 0x100fe20000001223 */
[----:B------:R-:W-:Y:S01]  /*4e00*/  FMUL.FTZ R105, R108, R33 ;  /* 0x000000216c697220 */ /* 0x000fe20000410000 */
[----:B------:R-:W-:Y:S01]  /*4e10*/  SHF.R.U32.HI R34, RZ, 0x10, R35 ;  /* 0x00000010ff227819 */ /* 0x000fe20000011623 */
[C---:B------:R-:W-:Y:S01]  /*4e20*/  IMAD.U32 R35, R7.reuse, 0x10000, RZ ;  /* 0x0001000007237824 */ /* 0x040fe200078e00ff */
[----:B------:R-:W-:Y:S02]  /*4e30*/  LOP3.LUT R6, R6, 0xffff0000, RZ, 0xc0, !PT ;  /* 0xffff000006067812 */ /* 0x000fe400078ec0ff */
[----:B------:R-:W-:Y:S01]  /*4e40*/  LOP3.LUT R7, R7, 0xffff0000, RZ, 0xc0, !PT ;  /* 0xffff000007077812 */ /* 0x000fe200078ec0ff */
[-C--:B------:R-:W-:Y:S01]  /*4e50*/  FMUL.FTZ R108, R108, R35.reuse ;  /* 0x000000236c6c7220 */ /* 0x080fe20000410000 */
[----:B------:R-:W-:Y:S01]  /*4e60*/  FFMA.FTZ R32, R106, R35, -R105 ;  /* 0x000000236a207223 */ /* 0x000fe20000010869 */
[----:B------:R-:W-:Y:S01]  /*4e70*/  LOP3.LUT R35, R45, 0xffff0000, RZ, 0xc0, !PT ;  /* 0xffff00002d237812 */ /* 0x000fe200078ec0ff */
[----:B------:R-:W-:-:S02]  /*4e80*/  IMAD.U32 R105, R15, 0x10000, RZ ;  /* 0x000100000f697824 */ /* 0x000fc400078e00ff */
[----:B------:R-:W-:Y:S01]  /*4e90*/  FFMA.FTZ R33, R106, R33, R108 ;  /* 0x000000216a217223 */ /* 0x000fe2000001006c */
[----:B------:R-:W-:Y:S02]  /*4ea0*/  PRMT R45, R107, 0x5432, R34 ;  /* 0x000054326b2d7816 */ /* 0x000fe40000000022 */
[----:B------:R-:W-:Y:S01]  /*4eb0*/  LOP3.LUT R13, R13, 0xffff0000, RZ, 0xc0, !PT ;  /* 0xffff00000d0d7812 */ /* 0x000fe200078ec0ff */
[C---:B------:R-:W-:Y:S01]  /*4ec0*/  FMUL.FTZ R106, R35.reuse, R6 ;  /* 0x00000006236a7220 */ /* 0x040fe20000410000 */
[-C--:B------:R-:W-:Y:S01]  /*4ed0*/  FMUL.FTZ R35, R35, R7.reuse ;  /* 0x0000000723237220 */ /* 0x080fe20000410000 */
[----:B------:R-:W-:Y:S01]  /*4ee0*/  PRMT R103, R107, 0x5410, R103 ;  /* 0x000054106b677816 */ /* 0x000fe20000000067 */
[----:B------:R-:W-:Y:S02]  /*4ef0*/  IMAD.U32 R107, R47, 0x10000, RZ ;  /* 0x000100002f6b7824 */ /* 0x000fe400078e00ff */
[----:B------:R-:W-:Y:S01]  /*4f00*/  FFMA.FTZ R7, R13, R7, -R106 ;  /* 0x000000070d077223 */ /* 0x000fe2000001086a */
[----:B------:R-:W-:-:S02]  /*4f10*/  IMAD.U32 R34, R45, 0x10000, RZ ;  /* 0x000100002d227824 */ /* 0x000fc400078e00ff */
[----:B------:R-:W-:Y:S01]  /*4f20*/  FFMA.FTZ R6, R13, R6, R35 ;  /* 0x000000060d067223 */ /* 0x000fe20000010023 */
[----:B------:R-:W-:Y:S02]  /*4f30*/  PRMT R13, R118, 0x5410, R101 ;  /* 0x00005410760d7816 */ /* 0x000fe40000000065 */
[----:B------:R-:W-:Y:S01]  /*4f40*/  PRMT R101, R110, 0x5432, R104 ;  /* 0x000054326e657816 */ /* 0x000fe20000000068 */
[----:B------:R-:W-:Y:S02]  /*4f50*/  IMAD.U32 R104, R103, 0x10000, RZ ;  /* 0x0001000067687824 */ /* 0x000fe400078e00ff */
[----:B------:R-:W-:Y:S01]  /*4f60*/  FMUL.FTZ R106, R107, R34 ;  /* 0x000000226b6a7220 */ /* 0x000fe20000410000 */
[----:B------:R-:W-:Y:S02]  /*4f70*/  LOP3.LUT R45, R45, 0xffff0000, RZ, 0xc0, !PT ;  /* 0xffff00002d2d7812 */ /* 0x000fe400078ec0ff */
[----:B------:R-:W-:Y:S01]  /*4f80*/  LOP3.LUT R108, R47, 0xffff0000, RZ, 0xc0, !PT ;  /* 0xffff00002f6c7812 */ /* 0x000fe200078ec0ff */
[-C--:B------:R-:W-:Y:S01]  /*4f90*/  FFMA.FTZ R35, R105, R104.reuse, -R106 ;  /* 0x0000006869237223 */ /* 0x080fe2000001086a */
[----:B------:R-:W-:Y:S01]  /*4fa0*/  LOP3.LUT R103, R103, 0xffff0000, RZ, 0xc0, !PT ;  /* 0xffff000067677812 */ /* 0x000fe200078ec0ff */
[----:B------:R-:W-:Y:S01]  /*4fb0*/  FMUL.FTZ R107, R107, R104 ;  /* 0x000000686b6b7220 */ /* 0x000fe20000410000 */
[----:B------:R-:W-:Y:S01]  /*4fc0*/  LOP3.LUT R106, R15, 0xffff0000, RZ, 0xc0, !PT ;  /* 0xffff00000f6a7812 */ /* 0x000fe200078ec0ff */
[----:B------:R-:W-:Y:S01]  /*4fd0*/  FMUL.FTZ R15, R108, R45 ;  /* 0x0000002d6c0f7220 */ /* 0x000fe20000410000 */
[----:B------:R-:W-:-:S02]  /*4fe0*/  IMAD.U32 R47, R101, 0x10000, RZ ;  /* 0x00010000652f7824 */ /* 0x000fc400078e00ff */
[-C--:B------:R-:W-:Y:S01]  /*4ff0*/  FMUL.FTZ R108, R108, R103.reuse ;  /* 0x000000676c6c7220 */ /* 0x080fe20000410000 */
[----:B------:R-:W-:Y:S01]  /*5000*/  PRMT R5, R117, 0x5410, R5 ;  /* 0x0000541075057816 */ /* 0x000fe20000000005 */
[C---:B------:R-:W-:Y:S01]  /*5010*/  FFMA.FTZ R104, R106.reuse, R103, -R15 ;  /* 0x000000676a687223 */ /* 0x040fe2000001080f */
[----:B------:R-:W-:Y:S02]  /*5020*/  IMAD.U32 R103, R13, 0x10000, RZ ;  /* 0x000100000d677824 */ /* 0x000fe400078e00ff */
[----:B------:R-:W-:Y:S01]  /*5030*/  FFMA.FTZ R15, R106, R45, R108 ;  /* 0x0000002d6a0f7223 */ /* 0x000fe2000001006c */
[----:B------:R-:W-:Y:S01]  /*5040*/  IMAD.U32 R108, R44, 0x10000, RZ ;  /* 0x000100002c6c7824 */ /* 0x000fe200078e00ff */
[----:B------:R-:W-:Y:S01]  /*5050*/  PRMT R4, R109, 0x5432, R4 ;  /* 0x000054326d047816 */ /* 0x000fe20000000004 */
[----:B------:R-:W-:Y:S02]  /*5060*/  IMAD.U32 R106, R12, 0x10000, RZ ;  /* 0x000100000c6a7824 */ /* 0x000fe400078e00ff */
[----:B------:R-:W-:Y:S01]  /*5070*/  FFMA.FTZ R34, R105, R34, R107 ;  /* 0x0000002269227223 */ /* 0x000fe2000001006b */
[C---:B------:R-:W-:Y:S01]  /*5080*/  FMUL.FTZ R45, R108.reuse, R47 ;  /* 0x0000002f6c2d7220 */ /* 0x040fe20000410000 */
[----:B------:R-:W-:Y:S01]  /*5090*/  FMUL.FTZ R108, R108, R103 ;  /* 0x000000676c6c7220 */ /* 0x000fe20000410000 */
[----:B------:R-:W-:-:S02]  /*50a0*/  F2FP.BF16.F32.PACK_AB R35, R104, R35 ;  /* 0x000000236823723e */ /* 0x000fc400000010ff */
[----:B------:R-:W-:Y:S01]  /*50b0*/  FFMA.FTZ R45, R106, R103, -R45 ;  /* 0x000000676a2d7223 */ /* 0x000fe2000001082d */
[----:B------:R-:W-:Y:S01]  /*50c0*/  LOP3.LUT R103, R44, 0xffff0000, RZ, 0xc0, !PT ;  /* 0xffff00002c677812 */ /* 0x000fe200078ec0ff */
[----:B------:R-:W-:Y:S01]  /*50d0*/  FFMA.FTZ R47, R106, R47, R108 ;  /* 0x0000002f6a2f7223 */ /* 0x000fe2000001006c */
[----:B------:R-:W-:Y:S01]  /*50e0*/  LOP3.LUT R44, R101, 0xffff0000, RZ, 0xc0, !PT ;  /* 0xffff0000652c7812 */ /* 0x000fe200078ec0ff */
[----:B------:R-:W-:Y:S01]  /*50f0*/  IMAD.U32 R108, R46, 0x10000, RZ ;  /* 0x000100002e6c7824 */ /* 0x000fe200078e00ff */
[----:B------:R-:W-:Y:S01]  /*5100*/  LOP3.LUT R106, R13, 0xffff0000, RZ, 0xc0, !PT ;  /* 0xffff00000d6a7812 */ /* 0x000fe200078ec0ff */
[----:B------:R-:W-:Y:S01]  /*5110*/  IMAD.U32 R101, R4, 0x10000, RZ ;  /* 0x0001000004657824 */ /* 0x000fe200078e00ff */
[----:B------:R-:W-:Y:S01]  /*5120*/  LOP3.LUT R13, R12, 0xffff0000, RZ, 0xc0, !PT ;  /* 0xffff00000c0d7812 */ /* 0x000fe200078ec0ff */
[C---:B------:R-:W-:Y:S01]  /*5130*/  FMUL.FTZ R12, R103.reuse, R44 ;  /* 0x0000002c670c7220 */ /* 0x040fe20000410000 */
[----:B------:R-:W-:Y:S01]  /*5140*/  LOP3.LUT R46, R46, 0xffff0000, RZ, 0xc0, !PT ;  /* 0xffff00002e2e7812 */ /* 0x000fe200078ec0ff */
[-C--:B------:R-:W-:Y:S01]  /*5150*/  FMUL.FTZ R103, R103, R106.reuse ;  /* 0x0000006a67677220 */ /* 0x080fe20000410000 */
[----:B------:R-:W-:Y:S01]  /*5160*/  F2FP.BF16.F32.PACK_AB R6, R6, R33 ;  /* 0x000000210606723e */ /* 0x000fe200000010ff */
[----:B------:R-:W-:Y:S01]  /*5170*/  FFMA.FTZ R12, R13, R106, -R12 ;  /* 0x0000006a0d0c7223 */ /* 0x000fe2000001080c */
[----:B------:R-:W-:-:S02]  /*5180*/  IMAD.U32 R106, R14, 0x10000, RZ ;  /* 0x000100000e6a7824 */ /* 0x000fc400078e00ff */
[----:B------:R-:W-:Y:S01]  /*5190*/  FFMA.FTZ R44, R13, R44, R103 ;  /* 0x0000002c0d2c7223 */ /* 0x000fe20000010067 */
[C---:B------:R-:W-:Y:S01]  /*51a0*/  IMAD.U32 R13, R5.reuse, 0x10000, RZ ;  /* 0x00010000050d7824 */ /* 0x040fe200078e00ff */
[----:B------:R-:W-:Y:S02]  /*51b0*/  LOP3.LUT R5, R5, 0xffff0000, RZ, 0xc0, !PT ;  /* 0xffff000005057812 */ /* 0x000fe400078ec0ff */
[----:B------:R-:W-:Y:S01]  /*51c0*/  LOP3.LUT R14, R14, 0xffff0000, RZ, 0xc0, !PT ;  /* 0xffff00000e0e7812 */ /* 0x000fe200078ec0ff */
[C---:B------:R-:W-:Y:S01]  /*51d0*/  FMUL.FTZ R103, R108.reuse, R13 ;  /* 0x0000000d6c677220 */ /* 0x040fe20000410000 */
[-C--:B------:R-:W-:Y:S01]  /*51e0*/  FMUL.FTZ R108, R108, R101.reuse ;  /* 0x000000656c6c7220 */ /* 0x080fe20000410000 */
[----:B------:R-:W-:Y:S01]  /*51f0*/  F2FP.BF16.F32.PACK_AB R34, R15, R34 ;  /* 0x000000220f22723e */ /* 0x000fe200000010ff */
[----:B------:R-:W-:Y:S02]  /*5200*/  IMAD.MOV.U32 R15, RZ, RZ, R35 ;  /* 0x000000ffff0f7224 */ /* 0x000fe400078e0023 */
[C---:B------:R-:W-:Y:S01]  /*5210*/  FFMA.FTZ R103, R106.reuse, R101, -R103 ;  /* 0x000000656a677223 */ /* 0x040fe20000010867 */
[----:B------:R-:W-:Y:S01]  /*5220*/  FFMA.FTZ R108, R106, R13, R108 ;  /* 0x0000000d6a6c7223 */ /* 0x000fe2000001006c */
[----:B------:R-:W-:Y:S01]  /*5230*/  LOP3.LUT R13, R4, 0xffff0000, RZ, 0xc0, !PT ;  /* 0xffff0000040d7812 */ /* 0x000fe200078ec0ff */
[----:B------:R-:W-:Y:S01]  /*5240*/  FMUL.FTZ R101, R46, R5 ;  /* 0x000000052e657220 */ /* 0x000fe20000410000 */
[----:B------:R-:W-:Y:S01]  /*5250*/  F2FP.BF16.F32.PACK_AB R12, R12, R45 ;  /* 0x0000002d0c0c723e */ /* 0x000fe200000010ff */
[----:B------:R-:W-:Y:S01]  /*5260*/  IMAD.MOV.U32 R45, RZ, RZ, R6 ;  /* 0x000000ffff2d7224 */ /* 0x000fe200078e0006 */
[----:B------:R-:W-:Y:S01]  /*5270*/  F2FP.BF16.F32.PACK_AB R44, R44, R47 ;  /* 0x0000002f2c2c723e */ /* 0x000fe200000010ff */
[-C--:B------:R-:W-:Y:S01]  /*5280*/  FMUL.FTZ R46, R46, R13.reuse ;  /* 0x0000000d2e2e7220 */ /* 0x080fe20000410000 */
[----:B------:R-:W-:Y:S01]  /*5290*/  FFMA.FTZ R4, R14, R13, -R101 ;  /* 0x0000000d0e047223 */ /* 0x000fe20000010865 */
[----:B------:R-:W-:Y:S01]  /*52a0*/  F2FP.BF16.F32.PACK_AB R13, R7, R32 ;  /* 0x00000020070d723e */ /* 0x000fe200000010ff */
[----:B------:R-:W-:-:S02]  /*52b0*/  IMAD.MOV.U32 R47, RZ, RZ, R34 ;  /* 0x000000ffff2f7224 */ /* 0x000fc400078e0022 */
[----:B------:R-:W-:Y:S01]  /*52c0*/  FFMA.FTZ R5, R14, R5, R46 ;  /* 0x000000050e057223 */ /* 0x000fe2000001002e */
[----:B------:R-:W-:-:S04]  /*52d0*/  F2FP.BF16.F32.PACK_AB R14, R4, R103 ;  /* 0x00000067040e723e */ /* 0x000fc800000010ff */
[----:B------:R-:W-:-:S07]  /*52e0*/  F2FP.BF16.F32.PACK_AB R46, R5, R108 ;  /* 0x0000006c052e723e */ /* 0x000fce00000010ff */
.L_x_688:
[----:B------:R-:W-:Y:S05]  /*52f0*/  BSYNC B2 ;  /* 0x0000000000027941 */ /* 0x000fea0003800000 */
.L_x_687:
[----:B------:R-:W-:Y:S01]  /*5300*/  ISETP.GE.AND P4, PT, R11, R98, PT ;  /* 0x000000620b00720c */ /* 0x000fe20003f86270 */
[----:B------:R-:W-:Y:S01]  /*5310*/  IMAD.MOV.U32 R4, RZ, RZ, R100 ;  /* 0x000000ffff047224 */ /* 0x000fe200078e0064 */
[----:B--2---:R4:W-:Y:S01]  /*5320*/  ST.E.128 desc[UR40][R88.64], R12 ;  /* 0x0000000c58007985 */ /* 0x0049e2000c101d28 */
[----:B------:R-:W-:-:S10]  /*5330*/  IMAD.MOV.U32 R5, RZ, RZ, R99 ;  /* 0x000000ffff057224 */ /* 0x000fd400078e0063 */
[----:B------:R-:W-:-:S05]  /*5340*/  @!P4 IMAD.WIDE R4, R11, 0x2, R4 ;  /* 0x000000020b04c825 */ /* 0x000fca00078e0204 */
[----:B---3--:R4:W-:Y:S02]  /*5350*/  @!P4 ST.E.128 desc[UR40][R4.64], R44 ;  /* 0x0000002c0400c985 */ /* 0x0089e4000c101d28 */
.L_x_686:
[----:B------:R-:W-:Y:S05]  /*5360*/  BSYNC B1 ;  /* 0x0000000000017941 */ /* 0x000fea0003800000 */
.L_x_685:
[----:B------:R-:W-:-:S03]  /*5370*/  UMOV UR4, 0xffffffff ;  /* 0xffffffff00047882 */ /* 0x000fc60000000000 */
[----:B------:R-:W-:Y:S05]  /*5380*/  BRA.DIV UR4, `(.L_x_689) ;  /* 0x0000015e044c7947 */ /* 0x000fea000b800000 */
[----:B0-----:R-:W0:Y:S04]  /*5390*/  SHFL.IDX PT, R97, R97, 0x1, 0x1c1f ;  /* 0x003c1f0061617f89 */ /* 0x001e2800000e0000 */
[----:B------:R-:W0:Y:S02]  /*53a0*/  SHFL.IDX PT, R96, R96, 0x1, 0x1c1f ;  /* 0x003c1f0060607f89 */ /* 0x000e2400000e0000 */
.L_x_937:
[----:B----4-:R-:W-:-:S05]  /*53b0*/  VIADD R4, R200, 0x40 ;  /* 0x00000040c8047836 */ /* 0x010fca0000000000 */
[----:B------:R-:W-:-:S13]  /*53c0*/  ISETP.GE.OR P4, PT, R4, R94, P1 ;  /* 0x0000005e0400720c */ /* 0x000fda0000f86670 */
[----:B------:R-:W-:Y:S05]  /*53d0*/  @P4 BRA `(.L_x_674) ;  /* 0x0000000c00004947 */ /* 0x000fea0003800000 */
[----:B------:R-:W4:Y:S01]  /*53e0*/  LDL R6, [R1+0x20] ;  /* 0x0000200001067983 */ /* 0x000f220000100800 */
[----:B------:R-:W-:Y:S01]  /*53f0*/  SEL R102, R61, R102, !P0 ;  /* 0x000000663d667207 */ /* 0x000fe20004000000 */
[----:B------:R-:W-:Y:S01]  /*5400*/  VIADD R7, R200, 0x40 ;  /* 0x00000040c8077836 */ /* 0x000fe20000000000 */
[----:B0-----:R-:W-:Y:S01]  /*5410*/  LEA R32, P4, R70, R96, 0x1 ;  /* 0x0000006046207211 */ /* 0x001fe200078808ff */
[----:B------:R-:W-:Y:S01]  /*5420*/  VIADD R4, R200, 0x40 ;  /* 0x00000040c8047836 */ /* 0x000fe20000000000 */
[----:B------:R-:W-:Y:S01]  /*5430*/  SHF.R.S32.HI R5, RZ, 0x1f, R102 ;  /* 0x0000001fff057819 */ /* 0x000fe20000011466 */
[----:B------:R-:W-:Y:S01]  /*5440*/  IMAD.SHL.U32 R7, R7, 0x40, RZ ;  /* 0x0000004007077824 */ /* 0x000fe200078e00ff */
[----:B------:R-:W-:Y:S01]  /*5450*/  BSSY B1, `(.L_x_690) ;  /* 0x000006e000017945 */ /* 0x000fe20003800000 */
[----:B------:R-:W-:Y:S01]  /*5460*/  IMAD.SHL.U32 R4, R4, 0x40, RZ ;  /* 0x0000004004047824 */ /* 0x000fe200078e00ff */
[----:B------:R-:W-:Y:S02]  /*5470*/  LEA.HI R102, R5, R102, RZ, 0x4 ;  /* 0x0000006605667211 */ /* 0x000fe400078f20ff */
[----:B------:R-:W-:-:S02]  /*5480*/  LOP3.LUT R7, R7, 0x1c0, RZ, 0xc0, !PT ;  /* 0x000001c007077812 */ /* 0x000fc400078ec0ff */
[----:B------:R-:W-:Y:S02]  /*5490*/  LEA.HI.SX32 R11, R102, R69, 0x1c ;  /* 0x00000045660b7211 */ /* 0x000fe400078fe2ff */
[----:B------:R-:W-:Y:S02]  /*54a0*/  LOP3.LUT R4, R4, 0x1c0, RZ, 0xc0, !PT ;  /* 0x000001c004047812 */ /* 0x000fe400078ec0ff */
[----:B------:R-:W-:Y:S01]  /*54b0*/  SHF.R.U32.HI R7, RZ, 0x3, R7 ;  /* 0x00000003ff077819 */ /* 0x000fe20000011607 */
[----:B------:R-:W-:Y:S01]  /*54c0*/  IMAD.SHL.U32 R11, R11, 0x8, RZ ;  /* 0x000000080b0b7824 */ /* 0x000fe200078e00ff */
[----:B------:R-:W-:-:S04]  /*54d0*/  LEA.HI.X R33, R70, R97, R72, 0x1, P4 ;  /* 0x0000006146217211 */ /* 0x000fc800020f0c48 */
[----:B------:R-:W-:-:S04]  /*54e0*/  LOP3.LUT R4, R4, 0x38, R11, 0xf8, !PT ;  /* 0x0000003804047812 */ /* 0x000fc800078ef80b */
[----:B------:R-:W-:-:S05]  /*54f0*/  LOP3.LUT R4, R4, R7, RZ, 0x3c, !PT ;  /* 0x0000000704047212 */ /* 0x000fca00078e3cff */
[----:B----4-:R-:W-:Y:S02]  /*5500*/  IMAD.IADD R5, R6, 0x1, R4 ;  /* 0x0000000106057824 */ /* 0x010fe400078e0204 */
[C---:B------:R-:W-:Y:S02]  /*5510*/  IMAD R4, R18.reuse, 0x1800, R74 ;  /* 0x0000180012047824 */ /* 0x040fe400078e024a */
[----:B------:R-:W-:Y:S02]  /*5520*/  IMAD R6, R18, 0x1800, R5 ;  /* 0x0000180012067824 */ /* 0x000fe400078e0205 */
[--C-:B------:R-:W-:Y:S02]  /*5530*/  IMAD R4, R4, 0x2, R19.reuse ;  /* 0x0000000204047824 */ /* 0x100fe400078e0213 */
[----:B------:R-:W-:-:S04]  /*5540*/  IMAD R12, R6, 0x2, R19 ;  /* 0x00000002060c7824 */ /* 0x000fc800078e0213 */
[----:B------:R-:W0:Y:S04]  /*5550*/  LDS.128 R4, [R4+0x1c400] ;  /* 0x01c4000004047984 */ /* 0x000e280000000c00 */
[----:B------:R-:W4:Y:S01]  /*5560*/  LDS.128 R12, [R12+0x1c400] ;  /* 0x01c400000c0c7984 */ /* 0x000f220000000c00 */
[----:B------:R-:W-:Y:S05]  /*5570*/  @P2 BRA `(.L_x_691) ;  /* 0x00000004006c2947 */ /* 0x000fea0003800000 */
[----:B------:R-:W-:Y:S02]  /*5580*/  SHF.R.U32.HI R35, RZ, 0x10, R41 ;  /* 0x00000010ff237819 */ /* 0x000fe40000011629 */
[----:B------:R-:W-:Y:S02]  /*5590*/  SHF.R.U32.HI R34, RZ, 0x10, R37 ;  /* 0x00000010ff227819 */ /* 0x000fe40000011625 */
[----:B------:R-:W-:Y:S01]  /*55a0*/  PRMT R116, R116, 0x5410, R35 ;  /* 0x0000541074747816 */ /* 0x000fe20000000023 */
[----:B----4-:R-:W-:Y:S01]  /*55b0*/  IMAD.U32 R35, R13, 0x10000, RZ ;  /* 0x000100000d237824 */ /* 0x010fe200078e00ff */
[----:B------:R-:W-:Y:S02]  /*55c0*/  PRMT R115, R115, 0x5410, R34 ;  /* 0x0000541073737816 */ /* 0x000fe40000000022 */
[----:B------:R-:W-:Y:S01]  /*55d0*/  SHF.R.U64 R36, R36, 0x10, R37 ;  /* 0x0000001024247819 */ /* 0x000fe20000001225 */
[----:B------:R-:W-:Y:S01]  /*55e0*/  IMAD.U32 R44, R116, 0x10000, RZ ;  /* 0x00010000742c7824 */ /* 0x000fe200078e00ff */
[----:B------:R-:W-:Y:S01]  /*55f0*/  SHF.R.U32.HI R46, RZ, 0x10, R43 ;  /* 0x00000010ff2e7819 */ /* 0x000fe2000001162b */
[----:B------:R-:W-:Y:S01]  /*5600*/  IMAD.U32 R37, R115, 0x10000, RZ ;  /* 0x0001000073257824 */ /* 0x000fe200078e00ff */
[----:B------:R-:W-:Y:S01]  /*5610*/  SHF.R.U64 R41, R40, 0x10, R41 ;  /* 0x0000001028297819 */ /* 0x000fe20000001229 */
[-C--:B------:R-:W-:Y:S01]  /*5620*/  FMUL.FTZ R45, R35, R44.reuse ;  /* 0x0000002c232d7220 */ /* 0x080fe20000410000 */
[----:B------:R-:W-:Y:S01]  /*5630*/  SHF.R.U64 R34, R38, 0x10, R39 ;  /* 0x0000001026227819 */ /* 0x000fe20000001227 */
[----:B0-----:R-:W-:Y:S01]  /*5640*/  IMAD.U32 R38, R5, 0x10000, RZ ;  /* 0x0001000005267824 */ /* 0x001fe200078e00ff */
[----:B------:R-:W-:Y:S01]  /*5650*/  LOP3.LUT R40, R13, 0xffff0000, RZ, 0xc0, !PT ;  /* 0xffff00000d287812 */ /* 0x000fe200078ec0ff */
[-C--:B------:R-:W-:Y:S01]  /*5660*/  FMUL.FTZ R47, R35, R37.reuse ;  /* 0x00000025232f7220 */ /* 0x080fe20000410000 */
[----:B------:R-:W-:Y:S01]  /*5670*/  LOP3.LUT R116, R116, 0xffff0000, RZ, 0xc0, !PT ;  /* 0xffff000074747812 */ /* 0x000fe200078ec0ff */
[C---:B------:R-:W-:Y:S01]  /*5680*/  FFMA.FTZ R37, R38.reuse, R37, -R45 ;  /* 0x0000002526257223 */ /* 0x040fe2000001082d */
[----:B------:R-:W-:Y:S01]  /*5690*/  LOP3.LUT R115, R115, 0xffff0000, RZ, 0xc0, !PT ;  /* 0xffff000073737812 */ /* 0x000fe200078ec0ff */
[----:B------:R-:W-:Y:S01]  /*56a0*/  FFMA.FTZ R38, R38, R44, R47 ;  /* 0x0000002c26267223 */ /* 0x000fe2000001002f */
[----:B------:R-:W-:Y:S01]  /*56b0*/  SHF.R.U32.HI R39, RZ, 0x10, R39 ;  /* 0x00000010ff277819 */ /* 0x000fe20000011627 */
[----:B------:R-:W-:Y:S01]  /*56c0*/  IMAD.U32 R44, R15, 0x10000, RZ ;  /* 0x000100000f2c7824 */ /* 0x000fe200078e00ff */
[----:B------:R-:W-:-:S02]  /*56d0*/  PRMT R113, R113, 0x5410, R46 ;  /* 0x0000541071717816 */ /* 0x000fc4000000002e */
[----:B------:R-:W-:Y:S01]  /*56e0*/  SHF.R.U64 R35, R42, 0x10, R43 ;  /* 0x000000102a237819 */ /* 0x000fe2000000122b */
[CC--:B------:R-:W-:Y:S01]  /*56f0*/  FMUL.FTZ R42, R40.reuse, R116.reuse ;  /* 0x00000074282a7220 */ /* 0x0c0fe20000410000 */
[----:B------:R-:W-:Y:S01]  /*5700*/  LOP3.LUT R13, R5, 0xffff0000, RZ, 0xc0, !PT ;  /* 0xffff0000050d7812 */ /* 0x000fe200078ec0ff */
[-C--:B------:R-:W-:Y:S01]  /*5710*/  FMUL.FTZ R43, R40, R115.reuse ;  /* 0x00000073282b7220 */ /* 0x080fe20000410000 */
[----:B------:R-:W-:Y:S01]  /*5720*/  PRMT R110, R110, 0x5410, R39 ;  /* 0x000054106e6e7816 */ /* 0x000fe20000000027 */
[C---:B------:R-:W-:Y:S01]  /*5730*/  IMAD.U32 R46, R113.reuse, 0x10000, RZ ;  /* 0x00010000712e7824 */ /* 0x040fe200078e00ff */
[----:B------:R-:W-:Y:S01]  /*5740*/  LOP3.LUT R113, R113, 0xffff0000, RZ, 0xc0, !PT ;  /* 0xffff000071717812 */ /* 0x000fe200078ec0ff */
[C---:B------:R-:W-:Y:S01]  /*5750*/  FFMA.FTZ R40, R13.reuse, R115, -R42 ;  /* 0x000000730d287223 */ /* 0x040fe2000001082a */
[----:B------:R-:W-:Y:S01]  /*5760*/  FFMA.FTZ R13, R13, R116, R43 ;  /* 0x000000740d0d7223 */ /* 0x000fe2000001002b */
[C---:B------:R-:W-:Y:S01]  /*5770*/  IMAD.U32 R39, R12.reuse, 0x10000, RZ ;  /* 0x000100000c277824 */ /* 0x040fe200078e00ff */
[----:B------:R-:W-:Y:S01]  /*5780*/  LOP3.LUT R42, R12, 0xffff0000, RZ, 0xc0, !PT ;  /* 0xffff00000c2a7812 */ /* 0x000fe200078ec0ff */
[----:B------:R-:W-:-:S02]  /*5790*/  IMAD.U32 R45, R110, 0x10000, RZ ;  /* 0x000100006e2d7824 */ /* 0x000fc400078e00ff */
[-C--:B------:R-:W-:Y:S01]  /*57a0*/  FMUL.FTZ R12, R44, R46.reuse ;  /* 0x0000002e2c0c7220 */ /* 0x080fe20000410000 */
[C---:B------:R-:W-:Y:S01]  /*57b0*/  IMAD.U32 R43, R7.reuse, 0x10000, RZ ;  /* 0x00010000072b7824 */ /* 0x040fe200078e00ff */
[----:B------:R-:W-:Y:S01]  /*57c0*/  LOP3.LUT R110, R110, 0xffff0000, RZ, 0xc0, !PT ;  /* 0xffff00006e6e7812 */ /* 0x000fe200078ec0ff */
[-C--:B------:R-:W-:Y:S01]  /*57d0*/  FMUL.FTZ R47, R44, R45.reuse ;  /* 0x0000002d2c2f7220 */ /* 0x080fe20000410000 */
[----:B------:R-:W-:Y:S01]  /*57e0*/  LOP3.LUT R44, R7, 0xffff0000, RZ, 0xc0, !PT ;  /* 0xffff0000072c7812 */ /* 0x000fe200078ec0ff */
[----:B------:R-:W-:Y:S01]  /*57f0*/  FFMA.FTZ R12, R43, R45, -R12 ;  /* 0x0000002d2b0c7223 */ /* 0x000fe2000001080c */
[----:B------:R-:W-:Y:S01]  /*5800*/  LOP3.LUT R45, R15, 0xffff0000, RZ, 0xc0, !PT ;  /* 0xffff00000f2d7812 */ /* 0x000fe200078ec0ff */
[----:B------:R-:W-:Y:S01]  /*5810*/  FFMA.FTZ R43, R43, R46, R47 ;  /* 0x0000002e2b2b7223 */ /* 0x000fe2000001002f */
[----:B------:R-:W-:Y:S01]  /*5820*/  PRMT R114, R114, 0x5410, R41 ;  /* 0x0000541072727816 */ /* 0x000fe20000000029 */
[----:B------:R-:W-:Y:S01]  /*5830*/  IMAD.U32 R5, R4, 0x10000, RZ ;  /* 0x0001000004057824 */ /* 0x000fe200078e00ff */
[----:B------:R-:W-:Y:S01]  /*5840*/  PRMT R111, R111, 0x5410, R36 ;  /* 0x000054106f6f7816 */ /* 0x000fe20000000024 */
[C---:B------:R-:W-:Y:S01]  /*5850*/  FMUL.FTZ R46, R45.reuse, R110 ;  /* 0x0000006e2d2e7220 */ /* 0x040fe20000410000 */
[----:B------:R-:W-:Y:S01]  /*5860*/  FMUL.FTZ R47, R45, R113 ;  /* 0x000000712d2f7220 */ /* 0x000fe20000410000 */
[----:B------:R-:W-:Y:S01]  /*5870*/  LOP3.LUT R45, R114, 0xffff0000, RZ, 0xc0, !PT ;  /* 0xffff0000722d7812 */ /* 0x000fe200078ec0ff */
[----:B------:R-:W-:-:S02]  /*5880*/  IMAD.U32 R15, R14, 0x10000, RZ ;  /* 0x000100000e0f7824 */ /* 0x000fc400078e00ff */
[C---:B------:R-:W-:Y:S01]  /*5890*/  FFMA.FTZ R36, R44.reuse, R113, R46 ;  /* 0x000000712c247223 */ /* 0x040fe2000001002e */
[----:B------:R-:W-:Y:S01]  /*58a0*/  FFMA.FTZ R41, R44, R110, -R47 ;  /* 0x0000006e2c297223 */ /* 0x000fe2000001082f */
[----:B------:R-:W-:Y:S01]  /*58b0*/  IMAD.U32 R46, R114, 0x10000, RZ ;  /* 0x00010000722e7824 */ /* 0x000fe200078e00ff */
[----:B------:R-:W-:Y:S01]  /*58c0*/  PRMT R109, R109, 0x5410, R34 ;  /* 0x000054106d6d7816 */ /* 0x000fe20000000022 */
[C---:B------:R-:W-:Y:S01]  /*58d0*/  IMAD.U32 R44, R111.reuse, 0x10000, RZ ;  /* 0x000100006f2c7824 */ /* 0x040fe200078e00ff */
[----:B------:R-:W-:Y:S01]  /*58e0*/  LOP3.LUT R111, R111, 0xffff0000, RZ, 0xc0, !PT ;  /* 0xffff00006f6f7812 */ /* 0x000fe200078ec0ff */
[C---:B------:R-:W-:Y:S01]  /*58f0*/  FMUL.FTZ R34, R39.reuse, R46 ;  /* 0x0000002e27227220 */ /* 0x040fe20000410000 */
[----:B------:R-:W-:Y:S01]  /*5900*/  LOP3.LUT R4, R4, 0xffff0000, RZ, 0xc0, !PT ;  /* 0xffff000004047812 */ /* 0x000fe200078ec0ff */
[-C--:B------:R-:W-:Y:S01]  /*5910*/  FMUL.FTZ R39, R39, R44.reuse ;  /* 0x0000002c27277220 */ /* 0x080fe20000410000 */
[----:B------:R-:W-:Y:S01]  /*5920*/  PRMT R112, R112, 0x5410, R35 ;  /* 0x0000541070707816 */ /* 0x000fe20000000023 */
[C---:B------:R-:W-:Y:S01]  /*5930*/  FMUL.FTZ R35, R42.reuse, R45 ;  /* 0x0000002d2a237220 */ /* 0x040fe20000410000 */
[C---:B------:R-:W-:Y:S01]  /*5940*/  FFMA.FTZ R34, R5.reuse, R44, -R34 ;  /* 0x0000002c05227223 */ /* 0x040fe20000010822 */
[----:B------:R-:W-:Y:S01]  /*5950*/  FFMA.FTZ R5, R5, R46, R39 ;  /* 0x0000002e05057223 */ /* 0x000fe20000010027 */
[-C--:B------:R-:W-:Y:S01]  /*5960*/  FMUL.FTZ R39, R42, R111.reuse ;  /* 0x0000006f2a277220 */ /* 0x080fe20000410000 */
[----:B------:R-:W-:Y:S01]  /*5970*/  FFMA.FTZ R111, R4, R111, -R35 ;  /* 0x0000006f046f7223 */ /* 0x000fe20000010823 */
[----:B------:R-:W-:Y:S01]  /*5980*/  LOP3.LUT R14, R14, 0xffff0000, RZ, 0xc0, !PT ;  /* 0xffff00000e0e7812 */ /* 0x000fe200078ec0ff */
[C---:B------:R-:W-:Y:S01]  /*5990*/  IMAD.U32 R42, R109.reuse, 0x10000, RZ ;  /* 0x000100006d2a7824 */ /* 0x040fe200078e00ff */
[C---:B------:R-:W-:Y:S01]  /*59a0*/  LOP3.LUT R35, R112.reuse, 0xffff0000, RZ, 0xc0, !PT ;  /* 0xffff000070237812 */ /* 0x040fe200078ec0ff */
[----:B------:R-:W-:Y:S01]  /*59b0*/  IMAD.U32 R44, R112, 0x10000, RZ ;  /* 0x00010000702c7824 */ /* 0x000fe200078e00ff */
[----:B------:R-:W-:Y:S01]  /*59c0*/  LOP3.LUT R109, R109, 0xffff0000, RZ, 0xc0, !PT ;  /* 0xffff00006d6d7812 */ /* 0x000fe200078ec0ff */
[----:B------:R-:W-:-:S02]  /*59d0*/  IMAD.U32 R7, R6, 0x10000, RZ ;  /* 0x0001000006077824 */ /* 0x000fc400078e00ff */
[----:B------:R-:W-:Y:S01]  /*59e0*/  FFMA.FTZ R4, R4, R45, R39 ;  /* 0x0000002d04047223 */ /* 0x000fe20000010027 */
[----:B------:R-:W-:Y:S01]  /*59f0*/  LOP3.LUT R6, R6, 0xffff0000, RZ, 0xc0, !PT ;  /* 0xffff000006067812 */ /* 0x000fe200078ec0ff */
[C---:B------:R-:W-:Y:S01]  /*5a00*/  FMUL.FTZ R46, R15.reuse, R44 ;  /* 0x0000002c0f2e7220 */ /* 0x040fe20000410000 */
[C---:B------:R-:W-:Y:S01]  /*5a10*/  FMUL.FTZ R39, R14.reuse, R35 ;  /* 0x000000230e277220 */ /* 0x040fe20000410000 */
[-C--:B------:R-:W-:Y:S01]  /*5a20*/  FMUL.FTZ R15, R15, R42.reuse ;  /* 0x0000002a0f0f7220 */ /* 0x080fe20000410000 */
[----:B------:R-:W-:Y:S01]  /*5a30*/  FMUL.FTZ R14, R14, R109 ;  /* 0x0000006d0e0e7220 */ /* 0x000fe20000410000 */
[----:B------:R-:W-:Y:S01]  /*5a40*/  F2FP.BF16.F32.PACK_AB R43, R36, R43 ;  /* 0x0000002b242b723e */ /* 0x000fe200000010ff */
[C---:B------:R-:W-:Y:S01]  /*5a50*/  FFMA.FTZ R46, R7.reuse, R42, -R46 ;  /* 0x0000002a072e7223 */ /* 0x040fe2000001082e */
[----:B------:R-:W-:Y:S01]  /*5a60*/  FFMA.FTZ R15, R7, R44, R15 ;  /* 0x0000002c070f7223 */ /* 0x000fe2000001000f */
[C---:B------:R-:W-:Y:S01]  /*5a70*/  FFMA.FTZ R14, R6.reuse, R35, R14 ;  /* 0x00000023060e7223 */ /* 0x040fe2000001000e */
[----:B------:R-:W-:Y:S01]  /*5a80*/  FFMA.FTZ R39, R6, R109, -R39 ;  /* 0x0000006d06277223 */ /* 0x000fe20000010827 */
[----:B------:R-:W-:-:S02]  /*5a90*/  F2FP.BF16.F32.PACK_AB R37, R40, R37 ;  /* 0x000000252825723e */ /* 0x000fc400000010ff */
[----:B------:R-:W-:Y:S02]  /*5aa0*/  F2FP.BF16.F32.PACK_AB R36, R111, R34 ;  /* 0x000000226f24723e */ /* 0x000fe400000010ff */
[----:B------:R-:W-:Y:S02]  /*5ab0*/  F2FP.BF16.F32.PACK_AB R7, R41, R12 ;  /* 0x0000000c2907723e */ /* 0x000fe400000010ff */
[----:B------:R-:W-:Y:S01]  /*5ac0*/  F2FP.BF16.F32.PACK_AB R12, R4, R5 ;  /* 0x00000005040c723e */ /* 0x000fe200000010ff */
[----:B------:R-:W-:Y:S01]  /*5ad0*/  IMAD.MOV.U32 R4, RZ, RZ, R36 ;  /* 0x000000ffff047224 */ /* 0x000fe200078e0024 */
[----:B------:R-:W-:Y:S01]  /*5ae0*/  F2FP.BF16.F32.PACK_AB R14, R14, R15 ;  /* 0x0000000f0e0e723e */ /* 0x000fe200000010ff */
[----:B------:R-:W-:Y:S01]  /*5af0*/  IMAD.MOV.U32 R5, RZ, RZ, R37 ;  /* 0x000000ffff057224 */ /* 0x000fe200078e0025 */
[----:B------:R-:W-:Y:S01]  /*5b00*/  F2FP.BF16.F32.PACK_AB R13, R13, R38 ;  /* 0x000000260d0d723e */ /* 0x000fe200000010ff */
[----:B------:R-:W-:Y:S01]  /*5b10*/  IMAD.MOV.U32 R15, RZ, RZ, R43 ;  /* 0x000000ffff0f7224 */ /* 0x000fe200078e002b */
[----:B------:R-:W-:-:S07]  /*5b20*/  F2FP.BF16.F32.PACK_AB R6, R39, R46 ;  /* 0x0000002e2706723e */ /* 0x000fce00000010ff */
.L_x_691:
[----:B------:R-:W-:Y:S05]  /*5b30*/  BSYNC B1 ;  /* 0x0000000000017941 */ /* 0x000fea0003800000 */
.L_x_690:
[----:B------:R-:W-:Y:S01]  /*5b40*/  ISETP.GE.AND P2, PT, R11, R98, PT ;  /* 0x000000620b00720c */ /* 0x000fe20003f46270 */
[----:B0-----:R0:W-:Y:S02]  /*5b50*/  ST.E.128 desc[UR40][R32.64], R4 ;  /* 0x0000000420007985 */ /* 0x0011e4000c101d28 */
[----:B0-----:R-:W-:Y:S02]  /*5b60*/  IMAD.MOV.U32 R4, RZ, RZ, R96 ;  /* 0x000000ffff047224 */ /* 0x001fe400078e0060 */
[----:B------:R-:W-:-:S08]  /*5b70*/  IMAD.MOV.U32 R5, RZ, RZ, R97 ;  /* 0x000000ffff057224 */ /* 0x000fd000078e0061 */
[----:B------:R-:W-:Y:S05]  /*5b80*/  @P2 BRA `(.L_x_674) ;  /* 0x0000000400142947 */ /* 0x000fea0003800000 */
[----:B------:R-:W-:-:S05]  /*5b90*/  IMAD.WIDE R4, R11, 0x2, R4 ;  /* 0x000000020b047825 */ /* 0x000fca00078e0204 */
[----:B----4-:R0:W-:Y:S01]  /*5ba0*/  ST.E.128 desc[UR40][R4.64], R12 ;  /* 0x0000000c04007985 */ /* 0x0101e2000c101d28 */
[----:B------:R-:W-:Y:S05]  /*5bb0*/  BRA `(.L_x_674) ;  /* 0x0000000400087947 */ /* 0x000fea0003800000 */
.L_x_655:
[----:B------:R-:W-:-:S13]  /*5bc0*/  ISETP.NE.AND P3, PT, R206, 0x3, PT ;  /* 0x00000003ce00780c */ /* 0x000fda0003f65270 */
[----:B------:R-:W-:Y:S05]  /*5bd0*/  @!P3 BRA `(.L_x_692) ;  /* 0x000000000004b947 */ /* 0x000fea0003800000 */
[----:B------:R-:W-:Y:S01]  /*5be0*/  BPT.TRAP 0x1 ;  /* 0x000000040000795c */ /* 0x000fe20000300000 */
.L_x_692:
[----:B------:R-:W-:Y:S01]  /*5bf0*/  IMAD R87, R18, 0x8, R19 ;  /* 0x0000000812577824 */ /* 0x000fe200078e0213 */
[----:B------:R-:W-:Y:S01]  /*5c00*/  SHF.L.U32 R95, R204, 0x1f, RZ ;  /* 0x0000001fcc5f7819 */ /* 0x000fe200000006ff */
[----:B------:R-:W-:Y:S01]  /*5c10*/  BSSY B1, `(.L_x_693) ;  /* 0x0000004000017945 */ /* 0x000fe20003800000 */
[----:B------:R-:W-:Y:S02]  /*5c20*/  SHF.R.S32.HI R92, RZ, 0x1f, R91 ;  /* 0x0000001fff5c7819 */ /* 0x000fe4000001145b */
[----:B------:R-:W1:Y:S02]  /*5c30*/  SYNCS.PHASECHK.TRANS64.TRYWAIT P2, [R87+URZ+0x22890], R95 ;  /* 0x0228905f570075a7 */ /* 0x000e64000804017f */
[----:B-1----:R-:W-:Y:S05]  /*5c40*/  @!P2 BRA `(.L_x_694) ;  /* 0x000001540068a947 */ /* 0x002fea0003800000 */
.L_x_938:
[----:B------:R-:W-:Y:S05]  /*5c50*/  BSYNC B1 ;  /* 0x0000000000017941 */ /* 0x000fea0003800000 */
.L_x_693:
[----:B------:R-:W-:Y:S01]  /*5c60*/  ULDC.64 UR4, c[0x0][0x300] ;  /* 0x0000c00000047ab9 */ /* 0x000fe20000000a00 */
[----:B-----5:R-:W-:Y:S01]  /*5c70*/  SHF.R.S32.HI R93, RZ, 0x1f, R90 ;  /* 0x0000001fff5d7819 */ /* 0x020fe2000001145a */
[----:B------:R-:W-:Y:S01]  /*5c80*/  IMAD R6, R92, UR4, RZ ;  /* 0x000000045c067c24 */ /* 0x000fe2000f8e02ff */
[----:B------:R-:W-:Y:S01]  /*5c90*/  ULDC.64 UR6, c[0x0][0x2e8] ;  /* 0x0000ba0000067ab9 */ /* 0x000fe20000000a00 */
[----:B0-----:R-:W-:-:S04]  /*5ca0*/  IMAD.WIDE.U32 R4, R91, UR4, RZ ;  /* 0x000000045b047c25 */ /* 0x001fc8000f8e00ff */
[----:B------:R-:W-:Y:S01]  /*5cb0*/  IMAD R7, R91, UR5, R6 ;  /* 0x000000055b077c24 */ /* 0x000fe2000f8e0206 */
[----:B------:R-:W-:Y:S01]  /*5cc0*/  ULDC.64 UR4, c[0x0][0x310] ;  /* 0x0000c40000047ab9 */ /* 0x000fe20000000a00 */
[----:B------:R-:W-:Y:S02]  /*5cd0*/  IMAD R94, R27, -0x60, R24 ;  /* 0xffffffa01b5e7824 */ /* 0x000fe400078e0218 */
[----:B------:R-:W-:Y:S02]  /*5ce0*/  IMAD R11, R93, UR4, RZ ;  /* 0x000000045d0b7c24 */ /* 0x000fe4000f8e02ff */
[----:B------:R-:W-:Y:S01]  /*5cf0*/  IMAD.IADD R5, R5, 0x1, R7 ;  /* 0x0000000105057824 */ /* 0x000fe200078e0207 */
[----:B------:R-:W-:Y:S01]  /*5d00*/  VIMNMX R94, R94, 0x60, PT ;  /* 0x000000605e5e7848 */ /* 0x000fe20003fe0100 */
[C---:B------:R-:W-:Y:S02]  /*5d10*/  IMAD R11, R90.reuse, UR5, R11 ;  /* 0x000000055a0b7c24 */ /* 0x040fe4000f8e020b */
[----:B------:R-:W-:Y:S01]  /*5d20*/  IMAD.WIDE.U32 R4, R90, UR4, R4 ;  /* 0x000000045a047c25 */ /* 0x000fe2000f8e0004 */
[----:B------:R-:W-:-:S03]  /*5d30*/  ULDC.64 UR4, c[0x0][0x308] ;  /* 0x0000c20000047ab9 */ /* 0x000fc60000000a00 */
[----:B------:R-:W-:Y:S02]  /*5d40*/  IMAD.IADD R5, R5, 0x1, R11 ;  /* 0x0000000105057824 */ /* 0x000fe400078e020b */
[----:B------:R-:W-:Y:S02]  /*5d50*/  IMAD.IADD R34, R94, 0x1, -R200 ;  /* 0x000000015e227824 */ /* 0x000fe400078e0ac8 */
[----:B------:R-:W-:Y:S01]  /*5d60*/  IMAD.WIDE.U32 R4, R201, UR4, R4 ;  /* 0x00000004c9047c25 */ /* 0x000fe2000f8e0004 */
[----:B------:R-:W-:-:S03]  /*5d70*/  UMOV UR4, 0xffffffff ;  /* 0xffffffff00047882 */ /* 0x000fc60000000000 */
[----:B------:R-:W-:Y:S01]  /*5d80*/  IMAD R33, R201, UR5, R5 ;  /* 0x00000005c9217c24 */ /* 0x000fe2000f8e0205 */
[----:B------:R-:W-:-:S04]  /*5d90*/  LEA R32, P2, R4, UR6, 0x1 ;  /* 0x0000000604207c11 */ /* 0x000fc8000f8408ff */
[----:B------:R-:W-:Y:S02]  /*5da0*/  LEA.HI.X R33, R4, UR7, R33, 0x1, P2 ;  /* 0x0000000704217c11 */ /* 0x000fe400090f0c21 */
[----:B------:R-:W-:Y:S01]  /*5db0*/  ISETP.GE.AND P2, PT, R34, 0x1, PT ;  /* 0x000000012200780c */ /* 0x000fe20003f46270 */
[----:B------:R-:W-:-:S12]  /*5dc0*/  BRA.DIV UR4, `(.L_x_695) ;  /* 0x00000156041c7947 */ /* 0x000fd8000b800000 */
[----:B------:R0:W2:Y:S04]  /*5dd0*/  SHFL.IDX PT, R5, R33, RZ, 0x1c1f ;  /* 0x001c1fff21057589 */ /* 0x0000a800000e0000 */
[----:B------:R0:W3:Y:S02]  /*5de0*/  SHFL.IDX PT, R7, R32, RZ, 0x1c1f ;  /* 0x001c1fff20077589 */ /* 0x0000e400000e0000 */
.L_x_942:
[----:B------:R-:W-:Y:S04]  /*5df0*/  BSSY B1, `(.L_x_696) ;  /* 0x000000d000017945 */ /* 0x000fe80003800000 */
[----:B------:R-:W-:Y:S05]  /*5e00*/  @!P2 BRA `(.L_x_697) ;  /* 0x00000000002ca947 */ /* 0x000fea0003800000 */
[----:B------:R-:W-:Y:S02]  /*5e10*/  ULDC UR4, c[0x0][0x2f4] ;  /* 0x0000bd0000047ab9 */ /* 0x000fe40000000800 */
[----:B------:R-:W-:-:S13]  /*5e20*/  ISETP.GE.AND P2, PT, R16, UR4, PT ;  /* 0x0000000410007c0c */ /* 0x000fda000bf46270 */
[----:B---3--:R-:W-:-:S04]  /*5e30*/  @!P2 LEA R14, P4, R16, R7, 0x1 ;  /* 0x00000007100ea211 */ /* 0x008fc800078808ff */
[----:B--2---:R-:W-:Y:S02]  /*5e40*/  @!P2 LEA.HI.X R15, R16, R5, R17, 0x1, P4 ;  /* 0x00000005100fa211 */ /* 0x004fe400020f0c11 */
[----:B------:R-:W-:-:S13]  /*5e50*/  ISETP.GE.AND P4, PT, R2, UR4, PT ;  /* 0x0000000402007c0c */ /* 0x000fda000bf86270 */
[----:B------:R-:W-:-:S04]  /*5e60*/  @!P4 LEA R12, P5, R2, R7, 0x1 ;  /* 0x00000007020cc211 */ /* 0x000fc800078a08ff */
[----:B------:R-:W-:Y:S02]  /*5e70*/  @!P4 LEA.HI.X R13, R2, R5, R202, 0x1, P5 ;  /* 0x00000005020dc211 */ /* 0x000fe400028f0cca */
[----:B------:R-:W2:Y:S04]  /*5e80*/  @!P2 LDS.128 R4, [R98] ;  /* 0x000000006204a984 */ /* 0x000ea80000000c00 */
[----:B--2---:R-:W-:Y:S04]  /*5e90*/  @!P2 ST.E.128 desc[UR40][R14.64], R4 ;  /* 0x000000040e00a985 */ /* 0x004fe8000c101d28 */
[----:B------:R-:W2:Y:S04]  /*5ea0*/  @!P4 LDS.128 R4, [R89] ;  /* 0x000000005904c984 */ /* 0x000ea80000000c00 */
[----:B--2---:R4:W-:Y:S02]  /*5eb0*/  @!P4 ST.E.128 desc[UR40][R12.64], R4 ;  /* 0x000000040c00c985 */ /* 0x0049e4000c101d28 */
.L_x_697:
[----:B------:R-:W-:Y:S05]  /*5ec0*/  BSYNC B1 ;  /* 0x0000000000017941 */ /* 0x000fea0003800000 */
.L_x_696:
[----:B------:R-:W-:-:S03]  /*5ed0*/  UMOV UR4, 0xffffffff ;  /* 0xffffffff00047882 */ /* 0x000fc60000000000 */
[----:B------:R-:W-:Y:S05]  /*5ee0*/  BRA.DIV UR4, `(.L_x_698) ;  /* 0x0000015604207947 */ /* 0x000fea000b800000 */
[----:B--2-4-:R2:W4:Y:S04]  /*5ef0*/  SHFL.IDX PT, R5, R33, 0x1, 0x1c1f ;  /* 0x003c1f0021057f89 */ /* 0x01452800000e0000 */
[----:B---3--:R2:W3:Y:S02]  /*5f00*/  SHFL.IDX PT, R7, R32, 0x1, 0x1c1f ;  /* 0x003c1f0020077f89 */ /* 0x0084e400000e0000 */
.L_x_946:
[----:B------:R-:W-:-:S13]  /*5f10*/  ISETP.GE.AND P2, PT, R34, 0x41, PT ;  /* 0x000000412200780c */ /* 0x000fda0003f46270 */
[----:B------:R-:W-:Y:S05]  /*5f20*/  @!P2 BRA `(.L_x_674) ;  /* 0x00000000002ca947 */ /* 0x000fea0003800000 */
[----:B------:R-:W-:Y:S02]  /*5f30*/  ULDC UR4, c[0x0][0x2f4] ;  /* 0x0000bd0000047ab9 */ /* 0x000fe40000000800 */
[----:B------:R-:W-:-:S13]  /*5f40*/  ISETP.GE.AND P2, PT, R16, UR4, PT ;  /* 0x0000000410007c0c */ /* 0x000fda000bf46270 */
[----:B---3--:R-:W-:-:S04]  /*5f50*/  @!P2 LEA R14, P4, R16, R7, 0x1 ;  /* 0x00000007100ea211 */ /* 0x008fc800078808ff */
[----:B----4-:R-:W-:Y:S02]  /*5f60*/  @!P2 LEA.HI.X R15, R16, R5, R17, 0x1, P4 ;  /* 0x00000005100fa211 */ /* 0x010fe400020f0c11 */
[----:B------:R-:W-:-:S13]  /*5f70*/  ISETP.GE.AND P4, PT, R2, UR4, PT ;  /* 0x0000000402007c0c */ /* 0x000fda000bf86270 */
[----:B------:R-:W-:-:S04]  /*5f80*/  @!P4 LEA R12, P5, R2, R7, 0x1 ;  /* 0x00000007020cc211 */ /* 0x000fc800078a08ff */
[----:B------:R-:W-:Y:S02]  /*5f90*/  @!P4 LEA.HI.X R13, R2, R5, R202, 0x1, P5 ;  /* 0x00000005020dc211 */ /* 0x000fe400028f0cca */
[----:B------:R-:W3:Y:S04]  /*5fa0*/  @!P2 LDS.128 R4, [R98+0x2000] ;  /* 0x002000006204a984 */ /* 0x000ee80000000c00 */
[----:B---3--:R-:W-:Y:S04]  /*5fb0*/  @!P2 ST.E.128 desc[UR40][R14.64], R4 ;  /* 0x000000040e00a985 */ /* 0x008fe8000c101d28 */
[----:B------:R-:W3:Y:S04]  /*5fc0*/  @!P4 LDS.128 R4, [R89+0x2000] ;  /* 0x002000005904c984 */ /* 0x000ee80000000c00 */
[----:B---3--:R3:W-:Y:S02]  /*5fd0*/  @!P4 ST.E.128 desc[UR40][R12.64], R4 ;  /* 0x000000040c00c985 */ /* 0x0087e4000c101d28 */
.L_x_674:
[----:B------:R-:W-:Y:S05]  /*5fe0*/  BSYNC B0 ;  /* 0x0000000000007941 */ /* 0x000fea0003800000 */
.L_x_654:
[----:B0--34-:R-:W0:Y:S01]  /*5ff0*/  S2R R4, SR_TID.X ;  /* 0x0000000000047919 */ /* 0x019e220000002100 */
[----:B------:R-:W-:Y:S01]  /*6000*/  @!PT LDS RZ, [RZ] ;  /* 0x00000000fffff984 */ /* 0x000fe20000000800 */
[----:B------:R-:W-:Y:S01]  /*6010*/  @!PT LDS RZ, [RZ] ;  /* 0x00000000fffff984 */ /* 0x000fe20000000800 */
[----:B------:R-:W-:Y:S01]  /*6020*/  @!PT LDS RZ, [RZ] ;  /* 0x00000000fffff984 */ /* 0x000fe20000000800 */
[----:B------:R-:W-:Y:S01]  /*6030*/  @!PT LDS RZ, [RZ] ;  /* 0x00000000fffff984 */ /* 0x000fe20000000800 */
[----:B------:R3:W-:Y:S06]  /*6040*/  MEMBAR.ALL.CTA ;  /* 0x0000000000007992 */ /* 0x0007ec0000008000 */
[----:B---3--:R-:W3:Y:S01]  /*6050*/  FENCE.VIEW.ASYNC.S ;  /* 0x00000000000073c6 */ /* 0x008ee20000000000 */
[----:B------:R-:W-:Y:S05]  /*6060*/  WARPSYNC.ALL ;  /* 0x0000000000007948 */ /* 0x000fea0003800000 */
[----:B------:R-:W-:Y:S01]  /*6070*/  BSSY B0, `(.L_x_699) ;  /* 0x0000009000007945 */ /* 0x000fe20003800000 */
[----:B0-----:R-:W-:Y:S01]  /*6080*/  LOP3.LUT R4, R4, 0x7f, RZ, 0xc0, !PT ;  /* 0x0000007f04047812 */ /* 0x001fe200078ec0ff */
[----:B---3--:R0:W-:Y:S03]  /*6090*/  BAR.SYNC.DEFER_BLOCKING R60, 0x80 ;  /* 0x0002003c0000751d */ /* 0x0081e60000010000 */
[----:B------:R-:W-:-:S13]  /*60a0*/  ISETP.NE.AND P2, PT, R4, RZ, PT ;  /* 0x000000ff0400720c */ /* 0x000fda0003f45270 */
[----:B------:R-:W-:-:S05]  /*60b0*/  @!P2 VIADD R4, R87, 0x228a0 ;  /* 0x000228a05704a836 */ /* 0x000fca0000000000 */
[----:B------:R-:W-:-:S04]  /*60c0*/  @!P2 PRMT R4, RZ, 0x654, R4 ;  /* 0x00000654ff04a816 */ /* 0x000fc80000000004 */
[----:B------:R0:W-:Y:S01]  /*60d0*/  @!P2 SYNCS.ARRIVE.TRANS64.RED.A1T0 RZ, [R4+URZ], RZ ;  /* 0x000000ff04ffa9a7 */ /* 0x0001e2000810043f */
[----:B------:R-:W-:Y:S05]  /*60e0*/  @!P3 BRA `(.L_x_700) ;  /* 0x000000000004b947 */ /* 0x000fea0003800000 */
[----:B------:R-:W-:Y:S01]  /*60f0*/  BPT.TRAP 0x1 ;  /* 0x000000040000795c */ /* 0x000fe20000300000 */
.L_x_700:
[----:B------:R-:W-:Y:S05]  /*6100*/  BSYNC B0 ;  /* 0x0000000000007941 */ /* 0x000fea0003800000 */
.L_x_699:
[----:B------:R-:W3:Y:S01]  /*6110*/  SYNCS.PHASECHK.TRANS64.TRYWAIT P3, [R87+URZ+0x228b0], R95 ;  /* 0x0228b05f570075a7 */ /* 0x000ee2000806017f */
[----:B------:R-:W-:Y:S04]  /*6120*/  BSSY B0, `(.L_x_701) ;  /* 0x0000002000007945 */ /* 0x000fe80003800000 */
[----:B---3--:R-:W-:Y:S05]  /*6130*/  @!P3 BRA `(.L_x_702) ;  /* 0x0000015000d8b947 */ /* 0x008fea0003800000 */
.L_x_947:
[----:B------:R-:W-:Y:S05]  /*6140*/  BSYNC B0 ;  /* 0x0000000000007941 */ /* 0x000fea0003800000 */
.L_x_701:
[----:B------:R-:W-:Y:S01]  /*6150*/  ULDC.64 UR4, c[0x0][0x328] ;  /* 0x0000ca0000047ab9 */ /* 0x000fe20000000a00 */
[----:B------:R-:W-:Y:S01]  /*6160*/  ULDC.64 UR6, c[0x0][0x318] ;  /* 0x0000c60000067ab9 */ /* 0x000fe20000000a00 */
[----:B------:R-:W-:Y:S01]  /*6170*/  IMAD R92, R92, UR4, RZ ;  /* 0x000000045c5c7c24 */ /* 0x000fe2000f8e02ff */
[----:B------:R-:W-:Y:S01]  /*6180*/  BSSY B0, `(.L_x_703) ;  /* 0x0000040000007945 */ /* 0x000fe20003800000 */
[----:B0-----:R-:W-:-:S04]  /*6190*/  IMAD.WIDE.U32 R4, R91, UR4, RZ ;  /* 0x000000045b047c25 */ /* 0x001fc8000f8e00ff */
[----:B------:R-:W-:Y:S01]  /*61a0*/  IMAD R91, R91, UR5, R92 ;  /* 0x000000055b5b7c24 */ /* 0x000fe2000f8e025c */
[----:B------:R-:W-:Y:S01]  /*61b0*/  ULDC.64 UR4, c[0x0][0x338] ;  /* 0x0000ce0000047ab9 */ /* 0x000fe20000000a00 */
[----:B------:R-:W-:Y:S02]  /*61c0*/  IMAD.IADD R94, R94, 0x1, -R200 ;  /* 0x000000015e5e7824 */ /* 0x000fe400078e0ac8 */
[----:B------:R-:W-:Y:S02]  /*61d0*/  IMAD R93, R93, UR4, RZ ;  /* 0x000000045d5d7c24 */ /* 0x000fe4000f8e02ff */
[----:B------:R-:W-:Y:S02]  /*61e0*/  IMAD.IADD R5, R5, 0x1, R91 ;  /* 0x0000000105057824 */ /* 0x000fe400078e025b */
[C---:B------:R-:W-:Y:S02]  /*61f0*/  IMAD R93, R90.reuse, UR5, R93 ;  /* 0x000000055a5d7c24 */ /* 0x040fe4000f8e025d */
[----:B------:R-:W-:Y:S01]  /*6200*/  IMAD.WIDE.U32 R4, R90, UR4, R4 ;  /* 0x000000045a047c25 */ /* 0x000fe2000f8e0004 */
[----:B------:R-:W-:-:S03]  /*6210*/  ULDC.64 UR4, c[0x0][0x330] ;  /* 0x0000cc0000047ab9 */ /* 0x000fc60000000a00 */
[----:B------:R-:W-:Y:S02]  /*6220*/  IMAD.IADD R5, R5, 0x1, R93 ;  /* 0x0000000105057824 */ /* 0x000fe400078e025d */
[----:B------:R-:W-:Y:S02]  /*6230*/  IMAD R34, R18, 0x6000, R82 ;  /* 0x0000600012227824 */ /* 0x000fe400078e0252 */
[----:B------:R-:W-:-:S04]  /*6240*/  IMAD.WIDE.U32 R4, R201, UR4, R4 ;  /* 0x00000004c9047c25 */ /* 0x000fc8000f8e0004 */
[----:B------:R-:W-:Y:S01]  /*6250*/  IMAD R5, R201, UR5, R5 ;  /* 0x00000005c9057c24 */ /* 0x000fe2000f8e0205 */
[----:B------:R-:W-:-:S04]  /*6260*/  LEA R35, P3, R4, UR6, 0x1 ;  /* 0x0000000604237c11 */ /* 0x000fc8000f8608ff */
[----:B------:R-:W-:Y:S01]  /*6270*/  LEA.HI.X R36, R4, UR7, R5, 0x1, P3 ;  /* 0x0000000704247c11 */ /* 0x000fe200098f0c05 */
[----:B------:R-:W-:Y:S01]  /*6280*/  IMAD.IADD R4, R75, 0x1, R34 ;  /* 0x000000014b047824 */ /* 0x000fe200078e0222 */
[----:B------:R-:W-:Y:S01]  /*6290*/  ISETP.GE.AND P3, PT, R94, 0x1, PT ;  /* 0x000000015e00780c */ /* 0x000fe20003f66270 */
[----:B------:R0:W4:Y:S01]  /*62a0*/  SHFL.IDX PT, R41, R35, RZ, 0x1c1f ;  /* 0x001c1fff23297589 */ /* 0x00012200000e0000 */
[--C-:B------:R-:W-:Y:S02]  /*62b0*/  IMAD R34, R34, 0x2, R25.reuse ;  /* 0x0000000222227824 */ /* 0x100fe400078e0219 */
[----:B------:R-:W-:Y:S01]  /*62c0*/  IMAD R11, R4, 0x2, R25 ;  /* 0x00000002040b7824 */ /* 0x000fe200078e0219 */
[----:B------:R0:W0:Y:S08]  /*62d0*/  SHFL.IDX PT, R39, R36, RZ, 0x1c1f ;  /* 0x001c1fff24277589 */ /* 0x00003000000e0000 */
[----:B------:R-:W-:Y:S05]  /*62e0*/  @!P3 BRA `(.L_x_704) ;  /* 0x0000000000a4b947 */ /* 0x000fea0003800000 */
[----:B------:R-:W-:Y:S02]  /*62f0*/  ISETP.NE.AND P5, PT, R77, RZ, PT ;  /* 0x000000ff4d00720c */ /* 0x000fe40003fa5270 */
[----:B------:R-:W-:Y:S02]  /*6300*/  ISETP.NE.AND P4, PT, R78, RZ, PT ;  /* 0x000000ff4e00720c */ /* 0x000fe40003f85270 */
[----:B------:R-:W-:-:S09]  /*6310*/  PRMT R37, R10, 0x8880, RZ ;  /* 0x000088800a257816 */ /* 0x000fd200000000ff */
[----:B------:R-:W5:Y:S01]  /*6320*/  @P5 LDS.128 R4, [R34] ;  /* 0x0000000022045984 */ /* 0x000f620000000c00 */
[----:B--2-4-:R-:W-:-:S04]  /*6330*/  @P5 LEA R32, P3, R16, R41, 0x1 ;  /* 0x0000002910205211 */ /* 0x014fc800078608ff */
[----:B0-----:R-:W-:Y:S02]  /*6340*/  @P5 LEA.HI.X R33, R16, R39, R17, 0x1, P3 ;  /* 0x0000002710215211 */ /* 0x001fe400018f0c11 */
[----:B------:R-:W-:-:S04]  /*6350*/  @P4 LEA R14, P3, R2, R41, 0x1 ;  /* 0x00000029020e4211 */ /* 0x000fc800078608ff */
[----:B------:R-:W-:Y:S02]  /*6360*/  @P4 LEA.HI.X R15, R2, R39, R202, 0x1, P3 ;  /* 0x00000027020f4211 */ /* 0x000fe400018f0cca */
[----:B------:R-:W-:-:S13]  /*6370*/  ISETP.NE.AND P3, PT, R79, RZ, PT ;  /* 0x000000ff4f00720c */ /* 0x000fda0003f65270 */
[----:B------:R-:W-:-:S04]  /*6380*/  @P3 LEA R12, P6, R211, R41, 0x1 ;  /* 0x00000029d30c3211 */ /* 0x000fc800078c08ff */
[----:B------:R-:W-:Y:S01]  /*6390*/  @P3 LEA.HI.X R13, R211, R39, R220, 0x1, P6 ;  /* 0x00000027d30d3211 */ /* 0x000fe200030f0cdc */
[----:B-----5:R0:W-:Y:S01]  /*63a0*/  @P5 ST.E.128 desc[UR40][R32.64], R4 ;  /* 0x0000000420005985 */ /* 0x0201e2000c101d28 */
[----:B------:R-:W-:-:S03]  /*63b0*/  ISETP.NE.AND P5, PT, R80, RZ, PT ;  /* 0x000000ff5000720c */ /* 0x000fc60003fa5270 */
[----:B------:R-:W2:Y:S10]  /*63c0*/  @P4 LDS.128 R4, [R11] ;  /* 0x000000000b044984 */ /* 0x000eb40000000c00 */
[----:B0-----:R-:W-:-:S04]  /*63d0*/  @P5 LEA R32, P6, R210, R41, 0x1 ;  /* 0x00000029d2205211 */ /* 0x001fc800078c08ff */
[----:B------:R-:W-:Y:S01]  /*63e0*/  @P5 LEA.HI.X R33, R210, R39, R219, 0x1, P6 ;  /* 0x00000027d2215211 */ /* 0x000fe200030f0cdb */
[----:B--2---:R0:W-:Y:S01]  /*63f0*/  @P4 ST.E.128 desc[UR40][R14.64], R4 ;  /* 0x000000040e004985 */ /* 0x0041e2000c101d28 */
[----:B------:R-:W-:-:S03]  /*6400*/  ISETP.NE.AND P4, PT, R81, RZ, PT ;  /* 0x000000ff5100720c */ /* 0x000fc60003f85270 */
[----:B------:R-:W2:Y:S10]  /*6410*/  @P3 LDS.128 R4, [R34+0x3000] ;  /* 0x0030000022043984 */ /* 0x000eb40000000c00 */
        /* <DEDUP_REMOVED lines=13> */
[----:B------:R-:W-:-:S03]  /*64f0*/  ISETP.GT.AND P4, PT, R37, -0x1, PT ;  /* 0xffffffff2500780c */ /* 0x000fc60003f84270 */
[----:B------:R-:W2:Y:S10]  /*6500*/  @P3 LDS.128 R4, [R11+0x6000] ;  /* 0x006000000b043984 */ /* 0x000eb40000000c00 */
[----:B0-----:R-:W-:-:S04]  /*6510*/  @!P4 LEA R14, P6, R212, R41, 0x1 ;  /* 0x00000029d40ec211 */ /* 0x001fc800078c08ff */
[----:B------:R-:W-:Y:S01]  /*6520*/  @!P4 LEA.HI.X R15, R212, R39, R215, 0x1, P6 ;  /* 0x00000027d40fc211 */ /* 0x000fe200030f0cd7 */
[----:B--2---:R-:W-:Y:S04]  /*6530*/  @P3 ST.E.128 desc[UR40][R12.64], R4 ;  /* 0x000000040c003985 */ /* 0x004fe8000c101d28 */
[----:B------:R-:W0:Y:S04]  /*6540*/  @P5 LDS.128 R4, [R34+0x9000] ;  /* 0x0090000022045984 */ /* 0x000e280000000c00 */
[----:B0-----:R-:W-:Y:S04]  /*6550*/  @P5 ST.E.128 desc[UR40][R32.64], R4 ;  /* 0x0000000420005985 */ /* 0x001fe8000c101d28 */
[----:B------:R-:W0:Y:S04]  /*6560*/  @!P4 LDS.128 R4, [R11+0x9000] ;  /* 0x009000000b04c984 */ /* 0x000e280000000c00 */
[----:B0-----:R0:W-:Y:S02]  /*6570*/  @!P4 ST.E.128 desc[UR40][R14.64], R4 ;  /* 0x000000040e00c985 */ /* 0x0011e4000c101d28 */
.L_x_704:
[----:B------:R-:W-:Y:S05]  /*6580*/  BSYNC B0 ;  /* 0x0000000000007941 */ /* 0x000fea0003800000 */
.L_x_703:
[----:B------:R-:W-:Y:S01]  /*6590*/  ISETP.GE.AND P3, PT, R94, 0x41, PT ;  /* 0x000000415e00780c */ /* 0x000fe20003f66270 */
[----:B------:R1:W1:Y:S01]  /*65a0*/  SHFL.IDX PT, R37, R36, 0x1, 0x1c1f ;  /* 0x003c1f0024257f89 */ /* 0x00026200000e0000 */
[----:B------:R-:W-:Y:S03]  /*65b0*/  BSSY B0, `(.L_x_705) ;  /* 0x000002c000007945 */ /* 0x000fe60003800000 */
[----:B0-----:R-:W0:Y:S08]  /*65c0*/  SHFL.IDX PT, R35, R35, 0x1, 0x1c1f ;  /* 0x003c1f0023237f89 */ /* 0x001e3000000e0000 */
[----:B------:R-:W-:Y:S05]  /*65d0*/  @!P3 BRA `(.L_x_706) ;  /* 0x0000000000a4b947 */ /* 0x000fea0003800000 */
[----:B------:R-:W-:Y:S02]  /*65e0*/  ISETP.NE.AND P5, PT, R77, RZ, PT ;  /* 0x000000ff4d00720c */ /* 0x000fe40003fa5270 */
[----:B------:R-:W-:Y:S02]  /*65f0*/  ISETP.NE.AND P4, PT, R78, RZ, PT ;  /* 0x000000ff4e00720c */ /* 0x000fe40003f85270 */
[----:B-1----:R-:W-:-:S09]  /*6600*/  PRMT R36, R10, 0x8880, RZ ;  /* 0x000088800a247816 */ /* 0x002fd200000000ff */
[----:B------:R-:W1:Y:S01]  /*6610*/  @P5 LDS.128 R4, [R34+0x2000] ;  /* 0x0020000022045984 */ /* 0x000e620000000c00 */
[----:B0-2---:R-:W-:-:S04]  /*6620*/  @P5 LEA R32, P3, R16, R35, 0x1 ;  /* 0x0000002310205211 */ /* 0x005fc800078608ff */
[----:B------:R-:W-:Y:S02]  /*6630*/  @P5 LEA.HI.X R33, R16, R37, R17, 0x1, P3 ;  /* 0x0000002510215211 */ /* 0x000fe400018f0c11 */
[----:B------:R-:W-:-:S04]  /*6640*/  @P4 LEA R14, P3, R2, R35, 0x1 ;  /* 0x00000023020e4211 */ /* 0x000fc800078608ff */
[----:B------:R-:W-:Y:S02]  /*6650*/  @P4 LEA.HI.X R15, R2, R37, R202, 0x1, P3 ;  /* 0x00000025020f4211 */ /* 0x000fe400018f0cca */
[----:B------:R-:W-:-:S13]  /*6660*/  ISETP.NE.AND P3, PT, R79, RZ, PT ;  /* 0x000000ff4f00720c */ /* 0x000fda0003f65270 */
[----:B------:R-:W-:-:S04]  /*6670*/  @P3 LEA R12, P6, R211, R35, 0x1 ;  /* 0x00000023d30c3211 */ /* 0x000fc800078c08ff */
[----:B------:R-:W-:Y:S01]  /*6680*/  @P3 LEA.HI.X R13, R211, R37, R220, 0x1, P6 ;  /* 0x00000025d30d3211 */ /* 0x000fe200030f0cdc */
[----:B-1----:R0:W-:Y:S01]  /*6690*/  @P5 ST.E.128 desc[UR40][R32.64], R4 ;  /* 0x0000000420005985 */ /* 0x0021e2000c101d28 */
[----:B------:R-:W-:-:S03]  /*66a0*/  ISETP.NE.AND P5, PT, R80, RZ, PT ;  /* 0x000000ff5000720c */ /* 0x000fc60003fa5270 */
[----:B------:R-:W1:Y:S10]  /*66b0*/  @P4 LDS.128 R4, [R11+0x2000] ;  /* 0x002000000b044984 */ /* 0x000e740000000c00 */
[----:B0-----:R-:W-:-:S04]  /*66c0*/  @P5 LEA R32, P6, R210, R35, 0x1 ;  /* 0x00000023d2205211 */ /* 0x001fc800078c08ff */
        /* <DEDUP_REMOVED lines=17> */
[----:B------:R-:W-:-:S03]  /*67e0*/  ISETP.GT.AND P4, PT, R36, -0x1, PT ;  /* 0xffffffff2400780c */ /* 0x000fc60003f84270 */
[----:B------:R-:W1:Y:S10]  /*67f0*/  @P3 LDS.128 R4, [R11+0x8000] ;  /* 0x008000000b043984 */ /* 0x000e740000000c00 */
[----:B0-----:R-:W-:-:S04]  /*6800*/  @!P4 LEA R14, P6, R212, R35, 0x1 ;  /* 0x00000023d40ec211 */ /* 0x001fc800078c08ff */
[----:B------:R-:W-:Y:S01]  /*6810*/  @!P4 LEA.HI.X R15, R212, R37, R215, 0x1, P6 ;  /* 0x00000025d40fc211 */ /* 0x000fe200030f0cd7 */
[----:B-1----:R-:W-:Y:S04]  /*6820*/  @P3 ST.E.128 desc[UR40][R12.64], R4 ;  /* 0x000000040c003985 */ /* 0x002fe8000c101d28 */
[----:B------:R-:W0:Y:S04]  /*6830*/  @P5 LDS.128 R4, [R34+0xb000] ;  /* 0x00b0000022045984 */ /* 0x000e280000000c00 */
[----:B0-----:R-:W-:Y:S04]  /*6840*/  @P5 ST.E.128 desc[UR40][R32.64], R4 ;  /* 0x0000000420005985 */ /* 0x001fe8000c101d28 */
[----:B------:R-:W0:Y:S04]  /*6850*/  @!P4 LDS.128 R4, [R11+0xb000] ;  /* 0x00b000000b04c984 */ /* 0x000e280000000c00 */
[----:B0-----:R0:W-:Y:S02]  /*6860*/  @!P4 ST.E.128 desc[UR40][R14.64], R4 ;  /* 0x000000040e00c985 */ /* 0x0011e4000c101d28 */
.L_x_706:
[----:B------:R-:W-:Y:S05]  /*6870*/  BSYNC B0 ;  /* 0x0000000000007941 */ /* 0x000fea0003800000 */
.L_x_705:
[----:B0-----:R-:W5:Y:S01]  /*6880*/  LDL R4, [R1] ;  /* 0x0000000001047983 */ /* 0x001f620000100800 */
[----:B-1-3--:R-:W-:Y:S02]  /*6890*/  @!P2 VIADD R87, R87, 0x228c0 ;  /* 0x000228c05757a836 */ /* 0x00afe40000000000 */
[----:B------:R-:W-:Y:S01]  /*68a0*/  VIADD R18, R18, 0x1 ;  /* 0x0000000112127836 */ /* 0x000fe20000000000 */
[----:B------:R-:W-:Y:S01]  /*68b0*/  @!PT LDS RZ, [RZ] ;  /* 0x00000000fffff984 */ /* 0x000fe20000000800 */
[----:B------:R-:W-:Y:S01]  /*68c0*/  @!PT LDS RZ, [RZ] ;  /* 0x00000000fffff984 */ /* 0x000fe20000000800 */
[----:B------:R-:W-:Y:S01]  /*68d0*/  @!PT LDS RZ, [RZ] ;  /* 0x00000000fffff984 */ /* 0x000fe20000000800 */
[----:B------:R-:W-:Y:S01]  /*68e0*/  @!PT LDS RZ, [RZ] ;  /* 0x00000000fffff984 */ /* 0x000fe20000000800 */
[----:B------:R0:W-:Y:S06]  /*68f0*/  MEMBAR.ALL.CTA ;  /* 0x0000000000007992 */ /* 0x0001ec0000008000 */
[----:B0-----:R-:W0:Y:S01]  /*6900*/  FENCE.VIEW.ASYNC.S ;  /* 0x00000000000073c6 */ /* 0x001e220000000000 */
[----:B------:R-:W-:Y:S01]  /*6910*/  @!P2 PRMT R87, RZ, 0x654, R87 ;  /* 0x00000654ff57a816 */ /* 0x000fe20000000057 */
[----:B0-----:R0:W-:Y:S06]  /*6920*/  BAR.SYNC.DEFER_BLOCKING R60, 0x80 ;  /* 0x0002003c0000751d */ /* 0x0011ec0000010000 */
[----:B------:R0:W-:Y:S01]  /*6930*/  @!P2 SYNCS.ARRIVE.TRANS64.RED.A1T0 RZ, [R87+URZ], RZ ;  /* 0x000000ff57ffa9a7 */ /* 0x0001e2000810043f */
[----:B------:R-:W-:-:S04]  /*6940*/  ISETP.NE.AND P2, PT, R18, 0x2, PT ;  /* 0x000000021200780c */ /* 0x000fc80003f45270 */
[----:B------:R-:W-:Y:S02]  /*6950*/  SEL R5, RZ, 0x1, P2 ;  /* 0x00000001ff057807 */ /* 0x000fe40001000000 */
[----:B------:R-:W-:Y:S02]  /*6960*/  SEL R18, R18, RZ, P2 ;  /* 0x000000ff12127207 */ /* 0x000fe40001000000 */
[----:B------:R-:W-:Y:S02]  /*6970*/  LOP3.LUT R204, R204, R5, RZ, 0x3c, !PT ;  /* 0x00000005cccc7212 */ /* 0x000fe400078e3cff */
[----:B-----5:R-:W-:-:S13]  /*6980*/  LOP3.LUT P3, RZ, R4, 0x2, RZ, 0xc0, !PT ;  /* 0x0000000204ff7812 */ /* 0x020fda000786c0ff */
[----:B0-----:R-:W-:Y:S05]  /*6990*/  @P3 BRA `(.L_x_707) ;  /* 0xffffffc000e43947 */ /* 0x001fea000383ffff */
[----:B------:R-:W0:Y:S01]  /*69a0*/  S2R R4, SR_TID.X ;  /* 0x0000000000047919 */ /* 0x000e220000002100 */
[----:B------:R-:W-:Y:S02]  /*69b0*/  PLOP3.LUT P0, PT, PT, PT, PT, 0x8, 0x0 ;  /* 0x000000000000781c */ /* 0x000fe40003f0e170 */
[----:B0-----:R-:W-:-:S04]  /*69c0*/  SHF.R.U32.HI R4, RZ, 0x7, R4 ;  /* 0x00000007ff047819 */ /* 0x001fc80000011604 */
[----:B------:R-:W-:-:S13]  /*69d0*/  ISETP.NE.AND P3, PT, R4, 0x1, PT ;  /* 0x000000010400780c */ /* 0x000fda0003f65270 */
[----:B------:R-:W-:Y:S05]  /*69e0*/  @!P3 WARPSYNC.ALL ;  /* 0x000000000000b948 */ /* 0x000fea0003800000 */
[----:B------:R-:W-:Y:S06]  /*69f0*/  @!P3 BAR.ARV 0x9, 0x100 ;  /* 0x024400000000bb1d */ /* 0x000fec0000002000 */
.L_x_649:
[----:B------:R-:W-:Y:S01]  /*6a00*/  IMAD.MOV.U32 R0, RZ, RZ, RZ ;  /* 0x000000ffff007224 */ /* 0x000fe200078e00ff */
[----:B------:R-:W-:Y:S06]  /*6a10*/  @P0 BRA `(.L_x_708) ;  /* 0x00000000000c0947 */ /* 0x000fec0003800000 */
[----:B------:R-:W0:Y:S01]  /*6a20*/  FENCE.VIEW.ASYNC.G ;  /* 0x00000000000073c6 */ /* 0x000e220000000100 */
[----:B------:R-:W-:Y:S05]  /*6a30*/  WARPSYNC.ALL ;  /* 0x0000000000007948 */ /* 0x000fea0003800000 */
[----:B0-----:R-:W-:Y:S06]  /*6a40*/  BAR.ARV 0xc, 0x180 ;  /* 0x0306000000007b1d */ /* 0x001fec0000002000 */
.L_x_708:
[----:B------:R-:W3:Y:S01]  /*6a50*/  LDL R3, [R1] ;  /* 0x0000000001037983 */ /* 0x000ee20000100800 */
[----:B------:R-:W-:Y:S01]  /*6a60*/  BSSY B0, `(.L_x_709) ;  /* 0x0000021000007945 */ /* 0x000fe20003800000 */
[----:B---3--:R-:W-:-:S13]  /*6a70*/  LOP3.LUT P0, RZ, R3, 0x8, RZ, 0xc0, !PT ;  /* 0x0000000803ff7812 */ /* 0x008fda000780c0ff */
[----:B------:R-:W-:Y:S05]  /*6a80*/  @!P0 BRA `(.L_x_710) ;  /* 0x0000000000788947 */ /* 0x000fea0003800000 */
[----:B------:R-:W3:Y:S01]  /*6a90*/  LDL R3, [R1+0x30] ;  /* 0x0000300001037983 */ /* 0x000ee20000100800 */
[----:B------:R-:W-:Y:S01]  /*6aa0*/  ULDC UR4, c[0x0][0x9f0] ;  /* 0x00027c0000047ab9 */ /* 0x000fe20000000800 */
[----:B---3--:R-:W-:-:S04]  /*6ab0*/  ISETP.NE.AND P0, PT, R3, RZ, PT ;  /* 0x000000ff0300720c */ /* 0x008fc80003f05270 */
[----:B------:R-:W-:-:S04]  /*6ac0*/  SEL R9, R3, UR4, P0 ;  /* 0x0000000403097c07 */ /* 0x000fc80008000000 */
[-C--:B------:R-:W-:Y:S02]  /*6ad0*/  IABS R6, R9.reuse ;  /* 0x0000000900067213 */ /* 0x080fe40000000000 */
[----:B------:R-:W-:Y:S02]  /*6ae0*/  IADD3 R0, R177, -0x1, R9 ;  /* 0xffffffffb1007810 */ /* 0x000fe40007ffe009 */
[----:B------:R-:W0:Y:S01]  /*6af0*/  I2F.RP R3, R6 ;  /* 0x0000000600037306 */ /* 0x000e220000209400 */
[-C--:B------:R-:W-:Y:S02]  /*6b00*/  IABS R10, R9.reuse ;  /* 0x00000009000a7213 */ /* 0x080fe40000000000 */
[----:B------:R-:W-:Y:S02]  /*6b10*/  IABS R8, R0 ;  /* 0x0000000000087213 */ /* 0x000fe40000000000 */
[----:B------:R-:W-:-:S04]  /*6b20*/  LOP3.LUT R0, R0, R9, RZ, 0x3c, !PT ;  /* 0x0000000900007212 */ /* 0x000fc800078e3cff */
[----:B------:R-:W-:Y:S01]  /*6b30*/  ISETP.GE.AND P2, PT, R0, RZ, PT ;  /* 0x000000ff0000720c */ /* 0x000fe20003f46270 */
[----:B0-----:R-:W0:Y:S02]  /*6b40*/  MUFU.RCP R3, R3 ;  /* 0x0000000300037308 */ /* 0x001e240000001000 */
        /* <DEDUP_REMOVED lines=18> */
.L_x_710:
[----:B------:R-:W-:Y:S05]  /*6c70*/  BSYNC B0 ;  /* 0x0000000000007941 */ /* 0x000fea0003800000 */
.L_x_709:
[----:B------:R-:W3:Y:S01]  /*6c80*/  LDL R3, [R1+0x48] ;  /* 0x0000480001037983 */ /* 0x000ee20000100800 */
[----:B------:R-:W-:Y:S01]  /*6c90*/  PLOP3.LUT P0, PT, PT, PT, PT, 0x80, 0x0 ;  /* 0x000000000000781c */ /* 0x000fe20003f0f070 */
[----:B------:R-:W-:Y:S01]  /*6ca0*/  IMAD.MOV.U32 R155, RZ, RZ, RZ ;  /* 0x000000ffff9b7224 */ /* 0x000fe200078e00ff */
[----:B------:R-:W-:Y:S01]  /*6cb0*/  CS2R R150, SRZ ;  /* 0x0000000000967805 */ /* 0x000fe2000001ff00 */
[----:B------:R-:W-:Y:S01]  /*6cc0*/  IMAD.MOV.U32 R156, RZ, RZ, RZ ;  /* 0x000000ffff9c7224 */ /* 0x000fe200078e00ff */
        /* <DEDUP_REMOVED lines=25> */
[----:B--2---:R-:W-:Y:S02]  /*6e60*/  CS2R R98, SRZ ;  /* 0x0000000000627805 */ /* 0x004fe4000001ff00 */
        /* <DEDUP_REMOVED lines=28> */
[----:B----4-:R-:W-:Y:S02]  /*7030*/  CS2R R40, SRZ ;  /* 0x0000000000287805 */ /* 0x010fe4000001ff00 */
[----:B------:R-:W-:Y:S02]  /*7040*/  CS2R R38, SRZ ;  /* 0x0000000000267805 */ /* 0x000fe4000001ff00 */
[----:B------:R-:W-:Y:S02]  /*7050*/  CS2R R36, SRZ ;  /* 0x0000000000247805 */ /* 0x000fe4000001ff00 */
[----:B------:R-:W-:-:S02]  /*7060*/  CS2R R34, SRZ ;  /* 0x0000000000227805 */ /* 0x000fc4000001ff00 */
[----:B------:R-:W-:Y:S02]  /*7070*/  CS2R R32, SRZ ;  /* 0x0000000000207805 */ /* 0x000fe4000001ff00 */
[----:B------:R-:W-:Y:S02]  /*7080*/  CS2R R30, SRZ ;  /* 0x00000000001e7805 */ /* 0x000fe4000001ff00 */
[----:B------:R-:W-:Y:S02]  /*7090*/  CS2R R28, SRZ ;  /* 0x00000000001c7805 */ /* 0x000fe4000001ff00 */
[----:B------:R-:W-:Y:S02]  /*70a0*/  CS2R R26, SRZ ;  /* 0x00000000001a7805 */ /* 0x000fe4000001ff00 */
[----:B------:R-:W-:Y:S01]  /*70b0*/  CS2R R152, SRZ ;  /* 0x0000000000987805 */ /* 0x000fe2000001ff00 */
[----:B---3--:R-:W-:-:S05]  /*70c0*/  IMAD R3, R3, R0, RZ ;  /* 0x0000000003037224 */ /* 0x008fca00078e02ff */
[----:B------:R0:W-:Y:S01]  /*70d0*/  STL [R1+0x18], R3 ;  /* 0x0000180301007387 */ /* 0x0001e20000100800 */
[----:B------:R-:W-:-:S04]  /*70e0*/  VIADDMNMX R177, R3, R0, R177, PT ;  /* 0x0000000003b17246 */ /* 0x000fc800038001b1 */
[----:B------:R-:W-:-:S13]  /*70f0*/  ISETP.GT.AND P1, PT, R177, R3, PT ;  /* 0x00000003b100720c */ /* 0x000fda0003f24270 */
[----:B0-----:R-:W-:Y:S05]  /*7100*/  @!P1 BRA `(.L_x_711) ;  /* 0x00000078003c9947 */ /* 0x001fea0003800000 */
[----:B------:R-:W0:Y:S01]  /*7110*/  S2R R0, SR_TID.X ;  /* 0x0000000000007919 */ /* 0x000e220000002100 */
[----:B------:R-:W-:Y:S01]  /*7120*/  UMOV UR4, 0xffffffff ;  /* 0xffffffff00047882 */ /* 0x000fe20000000000 */
[----:B0-----:R-:W-:-:S05]  /*7130*/  VIADD R29, R0, 0xffffff80 ;  /* 0xffffff80001d7836 */ /* 0x001fca0000000000 */
[----:B------:R-:W-:-:S04]  /*7140*/  SHF.R.S32.HI R30, RZ, 0x1f, R29 ;  /* 0x0000001fff1e7819 */ /* 0x000fc8000001141d */
[----:B------:R-:W-:-:S04]  /*7150*/  LEA.HI R13, R30, R29, RZ, 0x7 ;  /* 0x0000001d1e0d7211 */ /* 0x000fc800078f38ff */
[----:B------:R-:W-:Y:S01]  /*7160*/  SHF.R.S32.HI R13, RZ, 0x7, R13 ;  /* 0x00000007ff0d7819 */ /* 0x000fe2000001140d */
[----:B------:R-:W-:Y:S06]  /*7170*/  BRA.DIV UR4, `(.L_x_712) ;  /* 0x0000014204dc7947 */ /* 0x000fec000b800000 */
[----:B------:R0:W1:Y:S02]  /*7180*/  SHFL.IDX PT, R14, R13, RZ, 0x1f ;  /* 0x00001fff0d0e7589 */ /* 0x00006400000e0000 */
.L_x_950:
[----:B-1----:R-:W-:Y:S01]  /*7190*/  LEA.HI R0, R14, R14, RZ, 0x1 ;  /* 0x0000000e0e007211 */ /* 0x002fe200078f08ff */
[----:B------:R-:W-:Y:S01]  /*71a0*/  VIADD R26, R19, 0x18400 ;  /* 0x00018400131a7836 */ /* 0x000fe20000000000 */
[----:B------:R-:W-:Y:S02]  /*71b0*/  BSSY B6, `(.L_x_713) ;  /* 0x0000018000067945 */ /* 0x000fe40003800000 */
[----:B------:R-:W-:Y:S02]  /*71c0*/  LOP3.LUT R3, R0, 0x1e, RZ, 0xc0, !PT ;  /* 0x0000001e00037812 */ /* 0x000fe400078ec0ff */
[----:B------:R-:W-:-:S03]  /*71d0*/  LOP3.LUT P0, RZ, R26, 0x1bf, RZ, 0xc0, !PT ;  /* 0x000001bf1aff7812 */ /* 0x000fc6000780c0ff */
[----:B------:R-:W-:-:S04]  /*71e0*/  IMAD.IADD R3, R14, 0x1, -R3 ;  /* 0x000000010e037824 */ /* 0x000fc800078e0a03 */
[----:B------:R-:W-:-:S05]  /*71f0*/  IMAD R3, R3, 0x2000, R26 ;  /* 0x0000200003037824 */ /* 0x000fca00078e021a */
[----:B------:R-:W-:-:S04]  /*7200*/  SHF.R.U32.HI R3, RZ, 0x4, R3 ;  /* 0x00000004ff037819 */ /* 0x000fc80000011603 */
[----:B------:R-:W-:Y:S01]  /*7210*/  LOP3.LUT R24, R3, 0x3fff, RZ, 0xc0, !PT ;  /* 0x00003fff03187812 */ /* 0x000fe200078ec0ff */
[----:B------:R-:W-:Y:S06]  /*7220*/  @!P0 BRA `(.L_x_714) ;  /* 0x0000000000408947 */ /* 0x000fec0003800000 */
[----:B------:R-:W-:Y:S01]  /*7230*/  MOV R14, 0x0 ;  /* 0x00000000000e7802 */ /* 0x000fe20000000f00 */
[----:B------:R-:W-:Y:S01]  /*7240*/  ULDC.64 UR4, c[0x4][0x98] ;  /* 0x0100260000047ab9 */ /* 0x000fe20000000a00 */
[----:B------:R-:W-:Y:S01]  /*7250*/  ULDC.64 UR6, c[0x4][0xa0] ;  /* 0x0100280000067ab9 */ /* 0x000fe20000000a00 */
[----:B------:R-:W-:Y:S02]  /*7260*/  IMAD.U32 R4, RZ, RZ, UR4 ;  /* 0x00000004ff047e24 */ /* 0x000fe4000f8e00ff */
[----:B------:R-:W-:Y:S01]  /*7270*/  IMAD.U32 R5, RZ, RZ, UR5 ;  /* 0x00000005ff057e24 */ /* 0x000fe2000f8e00ff */
[----:B------:R-:W1:Y:S01]  /*7280*/  LDC.64 R14, c[0x4][R14] ;  /* 0x010000000e0e7b82 */ /* 0x000e620000000a00 */
[----:B------:R-:W-:Y:S01]  /*7290*/  ULDC.64 UR4, c[0x4][0x38] ;  /* 0x01000e0000047ab9 */ /* 0x000fe20000000a00 */
        /* <DEDUP_REMOVED lines=8> */
[----:B-1---5:R-:W-:Y:S05]  /*7320*/  CALL.ABS.NOINC R14 ;  /* 0x000000000e007343 */ /* 0x022fea0003c00000 */
.L_x_714:
[----:B------:R-:W-:Y:S05]  /*7330*/  BSYNC B6 ;  /* 0x0000000000067941 */ /* 0x000fea0003800000 */
.L_x_713:
[----:B------:R-:W-:Y:S02]  /*7340*/  ULDC UR4, c[0x0][0x3f4] ;  /* 0x0000fd0000047ab9 */ /* 0x000fe40000000800 */
[----:B------:R-:W-:-:S13]  /*7350*/  ISETP.LT.AND P0, PT, RZ, UR4, PT ;  /* 0x00000004ff007c0c */ /* 0x000fda000bf01270 */
[----:B------:R-:W-:Y:S05]  /*7360*/  @P0 BRA `(.L_x_715) ;  /* 0x0000000000400947 */ /* 0x000fea0003800000 */
[----:B------:R-:W2:Y:S02]  /*7370*/  LDL R20, [R1+0x40] ;  /* 0x0000400001147983 */ /* 0x000ea40000100800 */
[----:B--2---:R-:W-:-:S04]  /*7380*/  LEA.HI R0, R20, R20, RZ, 0x1 ;  /* 0x0000001414007211 */ /* 0x004fc800078f08ff */
[----:B------:R-:W-:-:S05]  /*7390*/  LOP3.LUT R0, R0, 0xfffffffe, RZ, 0xc0, !PT ;  /* 0xfffffffe00007812 */ /* 0x000fca00078ec0ff */
[----:B------:R-:W-:-:S05]  /*73a0*/  IMAD.IADD R0, R20, 0x1, -R0 ;  /* 0x0000000114007824 */ /* 0x000fca00078e0a00 */
[----:B------:R-:W-:-:S04]  /*73b0*/  SHF.L.U32 R0, R0, 0x1f, RZ ;  /* 0x0000001f00007819 */ /* 0x000fc800000006ff */
[----:B------:R1:W2:Y:S03]  /*73c0*/  SYNCS.PHASECHK.TRANS64.TRYWAIT P0, [R19+URZ+0x22800], R0 ;  /* 0x02280000130075a7 */ /* 0x0002a6000800017f */
[----:B--2---:R-:W-:Y:S05]  /*73d0*/  @!P0 NANOSLEEP.SYNCS 0x989680 ;  /* 0x009896800000895d */ /* 0x004fea0003900000 */
[----:B------:R-:W2:Y:S01]  /*73e0*/  @!P0 SYNCS.PHASECHK.TRANS64 P0, [R19+URZ+0x22800], R0 ;  /* 0x02280000130085a7 */ /* 0x000ea2000800007f */
[----:B------:R-:W-:Y:S04]  /*73f0*/  BSSY B0, `(.L_x_716) ;  /* 0x0000006000007945 */ /* 0x000fe80003800000 */
[----:B--2---:R-:W-:Y:S05]  /*7400*/  @P0 BRA `(.L_x_717) ;  /* 0x0000000000100947 */ /* 0x004fea0003800000 */
.L_x_718:
[----:B--2---:R2:W3:Y:S02]  /*7410*/  SYNCS.PHASECHK.TRANS64.TRYWAIT P0, [R19+URZ+0x22800], R0 ;  /* 0x02280000130075a7 */ /* 0x0044e4000800017f */
[----:B---3--:R-:W-:Y:S05]  /*7420*/  @!P0 NANOSLEEP.SYNCS 0x989680 ;  /* 0x009896800000895d */ /* 0x008fea0003900000 */
[----:B------:R-:W3:Y:S02]  /*7430*/  @!P0 SYNCS.PHASECHK.TRANS64 P0, [R19+URZ+0x22800], R0 ;  /* 0x02280000130085a7 */ /* 0x000ee4000800007f */
[----:B---3--:R-:W-:Y:S05]  /*7440*/  @!P0 BRA `(.L_x_718) ;  /* 0xfffffffc00f08947 */ /* 0x008fea000383ffff */
.L_x_717:
[----:B------:R-:W-:Y:S05]  /*7450*/  BSYNC B0 ;  /* 0x0000000000007941 */ /* 0x000fea0003800000 */
.L_x_716:
[----:B------:R-:W-:Y:S05]  /*7460*/  BRA `(.L_x_719) ;  /* 0x0000002000d87947 */ /* 0x000fea0003800000 */
.L_x_715:
[----:B-----5:R-:W-:Y:S01]  /*7470*/  SHF.R.S32.HI R0, RZ, 0x1f, R50 ;  /* 0x0000001fff007819 */ /* 0x020fe20000011432 */
[----:B------:R-:W-:Y:S01]  /*7480*/  ULDC.64 UR4, c[0x0][0x3f8] ;  /* 0x0000fe0000047ab9 */ /* 0x000fe20000000a00 */
[----:B------:R-:W-:Y:S01]  /*7490*/  ULDC.64 UR6, c[0x0][0x408] ;  /* 0x0001020000067ab9 */ /* 0x000fe20000000a00 */
[----:B------:R-:W-:Y:S01]  /*74a0*/  LOP3.LUT P0, RZ, R26, 0x3ff, RZ, 0xc0, !PT ;  /* 0x000003ff1aff7812 */ /* 0x000fe2000780c0ff */
[----:B------:R-:W-:Y:S01]  /*74b0*/  IMAD.WIDE.U32 R4, R50, UR4, RZ ;  /* 0x0000000432047c25 */ /* 0x000fe2000f8e00ff */
[----:B------:R-:W-:Y:S03]  /*74c0*/  BSSY B6, `(.L_x_720) ;  /* 0x000001f000067945 */ /* 0x000fe60003800000 */
[C---:B------:R-:W-:Y:S02]  /*74d0*/  IMAD R3, R0.reuse, UR4, RZ ;  /* 0x0000000400037c24 */ /* 0x040fe4000f8e02ff */
[----:B------:R-:W-:-:S02]  /*74e0*/  IMAD R9, R0, UR6, RZ ;  /* 0x0000000600097c24 */ /* 0x000fc4000f8e02ff */
[C---:B------:R-:W-:Y:S01]  /*74f0*/  IMAD R3, R50.reuse, UR5, R3 ;  /* 0x0000000532037c24 */ /* 0x040fe2000f8e0203 */
[----:B------:R-:W-:Y:S01]  /*7500*/  ULDC.64 UR4, c[0x0][0x3e8] ;  /* 0x0000fa0000047ab9 */ /* 0x000fe20000000a00 */
[----:B------:R-:W-:Y:S01]  /*7510*/  IMAD.WIDE.U32 R6, R50, UR6, RZ ;  /* 0x0000000632067c25 */ /* 0x000fe2000f8e00ff */
[----:B------:R-:W-:-:S03]  /*7520*/  LEA R26, P1, R4, UR4, 0x1 ;  /* 0x00000004041a7c11 */ /* 0x000fc6000f8208ff */
[----:B------:R-:W-:Y:S01]  /*7530*/  IMAD R9, R50, UR7, R9 ;  /* 0x0000000732097c24 */ /* 0x000fe2000f8e0209 */
[----:B------:R-:W-:Y:S01]  /*7540*/  ULDC.64 UR6, c[0x0][0x400] ;  /* 0x0001000000067ab9 */ /* 0x000fe20000000a00 */
[----:B------:R-:W-:Y:S01]  /*7550*/  IMAD.IADD R27, R3, 0x1, R5 ;  /* 0x00000001031b7824 */ /* 0x000fe200078e0205 */
[----:B------:R-:W-:Y:S01]  /*7560*/  LEA R28, P2, R6, UR6, 0x1 ;  /* 0x00000006061c7c11 */ /* 0x000fe2000f8408ff */
[----:B------:R-:W-:-:S03]  /*7570*/  IMAD.IADD R25, R9, 0x1, R7 ;  /* 0x0000000109197824 */ /* 0x000fc600078e0207 */
[----:B------:R-:W-:Y:S02]  /*7580*/  LEA.HI.X R27, R4, UR5, R27, 0x1, P1 ;  /* 0x00000005041b7c11 */ /* 0x000fe400088f0c1b */
[----:B------:R-:W-:Y:S01]  /*7590*/  LEA.HI.X R25, R6, UR7, R25, 0x1, P2 ;  /* 0x0000000706197c11 */ /* 0x000fe200090f0c19 */
        /* <DEDUP_REMOVED lines=17> */
.L_x_721:
[----:B------:R-:W-:Y:S05]  /*76b0*/  BSYNC B6 ;  /* 0x0000000000067941 */ /* 0x000fea0003800000 */
.L_x_720:
[----:B------:R-:W-:Y:S01]  /*76c0*/  LEA.HI R29, R30, R29, RZ, 0x2 ;  /* 0x0000001d1e1d7211 */ /* 0x000fe200078f10ff */
[----:B------:R-:W-:Y:S01]  /*76d0*/  ULDC.U8 UR4, c[0x0][0x410] ;  /* 0x0001040000047ab9 */ /* 0x000fe20000000000 */
[----:B------:R-:W-:Y:S01]  /*76e0*/  BSSY B0, `(.L_x_722) ;  /* 0x0000206000007945 */ /* 0x000fe20003800000 */
[----:B------:R-:W-:Y:S01]  /*76f0*/  ISETP.NE.AND P0, PT, RZ, UR4, PT ;  /* 0x00000004ff007c0c */ /* 0x000fe2000bf05270 */
[----:B------:R-:W-:Y:S01]  /*7700*/  IMAD R4, R49, 0x80, R200 ;  /* 0x0000008031047824 */ /* 0x000fe200078e02c8 */
[----:B------:R-:W-:-:S04]  /*7710*/  SHF.R.S32.HI R29, RZ, 0x1f, R29 ;  /* 0x0000001fff1d7819 */ /* 0x000fc8000001141d */
[----:B------:R-:W-:-:S04]  /*7720*/  LEA.HI R29, R29, R200, RZ, 0x3 ;  /* 0x000000c81d1d7211 */ /* 0x000fc800078f18ff */
[----:B------:R-:W-:-:S05]  /*7730*/  LOP3.LUT R29, R29, 0xfffffff8, RZ, 0xc0, !PT ;  /* 0xfffffff81d1d7812 */ /* 0x000fca00078ec0ff */
[----:B------:R-:W-:Y:S01]  /*7740*/  IMAD.IADD R30, R200, 0x1, -R29 ;  /* 0x00000001c81e7824 */ /* 0x000fe200078e0a1d */
[----:B------:R-:W-:Y:S06]  /*7750*/  @!P0 BRA `(.L_x_723) ;  /* 0x00000010000c8947 */ /* 0x000fec0003800000 */
[----:B------:R-:W-:-:S03]  /*7760*/  UMOV UR4, 0xffffffff ;  /* 0xffffffff00047882 */ /* 0x000fc60000000000 */
[----:B------:R-:W-:Y:S05]  /*7770*/  BRA.DIV UR4, `(.L_x_724) ;  /* 0x0000013e04807947 */ /* 0x000fea000b800000 */
[----:B------:R1:W2:Y:S04]  /*7780*/  SHFL.IDX PT, R0, R27, RZ, 0x1c1f ;  /* 0x001c1fff1b007589 */ /* 0x0002a800000e0000 */
[----:B------:R1:W3:Y:S04]  /*7790*/  SHFL.IDX PT, R3, R26, RZ, 0x1c1f ;  /* 0x001c1fff1a037589 */ /* 0x0002e800000e0000 */
[----:B------:R-:W4:Y:S04]  /*77a0*/  SHFL.IDX PT, R25, R25, RZ, 0x1c1f ;  /* 0x001c1fff19197589 */ /* 0x000f2800000e0000 */
[----:B------:R1:W0:Y:S02]  /*77b0*/  SHFL.IDX PT, R20, R28, RZ, 0x1c1f ;  /* 0x001c1fff1c147589 */ /* 0x00022400000e0000 */
.L_x_956:
[----:B------:R-:W5:Y:S01]  /*77c0*/  LDL R7, [R1+0x40] ;  /* 0x0000400001077983 */ /* 0x000f620000100800 */
[----:B------:R-:W-:Y:S01]  /*77d0*/  ULDC UR4, c[0x0][0x448] ;  /* 0x0001120000047ab9 */ /* 0x000fe20000000800 */
[----:B------:R-:W-:Y:S01]  /*77e0*/  IMAD.SHL.U32 R10, R30, 0x40, RZ ;  /* 0x000000401e0a7824 */ /* 0x000fe200078e00ff */
[----:B------:R-:W-:Y:S01]  /*77f0*/  BSSY B1, `(.L_x_725) ;  /* 0x0000023000017945 */ /* 0x000fe20003800000 */
[----:B------:R-:W-:Y:S01]  /*7800*/  IMAD R48, R48, UR4, RZ ;  /* 0x0000000430307c24 */ /* 0x000fe2000f8e02ff */
[----:B------:R-:W-:Y:S02]  /*7810*/  CS2R R8, SRZ ;  /* 0x0000000000087805 */ /* 0x000fe4000001ff00 */
[----:B-1----:R-:W-:Y:S02]  /*7820*/  LOP3.LUT R27, R10, 0x1c0, RZ, 0xc0, !PT ;  /* 0x000001c00a1b7812 */ /* 0x002fe400078ec0ff */
[----:B------:R-:W-:Y:S02]  /*7830*/  CS2R R10, SRZ ;  /* 0x00000000000a7805 */ /* 0x000fe4000001ff00 */
[----:B------:R-:W-:-:S02]  /*7840*/  ISETP.GE.AND P0, PT, R4, R48, PT ;  /* 0x000000300400720c */ /* 0x000fc40003f06270 */
[----:B-----5:R-:W-:-:S04]  /*7850*/  LEA.HI R5, R7, R7, RZ, 0x1 ;  /* 0x0000000707057211 */ /* 0x020fc800078f08ff */
[----:B------:R-:W-:Y:S02]  /*7860*/  LOP3.LUT R6, R5, 0xfffffffe, RZ, 0xc0, !PT ;  /* 0xfffffffe05067812 */ /* 0x000fe400078ec0ff */
[----:B------:R-:W-:-:S03]  /*7870*/  CS2R R4, SRZ ;  /* 0x0000000000047805 */ /* 0x000fc6000001ff00 */
[----:B------:R-:W-:Y:S01]  /*7880*/  IMAD.IADD R26, R7, 0x1, -R6 ;  /* 0x00000001071a7824 */ /* 0x000fe200078e0a06 */
[----:B------:R-:W-:-:S04]  /*7890*/  CS2R R6, SRZ ;  /* 0x0000000000067805 */ /* 0x000fc8000001ff00 */
[----:B------:R-:W-:Y:S01]  /*78a0*/  SHF.L.U32 R26, R26, 0x1f, RZ ;  /* 0x0000001f1a1a7819 */ /* 0x000fe200000006ff */
[----:B------:R-:W-:Y:S06]  /*78b0*/  @P0 BRA `(.L_x_726) ;  /* 0x0000000000580947 */ /* 0x000fec0003800000 */
[----:B------:R-:W-:Y:S01]  /*78c0*/  ULDC UR4, c[0x0][0x3f4] ;  /* 0x0000fd0000047ab9 */ /* 0x000fe20000000800 */
[----:B---3--:R-:W-:Y:S01]  /*78d0*/  IMAD.MOV.U32 R4, RZ, RZ, R3 ;  /* 0x000000ffff047224 */ /* 0x008fe200078e0003 */
[----:B------:R-:W-:Y:S01]  /*78e0*/  ISETP.GE.AND P2, PT, R22, UR4, PT ;  /* 0x0000000416007c0c */ /* 0x000fe2000bf46270 */
[----:B--2---:R-:W-:Y:S01]  /*78f0*/  IMAD.MOV.U32 R5, RZ, RZ, R0 ;  /* 0x000000ffff057224 */ /* 0x004fe200078e0000 */
[C---:B------:R-:W-:Y:S01]  /*7900*/  ISETP.GE.AND P3, PT, R205.reuse, UR4, PT ;  /* 0x00000004cd007c0c */ /* 0x040fe2000bf66270 */
[----:B------:R-:W-:Y:S01]  /*7910*/  IMAD.SHL.U32 R14, R205, 0x2, RZ ;  /* 0x00000002cd0e7824 */ /* 0x000fe200078e00ff */
[----:B------:R-:W-:-:S04]  /*7920*/  SHF.R.S32.HI R10, RZ, 0x1f, R205 ;  /* 0x0000001fff0a7819 */ /* 0x000fc800000114cd */
[----:B------:R-:W-:-:S05]  /*7930*/  SHF.L.U64.HI R15, R205, 0x1, R10 ;  /* 0x00000001cd0f7819 */ /* 0x000fca000001020a */
[----:B------:R-:W-:Y:S02]  /*7940*/  @!P2 IMAD.WIDE R4, R22, 0x2, R4 ;  /* 0x000000021604a825 */ /* 0x000fe400078e0204 */
[----:B------:R-:W-:-:S03]  /*7950*/  @!P3 IADD3 R12, P0, R3, R14, RZ ;  /* 0x0000000e030cb210 */ /* 0x000fc60007f1e0ff */
[----:B------:R1:W5:Y:S01]  /*7960*/  @!P2 LD.E.64 R8, desc[UR40][R4.64] ;  /* 0x000000280408a980 */ /* 0x000362000c101b00 */
[----:B0-----:R-:W-:Y:S01]  /*7970*/  @!P3 IADD3 R14, P1, R20, R14, RZ ;  /* 0x0000000e140eb210 */ /* 0x001fe20007f3e0ff */
[----:B------:R-:W-:Y:S01]  /*7980*/  @!P3 IMAD.X R13, R0, 0x1, R15, P0 ;  /* 0x00000001000db824 */ /* 0x000fe200000e060f */
[----:B------:R-:W-:-:S03]  /*7990*/  CS2R R10, SRZ ;  /* 0x00000000000a7805 */ /* 0x000fc6000001ff00 */
[----:B----4-:R-:W-:-:S03]  /*79a0*/  @!P3 IMAD.X R15, R25, 0x1, R15, P1 ;  /* 0x00000001190fb824 */ /* 0x010fc600008e060f */
[----:B------:R0:W5:Y:S01]  /*79b0*/  @!P3 LD.E.64 R10, desc[UR40][R12.64] ;  /* 0x000000280c0ab980 */ /* 0x000162000c101b00 */
[----:B-1----:R-:W-:Y:S02]  /*79c0*/  IMAD.MOV.U32 R4, RZ, RZ, R20 ;  /* 0x000000ffff047224 */ /* 0x002fe400078e0014 */
[----:B------:R-:W-:Y:S02]  /*79d0*/  IMAD.MOV.U32 R5, RZ, RZ, R25 ;  /* 0x000000ffff057224 */ /* 0x000fe400078e0019 */
[----:B------:R-:W-:Y:S01]  /*79e0*/  @!P2 IMAD.WIDE R20, R22, 0x2, R4 ;  /* 0x000000021614a825 */ /* 0x000fe200078e0204 */
[----:B------:R-:W-:-:S04]  /*79f0*/  CS2R R4, SRZ ;  /* 0x0000000000047805 */ /* 0x000fc8000001ff00 */
[----:B------:R0:W5:Y:S04]  /*7a00*/  @!P2 LD.E.64 R6, desc[UR40][R20.64] ;  /* 0x000000281406a980 */ /* 0x000168000c101b00 */
[----:B------:R0:W5:Y:S02]  /*7a10*/  @!P3 LD.E.64 R4, desc[UR40][R14.64] ;  /* 0x000000280e04b980 */ /* 0x000164000c101b00 */
.L_x_726:
[----:B------:R-:W-:Y:S05]  /*7a20*/  BSYNC B1 ;  /* 0x0000000000017941 */ /* 0x000fea0003800000 */
.L_x_725:
[----:B------:R-:W4:Y:S01]  /*7a30*/  LDL R31, [R1+0x1c] ;  /* 0x00001c00011f7983 */ /* 0x000f220000100800 */
[----:B------:R-:W1:Y:S01]  /*7a40*/  SYNCS.PHASECHK.TRANS64.TRYWAIT P0, [R19+URZ+0x22800], R26 ;  /* 0x0228001a130075a7 */ /* 0x000e62000800017f */
[----:B--2---:R-:W-:Y:S01]  /*7a50*/  LOP3.LUT R0, R27, 0x18, R16, 0xf8, !PT ;  /* 0x000000181b007812 */ /* 0x004fe200078ef810 */
[----:B0-----:R-:W-:Y:S01]  /*7a60*/  IMAD R21, R49, -0x80, R48 ;  /* 0xffffff8031157824 */ /* 0x001fe200078e0230 */
[----:B------:R-:W-:Y:S01]  /*7a70*/  SHF.R.U32.HI R27, RZ, 0x3, R27 ;  /* 0x00000003ff1b7819 */ /* 0x000fe2000001161b */
[----:B-----5:R-:W-:Y:S01]  /*7a80*/  IMAD.MOV.U32 R14, RZ, RZ, R8 ;  /* 0x000000ffff0e7224 */ /* 0x020fe200078e0008 */
[----:B------:R-:W-:Y:S01]  /*7a90*/  LOP3.LUT P2, RZ, R30, 0x4, RZ, 0xc0, !PT ;  /* 0x000000041eff7812 */ /* 0x000fe2000784c0ff */
[----:B---3--:R-:W-:Y:S01]  /*7aa0*/  IMAD.MOV.U32 R3, RZ, RZ, R10 ;  /* 0x000000ffff037224 */ /* 0x008fe200078e000a */
[----:B------:R-:W-:Y:S01]  /*7ab0*/  LOP3.LUT R29, R0, R27, RZ, 0x3c, !PT ;  /* 0x0000001b001d7212 */ /* 0x000fe200078e3cff */
[--C-:B------:R-:W-:Y:S01]  /*7ac0*/  IMAD.MOV.U32 R13, RZ, RZ, R9.reuse ;  /* 0x000000ffff0d7224 */ /* 0x100fe200078e0009 */
[----:B------:R-:W-:Y:S01]  /*7ad0*/  SHF.R.U64 R27, R8, 0x10, R9 ;  /* 0x00000010081b7819 */ /* 0x000fe20000001209 */
[--C-:B------:R-:W-:Y:S01]  /*7ae0*/  IMAD.MOV.U32 R8, RZ, RZ, R11.reuse ;  /* 0x000000ffff087224 */ /* 0x100fe200078e000b */
[--C-:B------:R-:W-:Y:S01]  /*7af0*/  SHF.R.U64 R0, R10, 0x10, R11.reuse ;  /* 0x000000100a007819 */ /* 0x100fe2000000120b */
[----:B------:R-:W-:Y:S01]  /*7b00*/  IMAD.MOV.U32 R15, RZ, RZ, R6 ;  /* 0x000000ffff0f7224 */ /* 0x000fe200078e0006 */
[----:B----4-:R-:W-:Y:S01]  /*7b10*/  SHF.R.U32.HI R25, RZ, 0x10, R11 ;  /* 0x00000010ff197819 */ /* 0x010fe2000001160b */
[----:B------:R-:W-:Y:S01]  /*7b20*/  BSSY B1, `(.L_x_727) ;  /* 0x0000015000017945 */ /* 0x000fe20003800000 */
[----:B------:R-:W-:Y:S01]  /*7b30*/  SHF.R.U32.HI R28, RZ, 0x10, R9 ;  /* 0x00000010ff1c7819 */ /* 0x000fe20000011609 */
[--C-:B------:R-:W-:Y:S01]  /*7b40*/  IMAD.MOV.U32 R12, RZ, RZ, R7.reuse ;  /* 0x000000ffff0c7224 */ /* 0x100fe200078e0007 */
[----:B------:R-:W-:Y:S01]  /*7b50*/  SHF.R.U64 R20, R6, 0x10, R7 ;  /* 0x0000001006147819 */ /* 0x000fe20000001207 */
[----:B------:R-:W-:Y:S01]  /*7b60*/  IMAD.MOV.U32 R9, RZ, RZ, R4 ;  /* 0x000000ffff097224 */ /* 0x000fe200078e0004 */
[----:B------:R-:W-:Y:S01]  /*7b70*/  VIMNMX R21, R21, 0x80, PT ;  /* 0x0000008015157848 */ /* 0x000fe20003fe0100 */
[--C-:B------:R-:W-:Y:S01]  /*7b80*/  IMAD.MOV.U32 R10, RZ, RZ, R5.reuse ;  /* 0x000000ffff0a7224 */ /* 0x100fe200078e0005 */
[----:B------:R-:W-:-:S02]  /*7b90*/  SHF.R.U64 R6, R4, 0x10, R5 ;  /* 0x0000001004067819 */ /* 0x000fc40000001205 */
[----:B------:R-:W-:Y:S02]  /*7ba0*/  PRMT R3, R3, 0x5410, R0 ;  /* 0x0000541003037816 */ /* 0x000fe40000000000 */
[----:B------:R-:W-:Y:S02]  /*7bb0*/  SHF.R.U32.HI R7, RZ, 0x10, R7 ;  /* 0x00000010ff077819 */ /* 0x000fe40000011607 */
[----:B------:R-:W-:Y:S02]  /*7bc0*/  SHF.R.U32.HI R5, RZ, 0x10, R5 ;  /* 0x00000010ff057819 */ /* 0x000fe40000011605 */
[----:B------:R-:W-:Y:S02]  /*7bd0*/  PRMT R14, R14, 0x5410, R27 ;  /* 0x000054100e0e7816 */ /* 0x000fe4000000001b */
[----:B------:R-:W-:Y:S02]  /*7be0*/  ISETP.GE.AND P1, PT, R200, R21, PT ;  /* 0x00000015c800720c */ /* 0x000fe40003f26270 */
[----:B------:R-:W-:-:S02]  /*7bf0*/  PRMT R13, R13, 0x5410, R28 ;  /* 0x000054100d0d7816 */ /* 0x000fc4000000001c */
[----:B------:R-:W-:Y:S02]  /*7c00*/  PRMT R8, R8, 0x5410, R25 ;  /* 0x0000541008087816 */ /* 0x000fe40000000019 */
[----:B------:R-:W-:Y:S01]  /*7c10*/  PRMT R15, R15, 0x5410, R20 ;  /* 0x000054100f0f7816 */ /* 0x000fe20000000014 */
[----:B------:R-:W-:-:S04]  /*7c20*/  IMAD R30, R31, 0x200, R29 ;  /* 0x000002001f1e7824 */ /* 0x000fc800078e021d */
[----:B------:R-:W-:-:S04]  /*7c30*/  IMAD R11, R30, 0x2, R19 ;  /* 0x000000021e0b7824 */ /* 0x000fc800078e0213 */
[C---:B------:R-:W-:Y:S02]  /*7c40*/  VIADD R4, R11.reuse, 0x18400 ;  /* 0x000184000b047836 */ /* 0x040fe40000000000 */
[----:B------:R-:W-:Y:S01]  /*7c50*/  VIADD R0, R11, 0x18440 ;  /* 0x000184400b007836 */ /* 0x000fe20000000000 */
[----:B-1----:R-:W-:Y:S06]  /*7c60*/  @!P0 BRA `(.L_x_728) ;  /* 0x0000013800b88947 */ /* 0x002fec0003800000 */
.L_x_957:
[----:B------:R-:W-:Y:S05]  /*7c70*/  BSYNC B1 ;  /* 0x0000000000017941 */ /* 0x000fea0003800000 */
.L_x_727:
[----:B------:R-:W-:Y:S01]  /*7c80*/  BSSY B1, `(.L_x_729) ;  /* 0x0000059000017945 */ /* 0x000fe20003800000 */
[----:B------:R-:W-:Y:S01]  /*7c90*/  PRMT R12, R12, 0x5410, R7 ;  /* 0x000054100c0c7816 */ /* 0x000fe20000000007 */
[----:B------:R-:W-:Y:S01]  /*7ca0*/  @P2 VIADD R0, R4, 0xffffffc0 ;  /* 0xffffffc004002836 */ /* 0x000fe20000000000 */
[----:B------:R-:W-:Y:S02]  /*7cb0*/  PRMT R9, R9, 0x5410, R6 ;  /* 0x0000541009097816 */ /* 0x000fe40000000006 */
[----:B------:R-:W-:Y:S01]  /*7cc0*/  PRMT R10, R10, 0x5410, R5 ;  /* 0x000054100a0a7816 */ /* 0x000fe20000000005 */
[----:B------:R-:W-:Y:S06]  /*7cd0*/  @P1 BRA `(.L_x_730) ;  /* 0x00000004004c1947 */ /* 0x000fec0003800000 */
[----:B------:R-:W1:Y:S01]  /*7ce0*/  LDC R4, c[0x0][0x3f4] ;  /* 0x0000fd00ff047b82 */ /* 0x000e620000000800 */
[----:B------:R-:W-:Y:S01]  /*7cf0*/  BSSY B2, `(.L_x_731) ;  /* 0x000002a000027945 */ /* 0x000fe20003800000 */
[-C--:B-1----:R-:W-:Y:S02]  /*7d00*/  ISETP.GE.AND P0, PT, R22, R4.reuse, PT ;  /* 0x000000041600720c */ /* 0x082fe40003f06270 */
[----:B------:R-:W-:-:S11]  /*7d10*/  ISETP.GE.AND P1, PT, R205, R4, PT ;  /* 0x00000004cd00720c */ /* 0x000fd60003f26270 */
[----:B------:R-:W-:Y:S05]  /*7d20*/  @P0 BRA `(.L_x_732) ;  /* 0x0000000000980947 */ /* 0x000fea0003800000 */
[----:B------:R-:W1:Y:S01]  /*7d30*/  LDS.128 R4, [R11+0x18400] ;  /* 0x018400000b047984 */ /* 0x000e620000000c00 */
[C---:B------:R-:W-:Y:S01]  /*7d40*/  IMAD.U32 R31, R15.reuse, 0x10000, RZ ;  /* 0x000100000f1f7824 */ /* 0x040fe200078e00ff */
[----:B------:R-:W-:Y:S01]  /*7d50*/  LOP3.LUT R30, R15, 0xffff0000, RZ, 0xc0, !PT ;  /* 0xffff00000f1e7812 */ /* 0x000fe200078ec0ff */
[C---:B------:R-:W-:Y:S01]  /*7d60*/  IMAD.U32 R29, R14.reuse, 0x10000, RZ ;  /* 0x000100000e1d7824 */ /* 0x040fe200078e00ff */
[----:B------:R-:W-:Y:S01]  /*7d70*/  LOP3.LUT R28, R14, 0xffff0000, RZ, 0xc0, !PT ;  /* 0xffff00000e1c7812 */ /* 0x000fe200078ec0ff */
[C---:B-1----:R-:W-:Y:S01]  /*7d80*/  IMAD.U32 R20, R4.reuse, 0x10000, RZ ;  /* 0x0001000004147824 */ /* 0x042fe200078e00ff */
[----:B------:R-:W-:Y:S01]  /*7d90*/  LOP3.LUT R4, R4, 0xffff0000, RZ, 0xc0, !PT ;  /* 0xffff000004047812 */ /* 0x000fe200078ec0ff */
[C---:B------:R-:W-:Y:S01]  /*7da0*/  IMAD.U32 R25, R5.reuse, 0x10000, RZ ;  /* 0x0001000005197824 */ /* 0x040fe200078e00ff */
[----:B------:R-:W-:Y:S01]  /*7db0*/  LOP3.LUT R5, R5, 0xffff0000, RZ, 0xc0, !PT ;  /* 0xffff000005057812 */ /* 0x000fe200078ec0ff */
[C---:B0-----:R-:W-:Y:S01]  /*7dc0*/  IMAD.U32 R26, R6.reuse, 0x10000, RZ ;  /* 0x00010000061a7824 */ /* 0x041fe200078e00ff */
[----:B------:R-:W-:Y:S01]  /*7dd0*/  LOP3.LUT R6, R6, 0xffff0000, RZ, 0xc0, !PT ;  /* 0xffff000006067812 */ /* 0x000fe200078ec0ff */
[C---:B------:R-:W-:Y:S01]  /*7de0*/  FMUL.FTZ R33, R4.reuse, R31 ;  /* 0x0000001f04217220 */ /* 0x040fe20000410000 */
[----:B------:R-:W-:Y:S01]  /*7df0*/  FMUL.FTZ R4, R4, R29 ;  /* 0x0000001d04047220 */ /* 0x000fe20000410000 */
[----:B------:R-:W-:-:S02]  /*7e00*/  IMAD.U32 R27, R7, 0x10000, RZ ;  /* 0x00010000071b7824 */ /* 0x000fc400078e00ff */
[----:B------:R-:W-:Y:S01]  /*7e10*/  FMUL.FTZ R34, R5, R30 ;  /* 0x0000001e05227220 */ /* 0x000fe20000410000 */
[C---:B------:R-:W-:Y:S01]  /*7e20*/  FFMA.FTZ R33, R20.reuse, R29, -R33 ;  /* 0x0000001d14217223 */ /* 0x040fe20000010821 */
[----:B------:R-:W-:Y:S01]  /*7e30*/  FFMA.FTZ R32, R20, R31, R4 ;  /* 0x0000001f14207223 */ /* 0x000fe20000010004 */
[----:B------:R-:W-:Y:S01]  /*7e40*/  LOP3.LUT R7, R7, 0xffff0000, RZ, 0xc0, !PT ;  /* 0xffff000007077812 */ /* 0x000fe200078ec0ff */
[-C--:B------:R-:W-:Y:S01]  /*7e50*/  FMUL.FTZ R36, R5, R28.reuse ;  /* 0x0000001c05247220 */ /* 0x080fe20000410000 */
[C---:B------:R-:W-:Y:S01]  /*7e60*/  LOP3.LUT R20, R12.reuse, 0xffff0000, RZ, 0xc0, !PT ;  /* 0xffff00000c147812 */ /* 0x040fe200078ec0ff */
[----:B------:R-:W-:Y:S01]  /*7e70*/  IMAD.U32 R29, R12, 0x10000, RZ ;  /* 0x000100000c1d7824 */ /* 0x000fe200078e00ff */
[C---:B------:R-:W-:Y:S01]  /*7e80*/  LOP3.LUT R4, R13.reuse, 0xffff0000, RZ, 0xc0, !PT ;  /* 0xffff00000d047812 */ /* 0x040fe200078ec0ff */
[----:B------:R-:W-:Y:S02]  /*7e90*/  IMAD.U32 R5, R13, 0x10000, RZ ;  /* 0x000100000d057824 */ /* 0x000fe400078e00ff */
[C---:B------:R-:W-:Y:S01]  /*7ea0*/  FFMA.FTZ R34, R25.reuse, R28, -R34 ;  /* 0x0000001c19227223 */ /* 0x040fe20000010822 */
[----:B------:R-:W-:Y:S01]  /*7eb0*/  FFMA.FTZ R25, R25, R30, R36 ;  /* 0x0000001e19197223 */ /* 0x000fe20000010024 */
[C---:B------:R-:W-:Y:S01]  /*7ec0*/  FMUL.FTZ R31, R6.reuse, R29 ;  /* 0x0000001d061f7220 */ /* 0x040fe20000410000 */
[-C--:B------:R-:W-:Y:S01]  /*7ed0*/  FMUL.FTZ R28, R6, R5.reuse ;  /* 0x00000005061c7220 */ /* 0x080fe20000410000 */
[C---:B------:R-:W-:Y:S01]  /*7ee0*/  FMUL.FTZ R30, R7.reuse, R20 ;  /* 0x00000014071e7220 */ /* 0x040fe20000410000 */
[-C--:B------:R-:W-:Y:S01]  /*7ef0*/  FMUL.FTZ R35, R7, R4.reuse ;  /* 0x0000000407237220 */ /* 0x080fe20000410000 */
[C---:B------:R-:W-:Y:S01]  /*7f00*/  FFMA.FTZ R6, R26.reuse, R5, -R31 ;  /* 0x000000051a067223 */ /* 0x040fe2000001081f */
[----:B------:R-:W-:Y:S01]  /*7f10*/  FFMA.FTZ R29, R26, R29, R28 ;  /* 0x0000001d1a1d7223 */ /* 0x000fe2000001001c */
[C---:B------:R-:W-:Y:S01]  /*7f20*/  FFMA.FTZ R7, R27.reuse, R4, -R30 ;  /* 0x000000041b077223 */ /* 0x040fe2000001081e */
[----:B------:R-:W-:Y:S01]  /*7f30*/  FFMA.FTZ R20, R27, R20, R35 ;  /* 0x000000141b147223 */ /* 0x000fe20000010023 */
[----:B------:R-:W-:-:S02]  /*7f40*/  F2FP.BF16.F32.PACK_AB R4, R32, R33 ;  /* 0x000000212004723e */ /* 0x000fc400000010ff */
[----:B------:R-:W-:Y:S02]  /*7f50*/  F2FP.BF16.F32.PACK_AB R5, R25, R34 ;  /* 0x000000221905723e */ /* 0x000fe400000010ff */
[----:B------:R-:W-:Y:S02]  /*7f60*/  F2FP.BF16.F32.PACK_AB R6, R29, R6 ;  /* 0x000000061d06723e */ /* 0x000fe400000010ff */
[----:B------:R-:W-:-:S05]  /*7f70*/  F2FP.BF16.F32.PACK_AB R7, R20, R7 ;  /* 0x000000071407723e */ /* 0x000fca00000010ff */
[----:B------:R1:W-:Y:S02]  /*7f80*/  STS.128 [R11+0x18400], R4 ;  /* 0x018400040b007388 */ /* 0x0003e40000000c00 */
.L_x_732:
[----:B------:R-:W-:Y:S05]  /*7f90*/  BSYNC B2 ;  /* 0x0000000000027941 */ /* 0x000fea0003800000 */
.L_x_731:
[----:B------:R-:W-:Y:S05]  /*7fa0*/  @P1 BRA `(.L_x_730) ;  /* 0x0000000000981947 */ /* 0x000fea0003800000 */
[----:B-1----:R-:W1:Y:S01]  /*7fb0*/  LDS.128 R4, [R0] ;  /* 0x0000000000047984 */ /* 0x002e620000000c00 */
        /* <DEDUP_REMOVED lines=36> */
[----:B------:R2:W-:Y:S02]  /*8200*/  STS.128 [R0], R4 ;  /* 0x0000000400007388 */ /* 0x0005e40000000c00 */
.L_x_730:
[----:B------:R-:W-:Y:S05]  /*8210*/  BSYNC B1 ;  /* 0x0000000000017941 */ /* 0x000fea0003800000 */
.L_x_729:
[----:B-12---:R-:W-:-:S05]  /*8220*/  VIADD R4, R200, 0x40 ;  /* 0x00000040c8047836 */ /* 0x006fca0000000000 */
[----:B------:R-:W-:-:S13]  /*8230*/  ISETP.GE.AND P0, PT, R4, R21, PT ;  /* 0x000000150400720c */ /* 0x000fda0003f06270 */
[----:B------:R-:W-:Y:S05]  /*8240*/  @P0 BRA `(.L_x_733) ;  /* 0x00000014003c0947 */ /* 0x000fea0003800000 */
[----:B------:R-:W1:Y:S01]  /*8250*/  LDC R4, c[0x0][0x3f4] ;  /* 0x0000fd00ff047b82 */ /* 0x000e620000000800 */
[----:B------:R-:W-:Y:S01]  /*8260*/  BSSY B1, `(.L_x_734) ;  /* 0x000002a000017945 */ /* 0x000fe20003800000 */
[-C--:B-1----:R-:W-:Y:S02]  /*8270*/  ISETP.GE.AND P0, PT, R22, R4.reuse, PT ;  /* 0x000000041600720c */ /* 0x082fe40003f06270 */
[----:B------:R-:W-:-:S11]  /*8280*/  ISETP.GE.AND P1, PT, R205, R4, PT ;  /* 0x00000004cd00720c */ /* 0x000fd60003f26270 */
[----:B------:R-:W-:Y:S05]  /*8290*/  @P0 BRA `(.L_x_735) ;  /* 0x0000000000980947 */ /* 0x000fea0003800000 */
[----:B------:R-:W1:Y:S01]  /*82a0*/  LDS.128 R4, [R11+0x1a400] ;  /* 0x01a400000b047984 */ /* 0x000e620000000c00 */
[C---:B------:R-:W-:Y:S01]  /*82b0*/  IMAD.U32 R28, R14.reuse, 0x10000, RZ ;  /* 0x000100000e1c7824 */ /* 0x040fe200078e00ff */
[C---:B------:R-:W-:Y:S01]  /*82c0*/  LOP3.LUT R31, R15.reuse, 0xffff0000, RZ, 0xc0, !PT ;  /* 0xffff00000f1f7812 */ /* 0x040fe200078ec0ff */
[----:B------:R-:W-:Y:S01]  /*82d0*/  IMAD.U32 R30, R15, 0x10000, RZ ;  /* 0x000100000f1e7824 */ /* 0x000fe200078e00ff */
[----:B------:R-:W-:Y:S01]  /*82e0*/  LOP3.LUT R29, R14, 0xffff0000, RZ, 0xc0, !PT ;  /* 0xffff00000e1d7812 */ /* 0x000fe200078ec0ff */
[C---:B-1----:R-:W-:Y:S01]  /*82f0*/  IMAD.U32 R20, R4.reuse, 0x10000, RZ ;  /* 0x0001000004147824 */ /* 0x042fe200078e00ff */
[----:B------:R-:W-:Y:S01]  /*8300*/  LOP3.LUT R4, R4, 0xffff0000, RZ, 0xc0, !PT ;  /* 0xffff000004047812 */ /* 0x000fe200078ec0ff */
[C---:B------:R-:W-:Y:S01]  /*8310*/  IMAD.U32 R21, R5.reuse, 0x10000, RZ ;  /* 0x0001000005157824 */ /* 0x040fe200078e00ff */
[----:B------:R-:W-:Y:S01]  /*8320*/  LOP3.LUT R5, R5, 0xffff0000, RZ, 0xc0, !PT ;  /* 0xffff000005057812 */ /* 0x000fe200078ec0ff */
[C---:B------:R-:W-:Y:S01]  /*8330*/  IMAD.U32 R14, R6.reuse, 0x10000, RZ ;  /* 0x00010000060e7824 */ /* 0x040fe200078e00ff */
[----:B------:R-:W-:Y:S01]  /*8340*/  LOP3.LUT R6, R6, 0xffff0000, RZ, 0xc0, !PT ;  /* 0xffff000006067812 */ /* 0x000fe200078ec0ff */
[-C--:B------:R-:W-:Y:S01]  /*8350*/  FMUL.FTZ R25, R30, R4.reuse ;  /* 0x000000041e197220 */ /* 0x080fe20000410000 */
[----:B------:R-:W-:Y:S01]  /*8360*/  FMUL.FTZ R27, R28, R4 ;  /* 0x000000041c1b7220 */ /* 0x000fe20000410000 */
[----:B0-----:R-:W-:Y:S01]  /*8370*/  FMUL.FTZ R26, R31, R5 ;  /* 0x000000051f1a7220 */ /* 0x001fe20000410000 */
[----:B------:R-:W-:-:S02]  /*8380*/  IMAD.U32 R15, R7, 0x10000, RZ ;  /* 0x00010000070f7824 */ /* 0x000fc400078e00ff */
[-C--:B------:R-:W-:Y:S01]  /*8390*/  FFMA.FTZ R4, R28, R20.reuse, -R25 ;  /* 0x000000141c047223 */ /* 0x080fe20000010819 */
[----:B------:R-:W-:Y:S01]  /*83a0*/  FFMA.FTZ R27, R30, R20, R27 ;  /* 0x000000141e1b7223 */ /* 0x000fe2000001001b */
[C---:B------:R-:W-:Y:S01]  /*83b0*/  FMUL.FTZ R20, R29.reuse, R5 ;  /* 0x000000051d147220 */ /* 0x040fe20000410000 */
[-C--:B------:R-:W-:Y:S01]  /*83c0*/  FFMA.FTZ R5, R29, R21.reuse, -R26 ;  /* 0x000000151d057223 */ /* 0x080fe2000001081a */
[----:B------:R-:W-:Y:S01]  /*83d0*/  LOP3.LUT R7, R7, 0xffff0000, RZ, 0xc0, !PT ;  /* 0xffff000007077812 */ /* 0x000fe200078ec0ff */
[C---:B------:R-:W-:Y:S01]  /*83e0*/  IMAD.U32 R30, R12.reuse, 0x10000, RZ ;  /* 0x000100000c1e7824 */ /* 0x040fe200078e00ff */
[----:B------:R-:W-:Y:S01]  /*83f0*/  LOP3.LUT R29, R12, 0xffff0000, RZ, 0xc0, !PT ;  /* 0xffff00000c1d7812 */ /* 0x000fe200078ec0ff */
[C---:B------:R-:W-:Y:S01]  /*8400*/  IMAD.U32 R28, R13.reuse, 0x10000, RZ ;  /* 0x000100000d1c7824 */ /* 0x040fe200078e00ff */
[----:B------:R-:W-:Y:S01]  /*8410*/  LOP3.LUT R25, R13, 0xffff0000, RZ, 0xc0, !PT ;  /* 0xffff00000d197812 */ /* 0x000fe200078ec0ff */
[----:B------:R-:W-:Y:S01]  /*8420*/  FFMA.FTZ R20, R31, R21, R20 ;  /* 0x000000151f147223 */ /* 0x000fe20000010014 */
[-C--:B------:R-:W-:Y:S01]  /*8430*/  FMUL.FTZ R13, R30, R6.reuse ;  /* 0x000000061e0d7220 */ /* 0x080fe20000410000 */
[C---:B------:R-:W-:Y:S01]  /*8440*/  FMUL.FTZ R21, R28.reuse, R6 ;  /* 0x000000061c157220 */ /* 0x040fe20000410000 */
[-C--:B------:R-:W-:Y:S01]  /*8450*/  FMUL.FTZ R12, R29, R7.reuse ;  /* 0x000000071d0c7220 */ /* 0x080fe20000410000 */
[C---:B------:R-:W-:Y:S01]  /*8460*/  FMUL.FTZ R26, R25.reuse, R7 ;  /* 0x00000007191a7220 */ /* 0x040fe20000410000 */
[-C--:B------:R-:W-:Y:S01]  /*8470*/  FFMA.FTZ R6, R28, R14.reuse, -R13 ;  /* 0x0000000e1c067223 */ /* 0x080fe2000001080d */
[----:B------:R-:W-:Y:S01]  /*8480*/  FFMA.FTZ R21, R30, R14, R21 ;  /* 0x0000000e1e157223 */ /* 0x000fe20000010015 */
[-C--:B------:R-:W-:Y:S01]  /*8490*/  FFMA.FTZ R7, R25, R15.reuse, -R12 ;  /* 0x0000000f19077223 */ /* 0x080fe2000001080c */
[----:B------:R-:W-:Y:S01]  /*84a0*/  FFMA.FTZ R26, R29, R15, R26 ;  /* 0x0000000f1d1a7223 */ /* 0x000fe2000001001a */
[----:B------:R-:W-:-:S02]  /*84b0*/  F2FP.BF16.F32.PACK_AB R4, R27, R4 ;  /* 0x000000041b04723e */ /* 0x000fc400000010ff */
[----:B------:R-:W-:Y:S02]  /*84c0*/  F2FP.BF16.F32.PACK_AB R5, R20, R5 ;  /* 0x000000051405723e */ /* 0x000fe400000010ff */
[----:B------:R-:W-:Y:S02]  /*84d0*/  F2FP.BF16.F32.PACK_AB R6, R21, R6 ;  /* 0x000000061506723e */ /* 0x000fe400000010ff */
[----:B------:R-:W-:-:S05]  /*84e0*/  F2FP.BF16.F32.PACK_AB R7, R26, R7 ;  /* 0x000000071a07723e */ /* 0x000fca00000010ff */
[----:B------:R1:W-:Y:S02]  /*84f0*/  STS.128 [R11+0x1a400], R4 ;  /* 0x01a400040b007388 */ /* 0x0003e40000000c00 */
.L_x_735:
[----:B------:R-:W-:Y:S05]  /*8500*/  BSYNC B1 ;  /* 0x0000000000017941 */ /* 0x000fea0003800000 */
.L_x_734:
[----:B------:R-:W-:Y:S05]  /*8510*/  @P1 BRA `(.L_x_733) ;  /* 0x0000001000881947 */ /* 0x000fea0003800000 */
[----:B-1----:R-:W1:Y:S01]  /*8520*/  LDS.128 R4, [R0+0x2000] ;  /* 0x0020000000047984 */ /* 0x002e620000000c00 */
[C---:B------:R-:W-:Y:S01]  /*8530*/  IMAD.U32 R21, R9.reuse, 0x10000, RZ ;  /* 0x0001000009157824 */ /* 0x040fe200078e00ff */
[----:B------:R-:W-:Y:S01]  /*8540*/  LOP3.LUT R28, R9, 0xffff0000, RZ, 0xc0, !PT ;  /* 0xffff0000091c7812 */ /* 0x000fe200078ec0ff */
[C---:B------:R-:W-:Y:S01]  /*8550*/  IMAD.U32 R15, R3.reuse, 0x10000, RZ ;  /* 0x00010000030f7824 */ /* 0x040fe200078e00ff */
[----:B0-----:R-:W-:Y:S01]  /*8560*/  LOP3.LUT R26, R3, 0xffff0000, RZ, 0xc0, !PT ;  /* 0xffff0000031a7812 */ /* 0x001fe200078ec0ff */
[C---:B------:R-:W-:Y:S01]  /*8570*/  IMAD.U32 R25, R10.reuse, 0x10000, RZ ;  /* 0x000100000a197824 */ /* 0x040fe200078e00ff */
        /* <DEDUP_REMOVED lines=9> */
[----:B------:R-:W-:Y:S01]  /*8610*/  FMUL.FTZ R13, R28, R5 ;  /* 0x000000051c0d7220 */ /* 0x000fe20000410000 */
[----:B------:R-:W-:-:S02]  /*8620*/  IMAD.U32 R9, R7, 0x10000, RZ ;  /* 0x0001000007097824 */ /* 0x000fc400078e00ff */
[-C--:B------:R-:W-:Y:S01]  /*8630*/  FFMA.FTZ R4, R15, R11.reuse, -R14 ;  /* 0x0000000b0f047223 */ /* 0x080fe2000001080e */
[----:B------:R-:W-:Y:S01]  /*8640*/  FFMA.FTZ R11, R21, R11, R20 ;  /* 0x0000000b150b7223 */ /* 0x000fe20000010014 */
[C---:B------:R-:W-:Y:S01]  /*8650*/  FMUL.FTZ R15, R26.reuse, R5 ;  /* 0x000000051a0f7220 */ /* 0x040fe20000410000 */
[----:B------:R-:W-:Y:S01]  /*8660*/  LOP3.LUT R7, R7, 0xffff0000, RZ, 0xc0, !PT ;  /* 0xffff000007077812 */ /* 0x000fe200078ec0ff */
[----:B------:R-:W-:Y:S01]  /*8670*/  FFMA.FTZ R5, R26, R12, -R13 ;  /* 0x0000000c1a057223 */ /* 0x000fe2000001080d */
[C---:B------:R-:W-:Y:S01]  /*8680*/  LOP3.LUT R21, R8.reuse, 0xffff0000, RZ, 0xc0, !PT ;  /* 0xffff000008157812 */ /* 0x040fe200078ec0ff */
[----:B------:R-:W-:Y:S02]  /*8690*/  IMAD.U32 R13, R8, 0x10000, RZ ;  /* 0x00010000080d7824 */ /* 0x000fe400078e00ff */
[----:B------:R-:W-:Y:S01]  /*86a0*/  FMUL.FTZ R8, R25, R6 ;  /* 0x0000000619087220 */ /* 0x000fe20000410000 */
[-C--:B------:R-:W-:Y:S01]  /*86b0*/  FMUL.FTZ R14, R27, R7.reuse ;  /* 0x000000071b0e7220 */ /* 0x080fe20000410000 */
[----:B------:R-:W-:Y:S01]  /*86c0*/  FFMA.FTZ R12, R28, R12, R15 ;  /* 0x0000000c1c0c7223 */ /* 0x000fe2000001000f */
[----:B------:R-:W-:Y:S01]  /*86d0*/  FMUL.FTZ R10, R13, R6 ;  /* 0x000000060d0a7220 */ /* 0x000fe20000410000 */
[----:B------:R-:W-:Y:S01]  /*86e0*/  FMUL.FTZ R20, R21, R7 ;  /* 0x0000000715147220 */ /* 0x000fe20000410000 */
[----:B------:R-:W-:Y:S01]  /*86f0*/  FFMA.FTZ R6, R13, R3, -R8 ;  /* 0x000000030d067223 */ /* 0x000fe20000010808 */
[----:B------:R-:W-:Y:S01]  /*8700*/  FFMA.FTZ R7, R21, R9, -R14 ;  /* 0x0000000915077223 */ /* 0x000fe2000001080e */
[----:B------:R-:W-:Y:S01]  /*8710*/  FFMA.FTZ R3, R25, R3, R10 ;  /* 0x0000000319037223 */ /* 0x000fe2000001000a */
[----:B------:R-:W-:Y:S01]  /*8720*/  FFMA.FTZ R20, R27, R9, R20 ;  /* 0x000000091b147223 */ /* 0x000fe20000010014 */
[----:B------:R-:W-:-:S02]  /*8730*/  F2FP.BF16.F32.PACK_AB R4, R11, R4 ;  /* 0x000000040b04723e */ /* 0x000fc400000010ff */
[----:B------:R-:W-:Y:S02]  /*8740*/  F2FP.BF16.F32.PACK_AB R5, R12, R5 ;  /* 0x000000050c05723e */ /* 0x000fe400000010ff */
[----:B------:R-:W-:Y:S02]  /*8750*/  F2FP.BF16.F32.PACK_AB R6, R3, R6 ;  /* 0x000000060306723e */ /* 0x000fe400000010ff */
[----:B------:R-:W-:-:S05]  /*8760*/  F2FP.BF16.F32.PACK_AB R7, R20, R7 ;  /* 0x000000071407723e */ /* 0x000fca00000010ff */
[----:B------:R2:W-:Y:S01]  /*8770*/  STS.128 [R0+0x2000], R4 ;  /* 0x0020000400007388 */ /* 0x0005e20000000c00 */
[----:B------:R-:W-:Y:S05]  /*8780*/  BRA `(.L_x_733) ;  /* 0x0000000c00ec7947 */ /* 0x000fea0003800000 */
.L_x_723:
[----:B------:R-:W-:-:S03]  /*8790*/  UMOV UR4, 0xffffffff ;  /* 0xffffffff00047882 */ /* 0x000fc60000000000 */
[----:B------:R-:W-:Y:S05]  /*87a0*/  BRA.DIV UR4, `(.L_x_736) ;  /* 0x0000012e04fc7947 */ /* 0x000fea000b800000 */
[----:B------:R1:W2:Y:S04]  /*87b0*/  SHFL.IDX PT, R0, R27, RZ, 0x1c1f ;  /* 0x001c1fff1b007589 */ /* 0x0002a800000e0000 */
[----:B------:R1:W3:Y:S04]  /*87c0*/  SHFL.IDX PT, R3, R26, RZ, 0x1c1f ;  /* 0x001c1fff1a037589 */ /* 0x0002e800000e0000 */
[----:B------:R1:W4:Y:S04]  /*87d0*/  SHFL.IDX PT, R20, R25, RZ, 0x1c1f ;  /* 0x001c1fff19147589 */ /* 0x00032800000e0000 */
[----:B------:R1:W0:Y:S02]  /*87e0*/  SHFL.IDX PT, R14, R28, RZ, 0x1c1f ;  /* 0x001c1fff1c0e7589 */ /* 0x00022400000e0000 */
.L_x_963:
[----:B------:R-:W5:Y:S01]  /*87f0*/  LDL R6, [R1+0x40] ;  /* 0x0000400001067983 */ /* 0x000f620000100800 */
[----:B------:R-:W-:Y:S01]  /*8800*/  ULDC UR4, c[0x0][0x448] ;  /* 0x0001120000047ab9 */ /* 0x000fe20000000800 */
[----:B------:R-:W0:Y:S01]  /*8810*/  LDC R21, c[0x0][0x3f4] ;  /* 0x0000fd00ff157b82 */ /* 0x000e220000000800 */
[----:B------:R-:W-:Y:S01]  /*8820*/  IMAD R48, R48, UR4, RZ ;  /* 0x0000000430307c24 */ /* 0x000fe2000f8e02ff */
[----:B------:R-:W-:Y:S01]  /*8830*/  BSSY B1, `(.L_x_737) ;  /* 0x0000017000017945 */ /* 0x000fe20003800000 */
[----:B------:R-:W-:Y:S02]  /*8840*/  CS2R R10, SRZ ;  /* 0x00000000000a7805 */ /* 0x000fe4000001ff00 */
[----:B------:R-:W-:Y:S02]  /*8850*/  CS2R R8, SRZ ;  /* 0x0000000000087805 */ /* 0x000fe4000001ff00 */
[----:B------:R-:W-:Y:S02]  /*8860*/  ISETP.GE.AND P0, PT, R4, R48, PT ;  /* 0x000000300400720c */ /* 0x000fe40003f06270 */
[----:B-----5:R-:W-:-:S04]  /*8870*/  LEA.HI R5, R6, R6, RZ, 0x1 ;  /* 0x0000000606057211 */ /* 0x020fc800078f08ff */
[----:B------:R-:W-:-:S05]  /*8880*/  LOP3.LUT R5, R5, 0xfffffffe, RZ, 0xc0, !PT ;  /* 0xfffffffe05057812 */ /* 0x000fca00078ec0ff */
[----:B-1----:R-:W-:Y:S01]  /*8890*/  IMAD.IADD R26, R6, 0x1, -R5 ;  /* 0x00000001061a7824 */ /* 0x002fe200078e0a05 */
[----:B------:R-:W-:Y:S02]  /*88a0*/  CS2R R6, SRZ ;  /* 0x0000000000067805 */ /* 0x000fe4000001ff00 */
[----:B------:R-:W-:Y:S02]  /*88b0*/  CS2R R4, SRZ ;  /* 0x0000000000047805 */ /* 0x000fe4000001ff00 */
[----:B------:R-:W-:Y:S01]  /*88c0*/  SHF.L.U32 R26, R26, 0x1f, RZ ;  /* 0x0000001f1a1a7819 */ /* 0x000fe200000006ff */
[----:B0-----:R-:W-:Y:S06]  /*88d0*/  @P0 BRA `(.L_x_738) ;  /* 0x0000000000300947 */ /* 0x001fec0003800000 */
[----:B------:R-:W-:Y:S01]  /*88e0*/  ULDC UR4, c[0x0][0x3f4] ;  /* 0x0000fd0000047ab9 */ /* 0x000fe20000000800 */
[C---:B------:R-:W-:Y:S01]  /*88f0*/  IMAD.SHL.U32 R15, R16.reuse, 0x2, RZ ;  /* 0x00000002100f7824 */ /* 0x040fe200078e00ff */
[C---:B------:R-:W-:Y:S02]  /*8900*/  ISETP.GE.AND P2, PT, R16.reuse, UR4, PT ;  /* 0x0000000410007c0c */ /* 0x040fe4000bf46270 */
[----:B------:R-:W-:Y:S02]  /*8910*/  SHF.L.U64.HI R7, R16, 0x1, R17 ;  /* 0x0000000110077819 */ /* 0x000fe40000010211 */
[-C--:B---3--:R-:W-:Y:S02]  /*8920*/  IADD3 R12, P0, R3, R15.reuse, RZ ;  /* 0x0000000f030c7210 */ /* 0x088fe40007f1e0ff */
[----:B------:R-:W-:-:S03]  /*8930*/  IADD3 R14, P1, R14, R15, RZ ;  /* 0x0000000f0e0e7210 */ /* 0x000fc60007f3e0ff */
[--C-:B--2---:R-:W-:Y:S02]  /*8940*/  IMAD.X R13, R0, 0x1, R7.reuse, P0 ;  /* 0x00000001000d7824 */ /* 0x104fe400000e0607 */
[----:B----4-:R-:W-:Y:S01]  /*8950*/  IMAD.X R15, R20, 0x1, R7, P1 ;  /* 0x00000001140f7824 */ /* 0x010fe200008e0607 */
[----:B------:R-:W-:Y:S01]  /*8960*/  CS2R R6, SRZ ;  /* 0x0000000000067805 */ /* 0x000fe2000001ff00 */
[----:B------:R-:W-:Y:S06]  /*8970*/  @P2 BRA `(.L_x_738) ;  /* 0x0000000000082947 */ /* 0x000fec0003800000 */
[----:B------:R0:W5:Y:S04]  /*8980*/  LD.E.128 R8, desc[UR40][R12.64] ;  /* 0x000000280c087980 */ /* 0x000168000c101d00 */
[----:B------:R0:W5:Y:S02]  /*8990*/  LD.E.128 R4, desc[UR40][R14.64] ;  /* 0x000000280e047980 */ /* 0x000164000c101d00 */
.L_x_738:
[----:B------:R-:W-:Y:S05]  /*89a0*/  BSYNC B1 ;  /* 0x0000000000017941 */ /* 0x000fea0003800000 */
.L_x_737:
[----:B------:R-:W1:Y:S01]  /*89b0*/  SYNCS.PHASECHK.TRANS64.TRYWAIT P1, [R19+URZ+0x22800], R26 ;  /* 0x0228001a130075a7 */ /* 0x000e62000802017f */
[----:B--2---:R-:W-:Y:S01]  /*89c0*/  IMAD R0, R49, -0x80, R48 ;  /* 0xffffff8031007824 */ /* 0x004fe200078e0230 */
[--C-:B-----5:R-:W-:Y:S01]  /*89d0*/  SHF.R.U64 R27, R8, 0x10, R9.reuse ;  /* 0x00000010081b7819 */ /* 0x120fe20000001209 */
[----:B0-----:R-:W-:Y:S01]  /*89e0*/  IMAD.MOV.U32 R12, RZ, RZ, R8 ;  /* 0x000000ffff0c7224 */ /* 0x001fe200078e0008 */
[--C-:B------:R-:W-:Y:S01]  /*89f0*/  SHF.R.U32.HI R28, RZ, 0x10, R9.reuse ;  /* 0x00000010ff1c7819 */ /* 0x100fe20000011609 */
[----:B------:R-:W-:Y:S01]  /*8a00*/  IMAD.MOV.U32 R25, RZ, RZ, R9 ;  /* 0x000000ffff197224 */ /* 0x000fe200078e0009 */
[----:B------:R-:W-:Y:S01]  /*8a10*/  VIMNMX R29, R0, 0x80, PT ;  /* 0x00000080001d7848 */ /* 0x000fe20003fe0100 */
[----:B------:R-:W-:Y:S01]  /*8a20*/  IMAD.MOV.U32 R13, RZ, RZ, R10 ;  /* 0x000000ffff0d7224 */ /* 0x000fe200078e000a */
[--C-:B------:R-:W-:Y:S01]  /*8a30*/  SHF.R.U64 R10, R10, 0x10, R11.reuse ;  /* 0x000000100a0a7819 */ /* 0x100fe2000000120b */
[----:B------:R-:W-:Y:S01]  /*8a40*/  IMAD.MOV.U32 R14, RZ, RZ, R11 ;  /* 0x000000ffff0e7224 */ /* 0x000fe200078e000b */
[--C-:B------:R-:W-:Y:S01]  /*8a50*/  SHF.R.U64 R9, R4, 0x10, R5.reuse ;  /* 0x0000001004097819 */ /* 0x100fe20000001205 */
[----:B----4-:R-:W-:Y:S01]  /*8a60*/  IMAD.MOV.U32 R20, RZ, RZ, R4 ;  /* 0x000000ffff147224 */ /* 0x010fe200078e0004 */
[--C-:B------:R-:W-:Y:S01]  /*8a70*/  SHF.R.U32.HI R8, RZ, 0x10, R5.reuse ;  /* 0x00000010ff087819 */ /* 0x100fe20000011605 */
[----:B---3--:R-:W-:Y:S01]  /*8a80*/  IMAD.MOV.U32 R3, RZ, RZ, R5 ;  /* 0x000000ffff037224 */ /* 0x008fe200078e0005 */
[----:B------:R-:W-:Y:S01]  /*8a90*/  ISETP.GE.AND P0, PT, R16, R21, PT ;  /* 0x000000151000720c */ /* 0x000fe20003f06270 */
[----:B------:R-:W-:Y:S01]  /*8aa0*/  IMAD.MOV.U32 R15, RZ, RZ, R6 ;  /* 0x000000ffff0f7224 */ /* 0x000fe200078e0006 */
[----:B------:R-:W-:Y:S01]  /*8ab0*/  SHF.R.U32.HI R11, RZ, 0x10, R11 ;  /* 0x00000010ff0b7819 */ /* 0x000fe2000001160b */
[--C-:B------:R-:W-:Y:S01]  /*8ac0*/  IMAD.MOV.U32 R0, RZ, RZ, R7.reuse ;  /* 0x000000ffff007224 */ /* 0x100fe200078e0007 */
[--C-:B------:R-:W-:Y:S01]  /*8ad0*/  SHF.R.U64 R4, R6, 0x10, R7.reuse ;  /* 0x0000001006047819 */ /* 0x100fe20000001207 */
[C---:B------:R-:W-:Y:S01]  /*8ae0*/  VIADD R31, R200.reuse, 0x40 ;  /* 0x00000040c81f7836 */ /* 0x040fe20000000000 */
[----:B------:R-:W-:Y:S01]  /*8af0*/  SHF.R.U32.HI R5, RZ, 0x10, R7 ;  /* 0x00000010ff057819 */ /* 0x000fe20000011607 */
[----:B------:R-:W-:Y:S01]  /*8b00*/  BSSY B1, `(.L_x_739) ;  /* 0x000000c000017945 */ /* 0x000fe20003800000 */
[----:B------:R-:W-:-:S02]  /*8b10*/  ISETP.GE.OR P2, PT, R200, R29, P0 ;  /* 0x0000001dc800720c */ /* 0x000fc40000746670 */
[----:B------:R-:W-:Y:S02]  /*8b20*/  PRMT R12, R12, 0x5410, R27 ;  /* 0x000054100c0c7816 */ /* 0x000fe4000000001b */
[----:B------:R-:W-:Y:S02]  /*8b30*/  ISETP.GE.OR P0, PT, R31, R29, P0 ;  /* 0x0000001d1f00720c */ /* 0x000fe40000706670 */
[----:B------:R-:W-:Y:S02]  /*8b40*/  PRMT R25, R25, 0x5410, R28 ;  /* 0x0000541019197816 */ /* 0x000fe4000000001c */
[----:B------:R-:W-:Y:S02]  /*8b50*/  PRMT R13, R13, 0x5410, R10 ;  /* 0x000054100d0d7816 */ /* 0x000fe4000000000a */
[----:B------:R-:W-:Y:S02]  /*8b60*/  PRMT R14, R14, 0x5410, R11 ;  /* 0x000054100e0e7816 */ /* 0x000fe4000000000b */
[----:B------:R-:W-:-:S02]  /*8b70*/  PRMT R20, R20, 0x5410, R9 ;  /* 0x0000541014147816 */ /* 0x000fc40000000009 */
[----:B------:R-:W-:Y:S02]  /*8b80*/  PRMT R3, R3, 0x5410, R8 ;  /* 0x0000541003037816 */ /* 0x000fe40000000008 */
[----:B------:R-:W-:Y:S02]  /*8b90*/  PRMT R15, R15, 0x5410, R4 ;  /* 0x000054100f0f7816 */ /* 0x000fe40000000004 */
[----:B------:R-:W-:Y:S01]  /*8ba0*/  PRMT R0, R0, 0x5410, R5 ;  /* 0x0000541000007816 */ /* 0x000fe20000000005 */
[----:B-1----:R-:W-:Y:S06]  /*8bb0*/  @!P1 BRA `(.L_x_740) ;  /* 0x0000012c00689947 */ /* 0x002fec0003800000 */
.L_x_964:
[----:B------:R-:W-:Y:S05]  /*8bc0*/  BSYNC B1 ;  /* 0x0000000000017941 */ /* 0x000fea0003800000 */
.L_x_739:
[----:B------:R-:W-:Y:S04]  /*8bd0*/  BSSY B1, `(.L_x_741) ;  /* 0x000005b000017945 */ /* 0x000fe80003800000 */
[----:B------:R-:W-:Y:S05]  /*8be0*/  @P2 BRA `(.L_x_742) ;  /* 0x0000000400642947 */ /* 0x000fea0003800000 */
[----:B------:R-:W2:Y:S01]  /*8bf0*/  LDL R8, [R1+0x1c] ;  /* 0x00001c0001087983 */ /* 0x000ea20000100800 */
[----:B------:R-:W-:Y:S01]  /*8c00*/  IMAD.SHL.U32 R4, R30, 0x40, RZ ;  /* 0x000000401e047824 */ /* 0x000fe200078e00ff */
[C---:B------:R-:W-:Y:S01]  /*8c10*/  LOP3.LUT R43, R15.reuse, 0xffff0000, RZ, 0xc0, !PT ;  /* 0xffff00000f2b7812 */ /* 0x040fe200078ec0ff */
[----:B------:R-:W-:Y:S02]  /*8c20*/  IMAD.IADD R5, R16, 0x1, R21 ;  /* 0x0000000110057824 */ /* 0x000fe400078e0215 */
[----:B------:R-:W-:Y:S01]  /*8c30*/  IMAD.U32 R41, R15, 0x10000, RZ ;  /* 0x000100000f297824 */ /* 0x000fe200078e00ff */
[----:B------:R-:W-:Y:S01]  /*8c40*/  LOP3.LUT R6, R4, 0x1c0, RZ, 0xc0, !PT ;  /* 0x000001c004067812 */ /* 0x000fe200078ec0ff */
[----:B------:R-:W-:Y:S02]  /*8c50*/  IMAD.U32 R35, R13, 0x10000, RZ ;  /* 0x000100000d237824 */ /* 0x000fe400078e00ff */
[----:B------:R-:W-:Y:S01]  /*8c60*/  IMAD.U32 R39, R20, 0x10000, RZ ;  /* 0x0001000014277824 */ /* 0x000fe200078e00ff */
[----:B------:R-:W-:-:S02]  /*8c70*/  LOP3.LUT R4, R6, 0x38, R16, 0xf8, !PT ;  /* 0x0000003806047812 */ /* 0x000fc400078ef810 */
[----:B------:R-:W-:Y:S02]  /*8c80*/  SHF.R.U32.HI R7, RZ, 0x3, R6 ;  /* 0x00000003ff077819 */ /* 0x000fe40000011606 */
[----:B------:R-:W-:Y:S02]  /*8c90*/  LOP3.LUT R5, R6, 0x38, R5, 0xf8, !PT ;  /* 0x0000003806057812 */ /* 0x000fe400078ef805 */
[-C--:B------:R-:W-:Y:S02]  /*8ca0*/  LOP3.LUT R4, R4, R7.reuse, RZ, 0x3c, !PT ;  /* 0x0000000704047212 */ /* 0x080fe400078e3cff */
[----:B------:R-:W-:-:S03]  /*8cb0*/  LOP3.LUT R5, R5, R7, RZ, 0x3c, !PT ;  /* 0x0000000705057212 */ /* 0x000fc600078e3cff */
[C---:B--2---:R-:W-:Y:S02]  /*8cc0*/  IMAD R4, R8.reuse, 0x200, R4 ;  /* 0x0000020008047824 */ /* 0x044fe400078e0204 */
[----:B------:R-:W-:Y:S02]  /*8cd0*/  IMAD R8, R8, 0x200, R5 ;  /* 0x0000020008087824 */ /* 0x000fe400078e0205 */
[--C-:B------:R-:W-:Y:S02]  /*8ce0*/  IMAD R42, R4, 0x2, R19.reuse ;  /* 0x00000002042a7824 */ /* 0x100fe400078e0213 */
[----:B------:R-:W-:-:S03]  /*8cf0*/  IMAD R44, R8, 0x2, R19 ;  /* 0x00000002082c7824 */ /* 0x000fc600078e0213 */
[----:B------:R-:W1:Y:S04]  /*8d00*/  LDS.128 R4, [R42+0x18400] ;  /* 0x018400002a047984 */ /* 0x000e680000000c00 */
[----:B------:R-:W2:Y:S01]  /*8d10*/  LDS.128 R8, [R44+0x18400] ;  /* 0x018400002c087984 */ /* 0x000ea20000000c00 */
[C---:B-1----:R-:W-:Y:S01]  /*8d20*/  IMAD.U32 R28, R6.reuse, 0x10000, RZ ;  /* 0x00010000061c7824 */ /* 0x042fe200078e00ff */
[----:B------:R-:W-:Y:S01]  /*8d30*/  LOP3.LUT R6, R6, 0xffff0000, RZ, 0xc0, !PT ;  /* 0xffff000006067812 */ /* 0x000fe200078ec0ff */
[C---:B0-----:R-:W-:Y:S01]  /*8d40*/  IMAD.U32 R26, R4.reuse, 0x10000, RZ ;  /* 0x00010000041a7824 */ /* 0x041fe200078e00ff */
[----:B------:R-:W-:Y:S01]  /*8d50*/  LOP3.LUT R4, R4, 0xffff0000, RZ, 0xc0, !PT ;  /* 0xffff000004047812 */ /* 0x000fe200078ec0ff */
[C---:B--2---:R-:W-:Y:S01]  /*8d60*/  IMAD.U32 R32, R10.reuse, 0x10000, RZ ;  /* 0x000100000a207824 */ /* 0x044fe200078e00ff */
[----:B------:R-:W-:Y:S01]  /*8d70*/  LOP3.LUT R10, R10, 0xffff0000, RZ, 0xc0, !PT ;  /* 0xffff00000a0a7812 */ /* 0x000fe200078ec0ff */
[C---:B------:R-:W-:Y:S01]  /*8d80*/  IMAD.U32 R30, R8.reuse, 0x10000, RZ ;  /* 0x00010000081e7824 */ /* 0x040fe200078e00ff */
[----:B------:R-:W-:Y:S01]  /*8d90*/  LOP3.LUT R8, R8, 0xffff0000, RZ, 0xc0, !PT ;  /* 0xffff000008087812 */ /* 0x000fe200078ec0ff */
[C---:B------:R-:W-:Y:S01]  /*8da0*/  FMUL.FTZ R37, R32.reuse, R41 ;  /* 0x0000002920257220 */ /* 0x040fe20000410000 */
[----:B------:R-:W-:Y:S01]  /*8db0*/  FMUL.FTZ R45, R32, R35 ;  /* 0x00000023202d7220 */ /* 0x000fe20000410000 */
[----:B------:R-:W-:Y:S01]  /*8dc0*/  FMUL.FTZ R47, R10, R43 ;  /* 0x0000002b0a2f7220 */ /* 0x000fe20000410000 */
[----:B------:R-:W-:-:S02]  /*8dd0*/  IMAD.U32 R31, R9, 0x10000, RZ ;  /* 0x00010000091f7824 */ /* 0x000fc400078e00ff */
[C---:B------:R-:W-:Y:S01]  /*8de0*/  FFMA.FTZ R34, R28.reuse, R35, -R37 ;  /* 0x000000231c227223 */ /* 0x040fe20000010825 */
[----:B------:R-:W-:Y:S01]  /*8df0*/  LOP3.LUT R37, R13, 0xffff0000, RZ, 0xc0, !PT ;  /* 0xffff00000d257812 */ /* 0x000fe200078ec0ff */
[----:B------:R-:W-:Y:S01]  /*8e00*/  FFMA.FTZ R45, R28, R41, R45 ;  /* 0x000000291c2d7223 */ /* 0x000fe2000001002d */
[----:B------:R-:W-:Y:S02]  /*8e10*/  IMAD.U32 R35, R12, 0x10000, RZ ;  /* 0x000100000c237824 */ /* 0x000fe400078e00ff */
[----:B------:R-:W-:Y:S01]  /*8e20*/  FMUL.FTZ R41, R30, R39 ;  /* 0x000000271e297220 */ /* 0x000fe20000410000 */
[----:B------:R-:W-:Y:S02]  /*8e30*/  IMAD.U32 R33, R11, 0x10000, RZ ;  /* 0x000100000b217824 */ /* 0x000fe400078e00ff */
[-C--:B------:R-:W-:Y:S01]  /*8e40*/  FMUL.FTZ R49, R10, R37.reuse ;  /* 0x000000250a317220 */ /* 0x080fe20000410000 */
[----:B------:R-:W-:Y:S01]  /*8e50*/  FFMA.FTZ R47, R6, R37, -R47 ;  /* 0x00000025062f7223 */ /* 0x000fe2000001082f */
[-C--:B------:R-:W-:Y:S01]  /*8e60*/  FMUL.FTZ R30, R30, R35.reuse ;  /* 0x000000231e1e7220 */ /* 0x080fe20000410000 */
[----:B------:R-:W-:Y:S01]  /*8e70*/  FFMA.FTZ R41, R26, R35, -R41 ;  /* 0x000000231a297223 */ /* 0x000fe20000010829 */
[----:B------:R-:W-:Y:S01]  /*8e80*/  LOP3.LUT R37, R20, 0xffff0000, RZ, 0xc0, !PT ;  /* 0xffff000014257812 */ /* 0x000fe200078ec0ff */
[----:B------:R-:W-:Y:S01]  /*8e90*/  FFMA.FTZ R36, R6, R43, R49 ;  /* 0x0000002b06247223 */ /* 0x000fe20000010031 */
[----:B------:R-:W-:Y:S01]  /*8ea0*/  LOP3.LUT R35, R12, 0xffff0000, RZ, 0xc0, !PT ;  /* 0xffff00000c237812 */ /* 0x000fe200078ec0ff */
[----:B------:R-:W-:Y:S01]  /*8eb0*/  FFMA.FTZ R30, R26, R39, R30 ;  /* 0x000000271a1e7223 */ /* 0x000fe2000001001e */
[----:B------:R-:W-:-:S02]  /*8ec0*/  IMAD.U32 R10, R3, 0x10000, RZ ;  /* 0x00010000030a7824 */ /* 0x000fc400078e00ff */
[C---:B------:R-:W-:Y:S01]  /*8ed0*/  FMUL.FTZ R39, R8.reuse, R37 ;  /* 0x0000002508277220 */ /* 0x040fe20000410000 */
[----:B------:R-:W-:Y:S02]  /*8ee0*/  IMAD.U32 R6, R25, 0x10000, RZ ;  /* 0x0001000019067824 */ /* 0x000fe400078e00ff */
[-C--:B------:R-:W-:Y:S01]  /*8ef0*/  FMUL.FTZ R43, R8, R35.reuse ;  /* 0x00000023082b7220 */ /* 0x080fe20000410000 */
[----:B------:R-:W-:Y:S02]  /*8f00*/  IMAD.U32 R26, R0, 0x10000, RZ ;  /* 0x00010000001a7824 */ /* 0x000fe400078e00ff */
[----:B------:R-:W-:Y:S01]  /*8f10*/  FFMA.FTZ R28, R4, R35, -R39 ;  /* 0x00000023041c7223 */ /* 0x000fe20000010827 */
[----:B------:R-:W-:Y:S02]  /*8f20*/  IMAD.U32 R8, R14, 0x10000, RZ ;  /* 0x000100000e087824 */ /* 0x000fe400078e00ff */
[----:B------:R-:W-:Y:S01]  /*8f30*/  FMUL.FTZ R32, R31, R10 ;  /* 0x0000000a1f207220 */ /* 0x000fe20000410000 */
[----:B------:R-:W-:Y:S01]  /*8f40*/  FFMA.FTZ R43, R4, R37, R43 ;  /* 0x00000025042b7223 */ /* 0x000fe2000001002b */
[----:B------:R-:W-:-:S02]  /*8f50*/  IMAD.U32 R27, R5, 0x10000, RZ ;  /* 0x00010000051b7824 */ /* 0x000fc400078e00ff */
[----:B------:R-:W-:Y:S01]  /*8f60*/  FMUL.FTZ R31, R31, R6 ;  /* 0x000000061f1f7220 */ /* 0x000fe20000410000 */
[----:B------:R-:W-:Y:S02]  /*8f70*/  IMAD.U32 R29, R7, 0x10000, RZ ;  /* 0x00010000071d7824 */ /* 0x000fe400078e00ff */
[C---:B------:R-:W-:Y:S01]  /*8f80*/  FMUL.FTZ R4, R33.reuse, R26 ;  /* 0x0000001a21047220 */ /* 0x040fe20000410000 */
[----:B------:R-:W-:Y:S01]  /*8f90*/  FMUL.FTZ R38, R33, R8 ;  /* 0x0000000821267220 */ /* 0x000fe20000410000 */
[----:B------:R-:W-:Y:S01]  /*8fa0*/  FFMA.FTZ R31, R27, R10, R31 ;  /* 0x0000000a1b1f7223 */ /* 0x000fe2000001001f */
[----:B------:R-:W-:Y:S01]  /*8fb0*/  LOP3.LUT R9, R9, 0xffff0000, RZ, 0xc0, !PT ;  /* 0xffff000009097812 */ /* 0x000fe200078ec0ff */
[----:B------:R-:W-:Y:S01]  /*8fc0*/  FFMA.FTZ R33, R29, R8, -R4 ;  /* 0x000000081d217223 */ /* 0x000fe20000010804 */
[----:B------:R-:W-:Y:S01]  /*8fd0*/  LOP3.LUT R11, R11, 0xffff0000, RZ, 0xc0, !PT ;  /* 0xffff00000b0b7812 */ /* 0x000fe200078ec0ff */
[----:B------:R-:W-:Y:S01]  /*8fe0*/  FFMA.FTZ R32, R27, R6, -R32 ;  /* 0x000000061b207223 */ /* 0x000fe20000010820 */
[----:B------:R-:W-:Y:S01]  /*8ff0*/  LOP3.LUT R8, R3, 0xffff0000, RZ, 0xc0, !PT ;  /* 0xffff000003087812 */ /* 0x000fe200078ec0ff */
[----:B------:R-:W-:Y:S01]  /*9000*/  FFMA.FTZ R38, R29, R26, R38 ;  /* 0x0000001a1d267223 */ /* 0x000fe20000010026 */
[----:B------:R-:W-:-:S02]  /*9010*/  LOP3.LUT R10, R0, 0xffff0000, RZ, 0xc0, !PT ;  /* 0xffff0000000a7812 */ /* 0x000fc400078ec0ff */
[----:B------:R-:W-:Y:S01]  /*9020*/  LOP3.LUT R4, R25, 0xffff0000, RZ, 0xc0, !PT ;  /* 0xffff000019047812 */ /* 0x000fe200078ec0ff */
[----:B------:R-:W-:Y:S01]  /*9030*/  FMUL.FTZ R26, R9, R8 ;  /* 0x00000008091a7220 */ /* 0x000fe20000410000 */
[----:B------:R-:W-:Y:S01]  /*9040*/  LOP3.LUT R6, R14, 0xffff0000, RZ, 0xc0, !PT ;  /* 0xffff00000e067812 */ /* 0x000fe200078ec0ff */
[----:B------:R-:W-:Y:S01]  /*9050*/  FMUL.FTZ R40, R11, R10 ;  /* 0x0000000a0b287220 */ /* 0x000fe20000410000 */
[----:B------:R-:W-:Y:S01]  /*9060*/  LOP3.LUT R5, R5, 0xffff0000, RZ, 0xc0, !PT ;  /* 0xffff000005057812 */ /* 0x000fe200078ec0ff */
[----:B------:R-:W-:Y:S01]  /*9070*/  FMUL.FTZ R27, R9, R4 ;  /* 0x00000004091b7220 */ /* 0x000fe20000410000 */
[----:B------:R-:W-:Y:S01]  /*9080*/  LOP3.LUT R7, R7, 0xffff0000, RZ, 0xc0, !PT ;  /* 0xffff000007077812 */ /* 0x000fe200078ec0ff */
[----:B------:R-:W-:Y:S02]  /*9090*/  FMUL.FTZ R11, R11, R6 ;  /* 0x000000060b0b7220 */ /* 0x000fe40000410000 */
[C---:B------:R-:W-:Y:S01]  /*90a0*/  FFMA.FTZ R9, R5.reuse, R4, -R26 ;  /* 0x0000000405097223 */ /* 0x040fe2000001081a */
[----:B------:R-:W-:Y:S01]  /*90b0*/  FFMA.FTZ R26, R5, R8, R27 ;  /* 0x00000008051a7223 */ /* 0x000fe2000001001b */
[C---:B------:R-:W-:Y:S01]  /*90c0*/  FFMA.FTZ R40, R7.reuse, R6, -R40 ;  /* 0x0000000607287223 */ /* 0x040fe20000010828 */
[----:B------:R-:W-:Y:S01]  /*90d0*/  FFMA.FTZ R11, R7, R10, R11 ;  /* 0x0000000a070b7223 */ /* 0x000fe2000001000b */
[----:B------:R-:W-:-:S02]  /*90e0*/  F2FP.BF16.F32.PACK_AB R6, R47, R34 ;  /* 0x000000222f06723e */ /* 0x000fc400000010ff */
[----:B------:R-:W-:Y:S02]  /*90f0*/  F2FP.BF16.F32.PACK_AB R4, R28, R41 ;  /* 0x000000291c04723e */ /* 0x000fe400000010ff */
[----:B------:R-:W-:Y:S02]  /*9100*/  F2FP.BF16.F32.PACK_AB R5, R9, R32 ;  /* 0x000000200905723e */ /* 0x000fe400000010ff */
[----:B------:R-:W-:Y:S02]  /*9110*/  F2FP.BF16.F32.PACK_AB R7, R40, R33 ;  /* 0x000000212807723e */ /* 0x000fe400000010ff */
[----:B------:R-:W-:Y:S02]  /*9120*/  F2FP.BF16.F32.PACK_AB R10, R36, R45 ;  /* 0x0000002d240a723e */ /* 0x000fe400000010ff */
[----:B------:R-:W-:Y:S01]  /*9130*/  F2FP.BF16.F32.PACK_AB R8, R43, R30 ;  /* 0x0000001e2b08723e */ /* 0x000fe200000010ff */
[----:B------:R1:W-:Y:S01]  /*9140*/  STS.128 [R42+0x18400], R4 ;  /* 0x018400042a007388 */ /* 0x0003e20000000c00 */
[----:B------:R-:W-:-:S02]  /*9150*/  F2FP.BF16.F32.PACK_AB R9, R26, R31 ;  /* 0x0000001f1a09723e */ /* 0x000fc400000010ff */
[----:B------:R-:W-:-:S05]  /*9160*/  F2FP.BF16.F32.PACK_AB R11, R11, R38 ;  /* 0x000000260b0b723e */ /* 0x000fca00000010ff */
[----:B------:R1:W-:Y:S02]  /*9170*/  STS.128 [R44+0x18400], R8 ;  /* 0x018400082c007388 */ /* 0x0003e40000000c00 */
.L_x_742:
[----:B------:R-:W-:Y:S05]  /*9180*/  BSYNC B1 ;  /* 0x0000000000017941 */ /* 0x000fea0003800000 */
.L_x_741:
[----:B------:R-:W-:Y:S05]  /*9190*/  @P0 BRA `(.L_x_733) ;  /* 0x0000000400680947 */ /* 0x000fea0003800000 */
[----:B-1----:R-:W2:Y:S01]  /*91a0*/  LDL R5, [R1+0x20] ;  /* 0x0000200001057983 */ /* 0x002ea20000100800 */
[C---:B------:R-:W-:Y:S02]  /*91b0*/  VIADD R6, R200.reuse, 0x40 ;  /* 0x00000040c8067836 */ /* 0x040fe40000000000 */
[----:B------:R-:W-:Y:S01]  /*91c0*/  VIADD R7, R200, 0x40 ;  /* 0x00000040c8077836 */ /* 0x000fe20000000000 */
[----:B------:R-:W3:Y:S01]  /*91d0*/  LDL R40, [R1+0x150] ;  /* 0x0001500001287983 */ /* 0x000ee20000100800 */
[----:B------:R-:W-:Y:S02]  /*91e0*/  IMAD.SHL.U32 R6, R6, 0x40, RZ ;  /* 0x0000004006067824 */ /* 0x000fe400078e00ff */
[----:B------:R-:W-:Y:S02]  /*91f0*/  IMAD.SHL.U32 R7, R7, 0x40, RZ ;  /* 0x0000004007077824 */ /* 0x000fe400078e00ff */
[----:B------:R-:W-:Y:S01]  /*9200*/  IMAD.IADD R4, R16, 0x1, R21 ;  /* 0x0000000110047824 */ /* 0x000fe200078e0215 */
[----:B------:R-:W-:-:S02]  /*9210*/  LOP3.LUT R6, R6, 0x1c0, RZ, 0xc0, !PT ;  /* 0x000001c006067812 */ /* 0x000fc400078ec0ff */
[----:B------:R-:W-:Y:S02]  /*9220*/  LOP3.LUT R7, R7, 0x1c0, RZ, 0xc0, !PT ;  /* 0x000001c007077812 */ /* 0x000fe400078ec0ff */
[----:B------:R-:W-:Y:S02]  /*9230*/  SHF.R.U32.HI R6, RZ, 0x3, R6 ;  /* 0x00000003ff067819 */ /* 0x000fe40000011606 */
[----:B------:R-:W-:-:S04]  /*9240*/  LOP3.LUT R4, R7, 0x38, R4, 0xf8, !PT ;  /* 0x0000003807047812 */ /* 0x000fc800078ef804 */
[----:B------:R-:W-:Y:S01]  /*9250*/  LOP3.LUT R4, R4, R6, RZ, 0x3c, !PT ;  /* 0x0000000604047212 */ /* 0x000fe200078e3cff */
[----:B------:R-:W-:Y:S01]  /*9260*/  IMAD.U32 R34, R12, 0x10000, RZ ;  /* 0x000100000c227824 */ /* 0x000fe200078e00ff */
[C---:B------:R-:W-:Y:S01]  /*9270*/  LOP3.LUT R38, R20.reuse, 0xffff0000, RZ, 0xc0, !PT ;  /* 0xffff000014267812 */ /* 0x040fe200078ec0ff */
[----:B------:R-:W-:Y:S01]  /*9280*/  IMAD.U32 R36, R20, 0x10000, RZ ;  /* 0x0001000014247824 */ /* 0x000fe200078e00ff */
[----:B------:R-:W-:Y:S01]  /*9290*/  LOP3.LUT R12, R12, 0xffff0000, RZ, 0xc0, !PT ;  /* 0xffff00000c0c7812 */ /* 0x000fe200078ec0ff */
[----:B------:R-:W-:Y:S02]  /*92a0*/  IMAD.U32 R45, R3, 0x10000, RZ ;  /* 0x00010000032d7824 */ /* 0x000fe400078e00ff */
[----:B------:R-:W-:Y:S02]  /*92b0*/  IMAD.U32 R43, R25, 0x10000, RZ ;  /* 0x00010000192b7824 */ /* 0x000fe400078e00ff */
[----:B--2---:R-:W-:-:S04]  /*92c0*/  IMAD.IADD R8, R5, 0x1, R4 ;  /* 0x0000000105087824 */ /* 0x004fc800078e0204 */
[----:B------:R-:W-:Y:S01]  /*92d0*/  IMAD R21, R8, 0x2, R19 ;  /* 0x0000000208157824 */ /* 0x000fe200078e0213 */
[----:B---3--:R-:W0:Y:S04]  /*92e0*/  LDS.128 R4, [R40+0x18400] ;  /* 0x0184000028047984 */ /* 0x008e280000000c00 */
[----:B------:R-:W1:Y:S01]  /*92f0*/  LDS.128 R8, [R21+0x18400] ;  /* 0x0184000015087984 */ /* 0x000e620000000c00 */
[----:B0-----:R-:W-:Y:S02]  /*9300*/  IMAD.U32 R26, R4, 0x10000, RZ ;  /* 0x00010000041a7824 */ /* 0x001fe400078e00ff */
[C---:B-1----:R-:W-:Y:S01]  /*9310*/  IMAD.U32 R30, R8.reuse, 0x10000, RZ ;  /* 0x00010000081e7824 */ /* 0x042fe200078e00ff */
[----:B------:R-:W-:Y:S02]  /*9320*/  LOP3.LUT R8, R8, 0xffff0000, RZ, 0xc0, !PT ;  /* 0xffff000008087812 */ /* 0x000fe400078ec0ff */
[----:B------:R-:W-:Y:S01]  /*9330*/  LOP3.LUT R4, R4, 0xffff0000, RZ, 0xc0, !PT ;  /* 0xffff000004047812 */ /* 0x000fe200078ec0ff */
[-C--:B------:R-:W-:Y:S01]  /*9340*/  FMUL.FTZ R35, R36, R30.reuse ;  /* 0x0000001e24237220 */ /* 0x080fe20000410000 */
[----:B------:R-:W-:Y:S01]  /*9350*/  FMUL.FTZ R37, R34, R30 ;  /* 0x0000001e22257220 */ /* 0x000fe20000410000 */
[----:B------:R-:W-:Y:S01]  /*9360*/  FMUL.FTZ R39, R38, R8 ;  /* 0x0000000826277220 */ /* 0x000fe20000410000 */
[----:B------:R-:W-:-:S02]  /*9370*/  IMAD.U32 R31, R9, 0x10000, RZ ;  /* 0x00010000091f7824 */ /* 0x000fc400078e00ff */
[----:B------:R-:W-:Y:S01]  /*9380*/  FMUL.FTZ R41, R12, R8 ;  /* 0x000000080c297220 */ /* 0x000fe20000410000 */
[-C--:B------:R-:W-:Y:S01]  /*9390*/  FFMA.FTZ R35, R34, R26.reuse, -R35 ;  /* 0x0000001a22237223 */ /* 0x080fe20000010823 */
[----:B------:R-:W-:Y:S01]  /*93a0*/  FFMA.FTZ R37, R36, R26, R37 ;  /* 0x0000001a24257223 */ /* 0x000fe20000010025 */
[-C--:B------:R-:W-:Y:S01]  /*93b0*/  FFMA.FTZ R8, R12, R4.reuse, -R39 ;  /* 0x000000040c087223 */ /* 0x080fe20000010827 */
[----:B------:R-:W-:Y:S02]  /*93c0*/  IMAD.U32 R27, R5, 0x10000, RZ ;  /* 0x00010000051b7824 */ /* 0x000fe400078e00ff */
[-C--:B------:R-:W-:Y:S01]  /*93d0*/  FMUL.FTZ R20, R45, R31.reuse ;  /* 0x0000001f2d147220 */ /* 0x080fe20000410000 */
[----:B------:R-:W-:Y:S02]  /*93e0*/  IMAD.U32 R32, R10, 0x10000, RZ ;  /* 0x000100000a207824 */ /* 0x000fe400078e00ff */
[----:B------:R-:W-:Y:S01]  /*93f0*/  FMUL.FTZ R26, R43, R31 ;  /* 0x0000001f2b1a7220 */ /* 0x000fe20000410000 */
[----:B------:R-:W-:Y:S01]  /*9400*/  FFMA.FTZ R12, R38, R4, R41 ;  /* 0x00000004260c7223 */ /* 0x000fe20000010029 */
[----:B------:R-:W-:Y:S01]  /*9410*/  LOP3.LUT R10, R10, 0xffff0000, RZ, 0xc0, !PT ;  /* 0xffff00000a0a7812 */ /* 0x000fe200078ec0ff */
[----:B------:R-:W-:Y:S01]  /*9420*/  IMAD.U32 R34, R15, 0x10000, RZ ;  /* 0x000100000f227824 */ /* 0x000fe200078e00ff */
[C---:B------:R-:W-:Y:S01]  /*9430*/  LOP3.LUT R30, R13.reuse, 0xffff0000, RZ, 0xc0, !PT ;  /* 0xffff00000d1e7812 */ /* 0x040fe200078ec0ff */
[----:B------:R-:W-:Y:S01]  /*9440*/  IMAD.U32 R4, R13, 0x10000, RZ ;  /* 0x000100000d047824 */ /* 0x000fe200078e00ff */
[----:B------:R-:W-:Y:S01]  /*9450*/  LOP3.LUT R36, R15, 0xffff0000, RZ, 0xc0, !PT ;  /* 0xffff00000f247812 */ /* 0x000fe200078ec0ff */
[----:B------:R-:W-:-:S02]  /*9460*/  IMAD.U32 R28, R6, 0x10000, RZ ;  /* 0x00010000061c7824 */ /* 0x000fc400078e00ff */
[-C--:B------:R-:W-:Y:S01]  /*9470*/  FFMA.FTZ R20, R43, R27.reuse, -R20 ;  /* 0x0000001b2b147223 */ /* 0x080fe20000010814 */
[----:B------:R-:W-:Y:S01]  /*9480*/  FFMA.FTZ R26, R45, R27, R26 ;  /* 0x0000001b2d1a7223 */ /* 0x000fe2000001001a */
[----:B------:R-:W-:Y:S01]  /*9490*/  LOP3.LUT R6, R6, 0xffff0000, RZ, 0xc0, !PT ;  /* 0xffff000006067812 */ /* 0x000fe200078ec0ff */
[-C--:B------:R-:W-:Y:S01]  /*94a0*/  FMUL.FTZ R27, R34, R32.reuse ;  /* 0x00000020221b7220 */ /* 0x080fe20000410000 */
[----:B------:R-:W-:Y:S01]  /*94b0*/  FMUL.FTZ R13, R4, R32 ;  /* 0x00000020040d7220 */ /* 0x000fe20000410000 */
[-C--:B------:R-:W-:Y:S01]  /*94c0*/  FMUL.FTZ R15, R36, R10.reuse ;  /* 0x0000000a240f7220 */ /* 0x080fe20000410000 */
[----:B------:R-:W-:Y:S01]  /*94d0*/  FMUL.FTZ R31, R30, R10 ;  /* 0x0000000a1e1f7220 */ /* 0x000fe20000410000 */
[----:B------:R-:W-:Y:S02]  /*94e0*/  IMAD.U32 R33, R11, 0x10000, RZ ;  /* 0x000100000b217824 */ /* 0x000fe400078e00ff */
[----:B------:R-:W-:Y:S02]  /*94f0*/  IMAD.U32 R41, R0, 0x10000, RZ ;  /* 0x0001000000297824 */ /* 0x000fe400078e00ff */
[----:B------:R-:W-:-:S02]  /*9500*/  IMAD.U32 R39, R14, 0x10000, RZ ;  /* 0x000100000e277824 */ /* 0x000fc400078e00ff */
[-C--:B------:R-:W-:Y:S01]  /*9510*/  FFMA.FTZ R27, R4, R28.reuse, -R27 ;  /* 0x0000001c041b7223 */ /* 0x080fe2000001081b */
[----:B------:R-:W-:Y:S01]  /*9520*/  FFMA.FTZ R10, R34, R28, R13 ;  /* 0x0000001c220a7223 */ /* 0x000fe2000001000d */
[-C--:B------:R-:W-:Y:S01]  /*9530*/  FFMA.FTZ R28, R30, R6.reuse, -R15 ;  /* 0x000000061e1c7223 */ /* 0x080fe2000001080f */
[----:B------:R-:W-:Y:S01]  /*9540*/  FFMA.FTZ R31, R36, R6, R31 ;  /* 0x00000006241f7223 */ /* 0x000fe2000001001f */
[-C--:B------:R-:W-:Y:S01]  /*9550*/  FMUL.FTZ R4, R41, R33.reuse ;  /* 0x0000002129047220 */ /* 0x080fe20000410000 */
[----:B------:R-:W-:Y:S01]  /*9560*/  FMUL.FTZ R6, R39, R33 ;  /* 0x0000002127067220 */ /* 0x000fe20000410000 */
[----:B------:R-:W-:Y:S01]  /*9570*/  LOP3.LUT R33, R3, 0xffff0000, RZ, 0xc0, !PT ;  /* 0xffff000003217812 */ /* 0x000fe200078ec0ff */
[----:B------:R-:W-:Y:S01]  /*9580*/  IMAD.U32 R29, R7, 0x10000, RZ ;  /* 0x00010000071d7824 */ /* 0x000fe200078e00ff */
[----:B------:R-:W-:Y:S02]  /*9590*/  LOP3.LUT R9, R9, 0xffff0000, RZ, 0xc0, !PT ;  /* 0xffff000009097812 */ /* 0x000fe400078ec0ff */
[----:B------:R-:W-:-:S02]  /*95a0*/  LOP3.LUT R3, R25, 0xffff0000, RZ, 0xc0, !PT ;  /* 0xffff000019037812 */ /* 0x000fc400078ec0ff */
[----:B------:R-:W-:Y:S02]  /*95b0*/  LOP3.LUT R11, R11, 0xffff0000, RZ, 0xc0, !PT ;  /* 0xffff00000b0b7812 */ /* 0x000fe400078ec0ff */
[----:B------:R-:W-:Y:S02]  /*95c0*/  LOP3.LUT R25, R0, 0xffff0000, RZ, 0xc0, !PT ;  /* 0xffff000000197812 */ /* 0x000fe400078ec0ff */
[----:B------:R-:W-:Y:S01]  /*95d0*/  LOP3.LUT R15, R14, 0xffff0000, RZ, 0xc0, !PT ;  /* 0xffff00000e0f7812 */ /* 0x000fe200078ec0ff */
[-C--:B------:R-:W-:Y:S01]  /*95e0*/  FFMA.FTZ R13, R39, R29.reuse, -R4 ;  /* 0x0000001d270d7223 */ /* 0x080fe20000010804 */
[----:B------:R-:W-:Y:S01]  /*95f0*/  LOP3.LUT R5, R5, 0xffff0000, RZ, 0xc0, !PT ;  /* 0xffff000005057812 */ /* 0x000fe200078ec0ff */
[----:B------:R-:W-:Y:S01]  /*9600*/  FFMA.FTZ R29, R41, R29, R6 ;  /* 0x0000001d291d7223 */ /* 0x000fe20000010006 */
[----:B------:R-:W-:Y:S01]  /*9610*/  LOP3.LUT R7, R7, 0xffff0000, RZ, 0xc0, !PT ;  /* 0xffff000007077812 */ /* 0x000fe200078ec0ff */
[----:B------:R-:W-:Y:S01]  /*9620*/  FMUL.FTZ R0, R33, R9 ;  /* 0x0000000921007220 */ /* 0x000fe20000410000 */
[----:B------:R-:W-:Y:S01]  /*9630*/  FMUL.FTZ R6, R25, R11 ;  /* 0x0000000b19067220 */ /* 0x000fe20000410000 */
        /* <DEDUP_REMOVED lines=9> */
[----:B------:R-:W-:Y:S02]  /*96d0*/  F2FP.BF16.F32.PACK_AB R7, R0, R13 ;  /* 0x0000000d0007723e */ /* 0x000fe400000010ff */
[----:B------:R-:W-:Y:S02]  /*96e0*/  F2FP.BF16.F32.PACK_AB R10, R31, R10 ;  /* 0x0000000a1f0a723e */ /* 0x000fe400000010ff */
[----:B------:R-:W-:Y:S02]  /*96f0*/  F2FP.BF16.F32.PACK_AB R8, R12, R37 ;  /* 0x000000250c08723e */ /* 0x000fe400000010ff */
[----:B------:R-:W-:-:S02]  /*9700*/  F2FP.BF16.F32.PACK_AB R9, R9, R26 ;  /* 0x0000001a0909723e */ /* 0x000fc400000010ff */
[----:B------:R-:W-:Y:S01]  /*9710*/  F2FP.BF16.F32.PACK_AB R11, R14, R29 ;  /* 0x0000001d0e0b723e */ /* 0x000fe200000010ff */
[----:B------:R3:W-:Y:S04]  /*9720*/  STS.128 [R40+0x18400], R4 ;  /* 0x0184000428007388 */ /* 0x0007e80000000c00 */
[----:B------:R3:W-:Y:S02]  /*9730*/  STS.128 [R21+0x18400], R8 ;  /* 0x0184000815007388 */ /* 0x0007e40000000c00 */
.L_x_733:
[----:B------:R-:W-:Y:S05]  /*9740*/  BSYNC B0 ;  /* 0x0000000000007941 */ /* 0x000fea0003800000 */
.L_x_722:
[----:B------:R-:W-:Y:S01]  /*9750*/  @!PT LDS RZ, [RZ] ;  /* 0x00000000fffff984 */ /* 0x000fe20000000800 */
[----:B------:R-:W-:Y:S01]  /*9760*/  @!PT LDS RZ, [RZ] ;  /* 0x00000000fffff984 */ /* 0x000fe20000000800 */
[----:B------:R-:W-:Y:S01]  /*9770*/  @!PT LDS RZ, [RZ] ;  /* 0x00000000fffff984 */ /* 0x000fe20000000800 */
[----:B------:R-:W-:Y:S01]  /*9780*/  @!PT LDS RZ, [RZ] ;  /* 0x00000000fffff984 */ /* 0x000fe20000000800 */
[----:B------:R4:W-:Y:S06]  /*9790*/  MEMBAR.ALL.CTA ;  /* 0x0000000000007992 */ /* 0x0009ec0000008000 */
[----:B----4-:R-:W4:Y:S01]  /*97a0*/  FENCE.VIEW.ASYNC.S ;  /* 0x00000000000073c6 */ /* 0x010f220000000000 */
[----:B------:R-:W-:Y:S05]  /*97b0*/  WARPSYNC.ALL ;  /* 0x0000000000007948 */ /* 0x000fea0003800000 */
[----:B----4-:R-:W-:Y:S06]  /*97c0*/  BAR.SYNC.DEFER_BLOCKING 0xd, 0x100 ;  /* 0x0344000000007b1d */ /* 0x010fec0000010000 */
.L_x_719:
[----:B-12---:R-:W1:Y:S01]  /*97d0*/  S2R R0, SR_TID.X ;  /* 0x0000000000007919 */ /* 0x006e620000002100 */
[----:B------:R-:W-:Y:S01]  /*97e0*/  ISETP.NE.AND P0, PT, R206, 0x3, PT ;  /* 0x00000003ce00780c */ /* 0x000fe20003f05270 */
[----:B------:R-:W-:Y:S05]  /*97f0*/  WARPSYNC.ALL ;  /* 0x0000000000007948 */ /* 0x000fea0003800000 */
[----:B-1----:R-:W-:-:S05]  /*9800*/  SHF.R.U32.HI R0, RZ, 0x7, R0 ;  /* 0x00000007ff007819 */ /* 0x002fca0000011600 */
[----:B------:R-:W-:-:S05]  /*9810*/  VIADD R12, R0, 0x8 ;  /* 0x00000008000c7836 */ /* 0x000fca0000000000 */
[----:B------:R1:W-:Y:S06]  /*9820*/  BAR.SYNC.DEFER_BLOCKING R12, 0x100 ;  /* 0x0004000c0000751d */ /* 0x0003ec0000010000 */
[----:B------:R-:W-:Y:S05]  /*9830*/  @!P0 BRA `(.L_x_743) ;  /* 0x0000000000048947 */ /* 0x000fea0003800000 */
[----:B------:R-:W-:Y:S01]  /*9840*/  BPT.TRAP 0x1 ;  /* 0x000000040000795c */ /* 0x000fe20000300000 */
.L_x_743:
[----:B------:R-:W-:Y:S01]  /*9850*/  IMAD R3, R203, 0x8, R19 ;  /* 0x00000008cb037824 */ /* 0x000fe200078e0213 */
[----:B------:R-:W-:-:S04]  /*9860*/  SHF.L.U32 R20, R214, 0x1f, RZ ;  /* 0x0000001fd6147819 */ /* 0x000fc800000006ff */
[----:B------:R2:W4:Y:S01]  /*9870*/  SYNCS.PHASECHK.TRANS64.TRYWAIT P1, [R3+URZ+0x22830], R20 ;  /* 0x02283014030075a7 */ /* 0x000522000802017f */
[----:B------:R-:W-:Y:S05]  /*9880*/  @!P0 BRA `(.L_x_744) ;  /* 0x0000000000048947 */ /* 0x000fea0003800000 */
[----:B------:R-:W-:Y:S01]  /*9890*/  BPT.TRAP 0x1 ;  /* 0x000000040000795c */ /* 0x000fe20000300000 */
.L_x_744:
[----:B------:R-:W-:Y:S01]  /*98a0*/  VIADD R0, R19, 0x1c400 ;  /* 0x0001c40013007836 */ /* 0x000fe20000000000 */
[----:B---3--:R-:W-:Y:S01]  /*98b0*/  LOP3.LUT R4, R24, 0x10000, RZ, 0xfc, !PT ;  /* 0x0001000018047812 */ /* 0x008fe200078efcff */
[----:B------:R-:W-:-:S03]  /*98c0*/  IMAD.MOV.U32 R5, RZ, RZ, 0x40000040 ;  /* 0x40000040ff057424 */ /* 0x000fc600078e00ff */
[----:B------:R-:W-:-:S04]  /*98d0*/  SHF.R.U32.HI R0, RZ, 0x4, R0 ;  /* 0x00000004ff007819 */ /* 0x000fc80000011600 */
[----:B------:R-:W-:-:S04]  /*98e0*/  LOP3.LUT R0, R0, 0x3fff, RZ, 0xc0, !PT ;  /* 0x00003fff00007812 */ /* 0x000fc800078ec0ff */
[----:B------:R-:W-:-:S05]  /*98f0*/  LOP3.LUT R0, R0, 0x10000, RZ, 0xfc, !PT ;  /* 0x0001000000007812 */ /* 0x000fca00078efcff */
[----:B------:R3:W-:Y:S01]  /*9900*/  STL [R1+0x14], R0 ;  /* 0x0000140001007387 */ /* 0x0007e20000100800 */
[----:B----4-:R-:W-:Y:S05]  /*9910*/  @P1 BRA `(.L_x_745) ;  /* 0x0000000000081947 */ /* 0x010fea0003800000 */
[----:B------:R-:W4:Y:S02]  /*9920*/  SYNCS.PHASECHK.TRANS64.TRYWAIT P1, [R3+URZ+0x22830], R20 ;  /* 0x02283014030075a7 */ /* 0x000f24000802017f */
[----:B----4-:R-:W-:Y:S05]  /*9930*/  @!P1 BRA `(.L_x_746) ;  /* 0x00000120001c9947 */ /* 0x010fea0003800000 */
.L_x_745:
[----:B---3--:R-:W3:Y:S01]  /*9940*/  LDL R0, [R1+0x14] ;  /* 0x0000140001007983 */ /* 0x008ee20000100800 */
[----:B------:R-:W-:Y:S01]  /*9950*/  IMAD.MOV.U32 R7, RZ, RZ, 0x40000040 ;  /* 0x40000040ff077424 */ /* 0x000fe200078e00ff */
[----:B------:R-:W-:Y:S05]  /*9960*/  WARPSYNC.ALL ;  /* 0x0000000000007948 */ /* 0x000fea0003800000 */
[C---:B------:R-:W-:Y:S01]  /*9970*/  R2UR UR4, R4.reuse ;  /* 0x00000000040472ca */ /* 0x040fe200000e0000 */
[----:B0----5:R-:W-:Y:S01]  /*9980*/  WARPGROUP.ARRIVE ;  /* 0x00000000000079c5 */ /* 0x021fe20000000000 */
[----:B------:R-:W-:Y:S01]  /*9990*/  R2UR UR5, R5 ;  /* 0x00000000050572ca */ /* 0x000fe200000e0000 */
[----:B------:R-:W-:Y:S01]  /*99a0*/  VIADD R224, R4, 0x2 ;  /* 0x0000000204e07836 */ /* 0x000fe20000000000 */
[----:B------:R-:W-:Y:S01]  /*99b0*/  R2UR UR7, R7 ;  /* 0x00000000070772ca */ /* 0x000fe200000e0000 */
[----:B------:R-:W-:-:S02]  /*99c0*/  IMAD.MOV.U32 R225, RZ, RZ, 0x40000040 ;  /* 0x40000040ffe17424 */ /* 0x000fc400078e00ff */
[----:B------:R-:W-:Y:S02]  /*99d0*/  IMAD.MOV.U32 R9, RZ, RZ, 0x40000040 ;  /* 0x40000040ff097424 */ /* 0x000fe400078e00ff */
[C---:B------:R-:W-:Y:S02]  /*99e0*/  VIADD R222, R4.reuse, 0x4 ;  /* 0x0000000404de7836 */ /* 0x040fe40000000000 */
[----:B------:R-:W-:Y:S02]  /*99f0*/  IMAD.MOV.U32 R223, RZ, RZ, 0x40000040 ;  /* 0x40000040ffdf7424 */ /* 0x000fe400078e00ff */
[----:B------:R-:W-:Y:S02]  /*9a00*/  VIADD R10, R4, 0x6 ;  /* 0x00000006040a7836 */ /* 0x000fe40000000000 */
[----:B------:R-:W-:Y:S02]  /*9a10*/  IMAD.MOV.U32 R11, RZ, RZ, 0x40000040 ;  /* 0x40000040ff0b7424 */ /* 0x000fe400078e00ff */
[----:B------:R-:W-:-:S02]  /*9a20*/  IMAD.MOV.U32 R7, RZ, RZ, 0x40000040 ;  /* 0x40000040ff077424 */ /* 0x000fc400078e00ff */
[----:B---3--:R-:W-:Y:S02]  /*9a30*/  IMAD R6, R203, 0x300, R0 ;  /* 0x00000300cb067824 */ /* 0x008fe400078e0200 */
[----:B------:R-:W0:Y:S02]  /*9a40*/  S2R R0, SR_TID.X ;  /* 0x0000000000007919 */ /* 0x000e240000002100 */
[C---:B------:R-:W-:Y:S01]  /*9a50*/  VIADD R8, R6.reuse, 0x2 ;  /* 0x0000000206087836 */ /* 0x040fe20000000000 */
[----:B------:R-:W-:-:S13]  /*9a60*/  R2UR UR6, R6 ;  /* 0x00000000060672ca */ /* 0x000fda00000e0000 */
[----:B------:R-:W-:Y:S01]  /*9a70*/  HGMMA.64x96x16.F32.BF16 R24, gdesc[UR4], RZ, !UPT, gsb0 ;  /* 0x01600000041879f0 */ /* 0x000fe2000c0018ff */
[----:B------:R-:W-:Y:S02]  /*9a80*/  R2UR UR4, R224 ;  /* 0x00000000e00472ca */ /* 0x000fe400000e0000 */
[----:B------:R-:W-:Y:S02]  /*9a90*/  R2UR UR5, R225 ;  /* 0x00000000e10572ca */ /* 0x000fe400000e0000 */
[----:B------:R-:W-:Y:S01]  /*9aa0*/  R2UR UR6, R8 ;  /* 0x00000000080672ca */ /* 0x000fe200000e0000 */
[C---:B------:R-:W-:Y:S01]  /*9ab0*/  VIADD R8, R6.reuse, 0x4 ;  /* 0x0000000406087836 */ /* 0x040fe20000000000 */
[----:B------:R-:W-:Y:S01]  /*9ac0*/  R2UR UR7, R9 ;  /* 0x00000000090772ca */ /* 0x000fe200000e0000 */
[----:B------:R-:W-:Y:S02]  /*9ad0*/  IMAD.MOV.U32 R9, RZ, RZ, 0x40000040 ;  /* 0x40000040ff097424 */ /* 0x000fe400078e00ff */
[----:B------:R-:W-:Y:S01]  /*9ae0*/  VIADD R6, R6, 0x6 ;  /* 0x0000000606067836 */ /* 0x000fe20000000000 */
[----:B0-----:R-:W-:Y:S01]  /*9af0*/  SHF.R.U32.HI R0, RZ, 0x7, R0 ;  /* 0x00000007ff007819 */ /* 0x001fe20000011600 */
[----:B------:R-:W-:-:S02]  /*9b00*/  WARPGROUP.DEPBAR.LE gsb0, 0x0 ;  /* 0x00008000000079c5 */ /* 0x000fc40000010000 */
[----:B------:R-:W-:-:S06]  /*9b10*/  WARPGROUP.ARRIVE ;  /* 0x00000000000079c5 */ /* 0x000fcc0000000000 */
[----:B------:R-:W-:Y:S01]  /*9b20*/  HGMMA.64x96x16.F32.BF16 R24, gdesc[UR4], R24, gsb0 ;  /* 0x01600000041879f0 */ /* 0x000fe20008001818 */
[----:B------:R-:W-:Y:S02]  /*9b30*/  R2UR UR4, R222 ;  /* 0x00000000de0472ca */ /* 0x000fe400000e0000 */
[----:B------:R-:W-:Y:S02]  /*9b40*/  R2UR UR5, R223 ;  /* 0x00000000df0572ca */ /* 0x000fe400000e0000 */
[----:B------:R-:W-:Y:S02]  /*9b50*/  R2UR UR6, R8 ;  /* 0x00000000080672ca */ /* 0x000fe400000e0000 */
[----:B------:R-:W-:Y:S02]  /*9b60*/  R2UR UR7, R9 ;  /* 0x00000000090772ca */ /* 0x000fe400000e0000 */
[----:B------:R-:W-:Y:S01]  /*9b70*/  IADD3 R9, -R0, 0xb, RZ ;  /* 0x0000000b00097810 */ /* 0x000fe20007ffe1ff */
[----:B------:R-:W-:-:S02]  /*9b80*/  WARPGROUP.DEPBAR.LE gsb0, 0x0 ;  /* 0x00008000000079c5 */ /* 0x000fc40000010000 */
[----:B------:R-:W-:-:S08]  /*9b90*/  WARPGROUP.ARRIVE ;  /* 0x00000000000079c5 */ /* 0x000fd00000000000 */
[----:B------:R-:W-:Y:S01]  /*9ba0*/  HGMMA.64x96x16.F32.BF16 R24, gdesc[UR4], R24, gsb0 ;  /* 0x01600000041879f0 */ /* 0x000fe20008001818 */
[----:B------:R-:W-:Y:S02]  /*9bb0*/  R2UR UR4, R10 ;  /* 0x000000000a0472ca */ /* 0x000fe400000e0000 */
[----:B------:R-:W-:Y:S02]  /*9bc0*/  R2UR UR5, R11 ;  /* 0x000000000b0572ca */ /* 0x000fe400000e0000 */
[----:B------:R-:W-:Y:S02]  /*9bd0*/  R2UR UR6, R6 ;  /* 0x00000000060672ca */ /* 0x000fe400000e0000 */
[----:B------:R-:W-:Y:S01]  /*9be0*/  R2UR UR7, R7 ;  /* 0x00000000070772ca */ /* 0x000fe200000e0000 */
[----:B------:R-:W-:Y:S02]  /*9bf0*/  WARPGROUP.DEPBAR.LE gsb0, 0x0 ;  /* 0x00008000000079c5 */ /* 0x000fe40000010000 */
[----:B------:R-:W-:-:S10]  /*9c00*/  WARPGROUP.ARRIVE ;  /* 0x00000000000079c5 */ /* 0x000fd40000000000 */
[----:B------:R-:W-:Y:S03]  /*9c10*/  HGMMA.64x96x16.F32.BF16 R24, gdesc[UR4], R24, gsb0 ;  /* 0x01600000041879f0 */ /* 0x000fe60008001818 */
[----:B------:R-:W-:Y:S02]  /*9c20*/  WARPGROUP.DEPBAR.LE gsb0, 0x0 ;  /* 0x00008000000079c5 */ /* 0x000fe40000010000 */
[----:B------:R0:W-:Y:S06]  /*9c30*/  BAR.ARV R9, 0x100 ;  /* 0x000400090000751d */ /* 0x0001ec0000002000 */
[----:B------:R-:W-:Y:S05]  /*9c40*/  @!P0 BRA `(.L_x_747) ;  /* 0x0000000000048947 */ /* 0x000fea0003800000 */
[----:B------:R-:W-:Y:S01]  /*9c50*/  BPT.TRAP 0x1 ;  /* 0x000000040000795c */ /* 0x000fe20000300000 */
.L_x_747:
[----:B------:R-:W3:Y:S01]  /*9c60*/  LDL R73, [R1+0x4c] ;  /* 0x00004c0001497983 */ /* 0x000ee20000100800 */
[----:B------:R-:W-:Y:S01]  /*9c70*/  ULDC UR4, c[0x0][0x9d8] ;  /* 0x0002760000047ab9 */ /* 0x000fe20000000800 */
[----:B------:R-:W-:Y:S01]  /*9c80*/  ULDC UR5, c[0x0][0x988] ;  /* 0x0002620000057ab9 */ /* 0x000fe20000000800 */
[----:B------:R-:W-:Y:S01]  /*9c90*/  FMUL.FTZ R15, R24, UR4 ;  /* 0x00000004180f7c20 */ /* 0x000fe20008410000 */
[----:B------:R-:W-:Y:S01]  /*9ca0*/  FMUL.FTZ R24, R25, UR4 ;  /* 0x0000000419187c20 */ /* 0x000fe20008410000 */
[----:B------:R-:W-:Y:S01]  /*9cb0*/  FMUL.FTZ R72, R28, UR4 ;  /* 0x000000041c487c20 */ /* 0x000fe20008410000 */
[----:B------:R-:W-:Y:S01]  /*9cc0*/  FMUL.FTZ R29, R29, UR4 ;  /* 0x000000041d1d7c20 */ /* 0x000fe20008410000 */
[----:B------:R-:W-:Y:S01]  /*9cd0*/  FMUL.FTZ R25, R55, UR4 ;  /* 0x0000000437197c20 */ /* 0x000fe20008410000 */
[----:B------:R-:W-:Y:S01]  /*9ce0*/  IMAD R55, R177, -0x60, R154 ;  /* 0xffffffa0b1377824 */ /* 0x000fe200078e029a */
[----:B------:R-:W5:Y:S01]  /*9cf0*/  MUFU.TANH R15, R15 ;  /* 0x0000000f000f7308 */ /* 0x000f620000002400 */
[----:B------:R-:W-:Y:S01]  /*9d00*/  FMUL.FTZ R0, R26, UR4 ;  /* 0x000000041a007c20 */ /* 0x000fe20008410000 */
        /* <DEDUP_REMOVED lines=25> */
[----:B------:R-:W-:Y:S01]  /*9ea0*/  FMUL.FTZ R41, R45, UR4 ;  /* 0x000000042d297c20 */ /* 0x000fe20008410000 */
[----:B------:R-:W-:Y:S01]  /*9eb0*/  FMUL.FTZ R27, R43, UR4 ;  /* 0x000000042b1b7c20 */ /* 0x000fe20008410000 */
[----:B------:R-:W-:Y:S01]  /*9ec0*/  FMUL.FTZ R43, R48, UR4 ;  /* 0x00000004302b7c20 */ /* 0x000fe20008410000 */
[----:B------:R-:W-:Y:S01]  /*9ed0*/  FMUL.FTZ R45, R49, UR4 ;  /* 0x00000004312d7c20 */ /* 0x000fe20008410000 */
[----:B------:R-:W-:Y:S01]  /*9ee0*/  FMUL.FTZ R46, R46, UR4 ;  /* 0x000000042e2e7c20 */ /* 0x000fe20008410000 */
[----:B------:R-:W0:Y:S01]  /*9ef0*/  MUFU.TANH R0, R0 ;  /* 0x0000000000007308 */ /* 0x000e220000002400 */
        /* <DEDUP_REMOVED lines=15> */
[----:B------:R-:W0:Y:S08]  /*9ff0*/  MUFU.TANH R6, R6 ;  /* 0x0000000600067308 */ /* 0x000e300000002400 */
        /* <DEDUP_REMOVED lines=29> */
[----:B------:R-:W0:Y:S01]  /*a1d0*/  MUFU.TANH R56, R56 ;  /* 0x0000003800387308 */ /* 0x000e220000002400 */
[----:B---3--:R-:W-:-:S02]  /*a1e0*/  IADD3 R55, -R73, 0x60, R55 ;  /* 0x0000006049377810 */ /* 0x008fc40007ffe137 */
[----:B------:R-:W3:Y:S02]  /*a1f0*/  S2R R73, SR_CgaCtaId ;  /* 0x0000000000497919 */ /* 0x000ee40000008800 */
[----:B------:R-:W-:-:S03]  /*a200*/  ISETP.GT.AND P2, PT, R55, RZ, PT ;  /* 0x000000ff3700720c */ /* 0x000fc60003f44270 */
[----:B------:R-:W3:Y:S01]  /*a210*/  MUFU.TANH R57, R57 ;  /* 0x0000003900397308 */ /* 0x000ee20000002400 */
[C---:B------:R-:W-:Y:S02]  /*a220*/  ISETP.GT.AND P3, PT, R55.reuse, 0x1, PT ;  /* 0x000000013700780c */ /* 0x040fe40003f64270 */
[----:B------:R-:W-:Y:S02]  /*a230*/  ISETP.GT.AND P4, PT, R55, 0x8, PT ;  /* 0x000000083700780c */ /* 0x000fe40003f84270 */
[----:B-----5:R-:W-:Y:S02]  /*a240*/  FSEL R15, R15, -INF , P2 ;  /* 0xff8000000f0f7808 */ /* 0x020fe40001000000 */
[----:B-1----:R-:W-:Y:S01]  /*a250*/  FSEL R24, R24, -INF , P3 ;  /* 0xff80000018187808 */ /* 0x002fe20001800000 */
[----:B------:R-:W1:Y:S01]  /*a260*/  MUFU.TANH R21, R21 ;  /* 0x0000001500157308 */ /* 0x000e620000002400 */
[----:B------:R-:W-:Y:S02]  /*a270*/  ISETP.GT.AND P5, PT, R55, 0x9, PT ;  /* 0x000000093700780c */ /* 0x000fe40003fa4270 */
[----:B--2---:R-:W-:-:S02]  /*a280*/  FSEL R42, R72, -INF , P4 ;  /* 0xff800000482a7808 */ /* 0x004fc40002000000 */
[----:B------:R-:W-:Y:S02]  /*a290*/  FMNMX.FTZ R65, R15, R24, !PT ;  /* 0x000000180f417209 */ /* 0x000fe40007810000 */
[----:B------:R-:W-:Y:S01]  /*a2a0*/  ISETP.GT.AND P1, PT, R55, 0x10, PT ;  /* 0x000000103700780c */ /* 0x000fe20003f24270 */
[----:B------:R-:W2:Y:S01]  /*a2b0*/  MUFU.TANH R59, R59 ;  /* 0x0000003b003b7308 */ /* 0x000ea20000002400 */
[----:B----4-:R-:W-:Y:S01]  /*a2c0*/  FSEL R40, R29, -INF , P5 ;  /* 0xff8000001d287808 */ /* 0x010fe20002800000 */
[----:B------:R-:W-:Y:S01]  /*a2d0*/  FMUL.FTZ R29, R71, UR4 ;  /* 0x00000004471d7c20 */ /* 0x000fe20008410000 */
[----:B------:R-:W-:Y:S02]  /*a2e0*/  FMNMX.FTZ R65, R42, R65, !PT ;  /* 0x000000412a417209 */ /* 0x000fe40007810000 */
[----:B0-----:R-:W-:Y:S02]  /*a2f0*/  FSEL R0, R0, -INF , P2 ;  /* 0xff80000000007808 */ /* 0x001fe40001000000 */
[----:B------:R-:W-:Y:S01]  /*a300*/  ISETP.GT.AND P2, PT, R55, 0x11, PT ;  /* 0x000000113700780c */ /* 0x000fe20003f44270 */
[----:B------:R-:W0:Y:S01]  /*a310*/  MUFU.TANH R60, R60 ;  /* 0x0000003c003c7308 */ /* 0x000e220000002400 */
[----:B------:R-:W-:-:S02]  /*a320*/  FSEL R62, R30, -INF , P1 ;  /* 0xff8000001e3e7808 */ /* 0x000fc40000800000 */
[----:B------:R-:W-:Y:S02]  /*a330*/  FMNMX.FTZ R65, R40, R65, !PT ;  /* 0x0000004128417209 */ /* 0x000fe40007810000 */
[----:B------:R-:W-:Y:S02]  /*a340*/  FSEL R6, R6, -INF , P3 ;  /* 0xff80000006067808 */ /* 0x000fe40001800000 */
[----:B------:R-:W-:Y:S01]  /*a350*/  ISETP.GT.AND P3, PT, R55, 0x18, PT ;  /* 0x000000183700780c */ /* 0x000fe20003f64270 */
[----:B------:R-:W4:Y:S01]  /*a360*/  MUFU.TANH R61, R61 ;  /* 0x0000003d003d7308 */ /* 0x000f220000002400 */
[----:B------:R-:W-:Y:S02]  /*a370*/  FSEL R72, R31, -INF , P2 ;  /* 0xff8000001f487808 */ /* 0x000fe40001000000 */
[----:B------:R-:W-:Y:S02]  /*a380*/  FMNMX.FTZ R65, R62, R65, !PT ;  /* 0x000000413e417209 */ /* 0x000fe40007810000 */
[----:B------:R-:W-:-:S02]  /*a390*/  FSEL R8, R8, -INF , P4 ;  /* 0xff80000008087808 */ /* 0x000fc40002000000 */
[----:B------:R-:W-:Y:S01]  /*a3a0*/  ISETP.GT.AND P4, PT, R55, 0x19, PT ;  /* 0x000000193700780c */ /* 0x000fe20003f84270 */
[----:B------:R-:W5:Y:S01]  /*a3b0*/  MUFU.TANH R104, R104 ;  /* 0x0000006800687308 */ /* 0x000f620000002400 */
[----:B------:R-:W-:Y:S02]  /*a3c0*/  FSEL R78, R33, -INF , P3 ;  /* 0xff800000214e7808 */ /* 0x000fe40001800000 */
[----:B------:R-:W-:Y:S02]  /*a3d0*/  FMNMX.FTZ R65, R72, R65, !PT ;  /* 0x0000004148417209 */ /* 0x000fe40007810000 */
[----:B------:R-:W-:Y:S02]  /*a3e0*/  FSEL R30, R14, -INF , P5 ;  /* 0xff8000000e1e7808 */ /* 0x000fe40002800000 */
[----:B------:R-:W-:Y:S01]  /*a3f0*/  ISETP.GT.AND P5, PT, R55, 0x20, PT ;  /* 0x000000203700780c */ /* 0x000fe20003fa4270 */
[----:B------:R-:W-:Y:S01]  /*a400*/  MUFU.TANH R63, R63 ;  /* 0x0000003f003f7308 */ /* 0x000fe20000002400 */
[----:B------:R-:W-:-:S02]  /*a410*/  FSEL R80, R34, -INF , P4 ;  /* 0xff80000022507808 */ /* 0x000fc40002000000 */
[----:B------:R-:W-:Y:S02]  /*a420*/  FMNMX.FTZ R65, R78, R65, !PT ;  /* 0x000000414e417209 */ /* 0x000fe40007810000 */
[----:B------:R-:W-:Y:S02]  /*a430*/  FSEL R32, R32, -INF , P1 ;  /* 0xff80000020207808 */ /* 0x000fe40000800000 */
[----:B------:R-:W-:Y:S01]  /*a440*/  ISETP.GT.AND P1, PT, R55, 0x21, PT ;  /* 0x000000213700780c */ /* 0x000fe20003f24270 */
[----:B------:R-:W-:Y:S01]  /*a450*/  MUFU.TANH R66, R66 ;  /* 0x0000004200427308 */ /* 0x000fe20000002400 */
[----:B------:R-:W-:Y:S02]  /*a460*/  FSEL R74, R35, -INF , P5 ;  /* 0xff800000234a7808 */ /* 0x000fe40002800000 */
[----:B------:R-:W-:Y:S02]  /*a470*/  FMNMX.FTZ R65, R80, R65, !PT ;  /* 0x0000004150417209 */ /* 0x000fe40007810000 */
[----:B------:R-:W-:Y:S01]  /*a480*/  FSEL R34, R13, -INF , P2 ;  /* 0xff8000000d227808 */ /* 0x000fe20001000000 */
[----:B------:R-:W-:Y:S01]  /*a490*/  IMAD.U32 R13, RZ, RZ, UR5 ;  /* 0x00000005ff0d7e24 */ /* 0x000fe2000f8e00ff */
[----:B------:R-:W-:Y:S01]  /*a4a0*/  ISETP.GT.AND P2, PT, R55, 0x28, PT ;  /* 0x000000283700780c */ /* 0x000fe20003f44270 */
[----:B------:R-:W5:Y:S01]  /*a4b0*/  MUFU.TANH R67, R67 ;  /* 0x0000004300437308 */ /* 0x000f620000002400 */
[----:B------:R-:W-:-:S02]  /*a4c0*/  FSEL R64, R37, -INF , P1 ;  /* 0xff80000025407808 */ /* 0x000fc40000800000 */
[----:B------:R-:W-:Y:S02]  /*a4d0*/  FMNMX.FTZ R65, R74, R65, !PT ;  /* 0x000000414a417209 */ /* 0x000fe40007810000 */
[----:B------:R-:W-:Y:S02]  /*a4e0*/  FSEL R36, R36, -INF , P3 ;  /* 0xff80000024247808 */ /* 0x000fe40001800000 */
[----:B------:R-:W-:Y:S01]  /*a4f0*/  ISETP.GT.AND P3, PT, R55, 0x29, PT ;  /* 0x000000293700780c */ /* 0x000fe20003f64270 */
[----:B------:R-:W5:Y:S01]  /*a500*/  MUFU.TANH R70, R70 ;  /* 0x0000004600467308 */ /* 0x000f620000002400 */
        /* <DEDUP_REMOVED lines=8> */
[----:B------:R-:W-:Y:S02]  /*a590*/  ISETP.GT.AND P5, PT, R55, 0x31, PT ;  /* 0x000000313700780c */ /* 0x000fe40003fa4270 */
[----:B------:R-:W-:-:S02]  /*a5a0*/  FSEL R82, R43, -INF , P4 ;  /* 0xff8000002b527808 */ /* 0x000fc40002000000 */
[----:B------:R-:W-:Y:S02]  /*a5b0*/  FMNMX.FTZ R65, R76, R65, !PT ;  /* 0x000000414c417209 */ /* 0x000fe40007810000 */
[----:B------:R-:W-:Y:S02]  /*a5c0*/  FSEL R44, R27, -INF , P1 ;  /* 0xff8000001b2c7808 */ /* 0x000fe40000800000 */
[----:B------:R-:W-:Y:S02]  /*a5d0*/  ISETP.GT.AND P1, PT, R55, 0x38, PT ;  /* 0x000000383700780c */ /* 0x000fe40003f24270 */
[----:B------:R-:W-:Y:S02]  /*a5e0*/  FSEL R84, R45, -INF , P5 ;  /* 0xff8000002d547808 */ /* 0x000fe40002800000 */
[----:B------:R-:W-:Y:S02]  /*a5f0*/  FMNMX.FTZ R65, R82, R65, !PT ;  /* 0x0000004152417209 */ /* 0x000fe40007810000 */
[----:B------:R-:W-:-:S02]  /*a600*/  FSEL R46, R46, -INF , P2 ;  /* 0xff8000002e2e7808 */ /* 0x000fc40001000000 */
[----:B------:R-:W-:Y:S02]  /*a610*/  ISETP.GT.AND P2, PT, R55, 0x39, PT ;  /* 0x000000393700780c */ /* 0x000fe40003f44270 */
        /* <DEDUP_REMOVED lines=24> */
[----:B---3--:R-:W-:Y:S02]  /*a7a0*/  FSEL R98, R57, -INF , P2 ;  /* 0xff80000039627808 */ /* 0x008fe40001000000 */
[----:B------:R-:W-:Y:S02]  /*a7b0*/  FMNMX.FTZ R65, R96, R65, !PT ;  /* 0x0000004160417209 */ /* 0x000fe40007810000 */
[----:B-1----:R-:W-:Y:S02]  /*a7c0*/  FSEL R58, R21, -INF , P4 ;  /* 0xff800000153a7808 */ /* 0x002fe40002000000 */
[----:B------:R-:W-:Y:S02]  /*a7d0*/  ISETP.GT.AND P4, PT, R55, 0x58, PT ;  /* 0x000000583700780c */ /* 0x000fe40003f84270 */
[----:B--2---:R-:W-:-:S02]  /*a7e0*/  FSEL R100, R59, -INF , P3 ;  /* 0xff8000003b647808 */ /* 0x004fc40001800000 */
[----:B------:R-:W-:Y:S02]  /*a7f0*/  FMNMX.FTZ R65, R98, R65, !PT ;  /* 0x0000004162417209 */ /* 0x000fe40007810000 */
[----:B0-----:R-:W-:Y:S02]  /*a800*/  FSEL R60, R60, -INF , P5 ;  /* 0xff8000003c3c7808 */ /* 0x001fe40002800000 */
[----:B------:R-:W-:Y:S02]  /*a810*/  ISETP.GT.AND P5, PT, R55, 0x59, PT ;  /* 0x000000593700780c */ /* 0x000fe40003fa4270 */
[----:B----4-:R-:W-:Y:S02]  /*a820*/  FSEL R102, R61, -INF , P4 ;  /* 0xff8000003d667808 */ /* 0x010fe40002000000 */
[----:B------:R-:W-:Y:S02]  /*a830*/  FMNMX.FTZ R65, R100, R65, !PT ;  /* 0x0000004164417209 */ /* 0x000fe40007810000 */
[----:B-----5:R-:W-:-:S02]  /*a840*/  FSEL R104, R104, -INF , P5 ;  /* 0xff80000068687808 */ /* 0x020fc40002800000 */
[----:B------:R-:W-:-:S04]  /*a850*/  FMNMX.FTZ R65, R102, R65, !PT ;  /* 0x0000004166417209 */ /* 0x000fc80007810000 */
[----:B------:R-:W-:-:S05]  /*a860*/  FMNMX.FTZ R65, R104, R65, !PT ;  /* 0x0000004168417209 */ /* 0x000fca0007810000 */
[----:B------:R-:W0:Y:S02]  /*a870*/  SHFL.BFLY PT, R14, R65, 0x2, 0x1f ;  /* 0x0c401f00410e7f89 */ /* 0x000e2400000e0000 */
[----:B0-----:R-:W-:-:S05]  /*a880*/  FMNMX.FTZ R7, R65, R14, !PT ;  /* 0x0000000e41077209 */ /* 0x001fca0007810000 */
[----:B------:R-:W0:Y:S02]  /*a890*/  SHFL.BFLY PT, R14, R7, 0x1, 0x1f ;  /* 0x0c201f00070e7f89 */ /* 0x000e2400000e0000 */
[----:B0-----:R-:W-:Y:S02]  /*a8a0*/  FMNMX.FTZ R14, R7, R14, !PT ;  /* 0x0000000e070e7209 */ /* 0x001fe40007810000 */
[----:B------:R-:W-:Y:S02]  /*a8b0*/  FMNMX.FTZ R7, R0, R6, !PT ;  /* 0x0000000600077209 */ /* 0x000fe40007810000 */
[C---:B------:R-:W-:Y:S01]  /*a8c0*/  FSETP.NEU.FTZ.AND P6, PT, R14.reuse, -INF , PT ;  /* 0xff8000000e00780b */ /* 0x040fe20003fdd000 */
[----:B------:R-:W-:Y:S01]  /*a8d0*/  FMUL.FTZ R27, R14, R13 ;  /* 0x0000000d0e1b7220 */ /* 0x000fe20000410000 */
[----:B------:R-:W-:-:S04]  /*a8e0*/  FMNMX.FTZ R7, R8, R7, !PT ;  /* 0x0000000708077209 */ /* 0x000fc80007810000 */
[----:B------:R-:W-:Y:S02]  /*a8f0*/  FMNMX.FTZ R7, R30, R7, !PT ;  /* 0x000000071e077209 */ /* 0x000fe40007810000 */
[----:B------:R-:W-:Y:S02]  /*a900*/  FSEL R27, R27, RZ, P6 ;  /* 0x000000ff1b1b7208 */ /* 0x000fe40003000000 */
[----:B------:R-:W-:-:S03]  /*a910*/  FMNMX.FTZ R7, R32, R7, !PT ;  /* 0x0000000720077209 */ /* 0x000fc60007810000 */
[--C-:B------:R-:W-:Y:S01]  /*a920*/  FFMA.FTZ R152, R15, R13, -R27.reuse ;  /* 0x0000000d0f987223 */ /* 0x100fe2000001081b */
[----:B------:R-:W-:Y:S01]  /*a930*/  FMNMX.FTZ R15, R34, R7, !PT ;  /* 0x00000007220f7209 */ /* 0x000fe20007810000 */
[-CC-:B------:R-:W-:Y:S01]  /*a940*/  FFMA.FTZ R24, R24, R13.reuse, -R27.reuse ;  /* 0x0000000d18187223 */ /* 0x180fe2000001081b */
[-CC-:B------:R-:W-:Y:S01]  /*a950*/  FFMA.FTZ R40, R40, R13.reuse, -R27.reuse ;  /* 0x0000000d28287223 */ /* 0x180fe2000001081b */
[--C-:B------:R-:W-:Y:S01]  /*a960*/  FFMA.FTZ R154, R42, R13, -R27.reuse ;  /* 0x0000000d2a9a7223 */ /* 0x100fe2000001081b */
[----:B------:R-:W-:Y:S01]  /*a970*/  FMNMX.FTZ R15, R36, R15, !PT ;  /* 0x0000000f240f7209 */ /* 0x000fe20007810000 */
[----:B------:R0:W-:Y:S01]  /*a980*/  MUFU.EX2 R7, R24 ;  /* 0x0000001800077308 */ /* 0x0001e20000000800 */
[----:B------:R-:W-:Y:S01]  /*a990*/  FSEL R42, R67, -INF , P3 ;  /* 0xff800000432a7808 */ /* 0x000fe20001800000 */
[--C-:B------:R-:W-:Y:S01]  /*a9a0*/  FFMA.FTZ R156, R62, R13, -R27.reuse ;  /* 0x0000000d3e9c7223 */ /* 0x100fe2000001081b */
[----:B------:R-:W-:Y:S01]  /*a9b0*/  FMNMX.FTZ R15, R28, R15, !PT ;  /* 0x0000000f1c0f7209 */ /* 0x000fe20007810000 */
[-CC-:B------:R-:W-:Y:S01]  /*a9c0*/  FFMA.FTZ R33, R64, R13.reuse, -R27.reuse ;  /* 0x0000000d40217223 */ /* 0x180fe2000001081b */
[----:B------:R-:W-:Y:S01]  /*a9d0*/  FSEL R62, R70, -INF , P4 ;  /* 0xff800000463e7808 */ /* 0x000fe20002000000 */
[--C-:B------:R-:W-:Y:S01]  /*a9e0*/  FFMA.FTZ R72, R72, R13, -R27.reuse ;  /* 0x0000000d48487223 */ /* 0x100fe2000001081b */
[----:B------:R-:W-:Y:S01]  /*a9f0*/  FMNMX.FTZ R15, R38, R15, !PT ;  /* 0x0000000f260f7209 */ /* 0x000fe20007810000 */
[----:B------:R-:W1:Y:S01]  /*aa00*/  MUFU.EX2 R152, R152 ;  /* 0x0000009800987308 */ /* 0x000e620000000800 */
[----:B0-----:R-:W-:Y:S01]  /*aa10*/  FSEL R24, R63, -INF , P1 ;  /* 0xff8000003f187808 */ /* 0x001fe20000800000 */
[--C-:B------:R-:W-:Y:S01]  /*aa20*/  FFMA.FTZ R158, R78, R13, -R27.reuse ;  /* 0x0000000d4e9e7223 */ /* 0x100fe2000001081b */
[----:B------:R-:W-:Y:S01]  /*aa30*/  FMNMX.FTZ R21, R44, R15, !PT ;  /* 0x0000000f2c157209 */ /* 0x000fe20007810000 */
[-CC-:B------:R-:W-:Y:S01]  /*aa40*/  FFMA.FTZ R80, R80, R13.reuse, -R27.reuse ;  /* 0x0000000d50507223 */ /* 0x180fe2000001081b */
[----:B------:R-:W-:Y:S01]  /*aa50*/  FSEL R64, R29, -INF , P5 ;  /* 0xff8000001d407808 */ /* 0x000fe20002800000 */
[--C-:B------:R-:W-:Y:S01]  /*aa60*/  FFMA.FTZ R160, R74, R13, -R27.reuse ;  /* 0x0000000d4aa07223 */ /* 0x100fe2000001081b */
[----:B------:R-:W-:Y:S01]  /*aa70*/  FMNMX.FTZ R21, R46, R21, !PT ;  /* 0x000000152e157209 */ /* 0x000fe20007810000 */
[----:B------:R0:W-:Y:S01]  /*aa80*/  MUFU.EX2 R15, R40 ;  /* 0x00000028000f7308 */ /* 0x0001e20000000800 */
[-CC-:B------:R-:W-:Y:S01]  /*aa90*/  FFMA.FTZ R162, R68, R13.reuse, -R27.reuse ;  /* 0x0000000d44a27223 */ /* 0x180fe2000001081b */
[--C-:B------:R-:W-:Y:S01]  /*aaa0*/  FFMA.FTZ R164, R82, R13, -R27.reuse ;  /* 0x0000000d52a47223 */ /* 0x100fe2000001081b */
[----:B------:R-:W-:Y:S01]  /*aab0*/  FMNMX.FTZ R21, R26, R21, !PT ;  /* 0x000000151a157209 */ /* 0x000fe20007810000 */
[-CC-:B------:R-:W-:Y:S01]  /*aac0*/  FFMA.FTZ R84, R84, R13.reuse, -R27.reuse ;  /* 0x0000000d54547223 */ /* 0x180fe2000001081b */
[-CC-:B------:R-:W-:Y:S01]  /*aad0*/  FFMA.FTZ R166, R86, R13.reuse, -R27.reuse ;  /* 0x0000000d56a67223 */ /* 0x180fe2000001081b */
[----:B------:R-:W-:Y:S01]  /*aae0*/  FFMA.FTZ R35, R88, R13, -R27 ;  /* 0x0000000d58237223 */ /* 0x000fe2000001081b */
[----:B------:R-:W-:Y:S01]  /*aaf0*/  FMNMX.FTZ R21, R48, R21, !PT ;  /* 0x0000001530157209 */ /* 0x000fe20007810000 */
[----:B------:R-:W2:Y:S01]  /*ab00*/  MUFU.EX2 R154, R154 ;  /* 0x0000009a009a7308 */ /* 0x000ea20000000800 */
[----:B0-----:R-:W-:Y:S01]  /*ab10*/  FSEL R40, R66, -INF , P2 ;  /* 0xff80000042287808 */ /* 0x001fe20001000000 */
[----:B-1----:R-:W-:Y:S01]  /*ab20*/  FADD.FTZ R45, R152, R7 ;  /* 0x00000007982d7221 */ /* 0x002fe20000010000 */
[----:B------:R-:W-:Y:S01]  /*ab30*/  FMNMX.FTZ R25, R50, R21, !PT ;  /* 0x0000001532197209 */ /* 0x000fe20007810000 */
[-CC-:B------:R-:W-:Y:S01]  /*ab40*/  FFMA.FTZ R168, R90, R13.reuse, -R27.reuse ;  /* 0x0000000d5aa87223 */ /* 0x180fe2000001081b */
[----:B------:R-:W-:Y:S01]  /*ab50*/  F2FP.BF16.F32.PACK_AB R152, R7, R152 ;  /* 0x000000980798723e */ /* 0x000fe200000010ff */
[--C-:B------:R-:W-:Y:S01]  /*ab60*/  FFMA.FTZ R170, R94, R13, -R27.reuse ;  /* 0x0000000d5eaa7223 */ /* 0x100fe2000001081b */
[----:B------:R-:W-:Y:S01]  /*ab70*/  FMNMX.FTZ R25, R52, R25, !PT ;  /* 0x0000001934197209 */ /* 0x000fe20007810000 */
[----:B------:R-:W0:Y:S01]  /*ab80*/  MUFU.EX2 R156, R156 ;  /* 0x0000009c009c7308 */ /* 0x000e220000000800 */
[-CC-:B------:R-:W-:Y:S01]  /*ab90*/  FFMA.FTZ R39, R96, R13.reuse, -R27.reuse ;  /* 0x0000000d60277223 */ /* 0x180fe2000001081b */
[--C-:B------:R-:W-:Y:S01]  /*aba0*/  FFMA.FTZ R172, R98, R13, -R27.reuse ;  /* 0x0000000d62ac7223 */ /* 0x100fe2000001081b */
[----:B------:R-:W-:Y:S01]  /*abb0*/  FMNMX.FTZ R25, R54, R25, !PT ;  /* 0x0000001936197209 */ /* 0x000fe20007810000 */
[-CC-:B------:R-:W-:Y:S01]  /*abc0*/  FFMA.FTZ R100, R100, R13.reuse, -R27.reuse ;  /* 0x0000000d64647223 */ /* 0x180fe2000001081b */
[----:B------:R-:W-:-:S02]  /*abd0*/  FFMA.FTZ R174, R102, R13, -R27 ;  /* 0x0000000d66ae7223 */ /* 0x000fc4000001081b */
[----:B------:R-:W-:Y:S01]  /*abe0*/  FMNMX.FTZ R25, R56, R25, !PT ;  /* 0x0000001938197209 */ /* 0x000fe20007810000 */
[----:B------:R-:W1:Y:S03]  /*abf0*/  MUFU.EX2 R21, R72 ;  /* 0x0000004800157308 */ /* 0x000e660000000800 */
[----:B------:R-:W-:-:S04]  /*ac00*/  FMNMX.FTZ R31, R58, R25, !PT ;  /* 0x000000193a1f7209 */ /* 0x000fc80007810000 */
[----:B------:R-:W-:Y:S01]  /*ac10*/  FMNMX.FTZ R31, R60, R31, !PT ;  /* 0x0000001f3c1f7209 */ /* 0x000fe20007810000 */
[----:B------:R-:W3:Y:S03]  /*ac20*/  MUFU.EX2 R158, R158 ;  /* 0x0000009e009e7308 */ /* 0x000ee60000000800 */
[----:B------:R-:W-:-:S04]  /*ac30*/  FMNMX.FTZ R31, R24, R31, !PT ;  /* 0x0000001f181f7209 */ /* 0x000fc80007810000 */
[----:B------:R-:W-:Y:S01]  /*ac40*/  FMNMX.FTZ R31, R40, R31, !PT ;  /* 0x0000001f281f7209 */ /* 0x000fe20007810000 */
[----:B------:R-:W4:Y:S03]  /*ac50*/  MUFU.EX2 R25, R80 ;  /* 0x0000005000197308 */ /* 0x000f260000000800 */
[----:B------:R-:W-:-:S04]  /*ac60*/  FMNMX.FTZ R31, R42, R31, !PT ;  /* 0x0000001f2a1f7209 */ /* 0x000fc80007810000 */
[----:B------:R-:W-:Y:S01]  /*ac70*/  FMNMX.FTZ R31, R62, R31, !PT ;  /* 0x0000001f3e1f7209 */ /* 0x000fe20007810000 */
[----:B------:R-:W-:Y:S03]  /*ac80*/  MUFU.EX2 R160, R160 ;  /* 0x000000a000a07308 */ /* 0x000fe60000000800 */
[----:B------:R-:W-:Y:S01]  /*ac90*/  FMNMX.FTZ R37, R64, R31, !PT ;  /* 0x0000001f40257209 */ /* 0x000fe20007810000 */
[----:B------:R-:W-:-:S04]  /*aca0*/  FFMA.FTZ R31, R76, R13, -R27 ;  /* 0x0000000d4c1f7223 */ /* 0x000fc8000001081b */
[----:B------:R-:W5:Y:S01]  /*acb0*/  SHFL.BFLY PT, R66, R37, 0x2, 0x1f ;  /* 0x0c401f0025427f89 */ /* 0x000f6200000e0000 */
[----:B------:R-:W-:Y:S08]  /*acc0*/  MUFU.EX2 R29, R33 ;  /* 0x00000021001d7308 */ /* 0x000ff00000000800 */
[----:B------:R-:W-:Y:S08]  /*acd0*/  MUFU.EX2 R162, R162 ;  /* 0x000000a200a27308 */ /* 0x000ff00000000800 */
[----:B------:R-:W-:Y:S01]  /*ace0*/  MUFU.EX2 R31, R31 ;  /* 0x0000001f001f7308 */ /* 0x000fe20000000800 */
[----:B-----5:R-:W-:-:S07]  /*acf0*/  FMNMX.FTZ R66, R37, R66, !PT ;  /* 0x0000004225427209 */ /* 0x020fce0007810000 */
[----:B------:R-:W-:Y:S01]  /*ad00*/  MUFU.EX2 R164, R164 ;  /* 0x000000a400a47308 */ /* 0x000fe20000000800 */
[-CC-:B------:R-:W-:Y:S01]  /*ad10*/  FFMA.FTZ R37, R92, R13.reuse, -R27.reuse ;  /* 0x0000000d5c257223 */ /* 0x180fe2000001081b */
[----:B------:R-:W-:Y:S01]  /*ad20*/  FFMA.FTZ R27, R104, R13, -R27 ;  /* 0x0000000d681b7223 */ /* 0x000fe2000001081b */
[----:B------:R-:W5:Y:S05]  /*ad30*/  SHFL.BFLY PT, R41, R66, 0x1, 0x1f ;  /* 0x0c201f0042297f89 */ /* 0x000f6a00000e0000 */
[----:B------:R-:W-:Y:S08]  /*ad40*/  MUFU.EX2 R33, R84 ;  /* 0x0000005400217308 */ /* 0x000ff00000000800 */
[----:B------:R-:W-:Y:S08]  /*ad50*/  MUFU.EX2 R166, R166 ;  /* 0x000000a600a67308 */ /* 0x000ff00000000800 */
[----:B------:R-:W-:Y:S01]  /*ad60*/  MUFU.EX2 R35, R35 ;  /* 0x0000002300237308 */ /* 0x000fe20000000800 */
[----:B-----5:R-:W-:-:S04]  /*ad70*/  FMNMX.FTZ R176, R66, R41, !PT ;  /* 0x0000002942b07209 */ /* 0x020fc80007810000 */
[C---:B------:R-:W-:Y:S01]  /*ad80*/  FSETP.NEU.FTZ.AND P1, PT, R176.reuse, -INF , PT ;  /* 0xff800000b000780b */ /* 0x040fe20003f3d000 */
[----:B------:R-:W-:Y:S02]  /*ad90*/  FMUL.FTZ R43, R176, R13 ;  /* 0x0000000db02b7220 */ /* 0x000fe40000410000 */
[----:B------:R-:W-:Y:S03]  /*ada0*/  MUFU.EX2 R168, R168 ;  /* 0x000000a800a87308 */ /* 0x000fe60000000800 */
[----:B------:R-:W-:-:S05]  /*adb0*/  FSEL R43, R43, RZ, P1 ;  /* 0x000000ff2b2b7208 */ /* 0x000fca0000800000 */
[----:B------:R-:W-:Y:S01]  /*adc0*/  MUFU.EX2 R37, R37 ;  /* 0x0000002500257308 */ /* 0x000fe20000000800 */
[-CC-:B------:R-:W-:Y:S01]  /*add0*/  FFMA.FTZ R153, R0, R13.reuse, -R43.reuse ;  /* 0x0000000d00997223 */ /* 0x180fe2000001082b */
[-CC-:B------:R-:W-:Y:S01]  /*ade0*/  FFMA.FTZ R0, R6, R13.reuse, -R43.reuse ;  /* 0x0000000d06007223 */ /* 0x180fe2000001082b */
[-CC-:B------:R-:W-:Y:S01]  /*adf0*/  FFMA.FTZ R155, R8, R13.reuse, -R43.reuse ;  /* 0x0000000d089b7223 */ /* 0x180fe2000001082b */
[-CC-:B------:R-:W-:Y:S01]  /*ae00*/  FFMA.FTZ R6, R30, R13.reuse, -R43.reuse ;  /* 0x0000000d1e067223 */ /* 0x180fe2000001082b */
[-CC-:B------:R-:W-:Y:S01]  /*ae10*/  FFMA.FTZ R157, R32, R13.reuse, -R43.reuse ;  /* 0x0000000d209d7223 */ /* 0x180fe2000001082b */
[-C--:B------:R-:W-:Y:S01]  /*ae20*/  FFMA.FTZ R30, R34, R13.reuse, -R43 ;  /* 0x0000000d221e7223 */ /* 0x080fe2000001082b */
[----:B--2---:R-:W-:Y:S01]  /*ae30*/  FADD.FTZ R8, R154, R45 ;  /* 0x0000002d9a087221 */ /* 0x004fe20000010000 */
[----:B------:R-:W-:Y:S01]  /*ae40*/  MUFU.EX2 R153, R153 ;  /* 0x0000009900997308 */ /* 0x000fe20000000800 */
[-CC-:B------:R-:W-:Y:S01]  /*ae50*/  FFMA.FTZ R159, R36, R13.reuse, -R43.reuse ;  /* 0x0000000d249f7223 */ /* 0x180fe2000001082b */
[-CC-:B------:R-:W-:Y:S01]  /*ae60*/  FFMA.FTZ R28, R28, R13.reuse, -R43.reuse ;  /* 0x0000000d1c1c7223 */ /* 0x180fe2000001082b */
[----:B------:R-:W-:Y:S01]  /*ae70*/  FADD.FTZ R45, R15, R8 ;  /* 0x000000080f2d7221 */ /* 0x000fe20000010000 */
[-CC-:B------:R-:W-:Y:S01]  /*ae80*/  FFMA.FTZ R161, R38, R13.reuse, -R43.reuse ;  /* 0x0000000d26a17223 */ /* 0x180fe2000001082b */
[-CC-:B------:R-:W-:Y:S01]  /*ae90*/  FFMA.FTZ R32, R44, R13.reuse, -R43.reuse ;  /* 0x0000000d2c207223 */ /* 0x180fe2000001082b */
[-C--:B------:R-:W-:Y:S01]  /*aea0*/  FFMA.FTZ R163, R46, R13.reuse, -R43 ;  /* 0x0000000d2ea37223 */ /* 0x080fe2000001082b */
[----:B0-----:R-:W-:Y:S01]  /*aeb0*/  FADD.FTZ R36, R156, R45 ;  /* 0x0000002d9c247221 */ /* 0x001fe20000010000 */
[----:B------:R-:W0:Y:S01]  /*aec0*/  MUFU.EX2 R0, R0 ;  /* 0x0000000000007308 */ /* 0x000e220000000800 */
[-CC-:B------:R-:W-:Y:S01]  /*aed0*/  FFMA.FTZ R26, R26, R13.reuse, -R43.reuse ;  /* 0x0000000d1a1a7223 */ /* 0x180fe2000001082b */
[-CC-:B------:R-:W-:Y:S01]  /*aee0*/  FFMA.FTZ R165, R48, R13.reuse, -R43.reuse ;  /* 0x0000000d30a57223 */ /* 0x180fe2000001082b */
[----:B-1----:R-:W-:Y:S01]  /*aef0*/  FADD.FTZ R47, R21, R36 ;  /* 0x00000024152f7221 */ /* 0x002fe20000010000 */
[-CC-:B------:R-:W-:Y:S01]  /*af00*/  FFMA.FTZ R34, R50, R13.reuse, -R43.reuse ;  /* 0x0000000d32227223 */ /* 0x180fe2000001082b */
[-CC-:B------:R-:W-:Y:S01]  /*af10*/  FFMA.FTZ R167, R52, R13.reuse, -R43.reuse ;  /* 0x0000000d34a77223 */ /* 0x180fe2000001082b */
[-C--:B------:R-:W-:Y:S01]  /*af20*/  FFMA.FTZ R36, R54, R13.reuse, -R43 ;  /* 0x0000000d36247223 */ /* 0x080fe2000001082b */
[----:B---3--:R-:W-:Y:S01]  /*af30*/  FADD.FTZ R38, R158, R47 ;  /* 0x0000002f9e267221 */ /* 0x008fe20000010000 */
[----:B------:R-:W1:Y:S01]  /*af40*/  MUFU.EX2 R155, R155 ;  /* 0x0000009b009b7308 */ /* 0x000e620000000800 */
[-CC-:B------:R-:W-:Y:S01]  /*af50*/  FFMA.FTZ R169, R56, R13.reuse, -R43.reuse ;  /* 0x0000000d38a97223 */ /* 0x180fe2000001082b */
[-CC-:B------:R-:W-:Y:S01]  /*af60*/  FFMA.FTZ R171, R60, R13.reuse, -R43.reuse ;  /* 0x0000000d3cab7223 */ /* 0x180fe2000001082b */
[----:B----4-:R-:W-:Y:S01]  /*af70*/  FADD.FTZ R47, R25, R38 ;  /* 0x00000026192f7221 */ /* 0x010fe20000010000 */
[-CC-:B------:R-:W-:Y:S01]  /*af80*/  FFMA.FTZ R38, R58, R13.reuse, -R43.reuse ;  /* 0x0000000d3a267223 */ /* 0x180fe2000001082b */
[-CC-:B------:R-:W-:Y:S01]  /*af90*/  FFMA.FTZ R24, R24, R13.reuse, -R43.reuse ;  /* 0x0000000d18187223 */ /* 0x180fe2000001082b */
[-CC-:B------:R-:W-:Y:S01]  /*afa0*/  FFMA.FTZ R40, R40, R13.reuse, -R43.reuse ;  /* 0x0000000d28287223 */ /* 0x180fe2000001082b */
[-CC-:B------:R-:W-:Y:S01]  /*afb0*/  FFMA.FTZ R42, R42, R13.reuse, -R43.reuse ;  /* 0x0000000d2a2a7223 */ /* 0x180fe2000001082b */
[----:B------:R-:W2:Y:S01]  /*afc0*/  MUFU.EX2 R6, R6 ;  /* 0x0000000600067308 */ /* 0x000ea20000000800 */
[----:B0-----:R-:W-:Y:S01]  /*afd0*/  FADD.FTZ R8, R153, R0 ;  /* 0x0000000099087221 */ /* 0x001fe20000010000 */
[-CC-:B------:R-:W-:Y:S01]  /*afe0*/  FFMA.FTZ R62, R62, R13.reuse, -R43.reuse ;  /* 0x0000000d3e3e7223 */ /* 0x180fe2000001082b */
[----:B------:R-:W-:Y:S01]  /*aff0*/  F2FP.BF16.F32.PACK_AB R154, R15, R154 ;  /* 0x0000009a0f9a723e */ /* 0x000fe200000010ff */
[----:B------:R-:W-:Y:S01]  /*b000*/  FFMA.FTZ R43, R64, R13, -R43 ;  /* 0x0000000d402b7223 */ /* 0x000fe2000001082b */
[----:B------:R-:W-:-:S02]  /*b010*/  F2FP.BF16.F32.PACK_AB R153, R0, R153 ;  /* 0x000000990099723e */ /* 0x000fc400000010ff */
[----:B------:R-:W-:Y:S01]  /*b020*/  F2FP.BF16.F32.PACK_AB R156, R21, R156 ;  /* 0x0000009c159c723e */ /* 0x000fe200000010ff */
[----:B------:R-:W0:Y:S01]  /*b030*/  MUFU.EX2 R157, R157 ;  /* 0x0000009d009d7308 */ /* 0x000e220000000800 */
[----:B-1----:R-:W-:Y:S01]  /*b040*/  FADD.FTZ R45, R155, R8 ;  /* 0x000000089b2d7221 */ /* 0x002fe20000010000 */
[----:B------:R-:W-:-:S06]  /*b050*/  F2FP.BF16.F32.PACK_AB R158, R25, R158 ;  /* 0x0000009e199e723e */ /* 0x000fcc00000010ff */
[----:B------:R-:W1:Y:S01]  /*b060*/  MUFU.EX2 R30, R30 ;  /* 0x0000001e001e7308 */ /* 0x000e620000000800 */
[C---:B--2---:R-:W-:Y:S01]  /*b070*/  FADD.FTZ R8, R6.reuse, R45 ;  /* 0x0000002d06087221 */ /* 0x044fe20000010000 */
[----:B------:R-:W-:-:S06]  /*b080*/  F2FP.BF16.F32.PACK_AB R155, R6, R155 ;  /* 0x0000009b069b723e */ /* 0x000fcc00000010ff */
[----:B------:R-:W2:Y:S01]  /*b090*/  MUFU.EX2 R159, R159 ;  /* 0x0000009f009f7308 */ /* 0x000ea20000000800 */
[----:B0-----:R-:W-:Y:S01]  /*b0a0*/  FADD.FTZ R45, R157, R8 ;  /* 0x000000089d2d7221 */ /* 0x001fe20000010000 */
[----:B------:R-:W-:Y:S01]  /*b0b0*/  FADD.FTZ R8, R160, R47 ;  /* 0x0000002fa0087221 */ /* 0x000fe20000010000 */
[----:B------:R-:W-:-:S03]  /*b0c0*/  F2FP.BF16.F32.PACK_AB R160, R29, R160 ;  /* 0x000000a01da0723e */ /* 0x000fc600000010ff */
[----:B------:R-:W-:Y:S01]  /*b0d0*/  FADD.FTZ R47, R29, R8 ;  /* 0x000000081d2f7221 */ /* 0x000fe20000010000 */
[----:B------:R-:W-:Y:S01]  /*b0e0*/  VIADD R8, R3, 0x22840 ;  /* 0x0002284003087836 */ /* 0x000fe20000000000 */
[----:B------:R-:W0:Y:S01]  /*b0f0*/  MUFU.EX2 R28, R28 ;  /* 0x0000001c001c7308 */ /* 0x000e220000000800 */
[----:B-1----:R-:W-:Y:S01]  /*b100*/  FADD.FTZ R44, R30, R45 ;  /* 0x0000002d1e2c7221 */ /* 0x002fe20000010000 */
[----:B------:R-:W-:Y:S01]  /*b110*/  FADD.FTZ R46, R162, R47 ;  /* 0x0000002fa22e7221 */ /* 0x000fe20000010000 */
[----:B------:R-:W-:Y:S02]  /*b120*/  F2FP.BF16.F32.PACK_AB R162, R31, R162 ;  /* 0x000000a21fa2723e */ /* 0x000fe400000010ff */
[----:B------:R-:W-:Y:S01]  /*b130*/  PRMT R8, R73, 0x654, R8 ;  /* 0x0000065449087816 */ /* 0x000fe20000000008 */
[----:B------:R-:W-:Y:S01]  /*b140*/  FADD.FTZ R47, R31, R46 ;  /* 0x0000002e1f2f7221 */ /* 0x000fe20000010000 */
[----:B------:R-:W-:Y:S01]  /*b150*/  F2FP.BF16.F32.PACK_AB R157, R30, R157 ;  /* 0x0000009d1e9d723e */ /* 0x000fe200000010ff */
[----:B------:R-:W1:Y:S01]  /*b160*/  MUFU.EX2 R161, R161 ;  /* 0x000000a100a17308 */ /* 0x000e620000000800 */
[----:B--2---:R-:W-:Y:S01]  /*b170*/  FADD.FTZ R45, R159, R44 ;  /* 0x0000002c9f2d7221 */ /* 0x004fe20000010000 */
[----:B------:R2:W-:Y:S06]  /*b180*/  SYNCS.ARRIVE.TRANS64.RED.A1T0 RZ, [R8+URZ], RZ ;  /* 0x000000ff08ff79a7 */ /* 0x0005ec000810043f */
[----:B------:R-:W2:Y:S01]  /*b190*/  MUFU.EX2 R32, R32 ;  /* 0x0000002000207308 */ /* 0x000ea20000000800 */
[C---:B0-----:R-:W-:Y:S01]  /*b1a0*/  FADD.FTZ R44, R28.reuse, R45 ;  /* 0x0000002d1c2c7221 */ /* 0x041fe20000010000 */
[----:B------:R-:W-:-:S06]  /*b1b0*/  F2FP.BF16.F32.PACK_AB R159, R28, R159 ;  /* 0x0000009f1c9f723e */ /* 0x000fcc00000010ff */
[----:B------:R-:W0:Y:S01]  /*b1c0*/  MUFU.EX2 R163, R163 ;  /* 0x000000a300a37308 */ /* 0x000e220000000800 */
[----:B-1----:R-:W-:Y:S01]  /*b1d0*/  FADD.FTZ R45, R161, R44 ;  /* 0x0000002ca12d7221 */ /* 0x002fe20000010000 */
[----:B------:R-:W-:Y:S01]  /*b1e0*/  FADD.FTZ R44, R164, R47 ;  /* 0x0000002fa42c7221 */ /* 0x000fe20000010000 */
[----:B------:R-:W-:-:S03]  /*b1f0*/  F2FP.BF16.F32.PACK_AB R164, R33, R164 ;  /* 0x000000a421a4723e */ /* 0x000fc600000010ff */
[----:B------:R-:W-:Y:S02]  /*b200*/  FADD.FTZ R47, R33, R44 ;  /* 0x0000002c212f7221 */ /* 0x000fe40000010000 */
[----:B------:R-:W1:Y:S01]  /*b210*/  MUFU.EX2 R26, R26 ;  /* 0x0000001a001a7308 */ /* 0x000e620000000800 */
[----:B--2---:R-:W-:Y:S01]  /*b220*/  FADD.FTZ R8, R32, R45 ;  /* 0x0000002d20087221 */ /* 0x004fe20000010000 */
[----:B------:R-:W-:Y:S01]  /*b230*/  FADD.FTZ R44, R166, R47 ;  /* 0x0000002fa62c7221 */ /* 0x000fe20000010000 */
[----:B------:R-:W-:Y:S02]  /*b240*/  F2FP.BF16.F32.PACK_AB R166, R35, R166 ;  /* 0x000000a623a6723e */ /* 0x000fe400000010ff */
[----:B------:R-:W-:-:S03]  /*b250*/  F2FP.BF16.F32.PACK_AB R161, R32, R161 ;  /* 0x000000a120a1723e */ /* 0x000fc600000010ff */
[----:B------:R-:W2:Y:S01]  /*b260*/  MUFU.EX2 R165, R165 ;  /* 0x000000a500a57308 */ /* 0x000ea20000000800 */
[----:B0-----:R-:W-:-:S07]  /*b270*/  FADD.FTZ R45, R163, R8 ;  /* 0x00000008a32d7221 */ /* 0x001fce0000010000 */
[----:B------:R-:W0:Y:S01]  /*b280*/  MUFU.EX2 R34, R34 ;  /* 0x0000002200227308 */ /* 0x000e220000000800 */
[C---:B-1----:R-:W-:Y:S01]  /*b290*/  FADD.FTZ R8, R26.reuse, R45 ;  /* 0x0000002d1a087221 */ /* 0x042fe20000010000 */
[----:B------:R-:W-:Y:S01]  /*b2a0*/  FADD.FTZ R45, R35, R44 ;  /* 0x0000002c232d7221 */ /* 0x000fe20000010000 */
[----:B------:R-:W-:-:S03]  /*b2b0*/  F2FP.BF16.F32.PACK_AB R163, R26, R163 ;  /* 0x000000a31aa3723e */ /* 0x000fc600000010ff */
[----:B------:R-:W-:Y:S01]  /*b2c0*/  FADD.FTZ R44, R168, R45 ;  /* 0x0000002da82c7221 */ /* 0x000fe20000010000 */
[----:B------:R-:W-:Y:S01]  /*b2d0*/  F2FP.BF16.F32.PACK_AB R168, R37, R168 ;  /* 0x000000a825a8723e */ /* 0x000fe200000010ff */
[----:B------:R-:W1:Y:S01]  /*b2e0*/  MUFU.EX2 R167, R167 ;  /* 0x000000a700a77308 */ /* 0x000e620000000800 */
[----:B--2---:R-:W-:Y:S01]  /*b2f0*/  FADD.FTZ R7, R165, R8 ;  /* 0x00000008a5077221 */ /* 0x004fe20000010000 */
[----:B------:R-:W-:-:S06]  /*b300*/  FADD.FTZ R15, R37, R44 ;  /* 0x0000002c250f7221 */ /* 0x000fcc0000010000 */
[----:B------:R-:W2:Y:S01]  /*b310*/  MUFU.EX2 R36, R36 ;  /* 0x0000002400247308 */ /* 0x000ea20000000800 */
[C---:B0-----:R-:W-:Y:S01]  /*b320*/  FADD.FTZ R8, R34.reuse, R7 ;  /* 0x0000000722087221 */ /* 0x041fe20000010000 */
[----:B------:R-:W-:-:S06]  /*b330*/  F2FP.BF16.F32.PACK_AB R165, R34, R165 ;  /* 0x000000a522a5723e */ /* 0x000fcc00000010ff */
[----:B------:R-:W0:Y:S01]  /*b340*/  MUFU.EX2 R169, R169 ;  /* 0x000000a900a97308 */ /* 0x000e220000000800 */
[----:B-1----:R-:W-:-:S07]  /*b350*/  FADD.FTZ R7, R167, R8 ;  /* 0x00000008a7077221 */ /* 0x002fce0000010000 */
[----:B------:R-:W1:Y:S01]  /*b360*/  MUFU.EX2 R38, R38 ;  /* 0x0000002600267308 */ /* 0x000e620000000800 */
[C---:B--2---:R-:W-:Y:S01]  /*b370*/  FADD.FTZ R8, R36.reuse, R7 ;  /* 0x0000000724087221 */ /* 0x044fe20000010000 */
[----:B------:R-:W-:-:S06]  /*b380*/  F2FP.BF16.F32.PACK_AB R167, R36, R167 ;  /* 0x000000a724a7723e */ /* 0x000fcc00000010ff */
[----:B------:R-:W2:Y:S01]  /*b390*/  MUFU.EX2 R170, R170 ;  /* 0x000000aa00aa7308 */ /* 0x000ea20000000800 */
[----:B0-----:R-:W-:-:S07]  /*b3a0*/  FADD.FTZ R7, R169, R8 ;  /* 0x00000008a9077221 */ /* 0x001fce0000010000 */
[----:B------:R-:W0:Y:S01]  /*b3b0*/  MUFU.EX2 R171, R171 ;  /* 0x000000ab00ab7308 */ /* 0x000e220000000800 */
[C---:B-1----:R-:W-:Y:S01]  /*b3c0*/  FADD.FTZ R8, R38.reuse, R7 ;  /* 0x0000000726087221 */ /* 0x042fe20000010000 */
[----:B------:R-:W-:-:S06]  /*b3d0*/  F2FP.BF16.F32.PACK_AB R169, R38, R169 ;  /* 0x000000a926a9723e */ /* 0x000fcc00000010ff */
[----:B------:R-:W1:Y:S01]  /*b3e0*/  MUFU.EX2 R39, R39 ;  /* 0x0000002700277308 */ /* 0x000e620000000800 */
[----:B--2---:R-:W-:-:S07]  /*b3f0*/  FADD.FTZ R44, R170, R15 ;  /* 0x0000000faa2c7221 */ /* 0x004fce0000010000 */
[----:B------:R-:W2:Y:S01]  /*b400*/  MUFU.EX2 R24, R24 ;  /* 0x0000001800187308 */ /* 0x000ea20000000800 */
[----:B0-----:R-:W-:-:S07]  /*b410*/  FADD.FTZ R7, R171, R8 ;  /* 0x00000008ab077221 */ /* 0x001fce0000010000 */
[----:B------:R-:W0:Y:S01]  /*b420*/  MUFU.EX2 R172, R172 ;  /* 0x000000ac00ac7308 */ /* 0x000e220000000800 */
[C---:B-1----:R-:W-:Y:S01]  /*b430*/  FADD.FTZ R15, R39.reuse, R44 ;  /* 0x0000002c270f7221 */ /* 0x042fe20000010000 */
[----:B------:R-:W-:-:S06]  /*b440*/  F2FP.BF16.F32.PACK_AB R170, R39, R170 ;  /* 0x000000aa27aa723e */ /* 0x000fcc00000010ff */
[----:B------:R-:W1:Y:S01]  /*b450*/  MUFU.EX2 R40, R40 ;  /* 0x0000002800287308 */ /* 0x000e620000000800 */
[C---:B--2---:R-:W-:Y:S01]  /*b460*/  FADD.FTZ R7, R24.reuse, R7 ;  /* 0x0000000718077221 */ /* 0x044fe20000010000 */
[----:B------:R-:W-:-:S06]  /*b470*/  F2FP.BF16.F32.PACK_AB R171, R24, R171 ;  /* 0x000000ab18ab723e */ /* 0x000fcc00000010ff */
[----:B------:R-:W2:Y:S01]  /*b480*/  MUFU.EX2 R41, R100 ;  /* 0x0000006400297308 */ /* 0x000ea20000000800 */
[----:B0-----:R-:W-:-:S07]  /*b490*/  FADD.FTZ R44, R172, R15 ;  /* 0x0000000fac2c7221 */ /* 0x001fce0000010000 */
[----:B------:R-:W0:Y:S01]  /*b4a0*/  MUFU.EX2 R173, R42 ;  /* 0x0000002a00ad7308 */ /* 0x000e220000000800 */
[----:B-1----:R-:W-:-:S07]  /*b4b0*/  FADD.FTZ R0, R40, R7 ;  /* 0x0000000728007221 */ /* 0x002fce0000010000 */
[----:B------:R-:W1:Y:S01]  /*b4c0*/  MUFU.EX2 R174, R174 ;  /* 0x000000ae00ae7308 */ /* 0x000e620000000800 */
[C---:B--2---:R-:W-:Y:S01]  /*b4d0*/  FADD.FTZ R15, R41.reuse, R44 ;  /* 0x0000002c290f7221 */ /* 0x044fe20000010000 */
[----:B------:R-:W-:-:S06]  /*b4e0*/  F2FP.BF16.F32.PACK_AB R172, R41, R172 ;  /* 0x000000ac29ac723e */ /* 0x000fcc00000010ff */
[----:B------:R-:W2:Y:S01]  /*b4f0*/  MUFU.EX2 R62, R62 ;  /* 0x0000003e003e7308 */ /* 0x000ea20000000800 */
[C---:B0-----:R-:W-:Y:S01]  /*b500*/  FADD.FTZ R7, R173.reuse, R0 ;  /* 0x00000000ad077221 */ /* 0x041fe20000010000 */
[----:B------:R-:W-:-:S06]  /*b510*/  F2FP.BF16.F32.PACK_AB R173, R173, R40 ;  /* 0x00000028adad723e */ /* 0x000fcc00000010ff */
[----:B------:R-:W0:Y:S01]  /*b520*/  MUFU.EX2 R27, R27 ;  /* 0x0000001b001b7308 */ /* 0x000e220000000800 */
[----:B-1----:R-:W-:-:S07]  /*b530*/  FADD.FTZ R8, R174, R15 ;  /* 0x0000000fae087221 */ /* 0x002fce0000010000 */
[----:B------:R-:W1:Y:S01]  /*b540*/  MUFU.EX2 R43, R43 ;  /* 0x0000002b002b7308 */ /* 0x000e620000000800 */
[----:B--2---:R-:W-:Y:S01]  /*b550*/  FADD.FTZ R0, R62, R7 ;  /* 0x000000073e007221 */ /* 0x004fe20000010000 */
[C---:B0-----:R-:W-:Y:S01]  /*b560*/  FADD.FTZ R8, R27.reuse, R8 ;  /* 0x000000081b087221 */ /* 0x041fe20000010000 */
[----:B------:R-:W-:Y:S02]  /*b570*/  F2FP.BF16.F32.PACK_AB R174, R27, R174 ;  /* 0x000000ae1bae723e */ /* 0x000fe400000010ff */
[C---:B-1----:R-:W-:Y:S01]  /*b580*/  FADD.FTZ R0, R43.reuse, R0 ;  /* 0x000000002b007221 */ /* 0x042fe20000010000 */
[----:B------:R-:W-:Y:S01]  /*b590*/  F2FP.BF16.F32.PACK_AB R175, R43, R62 ;  /* 0x0000003e2baf723e */ /* 0x000fe200000010ff */
[----:B------:R-:W-:Y:S06]  /*b5a0*/  @!P0 BRA `(.L_x_748) ;  /* 0x0000000000048947 */ /* 0x000fec0003800000 */
[----:B------:R-:W-:Y:S01]  /*b5b0*/  BPT.TRAP 0x1 ;  /* 0x000000040000795c */ /* 0x000fe20000300000 */
.L_x_748:
[----:B------:R0:W1:Y:S01]  /*b5c0*/  SYNCS.PHASECHK.TRANS64.TRYWAIT P1, [R3+URZ+0x22850], R20 ;  /* 0x02285014030075a7 */ /* 0x000062000802017f */
[----:B------:R-:W-:Y:S05]  /*b5d0*/  @!P0 BRA `(.L_x_749) ;  /* 0x0000000000048947 */ /* 0x000fea0003800000 */
[----:B------:R-:W-:Y:S01]  /*b5e0*/  BPT.TRAP 0x1 ;  /* 0x000000040000795c */ /* 0x000fe20000300000 */
.L_x_749:
[----:B------:R-:W-:Y:S04]  /*b5f0*/  BSSY B0, `(.L_x_750) ;  /* 0x0000004000007945 */ /* 0x000fe80003800000 */
[----:B-1----:R-:W-:Y:S05]  /*b600*/  @P1 BRA `(.L_x_751) ;  /* 0x0000000000081947 */ /* 0x002fea0003800000 */
[----:B------:R-:W1:Y:S02]  /*b610*/  SYNCS.PHASECHK.TRANS64.TRYWAIT P1, [R3+URZ+0x22850], R20 ;  /* 0x02285014030075a7 */ /* 0x000e64000802017f */
[----:B-1----:R-:W-:Y:S05]  /*b620*/  @!P1 BRA `(.L_x_752) ;  /* 0x0000010000f49947 */ /* 0x002fea0003800000 */
.L_x_751:
[----:B------:R-:W-:Y:S05]  /*b630*/  BSYNC B0 ;  /* 0x0000000000007941 */ /* 0x000fea0003800000 */
.L_x_750:
[----:B------:R-:W-:Y:S05]  /*b640*/  WARPSYNC.ALL ;  /* 0x0000000000007948 */ /* 0x000fea0003800000 */
[----:B------:R-:W-:Y:S01]  /*b650*/  VIADD R6, R19, 0x400 ;  /* 0x0000040013067836 */ /* 0x000fe20000000000 */
[----:B------:R2:W-:Y:S01]  /*b660*/  BAR.SYNC.DEFER_BLOCKING R12, 0x100 ;  /* 0x0004000c0000751d */ /* 0x0005e20000010000 */
[----:B------:R-:W-:Y:S02]  /*b670*/  IMAD.MOV.U32 R7, RZ, RZ, 0x40000040 ;  /* 0x40000040ff077424 */ /* 0x000fe400078e00ff */
[----:B------:R-:W-:Y:S01]  /*b680*/  IMAD.MOV.U32 R25, RZ, RZ, 0x40000040 ;  /* 0x40000040ff197424 */ /* 0x000fe200078e00ff */
[----:B------:R-:W-:Y:S01]  /*b690*/  SHF.R.U32.HI R6, RZ, 0x4, R6 ;  /* 0x00000004ff067819 */ /* 0x000fe20000011606 */
[----:B------:R-:W-:Y:S01]  /*b6a0*/  IMAD.MOV.U32 R27, RZ, RZ, 0x40000040 ;  /* 0x40000040ff1b7424 */ /* 0x000fe200078e00ff */
[----:B------:R-:W-:Y:S01]  /*b6b0*/  R2UR UR7, R7 ;  /* 0x00000000070772ca */ /* 0x000fe200000e0000 */
[----:B------:R-:W-:Y:S01]  /*b6c0*/  IMAD.MOV.U32 R21, RZ, RZ, 0x40000040 ;  /* 0x40000040ff157424 */ /* 0x000fe200078e00ff */
[----:B------:R-:W-:-:S02]  /*b6d0*/  LOP3.LUT R6, R6, 0x3fff, RZ, 0xc0, !PT ;  /* 0x00003fff06067812 */ /* 0x000fc400078ec0ff */
[C---:B------:R-:W-:Y:S02]  /*b6e0*/  R2UR UR11, R25.reuse ;  /* 0x00000000190b72ca */ /* 0x040fe400000e0000 */
[----:B------:R-:W-:Y:S02]  /*b6f0*/  LOP3.LUT R15, R6, 0x3000000, RZ, 0xfc, !PT ;  /* 0x03000000060f7812 */ /* 0x000fe400078efcff */
[----:B------:R-:W-:Y:S02]  /*b700*/  R2UR UR19, R25 ;  /* 0x00000000191372ca */ /* 0x000fe400000e0000 */
[----:B------:R-:W-:Y:S01]  /*b710*/  R2UR UR23, R27 ;  /* 0x000000001b1772ca */ /* 0x000fe200000e0000 */
[----:B------:R-:W-:Y:S01]  /*b720*/  IMAD R6, R203, 0xc00, R15 ;  /* 0x00000c00cb067824 */ /* 0x000fe200078e020f */
[----:B------:R-:W-:Y:S01]  /*b730*/  R2UR UR15, R21 ;  /* 0x00000000150f72ca */ /* 0x000fe200000e0000 */
[----:B------:R2:W-:Y:S01]  /*b740*/  STL [R1+0x10], R15 ;  /* 0x0000100f01007387 */ /* 0x0005e20000100800 */
[----:B------:R-:W-:Y:S01]  /*b750*/  R2UR UR27, R7 ;  /* 0x00000000071b72ca */ /* 0x000fe200000e0000 */
[C---:B------:R-:W-:Y:S01]  /*b760*/  VIADD R24, R6.reuse, 0x80 ;  /* 0x0000008006187836 */ /* 0x040fe20000000000 */
[C---:B------:R-:W-:Y:S01]  /*b770*/  R2UR UR6, R6.reuse ;  /* 0x00000000060672ca */ /* 0x040fe200000e0000 */
[----:B------:R-:W-:-:S02]  /*b780*/  VIADD R26, R6, 0x200 ;  /* 0x00000200061a7836 */ /* 0x000fc40000000000 */
[----:B01----:R-:W-:Y:S01]  /*b790*/  VIADD R20, R6, 0x100 ;  /* 0x0000010006147836 */ /* 0x003fe20000000000 */
[----:B------:R-:W-:Y:S01]  /*b7a0*/  R2UR UR10, R24 ;  /* 0x00000000180a72ca */ /* 0x000fe200000e0000 */
[----:B------:R-:W-:Y:S01]  /*b7b0*/  VIADD R24, R6, 0x180 ;  /* 0x0000018006187836 */ /* 0x000fe20000000000 */
[----:B------:R-:W-:Y:S01]  /*b7c0*/  R2UR UR22, R26 ;  /* 0x000000001a1672ca */ /* 0x000fe200000e0000 */
[----:B------:R-:W-:Y:S01]  /*b7d0*/  VIADD R6, R6, 0x280 ;  /* 0x0000028006067836 */ /* 0x000fe20000000000 */
[----:B------:R-:W-:Y:S02]  /*b7e0*/  R2UR UR14, R20 ;  /* 0x00000000140e72ca */ /* 0x000fe400000e0000 */
[----:B------:R-:W-:Y:S02]  /*b7f0*/  R2UR UR18, R24 ;  /* 0x00000000181272ca */ /* 0x000fe400000e0000 */
[----:B------:R-:W-:Y:S01]  /*b800*/  WARPGROUP.ARRIVE ;  /* 0x00000000000079c5 */ /* 0x000fe20000000000 */
[----:B------:R-:W-:-:S05]  /*b810*/  R2UR UR26, R6 ;  /* 0x00000000061a72ca */ /* 0x000fca00000e0000 */
[----:B------:R-:W-:Y:S03]  /*b820*/  HGMMA.64x256x16.F32.BF16 R24, R152, gdesc[UR4].tnspB, RZ, !UPT, gsb0 ;  /* 0x43e0000498187df0 */ /* 0x000fe6000c0018ff */
[----:B------:R-:W-:Y:S02]  /*b830*/  WARPGROUP.DEPBAR.LE gsb0, 0x0 ;  /* 0x00008000000079c5 */ /* 0x000fe40000010000 */
[----:B------:R-:W-:-:S15]  /*b840*/  WARPGROUP.ARRIVE ;  /* 0x00000000000079c5 */ /* 0x000fde0000000000 */
[----:B------:R-:W-:-:S08]  /*b850*/  NOP ;  /* 0x0000000000007918 */ /* 0x000fd00000000000 */
[----:B------:R-:W-:Y:S03]  /*b860*/  HGMMA.64x256x16.F32.BF16 R24, R156, gdesc[UR8].tnspB, R24, gsb0 ;  /* 0x43e000089c187df0 */ /* 0x000fe60008001818 */
        /* <DEDUP_REMOVED lines=17> */
[----:B--2---:R-:W-:Y:S05]  /*b980*/  @!P0 BRA `(.L_x_753) ;  /* 0x0000000000048947 */ /* 0x004fea0003800000 */
[----:B------:R-:W-:Y:S01]  /*b990*/  BPT.TRAP 0x1 ;  /* 0x000000040000795c */ /* 0x000fe20000300000 */
.L_x_753:
[----:B------:R-:W2:Y:S01]  /*b9a0*/  LDL R6, [R1+0x18] ;  /* 0x0000180001067983 */ /* 0x000ea20000100800 */
[----:B------:R-:W0:Y:S01]  /*b9b0*/  S2R R7, SR_CgaCtaId ;  /* 0x0000000000077919 */ /* 0x000e220000008800 */
[----:B------:R-:W-:Y:S01]  /*b9c0*/  VIADD R3, R3, 0x22860 ;  /* 0x0002286003037836 */ /* 0x000fe20000000000 */
[----:B------:R-:W-:-:S04]  /*b9d0*/  ULDC UR36, c[0x0][0x9d8] ;  /* 0x0002760000247ab9 */ /* 0x000fc80000000800 */
[----:B0-----:R-:W-:-:S04]  /*b9e0*/  PRMT R3, R7, 0x654, R3 ;  /* 0x0000065407037816 */ /* 0x001fc80000000003 */
[----:B------:R0:W-:Y:S02]  /*b9f0*/  SYNCS.ARRIVE.TRANS64.RED.A1T0 RZ, [R3+URZ], RZ ;  /* 0x000000ff03ff79a7 */ /* 0x0001e4000810043f */
[----:B0-----:R-:W-:-:S05]  /*ba00*/  VIADD R3, R177, 0xfffffffe ;  /* 0xfffffffeb1037836 */ /* 0x001fca0000000000 */
[----:B--2---:R-:W-:-:S13]  /*ba10*/  ISETP.GE.AND P1, PT, R3, R6, PT ;  /* 0x000000060300720c */ /* 0x004fda0003f26270 */
[----:B------:R-:W-:Y:S05]  /*ba20*/  @!P1 BRA `(.L_x_754) ;  /* 0x0000002400649947 */ /* 0x000fea0003800000 */
[----:B------:R-:W-:Y:S02]  /*ba30*/  IMAD.MOV.U32 R12, RZ, RZ, R176 ;  /* 0x000000ffff0c7224 */ /* 0x000fe400078e00b0 */
[----:B------:R-:W-:-:S07]  /*ba40*/  IMAD.MOV.U32 R15, RZ, RZ, R14 ;  /* 0x000000ffff0f7224 */ /* 0x000fce00078e000e */
.L_x_766:
[----:B0-----:R-:W2:Y:S01]  /*ba50*/  LDL R6, [R1+0x18] ;  /* 0x0000180001067983 */ /* 0x001ea20000100800 */
[----:B------:R-:W-:Y:S01]  /*ba60*/  VIADD R203, R203, 0x1 ;  /* 0x00000001cbcb7836 */ /* 0x000fe20000000000 */
[----:B------:R-:W-:Y:S05]  /*ba70*/  YIELD ;  /* 0x0000000000007946 */ /* 0x000fea0003800000 */
[----:B------:R-:W-:-:S04]  /*ba80*/  ISETP.NE.AND P2, PT, R203, 0x2, PT ;  /* 0x00000002cb00780c */ /* 0x000fc80003f45270 */
[----:B------:R-:W-:Y:S02]  /*ba90*/  SEL R203, R203, RZ, P2 ;  /* 0x000000ffcbcb7207 */ /* 0x000fe40001000000 */
[C---:B--2---:R-:W-:Y:S01]  /*baa0*/  ISETP.GT.AND P1, PT, R3.reuse, R6, PT ;  /* 0x000000060300720c */ /* 0x044fe20003f24270 */
[----:B------:R-:W-:Y:S01]  /*bab0*/  VIADD R3, R3, 0xffffffff ;  /* 0xffffffff03037836 */ /* 0x000fe20000000000 */
[----:B------:R-:W-:-:S04]  /*bac0*/  SEL R6, RZ, 0x1, P2 ;  /* 0x00000001ff067807 */ /* 0x000fc80001000000 */
[----:B------:R-:W-:Y:S01]  /*bad0*/  LOP3.LUT R214, R214, R6, RZ, 0x3c, !PT ;  /* 0x00000006d6d67212 */ /* 0x000fe200078e3cff */
[----:B------:R-:W-:Y:S06]  /*bae0*/  @!P0 BRA `(.L_x_755) ;  /* 0x0000000000048947 */ /* 0x000fec0003800000 */
[----:B------:R-:W-:Y:S01]  /*baf0*/  BPT.TRAP 0x1 ;  /* 0x000000040000795c */ /* 0x000fe20000300000 */
.L_x_755:
[----:B------:R-:W-:Y:S01]  /*bb00*/  IMAD R6, R203, 0x8, R19 ;  /* 0x00000008cb067824 */ /* 0x000fe200078e0213 */
[----:B------:R-:W-:-:S04]  /*bb10*/  SHF.L.U32 R7, R214, 0x1f, RZ ;  /* 0x0000001fd6077819 */ /* 0x000fc800000006ff */
[----:B------:R0:W1:Y:S01]  /*bb20*/  SYNCS.PHASECHK.TRANS64.TRYWAIT P2, [R6+URZ+0x22830], R7 ;  /* 0x02283007060075a7 */ /* 0x000062000804017f */
[----:B------:R-:W-:Y:S05]  /*bb30*/  @!P0 BRA `(.L_x_756) ;  /* 0x0000000000048947 */ /* 0x000fea0003800000 */
[----:B------:R-:W-:Y:S01]  /*bb40*/  BPT.TRAP 0x1 ;  /* 0x000000040000795c */ /* 0x000fe20000300000 */
.L_x_756:
[----:B------:R-:W2:Y:S01]  /*bb50*/  LDL R9, [R1+0x14] ;  /* 0x0000140001097983 */ /* 0x000ea20000100800 */
[----:B------:R-:W-:Y:S02]  /*bb60*/  IMAD.MOV.U32 R155, RZ, RZ, 0x40000040 ;  /* 0x40000040ff9b7424 */ /* 0x000fe400078e00ff */
[----:B--2---:R-:W-:Y:S01]  /*bb70*/  IMAD R154, R203, 0x300, R9 ;  /* 0x00000300cb9a7824 */ /* 0x004fe200078e0209 */
[----:B-1----:R-:W-:Y:S06]  /*bb80*/  @P2 BRA `(.L_x_757) ;  /* 0x0000000000082947 */ /* 0x002fec0003800000 */
[----:B------:R-:W1:Y:S02]  /*bb90*/  SYNCS.PHASECHK.TRANS64.TRYWAIT P2, [R6+URZ+0x22830], R7 ;  /* 0x02283007060075a7 */ /* 0x000e64000804017f */
[----:B-1----:R-:W-:Y:S05]  /*bba0*/  @!P2 BRA `(.L_x_758) ;  /* 0x000000fc00a8a947 */ /* 0x002fea0003800000 */
.L_x_757:
[----:B------:R-:W-:Y:S05]  /*bbb0*/  WARPSYNC.ALL ;  /* 0x0000000000007948 */ /* 0x000fea0003800000 */
[C---:B------:R-:W-:Y:S01]  /*bbc0*/  R2UR UR6, R154.reuse ;  /* 0x000000009a0672ca */ /* 0x040fe200000e0000 */
[C---:B------:R-:W-:Y:S01]  /*bbd0*/  VIADD R152, R154.reuse, 0x2 ;  /* 0x000000029a987836 */ /* 0x040fe20000000000 */
[----:B------:R-:W-:Y:S01]  /*bbe0*/  R2UR UR7, R155 ;  /* 0x000000009b0772ca */ /* 0x000fe200000e0000 */
[----:B------:R-:W-:Y:S01]  /*bbf0*/  VIADD R20, R154, 0x4 ;  /* 0x000000049a147836 */ /* 0x000fe20000000000 */
[----:B------:R-:W-:Y:S01]  /*bc00*/  R2UR UR4, R4 ;  /* 0x00000000040472ca */ /* 0x000fe200000e0000 */
[----:B------:R-:W-:Y:S01]  /*bc10*/  VIADD R154, R154, 0x6 ;  /* 0x000000069a9a7836 */ /* 0x000fe20000000000 */
[----:B------:R-:W-:Y:S01]  /*bc20*/  R2UR UR5, R5 ;  /* 0x00000000050572ca */ /* 0x000fe200000e0000 */
[----:B------:R-:W-:Y:S01]  /*bc30*/  IMAD.MOV.U32 R153, RZ, RZ, 0x40000040 ;  /* 0x40000040ff997424 */ /* 0x000fe200078e00ff */
[----:B------:R-:W-:Y:S01]  /*bc40*/  R2UR UR10, R152 ;  /* 0x00000000980a72ca */ /* 0x000fe200000e0000 */
[----:B------:R-:W-:Y:S01]  /*bc50*/  IMAD.MOV.U32 R155, RZ, RZ, 0x40000040 ;  /* 0x40000040ff9b7424 */ /* 0x000fe200078e00ff */
[----:B------:R-:W-:Y:S01]  /*bc60*/  R2UR UR18, R154 ;  /* 0x000000009a1272ca */ /* 0x000fe200000e0000 */
[----:B------:R-:W-:Y:S01]  /*bc70*/  IMAD.MOV.U32 R21, RZ, RZ, 0x40000040 ;  /* 0x40000040ff157424 */ /* 0x000fe200078e00ff */
[----:B------:R-:W-:Y:S01]  /*bc80*/  R2UR UR11, R153 ;  /* 0x00000000990b72ca */ /* 0x000fe200000e0000 */
[----:B------:R-:W2:Y:S01]  /*bc90*/  S2R R9, SR_TID.X ;  /* 0x0000000000097919 */ /* 0x000ea20000002100 */
[----:B------:R-:W-:-:S02]  /*bca0*/  R2UR UR19, R155 ;  /* 0x000000009b1372ca */ /* 0x000fc400000e0000 */
[----:B------:R-:W-:Y:S01]  /*bcb0*/  WARPGROUP.ARRIVE ;  /* 0x00000000000079c5 */ /* 0x000fe20000000000 */
[----:B------:R-:W-:Y:S02]  /*bcc0*/  R2UR UR8, R224 ;  /* 0x00000000e00872ca */ /* 0x000fe400000e0000 */
[----:B------:R-:W-:Y:S02]  /*bcd0*/  R2UR UR9, R225 ;  /* 0x00000000e10972ca */ /* 0x000fe400000e0000 */
[----:B------:R-:W-:Y:S01]  /*bce0*/  R2UR UR14, R20 ;  /* 0x00000000140e72ca */ /* 0x000fe200000e0000 */
[----:B------:R-:W-:Y:S01]  /*bcf0*/  HGMMA.64x96x16.F32.BF16 R152, gdesc[UR4], RZ, !UPT, gsb0 ;  /* 0x01600000049879f0 */ /* 0x000fe2000c0018ff */
[----:B------:R-:W-:Y:S02]  /*bd00*/  R2UR UR15, R21 ;  /* 0x00000000150f72ca */ /* 0x000fe400000e0000 */
[----:B------:R-:W-:Y:S02]  /*bd10*/  R2UR UR12, R222 ;  /* 0x00000000de0c72ca */ /* 0x000fe400000e0000 */
[----:B------:R-:W-:-:S02]  /*bd20*/  R2UR UR13, R223 ;  /* 0x00000000df0d72ca */ /* 0x000fc400000e0000 */
[----:B------:R-:W-:Y:S02]  /*bd30*/  R2UR UR16, R10 ;  /* 0x000000000a1072ca */ /* 0x000fe400000e0000 */
[----:B------:R-:W-:Y:S02]  /*bd40*/  R2UR UR17, R11 ;  /* 0x000000000b1172ca */ /* 0x000fe400000e0000 */
[----:B--2---:R-:W-:-:S04]  /*bd50*/  SHF.R.U32.HI R9, RZ, 0x7, R9 ;  /* 0x00000007ff097819 */ /* 0x004fc80000011609 */
        /* <DEDUP_REMOVED lines=14> */
.L_x_759:
        /* <DEDUP_REMOVED lines=22> */
[----:B------:R-:W5:Y:S01]  /*bfa0*/  MUFU.TANH R152, R152 ;  /* 0x0000009800987308 */ /* 0x000f620000002400 */
        /* <DEDUP_REMOVED lines=16> */
[----:B-----5:R-:W-:Y:S01]  /*c0b0*/  FMNMX.FTZ R13, R152, R13, !PT ;  /* 0x0000000d980d7209 */ /* 0x020fe20007810000 */
        /* <DEDUP_REMOVED lines=10> */
[----:B------:R-:W-:-:S04]  /*c160*/  FMUL.FTZ R198, R198, UR36 ;  /* 0x00000024c6c67c20 */ /* 0x000fc80008410000 */
[----:B------:R-:W3:Y:S01]  /*c170*/  MUFU.TANH R160, R160 ;  /* 0x000000a000a07308 */ /* 0x000ee20000002400 */
[----:B----4-:R-:W-:-:S07]  /*c180*/  FMNMX.FTZ R13, R156, R13, !PT ;  /* 0x0000000d9c0d7209 */ /* 0x010fce0007810000 */
[----:B------:R-:W4:Y:S01]  /*c190*/  MUFU.TANH R161, R161 ;  /* 0x000000a100a17308 */ /* 0x000f220000002400 */
[----:B-----5:R-:W-:-:S07]  /*c1a0*/  FMNMX.FTZ R13, R157, R13, !PT ;  /* 0x0000000d9d0d7209 */ /* 0x020fce0007810000 */
[----:B------:R-:W5:Y:S01]  /*c1b0*/  MUFU.TANH R164, R164 ;  /* 0x000000a400a47308 */ /* 0x000f620000002400 */
[----:B---3--:R-:W-:-:S07]  /*c1c0*/  FMNMX.FTZ R13, R160, R13, !PT ;  /* 0x0000000da00d7209 */ /* 0x008fce0007810000 */
        /* <DEDUP_REMOVED lines=33> */
[----:B-----5:R-:W-:-:S05]  /*c3e0*/  FMNMX.FTZ R14, R193, R13, !PT ;  /* 0x0000000dc10e7209 */ /* 0x020fca0007810000 */
[----:B------:R-:W5:Y:S02]  /*c3f0*/  SHFL.BFLY PT, R13, R14, 0x2, 0x1f ;  /* 0x0c401f000e0d7f89 */ /* 0x000f6400000e0000 */
[----:B------:R-:W-:Y:S01]  /*c400*/  MUFU.TANH R226, R226 ;  /* 0x000000e200e27308 */ /* 0x000fe20000002400 */
[----:B---3--:R-:W-:-:S07]  /*c410*/  IMAD.MOV.U32 R170, RZ, RZ, R154 ;  /* 0x000000ffffaa7224 */ /* 0x008fce00078e009a */
[----:B------:R-:W-:Y:S08]  /*c420*/  MUFU.TANH R197, R197 ;  /* 0x000000c500c57308 */ /* 0x000ff00000002400 */
[----:B------:R-:W-:Y:S01]  /*c430*/  MUFU.TANH R196, R196 ;  /* 0x000000c400c47308 */ /* 0x000fe20000002400 */
[----:B-----5:R-:W-:-:S07]  /*c440*/  FMNMX.FTZ R14, R14, R13, !PT ;  /* 0x0000000d0e0e7209 */ /* 0x020fce0007810000 */
[----:B------:R-:W-:Y:S01]  /*c450*/  MUFU.TANH R229, R229 ;  /* 0x000000e500e57308 */ /* 0x000fe20000002400 */
[----:B------:R-:W3:Y:S07]  /*c460*/  SHFL.BFLY PT, R13, R14, 0x1, 0x1f ;  /* 0x0c201f000e0d7f89 */ /* 0x000eee00000e0000 */
[----:B------:R-:W-:Y:S08]  /*c470*/  MUFU.TANH R228, R228 ;  /* 0x000000e400e47308 */ /* 0x000ff00000002400 */
[----:B------:R-:W-:Y:S08]  /*c480*/  MUFU.TANH R227, R227 ;  /* 0x000000e300e37308 */ /* 0x000ff00000002400 */
[----:B------:R-:W-:Y:S01]  /*c490*/  MUFU.TANH R221, R221 ;  /* 0x000000dd00dd7308 */ /* 0x000fe20000002400 */
[----:B---3--:R-:W-:-:S02]  /*c4a0*/  FMNMX.FTZ R14, R14, R13, !PT ;  /* 0x0000000d0e0e7209 */ /* 0x008fc40007810000 */
[----:B------:R-:W3:Y:S03]  /*c4b0*/  LDC R13, c[0x0][0x988] ;  /* 0x00026200ff0d7b82 */ /* 0x000ee60000000800 */
[C---:B------:R-:W-:Y:S01]  /*c4c0*/  FADD.FTZ R15, -R14.reuse, R15 ;  /* 0x0000000f0e0f7221 */ /* 0x040fe20000010100 */
[----:B---3--:R-:W-:-:S03]  /*c4d0*/  FMUL.FTZ R154, R14, R13 ;  /* 0x0000000d0e9a7220 */ /* 0x008fc60000410000 */
[-C--:B------:R-:W-:Y:S01]  /*c4e0*/  FMUL.FTZ R15, R15, R13.reuse ;  /* 0x0000000d0f0f7220 */ /* 0x080fe20000410000 */
[-CC-:B------:R-:W-:Y:S01]  /*c4f0*/  FFMA.FTZ R20, R20, R13.reuse, -R154.reuse ;  /* 0x0000000d14147223 */ /* 0x180fe2000001089a */
[-CC-:B------:R-:W-:Y:S01]  /*c500*/  FFMA.FTZ R155, R21, R13.reuse, -R154.reuse ;  /* 0x0000000d159b7223 */ /* 0x180fe2000001089a */
[----:B------:R-:W-:-:S03]  /*c510*/  FFMA.FTZ R21, R152, R13, -R154 ;  /* 0x0000000d98157223 */ /* 0x000fc6000001089a */
[----:B------:R-:W-:Y:S01]  /*c520*/  MUFU.EX2 R15, R15 ;  /* 0x0000000f000f7308 */ /* 0x000fe20000000800 */
[-CC-:B------:R-:W-:Y:S01]  /*c530*/  FFMA.FTZ R153, R153, R13.reuse, -R154.reuse ;  /* 0x0000000d99997223 */ /* 0x180fe2000001089a */
[-CC-:B------:R-:W-:Y:S01]  /*c540*/  FFMA.FTZ R156, R156, R13.reuse, -R154.reuse ;  /* 0x0000000d9c9c7223 */ /* 0x180fe2000001089a */
[-CC-:B------:R-:W-:Y:S01]  /*c550*/  FFMA.FTZ R157, R157, R13.reuse, -R154.reuse ;  /* 0x0000000d9d9d7223 */ /* 0x180fe2000001089a */
[-CC-:B------:R-:W-:Y:S01]  /*c560*/  FFMA.FTZ R160, R160, R13.reuse, -R154.reuse ;  /* 0x0000000da0a07223 */ /* 0x180fe2000001089a */
[-CC-:B------:R-:W-:Y:S01]  /*c570*/  FFMA.FTZ R161, R161, R13.reuse, -R154.reuse ;  /* 0x0000000da1a17223 */ /* 0x180fe2000001089a */
[-CC-:B------:R-:W-:Y:S01]  /*c580*/  FFMA.FTZ R164, R164, R13.reuse, -R154.reuse ;  /* 0x0000000da4a47223 */ /* 0x180fe2000001089a */
[-CC-:B------:R-:W-:Y:S01]  /*c590*/  FFMA.FTZ R165, R165, R13.reuse, -R154.reuse ;  /* 0x0000000da5a57223 */ /* 0x180fe2000001089a */
[----:B------:R3:W5:Y:S01]  /*c5a0*/  MUFU.EX2 R152, R20 ;  /* 0x0000001400987308 */ /* 0x0007620000000800 */
[-CC-:B------:R-:W-:Y:S01]  /*c5b0*/  FFMA.FTZ R168, R168, R13.reuse, -R154.reuse ;  /* 0x0000000da8a87223 */ /* 0x180fe2000001089a */
[-CC-:B------:R-:W-:Y:S01]  /*c5c0*/  FFMA.FTZ R169, R169, R13.reuse, -R154.reuse ;  /* 0x0000000da9a97223 */ /* 0x180fe2000001089a */
[-CC-:B------:R-:W-:Y:S01]  /*c5d0*/  FFMA.FTZ R172, R172, R13.reuse, -R154.reuse ;  /* 0x0000000dacac7223 */ /* 0x180fe2000001089a */
[-CC-:B------:R-:W-:Y:S01]  /*c5e0*/  FFMA.FTZ R173, R173, R13.reuse, -R154.reuse ;  /* 0x0000000dadad7223 */ /* 0x180fe2000001089a */
[-CC-:B------:R-:W-:Y:S01]  /*c5f0*/  FFMA.FTZ R176, R176, R13.reuse, -R154.reuse ;  /* 0x0000000db0b07223 */ /* 0x180fe2000001089a */
[-CC-:B------:R-:W-:Y:S01]  /*c600*/  FFMA.FTZ R177, R177, R13.reuse, -R154.reuse ;  /* 0x0000000db1b17223 */ /* 0x180fe2000001089a */
[----:B------:R-:W-:Y:S01]  /*c610*/  FFMA.FTZ R180, R180, R13, -R154 ;  /* 0x0000000db4b47223 */ /* 0x000fe2000001089a */
[----:B------:R0:W1:Y:S01]  /*c620*/  MUFU.EX2 R158, R155 ;  /* 0x0000009b009e7308 */ /* 0x0000620000000800 */
[----:B---3--:R-:W-:Y:S01]  /*c630*/  FMUL.FTZ R20, R171, UR36 ;  /* 0x00000024ab147c20 */ /* 0x008fe20008410000 */
[----:B----4-:R-:W-:-:S02]  /*c640*/  IMAD.MOV.U32 R171, RZ, RZ, R159 ;  /* 0x000000ffffab7224 */ /* 0x010fc400078e009f */
[-CC-:B------:R-:W-:Y:S01]  /*c650*/  FFMA.FTZ R181, R181, R13.reuse, -R154.reuse ;  /* 0x0000000db5b57223 */ /* 0x180fe2000001089a */
[-CC-:B------:R-:W-:Y:S01]  /*c660*/  FFMA.FTZ R184, R184, R13.reuse, -R154.reuse ;  /* 0x0000000db8b87223 */ /* 0x180fe2000001089a */
[-CC-:B------:R-:W-:Y:S01]  /*c670*/  FFMA.FTZ R185, R185, R13.reuse, -R154.reuse ;  /* 0x0000000db9b97223 */ /* 0x180fe2000001089a */
[-CC-:B------:R-:W-:Y:S01]  /*c680*/  FFMA.FTZ R188, R188, R13.reuse, -R154.reuse ;  /* 0x0000000dbcbc7223 */ /* 0x180fe2000001089a */
[-CC-:B------:R-:W-:Y:S01]  /*c690*/  FFMA.FTZ R189, R189, R13.reuse, -R154.reuse ;  /* 0x0000000dbdbd7223 */ /* 0x180fe2000001089a */
[----:B------:R3:W4:Y:S01]  /*c6a0*/  MUFU.EX2 R159, R21 ;  /* 0x00000015009f7308 */ /* 0x0007220000000800 */
[-CC-:B------:R-:W-:Y:S01]  /*c6b0*/  FFMA.FTZ R192, R192, R13.reuse, -R154.reuse ;  /* 0x0000000dc0c07223 */ /* 0x180fe2000001089a */
[----:B------:R-:W-:Y:S01]  /*c6c0*/  FFMA.FTZ R193, R193, R13, -R154 ;  /* 0x0000000dc1c17223 */ /* 0x000fe2000001089a */
[----:B-----5:R-:W-:Y:S01]  /*c6d0*/  FFMA.FTZ R154, R15, R8, R152 ;  /* 0x000000080f9a7223 */ /* 0x020fe20000010098 */
[----:B0-----:R-:W-:Y:S01]  /*c6e0*/  FMUL.FTZ R155, R174, UR36 ;  /* 0x00000024ae9b7c20 */ /* 0x001fe20008410000 */
[----:B------:R-:W-:Y:S01]  /*c6f0*/  FMUL.FTZ R8, R175, UR36 ;  /* 0x00000024af087c20 */ /* 0x000fe20008410000 */
[-C--:B------:R-:W-:Y:S01]  /*c700*/  FMUL.FTZ R24, R24, R15.reuse ;  /* 0x0000000f18187220 */ /* 0x080fe20000410000 */
[-C--:B------:R-:W-:Y:S01]  /*c710*/  FMUL.FTZ R25, R25, R15.reuse ;  /* 0x0000000f19197220 */ /* 0x080fe20000410000 */
[----:B------:R4:W0:Y:S01]  /*c720*/  MUFU.EX2 R162, R153 ;  /* 0x0000009900a27308 */ /* 0x0008220000000800 */
[----:B-1----:R-:W-:Y:S01]  /*c730*/  FADD.FTZ R154, R158, R154 ;  /* 0x0000009a9e9a7221 */ /* 0x002fe20000010000 */
[----:B---3--:R-:W-:Y:S01]  /*c740*/  FMUL.FTZ R21, R178, UR36 ;  /* 0x00000024b2157c20 */ /* 0x008fe20008410000 */
[----:B------:R-:W-:Y:S01]  /*c750*/  F2FP.BF16.F32.PACK_AB R152, R158, R152 ;  /* 0x000000989e98723e */ /* 0x000fe200000010ff */
[----:B------:R-:W-:Y:S01]  /*c760*/  FMUL.FTZ R158, R179, UR36 ;  /* 0x00000024b39e7c20 */ /* 0x000fe20008410000 */
[----:B------:R-:W-:Y:S01]  /*c770*/  FMUL.FTZ R179, R199, UR36 ;  /* 0x00000024c7b37c20 */ /* 0x000fe20008410000 */
[-C--:B------:R-:W-:Y:S01]  /*c780*/  FMUL.FTZ R28, R28, R15.reuse ;  /* 0x0000000f1c1c7220 */ /* 0x080fe20000410000 */
[-C--:B------:R-:W-:Y:S01]  /*c790*/  FMUL.FTZ R29, R29, R15.reuse ;  /* 0x0000000f1d1d7220 */ /* 0x080fe20000410000 */
[----:B------:R-:W1:Y:S01]  /*c7a0*/  MUFU.TANH R20, R20 ;  /* 0x0000001400147308 */ /* 0x000e620000002400 */
[----:B----4-:R-:W-:Y:S01]  /*c7b0*/  FADD.FTZ R153, R159, R154 ;  /* 0x0000009a9f997221 */ /* 0x010fe20000010000 */
[-C--:B------:R-:W-:Y:S01]  /*c7c0*/  FMUL.FTZ R32, R32, R15.reuse ;  /* 0x0000000f20207220 */ /* 0x080fe20000410000 */
[-C--:B------:R-:W-:Y:S01]  /*c7d0*/  FMUL.FTZ R33, R33, R15.reuse ;  /* 0x0000000f21217220 */ /* 0x080fe20000410000 */
[-C--:B------:R-:W-:Y:S01]  /*c7e0*/  FMUL.FTZ R36, R36, R15.reuse ;  /* 0x0000000f24247220 */ /* 0x080fe20000410000 */
[-C--:B------:R-:W-:Y:S01]  /*c7f0*/  FMUL.FTZ R37, R37, R15.reuse ;  /* 0x0000000f25257220 */ /* 0x080fe20000410000 */
[-C--:B------:R-:W-:Y:S01]  /*c800*/  FMUL.FTZ R40, R40, R15.reuse ;  /* 0x0000000f28287220 */ /* 0x080fe20000410000 */
[----:B------:R-:W-:Y:S01]  /*c810*/  FMUL.FTZ R41, R41, R15 ;  /* 0x0000000f29297220 */ /* 0x000fe20000410000 */
[----:B------:R-:W3:Y:S01]  /*c820*/  MUFU.TANH R155, R155 ;  /* 0x0000009b009b7308 */ /* 0x000ee20000002400 */
[C---:B0-----:R-:W-:Y:S01]  /*c830*/  FADD.FTZ R153, R162.reuse, R153 ;  /* 0x00000099a2997221 */ /* 0x041fe20000010000 */
[----:B------:R-:W-:Y:S01]  /*c840*/  F2FP.BF16.F32.PACK_AB R154, R162, R159 ;  /* 0x0000009fa29a723e */ /* 0x000fe200000010ff */
[----:B------:R-:W-:Y:S01]  /*c850*/  FMUL.FTZ R159, R182, UR36 ;  /* 0x00000024b69f7c20 */ /* 0x000fe20008410000 */
        /* <DEDUP_REMOVED lines=11> */
[----:B------:R-:W-:Y:S01]  /*c910*/  FMUL.FTZ R57, R57, R15 ;  /* 0x0000000f39397220 */ /* 0x000fe20000410000 */
[----:B------:R-:W-:Y:S01]  /*c920*/  FMNMX.FTZ R163, R171, R163, !PT ;  /* 0x000000a3aba37209 */ /* 0x000fe20007810000 */
[----:B------:R-:W4:Y:S01]  /*c930*/  MUFU.TANH R21, R21 ;  /* 0x0000001500157308 */ /* 0x000f220000002400 */
[-C--:B------:R-:W-:Y:S01]  /*c940*/  FMUL.FTZ R60, R60, R15.reuse ;  /* 0x0000000f3c3c7220 */ /* 0x080fe20000410000 */
[----:B------:R-:W-:Y:S01]  /*c950*/  FMUL.FTZ R61, R61, R15 ;  /* 0x0000000f3d3d7220 */ /* 0x000fe20000410000 */
        /* <DEDUP_REMOVED lines=11> */
[----:B------:R-:W-:Y:S01]  /*ca10*/  FMUL.FTZ R77, R77, R15 ;  /* 0x0000000f4d4d7220 */ /* 0x000fe20000410000 */
[----:B------:R-:W-:Y:S01]  /*ca20*/  FMNMX.FTZ R167, R227, R167, !PT ;  /* 0x000000a7e3a77209 */ /* 0x000fe20007810000 */
[----:B------:R2:W-:Y:S01]  /*ca30*/  MUFU.TANH R166, R187 ;  /* 0x000000bb00a67308 */ /* 0x0005e20000002400 */
[-C--:B------:R-:W-:Y:S01]  /*ca40*/  FMUL.FTZ R80, R80, R15.reuse ;  /* 0x0000000f50507220 */ /* 0x080fe20000410000 */
[-C--:B------:R-:W-:Y:S01]  /*ca50*/  FMUL.FTZ R81, R81, R15.reuse ;  /* 0x0000000f51517220 */ /* 0x080fe20000410000 */
[-C--:B------:R-:W-:Y:S01]  /*ca60*/  FMUL.FTZ R84, R84, R15.reuse ;  /* 0x0000000f54547220 */ /* 0x080fe20000410000 */
[-C--:B------:R-:W-:Y:S01]  /*ca70*/  FMUL.FTZ R85, R85, R15.reuse ;  /* 0x0000000f55557220 */ /* 0x080fe20000410000 */
[-C--:B------:R-:W-:Y:S01]  /*ca80*/  FMUL.FTZ R88, R88, R15.reuse ;  /* 0x0000000f58587220 */ /* 0x080fe20000410000 */
[-C--:B------:R-:W-:Y:S01]  /*ca90*/  FMUL.FTZ R89, R89, R15.reuse ;  /* 0x0000000f59597220 */ /* 0x080fe20000410000 */
[----:B------:R-:W-:Y:S01]  /*caa0*/  FMUL.FTZ R92, R92, R15 ;  /* 0x0000000f5c5c7220 */ /* 0x000fe20000410000 */
[----:B------:R-:W5:Y:S01]  /*cab0*/  MUFU.TANH R159, R159 ;  /* 0x0000009f009f7308 */ /* 0x000f620000002400 */
[----:B--2---:R-:W-:Y:S01]  /*cac0*/  IMAD.MOV.U32 R187, RZ, RZ, R170 ;  /* 0x000000ffffbb7224 */ /* 0x004fe200078e00aa */
[----:B------:R-:W-:Y:S01]  /*cad0*/  FMNMX.FTZ R170, R221, R167, !PT ;  /* 0x000000a7ddaa7209 */ /* 0x000fe20007810000 */
[-C--:B------:R-:W-:Y:S01]  /*cae0*/  FMUL.FTZ R93, R93, R15.reuse ;  /* 0x0000000f5d5d7220 */ /* 0x080fe20000410000 */
[-C--:B------:R-:W-:Y:S01]  /*caf0*/  FMUL.FTZ R96, R96, R15.reuse ;  /* 0x0000000f60607220 */ /* 0x080fe20000410000 */
[-C--:B------:R-:W-:Y:S01]  /*cb00*/  FMUL.FTZ R97, R97, R15.reuse ;  /* 0x0000000f61617220 */ /* 0x080fe20000410000 */
[----:B-1----:R-:W-:Y:S01]  /*cb10*/  FMNMX.FTZ R170, R20, R170, !PT ;  /* 0x000000aa14aa7209 */ /* 0x002fe20007810000 */
[-C--:B------:R-:W-:Y:S01]  /*cb20*/  FMUL.FTZ R100, R100, R15.reuse ;  /* 0x0000000f64647220 */ /* 0x080fe20000410000 */
[----:B------:R1:W-:Y:S01]  /*cb30*/  MUFU.TANH R167, R190 ;  /* 0x000000be00a77308 */ /* 0x0003e20000002400 */
[-C--:B------:R-:W-:Y:S01]  /*cb40*/  FMUL.FTZ R101, R101, R15.reuse ;  /* 0x0000000f65657220 */ /* 0x080fe20000410000 */
[-C--:B------:R-:W-:Y:S01]  /*cb50*/  FMUL.FTZ R104, R104, R15.reuse ;  /* 0x0000000f68687220 */ /* 0x080fe20000410000 */
[-C--:B------:R-:W-:Y:S01]  /*cb60*/  FMUL.FTZ R105, R105, R15.reuse ;  /* 0x0000000f69697220 */ /* 0x080fe20000410000 */
[-C--:B------:R-:W-:Y:S01]  /*cb70*/  FMUL.FTZ R108, R108, R15.reuse ;  /* 0x0000000f6c6c7220 */ /* 0x080fe20000410000 */
[-C--:B------:R-:W-:Y:S01]  /*cb80*/  FMUL.FTZ R109, R109, R15.reuse ;  /* 0x0000000f6d6d7220 */ /* 0x080fe20000410000 */
[-C--:B------:R-:W-:Y:S01]  /*cb90*/  FMUL.FTZ R112, R112, R15.reuse ;  /* 0x0000000f70707220 */ /* 0x080fe20000410000 */
[-C--:B------:R-:W-:Y:S01]  /*cba0*/  FMUL.FTZ R113, R113, R15.reuse ;  /* 0x0000000f71717220 */ /* 0x080fe20000410000 */
[----:B------:R-:W2:Y:S01]  /*cbb0*/  MUFU.TANH R162, R183 ;  /* 0x000000b700a27308 */ /* 0x000ea20000002400 */
[----:B-1----:R-:W-:Y:S01]  /*cbc0*/  IMAD.MOV.U32 R190, RZ, RZ, R171 ;  /* 0x000000ffffbe7224 */ /* 0x002fe200078e00ab */
[----:B---3--:R-:W-:Y:S01]  /*cbd0*/  FMNMX.FTZ R171, R155, R170, !PT ;  /* 0x000000aa9bab7209 */ /* 0x008fe20007810000 */
[-C--:B------:R-:W-:Y:S01]  /*cbe0*/  FMUL.FTZ R116, R116, R15.reuse ;  /* 0x0000000f74747220 */ /* 0x080fe20000410000 */
[-C--:B------:R-:W-:Y:S01]  /*cbf0*/  FMUL.FTZ R117, R117, R15.reuse ;  /* 0x0000000f75757220 */ /* 0x080fe20000410000 */
[----:B------:R-:W-:Y:S01]  /*cc00*/  FMUL.FTZ R120, R120, R15 ;  /* 0x0000000f78787220 */ /* 0x000fe20000410000 */
[----:B0-----:R-:W-:Y:S01]  /*cc10*/  FMNMX.FTZ R171, R8, R171, !PT ;  /* 0x000000ab08ab7209 */ /* 0x001fe20007810000 */
[-C--:B------:R-:W-:Y:S01]  /*cc20*/  FMUL.FTZ R121, R121, R15.reuse ;  /* 0x0000000f79797220 */ /* 0x080fe20000410000 */
[----:B------:R-:W0:Y:S01]  /*cc30*/  MUFU.TANH R163, R186 ;  /* 0x000000ba00a37308 */ /* 0x000e220000002400 */
[----:B------:R-:W-:Y:S01]  /*cc40*/  FMUL.FTZ R124, R124, R15 ;  /* 0x0000000f7c7c7220 */ /* 0x000fe20000410000 */
[----:B----4-:R-:W-:Y:S01]  /*cc50*/  FMNMX.FTZ R174, R21, R171, !PT ;  /* 0x000000ab15ae7209 */ /* 0x010fe20007810000 */
[-C--:B------:R-:W-:Y:S01]  /*cc60*/  FMUL.FTZ R125, R125, R15.reuse ;  /* 0x0000000f7d7d7220 */ /* 0x080fe20000410000 */
[-C--:B------:R-:W-:Y:S01]  /*cc70*/  FMUL.FTZ R128, R128, R15.reuse ;  /* 0x0000000f80807220 */ /* 0x080fe20000410000 */
[-C--:B------:R-:W-:Y:S01]  /*cc80*/  FMUL.FTZ R129, R129, R15.reuse ;  /* 0x0000000f81817220 */ /* 0x080fe20000410000 */
[----:B-----5:R-:W-:Y:S01]  /*cc90*/  FMNMX.FTZ R174, R158, R174, !PT ;  /* 0x000000ae9eae7209 */ /* 0x020fe20007810000 */
[-C--:B------:R-:W-:Y:S01]  /*cca0*/  FMUL.FTZ R132, R132, R15.reuse ;  /* 0x0000000f84847220 */ /* 0x080fe20000410000 */
[----:B------:R-:W1:Y:S01]  /*ccb0*/  MUFU.TANH R170, R191 ;  /* 0x000000bf00aa7308 */ /* 0x000e620000002400 */
[-C--:B------:R-:W-:Y:S01]  /*ccc0*/  FMUL.FTZ R133, R133, R15.reuse ;  /* 0x0000000f85857220 */ /* 0x080fe20000410000 */
[----:B------:R-:W-:Y:S01]  /*ccd0*/  FMNMX.FTZ R175, R159, R174, !PT ;  /* 0x000000ae9faf7209 */ /* 0x000fe20007810000 */
[-C--:B------:R-:W-:Y:S01]  /*cce0*/  FMUL.FTZ R136, R136, R15.reuse ;  /* 0x0000000f88887220 */ /* 0x080fe20000410000 */
[-C--:B------:R-:W-:Y:S01]  /*ccf0*/  FMUL.FTZ R137, R137, R15.reuse ;  /* 0x0000000f89897220 */ /* 0x080fe20000410000 */
[----:B------:R-:W-:Y:S01]  /*cd00*/  FMUL.FTZ R140, R140, R15 ;  /* 0x0000000f8c8c7220 */ /* 0x000fe20000410000 */
[----:B--2---:R-:W-:Y:S01]  /*cd10*/  FMNMX.FTZ R175, R162, R175, !PT ;  /* 0x000000afa2af7209 */ /* 0x004fe20007810000 */
[-C--:B------:R-:W-:Y:S01]  /*cd20*/  FMUL.FTZ R141, R141, R15.reuse ;  /* 0x0000000f8d8d7220 */ /* 0x080fe20000410000 */
[----:B------:R-:W2:Y:S01]  /*cd30*/  MUFU.TANH R171, R194 ;  /* 0x000000c200ab7308 */ /* 0x000ea20000002400 */
[----:B------:R-:W-:Y:S01]  /*cd40*/  FMUL.FTZ R144, R144, R15 ;  /* 0x0000000f90907220 */ /* 0x000fe20000410000 */
[----:B0-----:R-:W-:Y:S01]  /*cd50*/  FMNMX.FTZ R178, R163, R175, !PT ;  /* 0x000000afa3b27209 */ /* 0x001fe20007810000 */
[-C--:B------:R-:W-:Y:S01]  /*cd60*/  FMUL.FTZ R145, R145, R15.reuse ;  /* 0x0000000f91917220 */ /* 0x080fe20000410000 */
[-C--:B------:R-:W-:Y:S01]  /*cd70*/  FMUL.FTZ R148, R148, R15.reuse ;  /* 0x0000000f94947220 */ /* 0x080fe20000410000 */
[----:B------:R-:W-:Y:S01]  /*cd80*/  FMUL.FTZ R149, R149, R15 ;  /* 0x0000000f95957220 */ /* 0x000fe20000410000 */
[----:B------:R-:W-:-:S02]  /*cd90*/  FMNMX.FTZ R178, R166, R178, !PT ;  /* 0x000000b2a6b27209 */ /* 0x000fc40007810000 */
[----:B------:R-:W0:Y:S02]  /*cda0*/  MUFU.TANH R174, R195 ;  /* 0x000000c300ae7308 */ /* 0x000e240000002400 */
[----:B------:R-:W-:-:S04]  /*cdb0*/  FMNMX.FTZ R178, R167, R178, !PT ;  /* 0x000000b2a7b27209 */ /* 0x000fc80007810000 */
[----:B-1----:R-:W-:Y:S02]  /*cdc0*/  FMNMX.FTZ R178, R170, R178, !PT ;  /* 0x000000b2aab27209 */ /* 0x002fe40007810000 */
[----:B------:R1:W3:Y:S02]  /*cdd0*/  MUFU.TANH R175, R198 ;  /* 0x000000c600af7308 */ /* 0x0002e40000002400 */
[----:B--2---:R-:W-:-:S06]  /*cde0*/  FMNMX.FTZ R178, R171, R178, !PT ;  /* 0x000000b2abb27209 */ /* 0x004fcc0007810000 */
[----:B------:R-:W2:Y:S01]  /*cdf0*/  MUFU.TANH R179, R179 ;  /* 0x000000b300b37308 */ /* 0x000ea20000002400 */
[----:B0-----:R-:W-:Y:S01]  /*ce00*/  FMNMX.FTZ R178, R174, R178, !PT ;  /* 0x000000b2aeb27209 */ /* 0x001fe20007810000 */
[----:B-1----:R-:W0:Y:S06]  /*ce10*/  S2R R198, SR_CgaCtaId ;  /* 0x0000000000c67919 */ /* 0x002e2c0000008800 */
[----:B------:R-:W1:Y:S01]  /*ce20*/  MUFU.EX2 R156, R156 ;  /* 0x0000009c009c7308 */ /* 0x000e620000000800 */
[----:B---3--:R-:W-:-:S07]  /*ce30*/  FMNMX.FTZ R178, R175, R178, !PT ;  /* 0x000000b2afb27209 */ /* 0x008fce0007810000 */
[----:B------:R-:W3:Y:S01]  /*ce40*/  MUFU.EX2 R157, R157 ;  /* 0x0000009d009d7308 */ /* 0x000ee20000000800 */
[----:B--2---:R-:W-:-:S05]  /*ce50*/  FMNMX.FTZ R182, R179, R178, !PT ;  /* 0x000000b2b3b67209 */ /* 0x004fca0007810000 */
[----:B------:R-:W2:Y:S02]  /*ce60*/  SHFL.BFLY PT, R178, R182, 0x2, 0x1f ;  /* 0x0c401f00b6b27f89 */ /* 0x000ea400000e0000 */
[----:B------:R-:W-:Y:S01]  /*ce70*/  MUFU.EX2 R160, R160 ;  /* 0x000000a000a07308 */ /* 0x000fe20000000800 */
[----:B-1----:R-:W-:-:S07]  /*ce80*/  FADD.FTZ R153, R156, R153 ;  /* 0x000000999c997221 */ /* 0x002fce0000010000 */
[----:B------:R-:W-:Y:S01]  /*ce90*/  MUFU.EX2 R161, R161 ;  /* 0x000000a100a17308 */ /* 0x000fe20000000800 */
[----:B---3--:R-:W-:-:S07]  /*cea0*/  F2FP.BF16.F32.PACK_AB R156, R157, R156 ;  /* 0x0000009c9d9c723e */ /* 0x008fce00000010ff */
[----:B------:R-:W-:Y:S01]  /*ceb0*/  MUFU.EX2 R164, R164 ;  /* 0x000000a400a47308 */ /* 0x000fe20000000800 */
[----:B--2---:R-:W-:-:S07]  /*cec0*/  FMNMX.FTZ R182, R182, R178, !PT ;  /* 0x000000b2b6b67209 */ /* 0x004fce0007810000 */
[----:B------:R-:W-:Y:S01]  /*ced0*/  MUFU.EX2 R178, R165 ;  /* 0x000000a500b27308 */ /* 0x000fe20000000800 */
[----:B------:R-:W1:Y:S07]  /*cee0*/  SHFL.BFLY PT, R183, R182, 0x1, 0x1f ;  /* 0x0c201f00b6b77f89 */ /* 0x000e6e00000e0000 */
[----:B------:R-:W-:Y:S08]  /*cef0*/  MUFU.EX2 R165, R169 ;  /* 0x000000a900a57308 */ /* 0x000ff00000000800 */
[----:B------:R1:W-:Y:S08]  /*cf00*/  MUFU.EX2 R169, R176 ;  /* 0x000000b000a97308 */ /* 0x0003f00000000800 */
[----:B------:R-:W-:Y:S01]  /*cf10*/  MUFU.EX2 R168, R168 ;  /* 0x000000a800a87308 */ /* 0x000fe20000000800 */
[----:B-1----:R-:W-:-:S05]  /*cf20*/  FMNMX.FTZ R176, R182, R183, !PT ;  /* 0x000000b7b6b07209 */ /* 0x002fca0007810000 */
[C---:B------:R-:W-:Y:S01]  /*cf30*/  FADD.FTZ R12, -R176.reuse, R12 ;  /* 0x0000000cb00c7221 */ /* 0x040fe20000010100 */
[-C--:B------:R-:W-:Y:S01]  /*cf40*/  FMUL.FTZ R194, R176, R13.reuse ;  /* 0x0000000db0c27220 */ /* 0x080fe20000410000 */
[----:B------:R-:W-:Y:S02]  /*cf50*/  MUFU.EX2 R172, R172 ;  /* 0x000000ac00ac7308 */ /* 0x000fe40000000800 */
[-C--:B------:R-:W-:Y:S01]  /*cf60*/  FMUL.FTZ R12, R12, R13.reuse ;  /* 0x0000000d0c0c7220 */ /* 0x080fe20000410000 */
[-CC-:B------:R-:W-:Y:S01]  /*cf70*/  FFMA.FTZ R183, R226, R13.reuse, -R194.reuse ;  /* 0x0000000de2b77223 */ /* 0x180fe200000108c2 */
[-CC-:B------:R-:W-:Y:S01]  /*cf80*/  FFMA.FTZ R186, R197, R13.reuse, -R194.reuse ;  /* 0x0000000dc5ba7223 */ /* 0x180fe200000108c2 */
[-CC-:B------:R-:W-:Y:S01]  /*cf90*/  FFMA.FTZ R182, R196, R13.reuse, -R194.reuse ;  /* 0x0000000dc4b67223 */ /* 0x180fe200000108c2 */
[-CC-:B------:R-:W-:Y:S01]  /*cfa0*/  FFMA.FTZ R197, R190, R13.reuse, -R194.reuse ;  /* 0x0000000dbec57223 */ /* 0x180fe200000108c2 */
[-CC-:B------:R-:W-:Y:S01]  /*cfb0*/  FFMA.FTZ R20, R20, R13.reuse, -R194.reuse ;  /* 0x0000000d14147223 */ /* 0x180fe200000108c2 */
[----:B------:R-:W1:Y:S01]  /*cfc0*/  MUFU.EX2 R12, R12 ;  /* 0x0000000c000c7308 */ /* 0x000e620000000800 */
[-CC-:B------:R-:W-:Y:S01]  /*cfd0*/  FFMA.FTZ R155, R155, R13.reuse, -R194.reuse ;  /* 0x0000000d9b9b7223 */ /* 0x180fe200000108c2 */
[-CC-:B------:R-:W-:Y:S01]  /*cfe0*/  FFMA.FTZ R191, R187, R13.reuse, -R194.reuse ;  /* 0x0000000dbbbf7223 */ /* 0x180fe200000108c2 */
[-CC-:B------:R-:W-:Y:S01]  /*cff0*/  FFMA.FTZ R196, R229, R13.reuse, -R194.reuse ;  /* 0x0000000de5c47223 */ /* 0x180fe200000108c2 */
[-CC-:B------:R-:W-:Y:S01]  /*d000*/  FFMA.FTZ R187, R228, R13.reuse, -R194.reuse ;  /* 0x0000000de4bb7223 */ /* 0x180fe200000108c2 */
[-CC-:B------:R-:W-:Y:S01]  /*d010*/  FFMA.FTZ R195, R227, R13.reuse, -R194.reuse ;  /* 0x0000000de3c37223 */ /* 0x180fe200000108c2 */
[-CC-:B------:R-:W-:Y:S01]  /*d020*/  FFMA.FTZ R190, R221, R13.reuse, -R194.reuse ;  /* 0x0000000dddbe7223 */ /* 0x180fe200000108c2 */
[-CC-:B------:R-:W-:Y:S01]  /*d030*/  FFMA.FTZ R8, R8, R13.reuse, -R194.reuse ;  /* 0x0000000d08087223 */ /* 0x180fe200000108c2 */
[----:B------:R-:W2:Y:S01]  /*d040*/  MUFU.EX2 R183, R183 ;  /* 0x000000b700b77308 */ /* 0x000ea20000000800 */
[-CC-:B------:R-:W-:Y:S01]  /*d050*/  FFMA.FTZ R21, R21, R13.reuse, -R194.reuse ;  /* 0x0000000d15157223 */ /* 0x180fe200000108c2 */
[-CC-:B------:R-:W-:Y:S01]  /*d060*/  FFMA.FTZ R158, R158, R13.reuse, -R194.reuse ;  /* 0x0000000d9e9e7223 */ /* 0x180fe200000108c2 */
[-CC-:B------:R-:W-:Y:S01]  /*d070*/  FFMA.FTZ R159, R159, R13.reuse, -R194.reuse ;  /* 0x0000000d9f9f7223 */ /* 0x180fe200000108c2 */
[-CC-:B------:R-:W-:Y:S01]  /*d080*/  FFMA.FTZ R162, R162, R13.reuse, -R194.reuse ;  /* 0x0000000da2a27223 */ /* 0x180fe200000108c2 */
[-CC-:B------:R-:W-:Y:S01]  /*d090*/  FFMA.FTZ R163, R163, R13.reuse, -R194.reuse ;  /* 0x0000000da3a37223 */ /* 0x180fe200000108c2 */
[-CC-:B------:R-:W-:Y:S01]  /*d0a0*/  FFMA.FTZ R166, R166, R13.reuse, -R194.reuse ;  /* 0x0000000da6a67223 */ /* 0x180fe200000108c2 */
[-CC-:B------:R-:W-:Y:S01]  /*d0b0*/  FFMA.FTZ R167, R167, R13.reuse, -R194.reuse ;  /* 0x0000000da7a77223 */ /* 0x180fe200000108c2 */
[----:B------:R-:W3:Y:S01]  /*d0c0*/  MUFU.EX2 R186, R186 ;  /* 0x000000ba00ba7308 */ /* 0x000ee20000000800 */
[-CC-:B------:R-:W-:Y:S01]  /*d0d0*/  FFMA.FTZ R170, R170, R13.reuse, -R194.reuse ;  /* 0x0000000daaaa7223 */ /* 0x180fe200000108c2 */
[-CC-:B------:R-:W-:Y:S01]  /*d0e0*/  FFMA.FTZ R171, R171, R13.reuse, -R194.reuse ;  /* 0x0000000dabab7223 */ /* 0x180fe200000108c2 */
[-CC-:B------:R-:W-:Y:S01]  /*d0f0*/  FFMA.FTZ R174, R174, R13.reuse, -R194.reuse ;  /* 0x0000000daeae7223 */ /* 0x180fe200000108c2 */
[-CC-:B------:R-:W-:Y:S01]  /*d100*/  FFMA.FTZ R175, R175, R13.reuse, -R194.reuse ;  /* 0x0000000dafaf7223 */ /* 0x180fe200000108c2 */
[----:B------:R-:W-:Y:S01]  /*d110*/  FFMA.FTZ R179, R179, R13, -R194 ;  /* 0x0000000db3b37223 */ /* 0x000fe200000108c2 */
[-C--:B-1----:R-:W-:Y:S01]  /*d120*/  FMUL.FTZ R26, R26, R12.reuse ;  /* 0x0000000c1a1a7220 */ /* 0x082fe20000410000 */
[----:B------:R-:W-:Y:S01]  /*d130*/  FMUL.FTZ R27, R27, R12 ;  /* 0x0000000c1b1b7220 */ /* 0x000fe20000410000 */
[----:B------:R-:W1:Y:S01]  /*d140*/  MUFU.EX2 R182, R182 ;  /* 0x000000b600b67308 */ /* 0x000e620000000800 */
[----:B--2---:R-:W-:Y:S01]  /*d150*/  FFMA.FTZ R0, R12, R0, R183 ;  /* 0x000000000c007223 */ /* 0x004fe200000100b7 */
        /* <DEDUP_REMOVED lines=22> */
[----:B------:R4:W-:Y:S01]  /*d2c0*/  MUFU.EX2 R20, R155 ;  /* 0x0000009b00147308 */ /* 0x0009e20000000800 */
[-C--:B------:R-:W-:Y:S01]  /*d2d0*/  FMUL.FTZ R70, R70, R12.reuse ;  /* 0x0000000c46467220 */ /* 0x080fe20000410000 */
[-C--:B------:R-:W-:Y:S01]  /*d2e0*/  FMUL.FTZ R71, R71, R12.reuse ;  /* 0x0000000c47477220 */ /* 0x080fe20000410000 */
[-C--:B------:R-:W-:Y:S01]  /*d2f0*/  FMUL.FTZ R74, R74, R12.reuse ;  /* 0x0000000c4a4a7220 */ /* 0x080fe20000410000 */
[-C--:B------:R-:W-:Y:S01]  /*d300*/  FMUL.FTZ R75, R75, R12.reuse ;  /* 0x0000000c4b4b7220 */ /* 0x080fe20000410000 */
[-C--:B------:R-:W-:Y:S01]  /*d310*/  FMUL.FTZ R78, R78, R12.reuse ;  /* 0x0000000c4e4e7220 */ /* 0x080fe20000410000 */
[-C--:B------:R-:W-:Y:S01]  /*d320*/  FMUL.FTZ R79, R79, R12.reuse ;  /* 0x0000000c4f4f7220 */ /* 0x080fe20000410000 */
[----:B------:R-:W-:Y:S01]  /*d330*/  FMUL.FTZ R82, R82, R12 ;  /* 0x0000000c52527220 */ /* 0x000fe20000410000 */
[----:B------:R-:W5:Y:S01]  /*d340*/  MUFU.EX2 R191, R191 ;  /* 0x000000bf00bf7308 */ /* 0x000f620000000800 */
[----:B----4-:R-:W-:-:S02]  /*d350*/  VIADD R155, R6, 0x22840 ;  /* 0x00022840069b7836 */ /* 0x010fc40000000000 */
[-C--:B------:R-:W-:Y:S01]  /*d360*/  FMUL.FTZ R83, R83, R12.reuse ;  /* 0x0000000c53537220 */ /* 0x080fe20000410000 */
[-C--:B------:R-:W-:Y:S01]  /*d370*/  FMUL.FTZ R86, R86, R12.reuse ;  /* 0x0000000c56567220 */ /* 0x080fe20000410000 */
[-C--:B------:R-:W-:Y:S01]  /*d380*/  FMUL.FTZ R87, R87, R12.reuse ;  /* 0x0000000c57577220 */ /* 0x080fe20000410000 */
[-C--:B------:R-:W-:Y:S01]  /*d390*/  FMUL.FTZ R90, R90, R12.reuse ;  /* 0x0000000c5a5a7220 */ /* 0x080fe20000410000 */
[----:B0-----:R-:W-:Y:S01]  /*d3a0*/  PRMT R155, R198, 0x654, R155 ;  /* 0x00000654c69b7816 */ /* 0x001fe2000000009b */
[-C--:B------:R-:W-:Y:S01]  /*d3b0*/  FMUL.FTZ R91, R91, R12.reuse ;  /* 0x0000000c5b5b7220 */ /* 0x080fe20000410000 */
[----:B------:R0:W-:Y:S01]  /*d3c0*/  MUFU.EX2 R198, R158 ;  /* 0x0000009e00c67308 */ /* 0x0001e20000000800 */
[-C--:B------:R-:W-:Y:S01]  /*d3d0*/  FMUL.FTZ R94, R94, R12.reuse ;  /* 0x0000000c5e5e7220 */ /* 0x080fe20000410000 */
[----:B------:R1:W-:Y:S01]  /*d3e0*/  SYNCS.ARRIVE.TRANS64.RED.A1T0 RZ, [R155+URZ], RZ ;  /* 0x000000ff9bff79a7 */ /* 0x0003e2000810043f */
[-C--:B------:R-:W-:Y:S01]  /*d3f0*/  FMUL.FTZ R95, R95, R12.reuse ;  /* 0x0000000c5f5f7220 */ /* 0x080fe20000410000 */
[-C--:B------:R-:W-:Y:S01]  /*d400*/  FMUL.FTZ R98, R98, R12.reuse ;  /* 0x0000000c62627220 */ /* 0x080fe20000410000 */
[-C--:B------:R-:W-:Y:S01]  /*d410*/  FMUL.FTZ R99, R99, R12.reuse ;  /* 0x0000000c63637220 */ /* 0x080fe20000410000 */
[-C--:B------:R-:W-:Y:S01]  /*d420*/  FMUL.FTZ R102, R102, R12.reuse ;  /* 0x0000000c66667220 */ /* 0x080fe20000410000 */
[-C--:B------:R-:W-:Y:S01]  /*d430*/  FMUL.FTZ R103, R103, R12.reuse ;  /* 0x0000000c67677220 */ /* 0x080fe20000410000 */
[----:B------:R-:W4:Y:S01]  /*d440*/  MUFU.EX2 R196, R196 ;  /* 0x000000c400c47308 */ /* 0x000f220000000800 */
[----:B0-----:R-:W-:Y:S01]  /*d450*/  FADD.FTZ R158, R157, R153 ;  /* 0x000000999d9e7221 */ /* 0x001fe20000010000 */
[----:B---3--:R-:W-:Y:S01]  /*d460*/  FADD.FTZ R153, R186, R0 ;  /* 0x00000000ba997221 */ /* 0x008fe20000010000 */
[-C--:B------:R-:W-:Y:S01]  /*d470*/  FMUL.FTZ R106, R106, R12.reuse ;  /* 0x0000000c6a6a7220 */ /* 0x080fe20000410000 */
[-C--:B------:R-:W-:Y:S01]  /*d480*/  FMUL.FTZ R107, R107, R12.reuse ;  /* 0x0000000c6b6b7220 */ /* 0x080fe20000410000 */
[----:B------:R-:W-:Y:S01]  /*d490*/  FADD.FTZ R158, R160, R158 ;  /* 0x0000009ea09e7221 */ /* 0x000fe20000010000 */
[----:B-1----:R-:W-:Y:S01]  /*d4a0*/  FADD.FTZ R155, R182, R153 ;  /* 0x00000099b69b7221 */ /* 0x002fe20000010000 */
[----:B------:R-:W-:Y:S01]  /*d4b0*/  F2FP.BF16.F32.PACK_AB R153, R186, R183 ;  /* 0x000000b7ba99723e */ /* 0x000fe200000010ff */
[----:B------:R-:W0:Y:S01]  /*d4c0*/  MUFU.EX2 R187, R187 ;  /* 0x000000bb00bb7308 */ /* 0x000e220000000800 */
[-C--:B------:R-:W-:Y:S01]  /*d4d0*/  FMUL.FTZ R110, R110, R12.reuse ;  /* 0x0000000c6e6e7220 */ /* 0x080fe20000410000 */
[----:B--2---:R-:W-:Y:S01]  /*d4e0*/  FADD.FTZ R155, R197, R155 ;  /* 0x0000009bc59b7221 */ /* 0x004fe20000010000 */
[-C--:B------:R-:W-:Y:S01]  /*d4f0*/  FMUL.FTZ R111, R111, R12.reuse ;  /* 0x0000000c6f6f7220 */ /* 0x080fe20000410000 */
[-C--:B------:R-:W-:Y:S01]  /*d500*/  FMUL.FTZ R114, R114, R12.reuse ;  /* 0x0000000c72727220 */ /* 0x080fe20000410000 */
[----:B------:R-:W-:Y:S01]  /*d510*/  FMUL.FTZ R115, R115, R12 ;  /* 0x0000000c73737220 */ /* 0x000fe20000410000 */
[----:B-----5:R-:W-:Y:S01]  /*d520*/  FADD.FTZ R157, R191, R155 ;  /* 0x0000009bbf9d7221 */ /* 0x020fe20000010000 */
[----:B------:R-:W-:Y:S01]  /*d530*/  F2FP.BF16.F32.PACK_AB R155, R197, R182 ;  /* 0x000000b6c59b723e */ /* 0x000fe200000010ff */
        /* <DEDUP_REMOVED lines=20> */
[----:B------:R-:W-:-:S04]  /*d680*/  FMUL.FTZ R151, R151, R12 ;  /* 0x0000000c97977220 */ /* 0x000fc80000410000 */
[----:B------:R3:W-:Y:S01]  /*d690*/  MUFU.EX2 R183, R162 ;  /* 0x000000a200b77308 */ /* 0x0007e20000000800 */
[C---:B----4-:R-:W-:Y:S01]  /*d6a0*/  FADD.FTZ R159, R196.reuse, R157 ;  /* 0x0000009dc49f7221 */ /* 0x050fe20000010000 */
[----:B------:R-:W-:-:S03]  /*d6b0*/  F2FP.BF16.F32.PACK_AB R157, R196, R191 ;  /* 0x000000bfc49d723e */ /* 0x000fc600000010ff */
[----:B0-----:R-:W-:-:S03]  /*d6c0*/  FADD.FTZ R159, R187, R159 ;  /* 0x0000009fbb9f7221 */ /* 0x001fc60000010000 */
[----:B------:R-:W0:Y:S01]  /*d6d0*/  MUFU.EX2 R8, R8 ;  /* 0x0000000800087308 */ /* 0x000e220000000800 */
[C---:B---3--:R-:W-:Y:S01]  /*d6e0*/  FADD.FTZ R162, R161.reuse, R158 ;  /* 0x0000009ea1a27221 */ /* 0x048fe20000010000 */
[----:B------:R-:W-:Y:S01]  /*d6f0*/  F2FP.BF16.F32.PACK_AB R158, R161, R160 ;  /* 0x000000a0a19e723e */ /* 0x000fe200000010ff */
[C---:B-1----:R-:W-:Y:S01]  /*d700*/  FADD.FTZ R160, R195.reuse, R159 ;  /* 0x0000009fc3a07221 */ /* 0x042fe20000010000 */
[----:B------:R-:W-:Y:S01]  /*d710*/  F2FP.BF16.F32.PACK_AB R159, R195, R187 ;  /* 0x000000bbc39f723e */ /* 0x000fe200000010ff */
[----:B------:R-:W-:Y:S02]  /*d720*/  FADD.FTZ R162, R164, R162 ;  /* 0x000000a2a4a27221 */ /* 0x000fe40000010000 */
[----:B--2---:R-:W-:Y:S01]  /*d730*/  FADD.FTZ R161, R190, R160 ;  /* 0x000000a0bea17221 */ /* 0x004fe20000010000 */
[----:B------:R-:W-:Y:S01]  /*d740*/  MUFU.EX2 R21, R21 ;  /* 0x0000001500157308 */ /* 0x000fe20000000800 */
[C---:B------:R-:W-:Y:S01]  /*d750*/  FADD.FTZ R162, R178.reuse, R162 ;  /* 0x000000a2b2a27221 */ /* 0x040fe20000010000 */
[----:B------:R-:W-:-:S03]  /*d760*/  F2FP.BF16.F32.PACK_AB R160, R178, R164 ;  /* 0x000000a4b2a0723e */ /* 0x000fc600000010ff */
[----:B------:R-:W-:-:S03]  /*d770*/  FADD.FTZ R162, R168, R162 ;  /* 0x000000a2a8a27221 */ /* 0x000fc60000010000 */
[----:B------:R-:W1:Y:S01]  /*d780*/  MUFU.EX2 R173, R173 ;  /* 0x000000ad00ad7308 */ /* 0x000e620000000800 */
[C---:B------:R-:W-:Y:S01]  /*d790*/  FADD.FTZ R164, R165.reuse, R162 ;  /* 0x000000a2a5a47221 */ /* 0x040fe20000010000 */
[----:B------:R-:W-:-:S06]  /*d7a0*/  F2FP.BF16.F32.PACK_AB R162, R165, R168 ;  /* 0x000000a8a5a2723e */ /* 0x000fcc00000010ff */
[----:B------:R2:W-:Y:S08]  /*d7b0*/  MUFU.EX2 R182, R163 ;  /* 0x000000a300b67308 */ /* 0x0005f00000000800 */
[----:B------:R-:W3:Y:S01]  /*d7c0*/  MUFU.EX2 R177, R177 ;  /* 0x000000b100b17308 */ /* 0x000ee20000000800 */
[C---:B--2---:R-:W-:Y:S01]  /*d7d0*/  FADD.FTZ R163, R194.reuse, R161 ;  /* 0x000000a1c2a37221 */ /* 0x044fe20000010000 */
[----:B------:R-:W-:-:S03]  /*d7e0*/  F2FP.BF16.F32.PACK_AB R161, R194, R190 ;  /* 0x000000bec2a1723e */ /* 0x000fc600000010ff */
[----:B------:R-:W-:-:S03]  /*d7f0*/  FADD.FTZ R163, R20, R163 ;  /* 0x000000a314a37221 */ /* 0x000fc60000010000 */
[----:B------:R-:W-:Y:S01]  /*d800*/  MUFU.EX2 R180, R180 ;  /* 0x000000b400b47308 */ /* 0x000fe20000000800 */
[C---:B0-----:R-:W-:Y:S01]  /*d810*/  FADD.FTZ R165, R8.reuse, R163 ;  /* 0x000000a308a57221 */ /* 0x041fe20000010000 */
[----:B------:R-:W-:Y:S01]  /*d820*/  F2FP.BF16.F32.PACK_AB R163, R8, R20 ;  /* 0x0000001408a3723e */ /* 0x000fe200000010ff */
[----:B------:R-:W-:Y:S01]  /*d830*/  FADD.FTZ R20, R172, R164 ;  /* 0x000000a4ac147221 */ /* 0x000fe20000010000 */
[----:B-1----:R-:W-:Y:S01]  /*d840*/  F2FP.BF16.F32.PACK_AB R164, R173, R172 ;  /* 0x000000acada4723e */ /* 0x002fe200000010ff */
[----:B------:R-:W-:Y:S02]  /*d850*/  FADD.FTZ R165, R21, R165 ;  /* 0x000000a515a57221 */ /* 0x000fe40000010000 */
[----:B------:R-:W-:Y:S01]  /*d860*/  FADD.FTZ R20, R173, R20 ;  /* 0x00000014ad147221 */ /* 0x000fe20000010000 */
[----:B------:R-:W0:Y:S03]  /*d870*/  MUFU.EX2 R181, R181 ;  /* 0x000000b500b57308 */ /* 0x000e260000000800 */
[----:B------:R-:W-:-:S04]  /*d880*/  FADD.FTZ R20, R169, R20 ;  /* 0x00000014a9147221 */ /* 0x000fc80000010000 */
[----:B---3--:R-:W-:Y:S01]  /*d890*/  FADD.FTZ R20, R177, R20 ;  /* 0x00000014b1147221 */ /* 0x008fe20000010000 */
[----:B------:R1:W2:Y:S08]  /*d8a0*/  MUFU.EX2 R186, R166 ;  /* 0x000000a600ba7308 */ /* 0x0002b00000000800 */
[----:B------:R-:W-:Y:S01]  /*d8b0*/  MUFU.EX2 R184, R184 ;  /* 0x000000b800b87308 */ /* 0x000fe20000000800 */
[C---:B-1----:R-:W-:Y:S01]  /*d8c0*/  FADD.FTZ R166, R198.reuse, R165 ;  /* 0x000000a5c6a67221 */ /* 0x042fe20000010000 */
[----:B------:R-:W-:-:S02]  /*d8d0*/  F2FP.BF16.F32.PACK_AB R165, R198, R21 ;  /* 0x00000015c6a5723e */ /* 0x000fc400000010ff */
[----:B0-----:R-:W-:Y:S01]  /*d8e0*/  F2FP.BF16.F32.PACK_AB R168, R181, R180 ;  /* 0x000000b4b5a8723e */ /* 0x001fe200000010ff */
[----:B------:R-:W-:Y:S01]  /*d8f0*/  FADD.FTZ R21, R0, R166 ;  /* 0x000000a600157221 */ /* 0x000fe20000010000 */
[----:B------:R-:W-:Y:S02]  /*d900*/  F2FP.BF16.F32.PACK_AB R166, R177, R169 ;  /* 0x000000a9b1a6723e */ /* 0x000fe400000010ff */
[----:B------:R0:W1:Y:S01]  /*d910*/  MUFU.EX2 R178, R167 ;  /* 0x000000a700b27308 */ /* 0x0000620000000800 */
[----:B------:R-:W-:Y:S01]  /*d920*/  FADD.FTZ R21, R183, R21 ;  /* 0x00000015b7157221 */ /* 0x000fe20000010000 */
[----:B--2---:R-:W-:-:S03]  /*d930*/  F2FP.BF16.F32.PACK_AB R169, R186, R182 ;  /* 0x000000b6baa9723e */ /* 0x004fc600000010ff */
[----:B------:R-:W-:-:S03]  /*d940*/  FADD.FTZ R21, R182, R21 ;  /* 0x00000015b6157221 */ /* 0x000fc60000010000 */
[----:B------:R-:W2:Y:S01]  /*d950*/  MUFU.EX2 R185, R185 ;  /* 0x000000b900b97308 */ /* 0x000ea20000000800 */
[----:B0-----:R-:W-:Y:S01]  /*d960*/  F2FP.BF16.F32.PACK_AB R167, R183, R0 ;  /* 0x00000000b7a7723e */ /* 0x001fe200000010ff */
[----:B------:R-:W-:Y:S01]  /*d970*/  FADD.FTZ R0, R180, R20 ;  /* 0x00000014b4007221 */ /* 0x000fe20000010000 */
[----:B------:R-:W-:-:S03]  /*d980*/  FADD.FTZ R21, R186, R21 ;  /* 0x00000015ba157221 */ /* 0x000fc60000010000 */
[----:B------:R-:W-:Y:S02]  /*d990*/  FADD.FTZ R0, R181, R0 ;  /* 0x00000000b5007221 */ /* 0x000fe40000010000 */
[----:B------:R0:W3:Y:S01]  /*d9a0*/  MUFU.EX2 R8, R170 ;  /* 0x000000aa00087308 */ /* 0x0000e20000000800 */
[----:B-1----:R-:W-:Y:S01]  /*d9b0*/  FADD.FTZ R21, R178, R21 ;  /* 0x00000015b2157221 */ /* 0x002fe20000010000 */
[----:B------:R-:W-:-:S06]  /*d9c0*/  FADD.FTZ R0, R184, R0 ;  /* 0x00000000b8007221 */ /* 0x000fcc0000010000 */
[----:B------:R-:W1:Y:S01]  /*d9d0*/  MUFU.EX2 R188, R188 ;  /* 0x000000bc00bc7308 */ /* 0x000e620000000800 */
[C---:B--2---:R-:W-:Y:S01]  /*d9e0*/  FADD.FTZ R0, R185.reuse, R0 ;  /* 0x00000000b9007221 */ /* 0x044fe20000010000 */
[----:B0-----:R-:W-:-:S06]  /*d9f0*/  F2FP.BF16.F32.PACK_AB R170, R185, R184 ;  /* 0x000000b8b9aa723e */ /* 0x001fcc00000010ff */
[----:B------:R0:W2:Y:S01]  /*da00*/  MUFU.EX2 R173, R171 ;  /* 0x000000ab00ad7308 */ /* 0x0000a20000000800 */
[----:B---3--:R-:W-:-:S07]  /*da10*/  FADD.FTZ R21, R8, R21 ;  /* 0x0000001508157221 */ /* 0x008fce0000010000 */
[----:B------:R-:W3:Y:S01]  /*da20*/  MUFU.EX2 R189, R189 ;  /* 0x000000bd00bd7308 */ /* 0x000ee20000000800 */
[----:B-1----:R-:W-:Y:S01]  /*da30*/  FADD.FTZ R0, R188, R0 ;  /* 0x00000000bc007221 */ /* 0x002fe20000010000 */
[----:B0-----:R-:W-:-:S06]  /*da40*/  F2FP.BF16.F32.PACK_AB R171, R8, R178 ;  /* 0x000000b208ab723e */ /* 0x001fcc00000010ff */
[----:B------:R-:W0:Y:S01]  /*da50*/  MUFU.EX2 R174, R174 ;  /* 0x000000ae00ae7308 */ /* 0x000e220000000800 */
[----:B--2---:R-:W-:-:S07]  /*da60*/  FADD.FTZ R21, R173, R21 ;  /* 0x00000015ad157221 */ /* 0x004fce0000010000 */
[----:B------:R-:W1:Y:S01]  /*da70*/  MUFU.EX2 R192, R192 ;  /* 0x000000c000c07308 */ /* 0x000e620000000800 */
[C---:B---3--:R-:W-:Y:S01]  /*da80*/  FADD.FTZ R0, R189.reuse, R0 ;  /* 0x00000000bd007221 */ /* 0x048fe20000010000 */
        /* <DEDUP_REMOVED lines=14> */
.L_x_760:
[----:B------:R0:W1:Y:S01]  /*db70*/  SYNCS.PHASECHK.TRANS64.TRYWAIT P2, [R6+URZ+0x22850], R7 ;  /* 0x02285007060075a7 */ /* 0x000062000804017f */
[----:B------:R-:W-:Y:S05]  /*db80*/  @!P0 BRA `(.L_x_761) ;  /* 0x0000000000048947 */ /* 0x000fea0003800000 */
[----:B------:R-:W-:Y:S01]  /*db90*/  BPT.TRAP 0x1 ;  /* 0x000000040000795c */ /* 0x000fe20000300000 */
.L_x_761:
[----:B------:R-:W-:Y:S04]  /*dba0*/  BSSY B0, `(.L_x_762) ;  /* 0x0000004000007945 */ /* 0x000fe80003800000 */
[----:B-1----:R-:W-:Y:S05]  /*dbb0*/  @P2 BRA `(.L_x_763) ;  /* 0x0000000000082947 */ /* 0x002fea0003800000 */
[----:B------:R-:W1:Y:S02]  /*dbc0*/  SYNCS.PHASECHK.TRANS64.TRYWAIT P2, [R6+URZ+0x22850], R7 ;  /* 0x02285007060075a7 */ /* 0x000e64000804017f */
[----:B-1----:R-:W-:Y:S05]  /*dbd0*/  @!P2 BRA `(.L_x_764) ;  /* 0x000000dc00b0a947 */ /* 0x002fea0003800000 */
.L_x_763:
[----:B------:R-:W-:Y:S05]  /*dbe0*/  BSYNC B0 ;  /* 0x0000000000007941 */ /* 0x000fea0003800000 */
.L_x_762:
[----:B------:R-:W2:Y:S01]  /*dbf0*/  LDL R12, [R1+0x10] ;  /* 0x00001000010c7983 */ /* 0x000ea20000100800 */
[----:B------:R-:W-:Y:S05]  /*dc00*/  WARPSYNC.ALL ;  /* 0x0000000000007948 */ /* 0x000fea0003800000 */
[----:B------:R-:W-:-:S05]  /*dc10*/  IMAD.MOV.U32 R21, RZ, RZ, 0x40000040 ;  /* 0x40000040ff157424 */ /* 0x000fca00078e00ff */
[----:B------:R-:W-:Y:S01]  /*dc20*/  R2UR UR7, R21 ;  /* 0x00000000150772ca */ /* 0x000fe200000e0000 */
[----:B------:R-:W-:Y:S02]  /*dc30*/  IMAD.MOV.U32 R21, RZ, RZ, 0x40000040 ;  /* 0x40000040ff157424 */ /* 0x000fe400078e00ff */
[----:B--2---:R-:W-:Y:S02]  /*dc40*/  IMAD R20, R203, 0xc00, R12 ;  /* 0x00000c00cb147824 */ /* 0x004fe400078e020c */
[----:B------:R-:W2:Y:S03]  /*dc50*/  S2R R12, SR_TID.X ;  /* 0x00000000000c7919 */ /* 0x000ea60000002100 */
[----:B------:R-:W-:Y:S02]  /*dc60*/  R2UR UR6, R20 ;  /* 0x00000000140672ca */ /* 0x000fe400000e0000 */
[----:B--2---:R-:W-:-:S05]  /*dc70*/  SHF.R.U32.HI R12, RZ, 0x7, R12 ;  /* 0x00000007ff0c7819 */ /* 0x004fca000001160c */
[----:B01----:R-:W-:-:S05]  /*dc80*/  VIADD R7, R12, 0x8 ;  /* 0x000000080c077836 */ /* 0x003fca0000000000 */
[----:B------:R0:W-:Y:S06]  /*dc90*/  BAR.SYNC.DEFER_BLOCKING R7, 0x100 ;  /* 0x000400070000751d */ /* 0x0001ec0000010000 */
[----:B------:R-:W-:-:S06]  /*dca0*/  WARPGROUP.ARRIVE ;  /* 0x00000000000079c5 */ /* 0x000fcc0000000000 */
[----:B------:R-:W-:Y:S03]  /*dcb0*/  HGMMA.64x256x16.F32.BF16 R24, R152, gdesc[UR4].tnspB, R24, gsb0 ;  /* 0x43e0000498187df0 */ /* 0x000fe60008001818 */
[----:B------:R-:W-:Y:S02]  /*dcc0*/  WARPGROUP.DEPBAR.LE gsb0, 0x0 ;  /* 0x00008000000079c5 */ /* 0x000fe40000010000 */
[----:B------:R-:W-:Y:S01]  /*dcd0*/  VIADD R152, R20, 0x80 ;  /* 0x0000008014987836 */ /* 0x000fe20000000000 */
[----:B------:R-:W-:Y:S01]  /*dce0*/  WARPGROUP.ARRIVE ;  /* 0x00000000000079c5 */ /* 0x000fe20000000000 */
[----:B------:R-:W-:-:S03]  /*dcf0*/  IMAD.MOV.U32 R153, RZ, RZ, 0x40000040 ;  /* 0x40000040ff997424 */ /* 0x000fc600078e00ff */
[----:B------:R-:W-:Y:S01]  /*dd00*/  R2UR UR6, R152 ;  /* 0x00000000980672ca */ /* 0x000fe200000e0000 */
[----:B------:R-:W-:Y:S01]  /*dd10*/  VIADD R152, R20, 0x100 ;  /* 0x0000010014987836 */ /* 0x000fe20000000000 */
[----:B------:R-:W-:Y:S01]  /*dd20*/  R2UR UR7, R153 ;  /* 0x00000000990772ca */ /* 0x000fe200000e0000 */
[----:B------:R-:W-:-:S15]  /*dd30*/  IMAD.MOV.U32 R153, RZ, RZ, 0x40000040 ;  /* 0x40000040ff997424 */ /* 0x000fde00078e00ff */
[----:B------:R-:W-:Y:S01]  /*dd40*/  HGMMA.64x256x16.F32.BF16 R24, R156, gdesc[UR4].tnspB, R24, gsb0 ;  /* 0x43e000049c187df0 */ /* 0x000fe20008001818 */
[----:B------:R-:W-:Y:S01]  /*dd50*/  R2UR UR6, R152 ;  /* 0x00000000980672ca */ /* 0x000fe200000e0000 */
[----:B------:R-:W-:Y:S01]  /*dd60*/  VIADD R152, R20, 0x180 ;  /* 0x0000018014987836 */ /* 0x000fe20000000000 */
[----:B------:R-:W-:Y:S01]  /*dd70*/  R2UR UR7, R153 ;  /* 0x00000000990772ca */ /* 0x000fe200000e0000 */
[----:B------:R-:W-:Y:S01]  /*dd80*/  IMAD.MOV.U32 R153, RZ, RZ, 0x40000040 ;  /* 0x40000040ff997424 */ /* 0x000fe200078e00ff */
[----:B------:R-:W-:Y:S02]  /*dd90*/  WARPGROUP.DEPBAR.LE gsb0, 0x0 ;  /* 0x00008000000079c5 */ /* 0x000fe40000010000 */
[----:B------:R-:W-:-:S15]  /*dda0*/  WARPGROUP.ARRIVE ;  /* 0x00000000000079c5 */ /* 0x000fde0000000000 */
[----:B------:R-:W-:-:S06]  /*ddb0*/  NOP ;  /* 0x0000000000007918 */ /* 0x000fcc0000000000 */
[----:B------:R-:W-:Y:S01]  /*ddc0*/  HGMMA.64x256x16.F32.BF16 R24, R160, gdesc[UR4].tnspB, R24, gsb0 ;  /* 0x43e00004a0187df0 */ /* 0x000fe20008001818 */
[----:B------:R-:W-:Y:S01]  /*ddd0*/  R2UR UR6, R152 ;  /* 0x00000000980672ca */ /* 0x000fe200000e0000 */
[C---:B------:R-:W-:Y:S01]  /*dde0*/  VIADD R152, R20.reuse, 0x200 ;  /* 0x0000020014987836 */ /* 0x040fe20000000000 */
[----:B------:R-:W-:Y:S01]  /*ddf0*/  R2UR UR7, R153 ;  /* 0x00000000990772ca */ /* 0x000fe200000e0000 */
[----:B------:R-:W-:Y:S02]  /*de00*/  IMAD.MOV.U32 R153, RZ, RZ, 0x40000040 ;  /* 0x40000040ff997424 */ /* 0x000fe400078e00ff */
[----:B------:R-:W-:Y:S01]  /*de10*/  VIADD R20, R20, 0x280 ;  /* 0x0000028014147836 */ /* 0x000fe20000000000 */
[----:B------:R-:W-:Y:S02]  /*de20*/  WARPGROUP.DEPBAR.LE gsb0, 0x0 ;  /* 0x00008000000079c5 */ /* 0x000fe40000010000 */
[----:B------:R-:W-:-:S15]  /*de30*/  WARPGROUP.ARRIVE ;  /* 0x00000000000079c5 */ /* 0x000fde0000000000 */
[----:B------:R-:W-:-:S04]  /*de40*/  NOP ;  /* 0x0000000000007918 */ /* 0x000fc80000000000 */
[----:B------:R-:W-:Y:S01]  /*de50*/  HGMMA.64x256x16.F32.BF16 R24, R164, gdesc[UR4].tnspB, R24, gsb0 ;  /* 0x43e00004a4187df0 */ /* 0x000fe20008001818 */
[----:B------:R-:W-:Y:S02]  /*de60*/  R2UR UR6, R152 ;  /* 0x00000000980672ca */ /* 0x000fe400000e0000 */
[----:B------:R-:W-:Y:S01]  /*de70*/  R2UR UR7, R153 ;  /* 0x00000000990772ca */ /* 0x000fe200000e0000 */
[----:B------:R-:W-:Y:S02]  /*de80*/  WARPGROUP.DEPBAR.LE gsb0, 0x0 ;  /* 0x00008000000079c5 */ /* 0x000fe40000010000 */
[----:B------:R-:W-:-:S15]  /*de90*/  WARPGROUP.ARRIVE ;  /* 0x00000000000079c5 */ /* 0x000fde0000000000 */
[----:B------:R-:W-:-:S07]  /*dea0*/  NOP ;  /* 0x0000000000007918 */ /* 0x000fce0000000000 */
[----:B------:R-:W-:Y:S01]  /*deb0*/  HGMMA.64x256x16.F32.BF16 R24, R168, gdesc[UR4].tnspB, R24, gsb0 ;  /* 0x43e00004a8187df0 */ /* 0x000fe20008001818 */
[----:B------:R-:W-:Y:S02]  /*dec0*/  R2UR UR6, R20 ;  /* 0x00000000140672ca */ /* 0x000fe400000e0000 */
[----:B------:R-:W-:Y:S01]  /*ded0*/  R2UR UR7, R21 ;  /* 0x00000000150772ca */ /* 0x000fe200000e0000 */
[----:B------:R-:W-:Y:S02]  /*dee0*/  WARPGROUP.DEPBAR.LE gsb0, 0x0 ;  /* 0x00008000000079c5 */ /* 0x000fe40000010000 */
[----:B------:R-:W-:-:S15]  /*def0*/  WARPGROUP.ARRIVE ;  /* 0x00000000000079c5 */ /* 0x000fde0000000000 */
[----:B------:R-:W-:-:S07]  /*df00*/  NOP ;  /* 0x0000000000007918 */ /* 0x000fce0000000000 */
[----:B------:R-:W-:Y:S03]  /*df10*/  HGMMA.64x256x16.F32.BF16 R24, R172, gdesc[UR4].tnspB, R24, gsb0 ;  /* 0x43e00004ac187df0 */ /* 0x000fe60008001818 */
[----:B------:R-:W-:Y:S02]  /*df20*/  WARPGROUP.DEPBAR.LE gsb0, 0x0 ;  /* 0x00008000000079c5 */ /* 0x000fe40000010000 */
[----:B0-----:R-:W-:Y:S05]  /*df30*/  @!P0 BRA `(.L_x_765) ;  /* 0x0000000000048947 */ /* 0x001fea0003800000 */
[----:B------:R-:W-:Y:S01]  /*df40*/  BPT.TRAP 0x1 ;  /* 0x000000040000795c */ /* 0x000fe20000300000 */
.L_x_765:
[----:B------:R-:W0:Y:S01]  /*df50*/  S2R R7, SR_CgaCtaId ;  /* 0x0000000000077919 */ /* 0x000e220000008800 */
[----:B------:R-:W-:Y:S02]  /*df60*/  VIADD R6, R6, 0x22860 ;  /* 0x0002286006067836 */ /* 0x000fe40000000000 */
[----:B------:R-:W-:Y:S02]  /*df70*/  IMAD.MOV.U32 R12, RZ, RZ, R176 ;  /* 0x000000ffff0c7224 */ /* 0x000fe400078e00b0 */
[----:B------:R-:W-:Y:S01]  /*df80*/  IMAD.MOV.U32 R15, RZ, RZ, R14 ;  /* 0x000000ffff0f7224 */ /* 0x000fe200078e000e */
[----:B0-----:R-:W-:-:S04]  /*df90*/  PRMT R6, R7, 0x654, R6 ;  /* 0x0000065407067816 */ /* 0x001fc80000000006 */
[----:B------:R0:W-:Y:S01]  /*dfa0*/  SYNCS.ARRIVE.TRANS64.RED.A1T0 RZ, [R6+URZ], RZ ;  /* 0x000000ff06ff79a7 */ /* 0x0001e2000810043f */
[----:B------:R-:W-:Y:S05]  /*dfb0*/  @P1 BRA `(.L_x_766) ;  /* 0xffffffd800a41947 */ /* 0x000fea000383ffff */
.L_x_754:
[----:B0-----:R-:W2:Y:S01]  /*dfc0*/  LDL.LU R6, [R1+0x40] ;  /* 0x0000400001067983 */ /* 0x001ea20000300800 */
[----:B------:R-:W-:Y:S05]  /*dfd0*/  WARPSYNC.ALL ;  /* 0x0000000000007948 */ /* 0x000fea0003800000 */
[----:B------:R-:W0:Y:S01]  /*dfe0*/  SHFL.BFLY PT, R3, R8, 0x2, 0x1f ;  /* 0x0c401f0008037f89 */ /* 0x000e2200000e0000 */
[----:B------:R-:W-:Y:S02]  /*dff0*/  IMAD.MOV.U32 R156, RZ, RZ, -0x800000 ;  /* 0xff800000ff9c7424 */ /* 0x000fe400078e00ff */
[----:B------:R-:W-:Y:S02]  /*e000*/  VIADD R203, R203, 0x1 ;  /* 0x00000001cbcb7836 */ /* 0x000fe40000000000 */
[----:B------:R-:W-:Y:S01]  /*e010*/  IMAD.MOV.U32 R155, RZ, RZ, -0x800000 ;  /* 0xff800000ff9b7424 */ /* 0x000fe200078e00ff */
[----:B------:R1:W-:Y:S08]  /*e020*/  BAR.ARV R9, 0x100 ;  /* 0x000400090000751d */ /* 0x0003f00000002000 */
[----:B------:R-:W-:Y:S06]  /*e030*/  BAR.ARV 0x8, 0x180 ;  /* 0x0206000000007b1d */ /* 0x000fec0000002000 */
[----:B------:R-:W-:Y:S01]  /*e040*/  ISETP.NE.AND P1, PT, R203, 0x2, PT ;  /* 0x00000002cb00780c */ /* 0x000fe20003f25270 */
[----:B0-----:R-:W-:-:S03]  /*e050*/  FADD.FTZ R3, R3, R8 ;  /* 0x0000000803037221 */ /* 0x001fc60000010000 */
[----:B------:R-:W-:Y:S02]  /*e060*/  SEL R203, R203, RZ, P1 ;  /* 0x000000ffcbcb7207 */ /* 0x000fe40000800000 */
[----:B------:R-:W0:Y:S02]  /*e070*/  SHFL.BFLY PT, R4, R3, 0x1, 0x1f ;  /* 0x0c201f0003047f89 */ /* 0x000e2400000e0000 */
[----:B0-----:R-:W-:Y:S01]  /*e080*/  FADD.FTZ R4, R3, R4 ;  /* 0x0000000403047221 */ /* 0x001fe20000010000 */
[----:B------:R-:W-:-:S04]  /*e090*/  IMAD.MOV.U32 R3, RZ, RZ, RZ ;  /* 0x000000ffff037224 */ /* 0x000fc800078e00ff */
[----:B------:R-:W-:-:S13]  /*e0a0*/  FSETP.NE.FTZ.AND P0, PT, R4, RZ, PT ;  /* 0x000000ff0400720b */ /* 0x000fda0003f15000 */
[----:B------:R-:W0:Y:S01]  /*e0b0*/  @P0 MUFU.RCP R3, R4 ;  /* 0x0000000400030308 */ /* 0x000e220000001000 */
[----:B------:R-:W-:-:S07]  /*e0c0*/  @P0 FMUL.FTZ R5, R13, 0.69314718246459960938 ;  /* 0x3f3172180d050820 */ /* 0x000fce0000410000 */
[----:B------:R-:W3:Y:S01]  /*e0d0*/  @P0 MUFU.LG2 R4, R4 ;  /* 0x0000000400040308 */ /* 0x000ee20000000c00 */
[-C--:B0-----:R-:W-:Y:S01]  /*e0e0*/  FMUL.FTZ R152, R24, R3.reuse ;  /* 0x0000000318987220 */ /* 0x081fe20000410000 */
[-C--:B------:R-:W-:Y:S01]  /*e0f0*/  FMUL.FTZ R153, R25, R3.reuse ;  /* 0x0000000319997220 */ /* 0x080fe20000410000 */
[-C--:B------:R-:W-:Y:S01]  /*e100*/  FMUL.FTZ R28, R28, R3.reuse ;  /* 0x000000031c1c7220 */ /* 0x080fe20000410000 */
[-C--:B------:R-:W-:Y:S01]  /*e110*/  FMUL.FTZ R29, R29, R3.reuse ;  /* 0x000000031d1d7220 */ /* 0x080fe20000410000 */
[-C--:B------:R-:W-:Y:S01]  /*e120*/  FMUL.FTZ R32, R32, R3.reuse ;  /* 0x0000000320207220 */ /* 0x080fe20000410000 */
[-C--:B------:R-:W-:Y:S01]  /*e130*/  FMUL.FTZ R33, R33, R3.reuse ;  /* 0x0000000321217220 */ /* 0x080fe20000410000 */
[-C--:B------:R-:W-:Y:S01]  /*e140*/  FMUL.FTZ R36, R36, R3.reuse ;  /* 0x0000000324247220 */ /* 0x080fe20000410000 */
[-C--:B------:R-:W-:Y:S01]  /*e150*/  FMUL.FTZ R37, R37, R3.reuse ;  /* 0x0000000325257220 */ /* 0x080fe20000410000 */
[----:B---3--:R-:W-:Y:S01]  /*e160*/  @P0 FMUL.FTZ R4, R4, 0.69314718246459960938 ;  /* 0x3f31721804040820 */ /* 0x008fe20000410000 */
[-C--:B------:R-:W-:Y:S01]  /*e170*/  FMUL.FTZ R40, R40, R3.reuse ;  /* 0x0000000328287220 */ /* 0x080fe20000410000 */
[-C--:B------:R-:W-:Y:S01]  /*e180*/  FMUL.FTZ R41, R41, R3.reuse ;  /* 0x0000000329297220 */ /* 0x080fe20000410000 */
[-C--:B------:R-:W-:Y:S01]  /*e190*/  FMUL.FTZ R44, R44, R3.reuse ;  /* 0x000000032c2c7220 */ /* 0x080fe20000410000 */
[----:B------:R-:W-:Y:S01]  /*e1a0*/  @P0 FFMA.FTZ R156, R5, R14, R4 ;  /* 0x0000000e059c0223 */ /* 0x000fe20000010004 */
[-C--:B------:R-:W-:Y:S01]  /*e1b0*/  FMUL.FTZ R45, R45, R3.reuse ;  /* 0x000000032d2d7220 */ /* 0x080fe20000410000 */
[----:B------:R-:W0:Y:S01]  /*e1c0*/  SHFL.BFLY PT, R4, R0, 0x2, 0x1f ;  /* 0x0c401f0000047f89 */ /* 0x000e2200000e0000 */
        /* <DEDUP_REMOVED lines=23> */
[----:B0-----:R-:W-:Y:S01]  /*e340*/  FADD.FTZ R4, R4, R0 ;  /* 0x0000000004047221 */ /* 0x001fe20000010000 */
[-C--:B------:R-:W-:Y:S01]  /*e350*/  FMUL.FTZ R93, R93, R3.reuse ;  /* 0x000000035d5d7220 */ /* 0x080fe20000410000 */
[-C--:B------:R-:W-:Y:S01]  /*e360*/  FMUL.FTZ R96, R96, R3.reuse ;  /* 0x0000000360607220 */ /* 0x080fe20000410000 */
[-C--:B------:R-:W-:Y:S01]  /*e370*/  FMUL.FTZ R97, R97, R3.reuse ;  /* 0x0000000361617220 */ /* 0x080fe20000410000 */
        /* <DEDUP_REMOVED lines=25> */
[----:B0-----:R-:W-:Y:S01]  /*e510*/  FADD.FTZ R4, R4, R0 ;  /* 0x0000000004047221 */ /* 0x001fe20000010000 */
[----:B------:R-:W-:-:S02]  /*e520*/  IMAD.MOV.U32 R0, RZ, RZ, RZ ;  /* 0x000000ffff007224 */ /* 0x000fc400078e00ff */
[-C--:B------:R-:W-:Y:S01]  /*e530*/  FMUL.FTZ R148, R148, R3.reuse ;  /* 0x0000000394947220 */ /* 0x080fe20000410000 */
[----:B------:R-:W-:Y:S01]  /*e540*/  FMUL.FTZ R149, R149, R3 ;  /* 0x0000000395957220 */ /* 0x000fe20000410000 */
        /* <DEDUP_REMOVED lines=15> */
[----:B------:R-:W-:Y:S01]  /*e640*/  FMUL.FTZ R46, R46, R0 ;  /* 0x000000002e2e7220 */ /* 0x000fe20000410000 */
[----:B------:R-:W-:Y:S01]  /*e650*/  @P0 FFMA.FTZ R155, R13, R176, R4 ;  /* 0x000000b00d9b0223 */ /* 0x000fe20000010004 */
        /* <DEDUP_REMOVED lines=53> */
[----:B------:R-:W-:-:S02]  /*e9b0*/  SEL R0, RZ, 0x1, P1 ;  /* 0x00000001ff007807 */ /* 0x000fc40000800000 */
[----:B------:R-:W-:Y:S02]  /*e9c0*/  PLOP3.LUT P0, PT, PT, PT, PT, 0x8, 0x0 ;  /* 0x000000000000781c */ /* 0x000fe40003f0e170 */
[----:B------:R-:W-:Y:S01]  /*e9d0*/  LOP3.LUT R214, R214, R0, RZ, 0x3c, !PT ;  /* 0x00000000d6d67212 */ /* 0x000fe200078e3cff */
[----:B--2---:R-:W-:-:S05]  /*e9e0*/  VIADD R6, R6, 0x1 ;  /* 0x0000000106067836 */ /* 0x004fca0000000000 */
[----:B------:R1:W-:Y:S05]  /*e9f0*/  STL [R1+0x40], R6 ;  /* 0x0000400601007387 */ /* 0x0003ea0000100800 */
.L_x_711:
[----:B------:R-:W-:Y:S05]  /*ea00*/  WARPSYNC.ALL ;  /* 0x0000000000007948 */ /* 0x000fea0003800000 */
[----:B------:R-:W0:Y:S01]  /*ea10*/  S2R R0, SR_CgaCtaId ;  /* 0x0000000000007919 */ /* 0x000e220000008800 */
[----:B------:R-:W-:Y:S01]  /*ea20*/  MOV R19, 0x400 ;  /* 0x0000040000137802 */ /* 0x000fe20000000f00 */
[----:B------:R-:W-:Y:S01]  /*ea30*/  BSSY B0, `(.L_x_767) ;  /* 0x0000521000007945 */ /* 0x000fe20003800000 */
[----:B------:R-:W-:Y:S02]  /*ea40*/  BAR.SYNC.DEFER_BLOCKING 0x5, 0x180 ;  /* 0x0146000000007b1d */ /* 0x000fe40000010000 */
[----:B0-----:R-:W-:-:S05]  /*ea50*/  LEA R19, R0, R19, 0x18 ;  /* 0x0000001300137211 */ /* 0x001fca00078ec0ff */
[----:B-----5:R0:W2:Y:S01]  /*ea60*/  LDS.128 R48, [R19+0x228d0] ;  /* 0x0228d00013307984 */ /* 0x0200a20000000c00 */
[----:B------:R-:W-:Y:S06]  /*ea70*/  BAR.ARV 0x4, 0x180 ;  /* 0x0106000000007b1d */ /* 0x000fec0000002000 */
[----:B------:R-:W-:Y:S05]  /*ea80*/  @P0 BRA `(.L_x_768) ;  /* 0x0000004000100947 */ /* 0x000fea0003800000 */
[----:B------:R-:W3:Y:S01]  /*ea90*/  LDL R3, [R1+0x15c] ;  /* 0x00015c0001037983 */ /* 0x000ee20000100800 */
[----:B------:R-:W-:-:S03]  /*eaa0*/  ULDC UR4, c[0x0][0xad4] ;  /* 0x0002b50000047ab9 */ /* 0x000fc60000000800 */
[----:B------:R-:W4:Y:S01]  /*eab0*/  LDL.LU R10, [R1+0x30] ;  /* 0x00003000010a7983 */ /* 0x000f220000300800 */
[----:B------:R-:W0:Y:S01]  /*eac0*/  S2R R0, SR_SWINHI ;  /* 0x0000000000007919 */ /* 0x000e220000002f00 */
[----:B------:R-:W-:Y:S02]  /*ead0*/  F2FP.BF16.F32.PACK_AB R11, R31, R30 ;  /* 0x0000001e1f0b723e */ /* 0x000fe400000010ff */
[----:B------:R-:W-:Y:S01]  /*eae0*/  F2FP.BF16.F32.PACK_AB R12, R33, R32 ;  /* 0x00000020210c723e */ /* 0x000fe200000010ff */
[----:B------:R-:W4:Y:S01]  /*eaf0*/  LDL.LU R154, [R1+0x38] ;  /* 0x00003800019a7983 */ /* 0x000f220000300800 */
[----:B------:R-:W-:Y:S02]  /*eb00*/  F2FP.BF16.F32.PACK_AB R13, R35, R34 ;  /* 0x00000022230d723e */ /* 0x000fe400000010ff */
[----:B------:R-:W-:Y:S01]  /*eb10*/  F2FP.BF16.F32.PACK_AB R14, R37, R36 ;  /* 0x00000024250e723e */ /* 0x000fe200000010ff */
[----:B--2---:R-:W2:Y:S01]  /*eb20*/  LDL.LU R48, [R1+0x3c] ;  /* 0x00003c0001307983 */ /* 0x004ea20000300800 */
[----:B-1----:R-:W-:-:S02]  /*eb30*/  MOV R6, R19 ;  /* 0x0000001300067202 */ /* 0x002fc40000000f00 */
[----:B0-----:R-:W-:Y:S02]  /*eb40*/  MOV R7, R0 ;  /* 0x0000000000077202 */ /* 0x001fe40000000f00 */
[----:B------:R-:W-:Y:S01]  /*eb50*/  F2FP.BF16.F32.PACK_AB R15, R39, R38 ;  /* 0x00000026270f723e */ /* 0x000fe200000010ff */
[----:B---3--:R-:W-:Y:S01]  /*eb60*/  IMAD.WIDE R20, R3, 0x2, R6 ;  /* 0x0000000203147825 */ /* 0x008fe200078e0206 */
[----:B----4-:R-:W-:-:S03]  /*eb70*/  ISETP.NE.AND P0, PT, R10, RZ, PT ;  /* 0x000000ff0a00720c */ /* 0x010fc60003f05270 */
[----:B------:R-:W-:Y:S01]  /*eb80*/  IMAD.MOV.U32 R9, RZ, RZ, R21 ;  /* 0x000000ffff097224 */ /* 0x000fe200078e0015 */
[----:B------:R-:W-:-:S04]  /*eb90*/  LOP3.LUT R0, R20, 0x380, RZ, 0xc0, !PT ;  /* 0x0000038014007812 */ /* 0x000fc800078ec0ff */
[----:B------:R-:W-:-:S04]  /*eba0*/  SHF.R.U64 R0, R0, 0x3, RZ ;  /* 0x0000000300007819 */ /* 0x000fc800000012ff */
[----:B------:R-:W-:Y:S02]  /*ebb0*/  LOP3.LUT R8, R0, R20, RZ, 0x3c, !PT ;  /* 0x0000001400087212 */ /* 0x000fe400078e3cff */
[----:B------:R-:W-:Y:S01]  /*ebc0*/  SEL R0, R10, UR4, P0 ;  /* 0x000000040a007c07 */ /* 0x000fe20008000000 */
[----:B------:R-:W-:Y:S05]  /*ebd0*/  WARPSYNC.ALL ;  /* 0x0000000000007948 */ /* 0x000fea0003800000 */
[----:B------:R-:W-:Y:S01]  /*ebe0*/  MOV R3, R8 ;  /* 0x0000000800037202 */ /* 0x000fe20000000f00 */
[----:B------:R-:W-:Y:S01]  /*ebf0*/  ULDC.64 UR4, c[0x0][0xc00] ;  /* 0x0003000000047ab9 */ /* 0x000fe20000000a00 */
[----:B------:R-:W-:Y:S01]  /*ec00*/  F2FP.BF16.F32.PACK_AB R8, R153, R152 ;  /* 0x000000989908723e */ /* 0x000fe200000010ff */
[----:B------:R-:W-:Y:S01]  /*ec10*/  ULDC.64 UR6, c[0x0][0xc08] ;  /* 0x0003020000067ab9 */ /* 0x000fe20000000a00 */
[----:B------:R-:W-:-:S02]  /*ec20*/  F2FP.BF16.F32.PACK_AB R9, R27, R26 ;  /* 0x0000001a1b09723e */ /* 0x000fc400000010ff */
[----:B------:R-:W-:Y:S01]  /*ec30*/  F2FP.BF16.F32.PACK_AB R10, R29, R28 ;  /* 0x0000001c1d0a723e */ /* 0x000fe200000010ff */
[----:B------:R-:W-:Y:S06]  /*ec40*/  BAR.SYNC.DEFER_BLOCKING 0x1, 0x100 ;  /* 0x0044000000007b1d */ /* 0x000fec0000010000 */
[----:B------:R0:W-:Y:S02]  /*ec50*/  STSM.16.M88.4 [R3], R8 ;  /* 0x0000000803007844 */ /* 0x0001e40000000200 */
[----:B0-----:R-:W-:-:S04]  /*ec60*/  IADD3 R8, P0, R20, 0x20, RZ ;  /* 0x0000002014087810 */ /* 0x001fc80007f1e0ff */
[----:B------:R-:W-:Y:S01]  /*ec70*/  LOP3.LUT R3, R8, 0x380, RZ, 0xc0, !PT ;  /* 0x0000038008037812 */ /* 0x000fe200078ec0ff */
[----:B------:R-:W-:-:S03]  /*ec80*/  IMAD.X R9, RZ, RZ, R21, P0 ;  /* 0x000000ffff097224 */ /* 0x000fc600000e0615 */
[----:B------:R-:W-:-:S04]  /*ec90*/  SHF.R.U64 R3, R3, 0x3, RZ ;  /* 0x0000000303037819 */ /* 0x000fc800000012ff */
[----:B------:R-:W-:-:S04]  /*eca0*/  LOP3.LUT R8, R3, R8, RZ, 0x3c, !PT ;  /* 0x0000000803087212 */ /* 0x000fc800078e3cff */
[----:B------:R-:W-:-:S05]  /*ecb0*/  MOV R8, R8 ;  /* 0x0000000800087202 */ /* 0x000fca0000000f00 */
[----:B------:R0:W-:Y:S02]  /*ecc0*/  STSM.16.M88.4 [R8], R12 ;  /* 0x0000000c08007844 */ /* 0x0001e40000000200 */
[----:B0-----:R-:W-:-:S04]  /*ecd0*/  IADD3 R8, P0, R20, 0x40, RZ ;  /* 0x0000004014087810 */ /* 0x001fc80007f1e0ff */
[----:B------:R-:W-:Y:S01]  /*ece0*/  LOP3.LUT R3, R8, 0x380, RZ, 0xc0, !PT ;  /* 0x0000038008037812 */ /* 0x000fe200078ec0ff */
[----:B------:R-:W-:-:S03]  /*ecf0*/  IMAD.X R9, RZ, RZ, R21, P0 ;  /* 0x000000ffff097224 */ /* 0x000fc600000e0615 */
[----:B------:R-:W-:-:S04]  /*ed00*/  SHF.R.U64 R3, R3, 0x3, RZ ;  /* 0x0000000303037819 */ /* 0x000fc800000012ff */
[----:B------:R-:W-:Y:S02]  /*ed10*/  LOP3.LUT R8, R3, R8, RZ, 0x3c, !PT ;  /* 0x0000000803087212 */ /* 0x000fe400078e3cff */
[----:B------:R-:W-:Y:S02]  /*ed20*/  F2FP.BF16.F32.PACK_AB R10, R45, R44 ;  /* 0x0000002c2d0a723e */ /* 0x000fe400000010ff */
[----:B------:R-:W-:Y:S02]  /*ed30*/  MOV R3, R8 ;  /* 0x0000000800037202 */ /* 0x000fe40000000f00 */
[----:B------:R-:W-:Y:S02]  /*ed40*/  F2FP.BF16.F32.PACK_AB R8, R41, R40 ;  /* 0x000000282908723e */ /* 0x000fe400000010ff */
[----:B------:R-:W-:Y:S02]  /*ed50*/  F2FP.BF16.F32.PACK_AB R9, R43, R42 ;  /* 0x0000002a2b09723e */ /* 0x000fe400000010ff */
[----:B------:R-:W-:-:S05]  /*ed60*/  F2FP.BF16.F32.PACK_AB R11, R47, R46 ;  /* 0x0000002e2f0b723e */ /* 0x000fca00000010ff */
        /* <DEDUP_REMOVED lines=143> */
[----:B------:R0:W-:Y:S01]  /*f660*/  STSM.16.M88.4 [R20], R12 ;  /* 0x0000000c14007844 */ /* 0x0001e20000000200 */
[----:B------:R-:W-:Y:S01]  /*f670*/  BAR.SYNC.DEFER_BLOCKING 0x1, 0x100 ;  /* 0x0044000000007b1d */ /* 0x000fe20000010000 */
[----:B------:R-:W-:-:S04]  /*f680*/  ISETP.NE.U32.AND P1, PT, RZ, UR4, PT ;  /* 0x00000004ff007c0c */ /* 0x000fc8000bf25070 */
[----:B------:R-:W-:Y:S02]  /*f690*/  ISETP.NE.AND.EX P1, PT, RZ, UR5, PT, P1 ;  /* 0x00000005ff007c0c */ /* 0x000fe4000bf25310 */
[----:B------:R-:W-:Y:S01]  /*f6a0*/  IADD3 R10, P0, R154, UR4, RZ ;  /* 0x000000049a0a7c10 */ /* 0x000fe2000ff1e0ff */
[----:B------:R-:W-:-:S03]  /*f6b0*/  IMAD.MOV.U32 R9, RZ, RZ, RZ ;  /* 0x000000ffff097224 */ /* 0x000fc600078e00ff */
[----:B--2---:R-:W-:-:S07]  /*f6c0*/  IADD3.X R11, R48, UR5, RZ, P0, !PT ;  /* 0x00000005300b7c10 */ /* 0x004fce00087fe4ff */
[----:B------:R-:W5:Y:S01]  /*f6d0*/  @P1 LDG.E R9, desc[UR40][R10.64] ;  /* 0x000000280a091981 */ /* 0x000f62000c1e1900 */
[----:B------:R-:W-:-:S04]  /*f6e0*/  ISETP.NE.U32.AND P0, PT, RZ, UR6, PT ;  /* 0x00000006ff007c0c */ /* 0x000fc8000bf05070 */
[----:B------:R-:W-:-:S13]  /*f6f0*/  ISETP.NE.AND.EX P0, PT, RZ, UR7, PT, P0 ;  /* 0x00000007ff007c0c */ /* 0x000fda000bf05300 */
[----:B0-----:R-:W-:Y:S01]  /*f700*/  @P0 IADD3 R12, P2, R154, UR6, RZ ;  /* 0x000000069a0c0c10 */ /* 0x001fe2000ff5e0ff */
[----:B------:R-:W-:-:S03]  /*f710*/  ULDC UR6, c[0x0][0xa88] ;  /* 0x0002a20000067ab9 */ /* 0x000fc60000000800 */
[----:B------:R-:W-:Y:S02]  /*f720*/  @P0 IADD3.X R13, R48, UR7, RZ, P2, !PT ;  /* 0x00000007300d0c10 */ /* 0x000fe400097fe4ff */
[----:B------:R-:W-:Y:S01]  /*f730*/  ISETP.GT.AND P2, PT, R0, 0x1, PT ;  /* 0x000000010000780c */ /* 0x000fe20003f44270 */
[----:B------:R-:W-:Y:S02]  /*f740*/  IMAD.MOV.U32 R0, RZ, RZ, 0x9b8 ;  /* 0x000009b8ff007424 */ /* 0x000fe400078e00ff */
[----:B------:R-:W-:-:S03]  /*f750*/  IMAD.U32 R20, RZ, RZ, UR6 ;  /* 0x00000006ff147e24 */ /* 0x000fc6000f8e00ff */
[----:B------:R-:W-:-:S03]  /*f760*/  SEL R0, R0, 0x978, P2 ;  /* 0x0000097800007807 */ /* 0x000fc60001000000 */
[----:B------:R0:W5:Y:S01]  /*f770*/  @P0 LDG.E R20, desc[UR40][R12.64] ;  /* 0x000000280c140981 */ /* 0x000162000c1e1900 */
[----:B------:R1:W2:Y:S08]  /*f780*/  LDC.64 R14, c[0x0][R0+0x220] ;  /* 0x00008800000e7b82 */ /* 0x0002b00000000a00 */
[----:B0-----:R1:W0:Y:S01]  /*f790*/  LDC.64 R12, c[0x0][R0+0x218] ;  /* 0x00008600000c7b82 */ /* 0x0012220000000a00 */
[----:B------:R-:W-:Y:S05]  /*f7a0*/  @P0 BRA `(.L_x_769) ;  /* 0x0000000000100947 */ /* 0x000fea0003800000 */
[----:B------:R-:W-:Y:S05]  /*f7b0*/  @!P1 BRA `(.L_x_769) ;  /* 0x00000000000c9947 */ /* 0x000fea0003800000 */
[----:B-----5:R-:W3:Y:S04]  /*f7c0*/  LDG.E R20, desc[UR40][R10.64] ;  /* 0x000000280a147981 */ /* 0x020ee8000c1e1900 */
[----:B------:R-:W3:Y:S02]  /*f7d0*/  LDG.E R10, desc[UR40][R10.64+0x4] ;  /* 0x000004280a0a7981 */ /* 0x000ee4000c1e1900 */
[----:B---3--:R-:W-:-:S07]  /*f7e0*/  IMAD.IADD R20, R10, 0x1, -R20 ;  /* 0x000000010a147824 */ /* 0x008fce00078e0a14 */
.L_x_769:
[----:B------:R-:W3:Y:S01]  /*f7f0*/  LDL.LU R8, [R1+0x34] ;  /* 0x0000340001087983 */ /* 0x000ee20000300800 */
[----:B------:R-:W4:Y:S03]  /*f800*/  LDC R158, c[0x0][0xbe8] ;  /* 0x0002fa00ff9e7b82 */ /* 0x000f260000000800 */
[----:B------:R-:W2:Y:S04]  /*f810*/  LDL.LU R3, [R1+0xcc] ;  /* 0x0000cc0001037983 */ /* 0x000ea80000300800 */
[----:B------:R-:W2:Y:S04]  /*f820*/  LDL R159, [R1+0x48] ;  /* 0x00004800019f7983 */ /* 0x000ea80000100800 */
[----:B------:R-:W2:Y:S04]  /*f830*/  LDL R163, [R1+0x158] ;  /* 0x0001580001a37983 */ /* 0x000ea80000100800 */
[----:B------:R-:W2:Y:S04]  /*f840*/  LDL R160, [R1+0x44] ;  /* 0x0000440001a07983 */ /* 0x000ea80000100800 */
[----:B------:R-:W2:Y:S04]  /*f850*/  LDL R162, [R1+0x154] ;  /* 0x0001540001a27983 */ /* 0x000ea80000100800 */
[----:B------:R-:W2:Y:S01]  /*f860*/  LDL R161, [R1+0xd0] ;  /* 0x0000d00001a17983 */ /* 0x000ea20000100800 */
[----:B------:R-:W1:Y:S01]  /*f870*/  LDC.64 R10, c[0x0][R0+0x228] ;  /* 0x00008a00000a7b82 */ /* 0x000e620000000a00 */
[----:B----4-:R-:W-:-:S02]  /*f880*/  ISETP.NE.AND P1, PT, R158, 0x1, PT ;  /* 0x000000019e00780c */ /* 0x010fc40003f25270 */
[----:B------:R-:W-:-:S04]  /*f890*/  ISETP.NE.U32.AND P0, PT, RZ, UR4, PT ;  /* 0x00000004ff007c0c */ /* 0x000fc8000bf05070 */
[----:B------:R-:W-:-:S07]  /*f8a0*/  ISETP.NE.AND.EX P0, PT, RZ, UR5, PT, P0 ;  /* 0x00000005ff007c0c */ /* 0x000fce000bf05300 */
[----:B------:R-:W4:Y:S01]  /*f8b0*/  @P1 LDC R154, c[0x0][0xbec] ;  /* 0x0002fb00ff9a1b82 */ /* 0x000f220000000800 */
[-C--:B0-----:R-:W-:Y:S02]  /*f8c0*/  IMAD R21, R13, R201.reuse, RZ ;  /* 0x000000c90d157224 */ /* 0x081fe400078e02ff */
[----:B------:R-:W-:-:S05]  /*f8d0*/  IMAD.WIDE.U32 R12, R12, R201, RZ ;  /* 0x000000c90c0c7225 */ /* 0x000fca00078e00ff */
[----:B------:R-:W0:Y:S01]  /*f8e0*/  @P1 LDC R157, c[0x0][0xbf0] ;  /* 0x0002fc00ff9d1b82 */ /* 0x000e220000000800 */
[----:B------:R-:W-:Y:S01]  /*f8f0*/  IMAD.IADD R48, R13, 0x1, R21 ;  /* 0x000000010d307824 */ /* 0x000fe200078e0215 */
[----:B---3--:R-:W-:Y:S02]  /*f900*/  SEL R8, R8, RZ, !P0 ;  /* 0x000000ff08087207 */ /* 0x008fe40004000000 */
[----:B--2---:R-:W-:-:S03]  /*f910*/  SEL R3, R3, RZ, !P0 ;  /* 0x000000ff03037207 */ /* 0x004fc60004000000 */
[----:B------:R-:W-:-:S04]  /*f920*/  IMAD R15, R15, R8, RZ ;  /* 0x000000080f0f7224 */ /* 0x000fc800078e02ff */
[C---:B------:R-:W-:Y:S02]  /*f930*/  IMAD R3, R14.reuse, R3, R15 ;  /* 0x000000030e037224 */ /* 0x040fe400078e020f */
[----:B------:R-:W-:-:S04]  /*f940*/  IMAD.WIDE.U32 R14, R14, R8, RZ ;  /* 0x000000080e0e7225 */ /* 0x000fc800078e00ff */
[----:B------:R-:W-:Y:S01]  /*f950*/  IMAD.IADD R15, R15, 0x1, R3 ;  /* 0x000000010f0f7824 */ /* 0x000fe200078e0203 */
[--C-:B-----5:R-:W-:Y:S02]  /*f960*/  IADD3 R14, P0, P3, R14, R12, R9.reuse ;  /* 0x0000000c0e0e7210 */ /* 0x120fe40007b1e009 */
[----:B------:R-:W-:Y:S02]  /*f970*/  SHF.R.S32.HI R3, RZ, 0x1f, R9 ;  /* 0x0000001fff037819 */ /* 0x000fe40000011409 */
[----:B------:R-:W-:Y:S02]  /*f980*/  SEL R12, R159, RZ, P2 ;  /* 0x000000ff9f0c7207 */ /* 0x000fe40001000000 */
[----:B------:R-:W-:Y:S01]  /*f990*/  IADD3.X R15, R15, R48, R3, P0, P3 ;  /* 0x000000300f0f7210 */ /* 0x000fe200007e6403 */
[----:B------:R-:W-:Y:S02]  /*f9a0*/  IMAD R48, R160, 0x80, R163 ;  /* 0x00000080a0307824 */ /* 0x000fe400078e02a3 */
[----:B-1----:R-:W-:-:S02]  /*f9b0*/  IMAD R21, R11, R12, RZ ;  /* 0x0000000c0b157224 */ /* 0x002fc400078e02ff */
[----:B------:R-:W-:-:S04]  /*f9c0*/  IMAD.WIDE.U32 R12, R10, R12, RZ ;  /* 0x0000000c0a0c7225 */ /* 0x000fc800078e00ff */
[----:B----4-:R-:W-:-:S04]  /*f9d0*/  @P1 IMAD.HI.U32 R10, R48, R154, RZ ;  /* 0x0000009a300a1227 */ /* 0x010fc800078e00ff */
[----:B------:R-:W-:Y:S01]  /*f9e0*/  IMAD.MOV.U32 R154, RZ, RZ, R48 ;  /* 0x000000ffff9a7224 */ /* 0x000fe200078e0030 */
[----:B0-----:R-:W-:Y:S02]  /*f9f0*/  @P1 SHF.R.U32.HI R154, RZ, R157, R10 ;  /* 0x0000009dff9a1219 */ /* 0x001fe4000001160a */
[----:B------:R0:W1:Y:S01]  /*fa00*/  LDC.64 R10, c[0x0][R0+0x210] ;  /* 0x00008400000a7b82 */ /* 0x0000620000000a00 */
[----:B------:R-:W-:Y:S01]  /*fa10*/  IMAD.IADD R21, R13, 0x1, R21 ;  /* 0x000000010d157824 */ /* 0x000fe200078e0215 */
[----:B------:R-:W-:Y:S02]  /*fa20*/  IADD3 R12, P0, P3, R154, R14, R12 ;  /* 0x0000000e9a0c7210 */ /* 0x000fe40007b1e00c */
[----:B0-----:R-:W-:-:S04]  /*fa30*/  SHF.R.S32.HI R0, RZ, 0x1f, R154 ;  /* 0x0000001fff007819 */ /* 0x001fc8000001149a */
[----:B------:R-:W-:Y:S02]  /*fa40*/  IADD3.X R13, R0, R15, R21, P0, P3 ;  /* 0x0000000f000d7210 */ /* 0x000fe400007e6415 */
[----:B------:R-:W0:Y:S01]  /*fa50*/  LDC.64 R14, c[0x0][0xba8] ;  /* 0x0002ea00ff0e7b82 */ /* 0x000e220000000a00 */
[----:B------:R-:W-:-:S04]  /*fa60*/  IMAD.MOV R21, RZ, RZ, -R154 ;  /* 0x000000ffff157224 */ /* 0x000fc800078e0a9a */
[----:B------:R-:W-:-:S05]  /*fa70*/  IMAD R21, R158, R21, R48 ;  /* 0x000000159e157224 */ /* 0x000fca00078e0230 */
[----:B------:R-:W-:Y:S01]  /*fa80*/  SHF.R.S32.HI R0, RZ, 0x1f, R21 ;  /* 0x0000001fff007819 */ /* 0x000fe20000011415 */
[----:B0-----:R-:W0:Y:S08]  /*fa90*/  @!P2 LDC R14, c[0x0][0xb50] ;  /* 0x0002d400ff0eab82 */ /* 0x001e300000000800 */
[----:B------:R-:W2:Y:S01]  /*faa0*/  @!P2 LDC R15, c[0x0][0xb54] ;  /* 0x0002d500ff0fab82 */ /* 0x000ea20000000800 */
[----:B-1----:R-:W-:-:S02]  /*fab0*/  IMAD R11, R11, R21, RZ ;  /* 0x000000150b0b7224 */ /* 0x002fc400078e02ff */
[----:B------:R-:W-:-:S04]  /*fac0*/  IMAD.WIDE.U32 R12, R10, R21, R12 ;  /* 0x000000150a0c7225 */ /* 0x000fc800078e000c */
[----:B------:R-:W-:-:S04]  /*fad0*/  IMAD R0, R10, R0, R11 ;  /* 0x000000000a007224 */ /* 0x000fc800078e020b */
[----:B------:R-:W-:Y:S01]  /*fae0*/  IMAD.IADD R0, R13, 0x1, R0 ;  /* 0x000000010d007824 */ /* 0x000fe200078e0200 */
[----:B0-----:R-:W-:-:S04]  /*faf0*/  LEA R14, P0, R12, R14, 0x2 ;  /* 0x0000000e0c0e7211 */ /* 0x001fc800078010ff */
[----:B--2---:R-:W-:Y:S01]  /*fb00*/  LEA.HI.X R0, R12, R15, R0, 0x2, P0 ;  /* 0x0000000f0c007211 */ /* 0x004fe200000f1400 */
[----:B------:R-:W-:Y:S01]  /*fb10*/  SHFL.IDX PT, R10, R14, RZ, 0x1c1f ;  /* 0x001c1fff0e0a7589 */ /* 0x000fe200000e0000 */
[----:B------:R-:W-:-:S03]  /*fb20*/  IMAD R21, R160, 0x80, R162 ;  /* 0x00000080a0157824 */ /* 0x000fc600078e02a2 */
[----:B------:R-:W0:Y:S04]  /*fb30*/  SHFL.IDX PT, R11, R0, RZ, 0x1c1f ;  /* 0x001c1fff000b7589 */ /* 0x000e2800000e0000 */
[----:B------:R-:W-:Y:S04]  /*fb40*/  SHFL.IDX PT, R12, R14, 0x1, 0x1c1f ;  /* 0x003c1f000e0c7f89 */ /* 0x000fe800000e0000 */
[----:B------:R1:W2:Y:S01]  /*fb50*/  SHFL.IDX PT, R13, R0, 0x1, 0x1c1f ;  /* 0x003c1f00000d7f89 */ /* 0x0002a200000e0000 */
[----:B------:R-:W-:Y:S01]  /*fb60*/  LOP3.LUT P0, RZ, R161, 0x3, RZ, 0xc0, !PT ;  /* 0x00000003a1ff7812 */ /* 0x000fe2000780c0ff */
[----:B-1----:R-:W-:-:S02]  /*fb70*/  IMAD R0, R20, R158, RZ ;  /* 0x0000009e14007224 */ /* 0x002fc400078e02ff */
[----:B------:R-:W-:-:S03]  /*fb80*/  VIADD R20, R21, 0x8 ;  /* 0x0000000815147836 */ /* 0x000fc60000000000 */
[-C--:B------:R-:W-:Y:S02]  /*fb90*/  ISETP.GE.OR P3, PT, R21, R0.reuse, P0 ;  /* 0x000000001500720c */ /* 0x080fe40000766670 */
[----:B------:R-:W-:-:S11]  /*fba0*/  ISETP.GE.OR P0, PT, R20, R0, P0 ;  /* 0x000000001400720c */ /* 0x000fd60000706670 */
[----:B0-----:R0:W-:Y:S04]  /*fbb0*/  @!P3 ST.E desc[UR40][R10.64], R156 ;  /* 0x0000009c0a00b985 */ /* 0x0011e8000c101928 */
[----:B--2---:R0:W-:Y:S01]  /*fbc0*/  @!P0 ST.E desc[UR40][R12.64], R155 ;  /* 0x0000009b0c008985 */ /* 0x0041e2000c101928 */
[----:B------:R-:W-:Y:S05]  /*fbd0*/  @P2 BRA `(.L_x_770) ;  /* 0x00000010009c2947 */ /* 0x000fea0003800000 */
[----:B0-----:R-:W0:Y:S01]  /*fbe0*/  S2R R12, SR_TID.X ;  /* 0x00000000000c7919 */ /* 0x001e220000002100 */
[----:B------:R-:W-:Y:S01]  /*fbf0*/  ULDC.64 UR4, c[0x0][0xaa0] ;  /* 0x0002a80000047ab9 */ /* 0x000fe20000000a00 */
[----:B------:R-:W1:Y:S01]  /*fc00*/  @P1 LDC R14, c[0x0][0xbf0] ;  /* 0x0002fc00ff0e1b82 */ /* 0x000e620000000800 */
[----:B0-----:R-:W-:-:S05]  /*fc10*/  VIADD R12, R12, 0xffffff80 ;  /* 0xffffff800c0c7836 */ /* 0x001fca0000000000 */
[----:B------:R-:W-:-:S04]  /*fc20*/  SHF.R.S32.HI R13, RZ, 0x1f, R12 ;  /* 0x0000001fff0d7819 */ /* 0x000fc8000001140c */
[----:B------:R-:W-:-:S04]  /*fc30*/  LEA.HI R13, R13, R12, RZ, 0x3 ;  /* 0x0000000c0d0d7211 */ /* 0x000fc800078f18ff */
[----:B------:R-:W-:-:S05]  /*fc40*/  SHF.R.S32.HI R20, RZ, 0x3, R13 ;  /* 0x00000003ff147819 */ /* 0x000fca000001140d */
[----:B------:R-:W-:-:S04]  /*fc50*/  IMAD R5, R20, 0x40, R207 ;  /* 0x0000004014057824 */ /* 0x000fc800078e02cf */
[----:B------:R-:W-:-:S03]  /*fc60*/  IMAD.WIDE R6, R5, 0x2, R6 ;  /* 0x0000000205067825 */ /* 0x000fc600078e0206 */
[C---:B------:R-:W-:Y:S02]  /*fc70*/  IADD3 R41, P5, R6.reuse, 0x5000, RZ ;  /* 0x0000500006297810 */ /* 0x040fe40007fbe0ff */
[C---:B------:R-:W-:Y:S02]  /*fc80*/  IADD3 R25, P0, R6.reuse, 0x1000, RZ ;  /* 0x0000100006197810 */ /* 0x040fe40007f1e0ff */
[----:B------:R-:W-:Y:S02]  /*fc90*/  LOP3.LUT R40, R41, 0x380, RZ, 0xc0, !PT ;  /* 0x0000038029287812 */ /* 0x000fe400078ec0ff */
[C---:B------:R-:W-:Y:S02]  /*fca0*/  IADD3 R29, P2, R6.reuse, 0x2000, RZ ;  /* 0x00002000061d7810 */ /* 0x040fe40007f5e0ff */
[C---:B------:R-:W-:Y:S02]  /*fcb0*/  IADD3 R33, P3, R6.reuse, 0x3000, RZ ;  /* 0x0000300006217810 */ /* 0x040fe40007f7e0ff */
[----:B------:R-:W-:-:S02]  /*fcc0*/  IADD3 R37, P4, R6, 0x4000, RZ ;  /* 0x0000400006257810 */ /* 0x000fc40007f9e0ff */
[----:B------:R-:W-:Y:S02]  /*fcd0*/  SHF.R.U64 R40, R40, 0x3, RZ ;  /* 0x0000000328287819 */ /* 0x000fe400000012ff */
[----:B------:R-:W-:Y:S02]  /*fce0*/  LOP3.LUT R24, R25, 0x380, RZ, 0xc0, !PT ;  /* 0x0000038019187812 */ /* 0x000fe400078ec0ff */
[----:B------:R-:W-:Y:S02]  /*fcf0*/  LOP3.LUT R28, R29, 0x380, RZ, 0xc0, !PT ;  /* 0x000003801d1c7812 */ /* 0x000fe400078ec0ff */
[----:B------:R-:W-:Y:S02]  /*fd00*/  LOP3.LUT R32, R33, 0x380, RZ, 0xc0, !PT ;  /* 0x0000038021207812 */ /* 0x000fe400078ec0ff */
[----:B------:R-:W-:Y:S02]  /*fd10*/  LOP3.LUT R36, R37, 0x380, RZ, 0xc0, !PT ;  /* 0x0000038025247812 */ /* 0x000fe400078ec0ff */
[----:B------:R-:W-:Y:S01]  /*fd20*/  LOP3.LUT R40, R40, R41, RZ, 0x3c, !PT ;  /* 0x0000002928287212 */ /* 0x000fe200078e3cff */
[----:B------:R-:W-:Y:S01]  /*fd30*/  IMAD.X R41, RZ, RZ, R7, P5 ;  /* 0x000000ffff297224 */ /* 0x000fe200028e0607 */
[----:B------:R-:W-:-:S02]  /*fd40*/  IADD3 R65, P5, R6, 0xa000, RZ ;  /* 0x0000a00006417810 */ /* 0x000fc40007fbe0ff */
[----:B------:R-:W-:Y:S02]  /*fd50*/  SHF.R.U64 R24, R24, 0x3, RZ ;  /* 0x0000000318187819 */ /* 0x000fe400000012ff */
[----:B------:R-:W-:Y:S01]  /*fd60*/  SHF.R.U64 R28, R28, 0x3, RZ ;  /* 0x000000031c1c7819 */ /* 0x000fe200000012ff */
[----:B------:R-:W-:Y:S01]  /*fd70*/  IMAD R10, R3, UR4, RZ ;  /* 0x00000004030a7c24 */ /* 0x000fe2000f8e02ff */
[----:B------:R-:W-:Y:S01]  /*fd80*/  SHF.R.U64 R32, R32, 0x3, RZ ;  /* 0x0000000320207819 */ /* 0x000fe200000012ff */
[----:B------:R-:W5:Y:S01]  /*fd90*/  LD.E.128 R40, desc[UR40][R40.64] ;  /* 0x0000002828287980 */ /* 0x000f62000c101d00 */
[----:B------:R-:W-:Y:S02]  /*fda0*/  SHF.R.U64 R36, R36, 0x3, RZ ;  /* 0x0000000324247819 */ /* 0x000fe400000012ff */
[----:B------:R-:W-:Y:S02]  /*fdb0*/  LOP3.LUT R64, R65, 0x380, RZ, 0xc0, !PT ;  /* 0x0000038041407812 */ /* 0x000fe400078ec0ff */
        /* <DEDUP_REMOVED lines=8> */
[----:B------:R-:W-:-:S02]  /*fe40*/  IADD3 R45, P0, R6, 0x6000, RZ ;  /* 0x00006000062d7810 */ /* 0x000fc40007f1e0ff */
[C---:B------:R-:W-:Y:S01]  /*fe50*/  LOP3.LUT R15, R6.reuse, 0x380, RZ, 0xc0, !PT ;  /* 0x00000380060f7812 */ /* 0x040fe200078ec0ff */
[----:B------:R-:W-:Y:S01]  /*fe60*/  IMAD R3, R9, UR5, R10 ;  /* 0x0000000509037c24 */ /* 0x000fe2000f8e020a */
[C---:B------:R-:W-:Y:S01]  /*fe70*/  IADD3 R53, P2, R6.reuse, 0x7000, RZ ;  /* 0x0000700006357810 */ /* 0x040fe20007f5e0ff */
[----:B------:R-:W5:Y:S01]  /*fe80*/  LD.E.128 R24, desc[UR40][R24.64] ;  /* 0x0000002818187980 */ /* 0x000f62000c101d00 */
[C---:B------:R-:W-:Y:S02]  /*fe90*/  IADD3 R57, P3, R6.reuse, 0x8000, RZ ;  /* 0x0000800006397810 */ /* 0x040fe40007f7e0ff */
[----:B------:R-:W-:Y:S01]  /*fea0*/  IADD3 R61, P4, R6, 0x9000, RZ ;  /* 0x00009000063d7810 */ /* 0x000fe20007f9e0ff */
[----:B------:R-:W5:Y:S01]  /*feb0*/  LD.E.128 R28, desc[UR40][R28.64] ;  /* 0x000000281c1c7980 */ /* 0x000f62000c101d00 */
[----:B------:R-:W-:Y:S02]  /*fec0*/  SHF.R.U64 R64, R64, 0x3, RZ ;  /* 0x0000000340407819 */ /* 0x000fe400000012ff */
[----:B------:R-:W-:Y:S01]  /*fed0*/  LOP3.LUT R44, R45, 0x380, RZ, 0xc0, !PT ;  /* 0x000003802d2c7812 */ /* 0x000fe200078ec0ff */
[----:B------:R-:W5:Y:S01]  /*fee0*/  LD.E.128 R32, desc[UR40][R32.64] ;  /* 0x0000002820207980 */ /* 0x000f62000c101d00 */
[----:B------:R-:W-:-:S02]  /*fef0*/  LOP3.LUT R52, R53, 0x380, RZ, 0xc0, !PT ;  /* 0x0000038035347812 */ /* 0x000fc400078ec0ff */
[----:B------:R-:W-:Y:S01]  /*ff00*/  LOP3.LUT R56, R57, 0x380, RZ, 0xc0, !PT ;  /* 0x0000038039387812 */ /* 0x000fe200078ec0ff */
[----:B------:R-:W5:Y:S01]  /*ff10*/  LD.E.128 R36, desc[UR40][R36.64] ;  /* 0x0000002824247980 */ /* 0x000f62000c101d00 */
[----:B------:R-:W-:Y:S02]  /*ff20*/  LOP3.LUT R60, R61, 0x380, RZ, 0xc0, !PT ;  /* 0x000003803d3c7812 */ /* 0x000fe400078ec0ff */
[----:B------:R-:W-:Y:S01]  /*ff30*/  LOP3.LUT R64, R64, R65, RZ, 0x3c, !PT ;  /* 0x0000004140407212 */ /* 0x000fe200078e3cff */
[--C-:B------:R-:W-:Y:S01]  /*ff40*/  IMAD.X R65, RZ, RZ, R7.reuse, P5 ;  /* 0x000000ffff417224 */ /* 0x100fe200028e0607 */
[----:B------:R-:W-:Y:S02]  /*ff50*/  IADD3 R11, P5, R6, 0xf000, RZ ;  /* 0x0000f000060b7810 */ /* 0x000fe40007fbe0ff */
[----:B------:R-:W-:Y:S02]  /*ff60*/  SHF.R.U64 R15, R15, 0x3, RZ ;  /* 0x000000030f0f7819 */ /* 0x000fe400000012ff */
[----:B------:R-:W-:Y:S01]  /*ff70*/  SHF.R.U64 R44, R44, 0x3, RZ ;  /* 0x000000032c2c7819 */ /* 0x000fe200000012ff */
[----:B------:R-:W-:Y:S01]  /*ff80*/  IMAD.X R85, RZ, RZ, R7, P5 ;  /* 0x000000ffff557224 */ /* 0x000fe200028e0607 */
[----:B------:R-:W-:Y:S01]  /*ff90*/  SHF.R.U64 R52, R52, 0x3, RZ ;  /* 0x0000000334347819 */ /* 0x000fe200000012ff */
[----:B------:R-:W5:Y:S01]  /*ffa0*/  LD.E.128 R64, desc[UR40][R64.64] ;  /* 0x0000002840407980 */ /* 0x000f62000c101d00 */
[----:B------:R-:W-:-:S02]  /*ffb0*/  SHF.R.U64 R56, R56, 0x3, RZ ;  /* 0x0000000338387819 */ /* 0x000fc400000012ff */
        /* <DEDUP_REMOVED lines=10> */
[----:B------:R-:W-:Y:S01]  /*10060*/  LOP3.LUT R4, R15, R6, RZ, 0x3c, !PT ;  /* 0x000000060f047212 */ /* 0x000fe200078e3cff */
[----:B------:R-:W5:Y:S01]  /*10070*/  LD.E.128 R44, desc[UR40][R44.64] ;  /* 0x000000282c2c7980 */ /* 0x000f62000c101d00 */
[----:B------:R-:W0:Y:S01]  /*10080*/  @P1 LDC R15, c[0x0][0xbec] ;  /* 0x0002fb00ff0f1b82 */ /* 0x000e220000000800 */
[----:B------:R-:W-:-:S02]  /*10090*/  IADD3 R69, P0, R6, 0xb000, RZ ;  /* 0x0000b00006457810 */ /* 0x000fc40007f1e0ff */
[C---:B------:R-:W-:Y:S01]  /*100a0*/  IADD3 R73, P2, R6.reuse, 0xc000, RZ ;  /* 0x0000c00006497810 */ /* 0x040fe20007f5e0ff */
[----:B------:R-:W5:Y:S01]  /*100b0*/  LD.E.128 R52, desc[UR40][R52.64] ;  /* 0x0000002834347980 */ /* 0x000f62000c101d00 */
[C---:B------:R-:W-:Y:S02]  /*100c0*/  IADD3 R77, P3, R6.reuse, 0xd000, RZ ;  /* 0x0000d000064d7810 */ /* 0x040fe40007f7e0ff */
[----:B------:R-:W-:Y:S01]  /*100d0*/  IADD3 R81, P4, R6, 0xe000, RZ ;  /* 0x0000e00006517810 */ /* 0x000fe20007f9e0ff */
[----:B------:R-:W5:Y:S01]  /*100e0*/  LD.E.128 R56, desc[UR40][R56.64] ;  /* 0x0000002838387980 */ /* 0x000f62000c101d00 */
[----:B------:R-:W-:Y:S01]  /*100f0*/  SHF.R.U64 R6, R5, 0x3, RZ ;  /* 0x0000000305067819 */ /* 0x000fe200000012ff */
[----:B------:R-:W-:Y:S01]  /*10100*/  IMAD.MOV.U32 R5, RZ, RZ, R7 ;  /* 0x000000ffff057224 */ /* 0x000fe200078e0007 */
[----:B------:R-:W-:Y:S01]  /*10110*/  LOP3.LUT R13, R13, 0xfffffff8, RZ, 0xc0, !PT ;  /* 0xfffffff80d0d7812 */ /* 0x000fe200078ec0ff */
[----:B------:R-:W5:Y:S01]  /*10120*/  LD.E.128 R60, desc[UR40][R60.64] ;  /* 0x000000283c3c7980 */ /* 0x000f62000c101d00 */
[----:B------:R-:W-:Y:S01]  /*10130*/  LOP3.LUT R84, R6, R11, RZ, 0x3c, !PT ;  /* 0x0000000b06547212 */ /* 0x000fe200078e3cff */
[----:B------:R-:W-:Y:S01]  /*10140*/  IMAD.WIDE.U32 R10, R9, UR4, RZ ;  /* 0x00000004090a7c25 */ /* 0x000fe2000f8e00ff */
[----:B------:R-:W-:Y:S01]  /*10150*/  LOP3.LUT R68, R69, 0x380, RZ, 0xc0, !PT ;  /* 0x0000038045447812 */ /* 0x000fe200078ec0ff */
[----:B------:R-:W-:Y:S01]  /*10160*/  ULDC.64 UR4, c[0x0][0xae8] ;  /* 0x0002ba0000047ab9 */ /* 0x000fe20000000a00 */
[----:B------:R-:W-:Y:S01]  /*10170*/  LOP3.LUT R72, R73, 0x380, RZ, 0xc0, !PT ;  /* 0x0000038049487812 */ /* 0x000fe200078ec0ff */
[----:B------:R-:W-:Y:S01]  /*10180*/  IMAD.IADD R11, R11, 0x1, R3 ;  /* 0x000000010b0b7824 */ /* 0x000fe200078e0203 */
[----:B------:R-:W-:Y:S01]  /*10190*/  LOP3.LUT R76, R77, 0x380, RZ, 0xc0, !PT ;  /* 0x000003804d4c7812 */ /* 0x000fe200078ec0ff */
[----:B------:R-:W-:Y:S01]  /*101a0*/  IMAD.IADD R3, R12, 0x1, -R13 ;  /* 0x000000010c037824 */ /* 0x000fe200078e0a0d */
[----:B------:R-:W-:Y:S01]  /*101b0*/  LOP3.LUT R80, R81, 0x380, RZ, 0xc0, !PT ;  /* 0x0000038051507812 */ /* 0x000fe200078ec0ff */
[----:B------:R-:W-:Y:S01]  /*101c0*/  IMAD.WIDE.U32 R10, R201, UR4, R10 ;  /* 0x00000004c90a7c25 */ /* 0x000fe2000f8e000a */
[----:B------:R-:W-:Y:S01]  /*101d0*/  SHF.R.U64 R68, R68, 0x3, RZ ;  /* 0x0000000344447819 */ /* 0x000fe200000012ff */
[----:B------:R-:W5:Y:S01]  /*101e0*/  LD.E.128 R84, desc[UR40][R84.64] ;  /* 0x0000002854547980 */ /* 0x000f62000c101d00 */
[----:B------:R-:W-:Y:S01]  /*101f0*/  SHF.R.U64 R72, R72, 0x3, RZ ;  /* 0x0000000348487819 */ /* 0x000fe200000012ff */
[----:B------:R-:W-:Y:S01]  /*10200*/  IMAD R3, R3, 0x20, R20 ;  /* 0x0000002003037824 */ /* 0x000fe200078e0214 */
[----:B------:R-:W-:-:S02]  /*10210*/  SHF.R.U64 R76, R76, 0x3, RZ ;  /* 0x000000034c4c7819 */ /* 0x000fc400000012ff */
[----:B------:R-:W-:Y:S01]  /*10220*/  SHF.R.U64 R80, R80, 0x3, RZ ;  /* 0x0000000350507819 */ /* 0x000fe200000012ff */
[----:B------:R-:W-:Y:S01]  /*10230*/  IMAD R12, R160, 0x80, R3 ;  /* 0x00000080a00c7824 */ /* 0x000fe200078e0203 */
[----:B------:R-:W-:Y:S01]  /*10240*/  SHF.R.S32.HI R9, RZ, 0x1f, R8 ;  /* 0x0000001fff097819 */ /* 0x000fe20000011408 */
[----:B------:R-:W-:Y:S01]  /*10250*/  IMAD R11, R201, UR5, R11 ;  /* 0x00000005c90b7c24 */ /* 0x000fe2000f8e020b */
[----:B------:R-:W-:Y:S01]  /*10260*/  LOP3.LUT R68, R68, R69, RZ, 0x3c, !PT ;  /* 0x0000004544447212 */ /* 0x000fe200078e3cff */
[----:B0-----:R-:W-:Y:S01]  /*10270*/  @P1 IMAD.HI.U32 R3, R12, R15, RZ ;  /* 0x0000000f0c031227 */ /* 0x001fe200078e00ff */
[----:B------:R-:W-:Y:S01]  /*10280*/  LOP3.LUT R72, R72, R73, RZ, 0x3c, !PT ;  /* 0x0000004948487212 */ /* 0x000fe200078e3cff */
[----:B------:R-:W-:Y:S01]  /*10290*/  ULDC.64 UR4, c[0x0][0xaf0] ;  /* 0x0002bc0000047ab9 */ /* 0x000fe20000000a00 */
[----:B------:R-:W-:Y:S01]  /*102a0*/  LOP3.LUT R76, R76, R77, RZ, 0x3c, !PT ;  /* 0x0000004d4c4c7212 */ /* 0x000fe200078e3cff */
[--C-:B------:R-:W-:Y:S01]  /*102b0*/  IMAD.X R69, RZ, RZ, R7.reuse, P0 ;  /* 0x000000ffff457224 */ /* 0x100fe200000e0607 */
[----:B------:R-:W-:Y:S01]  /*102c0*/  LOP3.LUT R80, R80, R81, RZ, 0x3c, !PT ;  /* 0x0000005150507212 */ /* 0x000fe200078e3cff */
[----:B------:R-:W-:-:S02]  /*102d0*/  IMAD.X R73, RZ, RZ, R7, P2 ;  /* 0x000000ffff497224 */ /* 0x000fc400010e0607 */
[--C-:B------:R-:W-:Y:S02]  /*102e0*/  IMAD.X R77, RZ, RZ, R7.reuse, P3 ;  /* 0x000000ffff4d7224 */ /* 0x100fe400018e0607 */
[----:B------:R-:W-:Y:S01]  /*102f0*/  IMAD.X R81, RZ, RZ, R7, P4 ;  /* 0x000000ffff517224 */ /* 0x000fe200020e0607 */
[----:B------:R-:W5:Y:S01]  /*10300*/  LD.E.128 R68, desc[UR40][R68.64] ;  /* 0x0000002844447980 */ /* 0x000f62000c101d00 */
[----:B------:R-:W-:Y:S02]  /*10310*/  IMAD R9, R9, UR4, RZ ;  /* 0x0000000409097c24 */ /* 0x000fe4000f8e02ff */
[----:B------:R-:W-:Y:S01]  /*10320*/  IMAD.MOV.U32 R13, RZ, RZ, R12 ;  /* 0x000000ffff0d7224 */ /* 0x000fe200078e000c */
[----:B-1----:R-:W-:Y:S01]  /*10330*/  @P1 SHF.R.U32.HI R13, RZ, R14, R3 ;  /* 0x0000000eff0d1219 */ /* 0x002fe20000011603 */
[----:B------:R-:W5:Y:S01]  /*10340*/  LD.E.128 R4, desc[UR40][R4.64] ;  /* 0x0000002804047980 */ /* 0x000f62000c101d00 */
[----:B------:R-:W-:-:S03]  /*10350*/  IMAD R15, R8, UR5, R9 ;  /* 0x00000005080f7c24 */ /* 0x000fc6000f8e0209 */
[----:B------:R-:W5:Y:S01]  /*10360*/  LD.E.128 R72, desc[UR40][R72.64] ;  /* 0x0000002848487980 */ /* 0x000f62000c101d00 */
[----:B------:R-:W-:Y:S01]  /*10370*/  IMAD.WIDE.U32 R8, R8, UR4, R10 ;  /* 0x0000000408087c25 */ /* 0x000fe2000f8e000a */
[--C-:B------:R-:W-:Y:S01]  /*10380*/  SHF.R.S32.HI R3, RZ, 0x1f, R13.reuse ;  /* 0x0000001fff037819 */ /* 0x100fe2000001140d */
[----:B------:R-:W-:Y:S01]  /*10390*/  ULDC.64 UR4, c[0x0][0xae0] ;  /* 0x0002b80000047ab9 */ /* 0x000fe20000000a00 */
[----:B------:R-:W5:Y:S01]  /*103a0*/  LD.E.128 R76, desc[UR40][R76.64] ;  /* 0x000000284c4c7980 */ /* 0x000f62000c101d00 */
[----:B------:R-:W-:-:S03]  /*103b0*/  IMAD.MOV R11, RZ, RZ, -R13 ;  /* 0x000000ffff0b7224 */ /* 0x000fc600078e0a0d */
[----:B------:R-:W5:Y:S01]  /*103c0*/  LD.E.128 R80, desc[UR40][R80.64] ;  /* 0x0000002850507980 */ /* 0x000f62000c101d00 */
[----:B------:R-:W-:Y:S01]  /*103d0*/  @!PT LDS RZ, [RZ] ;  /* 0x00000000fffff984 */ /* 0x000fe20000000800 */
[----:B------:R-:W-:Y:S01]  /*103e0*/  @!PT LDS RZ, [RZ] ;  /* 0x00000000fffff984 */ /* 0x000fe20000000800 */
[----:B------:R-:W-:Y:S01]  /*103f0*/  @!PT LDS RZ, [RZ] ;  /* 0x00000000fffff984 */ /* 0x000fe20000000800 */
[----:B------:R-:W-:Y:S01]  /*10400*/  @!PT LDS RZ, [RZ] ;  /* 0x00000000fffff984 */ /* 0x000fe20000000800 */
[----:B------:R0:W-:Y:S06]  /*10410*/  MEMBAR.ALL.CTA ;  /* 0x0000000000007992 */ /* 0x0001ec0000008000 */
[----:B0-----:R-:W0:Y:S01]  /*10420*/  FENCE.VIEW.ASYNC.S ;  /* 0x00000000000073c6 */ /* 0x001e220000000000 */
[----:B------:R-:W-:Y:S02]  /*10430*/  IMAD.IADD R9, R9, 0x1, R15 ;  /* 0x0000000109097824 */ /* 0x000fe400078e020f */
[----:B------:R-:W-:-:S02]  /*10440*/  IMAD R10, R3, UR4, RZ ;  /* 0x00000004030a7c24 */ /* 0x000fc4000f8e02ff */
[----:B------:R-:W-:Y:S02]  /*10450*/  IMAD R11, R158, R11, R12 ;  /* 0x0000000b9e0b7224 */ /* 0x000fe400078e020c */
[----:B------:R-:W-:-:S04]  /*10460*/  IMAD.WIDE.U32 R8, R13, UR4, R8 ;  /* 0x000000040d087c25 */ /* 0x000fc8000f8e0008 */
[----:B------:R-:W-:Y:S01]  /*10470*/  IMAD R13, R13, UR5, R10 ;  /* 0x000000050d0d7c24 */ /* 0x000fe2000f8e020a */
[----:B------:R-:W-:Y:S01]  /*10480*/  SHF.R.S32.HI R10, RZ, 0x1f, R11 ;  /* 0x0000001fff0a7819 */ /* 0x000fe2000001140b */
[----:B------:R-:W-:Y:S01]  /*10490*/  ULDC.64 UR4, c[0x0][0xad8] ;  /* 0x0002b60000047ab9 */ /* 0x000fe20000000a00 */
[----:B------:R-:W-:Y:S02]  /*104a0*/  VIADD R3, R19, 0x22820 ;  /* 0x0002282013037836 */ /* 0x000fe40000000000 */
[----:B------:R-:W-:Y:S02]  /*104b0*/  IMAD.IADD R9, R9, 0x1, R13 ;  /* 0x0000000109097824 */ /* 0x000fe400078e020d */
[----:B------:R-:W-:Y:S01]  /*104c0*/  IMAD R10, R10, UR4, RZ ;  /* 0x000000040a0a7c24 */ /* 0x000fe2000f8e02ff */
[----:B------:R-:W-:Y:S01]  /*104d0*/  PRMT R3, RZ, 0x654, R3 ;  /* 0x00000654ff037816 */ /* 0x000fe20000000003 */
[----:B------:R-:W-:-:S04]  /*104e0*/  IMAD.WIDE.U32 R8, R11, UR4, R8 ;  /* 0x000000040b087c25 */ /* 0x000fc8000f8e0008 */
[----:B------:R-:W-:Y:S01]  /*104f0*/  IMAD R21, R11, UR5, R10 ;  /* 0x000000050b157c24 */ /* 0x000fe2000f8e020a */
[----:B------:R-:W-:Y:S01]  /*10500*/  ULDC.64 UR4, c[0x0][0xa80] ;  /* 0x0002a00000047ab9 */ /* 0x000fe20000000a00 */
[----:B0-----:R0:W-:Y:S02]  /*10510*/  SYNCS.ARRIVE.TRANS64.RED.A1T0 RZ, [R3+URZ], RZ ;  /* 0x000000ff03ff79a7 */ /* 0x0011e4000810043f */
[----:B------:R-:W-:Y:S01]  /*10520*/  IMAD.IADD R21, R9, 0x1, R21 ;  /* 0x0000000109157824 */ /* 0x000fe200078e0215 */
[----:B0-----:R-:W-:Y:S01]  /*10530*/  LEA R3, P0, R8, UR4, 0x1 ;  /* 0x0000000408037c11 */ /* 0x001fe2000f8008ff */
[----:B------:R-:W-:-:S03]  /*10540*/  UMOV UR4, 0xffffffff ;  /* 0xffffffff00047882 */ /* 0x000fc60000000000 */
[----:B------:R-:W-:Y:S01]  /*10550*/  LEA.HI.X R21, R8, UR5, R21, 0x1, P0 ;  /* 0x0000000508157c11 */ /* 0x000fe200080f0c15 */
[----:B------:R-:W-:Y:S08]  /*10560*/  BRA.DIV UR4, `(.L_x_771) ;  /* 0x000000b604607947 */ /* 0x000ff0000b800000 */
[----:B------:R0:W1:Y:S04]  /*10570*/  SHFL.IDX PT, R48, R21, RZ, 0x181f ;  /* 0x00181fff15307589 */ /* 0x00006800000e0000 */
[----:B------:R0:W2:Y:S02]  /*10580*/  SHFL.IDX PT, R14, R3, RZ, 0x181f ;  /* 0x00181fff030e7589 */ /* 0x0000a400000e0000 */
.L_x_967:
[----:B------:R-:W-:Y:S01]  /*10590*/  IMAD R89, R160, 0x80, R20 ;  /* 0x00000080a0597824 */ /* 0x000fe200078e0214 */
[----:B------:R-:W-:Y:S04]  /*105a0*/  BSSY B1, `(.L_x_772) ;  /* 0x000001e000017945 */ /* 0x000fe80003800000 */
[----:B------:R-:W-:-:S13]  /*105b0*/  ISETP.GE.AND P0, PT, R89, R0, PT ;  /* 0x000000005900720c */ /* 0x000fda0003f06270 */
[----:B------:R-:W-:Y:S05]  /*105c0*/  @P0 BRA `(.L_x_773) ;  /* 0x00000000006c0947 */ /* 0x000fea0003800000 */
[C---:B------:R-:W-:Y:S01]  /*105d0*/  VIADD R15, R207.reuse, 0x40 ;  /* 0x00000040cf0f7836 */ /* 0x040fe20000000000 */
[----:B------:R-:W-:Y:S01]  /*105e0*/  ULDC UR4, c[0x0][0xac8] ;  /* 0x0002b20000047ab9 */ /* 0x000fe20000000800 */
[C---:B------:R-:W-:Y:S01]  /*105f0*/  VIADD R91, R207.reuse, 0x80 ;  /* 0x00000080cf5b7836 */ /* 0x040fe20000000000 */
[C---:B------:R-:W-:Y:S01]  /*10600*/  ISETP.GE.AND P3, PT, R207.reuse, UR4, PT ;  /* 0x00000004cf007c0c */ /* 0x040fe2000bf66270 */
[----:B------:R-:W-:Y:S01]  /*10610*/  VIADD R88, R207, 0xc0 ;  /* 0x000000c0cf587836 */ /* 0x000fe20000000000 */
[----:B------:R-:W-:Y:S01]  /*10620*/  ISETP.GE.AND P2, PT, R15, UR4, PT ;  /* 0x000000040f007c0c */ /* 0x000fe2000bf46270 */
[----:B------:R-:W-:Y:S01]  /*10630*/  VIADD R93, R207, 0x40 ;  /* 0x00000040cf5d7836 */ /* 0x000fe20000000000 */
[----:B------:R-:W-:Y:S01]  /*10640*/  ISETP.GE.AND P1, PT, R91, UR4, PT ;  /* 0x000000045b007c0c */ /* 0x000fe2000bf26270 */
[C---:B------:R-:W-:Y:S01]  /*10650*/  VIADD R92, R207.reuse, 0x80 ;  /* 0x00000080cf5c7836 */ /* 0x040fe20000000000 */
[----:B------:R-:W-:Y:S01]  /*10660*/  ISETP.GE.AND P0, PT, R88, UR4, PT ;  /* 0x0000000458007c0c */ /* 0x000fe2000bf06270 */
[----:B------:R-:W-:Y:S01]  /*10670*/  VIADD R90, R207, 0xc0 ;  /* 0x000000c0cf5a7836 */ /* 0x000fe20000000000 */
[----:B------:R-:W-:-:S02]  /*10680*/  SHF.R.S32.HI R12, RZ, 0x1f, R207 ;  /* 0x0000001fff0c7819 */ /* 0x000fc400000114cf */
[----:B------:R-:W-:Y:S02]  /*10690*/  SHF.R.S32.HI R93, RZ, 0x1f, R93 ;  /* 0x0000001fff5d7819 */ /* 0x000fe4000001145d */
[----:B------:R-:W-:Y:S02]  /*106a0*/  SHF.R.S32.HI R92, RZ, 0x1f, R92 ;  /* 0x0000001fff5c7819 */ /* 0x000fe4000001145c */
[-C--:B--2---:R-:W-:Y:S02]  /*106b0*/  @!P3 LEA R8, P5, R207, R14.reuse, 0x1 ;  /* 0x0000000ecf08b211 */ /* 0x084fe400078a08ff */
[----:B------:R-:W-:Y:S02]  /*106c0*/  @!P2 LEA R10, P4, R15, R14, 0x1 ;  /* 0x0000000e0f0aa211 */ /* 0x000fe400078808ff */
[----:B-1----:R-:W-:Y:S02]  /*106d0*/  @!P3 LEA.HI.X R9, R207, R48, R12, 0x1, P5 ;  /* 0x00000030cf09b211 */ /* 0x002fe400028f0c0c */
[----:B------:R-:W-:-:S02]  /*106e0*/  @!P1 LEA R12, P5, R91, R14, 0x1 ;  /* 0x0000000e5b0c9211 */ /* 0x000fc400078a08ff */
[----:B------:R-:W-:Y:S01]  /*106f0*/  @!P2 LEA.HI.X R11, R15, R48, R93, 0x1, P4 ;  /* 0x000000300f0ba211 */ /* 0x000fe200020f0c5d */
[----:B-----5:R3:W-:Y:S01]  /*10700*/  @!P3 ST.E.128 desc[UR40][R8.64], R4 ;  /* 0x000000040800b985 */ /* 0x0207e2000c101d28 */
[----:B------:R-:W-:Y:S02]  /*10710*/  SHF.R.S32.HI R90, RZ, 0x1f, R90 ;  /* 0x0000001fff5a7819 */ /* 0x000fe4000001145a */
[C---:B------:R-:W-:Y:S01]  /*10720*/  @!P0 LEA R14, P4, R88.reuse, R14, 0x1 ;  /* 0x0000000e580e8211 */ /* 0x040fe200078808ff */
[----:B------:R3:W-:Y:S01]  /*10730*/  @!P2 ST.E.128 desc[UR40][R10.64], R36 ;  /* 0x000000240a00a985 */ /* 0x0007e2000c101d28 */
[-C--:B------:R-:W-:Y:S02]  /*10740*/  @!P1 LEA.HI.X R13, R91, R48.reuse, R92, 0x1, P5 ;  /* 0x000000305b0d9211 */ /* 0x080fe400028f0c5c */
[----:B------:R-:W-:-:S03]  /*10750*/  @!P0 LEA.HI.X R15, R88, R48, R90, 0x1, P4 ;  /* 0x00000030580f8211 */ /* 0x000fc600020f0c5a */
[----:B------:R3:W-:Y:S04]  /*10760*/  @!P1 ST.E.128 desc[UR40][R12.64], R56 ;  /* 0x000000380c009985 */ /* 0x0007e8000c101d28 */
[----:B------:R3:W-:Y:S02]  /*10770*/  @!P0 ST.E.128 desc[UR40][R14.64], R72 ;  /* 0x000000480e008985 */ /* 0x0007e4000c101d28 */
.L_x_773:
[----:B------:R-:W-:Y:S05]  /*10780*/  BSYNC B1 ;  /* 0x0000000000017941 */ /* 0x000fea0003800000 */
.L_x_772:
[----:B------:R-:W-:-:S03]  /*10790*/  UMOV UR4, 0xffffffff ;  /* 0xffffffff00047882 */ /* 0x000fc60000000000 */
[----:B------:R-:W-:Y:S05]  /*107a0*/  BRA.DIV UR4, `(.L_x_774) ;  /* 0x000000b604047947 */ /* 0x000fea000b800000 */
[----:B------:R4:W0:Y:S04]  /*107b0*/  SHFL.IDX PT, R20, R21, 0x1, 0x181f ;  /* 0x00381f0015147f89 */ /* 0x00082800000e0000 */
[----:B--23--:R4:W2:Y:S02]  /*107c0*/  SHFL.IDX PT, R14, R3, 0x1, 0x181f ;  /* 0x00381f00030e7f89 */ /* 0x00c8a400000e0000 */
.L_x_971:
[----:B-----5:R-:W-:Y:S01]  /*107d0*/  VIADD R5, R89, 0x20 ;  /* 0x0000002059057836 */ /* 0x020fe20000000000 */
[----:B------:R-:W-:Y:S04]  /*107e0*/  BSSY B1, `(.L_x_775) ;  /* 0x000001e000017945 */ /* 0x000fe80003800000 */
[----:B------:R-:W-:-:S13]  /*107f0*/  ISETP.GE.AND P0, PT, R5, R0, PT ;  /* 0x000000000500720c */ /* 0x000fda0003f06270 */
[----:B------:R-:W-:Y:S05]  /*10800*/  @P0 BRA `(.L_x_776) ;  /* 0x00000000006c0947 */ /* 0x000fea0003800000 */
[C---:B------:R-:W-:Y:S01]  /*10810*/  VIADD R10, R207.reuse, 0x40 ;  /* 0x00000040cf0a7836 */ /* 0x040fe20000000000 */
[----:B------:R-:W-:Y:S01]  /*10820*/  ULDC UR4, c[0x0][0xac8] ;  /* 0x0002b20000047ab9 */ /* 0x000fe20000000800 */
[C---:B------:R-:W-:Y:S01]  /*10830*/  VIADD R15, R207.reuse, 0x80 ;  /* 0x00000080cf0f7836 */ /* 0x040fe20000000000 */
[C---:B------:R-:W-:Y:S01]  /*10840*/  ISETP.GE.AND P3, PT, R207.reuse, UR4, PT ;  /* 0x00000004cf007c0c */ /* 0x040fe2000bf66270 */
[C---:B------:R-:W-:Y:S01]  /*10850*/  VIADD R12, R207.reuse, 0xc0 ;  /* 0x000000c0cf0c7836 */ /* 0x040fe20000000000 */
        /* <DEDUP_REMOVED lines=9> */
[CC--:B--2---:R-:W-:Y:S02]  /*108f0*/  @!P3 LEA R4, P5, R207.reuse, R14.reuse, 0x1 ;  /* 0x0000000ecf04b211 */ /* 0x0c4fe400078a08ff */
[----:B------:R-:W-:Y:S02]  /*10900*/  @!P2 LEA R6, P4, R10, R14, 0x1 ;  /* 0x0000000e0a06a211 */ /* 0x000fe400078808ff */
[----:B0-----:R-:W-:Y:S02]  /*10910*/  @!P3 LEA.HI.X R5, R207, R20, R8, 0x1, P5 ;  /* 0x00000014cf05b211 */ /* 0x001fe400028f0c08 */
[----:B------:R-:W-:-:S02]  /*10920*/  @!P1 LEA R8, P5, R15, R14, 0x1 ;  /* 0x0000000e0f089211 */ /* 0x000fc400078a08ff */
[----:B------:R-:W-:Y:S01]  /*10930*/  @!P2 LEA.HI.X R7, R10, R20, R11, 0x1, P4 ;  /* 0x000000140a07a211 */ /* 0x000fe200020f0c0b */
[----:B------:R3:W-:Y:S01]  /*10940*/  @!P3 ST.E.128 desc[UR40][R4.64], R24 ;  /* 0x000000180400b985 */ /* 0x0007e2000c101d28 */
[----:B------:R-:W-:Y:S02]  /*10950*/  SHF.R.S32.HI R13, RZ, 0x1f, R13 ;  /* 0x0000001fff0d7819 */ /* 0x000fe4000001140d */
[C---:B------:R-:W-:Y:S01]  /*10960*/  @!P0 LEA R10, P4, R12.reuse, R14, 0x1 ;  /* 0x0000000e0c0a8211 */ /* 0x040fe200078808ff */
[----:B------:R3:W-:Y:S01]  /*10970*/  @!P2 ST.E.128 desc[UR40][R6.64], R40 ;  /* 0x000000280600a985 */ /* 0x0007e2000c101d28 */
[-C--:B------:R-:W-:Y:S02]  /*10980*/  @!P1 LEA.HI.X R9, R15, R20.reuse, R36, 0x1, P5 ;  /* 0x000000140f099211 */ /* 0x080fe400028f0c24 */
[----:B------:R-:W-:-:S03]  /*10990*/  @!P0 LEA.HI.X R11, R12, R20, R13, 0x1, P4 ;  /* 0x000000140c0b8211 */ /* 0x000fc600020f0c0d */
[----:B------:R3:W-:Y:S04]  /*109a0*/  @!P1 ST.E.128 desc[UR40][R8.64], R60 ;  /* 0x0000003c08009985 */ /* 0x0007e8000c101d28 */
[----:B------:R3:W-:Y:S02]  /*109b0*/  @!P0 ST.E.128 desc[UR40][R10.64], R76 ;  /* 0x0000004c0a008985 */ /* 0x0007e4000c101d28 */
.L_x_776:
[----:B------:R-:W-:Y:S05]  /*109c0*/  BSYNC B1 ;  /* 0x0000000000017941 */ /* 0x000fea0003800000 */
.L_x_775:
[----:B------:R-:W-:-:S03]  /*109d0*/  UMOV UR4, 0xffffffff ;  /* 0xffffffff00047882 */ /* 0x000fc60000000000 */
[----:B------:R-:W-:Y:S05]  /*109e0*/  BRA.DIV UR4, `(.L_x_777) ;  /* 0x000000b204bc7947 */ /* 0x000fea000b800000 */
[----:B0-----:R0:W0:Y:S04]  /*109f0*/  SHFL.IDX PT, R20, R21, 0x2, 0x181f ;  /* 0x00581f0015147f89 */ /* 0x00102800000e0000 */
[----:B--2---:R2:W0:Y:S02]  /*10a00*/  SHFL.IDX PT, R14, R3, 0x2, 0x181f ;  /* 0x00581f00030e7f89 */ /* 0x00442400000e0000 */
.L_x_975:
[----:B---3--:R-:W-:Y:S01]  /*10a10*/  VIADD R5, R89, 0x40 ;  /* 0x0000004059057836 */ /* 0x008fe20000000000 */
        /* <DEDUP_REMOVED lines=17> */
[CC--:B0-----:R-:W-:Y:S02]  /*10b30*/  @!P3 LEA R4, P5, R207.reuse, R14.reuse, 0x1 ;  /* 0x0000000ecf04b211 */ /* 0x0c1fe400078a08ff */
[----:B------:R-:W-:Y:S02]  /*10b40*/  @!P2 LEA R6, P4, R10, R14, 0x1 ;  /* 0x0000000e0a06a211 */ /* 0x000fe400078808ff */
[----:B------:R-:W-:Y:S02]  /*10b50*/  @!P3 LEA.HI.X R5, R207, R20, R8, 0x1, P5 ;  /* 0x00000014cf05b211 */ /* 0x000fe400028f0c08 */
        /* <DEDUP_REMOVED lines=10> */
.L_x_779:
[----:B------:R-:W-:Y:S05]  /*10c00*/  BSYNC B1 ;  /* 0x0000000000017941 */ /* 0x000fea0003800000 */
.L_x_778:
[----:B------:R-:W-:-:S03]  /*10c10*/  UMOV UR4, 0xffffffff ;  /* 0xffffffff00047882 */ /* 0x000fc60000000000 */
[----:B------:R-:W-:Y:S05]  /*10c20*/  BRA.DIV UR4, `(.L_x_780) ;  /* 0x000000b204747947 */ /* 0x000fea000b800000 */
[----:B---3--:R3:W1:Y:S04]  /*10c30*/  SHFL.IDX PT, R10, R21, 0x3, 0x181f ;  /* 0x00781f00150a7f89 */ /* 0x00866800000e0000 */
[----:B0-----:R3:W0:Y:S02]  /*10c40*/  SHFL.IDX PT, R14, R3, 0x3, 0x181f ;  /* 0x00781f00030e7f89 */ /* 0x00162400000e0000 */
.L_x_979:
[----:B--234-:R-:W-:-:S05]  /*10c50*/  VIADD R3, R89, 0x60 ;  /* 0x0000006059037836 */ /* 0x01cfca0000000000 */
        /* <DEDUP_REMOVED lines=9> */
[----:B------:R-:W-:Y:S02]  /*10cf0*/  ISETP.GE.AND P5, PT, R11, UR4, PT ;  /* 0x000000040b007c0c */ /* 0x000fe4000bfa6270 */
[----:B------:R-:W-:Y:S02]  /*10d00*/  SHF.R.S32.HI R20, RZ, 0x1f, R207 ;  /* 0x0000001fff147819 */ /* 0x000fe400000114cf */
[----:B------:R-:W-:-:S02]  /*10d10*/  SHF.R.S32.HI R15, RZ, 0x1f, R15 ;  /* 0x0000001fff0f7819 */ /* 0x000fc4000001140f */
[----:B------:R-:W-:-:S03]  /*10d20*/  SHF.R.S32.HI R12, RZ, 0x1f, R12 ;  /* 0x0000001fff0c7819 */ /* 0x000fc6000001140c */
[-C--:B0-----:R-:W-:Y:S02]  /*10d30*/  @!P3 LEA R4, P0, R207, R14.reuse, 0x1 ;  /* 0x0000000ecf04b211 */ /* 0x081fe400078008ff */
[-C--:B------:R-:W-:Y:S02]  /*10d40*/  @!P4 LEA R6, P1, R13, R14.reuse, 0x1 ;  /* 0x0000000e0d06c211 */ /* 0x080fe400078208ff */
[----:B------:R-:W-:Y:S02]  /*10d50*/  @!P5 LEA R8, P2, R11, R14, 0x1 ;  /* 0x0000000e0b08d211 */ /* 0x000fe400078408ff */
[-C--:B-1----:R-:W-:Y:S02]  /*10d60*/  @!P3 LEA.HI.X R5, R207, R10.reuse, R20, 0x1, P0 ;  /* 0x0000000acf05b211 */ /* 0x082fe400000f0c14 */
[-C--:B------:R-:W-:Y:S02]  /*10d70*/  @!P4 LEA.HI.X R7, R13, R10.reuse, R15, 0x1, P1 ;  /* 0x0000000a0d07c211 */ /* 0x080fe400008f0c0f */
[----:B------:R-:W-:Y:S01]  /*10d80*/  @!P5 LEA.HI.X R9, R11, R10, R12, 0x1, P2 ;  /* 0x0000000a0b09d211 */ /* 0x000fe200010f0c0c */
[----:B------:R0:W-:Y:S01]  /*10d90*/  @!P3 ST.E.128 desc[UR40][R4.64], R32 ;  /* 0x000000200400b985 */ /* 0x0001e2000c101d28 */
[----:B------:R-:W-:-:S03]  /*10da0*/  VIADD R11, R207, 0xc0 ;  /* 0x000000c0cf0b7836 */ /* 0x000fc60000000000 */
[----:B------:R0:W-:Y:S02]  /*10db0*/  @!P4 ST.E.128 desc[UR40][R6.64], R52 ;  /* 0x000000340600c985 */ /* 0x0001e4000c101d28 */
[----:B------:R-:W-:Y:S02]  /*10dc0*/  ISETP.GE.AND P0, PT, R11, UR4, PT ;  /* 0x000000040b007c0c */ /* 0x000fe4000bf06270 */
[----:B------:R0:W-:Y:S11]  /*10dd0*/  @!P5 ST.E.128 desc[UR40][R8.64], R68 ;  /* 0x000000440800d985 */ /* 0x0001f6000c101d28 */
[----:B------:R-:W-:Y:S05]  /*10de0*/  @P0 BRA `(.L_x_781) ;  /* 0x0000002c00940947 */ /* 0x000fea0003800000 */
[----:B------:R-:W-:Y:S01]  /*10df0*/  VIADD R12, R207, 0xc0 ;  /* 0x000000c0cf0c7836 */ /* 0x000fe20000000000 */
[----:B0-----:R-:W-:-:S04]  /*10e00*/  LEA R4, P0, R11, R14, 0x1 ;  /* 0x0000000e0b047211 */ /* 0x001fc800078008ff */
[----:B------:R-:W-:-:S04]  /*10e10*/  SHF.R.S32.HI R12, RZ, 0x1f, R12 ;  /* 0x0000001fff0c7819 */ /* 0x000fc8000001140c */
[----:B------:R-:W-:-:S05]  /*10e20*/  LEA.HI.X R5, R11, R10, R12, 0x1, P0 ;  /* 0x0000000a0b057211 */ /* 0x000fca00000f0c0c */
[----:B------:R0:W-:Y:S01]  /*10e30*/  ST.E.128 desc[UR40][R4.64], R84 ;  /* 0x0000005404007985 */ /* 0x0001e2000c101d28 */
[----:B------:R-:W-:Y:S05]  /*10e40*/  BRA `(.L_x_781) ;  /* 0x0000002c007c7947 */ /* 0x000fea0003800000 */
.L_x_770:
[----:B------:R-:W1:Y:S01]  /*10e50*/  @P1 LDC R7, c[0x0][0xbec] ;  /* 0x0002fb00ff071b82 */ /* 0x000e620000000800 */
[----:B------:R-:W-:Y:S01]  /*10e60*/  ULDC.64 UR4, c[0x0][0xb08] ;  /* 0x0002c20000047ab9 */ /* 0x000fe20000000a00 */
[----:B0-----:R-:W-:Y:S02]  /*10e70*/  IMAD.MOV.U32 R10, RZ, RZ, R48 ;  /* 0x000000ffff0a7224 */ /* 0x001fe400078e0030 */
[----:B------:R-:W-:-:S04]  /*10e80*/  IMAD R3, R3, UR4, RZ ;  /* 0x0000000403037c24 */ /* 0x000fc8000f8e02ff */
[----:B------:R-:W0:Y:S01]  /*10e90*/  @P1 LDC R6, c[0x0][0xbf0] ;  /* 0x0002fc00ff061b82 */ /* 0x000e220000000800 */
[----:B------:R-:W-:Y:S02]  /*10ea0*/  IMAD R3, R9, UR5, R3 ;  /* 0x0000000509037c24 */ /* 0x000fe4000f8e0203 */
[----:B-1----:R-:W-:-:S05]  /*10eb0*/  @P1 IMAD.HI.U32 R7, R48, R7, RZ ;  /* 0x0000000730071227 */ /* 0x002fca00078e00ff */
[----:B0-----:R-:W-:Y:S01]  /*10ec0*/  @P1 SHF.R.U32.HI R10, RZ, R6, R7 ;  /* 0x00000006ff0a1219 */ /* 0x001fe20000011607 */
[----:B------:R-:W-:Y:S01]  /*10ed0*/  IMAD.WIDE.U32 R6, R9, UR4, RZ ;  /* 0x0000000409067c25 */ /* 0x000fe2000f8e00ff */
[----:B------:R-:W-:-:S03]  /*10ee0*/  ULDC.64 UR4, c[0x0][0xb38] ;  /* 0x0002ce0000047ab9 */ /* 0x000fc60000000a00 */
[----:B------:R-:W-:Y:S01]  /*10ef0*/  IMAD.IADD R7, R7, 0x1, R3 ;  /* 0x0000000107077824 */ /* 0x000fe200078e0203 */
[----:B------:R-:W-:Y:S01]  /*10f00*/  SHF.R.S32.HI R3, RZ, 0x1f, R8 ;  /* 0x0000001fff037819 */ /* 0x000fe20000011408 */
[----:B------:R-:W-:Y:S02]  /*10f10*/  VIADD R9, R19, 0x22820 ;  /* 0x0002282013097836 */ /* 0x000fe40000000000 */
[----:B------:R-:W-:-:S03]  /*10f20*/  IMAD.WIDE.U32 R6, R201, UR4, R6 ;  /* 0x00000004c9067c25 */ /* 0x000fc6000f8e0006 */
[----:B------:R-:W-:Y:S01]  /*10f30*/  PRMT R9, RZ, 0x654, R9 ;  /* 0x00000654ff097816 */ /* 0x000fe20000000009 */
[----:B------:R-:W-:Y:S01]  /*10f40*/  IMAD R7, R201, UR5, R7 ;  /* 0x00000005c9077c24 */ /* 0x000fe2000f8e0207 */
[----:B------:R-:W-:Y:S02]  /*10f50*/  ULDC.64 UR4, c[0x0][0xb40] ;  /* 0x0002d00000047ab9 */ /* 0x000fe40000000a00 */
[----:B------:R-:W-:Y:S01]  /*10f60*/  IMAD R3, R3, UR4, RZ ;  /* 0x0000000403037c24 */ /* 0x000fe2000f8e02ff */
[----:B------:R0:W-:Y:S01]  /*10f70*/  SYNCS.ARRIVE.TRANS64.RED.A1T0 RZ, [R9+URZ], RZ ;  /* 0x000000ff09ff79a7 */ /* 0x0001e2000810043f */
[----:B------:R-:W-:-:S04]  /*10f80*/  IMAD.WIDE.U32 R6, R8, UR4, R6 ;  /* 0x0000000408067c25 */ /* 0x000fc8000f8e0006 */
[----:B------:R-:W-:Y:S01]  /*10f90*/  IMAD R3, R8, UR5, R3 ;  /* 0x0000000508037c24 */ /* 0x000fe2000f8e0203 */
[----:B------:R-:W-:Y:S01]  /*10fa0*/  ULDC.64 UR4, c[0x0][0xb48] ;  /* 0x0002d20000047ab9 */ /* 0x000fe20000000a00 */
[--C-:B------:R-:W-:Y:S02]  /*10fb0*/  SHF.R.S32.HI R8, RZ, 0x1f, R10.reuse ;  /* 0x0000001fff087819 */ /* 0x100fe4000001140a */
[----:B------:R-:W-:Y:S02]  /*10fc0*/  IMAD.IADD R7, R7, 0x1, R3 ;  /* 0x0000000107077824 */ /* 0x000fe400078e0203 */
[----:B------:R-:W-:Y:S02]  /*10fd0*/  IMAD.MOV R3, RZ, RZ, -R10 ;  /* 0x000000ffff037224 */ /* 0x000fe400078e0a0a */
[----:B------:R-:W-:-:S04]  /*10fe0*/  IMAD.WIDE.U32 R6, R159, UR4, R6 ;  /* 0x000000049f067c25 */ /* 0x000fc8000f8e0006 */
[----:B------:R-:W-:Y:S01]  /*10ff0*/  IMAD R7, R159, UR5, R7 ;  /* 0x000000059f077c24 */ /* 0x000fe2000f8e0207 */
[----:B------:R-:W-:Y:S01]  /*11000*/  ULDC.64 UR4, c[0x0][0xb30] ;  /* 0x0002cc0000047ab9 */ /* 0x000fe20000000a00 */
[----:B------:R-:W-:Y:S02]  /*11010*/  IMAD R3, R158, R3, R48 ;  /* 0x000000039e037224 */ /* 0x000fe400078e0230 */
[----:B------:R-:W-:Y:S02]  /*11020*/  IMAD R8, R8, UR4, RZ ;  /* 0x0000000408087c24 */ /* 0x000fe4000f8e02ff */
[----:B------:R-:W-:-:S04]  /*11030*/  IMAD.WIDE.U32 R6, R10, UR4, R6 ;  /* 0x000000040a067c25 */ /* 0x000fc8000f8e0006 */
[----:B------:R-:W-:Y:S01]  /*11040*/  IMAD R8, R10, UR5, R8 ;  /* 0x000000050a087c24 */ /* 0x000fe2000f8e0208 */
[----:B------:R-:W-:-:S03]  /*11050*/  ULDC.64 UR4, c[0x0][0xb28] ;  /* 0x0002ca0000047ab9 */ /* 0x000fc60000000a00 */
[----:B------:R-:W-:Y:S01]  /*11060*/  IMAD.IADD R7, R7, 0x1, R8 ;  /* 0x0000000107077824 */ /* 0x000fe200078e0208 */
[----:B------:R-:W-:Y:S01]  /*11070*/  SHF.R.S32.HI R8, RZ, 0x1f, R3 ;  /* 0x0000001fff087819 */ /* 0x000fe20000011403 */
[----:B------:R-:W-:-:S04]  /*11080*/  IMAD.WIDE.U32 R6, R3, UR4, R6 ;  /* 0x0000000403067c25 */ /* 0x000fc8000f8e0006 */
[----:B------:R-:W-:-:S04]  /*11090*/  IMAD R8, R8, UR4, RZ ;  /* 0x0000000408087c24 */ /* 0x000fc8000f8e02ff */
[----:B------:R-:W-:Y:S01]  /*110a0*/  IMAD R8, R3, UR5, R8 ;  /* 0x0000000503087c24 */ /* 0x000fe2000f8e0208 */
[----:B------:R-:W-:Y:S02]  /*110b0*/  ULDC.64 UR4, c[0x0][0xb00] ;  /* 0x0002c00000047ab9 */ /* 0x000fe40000000a00 */
[----:B------:R-:W-:Y:S01]  /*110c0*/  LEA R3, P0, R6, UR4, 0x2 ;  /* 0x0000000406037c11 */ /* 0x000fe2000f8010ff */
[----:B------:R-:W-:Y:S01]  /*110d0*/  IMAD.IADD R8, R7, 0x1, R8 ;  /* 0x0000000107087824 */ /* 0x000fe200078e0208 */
[----:B------:R-:W-:-:S04]  /*110e0*/  UMOV UR4, 0xffffffff ;  /* 0xffffffff00047882 */ /* 0x000fc80000000000 */
[----:B------:R-:W-:Y:S01]  /*110f0*/  LEA.HI.X R10, R6, UR5, R8, 0x2, P0 ;  /* 0x00000005060a7c11 */ /* 0x000fe200080f1408 */
[----:B0-----:R-:W-:Y:S06]  /*11100*/  BRA.DIV UR4, `(.L_x_782) ;  /* 0x000000ae04847947 */ /* 0x001fec000b800000 */
[----:B------:R0:W1:Y:S04]  /*11110*/  SHFL.IDX PT, R48, R10, RZ, 0x1c1f ;  /* 0x001c1fff0a307589 */ /* 0x00006800000e0000 */
[----:B------:R0:W2:Y:S02]  /*11120*/  SHFL.IDX PT, R11, R3, RZ, 0x1c1f ;  /* 0x001c1fff030b7589 */ /* 0x0000a400000e0000 */
.L_x_982:
[----:B------:R-:W-:Y:S01]  /*11130*/  ISETP.GE.AND P0, PT, R21, R0, PT ;  /* 0x000000001500720c */ /* 0x000fe20003f06270 */
[----:B------:R-:W-:-:S12]  /*11140*/  BSSY B1, `(.L_x_783) ;  /* 0x00000c3000017945 */ /* 0x000fd80003800000 */
[----:B------:R-:W-:Y:S05]  /*11150*/  @P0 BRA `(.L_x_784) ;  /* 0x0000000c00040947 */ /* 0x000fea0003800000 */
[----:B------:R-:W3:Y:S01]  /*11160*/  LDL R157, [R1+0x4c] ;  /* 0x00004c00019d7983 */ /* 0x000ee20000100800 */
[----:B------:R-:W-:-:S03]  /*11170*/  ULDC UR4, c[0x0][0xac8] ;  /* 0x0002b20000047ab9 */ /* 0x000fc60000000800 */
[----:B------:R-:W4:Y:S04]  /*11180*/  LDL R12, [R1+0xc8] ;  /* 0x0000c800010c7983 */ /* 0x000f280000100800 */
[----:B------:R-:W5:Y:S04]  /*11190*/  LDL R155, [R1+0x14c] ;  /* 0x00014c00019b7983 */ /* 0x000f680000100800 */
        /* <DEDUP_REMOVED lines=8> */
[----:B------:R-:W5:Y:S01]  /*11220*/  LDL R21, [R1+0xb0] ;  /* 0x0000b00001157983 */ /* 0x000f620000100800 */
[----:B---3--:R-:W-:-:S13]  /*11230*/  ISETP.GE.AND P0, PT, R157, UR4, PT ;  /* 0x000000049d007c0c */ /* 0x008fda000bf06270 */
[----:B--2---:R-:W-:Y:S02]  /*11240*/  @!P0 IMAD.MOV.U32 R6, RZ, RZ, R11 ;  /* 0x000000ffff068224 */ /* 0x004fe400078e000b */
[----:B-1----:R-:W-:Y:S02]  /*11250*/  @!P0 IMAD.MOV.U32 R7, RZ, RZ, R48 ;  /* 0x000000ffff078224 */ /* 0x002fe400078e0030 */
[----:B------:R-:W-:Y:S02]  /*11260*/  @!P0 IMAD.WIDE R6, R157, 0x4, R6 ;  /* 0x000000049d068825 */ /* 0x000fe400078e0206 */
[----:B------:R-:W2:Y:S04]  /*11270*/  LDL R157, [R1+0x13c] ;  /* 0x00013c00019d7983 */ /* 0x000ea80000100800 */
[----:B------:R1:W-:Y:S01]  /*11280*/  @!P0 ST.E.64 desc[UR40][R6.64], R152 ;  /* 0x0000009806008985 */ /* 0x0003e2000c101b28 */
[----:B----4-:R-:W-:-:S13]  /*11290*/  ISETP.GE.AND P0, PT, R12, UR4, PT ;  /* 0x000000040c007c0c */ /* 0x010fda000bf06270 */
[C---:B-1----:R-:W-:Y:S01]  /*112a0*/  @!P0 LEA R6, P1, R12.reuse, R11, 0x2 ;  /* 0x0000000b0c068211 */ /* 0x042fe200078210ff */
[----:B------:R-:W3:Y:S03]  /*112b0*/  LDL R153, [R1+0x134] ;  /* 0x0001340001997983 */ /* 0x000ee60000100800 */
[----:B-----5:R-:W-:Y:S01]  /*112c0*/  @!P0 LEA.HI.X R7, R12, R48, R155, 0x2, P1 ;  /* 0x000000300c078211 */ /* 0x020fe200008f149b */
[----:B------:R-:W4:Y:S04]  /*112d0*/  LDL R152, [R1+0x9c] ;  /* 0x00009c0001987983 */ /* 0x000f280000100800 */
[----:B------:R-:W5:Y:S04]  /*112e0*/  LDL R155, [R1+0x138] ;  /* 0x00013800019b7983 */ /* 0x000f680000100800 */
[----:B------:R1:W-:Y:S01]  /*112f0*/  @!P0 ST.E.64 desc[UR40][R6.64], R28 ;  /* 0x0000001c06008985 */ /* 0x0003e2000c101b28 */
[----:B------:R-:W-:-:S02]  /*11300*/  ISETP.GE.AND P0, PT, R8, UR4, PT ;  /* 0x0000000408007c0c */ /* 0x000fc4000bf06270 */
[----:B------:R-:W-:Y:S01]  /*11310*/  ISETP.GE.AND P1, PT, R13, UR4, PT ;  /* 0x000000040d007c0c */ /* 0x000fe2000bf26270 */
[----:B------:R-:W3:Y:S10]  /*11320*/  LDL R12, [R1+0xac] ;  /* 0x0000ac00010c7983 */ /* 0x000ef40000100800 */
[C---:B-1----:R-:W-:Y:S01]  /*11330*/  @!P0 LEA R6, P2, R8.reuse, R11, 0x2 ;  /* 0x0000000b08068211 */ /* 0x042fe200078410ff */
[----:B------:R-:W4:Y:S03]  /*11340*/  LDL R29, [R1+0xa4] ;  /* 0x0000a400011d7983 */ /* 0x000f260000100800 */
[----:B------:R-:W-:Y:S01]  /*11350*/  @!P0 LEA.HI.X R7, R8, R48, R158, 0x2, P2 ;  /* 0x0000003008078211 */ /* 0x000fe200010f149e */
[----:B------:R-:W4:Y:S04]  /*11360*/  LDL R28, [R1+0x124] ;  /* 0x00012400011c7983 */ /* 0x000f280000100800 */
[----:B------:R1:W-:Y:S01]  /*11370*/  @!P0 ST.E.64 desc[UR40][R6.64], R32 ;  /* 0x0000002006008985 */ /* 0x0003e2000c101b28 */
[----:B------:R-:W-:-:S03]  /*11380*/  ISETP.GE.AND P0, PT, R9, UR4, PT ;  /* 0x0000000409007c0c */ /* 0x000fc6000bf06270 */
[----:B------:R-:W4:Y:S01]  /*11390*/  LDL R8, [R1+0xa8] ;  /* 0x0000a80001087983 */ /* 0x000f220000100800 */
[----:B-1----:R-:W-:-:S03]  /*113a0*/  @!P1 LEA R6, P2, R13, R11, 0x2 ;  /* 0x0000000b0d069211 */ /* 0x002fc600078410ff */
[----:B------:R-:W4:Y:S01]  /*113b0*/  LDL R32, [R1+0x90] ;  /* 0x0000900001207983 */ /* 0x000f220000100800 */
[----:B------:R-:W-:-:S03]  /*113c0*/  @!P1 LEA.HI.X R7, R13, R48, R15, 0x2, P2 ;  /* 0x000000300d079211 */ /* 0x000fc600010f140f */
[----:B------:R-:W4:Y:S04]  /*113d0*/  LDL R33, [R1+0x8c] ;  /* 0x00008c0001217983 */ /* 0x000f280000100800 */
        /* <DEDUP_REMOVED lines=13> */
[----:B------:R-:W4:Y:S04]  /*114b0*/  LDL R41, [R1+0x120] ;  /* 0x0001200001297983 */ /* 0x000f280000100800 */
[----:B------:R-:W4:Y:S01]  /*114c0*/  LDL R40, [R1+0x118] ;  /* 0x0001180001287983 */ /* 0x000f220000100800 */
[----:B--2---:R-:W-:-:S05]  /*114d0*/  @!P1 LEA.HI.X R7, R156, R48, R157, 0x2, P2 ;  /* 0x000000309c079211 */ /* 0x004fca00010f149d */
[----:B------:R1:W-:Y:S02]  /*114e0*/  @!P1 ST.E.64 desc[UR40][R6.64], R44 ;  /* 0x0000002c06009985 */ /* 0x0003e4000c101b28 */
[C---:B-1----:R-:W-:Y:S02]  /*114f0*/  @!P0 LEA R6, P2, R154.reuse, R11, 0x2 ;  /* 0x0000000b9a068211 */ /* 0x042fe400078410ff */
[----:B------:R-:W2:Y:S04]  /*11500*/  LDL R45, [R1+0x70] ;  /* 0x00007000012d7983 */ /* 0x000ea80000100800 */
[----:B------:R-:W2:Y:S01]  /*11510*/  LDL R44, [R1+0xec] ;  /* 0x0000ec00012c7983 */ /* 0x000ea20000100800 */
[----:B-----5:R-:W-:-:S05]  /*11520*/  @!P0 LEA.HI.X R7, R154, R48, R155, 0x2, P2 ;  /* 0x000000309a078211 */ /* 0x020fca00010f149b */
[----:B------:R1:W-:Y:S04]  /*11530*/  @!P0 ST.E.64 desc[UR40][R6.64], R24 ;  /* 0x0000001806008985 */ /* 0x0003e8000c101b28 */
[----:B-1----:R-:W5:Y:S04]  /*11540*/  LDL R25, [R1+0x11c] ;  /* 0x00011c0001197983 */ /* 0x002f680000100800 */
[----:B------:R-:W2:Y:S01]  /*11550*/  LDL R24, [R1+0x114] ;  /* 0x0001140001187983 */ /* 0x000ea20000100800 */
[----:B------:R-:W-:Y:S02]  /*11560*/  ISETP.GE.AND P1, PT, R21, UR4, PT ;  /* 0x0000000415007c0c */ /* 0x000fe4000bf26270 */
[----:B---3--:R-:W-:-:S11]  /*11570*/  ISETP.GE.AND P0, PT, R12, UR4, PT ;  /* 0x000000040c007c0c */ /* 0x008fd6000bf06270 */
[----:B------:R-:W-:-:S04]  /*11580*/  @!P1 LEA R6, P2, R21, R11, 0x2 ;  /* 0x0000000b15069211 */ /* 0x000fc800078410ff */
[-C--:B------:R-:W-:Y:S02]  /*11590*/  @!P1 LEA.HI.X R7, R21, R48.reuse, R153, 0x2, P2 ;  /* 0x0000003015079211 */ /* 0x080fe400010f1499 */
[----:B----4-:R-:W-:Y:S01]  /*115a0*/  ISETP.GE.AND P3, PT, R29, UR4, PT ;  /* 0x000000041d007c0c */ /* 0x010fe2000bf66270 */
[----:B------:R-:W3:Y:S04]  /*115b0*/  LDL R21, [R1+0x84] ;  /* 0x0000840001157983 */ /* 0x000ee80000100800 */
[----:B------:R1:W-:Y:S01]  /*115c0*/  @!P1 ST.E.64 desc[UR40][R6.64], R52 ;  /* 0x0000003406009985 */ /* 0x0003e2000c101b28 */
[----:B------:R-:W-:Y:S02]  /*115d0*/  ISETP.GE.AND P1, PT, R8, UR4, PT ;  /* 0x0000000408007c0c */ /* 0x000fe4000bf26270 */
[C---:B-1----:R-:W-:Y:S01]  /*115e0*/  @!P0 LEA R6, P2, R12.reuse, R11, 0x2 ;  /* 0x0000000b0c068211 */ /* 0x042fe200078410ff */
[----:B------:R-:W4:Y:S03]  /*115f0*/  LDL R53, [R1+0x74] ;  /* 0x0000740001357983 */ /* 0x000f260000100800 */
[----:B------:R-:W-:Y:S01]  /*11600*/  @!P0 LEA.HI.X R7, R12, R48, R13, 0x2, P2 ;  /* 0x000000300c078211 */ /* 0x000fe200010f140d */
[----:B------:R-:W4:Y:S04]  /*11610*/  LDL R52, [R1+0xf4] ;  /* 0x0000f40001347983 */ /* 0x000f280000100800 */
[----:B------:R-:W3:Y:S04]  /*11620*/  LDL R12, [R1+0x88] ;  /* 0x00008800010c7983 */ /* 0x000ee80000100800 */
[----:B------:R1:W-:Y:S01]  /*11630*/  @!P0 ST.E.64 desc[UR40][R6.64], R56 ;  /* 0x0000003806008985 */ /* 0x0003e2000c101b28 */
[----:B------:R-:W-:-:S03]  /*11640*/  ISETP.GE.AND P2, PT, R15, UR4, PT ;  /* 0x000000040f007c0c */ /* 0x000fc6000bf46270 */
[----:B------:R-:W4:Y:S01]  /*11650*/  LDL R13, [R1+0x80] ;  /* 0x00008000010d7983 */ /* 0x000f220000100800 */
[----:B-1----:R-:W-:-:S03]  /*11660*/  @!P1 LEA R6, P0, R8, R11, 0x2 ;  /* 0x0000000b08069211 */ /* 0x002fc600078010ff */
[----:B------:R-:W4:Y:S01]  /*11670*/  LDL R56, [R1+0xf8] ;  /* 0x0000f80001387983 */ /* 0x000f220000100800 */
[----:B------:R-:W-:-:S05]  /*11680*/  @!P1 LEA.HI.X R7, R8, R48, R9, 0x2, P0 ;  /* 0x0000003008079211 */ /* 0x000fca00000f1409 */
[----:B------:R1:W-:Y:S01]  /*11690*/  @!P1 ST.E.64 desc[UR40][R6.64], R60 ;  /* 0x0000003c06009985 */ /* 0x0003e2000c101b28 */
[----:B------:R-:W-:Y:S02]  /*116a0*/  ISETP.GE.AND P1, PT, R14, UR4, PT ;  /* 0x000000040e007c0c */ /* 0x000fe4000bf26270 */
[-C--:B------:R-:W-:Y:S02]  /*116b0*/  @!P2 LEA R8, P5, R15, R11.reuse, 0x2 ;  /* 0x0000000b0f08a211 */ /* 0x080fe400078a10ff */
[----:B-1----:R-:W-:-:S04]  /*116c0*/  @!P3 LEA R6, P4, R29, R11, 0x2 ;  /* 0x0000000b1d06b211 */ /* 0x002fc800078810ff */
[-C--:B------:R-:W-:Y:S02]  /*116d0*/  @!P3 LEA.HI.X R7, R29, R48.reuse, R36, 0x2, P4 ;  /* 0x000000301d07b211 */ /* 0x080fe400020f1424 */
[----:B------:R-:W4:Y:S01]  /*116e0*/  LDL R29, [R1+0x10c] ;  /* 0x00010c00011d7983 */ /* 0x000f220000100800 */
[----:B------:R-:W-:-:S03]  /*116f0*/  @!P2 LEA.HI.X R9, R15, R48, R28, 0x2, P5 ;  /* 0x000000300f09a211 */ /* 0x000fc600028f141c */
[----:B------:R-:W4:Y:S01]  /*11700*/  LDL R36, [R1+0x110] ;  /* 0x0001100001247983 */ /* 0x000f220000100800 */
[----:B------:R-:W-:-:S03]  /*11710*/  ISETP.GE.AND P0, PT, R152, UR4, PT ;  /* 0x0000000498007c0c */ /* 0x000fc6000bf06270 */
[----:B------:R-:W-:Y:S04]  /*11720*/  @!P3 ST.E.64 desc[UR40][R6.64], R64 ;  /* 0x000000400600b985 */ /* 0x000fe8000c101b28 */
[----:B------:R1:W-:Y:S01]  /*11730*/  @!P2 ST.E.64 desc[UR40][R8.64], R68 ;  /* 0x000000440800a985 */ /* 0x0003e2000c101b28 */
[----:B------:R-:W-:-:S03]  /*11740*/  ISETP.GE.AND P2, PT, R32, UR4, PT ;  /* 0x0000000420007c0c */ /* 0x000fc6000bf46270 */
[----:B------:R-:W4:Y:S04]  /*11750*/  LDL R28, [R1+0x7c] ;  /* 0x00007c00011c7983 */ /* 0x000f280000100800 */
[----:B------:R-:W4:Y:S01]  /*11760*/  LDL R15, [R1+0x78] ;  /* 0x00007800010f7983 */ /* 0x000f220000100800 */
[-C--:B-1----:R-:W-:Y:S02]  /*11770*/  @!P1 LEA R8, P5, R14, R11.reuse, 0x2 ;  /* 0x0000000b0e089211 */ /* 0x082fe400078a10ff */
[----:B------:R-:W-:-:S04]  /*11780*/  @!P0 LEA R6, P4, R152, R11, 0x2 ;  /* 0x0000000b98068211 */ /* 0x000fc800078810ff */
[-C--:B------:R-:W-:Y:S02]  /*11790*/  @!P0 LEA.HI.X R7, R152, R48.reuse, R41, 0x2, P4 ;  /* 0x0000003098078211 */ /* 0x080fe400020f1429 */
[----:B------:R-:W-:Y:S01]  /*117a0*/  ISETP.GE.AND P3, PT, R37, UR4, PT ;  /* 0x0000000425007c0c */ /* 0x000fe2000bf66270 */
[----:B------:R-:W4:Y:S04]  /*117b0*/  LDL R41, [R1+0x68] ;  /* 0x0000680001297983 */ /* 0x000f280000100800 */
[----:B------:R-:W-:Y:S01]  /*117c0*/  @!P0 ST.E.64 desc[UR40][R6.64], R72 ;  /* 0x0000004806008985 */ /* 0x000fe2000c101b28 */
[----:B-----5:R-:W-:-:S03]  /*117d0*/  @!P1 LEA.HI.X R9, R14, R48, R25, 0x2, P5 ;  /* 0x000000300e099211 */ /* 0x020fc600028f1419 */
[----:B------:R-:W5:Y:S04]  /*117e0*/  LDL R14, [R1+0x104] ;  /* 0x00010400010e7983 */ /* 0x000f680000100800 */
[----:B------:R-:W5:Y:S04]  /*117f0*/  LDL R25, [R1+0x108] ;  /* 0x0001080001197983 */ /* 0x000f680000100800 */
[----:B------:R1:W-:Y:S02]  /*11800*/  @!P1 ST.E.64 desc[UR40][R8.64], R76 ;  /* 0x0000004c08009985 */ /* 0x0003e4000c101b28 */
[----:B-1----:R-:W-:-:S04]  /*11810*/  @!P2 LEA R8, P5, R32, R11, 0x2 ;  /* 0x0000000b2008a211 */ /* 0x002fc800078a10ff */
[-C--:B--2---:R-:W-:Y:S02]  /*11820*/  @!P2 LEA.HI.X R9, R32, R48.reuse, R24, 0x2, P5 ;  /* 0x000000302009a211 */ /* 0x084fe400028f1418 */
[----:B------:R-:W2:Y:S04]  /*11830*/  LDL R32, [R1+0x100] ;  /* 0x0001000001207983 */ /* 0x000ea80000100800 */
[----:B------:R-:W2:Y:S01]  /*11840*/  LDL R24, [R1+0xfc] ;  /* 0x0000fc0001187983 */ /* 0x000ea20000100800 */
[----:B------:R-:W-:Y:S02]  /*11850*/  @!P3 LEA R6, P4, R37, R11, 0x2 ;  /* 0x0000000b2506b211 */ /* 0x000fe400078810ff */
[----:B------:R-:W-:Y:S02]  /*11860*/  ISETP.GE.AND P0, PT, R33, UR4, PT ;  /* 0x0000000421007c0c */ /* 0x000fe4000bf06270 */
[----:B------:R-:W-:-:S02]  /*11870*/  @!P3 LEA.HI.X R7, R37, R48, R40, 0x2, P4 ;  /* 0x000000302507b211 */ /* 0x000fc400020f1428 */
[----:B------:R-:W2:Y:S01]  /*11880*/  LDL R37, [R1+0x64] ;  /* 0x0000640001257983 */ /* 0x000ea20000100800 */
[----:B---3--:R-:W-:-:S03]  /*11890*/  ISETP.GE.AND P1, PT, R12, UR4, PT ;  /* 0x000000040c007c0c */ /* 0x008fc6000bf26270 */
[----:B------:R-:W-:Y:S04]  /*118a0*/  @!P3 ST.E.64 desc[UR40][R6.64], R80 ;  /* 0x000000500600b985 */ /* 0x000fe8000c101b28 */
[----:B------:R1:W-:Y:S01]  /*118b0*/  @!P2 ST.E.64 desc[UR40][R8.64], R84 ;  /* 0x000000540800a985 */ /* 0x0003e2000c101b28 */
[----:B----4-:R-:W-:-:S03]  /*118c0*/  ISETP.GE.AND P2, PT, R13, UR4, PT ;  /* 0x000000040d007c0c */ /* 0x010fc6000bf46270 */
[----:B------:R-:W3:Y:S02]  /*118d0*/  LDL R40, [R1+0xe8] ;  /* 0x0000e80001287983 */ /* 0x000ee40000100800 */
[CC--:B-1----:R-:W-:Y:S02]  /*118e0*/  @!P1 LEA R8, P5, R12.reuse, R11.reuse, 0x2 ;  /* 0x0000000b0c089211 */ /* 0x0c2fe400078a10ff */
[----:B------:R-:W-:Y:S02]  /*118f0*/  @!P0 LEA R6, P4, R33, R11, 0x2 ;  /* 0x0000000b21068211 */ /* 0x000fe400078810ff */
[----:B------:R-:W-:Y:S02]  /*11900*/  ISETP.GE.AND P3, PT, R21, UR4, PT ;  /* 0x0000000415007c0c */ /* 0x000fe4000bf66270 */
[-C--:B------:R-:W-:Y:S02]  /*11910*/  @!P1 LEA.HI.X R9, R12, R48.reuse, R29, 0x2, P5 ;  /* 0x000000300c099211 */ /* 0x080fe400028f141d */
[----:B------:R-:W4:Y:S01]  /*11920*/  LDL R12, [R1+0x6c] ;  /* 0x00006c00010c7983 */ /* 0x000f220000100800 */
[----:B------:R-:W-:-:S03]  /*11930*/  @!P0 LEA.HI.X R7, R33, R48, R36, 0x2, P4 ;  /* 0x0000003021078211 */ /* 0x000fc600020f1424 */
[----:B------:R-:W3:Y:S04]  /*11940*/  LDL R33, [R1+0x60] ;  /* 0x0000600001217983 */ /* 0x000ee80000100800 */
[----:B------:R-:W-:Y:S04]  /*11950*/  @!P0 ST.E.64 desc[UR40][R6.64], R88 ;  /* 0x0000005806008985 */ /* 0x000fe8000c101b28 */
[----:B------:R1:W-:Y:S01]  /*11960*/  @!P1 ST.E.64 desc[UR40][R8.64], R92 ;  /* 0x0000005c08009985 */ /* 0x0003e2000c101b28 */
[----:B------:R-:W-:-:S03]  /*11970*/  ISETP.GE.AND P0, PT, R28, UR4, PT ;  /* 0x000000041c007c0c */ /* 0x000fc6000bf06270 */
[----:B------:R-:W3:Y:S04]  /*11980*/  LDL R29, [R1+0x5c] ;  /* 0x00005c00011d7983 */ /* 0x000ee80000100800 */
[----:B------:R-:W3:Y:S01]  /*11990*/  LDL R36, [R1+0xe4] ;  /* 0x0000e40001247983 */ /* 0x000ee20000100800 */
[-C--:B-1----:R-:W-:Y:S02]  /*119a0*/  @!P2 LEA R8, P5, R13, R11.reuse, 0x2 ;  /* 0x0000000b0d08a211 */ /* 0x082fe400078a10ff */
[----:B------:R-:W-:Y:S02]  /*119b0*/  @!P3 LEA R6, P4, R21, R11, 0x2 ;  /* 0x0000000b1506b211 */ /* 0x000fe400078810ff */
[----:B------:R-:W-:Y:S02]  /*119c0*/  ISETP.GE.AND P1, PT, R15, UR4, PT ;  /* 0x000000040f007c0c */ /* 0x000fe4000bf26270 */
[----:B-----5:R-:W-:-:S02]  /*119d0*/  @!P2 LEA.HI.X R9, R13, R48, R14, 0x2, P5 ;  /* 0x000000300d09a211 */ /* 0x020fc400028f140e */
[----:B------:R-:W5:Y:S04]  /*119e0*/  LDL R13, [R1+0xf0] ;  /* 0x0000f000010d7983 */ /* 0x000f680000100800 */
[----:B------:R-:W5:Y:S01]  /*119f0*/  LDL R14, [R1+0x58] ;  /* 0x00005800010e7983 */ /* 0x000f620000100800 */
[----:B------:R-:W-:-:S03]  /*11a00*/  @!P3 LEA.HI.X R7, R21, R48, R25, 0x2, P4 ;  /* 0x000000301507b211 */ /* 0x000fc600020f1419 */
[----:B------:R-:W5:Y:S04]  /*11a10*/  LDL R25, [R1+0x54] ;  /* 0x0000540001197983 */ /* 0x000f680000100800 */
[----:B------:R-:W5:Y:S04]  /*11a20*/  LDL R21, [R1+0x50] ;  /* 0x0000500001157983 */ /* 0x000f680000100800 */
[----:B------:R1:W-:Y:S04]  /*11a30*/  @!P3 ST.E.64 desc[UR40][R6.64], R96 ;  /* 0x000000600600b985 */ /* 0x0003e8000c101b28 */
[----:B------:R0:W-:Y:S01]  /*11a40*/  @!P2 ST.E.64 desc[UR40][R8.64], R100 ;  /* 0x000000640800a985 */ /* 0x0001e2000c101b28 */
[----:B-1----:R-:W-:-:S02]  /*11a50*/  @!P0 LEA R6, P5, R28, R11, 0x2 ;  /* 0x0000000b1c068211 */ /* 0x002fc400078a10ff */
[C---:B0-----:R-:W-:Y:S02]  /*11a60*/  @!P1 LEA R8, P2, R15.reuse, R11, 0x2 ;  /* 0x0000000b0f089211 */ /* 0x041fe400078410ff */
[-C--:B--2---:R-:W-:Y:S02]  /*11a70*/  @!P0 LEA.HI.X R7, R28, R48.reuse, R32, 0x2, P5 ;  /* 0x000000301c078211 */ /* 0x084fe400028f1420 */
[----:B------:R-:W-:Y:S01]  /*11a80*/  @!P1 LEA.HI.X R9, R15, R48, R24, 0x2, P2 ;  /* 0x000000300f099211 */ /* 0x000fe200010f1418 */
[----:B------:R-:W2:Y:S04]  /*11a90*/  LDL R32, [R1+0xe0] ;  /* 0x0000e00001207983 */ /* 0x000ea80000100800 */
[----:B------:R-:W2:Y:S04]  /*11aa0*/  LDL R15, [R1+0xdc] ;  /* 0x0000dc00010f7983 */ /* 0x000ea80000100800 */
[----:B------:R-:W2:Y:S04]  /*11ab0*/  LDL R28, [R1+0xd8] ;  /* 0x0000d800011c7983 */ /* 0x000ea80000100800 */
[----:B------:R-:W2:Y:S01]  /*11ac0*/  LDL R24, [R1+0xd4] ;  /* 0x0000d40001187983 */ /* 0x000ea20000100800 */
[----:B------:R-:W-:-:S02]  /*11ad0*/  ISETP.GE.AND P3, PT, R53, UR4, PT ;  /* 0x0000000435007c0c */ /* 0x000fc4000bf66270 */
[----:B------:R-:W-:Y:S01]  /*11ae0*/  ISETP.GE.AND P4, PT, R45, UR4, PT ;  /* 0x000000042d007c0c */ /* 0x000fe2000bf86270 */
[----:B------:R0:W-:Y:S04]  /*11af0*/  @!P0 ST.E.64 desc[UR40][R6.64], R104 ;  /* 0x0000006806008985 */ /* 0x0001e8000c101b28 */
[----:B------:R1:W-:Y:S01]  /*11b00*/  @!P1 ST.E.64 desc[UR40][R8.64], R108 ;  /* 0x0000006c08009985 */ /* 0x0003e2000c101b28 */
[----:B------:R-:W-:-:S05]  /*11b10*/  ISETP.GE.AND P1, PT, R41, UR4, PT ;  /* 0x0000000429007c0c */ /* 0x000fca000bf26270 */
[-C--:B0-----:R-:W-:Y:S02]  /*11b20*/  @!P3 LEA R6, P0, R53, R11.reuse, 0x2 ;  /* 0x0000000b3506b211 */ /* 0x081fe400078010ff */
[----:B-1----:R-:W-:Y:S02]  /*11b30*/  @!P4 LEA R8, P5, R45, R11, 0x2 ;  /* 0x0000000b2d08c211 */ /* 0x002fe400078a10ff */
[-C--:B------:R-:W-:Y:S02]  /*11b40*/  @!P3 LEA.HI.X R7, R53, R48.reuse, R56, 0x2, P0 ;  /* 0x000000303507b211 */ /* 0x080fe400000f1438 */
[----:B------:R-:W-:Y:S02]  /*11b50*/  ISETP.GE.AND P0, PT, R37, UR4, PT ;  /* 0x0000000425007c0c */ /* 0x000fe4000bf06270 */
[----:B------:R-:W-:Y:S01]  /*11b60*/  @!P4 LEA.HI.X R9, R45, R48, R52, 0x2, P5 ;  /* 0x000000302d09c211 */ /* 0x000fe200028f1434 */
[----:B------:R-:W-:Y:S04]  /*11b70*/  @!P3 ST.E.64 desc[UR40][R6.64], R112 ;  /* 0x000000700600b985 */ /* 0x000fe8000c101b28 */
[----:B------:R0:W-:Y:S01]  /*11b80*/  @!P4 ST.E.64 desc[UR40][R8.64], R116 ;  /* 0x000000740800c985 */ /* 0x0001e2000c101b28 */
[----:B----4-:R-:W-:-:S02]  /*11b90*/  ISETP.GE.AND P2, PT, R12, UR4, PT ;  /* 0x000000040c007c0c */ /* 0x010fc4000bf46270 */
[----:B---3--:R-:W-:Y:S02]  /*11ba0*/  ISETP.GE.AND P4, PT, R33, UR4, PT ;  /* 0x0000000421007c0c */ /* 0x008fe4000bf86270 */
[----:B0-----:R-:W-:-:S09]  /*11bb0*/  @!P1 LEA R8, P5, R41, R11, 0x2 ;  /* 0x0000000b29089211 */ /* 0x001fd200078a10ff */
[CC--:B------:R-:W-:Y:S02]  /*11bc0*/  @!P2 LEA R6, P3, R12.reuse, R11.reuse, 0x2 ;  /* 0x0000000b0c06a211 */ /* 0x0c0fe400078610ff */
[-C--:B------:R-:W-:Y:S02]  /*11bd0*/  @!P1 LEA.HI.X R9, R41, R48.reuse, R44, 0x2, P5 ;  /* 0x0000003029099211 */ /* 0x080fe400028f142c */
[----:B-----5:R-:W-:Y:S02]  /*11be0*/  @!P2 LEA.HI.X R7, R12, R48, R13, 0x2, P3 ;  /* 0x000000300c07a211 */ /* 0x020fe400018f140d */
[----:B------:R-:W-:-:S03]  /*11bf0*/  @!P0 LEA R12, P3, R37, R11, 0x2 ;  /* 0x0000000b250c8211 */ /* 0x000fc600078610ff */
[----:B------:R0:W-:Y:S01]  /*11c00*/  @!P2 ST.E.64 desc[UR40][R6.64], R120 ;  /* 0x000000780600a985 */ /* 0x0001e2000c101b28 */
[----:B------:R-:W-:Y:S02]  /*11c10*/  ISETP.GE.AND P2, PT, R29, UR4, PT ;  /* 0x000000041d007c0c */ /* 0x000fe4000bf46270 */
[----:B------:R-:W-:Y:S02]  /*11c20*/  @!P0 LEA.HI.X R13, R37, R48, R40, 0x2, P3 ;  /* 0x00000030250d8211 */ /* 0x000fe400018f1428 */
[----:B------:R-:W-:Y:S01]  /*11c30*/  ISETP.GE.AND P3, PT, R14, UR4, PT ;  /* 0x000000040e007c0c */ /* 0x000fe2000bf66270 */
[----:B------:R1:W-:Y:S01]  /*11c40*/  @!P1 ST.E.64 desc[UR40][R8.64], R124 ;  /* 0x0000007c08009985 */ /* 0x0003e2000c101b28 */
[----:B------:R-:W-:-:S03]  /*11c50*/  ISETP.GE.AND P1, PT, R25, UR4, PT ;  /* 0x0000000419007c0c */ /* 0x000fc6000bf26270 */
[----:B------:R3:W-:Y:S01]  /*11c60*/  @!P0 ST.E.64 desc[UR40][R12.64], R128 ;  /* 0x000000800c008985 */ /* 0x0007e2000c101b28 */
[----:B------:R-:W-:Y:S02]  /*11c70*/  ISETP.GE.AND P0, PT, R21, UR4, PT ;  /* 0x0000000415007c0c */ /* 0x000fe4000bf06270 */
[----:B0-----:R-:W-:-:S04]  /*11c80*/  @!P4 LEA R6, P5, R33, R11, 0x2 ;  /* 0x0000000b2106c211 */ /* 0x001fc800078a10ff */
[----:B------:R-:W-:Y:S02]  /*11c90*/  @!P4 LEA.HI.X R7, R33, R48, R36, 0x2, P5 ;  /* 0x000000302107c211 */ /* 0x000fe400028f1424 */
[----:B-1----:R-:W-:-:S03]  /*11ca0*/  @!P2 LEA R8, P5, R29, R11, 0x2 ;  /* 0x0000000b1d08a211 */ /* 0x002fc600078a10ff */
[----:B------:R0:W-:Y:S01]  /*11cb0*/  @!P4 ST.E.64 desc[UR40][R6.64], R132 ;  /* 0x000000840600c985 */ /* 0x0001e2000c101b28 */
[CC--:B---3--:R-:W-:Y:S02]  /*11cc0*/  @!P3 LEA R12, P4, R14.reuse, R11.reuse, 0x2 ;  /* 0x0000000b0e0cb211 */ /* 0x0c8fe400078810ff */
[-C--:B--2---:R-:W-:Y:S02]  /*11cd0*/  @!P2 LEA.HI.X R9, R29, R48.reuse, R32, 0x2, P5 ;  /* 0x000000301d09a211 */ /* 0x084fe400028f1420 */
[-C--:B0-----:R-:W-:Y:S02]  /*11ce0*/  @!P1 LEA R6, P5, R25, R11.reuse, 0x2 ;  /* 0x0000000b19069211 */ /* 0x081fe400078a10ff */
[-C--:B------:R-:W-:Y:S02]  /*11cf0*/  @!P3 LEA.HI.X R13, R14, R48.reuse, R15, 0x2, P4 ;  /* 0x000000300e0db211 */ /* 0x080fe400020f140f */
[----:B------:R-:W-:Y:S02]  /*11d00*/  @!P0 LEA R14, P4, R21, R11, 0x2 ;  /* 0x0000000b150e8211 */ /* 0x000fe400078810ff */
[-C--:B------:R-:W-:Y:S01]  /*11d10*/  @!P1 LEA.HI.X R7, R25, R48.reuse, R28, 0x2, P5 ;  /* 0x0000003019079211 */ /* 0x080fe200028f141c */
[----:B------:R3:W-:Y:S01]  /*11d20*/  @!P2 ST.E.64 desc[UR40][R8.64], R136 ;  /* 0x000000880800a985 */ /* 0x0007e2000c101b28 */
[----:B------:R-:W-:-:S03]  /*11d30*/  @!P0 LEA.HI.X R15, R21, R48, R24, 0x2, P4 ;  /* 0x00000030150f8211 */ /* 0x000fc600020f1418 */
[----:B------:R3:W-:Y:S04]  /*11d40*/  @!P3 ST.E.64 desc[UR40][R12.64], R140 ;  /* 0x0000008c0c00b985 */ /* 0x0007e8000c101b28 */
[----:B------:R3:W-:Y:S04]  /*11d50*/  @!P1 ST.E.64 desc[UR40][R6.64], R144 ;  /* 0x0000009006009985 */ /* 0x0007e8000c101b28 */
[----:B------:R3:W-:Y:S02]  /*11d60*/  @!P0 ST.E.64 desc[UR40][R14.64], R148 ;  /* 0x000000940e008985 */ /* 0x0007e4000c101b28 */
.L_x_784:
[----:B------:R-:W-:Y:S05]  /*11d70*/  BSYNC B1 ;  /* 0x0000000000017941 */ /* 0x000fea0003800000 */
.L_x_783:
[----:B------:R-:W-:-:S03]  /*11d80*/  UMOV UR4, 0xffffffff ;  /* 0xffffffff00047882 */ /* 0x000fc60000000000 */
[----:B------:R-:W-:Y:S05]  /*11d90*/  BRA.DIV UR4, `(.L_x_785) ;  /* 0x000000a204987947 */ /* 0x000fea000b800000 */
[----:B0-----:R-:W0:Y:S04]  /*11da0*/  SHFL.IDX PT, R10, R10, 0x1, 0x1c1f ;  /* 0x003c1f000a0a7f89 */ /* 0x001e2800000e0000 */
[----:B------:R-:W4:Y:S02]  /*11db0*/  SHFL.IDX PT, R3, R3, 0x1, 0x1c1f ;  /* 0x003c1f0003037f89 */ /* 0x000f2400000e0000 */
.L_x_986:
[----:B------:R-:W-:-:S13]  /*11dc0*/  ISETP.GE.AND P0, PT, R20, R0, PT ;  /* 0x000000001400720c */ /* 0x000fda0003f06270 */
[----:B------:R-:W-:Y:S05]  /*11dd0*/  @P0 BRA `(.L_x_781) ;  /* 0x0000001c00980947 */ /* 0x000fea0003800000 */
[----:B------:R-:W5:Y:S01]  /*11de0*/  LDL R60, [R1+0x4c] ;  /* 0x00004c00013c7983 */ /* 0x000f620000100800 */
[----:B------:R-:W-:-:S03]  /*11df0*/  ULDC UR4, c[0x0][0xac8] ;  /* 0x0002b20000047ab9 */ /* 0x000fc60000000800 */
[----:B------:R-:W4:Y:S04]  /*11e00*/  LDL R73, [R1+0xc8] ;  /* 0x0000c80001497983 */ /* 0x000f280000100800 */
[----:B------:R-:W4:Y:S04]  /*11e10*/  LDL R52, [R1+0x84] ;  /* 0x0000840001347983 */ /* 0x000f280000100800 */
[----:B------:R-:W4:Y:S04]  /*11e20*/  LDL R41, [R1+0x78] ;  /* 0x0000780001297983 */ /* 0x000f280000100800 */
[----:B------:R-:W4:Y:S04]  /*11e30*/  LDL R36, [R1+0x70] ;  /* 0x0000700001247983 */ /* 0x000f280000100800 */
[----:B---3--:R-:W3:Y:S04]  /*11e40*/  LDL R7, [R1+0x7c] ;  /* 0x00007c0001077983 */ /* 0x008ee80000100800 */
[----:B------:R-:W3:Y:S04]  /*11e50*/  LDL R6, [R1+0xec] ;  /* 0x0000ec0001067983 */ /* 0x000ee80000100800 */
        /* <DEDUP_REMOVED lines=19> */
[----:B-1----:R-:W3:Y:S04]  /*11f90*/  LDL R48, [R1+0xf8] ;  /* 0x0000f80001307983 */ /* 0x002ee80000100800 */
        /* <DEDUP_REMOVED lines=10> */
[----:B--2---:R-:W2:Y:S01]  /*12040*/  LDL R11, [R1+0x50] ;  /* 0x00005000010b7983 */ /* 0x004ea20000100800 */
[----:B-----5:R-:W-:-:S02]  /*12050*/  ISETP.GE.AND P2, PT, R60, UR4, PT ;  /* 0x000000043c007c0c */ /* 0x020fc4000bf46270 */
[----:B----4-:R-:W-:Y:S01]  /*12060*/  ISETP.GE.AND P3, PT, R73, UR4, PT ;  /* 0x0000000449007c0c */ /* 0x010fe2000bf66270 */
[----:B------:R-:W-:Y:S02]  /*12070*/  IMAD.MOV.U32 R57, RZ, RZ, R52 ;  /* 0x000000ffff397224 */ /* 0x000fe400078e0034 */
[----:B------:R-:W-:Y:S02]  /*12080*/  IMAD.MOV.U32 R52, RZ, RZ, R41 ;  /* 0x000000ffff347224 */ /* 0x000fe400078e0029 */
[----:B------:R-:W-:Y:S02]  /*12090*/  IMAD.MOV.U32 R41, RZ, RZ, R36 ;  /* 0x000000ffff297224 */ /* 0x000fe400078e0024 */
[----:B---3--:R-:W-:-:S04]  /*120a0*/  IMAD.MOV.U32 R56, RZ, RZ, R7 ;  /* 0x000000ffff387224 */ /* 0x008fc800078e0007 */
[----:B0-----:R-:W-:Y:S02]  /*120b0*/  @!P2 IMAD.MOV.U32 R7, RZ, RZ, R10 ;  /* 0x000000ffff07a224 */ /* 0x001fe400078e000a */
[----:B------:R-:W-:Y:S02]  /*120c0*/  IMAD.MOV.U32 R36, RZ, RZ, R6 ;  /* 0x000000ffff247224 */ /* 0x000fe400078e0006 */
[----:B------:R-:W-:-:S04]  /*120d0*/  @!P2 IMAD.MOV.U32 R6, RZ, RZ, R3 ;  /* 0x000000ffff06a224 */ /* 0x000fc800078e0003 */
[----:B------:R-:W-:-:S04]  /*120e0*/  @!P2 IMAD.WIDE R6, R60, 0x4, R6 ;  /* 0x000000043c06a825 */ /* 0x000fc800078e0206 */
[----:B------:R-:W-:Y:S02]  /*120f0*/  IMAD.MOV.U32 R60, RZ, RZ, R57 ;  /* 0x000000ffff3c7224 */ /* 0x000fe400078e0039 */
[----:B------:R-:W-:Y:S01]  /*12100*/  IMAD.MOV.U32 R57, RZ, RZ, R8 ;  /* 0x000000ffff397224 */ /* 0x000fe200078e0008 */
[C---:B------:R-:W-:Y:S01]  /*12110*/  @!P3 LEA R8, P4, R73.reuse, R3, 0x2 ;  /* 0x000000034908b211 */ /* 0x040fe200078810ff */
[----:B------:R-:W-:Y:S02]  /*12120*/  IMAD.MOV.U32 R61, RZ, RZ, R25 ;  /* 0x000000ffff3d7224 */ /* 0x000fe400078e0019 */
[----:B------:R-:W-:Y:S02]  /*12130*/  IMAD.MOV.U32 R25, RZ, RZ, R15 ;  /* 0x000000ffff197224 */ /* 0x000fe400078e000f */
[----:B------:R-:W-:Y:S01]  /*12140*/  IMAD.MOV.U32 R15, RZ, RZ, R9 ;  /* 0x000000ffff0f7224 */ /* 0x000fe200078e0009 */
[----:B------:R-:W-:Y:S02]  /*12150*/  @!P3 LEA.HI.X R9, R73, R10, R85, 0x2, P4 ;  /* 0x0000000a4909b211 */ /* 0x000fe400020f1455 */
[----:B------:R-:W3:Y:S01]  /*12160*/  LDL R85, [R1+0x144] ;  /* 0x0001440001557983 */ /* 0x000ee20000100800 */
[----:B------:R-:W-:-:S03]  /*12170*/  ISETP.GE.AND P0, PT, R76, UR4, PT ;  /* 0x000000044c007c0c */ /* 0x000fc6000bf06270 */
[----:B------:R-:W4:Y:S04]  /*12180*/  LDL R73, [R1+0x140] ;  /* 0x0001400001497983 */ /* 0x000f280000100800 */
[----:B------:R-:W-:Y:S04]  /*12190*/  @!P2 ST.E.64 desc[UR40][R6.64], R26 ;  /* 0x0000001a0600a985 */ /* 0x000fe8000c101b28 */
[----:B------:R0:W-:Y:S02]  /*121a0*/  @!P3 ST.E.64 desc[UR40][R8.64], R30 ;  /* 0x0000001e0800b985 */ /* 0x0001e4000c101b28 */
[----:B0-----:R-:W-:-:S02]  /*121b0*/  @!P0 LEA R8, P4, R76, R3, 0x2 ;  /* 0x000000034c088211 */ /* 0x001fc400078810ff */
[----:B------:R-:W-:Y:S02]  /*121c0*/  ISETP.GE.AND P1, PT, R64, UR4, PT ;  /* 0x0000000440007c0c */ /* 0x000fe4000bf26270 */
[----:B---3--:R-:W-:Y:S02]  /*121d0*/  @!P0 LEA.HI.X R9, R76, R10, R85, 0x2, P4 ;  /* 0x0000000a4c098211 */ /* 0x008fe400020f1455 */
[----:B------:R-:W3:Y:S01]  /*121e0*/  LDL R85, [R1+0x13c] ;  /* 0x00013c0001557983 */ /* 0x000ee20000100800 */
[----:B------:R-:W-:-:S08]  /*121f0*/  ISETP.GE.AND P2, PT, R69, UR4, PT ;  /* 0x0000000445007c0c */ /* 0x000fd0000bf46270 */
[CC--:B------:R-:W-:Y:S01]  /*12200*/  @!P1 LEA R6, P5, R64.reuse, R3.reuse, 0x2 ;  /* 0x0000000340069211 */ /* 0x0c0fe200078a10ff */
[----:B------:R-:W5:Y:S03]  /*12210*/  LDL R76, [R1+0x98] ;  /* 0x00009800014c7983 */ /* 0x000f660000100800 */
[----:B------:R-:W-:Y:S02]  /*12220*/  @!P1 LEA.HI.X R7, R64, R10, R72, 0x2, P5 ;  /* 0x0000000a40079211 */ /* 0x000fe400028f1448 */
[----:B------:R-:W-:Y:S01]  /*12230*/  ISETP.GE.AND P3, PT, R81, UR4, PT ;  /* 0x0000000451007c0c */ /* 0x000fe2000bf66270 */
[----:B------:R-:W2:Y:S04]  /*12240*/  LDL R72, [R1+0x9c] ;  /* 0x00009c0001487983 */ /* 0x000ea80000100800 */
[----:B------:R0:W-:Y:S04]  /*12250*/  @!P1 ST.E.64 desc[UR40][R6.64], R34 ;  /* 0x0000002206009985 */ /* 0x0001e8000c101b28 */
[----:B------:R1:W-:Y:S01]  /*12260*/  @!P0 ST.E.64 desc[UR40][R8.64], R38 ;  /* 0x0000002608008985 */ /* 0x0003e2000c101b28 */
[----:B0-----:R-:W-:-:S04]  /*12270*/  @!P2 LEA R6, P5, R69, R3, 0x2 ;  /* 0x000000034506a211 */ /* 0x001fc800078a10ff */
[----:B----4-:R-:W-:Y:S02]  /*12280*/  @!P2 LEA.HI.X R7, R69, R10, R73, 0x2, P5 ;  /* 0x0000000a4507a211 */ /* 0x010fe400028f1449 */
[----:B------:R-:W4:Y:S01]  /*12290*/  LDL R73, [R1+0x138] ;  /* 0x0001380001497983 */ /* 0x000f220000100800 */
[----:B-1----:R-:W-:Y:S02]  /*122a0*/  @!P3 LEA R8, P4, R81, R3, 0x2 ;  /* 0x000000035108b211 */ /* 0x002fe400078810ff */
[----:B------:R-:W-:Y:S01]  /*122b0*/  ISETP.GE.AND P1, PT, R65, UR4, PT ;  /* 0x0000000441007c0c */ /* 0x000fe2000bf26270 */
[----:B------:R-:W-:Y:S01]  /*122c0*/  IMAD.MOV.U32 R64, RZ, RZ, R60 ;  /* 0x000000ffff407224 */ /* 0x000fe200078e003c */
[----:B------:R0:W-:Y:S01]  /*122d0*/  @!P2 ST.E.64 desc[UR40][R6.64], R42 ;  /* 0x0000002a0600a985 */ /* 0x0001e2000c101b28 */
[----:B------:R-:W-:-:S03]  /*122e0*/  ISETP.GE.AND P0, PT, R84, UR4, PT ;  /* 0x0000000454007c0c */ /* 0x000fc6000bf06270 */
[----:B------:R-:W5:Y:S01]  /*122f0*/  LDL R69, [R1+0x94] ;  /* 0x0000940001457983 */ /* 0x000f620000100800 */
[----:B---3--:R-:W-:-:S03]  /*12300*/  @!P3 LEA.HI.X R9, R81, R10, R85, 0x2, P4 ;  /* 0x0000000a5109b211 */ /* 0x008fc600020f1455 */
[----:B------:R-:W3:Y:S04]  /*12310*/  LDL R60, [R1+0xa0] ;  /* 0x0000a000013c7983 */ /* 0x000ee80000100800 */
[----:B------:R-:W2:Y:S01]  /*12320*/  LDL R81, [R1+0x130] ;  /* 0x0001300001517983 */ /* 0x000ea20000100800 */
[----:B------:R-:W-:Y:S02]  /*12330*/  ISETP.GE.AND P2, PT, R77, UR4, PT ;  /* 0x000000044d007c0c */ /* 0x000fe4000bf46270 */
[C---:B0-----:R-:W-:Y:S01]  /*12340*/  @!P1 LEA R6, P5, R65.reuse, R3, 0x2 ;  /* 0x0000000341069211 */ /* 0x041fe200078a10ff */
[----:B------:R-:W5:Y:S04]  /*12350*/  LDL R85, [R1+0x134] ;  /* 0x0001340001557983 */ /* 0x000f680000100800 */
[----:B------:R0:W-:Y:S01]  /*12360*/  @!P3 ST.E.64 desc[UR40][R8.64], R46 ;  /* 0x0000002e0800b985 */ /* 0x0001e2000c101b28 */
[----:B----4-:R-:W-:-:S02]  /*12370*/  @!P1 LEA.HI.X R7, R65, R10, R73, 0x2, P5 ;  /* 0x0000000a41079211 */ /* 0x010fc400028f1449 */
[----:B0-----:R-:W-:Y:S02]  /*12380*/  @!P0 LEA R8, P4, R84, R3, 0x2 ;  /* 0x0000000354088211 */ /* 0x001fe400078810ff */
[----:B------:R-:W-:Y:S01]  /*12390*/  ISETP.GE.AND P3, PT, R80, UR4, PT ;  /* 0x0000000450007c0c */ /* 0x000fe2000bf66270 */
[----:B------:R0:W-:Y:S01]  /*123a0*/  @!P1 ST.E.64 desc[UR40][R6.64], R4 ;  /* 0x0000000406009985 */ /* 0x0001e2000c101b28 */
[----:B------:R-:W-:-:S03]  /*123b0*/  IMAD.MOV.U32 R65, RZ, RZ, R61 ;  /* 0x000000ffff417224 */ /* 0x000fc600078e003d */
[----:B------:R-:W4:Y:S01]  /*123c0*/  LDL R73, [R1+0x90] ;  /* 0x0000900001497983 */ /* 0x000f220000100800 */
[----:B0-----:R-:W-:-:S03]  /*123d0*/  @!P2 LEA R4, P5, R77, R3, 0x2 ;  /* 0x000000034d04a211 */ /* 0x001fc600078a10ff */
[----:B------:R-:W4:Y:S01]  /*123e0*/  LDL R61, [R1+0x8c] ;  /* 0x00008c00013d7983 */ /* 0x000f220000100800 */
[----:B--2---:R-:W-:-:S03]  /*123f0*/  @!P2 LEA.HI.X R5, R77, R10, R81, 0x2, P5 ;  /* 0x0000000a4d05a211 */ /* 0x004fc600028f1451 */
[----:B------:R-:W2:Y:S01]  /*12400*/  LDL R77, [R1+0x128] ;  /* 0x00012800014d7983 */ /* 0x000ea20000100800 */
[----:B------:R-:W-:Y:S02]  /*12410*/  ISETP.GE.AND P1, PT, R68, UR4, PT ;  /* 0x0000000444007c0c */ /* 0x000fe4000bf26270 */
[----:B-----5:R-:W-:Y:S01]  /*12420*/  @!P0 LEA.HI.X R9, R84, R10, R85, 0x2, P4 ;  /* 0x0000000a54098211 */ /* 0x020fe200020f1455 */
[----:B------:R-:W5:Y:S04]  /*12430*/  LDL R81, [R1+0x12c] ;  /* 0x00012c0001517983 */ /* 0x000f680000100800 */
[----:B------:R-:W-:Y:S04]  /*12440*/  @!P0 ST.E.64 desc[UR40][R8.64], R54 ;  /* 0x0000003608008985 */ /* 0x000fe8000c101b28 */
[----:B------:R0:W-:Y:S02]  /*12450*/  @!P2 ST.E.64 desc[UR40][R4.64], R58 ;  /* 0x0000003a0400a985 */ /* 0x0001e4000c101b28 */
[----:B0-----:R-:W-:-:S04]  /*12460*/  @!P1 LEA R4, P5, R68, R3, 0x2 ;  /* 0x0000000344049211 */ /* 0x001fc800078a10ff */
[-C--:B--2---:R-:W-:Y:S02]  /*12470*/  @!P1 LEA.HI.X R5, R68, R10.reuse, R77, 0x2, P5 ;  /* 0x0000000a44059211 */ /* 0x084fe400028f144d */
[----:B------:R-:W2:Y:S01]  /*12480*/  LDL R77, [R1+0x120] ;  /* 0x00012000014d7983 */ /* 0x000ea20000100800 */
[----:B------:R-:W-:Y:S02]  /*12490*/  ISETP.GE.AND P2, PT, R72, UR4, PT ;  /* 0x0000000448007c0c */ /* 0x000fe4000bf46270 */
[CC--:B------:R-:W-:Y:S01]  /*124a0*/  @!P3 LEA R6, P4, R80.reuse, R3.reuse, 0x2 ;  /* 0x000000035006b211 */ /* 0x0c0fe200078810ff */
[----:B------:R-:W4:Y:S03]  /*124b0*/  LDL R68, [R1+0x88] ;  /* 0x0000880001447983 */ /* 0x000f260000100800 */
[----:B-----5:R-:W-:Y:S02]  /*124c0*/  @!P3 LEA.HI.X R7, R80, R10, R81, 0x2, P4 ;  /* 0x0000000a5007b211 */ /* 0x020fe400020f1451 */
[----:B------:R-:W5:Y:S04]  /*124d0*/  LDL R80, [R1+0x124] ;  /* 0x0001240001507983 */ /* 0x000f680000100800 */
[----:B------:R-:W-:Y:S04]  /*124e0*/  @!P3 ST.E.64 desc[UR40][R6.64], R62 ;  /* 0x0000003e0600b985 */ /* 0x000fe8000c101b28 */
[----:B------:R0:W-:Y:S02]  /*124f0*/  @!P1 ST.E.64 desc[UR40][R4.64], R66 ;  /* 0x0000004204009985 */ /* 0x0001e4000c101b28 */
[----:B0-----:R-:W-:-:S04]  /*12500*/  @!P2 LEA R4, P5, R72, R3, 0x2 ;  /* 0x000000034804a211 */ /* 0x001fc800078a10ff */
[----:B--2---:R-:W-:Y:S02]  /*12510*/  @!P2 LEA.HI.X R5, R72, R10, R77, 0x2, P5 ;  /* 0x0000000a4805a211 */ /* 0x004fe400028f144d */
[----:B------:R-:W2:Y:S01]  /*12520*/  LDL R72, [R1+0x118] ;  /* 0x0001180001487983 */ /* 0x000ea20000100800 */
[----:B---3--:R-:W-:-:S03]  /*12530*/  ISETP.GE.AND P0, PT, R60, UR4, PT ;  /* 0x000000043c007c0c */ /* 0x008fc6000bf06270 */
[----:B------:R-:W3:Y:S01]  /*12540*/  LDL R77, [R1+0x11c] ;  /* 0x00011c00014d7983 */ /* 0x000ee20000100800 */
[----:B------:R-:W-:-:S09]  /*12550*/  ISETP.GE.AND P1, PT, R69, UR4, PT ;  /* 0x0000000445007c0c */ /* 0x000fd2000bf26270 */
[----:B------:R-:W-:-:S04]  /*12560*/  @!P0 LEA R6, P4, R60, R3, 0x2 ;  /* 0x000000033c068211 */ /* 0x000fc800078810ff */
[----:B-----5:R-:W-:Y:S02]  /*12570*/  @!P0 LEA.HI.X R7, R60, R10, R80, 0x2, P4 ;  /* 0x0000000a3c078211 */ /* 0x020fe400020f1450 */
[----:B------:R-:W-:Y:S01]  /*12580*/  ISETP.GE.AND P3, PT, R76, UR4, PT ;  /* 0x000000044c007c0c */ /* 0x000fe2000bf66270 */
[----:B------:R-:W5:Y:S04]  /*12590*/  LDL R60, [R1+0x80] ;  /* 0x00008000013c7983 */ /* 0x000f680000100800 */
[----:B------:R-:W-:Y:S04]  /*125a0*/  @!P0 ST.E.64 desc[UR40][R6.64], R70 ;  /* 0x0000004606008985 */ /* 0x000fe8000c101b28 */
[----:B------:R0:W-:Y:S02]  /*125b0*/  @!P2 ST.E.64 desc[UR40][R4.64], R74 ;  /* 0x0000004a0400a985 */ /* 0x0001e4000c101b28 */
[----:B0-----:R-:W-:-:S04]  /*125c0*/  @!P1 LEA R4, P5, R69, R3, 0x2 ;  /* 0x0000000345049211 */ /* 0x001fc800078a10ff */
[-C--:B--2---:R-:W-:Y:S02]  /*125d0*/  @!P1 LEA.HI.X R5, R69, R10.reuse, R72, 0x2, P5 ;  /* 0x0000000a45059211 */ /* 0x084fe400028f1448 */
[----:B------:R-:W2:Y:S01]  /*125e0*/  LDL R72, [R1+0x110] ;  /* 0x0001100001487983 */ /* 0x000ea20000100800 */
[C---:B------:R-:W-:Y:S02]  /*125f0*/  @!P3 LEA R6, P4, R76.reuse, R3, 0x2 ;  /* 0x000000034c06b211 */ /* 0x040fe400078810ff */
[----:B----4-:R-:W-:Y:S01]  /*12600*/  ISETP.GE.AND P2, PT, R61, UR4, PT ;  /* 0x000000043d007c0c */ /* 0x010fe2000bf46270 */
[----:B------:R-:W4:Y:S01]  /*12610*/  LDL R69, [R1+0x10c] ;  /* 0x00010c0001457983 */ /* 0x000f220000100800 */
[----:B---3--:R-:W-:-:S03]  /*12620*/  @!P3 LEA.HI.X R7, R76, R10, R77, 0x2, P4 ;  /* 0x0000000a4c07b211 */ /* 0x008fc600020f144d */
[----:B------:R-:W3:Y:S04]  /*12630*/  LDL R76, [R1+0x114] ;  /* 0x00011400014c7983 */ /* 0x000ee80000100800 */
[----:B------:R-:W-:Y:S04]  /*12640*/  @!P3 ST.E.64 desc[UR40][R6.64], R78 ;  /* 0x0000004e0600b985 */ /* 0x000fe8000c101b28 */
[----:B------:R0:W-:Y:S02]  /*12650*/  @!P1 ST.E.64 desc[UR40][R4.64], R82 ;  /* 0x0000005204009985 */ /* 0x0001e4000c101b28 */
[----:B0-----:R-:W-:-:S02]  /*12660*/  @!P2 LEA R4, P5, R61, R3, 0x2 ;  /* 0x000000033d04a211 */ /* 0x001fc400078a10ff */
[----:B------:R-:W-:Y:S02]  /*12670*/  ISETP.GE.AND P0, PT, R73, UR4, PT ;  /* 0x0000000449007c0c */ /* 0x000fe4000bf06270 */
[----:B--2---:R-:W-:Y:S02]  /*12680*/  @!P2 LEA.HI.X R5, R61, R10, R72, 0x2, P5 ;  /* 0x0000000a3d05a211 */ /* 0x004fe400028f1448 */
[----:B------:R-:W2:Y:S01]  /*12690*/  LDL R61, [R1+0x104] ;  /* 0x00010400013d7983 */ /* 0x000ea20000100800 */
[----:B------:R-:W-:-:S08]  /*126a0*/  ISETP.GE.AND P3, PT, R68, UR4, PT ;  /* 0x0000000444007c0c */ /* 0x000fd0000bf66270 */
[C---:B------:R-:W-:Y:S02]  /*126b0*/  @!P0 LEA R6, P4, R73.reuse, R3, 0x2 ;  /* 0x0000000349068211 */ /* 0x040fe400078810ff */
[----:B------:R-:W-:Y:S02]  /*126c0*/  ISETP.GE.AND P1, PT, R64, UR4, PT ;  /* 0x0000000440007c0c */ /* 0x000fe4000bf26270 */
[----:B---3--:R-:W-:-:S05]  /*126d0*/  @!P0 LEA.HI.X R7, R73, R10, R76, 0x2, P4 ;  /* 0x0000000a49078211 */ /* 0x008fca00020f144c */
[----:B------:R0:W-:Y:S01]  /*126e0*/  @!P0 ST.E.64 desc[UR40][R6.64], R86 ;  /* 0x0000005606008985 */ /* 0x0001e2000c101b28 */
[----:B-----5:R-:W-:-:S03]  /*126f0*/  ISETP.GE.AND P0, PT, R60, UR4, PT ;  /* 0x000000043c007c0c */ /* 0x020fc6000bf06270 */
[----:B------:R1:W-:Y:S01]  /*12700*/  @!P2 ST.E.64 desc[UR40][R4.64], R90 ;  /* 0x0000005a0400a985 */ /* 0x0003e2000c101b28 */
[----:B------:R-:W-:Y:S02]  /*12710*/  ISETP.GE.AND P2, PT, R56, UR4, PT ;  /* 0x0000000438007c0c */ /* 0x000fe4000bf46270 */
[-C--:B0-----:R-:W-:Y:S02]  /*12720*/  @!P3 LEA R6, P4, R68, R3.reuse, 0x2 ;  /* 0x000000034406b211 */ /* 0x081fe400078810ff */
[----:B-1----:R-:W-:Y:S02]  /*12730*/  @!P1 LEA R4, P5, R64, R3, 0x2 ;  /* 0x0000000340049211 */ /* 0x002fe400078a10ff */
[-C--:B----4-:R-:W-:Y:S02]  /*12740*/  @!P3 LEA.HI.X R7, R68, R10.reuse, R69, 0x2, P4 ;  /* 0x0000000a4407b211 */ /* 0x090fe400020f1445 */
[----:B------:R-:W-:Y:S02]  /*12750*/  @!P1 LEA.HI.X R5, R64, R10, R65, 0x2, P5 ;  /* 0x0000000a40059211 */ /* 0x000fe400028f1441 */
[----:B------:R-:W-:Y:S01]  /*12760*/  ISETP.GE.AND P4, PT, R52, UR4, PT ;  /* 0x0000000434007c0c */ /* 0x000fe2000bf86270 */
[----:B------:R0:W-:Y:S01]  /*12770*/  @!P3 ST.E.64 desc[UR40][R6.64], R94 ;  /* 0x0000005e0600b985 */ /* 0x0001e2000c101b28 */
[----:B------:R-:W-:-:S03]  /*12780*/  ISETP.GE.AND P3, PT, R45, UR4, PT ;  /* 0x000000042d007c0c */ /* 0x000fc6000bf66270 */
[----:B------:R1:W-:Y:S01]  /*12790*/  @!P1 ST.E.64 desc[UR40][R4.64], R98 ;  /* 0x0000006204009985 */ /* 0x0003e2000c101b28 */
[-C--:B0-----:R-:W-:Y:S02]  /*127a0*/  @!P0 LEA R6, P5, R60, R3.reuse, 0x2 ;  /* 0x000000033c068211 */ /* 0x081fe400078a10ff */
[----:B-1----:R-:W-:-:S04]  /*127b0*/  @!P2 LEA R4, P1, R56, R3, 0x2 ;  /* 0x000000033804a211 */ /* 0x002fc800078210ff */
[-C--:B------:R-:W-:Y:S02]  /*127c0*/  @!P2 LEA.HI.X R5, R56, R10.reuse, R57, 0x2, P1 ;  /* 0x0000000a3805a211 */ /* 0x080fe400008f1439 */
[----:B------:R-:W-:Y:S02]  /*127d0*/  ISETP.GE.AND P1, PT, R41, UR4, PT ;  /* 0x0000000429007c0c */ /* 0x000fe4000bf26270 */
[----:B--2---:R-:W-:-:S05]  /*127e0*/  @!P0 LEA.HI.X R7, R60, R10, R61, 0x2, P5 ;  /* 0x0000000a3c078211 */ /* 0x004fca00028f143d */
[----:B------:R0:W-:Y:S04]  /*127f0*/  @!P0 ST.E.64 desc[UR40][R6.64], R102 ;  /* 0x0000006606008985 */ /* 0x0001e8000c101b28 */
[----:B------:R1:W-:Y:S01]  /*12800*/  @!P2 ST.E.64 desc[UR40][R4.64], R106 ;  /* 0x0000006a0400a985 */ /* 0x0003e2000c101b28 */
[----:B------:R-:W-:Y:S02]  /*12810*/  ISETP.GE.AND P2, PT, R37, UR4, PT ;  /* 0x0000000425007c0c */ /* 0x000fe4000bf46270 */
[CC--:B0-----:R-:W-:Y:S02]  /*12820*/  @!P4 LEA R6, P0, R52.reuse, R3.reuse, 0x2 ;  /* 0x000000033406c211 */ /* 0x0c1fe400078010ff */
[----:B-1----:R-:W-:Y:S02]  /*12830*/  @!P3 LEA R4, P5, R45, R3, 0x2 ;  /* 0x000000032d04b211 */ /* 0x002fe400078a10ff */
[----:B------:R-:W-:-:S02]  /*12840*/  @!P4 LEA.HI.X R7, R52, R10, R53, 0x2, P0 ;  /* 0x0000000a3407c211 */ /* 0x000fc400000f1435 */
[----:B------:R-:W-:Y:S02]  /*12850*/  ISETP.GE.AND P0, PT, R33, UR4, PT ;  /* 0x0000000421007c0c */ /* 0x000fe4000bf06270 */
[----:B------:R-:W-:Y:S01]  /*12860*/  @!P3 LEA.HI.X R5, R45, R10, R48, 0x2, P5 ;  /* 0x0000000a2d05b211 */ /* 0x000fe200028f1430 */
[----:B------:R0:W-:Y:S04]  /*12870*/  @!P4 ST.E.64 desc[UR40][R6.64], R110 ;  /* 0x0000006e0600c985 */ /* 0x0001e8000c101b28 */
[----:B------:R1:W-:Y:S01]  /*12880*/  @!P3 ST.E.64 desc[UR40][R4.64], R114 ;  /* 0x000000720400b985 */ /* 0x0003e2000c101b28 */
[----:B------:R-:W-:Y:S02]  /*12890*/  ISETP.GE.AND P3, PT, R29, UR4, PT ;  /* 0x000000041d007c0c */ /* 0x000fe4000bf66270 */
[----:B0-----:R-:W-:-:S02]  /*128a0*/  @!P1 LEA R6, P4, R41, R3, 0x2 ;  /* 0x0000000329069211 */ /* 0x001fc400078810ff */
[-C--:B-1----:R-:W-:Y:S02]  /*128b0*/  @!P2 LEA R4, P5, R37, R3.reuse, 0x2 ;  /* 0x000000032504a211 */ /* 0x082fe400078a10ff */
[-C--:B------:R-:W-:Y:S02]  /*128c0*/  @!P1 LEA.HI.X R7, R41, R10.reuse, R44, 0x2, P4 ;  /* 0x0000000a29079211 */ /* 0x080fe400020f142c */
[----:B------:R-:W-:Y:S02]  /*128d0*/  @!P0 LEA R8, P4, R33, R3, 0x2 ;  /* 0x0000000321088211 */ /* 0x000fe400078810ff */
[-C--:B------:R-:W-:Y:S01]  /*128e0*/  @!P2 LEA.HI.X R5, R37, R10.reuse, R40, 0x2, P5 ;  /* 0x0000000a2505a211 */ /* 0x080fe200028f1428 */
[----:B------:R-:W-:Y:S01]  /*128f0*/  @!P1 ST.E.64 desc[UR40][R6.64], R118 ;  /* 0x0000007606009985 */ /* 0x000fe2000c101b28 */
[----:B------:R-:W-:Y:S02]  /*12900*/  ISETP.GE.AND P1, PT, R25, UR4, PT ;  /* 0x0000000419007c0c */ /* 0x000fe4000bf26270 */
[----:B------:R-:W-:-:S02]  /*12910*/  @!P0 LEA.HI.X R9, R33, R10, R36, 0x2, P4 ;  /* 0x0000000a21098211 */ /* 0x000fc400020f1424 */
[----:B------:R-:W-:Y:S01]  /*12920*/  ISETP.GE.AND P4, PT, R12, UR4, PT ;  /* 0x000000040c007c0c */ /* 0x000fe2000bf86270 */
[----:B------:R0:W-:Y:S01]  /*12930*/  @!P2 ST.E.64 desc[UR40][R4.64], R122 ;  /* 0x0000007a0400a985 */ /* 0x0001e2000c101b28 */
[----:B------:R-:W-:-:S03]  /*12940*/  ISETP.GE.AND P2, PT, R21, UR4, PT ;  /* 0x0000000415007c0c */ /* 0x000fc6000bf46270 */
[----:B------:R1:W-:Y:S01]  /*12950*/  @!P0 ST.E.64 desc[UR40][R8.64], R126 ;  /* 0x0000007e08008985 */ /* 0x0003e2000c101b28 */
[----:B------:R-:W-:Y:S02]  /*12960*/  ISETP.GE.AND P0, PT, R14, UR4, PT ;  /* 0x000000040e007c0c */ /* 0x000fe4000bf06270 */
[----:B0-----:R-:W-:-:S04]  /*12970*/  @!P3 LEA R4, P5, R29, R3, 0x2 ;  /* 0x000000031d04b211 */ /* 0x001fc800078a10ff */
[----:B------:R-:W-:Y:S02]  /*12980*/  @!P3 LEA.HI.X R5, R29, R10, R32, 0x2, P5 ;  /* 0x0000000a1d05b211 */ /* 0x000fe400028f1420 */
[----:B------:R-:W-:-:S03]  /*12990*/  @!P1 LEA R6, P5, R25, R3, 0x2 ;  /* 0x0000000319069211 */ /* 0x000fc600078a10ff */
[----:B------:R0:W-:Y:S01]  /*129a0*/  @!P3 ST.E.64 desc[UR40][R4.64], R130 ;  /* 0x000000820400b985 */ /* 0x0001e2000c101b28 */
[----:B------:R-:W-:Y:S02]  /*129b0*/  @!P1 LEA.HI.X R7, R25, R10, R28, 0x2, P5 ;  /* 0x0000000a19079211 */ /* 0x000fe400028f141c */
[-C--:B-1----:R-:W-:Y:S02]  /*129c0*/  @!P2 LEA R8, P5, R21, R3.reuse, 0x2 ;  /* 0x000000031508a211 */ /* 0x082fe400078a10ff */
[----:B0-----:R-:W-:-:S04]  /*129d0*/  @!P4 LEA R4, P3, R12, R3, 0x2 ;  /* 0x000000030c04c211 */ /* 0x001fc800078610ff */
[-C--:B------:R-:W-:Y:S02]  /*129e0*/  @!P4 LEA.HI.X R5, R12, R10.reuse, R13, 0x2, P3 ;  /* 0x0000000a0c05c211 */ /* 0x080fe400018f140d */
[C---:B------:R-:W-:Y:S02]  /*129f0*/  @!P0 LEA R12, P3, R14.reuse, R3, 0x2 ;  /* 0x000000030e0c8211 */ /* 0x040fe400078610ff */
[-C--:B------:R-:W-:Y:S02]  /*12a00*/  @!P2 LEA.HI.X R9, R21, R10.reuse, R24, 0x2, P5 ;  /* 0x0000000a1509a211 */ /* 0x080fe400028f1418 */
[----:B------:R-:W-:Y:S01]  /*12a10*/  @!P0 LEA.HI.X R13, R14, R10, R15, 0x2, P3 ;  /* 0x0000000a0e0d8211 */ /* 0x000fe200018f140f */
[----:B------:R0:W-:Y:S04]  /*12a20*/  @!P1 ST.E.64 desc[UR40][R6.64], R134 ;  /* 0x0000008606009985 */ /* 0x0001e8000c101b28 */
[----:B------:R0:W-:Y:S04]  /*12a30*/  @!P4 ST.E.64 desc[UR40][R4.64], R138 ;  /* 0x0000008a0400c985 */ /* 0x0001e8000c101b28 */
[----:B------:R0:W-:Y:S04]  /*12a40*/  @!P2 ST.E.64 desc[UR40][R8.64], R142 ;  /* 0x0000008e0800a985 */ /* 0x0001e8000c101b28 */
[----:B------:R0:W-:Y:S01]  /*12a50*/  @!P0 ST.E.64 desc[UR40][R12.64], R146 ;  /* 0x000000920c008985 */ /* 0x0001e2000c101b28 */
[----:B------:R-:W-:-:S13]  /*12a60*/  ISETP.GE.AND P0, PT, R11, UR4, PT ;  /* 0x000000040b007c0c */ /* 0x000fda000bf06270 */
[----:B0-----:R-:W-:Y:S05]  /*12a70*/  @P0 BRA `(.L_x_781) ;  /* 0x0000001000700947 */ /* 0x001fea0003800000 */
[----:B------:R-:W2:Y:S01]  /*12a80*/  LDL R14, [R1+0xd4] ;  /* 0x0000d400010e7983 */ /* 0x000ea20000100800 */
[----:B------:R-:W-:-:S04]  /*12a90*/  LEA R4, P0, R11, R3, 0x2 ;  /* 0x000000030b047211 */ /* 0x000fc800078010ff */
[----:B--2---:R-:W-:-:S05]  /*12aa0*/  LEA.HI.X R5, R11, R10, R14, 0x2, P0 ;  /* 0x0000000a0b057211 */ /* 0x004fca00000f140e */
[----:B------:R0:W-:Y:S01]  /*12ab0*/  ST.E.64 desc[UR40][R4.64], R150 ;  /* 0x0000009604007985 */ /* 0x0001e2000c101b28 */
[----:B------:R-:W-:Y:S05]  /*12ac0*/  BRA `(.L_x_781) ;  /* 0x00000010005c7947 */ /* 0x000fea0003800000 */
.L_x_768:
[----:B-1----:R-:W3:Y:S01]  /*12ad0*/  LDL.LU R6, [R1+0x38] ;  /* 0x0000380001067983 */ /* 0x002ee20000300800 */
[----:B------:R-:W-:Y:S01]  /*12ae0*/  ULDC.64 UR6, c[0x0][0xc08] ;  /* 0x0003020000067ab9 */ /* 0x000fe20000000a00 */
[----:B------:R-:W-:Y:S02]  /*12af0*/  ULDC.64 UR4, c[0x0][0xc00] ;  /* 0x0003000000047ab9 */ /* 0x000fe40000000a00 */
[----:B------:R-:W4:Y:S04]  /*12b00*/  LDL.LU R0, [R1+0x3c] ;  /* 0x00003c0001007983 */ /* 0x000f280000300800 */
[----:B------:R-:W2:Y:S01]  /*12b10*/  LDL R8, [R1+0x30] ;  /* 0x0000300001087983 */ /* 0x000ea20000100800 */
[----:B------:R-:W-:Y:S01]  /*12b20*/  ISETP.NE.U32.AND P1, PT, RZ, UR6, PT ;  /* 0x00000006ff007c0c */ /* 0x000fe2000bf25070 */
[----:B------:R-:W-:Y:S01]  /*12b30*/  IMAD.MOV.U32 R3, RZ, RZ, RZ ;  /* 0x000000ffff037224 */ /* 0x000fe200078e00ff */
[----:B------:R-:W-:-:S02]  /*12b40*/  ISETP.NE.U32.AND P0, PT, RZ, UR4, PT ;  /* 0x00000004ff007c0c */ /* 0x000fc4000bf05070 */
[----:B------:R-:W-:Y:S02]  /*12b50*/  ISETP.NE.AND.EX P1, PT, RZ, UR7, PT, P1 ;  /* 0x00000007ff007c0c */ /* 0x000fe4000bf25310 */
[----:B------:R-:W-:Y:S02]  /*12b60*/  ISETP.NE.AND.EX P0, PT, RZ, UR5, PT, P0 ;  /* 0x00000005ff007c0c */ /* 0x000fe4000bf05300 */
[----:B---3--:R-:W-:Y:S01]  /*12b70*/  IADD3 R4, P2, R6, UR4, RZ ;  /* 0x0000000406047c10 */ /* 0x008fe2000ff5e0ff */
[----:B------:R-:W-:-:S03]  /*12b80*/  ULDC UR4, c[0x0][0xa88] ;  /* 0x0002a20000047ab9 */ /* 0x000fc60000000800 */
[----:B----4-:R-:W-:-:S05]  /*12b90*/  IADD3.X R5, R0, UR5, RZ, P2, !PT ;  /* 0x0000000500057c10 */ /* 0x010fca00097fe4ff */
[----:B------:R-:W-:Y:S01]  /*12ba0*/  @P1 IADD3 R6, P2, R6, UR6, RZ ;  /* 0x0000000606061c10 */ /* 0x000fe2000ff5e0ff */
[----:B------:R-:W-:Y:S01]  /*12bb0*/  IMAD.U32 R21, RZ, RZ, UR4 ;  /* 0x00000004ff157e24 */ /* 0x000fe2000f8e00ff */
[----:B------:R1:W5:Y:S02]  /*12bc0*/  @P0 LDG.E R3, desc[UR40][R4.64] ;  /* 0x0000002804030981 */ /* 0x000364000c1e1900 */
[----:B------:R-:W-:-:S05]  /*12bd0*/  @P1 IADD3.X R7, R0, UR7, RZ, P2, !PT ;  /* 0x0000000700071c10 */ /* 0x000fca00097fe4ff */
[----:B------:R1:W5:Y:S01]  /*12be0*/  @P1 LDG.E R21, desc[UR40][R6.64] ;  /* 0x0000002806151981 */ /* 0x000362000c1e1900 */
[----:B--2---:R-:W-:Y:S01]  /*12bf0*/  ISETP.NE.AND P2, PT, R8, RZ, PT ;  /* 0x000000ff0800720c */ /* 0x004fe20003f45270 */
[----:B------:R-:W2:-:S12]  /*12c00*/  S2R R0, SR_TID.X ;  /* 0x0000000000007919 */ /* 0x000e980000002100 */
[----:B------:R-:W3:Y:S01]  /*12c10*/  @!P2 LDC R8, c[0x0][0xad4] ;  /* 0x0002b500ff08ab82 */ /* 0x000ee20000000800 */
[----:B--2---:R-:W-:Y:S01]  /*12c20*/  VIADD R30, R0, 0xffffff80 ;  /* 0xffffff80001e7836 */ /* 0x004fe20000000000 */
[----:B---3--:R1:W-:Y:S01]  /*12c30*/  @!P2 STL [R1+0x30], R8 ;  /* 0x000030080100a387 */ /* 0x0083e20000100800 */
[----:B------:R-:W-:-:S03]  /*12c40*/  ISETP.GT.AND P2, PT, R8, 0x1, PT ;  /* 0x000000010800780c */ /* 0x000fc60003f44270 */
[----:B------:R-:W-:Y:S01]  /*12c50*/  ISETP.GT.AND P3, PT, R30, 0x7f, PT ;  /* 0x0000007f1e00780c */ /* 0x000fe20003f64270 */
[----:B------:R-:W-:-:S12]  /*12c60*/  @P1 BRA `(.L_x_786) ;  /* 0x0000000000101947 */ /* 0x000fd80003800000 */
[----:B------:R-:W-:Y:S05]  /*12c70*/  @!P0 BRA `(.L_x_786) ;  /* 0x00000000000c8947 */ /* 0x000fea0003800000 */
[----:B------:R-:W2:Y:S04]  /*12c80*/  LDG.E R0, desc[UR40][R4.64] ;  /* 0x0000002804007981 */ /* 0x000ea8000c1e1900 */
[----:B-----5:R-:W2:Y:S02]  /*12c90*/  LDG.E R21, desc[UR40][R4.64+0x4] ;  /* 0x0000042804157981 */ /* 0x020ea4000c1e1900 */
[----:B--2---:R-:W-:-:S07]  /*12ca0*/  IMAD.IADD R21, R21, 0x1, -R0 ;  /* 0x0000000115157824 */ /* 0x004fce00078e0a00 */
.L_x_786:
[----:B-1----:R-:W2:Y:S04]  /*12cb0*/  LDL.LU R4, [R1+0x34] ;  /* 0x0000340001047983 */ /* 0x002ea80000300800 */
[----:B------:R-:W3:Y:S01]  /*12cc0*/  LDL.LU R0, [R1+0xcc] ;  /* 0x0000cc0001007983 */ /* 0x000ee20000300800 */
[----:B------:R-:W-:Y:S01]  /*12cd0*/  BSSY B1, `(.L_x_787) ;  /* 0x0000039000017945 */ /* 0x000fe20003800000 */
[----:B-----5:R-:W-:Y:S02]  /*12ce0*/  SHF.R.S32.HI R24, RZ, 0x1f, R3 ;  /* 0x0000001fff187819 */ /* 0x020fe40000011403 */
[----:B--2---:R-:W-:Y:S02]  /*12cf0*/  SEL R31, R4, RZ, !P0 ;  /* 0x000000ff041f7207 */ /* 0x004fe40004000000 */
[----:B---3--:R-:W-:Y:S01]  /*12d00*/  SEL R26, R0, RZ, !P0 ;  /* 0x000000ff001a7207 */ /* 0x008fe20004000000 */
[----:B------:R-:W-:Y:S06]  /*12d10*/  @P3 BRA `(.L_x_788) ;  /* 0x0000000000d03947 */ /* 0x000fec0003800000 */
[----:B------:R-:W2:Y:S01]  /*12d20*/  LDL R4, [R1+0x44] ;  /* 0x0000440001047983 */ /* 0x000ea20000100800 */
[----:B------:R-:W1:Y:S01]  /*12d30*/  LDC R28, c[0x0][0xbe8] ;  /* 0x0002fa00ff1c7b82 */ /* 0x000e620000000800 */
[----:B------:R-:W2:Y:S02]  /*12d40*/  S2R R0, SR_TID.X ;  /* 0x0000000000007919 */ /* 0x000ea40000002100 */
[----:B--2---:R-:W-:Y:S02]  /*12d50*/  IMAD R0, R4, 0x80, R0 ;  /* 0x0000008004007824 */ /* 0x004fe400078e0200 */
[----:B-1----:R-:W-:Y:S02]  /*12d60*/  IMAD R4, R21, R28, RZ ;  /* 0x0000001c15047224 */ /* 0x002fe400078e02ff */
[----:B------:R-:W-:-:S05]  /*12d70*/  VIADD R33, R0, 0xffffff80 ;  /* 0xffffff8000217836 */ /* 0x000fca0000000000 */
[----:B------:R-:W-:-:S13]  /*12d80*/  ISETP.GE.AND P0, PT, R33, R4, PT ;  /* 0x000000042100720c */ /* 0x000fda0003f06270 */
[----:B------:R-:W-:Y:S05]  /*12d90*/  @P0 BRA `(.L_x_788) ;  /* 0x0000000000b00947 */ /* 0x000fea0003800000 */
[----:B------:R-:W2:Y:S01]  /*12da0*/  LDL.LU R32, [R1+0x48] ;  /* 0x0000480001207983 */ /* 0x000ea20000300800 */
[----:B------:R-:W-:Y:S01]  /*12db0*/  IMAD.MOV.U32 R20, RZ, RZ, 0x9b8 ;  /* 0x000009b8ff147424 */ /* 0x000fe200078e00ff */
[----:B------:R-:W-:Y:S01]  /*12dc0*/  ISETP.GT.AND P0, PT, R8, 0x1, PT ;  /* 0x000000010800780c */ /* 0x000fe20003f04270 */
[----:B------:R-:W1:Y:S01]  /*12dd0*/  LDC.64 R10, c[0x0][0xba8] ;  /* 0x0002ea00ff0a7b82 */ /* 0x000e620000000a00 */
[----:B------:R-:W-:Y:S01]  /*12de0*/  ISETP.NE.AND P1, PT, R28, 0x1, PT ;  /* 0x000000011c00780c */ /* 0x000fe20003f25270 */
[----:B------:R-:W-:Y:S01]  /*12df0*/  IMAD.MOV.U32 R25, RZ, RZ, R33 ;  /* 0x000000ffff197224 */ /* 0x000fe200078e0021 */
[----:B------:R-:W-:-:S05]  /*12e00*/  SEL R20, R20, 0x978, P0 ;  /* 0x0000097814147807 */ /* 0x000fca0000000000 */
[----:B------:R-:W3:Y:S08]  /*12e10*/  LDC.64 R4, c[0x0][R20+0x220] ;  /* 0x0000880014047b82 */ /* 0x000ef00000000a00 */
[----:B------:R-:W4:Y:S08]  /*12e20*/  LDC.64 R12, c[0x0][R20+0x218] ;  /* 0x00008600140c7b82 */ /* 0x000f300000000a00 */
[----:B------:R-:W5:Y:S08]  /*12e30*/  LDC.64 R6, c[0x0][R20+0x228] ;  /* 0x00008a0014067b82 */ /* 0x000f700000000a00 */
[----:B------:R-:W0:Y:S08]  /*12e40*/  @P1 LDC R0, c[0x0][0xbec] ;  /* 0x0002fb00ff001b82 */ /* 0x000e300000000800 */
[----:B------:R-:W5:Y:S08]  /*12e50*/  LDC.64 R8, c[0x0][R20+0x210] ;  /* 0x0000840014087b82 */ /* 0x000f700000000a00 */
[----:B------:R-:W5:Y:S01]  /*12e60*/  @P1 LDC R29, c[0x0][0xbf0] ;  /* 0x0002fc00ff1d1b82 */ /* 0x000f620000000800 */
[----:B0-----:R-:W-:-:S07]  /*12e70*/  @P1 IMAD.HI.U32 R0, R33, R0, RZ ;  /* 0x0000000021001227 */ /* 0x001fce00078e00ff */
[----:B-1----:R-:W0:Y:S01]  /*12e80*/  @!P0 LDC R10, c[0x0][0xb50] ;  /* 0x0002d400ff0a8b82 */ /* 0x002e220000000800 */
[-C--:B---3--:R-:W-:Y:S02]  /*12e90*/  IMAD R5, R5, R31.reuse, RZ ;  /* 0x0000001f05057224 */ /* 0x088fe400078e02ff */
[----:B------:R-:W-:-:S05]  /*12ea0*/  IMAD.WIDE.U32 R14, R4, R31, RZ ;  /* 0x0000001f040e7225 */ /* 0x000fca00078e00ff */
[----:B------:R-:W1:Y:S01]  /*12eb0*/  @!P0 LDC R11, c[0x0][0xb54] ;  /* 0x0002d500ff0b8b82 */ /* 0x000e620000000800 */
[-C--:B----4-:R-:W-:Y:S02]  /*12ec0*/  IMAD R27, R13, R201.reuse, RZ ;  /* 0x000000c90d1b7224 */ /* 0x090fe400078e02ff */
[----:B------:R-:W-:Y:S01]  /*12ed0*/  IMAD.WIDE.U32 R12, R12, R201, RZ ;  /* 0x000000c90c0c7225 */ /* 0x000fe200078e00ff */
[----:B-----5:R-:W-:-:S03]  /*12ee0*/  @P1 SHF.R.U32.HI R25, RZ, R29, R0 ;  /* 0x0000001dff191219 */ /* 0x020fc60000011600 */
[----:B------:R-:W-:Y:S01]  /*12ef0*/  IMAD R29, R4, R26, R5 ;  /* 0x0000001a041d7224 */ /* 0x000fe200078e0205 */
[----:B------:R-:W-:Y:S01]  /*12f00*/  IADD3 R12, P1, P3, R14, R12, R3 ;  /* 0x0000000c0e0c7210 */ /* 0x000fe20007b3e003 */
[----:B------:R-:W-:Y:S02]  /*12f10*/  IMAD.IADD R27, R13, 0x1, R27 ;  /* 0x000000010d1b7824 */ /* 0x000fe400078e021b */
[----:B------:R-:W-:Y:S02]  /*12f20*/  IMAD.MOV R0, RZ, RZ, -R25 ;  /* 0x000000ffff007224 */ /* 0x000fe400078e0a19 */
[----:B------:R-:W-:Y:S01]  /*12f30*/  IMAD.IADD R29, R15, 0x1, R29 ;  /* 0x000000010f1d7824 */ /* 0x000fe200078e021d */
[----:B--2---:R-:W-:-:S05]  /*12f40*/  SEL R5, R32, RZ, P0 ;  /* 0x000000ff20057207 */ /* 0x004fca0000000000 */
[-C--:B------:R-:W-:Y:S02]  /*12f50*/  IMAD R13, R7, R5.reuse, RZ ;  /* 0x00000005070d7224 */ /* 0x080fe400078e02ff */
[----:B------:R-:W-:-:S04]  /*12f60*/  IMAD.WIDE.U32 R6, R6, R5, RZ ;  /* 0x0000000506067225 */ /* 0x000fc800078e00ff */
[----:B------:R-:W-:Y:S01]  /*12f70*/  IMAD R5, R28, R0, R33 ;  /* 0x000000001c057224 */ /* 0x000fe200078e0221 */
[----:B------:R-:W-:Y:S01]  /*12f80*/  IADD3.X R0, R29, R27, R24, P1, P3 ;  /* 0x0000001b1d007210 */ /* 0x000fe20000fe6418 */
[----:B------:R-:W-:Y:S01]  /*12f90*/  IMAD.IADD R13, R7, 0x1, R13 ;  /* 0x00000001070d7824 */ /* 0x000fe200078e020d */
[----:B------:R-:W-:Y:S02]  /*12fa0*/  IADD3 R6, P0, P1, R25, R12, R6 ;  /* 0x0000000c19067210 */ /* 0x000fe4000791e006 */
[----:B------:R-:W-:-:S04]  /*12fb0*/  SHF.R.S32.HI R25, RZ, 0x1f, R25 ;  /* 0x0000001fff197819 */ /* 0x000fc80000011419 */
[----:B------:R-:W-:Y:S01]  /*12fc0*/  IADD3.X R7, R25, R0, R13, P0, P1 ;  /* 0x0000000019077210 */ /* 0x000fe200007e240d */
[-C--:B------:R-:W-:Y:S01]  /*12fd0*/  IMAD R0, R9, R5.reuse, RZ ;  /* 0x0000000509007224 */ /* 0x080fe200078e02ff */
[----:B------:R-:W-:Y:S01]  /*12fe0*/  SHF.R.S32.HI R13, RZ, 0x1f, R5 ;  /* 0x0000001fff0d7819 */ /* 0x000fe20000011405 */
[----:B------:R-:W-:-:S04]  /*12ff0*/  IMAD.WIDE.U32 R6, R8, R5, R6 ;  /* 0x0000000508067225 */ /* 0x000fc800078e0006 */
[----:B------:R-:W-:Y:S01]  /*13000*/  IMAD R13, R8, R13, R0 ;  /* 0x0000000d080d7224 */ /* 0x000fe200078e0200 */
[----:B0-----:R-:W-:Y:S01]  /*13010*/  LEA R10, P0, R6, R10, 0x2 ;  /* 0x0000000a060a7211 */ /* 0x001fe200078010ff */
[----:B------:R-:W-:Y:S02]  /*13020*/  IMAD.MOV.U32 R5, RZ, RZ, -0x800000 ;  /* 0xff800000ff057424 */ /* 0x000fe400078e00ff */
[----:B------:R-:W-:-:S05]  /*13030*/  IMAD.IADD R0, R7, 0x1, R13 ;  /* 0x0000000107007824 */ /* 0x000fca00078e020d */
[----:B-1----:R-:W-:-:S05]  /*13040*/  LEA.HI.X R11, R6, R11, R0, 0x2, P0 ;  /* 0x0000000b060b7211 */ /* 0x002fca00000f1400 */
[----:B------:R1:W-:Y:S02]  /*13050*/  STG.E desc[UR40][R10.64], R5 ;  /* 0x000000050a007986 */ /* 0x0003e4000c101928 */
.L_x_788:
[----:B------:R-:W-:Y:S05]  /*13060*/  BSYNC B1 ;  /* 0x0000000000017941 */ /* 0x000fea0003800000 */
.L_x_787:
[----:B------:R-:W-:Y:S05]  /*13070*/  @P2 BRA `(.L_x_781) ;  /* 0x0000000800f02947 */ /* 0x000fea0003800000 */
[----:B------:R-:W2:Y:S01]  /*13080*/  LDL R25, [R1+0x44] ;  /* 0x0000440001197983 */ /* 0x000ea20000100800 */
[----:B------:R-:W3:Y:S01]  /*13090*/  LDC R8, c[0x0][0xbe8] ;  /* 0x0002fa00ff087b82 */ /* 0x000ee20000000800 */
[----:B-1----:R-:W-:Y:S01]  /*130a0*/  SHF.R.S32.HI R5, RZ, 0x1f, R30 ;  /* 0x0000001fff057819 */ /* 0x002fe2000001141e */
[----:B------:R-:W-:Y:S01]  /*130b0*/  ULDC.64 UR4, c[0x0][0xaa0] ;  /* 0x0002a80000047ab9 */ /* 0x000fe20000000a00 */
[----:B------:R-:W-:Y:S01]  /*130c0*/  ULDC.64 UR6, c[0x0][0xaf0] ;  /* 0x0002bc0000067ab9 */ /* 0x000fe20000000a00 */
[----:B------:R-:W-:Y:S01]  /*130d0*/  IMAD R0, R24, UR4, RZ ;  /* 0x0000000418007c24 */ /* 0x000fe2000f8e02ff */
[----:B------:R-:W-:Y:S01]  /*130e0*/  LEA.HI R6, R5, R30, RZ, 0x3 ;  /* 0x0000001e05067211 */ /* 0x000fe200078f18ff */
[----:B------:R-:W-:-:S03]  /*130f0*/  IMAD.WIDE.U32 R4, R3, UR4, RZ ;  /* 0x0000000403047c25 */ /* 0x000fc6000f8e00ff */
[----:B------:R-:W-:Y:S01]  /*13100*/  LOP3.LUT R9, R6, 0xfffffff8, RZ, 0xc0, !PT ;  /* 0xfffffff806097812 */ /* 0x000fe200078ec0ff */
[----:B------:R-:W-:Y:S01]  /*13110*/  IMAD R7, R3, UR5, R0 ;  /* 0x0000000503077c24 */ /* 0x000fe2000f8e0200 */
[----:B------:R-:W-:Y:S01]  /*13120*/  SHF.R.S32.HI R24, RZ, 0x3, R6 ;  /* 0x00000003ff187819 */ /* 0x000fe20000011406 */
[----:B------:R-:W-:Y:S01]  /*13130*/  ULDC.64 UR4, c[0x0][0xae8] ;  /* 0x0002ba0000047ab9 */ /* 0x000fe20000000a00 */
[----:B------:R-:W-:Y:S02]  /*13140*/  IMAD R6, R26, UR6, RZ ;  /* 0x000000061a067c24 */ /* 0x000fe4000f8e02ff */
[----:B------:R-:W-:Y:S02]  /*13150*/  IMAD.IADD R9, R30, 0x1, -R9 ;  /* 0x000000011e097824 */ /* 0x000fe400078e0a09 */
[----:B------:R-:W-:Y:S02]  /*13160*/  IMAD.IADD R5, R5, 0x1, R7 ;  /* 0x0000000105057824 */ /* 0x000fe400078e0207 */
[----:B------:R-:W-:-:S02]  /*13170*/  IMAD R0, R9, 0x20, R24 ;  /* 0x0000002009007824 */ /* 0x000fc400078e0218 */
[----:B------:R-:W-:Y:S01]  /*13180*/  IMAD.WIDE.U32 R4, R201, UR4, R4 ;  /* 0x00000004c9047c25 */ /* 0x000fe2000f8e0004 */
[----:B---3--:R-:W-:-:S03]  /*13190*/  ISETP.NE.AND P0, PT, R8, 0x1, PT ;  /* 0x000000010800780c */ /* 0x008fc60003f05270 */
[----:B------:R-:W-:Y:S01]  /*131a0*/  IMAD R5, R201, UR5, R5 ;  /* 0x00000005c9057c24 */ /* 0x000fe2000f8e0205 */
[----:B------:R-:W-:Y:S01]  /*131b0*/  ULDC.64 UR4, c[0x0][0xae0] ;  /* 0x0002b80000047ab9 */ /* 0x000fe20000000a00 */
[C---:B------:R-:W-:Y:S02]  /*131c0*/  IMAD R7, R31.reuse, UR7, R6 ;  /* 0x000000071f077c24 */ /* 0x040fe4000f8e0206 */
[----:B------:R-:W-:-:S04]  /*131d0*/  IMAD.WIDE.U32 R4, R31, UR6, R4 ;  /* 0x000000061f047c25 */ /* 0x000fc8000f8e0004 */
[----:B------:R-:W-:Y:S02]  /*131e0*/  IMAD.IADD R5, R5, 0x1, R7 ;  /* 0x0000000105057824 */ /* 0x000fe400078e0207 */
[----:B------:R-:W1:Y:S08]  /*131f0*/  @P0 LDC R10, c[0x0][0xbec] ;  /* 0x0002fb00ff0a0b82 */ /* 0x000e700000000800 */
[----:B------:R-:W3:Y:S01]  /*13200*/  @P0 LDC R11, c[0x0][0xbf0] ;  /* 0x0002fc00ff0b0b82 */ /* 0x000ee20000000800 */
[----:B--2---:R-:W-:-:S04]  /*13210*/  IMAD R9, R25, 0x80, R0 ;  /* 0x0000008019097824 */ /* 0x004fc800078e0200 */
[----:B-1----:R-:W-:-:S04]  /*13220*/  @P0 IMAD.HI.U32 R0, R9, R10, RZ ;  /* 0x0000000a09000227 */ /* 0x002fc800078e00ff */
[----:B------:R-:W-:Y:S01]  /*13230*/  IMAD.MOV.U32 R3, RZ, RZ, R9 ;  /* 0x000000ffff037224 */ /* 0x000fe200078e0009 */
[----:B---3--:R-:W-:-:S04]  /*13240*/  @P0 SHF.R.U32.HI R3, RZ, R11, R0 ;  /* 0x0000000bff030219 */ /* 0x008fc80000011600 */
        /* <DEDUP_REMOVED lines=14> */
[----:B------:R-:W-:Y:S01]  /*13330*/  IMAD.IADD R5, R5, 0x1, R7 ;  /* 0x0000000105057824 */ /* 0x000fe200078e0207 */
[----:B------:R-:W-:-:S04]  /*13340*/  UMOV UR4, 0xffffffff ;  /* 0xffffffff00047882 */ /* 0x000fc80000000000 */
[----:B------:R-:W-:Y:S01]  /*13350*/  LEA.HI.X R20, R4, UR5, R5, 0x1, P0 ;  /* 0x0000000504147c11 */ /* 0x000fe200080f0c05 */
[----:B------:R-:W-:Y:S06]  /*13360*/  BRA.DIV UR4, `(.L_x_789) ;  /* 0x0000008e04707947 */ /* 0x000fec000b800000 */
[----:B------:R1:W2:Y:S04]  /*13370*/  SHFL.IDX PT, R0, R20, RZ, 0x181f ;  /* 0x00181fff14007589 */ /* 0x0002a800000e0000 */
[----:B------:R1:W3:Y:S02]  /*13380*/  SHFL.IDX PT, R14, R3, RZ, 0x181f ;  /* 0x00181fff030e7589 */ /* 0x0002e400000e0000 */
.L_x_989:
[----:B------:R-:W-:Y:S01]  /*13390*/  IMAD R21, R21, R8, RZ ;  /* 0x0000000815157224 */ /* 0x000fe200078e02ff */
[----:B------:R-:W-:Y:S01]  /*133a0*/  BSSY B1, `(.L_x_790) ;  /* 0x000001f000017945 */ /* 0x000fe20003800000 */
[----:B------:R-:W-:-:S05]  /*133b0*/  IMAD R24, R25, 0x80, R24 ;  /* 0x0000008019187824 */ /* 0x000fca00078e0218 */
        /* <DEDUP_REMOVED lines=16> */
[CC--:B---3--:R-:W-:Y:S02]  /*134c0*/  @!P3 LEA R4, P5, R207.reuse, R14.reuse, 0x1 ;  /* 0x0000000ecf04b211 */ /* 0x0c8fe400078a08ff */
[----:B------:R-:W-:Y:S02]  /*134d0*/  @!P2 LEA R6, P4, R10, R14, 0x1 ;  /* 0x0000000e0a06a211 */ /* 0x000fe400078808ff */
[----:B--2---:R-:W-:Y:S02]  /*134e0*/  @!P3 LEA.HI.X R5, R207, R0, R9, 0x1, P5 ;  /* 0x00000000cf05b211 */ /* 0x004fe400028f0c09 */
[----:B------:R-:W-:-:S02]  /*134f0*/  @!P1 LEA R8, P5, R15, R14, 0x1 ;  /* 0x0000000e0f089211 */ /* 0x000fc400078a08ff */
[----:B------:R-:W-:Y:S01]  /*13500*/  @!P2 LEA.HI.X R7, R10, R0, R11, 0x1, P4 ;  /* 0x000000000a07a211 */ /* 0x000fe200020f0c0b */
[----:B------:R4:W-:Y:S01]  /*13510*/  @!P3 ST.E.128 desc[UR40][R4.64], RZ ;  /* 0x000000ff0400b985 */ /* 0x0009e2000c101d28 */
[----:B------:R-:W-:Y:S02]  /*13520*/  SHF.R.S32.HI R13, RZ, 0x1f, R13 ;  /* 0x0000001fff0d7819 */ /* 0x000fe4000001140d */
[C---:B------:R-:W-:Y:S01]  /*13530*/  @!P0 LEA R10, P4, R12.reuse, R14, 0x1 ;  /* 0x0000000e0c0a8211 */ /* 0x040fe200078808ff */
[----:B------:R4:W-:Y:S01]  /*13540*/  @!P2 ST.E.128 desc[UR40][R6.64], RZ ;  /* 0x000000ff0600a985 */ /* 0x0009e2000c101d28 */
[-C--:B------:R-:W-:Y:S02]  /*13550*/  @!P1 LEA.HI.X R9, R15, R0.reuse, R25, 0x1, P5 ;  /* 0x000000000f099211 */ /* 0x080fe400028f0c19 */
[----:B------:R-:W-:-:S03]  /*13560*/  @!P0 LEA.HI.X R11, R12, R0, R13, 0x1, P4 ;  /* 0x000000000c0b8211 */ /* 0x000fc600020f0c0d */
[----:B------:R4:W-:Y:S04]  /*13570*/  @!P1 ST.E.128 desc[UR40][R8.64], RZ ;  /* 0x000000ff08009985 */ /* 0x0009e8000c101d28 */
[----:B------:R4:W-:Y:S02]  /*13580*/  @!P0 ST.E.128 desc[UR40][R10.64], RZ ;  /* 0x000000ff0a008985 */ /* 0x0009e4000c101d28 */
.L_x_791:
[----:B------:R-:W-:Y:S05]  /*13590*/  BSYNC B1 ;  /* 0x0000000000017941 */ /* 0x000fea0003800000 */
.L_x_790:
[----:B------:R-:W-:-:S03]  /*135a0*/  UMOV UR4, 0xffffffff ;  /* 0xffffffff00047882 */ /* 0x000fc60000000000 */
[----:B------:R-:W-:Y:S05]  /*135b0*/  BRA.DIV UR4, `(.L_x_792) ;  /* 0x0000008e04107947 */ /* 0x000fea000b800000 */
[----:B--2---:R2:W0:Y:S04]  /*135c0*/  SHFL.IDX PT, R0, R20, 0x1, 0x181f ;  /* 0x00381f0014007f89 */ /* 0x00442800000e0000 */
[----:B---3--:R2:W3:Y:S02]  /*135d0*/  SHFL.IDX PT, R14, R3, 0x1, 0x181f ;  /* 0x00381f00030e7f89 */ /* 0x0084e400000e0000 */
.L_x_993:
[----:B----4-:R-:W-:Y:S01]  /*135e0*/  VIADD R4, R24, 0x20 ;  /* 0x0000002018047836 */ /* 0x010fe20000000000 */
        /* <DEDUP_REMOVED lines=19> */
[----:B0-----:R-:W-:Y:S02]  /*13720*/  @!P3 LEA.HI.X R5, R207, R0, R8, 0x1, P5 ;  /* 0x00000000cf05b211 */ /* 0x001fe400028f0c08 */
        /* <DEDUP_REMOVED lines=10> */
.L_x_794:
[----:B------:R-:W-:Y:S05]  /*137d0*/  BSYNC B1 ;  /* 0x0000000000017941 */ /* 0x000fea0003800000 */
.L_x_793:
[----:B------:R-:W-:-:S03]  /*137e0*/  UMOV UR4, 0xffffffff ;  /* 0xffffffff00047882 */ /* 0x000fc60000000000 */
[----:B------:R-:W-:Y:S05]  /*137f0*/  BRA.DIV UR4, `(.L_x_795) ;  /* 0x0000008a04c87947 */ /* 0x000fea000b800000 */
[----:B0-----:R0:W0:Y:S04]  /*13800*/  SHFL.IDX PT, R0, R20, 0x2, 0x181f ;  /* 0x00581f0014007f89 */ /* 0x00102800000e0000 */
[----:B---3--:R3:W0:Y:S02]  /*13810*/  SHFL.IDX PT, R14, R3, 0x2, 0x181f ;  /* 0x00581f00030e7f89 */ /* 0x00862400000e0000 */
.L_x_997:
        /* <DEDUP_REMOVED lines=31> */
.L_x_797:
[----:B------:R-:W-:Y:S05]  /*13a10*/  BSYNC B1 ;  /* 0x0000000000017941 */ /* 0x000fea0003800000 */
.L_x_796:
[----:B------:R-:W-:-:S03]  /*13a20*/  UMOV UR4, 0xffffffff ;  /* 0xffffffff00047882 */ /* 0x000fc60000000000 */
[----:B------:R-:W-:Y:S05]  /*13a30*/  BRA.DIV UR4, `(.L_x_798) ;  /* 0x0000008a04807947 */ /* 0x000fea000b800000 */
[----:B0-----:R0:W0:Y:S04]  /*13a40*/  SHFL.IDX PT, R0, R20, 0x3, 0x181f ;  /* 0x00781f0014007f89 */ /* 0x00102800000e0000 */
[----:B------:R0:W0:Y:S02]  /*13a50*/  SHFL.IDX PT, R14, R3, 0x3, 0x181f ;  /* 0x00781f00030e7f89 */ /* 0x00002400000e0000 */
.L_x_1001:
[----:B0123--:R-:W-:-:S05]  /*13a60*/  VIADD R3, R24, 0x60 ;  /* 0x0000006018037836 */ /* 0x00ffca0000000000 */
[----:B------:R-:W-:-:S13]  /*13a70*/  ISETP.GE.AND P0, PT, R3, R21, PT ;  /* 0x000000150300720c */ /* 0x000fda0003f06270 */
[----:B------:R-:W-:Y:S05]  /*13a80*/  @P0 BRA `(.L_x_781) ;  /* 0x00000000006c0947 */ /* 0x000fea0003800000 */
[C---:B----4-:R-:W-:Y:S01]  /*13a90*/  VIADD R10, R207.reuse, 0x40 ;  /* 0x00000040cf0a7836 */ /* 0x050fe20000000000 */
        /* <DEDUP_REMOVED lines=13> */
[CC--:B------:R-:W-:Y:S02]  /*13b70*/  @!P3 LEA R4, P5, R207.reuse, R14.reuse, 0x1 ;  /* 0x0000000ecf04b211 */ /* 0x0c0fe400078a08ff */
        /* <DEDUP_REMOVED lines=12> */
.L_x_781:
[----:B------:R-:W-:Y:S05]  /*13c40*/  BSYNC B0 ;  /* 0x0000000000007941 */ /* 0x000fea0003800000 */
.L_x_767:
[----:B------:R-:W-:Y:S02]  /*13c50*/  ULDC UR4, c[0x0][0xc3c] ;  /* 0x00030f0000047ab9 */ /* 0x000fe40000000800 */
[----:B------:R-:W-:-:S13]  /*13c60*/  ISETP.GE.AND P0, PT, R51, UR4, PT ;  /* 0x0000000433007c0c */ /* 0x000fda000bf06270 */
[----:B------:R-:W-:Y:S05]  /*13c70*/  @!P0 BRA `(.L_x_799) ;  /* 0xfffffedc00008947 */ /* 0x000fea000383ffff */
[----:B------:R-:W-:Y:S05]  /*13c80*/  BRA `(.L_x_643) ;  /* 0x0000007000007947 */ /* 0x000fea0003800000 */
.L_x_641:
[----:B------:R-:W-:-:S08]  /*13c90*/  NOP ;  /* 0x0000000000007918 */ /* 0x000fd00000000000 */
[----:B------:R-:W0:-:S00]  /*13ca0*/  USETMAXREG.DEALLOC.CTAPOOL 0x28 ;  /* 0x00000028000079c8 */ /* 0x000e0000080e0500 */
[----:B0-----:R-:W2:Y:S01]  /*13cb0*/  LDL.LU R3, [R1] ;  /* 0x0000000001037983 */ /* 0x001ea20000300800 */
[----:B------:R-:W-:Y:S01]  /*13cc0*/  LOP3.LUT R2, R2, 0x3, RZ, 0xc0, !PT ;  /* 0x0000000302027812 */ /* 0x000fe200078ec0ff */
[----:B------:R-:W-:-:S05]  /*13cd0*/  IMAD.MOV.U32 R6, RZ, RZ, RZ ;  /* 0x000000ffff067224 */ /* 0x000fca00078e00ff */
[----:B------:R-:W0:Y:S02]  /*13ce0*/  SHFL.IDX PT, R2, R2, RZ, 0x1f ;  /* 0x00001fff02027589 */ /* 0x000e2400000e0000 */
[----:B0-----:R-:W-:Y:S02]  /*13cf0*/  ISETP.NE.AND P0, PT, R2, RZ, PT ;  /* 0x000000ff0200720c */ /* 0x001fe40003f05270 */
[----:B--2---:R-:W-:-:S11]  /*13d00*/  LOP3.LUT R3, R3, 0xffffff7f, RZ, 0xc0, !PT ;  /* 0xffffff7f03037812 */ /* 0x004fd600078ec0ff */
[----:B------:R-:W-:-:S05]  /*13d10*/  @P0 LOP3.LUT R3, R3, 0x80, RZ, 0xfc, !PT ;  /* 0x0000008003030812 */ /* 0x000fca00078efcff */
[----:B------:R0:W-:Y:S01]  /*13d20*/  STL [R1], R3 ;  /* 0x0000000301007387 */ /* 0x0001e20000100800 */
[----:B------:R-:W-:Y:S05]  /*13d30*/  @!P0 BRA `(.L_x_800) ;  /* 0x00000000001c8947 */ /* 0x000fea0003800000 */
[----:B------:R-:W1:Y:S08]  /*13d40*/  S2UR UR5, SR_CgaCtaId ;  /* 0x00000000000579c3 */ /* 0x000e700000008800 */
[----:B------:R-:W-:Y:S06]  /*13d50*/  BAR.SYNC.DEFER_BLOCKING 0x5, 0x180 ;  /* 0x0146000000007b1d */ /* 0x000fec0000010000 */
[----:B------:R-:W-:-:S02]  /*13d60*/  UMOV UR4, 0x400 ;  /* 0x0000040000047882 */ /* 0x000fc40000000000 */
[----:B-1----:R-:W-:-:S09]  /*13d70*/  ULEA UR4, UR5, UR4, 0x18 ;  /* 0x0000000405047291 */ /* 0x002fd2000f8ec03f */
[----:B------:R-:W1:Y:S01]  /*13d80*/  LDS.128 R16, [UR4+0x228d0] ;  /* 0x0228d004ff107984 */ /* 0x000e620008000c00 */
[----:B------:R-:W-:Y:S06]  /*13d90*/  BAR.ARV 0x4, 0x180 ;  /* 0x0106000000007b1d */ /* 0x000fec0000002000 */
[----:B------:R-:W-:Y:S05]  /*13da0*/  BRA `(.L_x_801) ;  /* 0x0000000800947947 */ /* 0x000fea0003800000 */
.L_x_800:
[----:B------:R-:W-:Y:S01]  /*13db0*/  LOP3.LUT R7, R0, 0x1f, RZ, 0xc0, !PT ;  /* 0x0000001f00077812 */ /* 0x000fe200078ec0ff */
[----:B------:R-:W-:Y:S01]  /*13dc0*/  ULDC UR4, c[0x0][0xc3c] ;  /* 0x00030f0000047ab9 */ /* 0x000fe20000000800 */
[----:B------:R-:W-:Y:S01]  /*13dd0*/  IMAD.MOV.U32 R9, RZ, RZ, RZ ;  /* 0x000000ffff097224 */ /* 0x000fe200078e00ff */
[----:B------:R-:W1:Y:S01]  /*13de0*/  S2UR UR6, SR_CTAID.X ;  /* 0x00000000000679c3 */ /* 0x000e620000002500 */
[----:B------:R-:W-:Y:S01]  /*13df0*/  ISETP.NE.AND P0, PT, R7, 0x1f, PT ;  /* 0x0000001f0700780c */ /* 0x000fe20003f05270 */
[----:B------:R-:W-:-:S03]  /*13e00*/  ULDC UR5, c[0x0][0xc38] ;  /* 0x00030e0000057ab9 */ /* 0x000fc60000000800 */
[----:B------:R-:W-:-:S13]  /*13e10*/  ISETP.GE.OR P1, PT, R7, UR4, !P0 ;  /* 0x0000000407007c0c */ /* 0x000fda000c726670 */
[----:B------:R-:W2:Y:S08]  /*13e20*/  @!P1 LDC.64 R4, c[0x0][0xc80] ;  /* 0x00032000ff049b82 */ /* 0x000eb00000000a00 */
[----:B0-----:R-:W0:Y:S01]  /*13e30*/  @!P1 LDC.64 R2, c[0x0][0xc78] ;  /* 0x00031e00ff029b82 */ /* 0x001e220000000a00 */
[----:B--2---:R-:W-:-:S05]  /*13e40*/  @!P1 IMAD.WIDE.U32 R4, R7, 0x4, R4 ;  /* 0x0000000407049825 */ /* 0x004fca00078e0004 */
[----:B------:R-:W2:Y:S01]  /*13e50*/  @!P1 LDG.E R6, desc[UR40][R4.64] ;  /* 0x0000002804069981 */ /* 0x000ea2000c1e1900 */
[----:B0-----:R-:W-:-:S05]  /*13e60*/  @!P1 IMAD.WIDE.U32 R2, R7, 0x4, R2 ;  /* 0x0000000407029825 */ /* 0x001fca00078e0002 */
[----:B------:R-:W2:Y:S01]  /*13e70*/  @!P1 LDG.E R9, desc[UR40][R2.64] ;  /* 0x0000002802099981 */ /* 0x000ea2000c1e1900 */
[C---:B------:R-:W-:Y:S02]  /*13e80*/  ISETP.NE.AND P1, PT, R7.reuse, RZ, PT ;  /* 0x000000ff0700720c */ /* 0x040fe40003f25270 */
[C---:B------:R-:W-:Y:S02]  /*13e90*/  ISETP.GE.U32.AND P2, PT, R7.reuse, 0x2, PT ;  /* 0x000000020700780c */ /* 0x040fe40003f46070 */
[C---:B------:R-:W-:Y:S02]  /*13ea0*/  ISETP.GE.U32.AND P3, PT, R7.reuse, 0x4, PT ;  /* 0x000000040700780c */ /* 0x040fe40003f66070 */
[C---:B------:R-:W-:Y:S02]  /*13eb0*/  ISETP.GE.U32.AND P4, PT, R7.reuse, 0x8, PT ;  /* 0x000000080700780c */ /* 0x040fe40003f86070 */
[----:B------:R-:W-:Y:S01]  /*13ec0*/  ISETP.GE.U32.AND P5, PT, R7, 0x10, PT ;  /* 0x000000100700780c */ /* 0x000fe20003fa6070 */
[----:B------:R-:W-:Y:S01]  /*13ed0*/  UMOV UR4, URZ ;  /* 0x0000003f00047c82 */ /* 0x000fe20008000000 */
        /* <DEDUP_REMOVED lines=17> */
[----:B0-----:R-:W-:-:S05]  /*13ff0*/  IMAD R8, R8, UR5, RZ ;  /* 0x0000000508087c24 */ /* 0x001fca000f8e02ff */
[----:B-1----:R-:W-:Y:S01]  /*14000*/  ISETP.GT.AND P6, PT, R8, UR6, PT ;  /* 0x0000000608007c0c */ /* 0x002fe2000bfc4270 */
[----:B------:R-:W-:-:S12]  /*14010*/  IMAD.MOV.U32 R3, RZ, RZ, R8 ;  /* 0x000000ffff037224 */ /* 0x000fd800078e0008 */
[----:B------:R-:W-:Y:S05]  /*14020*/  @P6 BRA `(.L_x_802) ;  /* 0x0000000000a06947 */ /* 0x000fea0003800000 */
[----:B------:R-:W-:Y:S01]  /*14030*/  IMAD.MOV.U32 R8, RZ, RZ, R3 ;  /* 0x000000ffff087224 */ /* 0x000fe200078e0003 */
[----:B------:R-:W-:Y:S01]  /*14040*/  UMOV UR4, URZ ;  /* 0x0000003f00047c82 */ /* 0x000fe20008000000 */
[----:B------:R-:W-:-:S05]  /*14050*/  ULDC UR5, c[0x0][0xc38] ;  /* 0x00030e0000057ab9 */ /* 0x000fca0000000800 */
.L_x_804:
[----:B------:R-:W0:Y:S01]  /*14060*/  LDC R2, c[0x0][0xc3c] ;  /* 0x00030f00ff027b82 */ /* 0x000e220000000800 */
[----:B------:R-:W-:Y:S01]  /*14070*/  UIADD3 UR4, UR4, 0x1f, URZ ;  /* 0x0000001f04047890 */ /* 0x000fe2000fffe03f */
[----:B------:R-:W-:Y:S02]  /*14080*/  ULDC UR7, c[0x0][0xc3c] ;  /* 0x00030f0000077ab9 */ /* 0x000fe40000000800 */
[----:B------:R-:W-:-:S03]  /*14090*/  IMAD.U32 R19, RZ, RZ, UR7 ;  /* 0x00000007ff137e24 */ /* 0x000fc6000f8e00ff */
        /* <DEDUP_REMOVED lines=33> */
.L_x_802:
        /* <DEDUP_REMOVED lines=18> */
.L_x_805:
[----:B-1----:R-:W-:Y:S01]  /*143d0*/  IMAD R16, R16, UR5, R11 ;  /* 0x0000000510107c24 */ /* 0x002fe2000f8e020b */
[----:B0-----:R-:W-:Y:S01]  /*143e0*/  IABS R5, R9 ;  /* 0x0000000900057213 */ /* 0x001fe20000000000 */
[----:B------:R-:W-:Y:S01]  /*143f0*/  IMAD.MOV.U32 R11, RZ, RZ, R12 ;  /* 0x000000ffff0b7224 */ /* 0x000fe200078e000c */
[----:B------:R-:W-:Y:S01]  /*14400*/  IABS R12, R6 ;  /* 0x00000006000c7213 */ /* 0x000fe20000000000 */
[----:B------:R-:W-:Y:S01]  /*14410*/  IMAD.MOV.U32 R2, RZ, RZ, RZ ;  /* 0x000000ffff027224 */ /* 0x000fe200078e00ff */
[----:B------:R-:W-:Y:S01]  /*14420*/  IADD3 R17, -R16, UR6, RZ ;  /* 0x0000000610117c10 */ /* 0x000fe2000fffe1ff */
[----:B------:R-:W-:Y:S01]  /*14430*/  IMAD R11, R11, R4, RZ ;  /* 0x000000040b0b7224 */ /* 0x000fe200078e02ff */
[----:B------:R-:W0:Y:S01]  /*14440*/  I2F.RP R8, R5 ;  /* 0x0000000500087306 */ /* 0x000e220000209400 */
[----:B------:R-:W-:Y:S01]  /*14450*/  IMAD.MOV R12, RZ, RZ, -R12 ;  /* 0x000000ffff0c7224 */ /* 0x000fe200078e0a0c */
[----:B------:R-:W-:Y:S01]  /*14460*/  IABS R10, R17 ;  /* 0x00000011000a7213 */ /* 0x000fe20000000000 */
[----:B------:R-:W-:-:S04]  /*14470*/  IMAD.HI.U32 R2, R3, R11, R2 ;  /* 0x0000000b03027227 */ /* 0x000fc800078e0002 */
[----:B------:R-:W-:Y:S02]  /*14480*/  IMAD.MOV.U32 R3, RZ, RZ, R10 ;  /* 0x000000ffff037224 */ /* 0x000fe400078e000a */
[----:B------:R-:W-:Y:S02]  /*14490*/  IMAD.MOV.U32 R10, RZ, RZ, R12 ;  /* 0x000000ffff0a7224 */ /* 0x000fe400078e000c */
[----:B------:R-:W-:-:S04]  /*144a0*/  IMAD.HI.U32 R2, R2, R3, RZ ;  /* 0x0000000302027227 */ /* 0x000fc800078e00ff */
[----:B------:R-:W-:Y:S01]  /*144b0*/  IMAD R3, R2, R10, R3 ;  /* 0x0000000a02037224 */ /* 0x000fe200078e0203 */
[----:B0-----:R-:W0:Y:S01]  /*144c0*/  MUFU.RCP R8, R8 ;  /* 0x0000000800087308 */ /* 0x001e220000001000 */
[----:B------:R-:W-:-:S03]  /*144d0*/  VIADD R19, R19, UR4 ;  /* 0x0000000413137c36 */ /* 0x000fc60008000000 */
[----:B------:R-:W-:-:S13]  /*144e0*/  ISETP.GT.U32.AND P1, PT, R4, R3, PT ;  /* 0x000000030400720c */ /* 0x000fda0003f24070 */
[----:B------:R-:W-:Y:S02]  /*144f0*/  @!P1 IMAD.IADD R3, R3, 0x1, -R4 ;  /* 0x0000000103039824 */ /* 0x000fe400078e0a04 */
[----:B0-----:R-:W-:Y:S02]  /*14500*/  VIADD R10, R8, 0xffffffe ;  /* 0x0ffffffe080a7836 */ /* 0x001fe40000000000 */
[----:B------:R-:W-:Y:S01]  /*14510*/  @!P1 VIADD R2, R2, 0x1 ;  /* 0x0000000102029836 */ /* 0x000fe20000000000 */
[----:B------:R-:W-:Y:S02]  /*14520*/  ISETP.GE.U32.AND P0, PT, R3, R4, PT ;  /* 0x000000040300720c */ /* 0x000fe40003f06070 */
[----:B------:R-:W-:Y:S01]  /*14530*/  LOP3.LUT R4, R17, R6, RZ, 0x3c, !PT ;  /* 0x0000000611047212 */ /* 0x000fe200078e3cff */
[----:B------:R0:W1:Y:S01]  /*14540*/  F2I.FTZ.U32.TRUNC.NTZ R3, R10 ;  /* 0x0000000a00037305 */ /* 0x000062000021f000 */
[----:B------:R-:W-:Y:S02]  /*14550*/  ISETP.NE.AND P1, PT, R6, RZ, PT ;  /* 0x000000ff0600720c */ /* 0x000fe40003f25270 */
[----:B------:R-:W-:-:S02]  /*14560*/  ISETP.GE.AND P2, PT, R4, RZ, PT ;  /* 0x000000ff0400720c */ /* 0x000fc40003f46270 */
[----:B0-----:R-:W-:-:S05]  /*14570*/  IABS R10, R9 ;  /* 0x00000009000a7213 */ /* 0x001fca0000000000 */
[----:B------:R-:W-:-:S04]  /*14580*/  @P0 VIADD R2, R2, 0x1 ;  /* 0x0000000102020836 */ /* 0x000fc80000000000 */
[----:B------:R-:W-:Y:S02]  /*14590*/  IMAD.MOV.U32 R8, RZ, RZ, R2 ;  /* 0x000000ffff087224 */ /* 0x000fe400078e0002 */
[----:B-1----:R-:W-:Y:S02]  /*145a0*/  IMAD.MOV R2, RZ, RZ, -R3 ;  /* 0x000000ffff027224 */ /* 0x002fe400078e0a03 */
[----:B------:R-:W-:Y:S01]  /*145b0*/  @!P2 IMAD.MOV R8, RZ, RZ, -R8 ;  /* 0x000000ffff08a224 */ /* 0x000fe200078e0a08 */
[----:B------:R-:W-:Y:S01]  /*145c0*/  @!P1 LOP3.LUT R8, RZ, R6, RZ, 0x33, !PT ;  /* 0x00000006ff089212 */ /* 0x000fe200078e33ff */
[----:B------:R-:W-:Y:S02]  /*145d0*/  IMAD R11, R2, R5, RZ ;  /* 0x00000005020b7224 */ /* 0x000fe400078e02ff */
[----:B------:R-:W-:Y:S01]  /*145e0*/  IMAD.MOV.U32 R2, RZ, RZ, RZ ;  /* 0x000000ffff027224 */ /* 0x000fe200078e00ff */
[----:B------:R-:W-:Y:S01]  /*145f0*/  IABS R4, R8 ;  /* 0x0000000800047213 */ /* 0x000fe20000000000 */
[----:B------:R-:W-:-:S02]  /*14600*/  IMAD.MOV R10, RZ, RZ, -R10 ;  /* 0x000000ffff0a7224 */ /* 0x000fc400078e0a0a */
[----:B------:R-:W-:-:S04]  /*14610*/  IMAD.HI.U32 R2, R3, R11, R2 ;  /* 0x0000000b03027227 */ /* 0x000fc800078e0002 */
[----:B------:R-:W-:Y:S02]  /*14620*/  IMAD.MOV.U32 R3, RZ, RZ, R4 ;  /* 0x000000ffff037224 */ /* 0x000fe400078e0004 */
[----:B------:R-:W-:Y:S02]  /*14630*/  IMAD.MOV.U32 R4, RZ, RZ, R10 ;  /* 0x000000ffff047224 */ /* 0x000fe400078e000a */
[----:B------:R-:W-:-:S04]  /*14640*/  IMAD.HI.U32 R2, R2, R3, RZ ;  /* 0x0000000302027227 */ /* 0x000fc800078e00ff */
[----:B------:R-:W-:Y:S01]  /*14650*/  IMAD R4, R2, R4, R3 ;  /* 0x0000000402047224 */ /* 0x000fe200078e0203 */
[----:B------:R-:W-:Y:S01]  /*14660*/  LOP3.LUT R3, R8, R9, RZ, 0x3c, !PT ;  /* 0x0000000908037212 */ /* 0x000fe200078e3cff */
[----:B------:R-:W-:-:S03]  /*14670*/  IMAD R6, R6, R8, RZ ;  /* 0x0000000806067224 */ /* 0x000fc600078e02ff */
[----:B------:R-:W-:Y:S01]  /*14680*/  ISETP.GT.U32.AND P1, PT, R5, R4, PT ;  /* 0x000000040500720c */ /* 0x000fe20003f24070 */
[----:B------:R-:W-:Y:S01]  /*14690*/  IMAD.IADD R17, R17, 0x1, -R6 ;  /* 0x0000000111117824 */ /* 0x000fe200078e0a06 */
[----:B------:R-:W-:-:S11]  /*146a0*/  ISETP.GE.AND P2, PT, R3, RZ, PT ;  /* 0x000000ff0300720c */ /* 0x000fd60003f46270 */
[----:B------:R-:W-:Y:S02]  /*146b0*/  @!P1 IMAD.IADD R4, R4, 0x1, -R5 ;  /* 0x0000000104049824 */ /* 0x000fe400078e0a05 */
[----:B------:R-:W-:Y:S01]  /*146c0*/  @!P1 VIADD R2, R2, 0x1 ;  /* 0x0000000102029836 */ /* 0x000fe20000000000 */
[----:B------:R-:W-:Y:S02]  /*146d0*/  ISETP.NE.AND P1, PT, R9, RZ, PT ;  /* 0x000000ff0900720c */ /* 0x000fe40003f25270 */
[----:B------:R-:W-:-:S13]  /*146e0*/  ISETP.GE.U32.AND P0, PT, R4, R5, PT ;  /* 0x000000050400720c */ /* 0x000fda0003f06070 */
[----:B------:R-:W-:-:S04]  /*146f0*/  @P0 VIADD R2, R2, 0x1 ;  /* 0x0000000102020836 */ /* 0x000fc80000000000 */
[----:B------:R-:W-:Y:S01]  /*14700*/  @!P2 IMAD.MOV R2, RZ, RZ, -R2 ;  /* 0x000000ffff02a224 */ /* 0x000fe200078e0a02 */
[----:B------:R-:W-:-:S05]  /*14710*/  @!P1 LOP3.LUT R2, RZ, R9, RZ, 0x33, !PT ;  /* 0x00000009ff029212 */ /* 0x000fca00078e33ff */
[----:B------:R-:W-:-:S04]  /*14720*/  IMAD.MOV R18, RZ, RZ, -R2 ;  /* 0x000000ffff127224 */ /* 0x000fc800078e0a02 */
[C---:B------:R-:W-:Y:S02]  /*14730*/  IMAD R18, R9.reuse, R18, R8 ;  /* 0x0000001209127224 */ /* 0x040fe400078e0208 */
[----:B------:R-:W-:-:S04]  /*14740*/  IMAD R9, R9, 0x1000000, R2 ;  /* 0x0100000009097824 */ /* 0x000fc800078e0202 */
[----:B------:R-:W-:Y:S01]  /*14750*/  IMAD R18, R18, 0x10000, R9 ;  /* 0x0001000012127824 */ /* 0x000fe200078e0209 */
[----:B------:R-:W-:Y:S06]  /*14760*/  BRA `(.L_x_806) ;  /* 0x00000000000c7947 */ /* 0x000fec0003800000 */
.L_x_803:
[----:B------:R-:W-:Y:S02]  /*14770*/  IMAD.MOV.U32 R17, RZ, RZ, RZ ;  /* 0x000000ffff117224 */ /* 0x000fe400078e00ff */
[----:B------:R-:W-:Y:S02]  /*14780*/  IMAD.U32 R16, RZ, RZ, UR6 ;  /* 0x00000006ff107e24 */ /* 0x000fe4000f8e00ff */
[----:B------:R-:W-:-:S07]  /*14790*/  IMAD.MOV.U32 R18, RZ, RZ, RZ ;  /* 0x000000ffff127224 */ /* 0x000fce00078e00ff */
.L_x_806:
[----:B------:R-:W-:-:S13]  /*147a0*/  ISETP.NE.AND P0, PT, R7, RZ, PT ;  /* 0x000000ff0700720c */ /* 0x000fda0003f05270 */
[----:B------:R-:W0:Y:S01]  /*147b0*/  @!P0 S2R R3, SR_CgaCtaId ;  /* 0x0000000000038919 */ /* 0x000e220000008800 */
[----:B------:R-:W-:-:S04]  /*147c0*/  @!P0 MOV R2, 0x400 ;  /* 0x0000040000028802 */ /* 0x000fc80000000f00 */
[----:B0-----:R-:W-:-:S05]  /*147d0*/  @!P0 LEA R2, R3, R2, 0x18 ;  /* 0x0000000203028211 */ /* 0x001fca00078ec0ff */
[----:B------:R2:W-:Y:S01]  /*147e0*/  @!P0 STS.128 [R2+0x228d0], R16 ;  /* 0x0228d01002008388 */ /* 0x0005e20000000c00 */
[----:B------:R-:W-:Y:S06]  /*147f0*/  BAR.ARV 0x5, 0x180 ;  /* 0x0146000000007b1d */ /* 0x000fec0000002000 */
.L_x_801:
[----:B------:R3:W-:Y:S01]  /*14800*/  STL [R1+0x24], RZ ;  /* 0x000024ff01007387 */ /* 0x0007e20000100800 */
[----:B------:R-:W-:Y:S01]  /*14810*/  ULDC UR4, c[0x0][0xc3c] ;  /* 0x00030f0000047ab9 */ /* 0x000fe20000000800 */
[----:B------:R-:W-:Y:S01]  /*14820*/  IMAD.MOV.U32 R25, RZ, RZ, 0x1 ;  /* 0x00000001ff197424 */ /* 0x000fe200078e00ff */
[----:B-1----:R-:W-:Y:S01]  /*14830*/  ISETP.GE.AND P0, PT, R19, UR4, PT ;  /* 0x0000000413007c0c */ /* 0x002fe2000bf06270 */
[----:B------:R-:W-:-:S12]  /*14840*/  IMAD.MOV.U32 R24, RZ, RZ, RZ ;  /* 0x000000ffff187224 */ /* 0x000fd800078e00ff */
[----:B---3--:R-:W-:Y:S05]  /*14850*/  @P0 BRA `(.L_x_807) ;  /* 0x0000006000340947 */ /* 0x008fea0003800000 */
[----:B------:R-:W1:Y:S01]  /*14860*/  S2UR UR5, SR_CgaCtaId ;  /* 0x00000000000579c3 */ /* 0x000e620000008800 */
[C---:B--2---:R-:W-:Y:S01]  /*14870*/  IMAD.SHL.U32 R2, R0.reuse, 0x8, RZ ;  /* 0x0000000800027824 */ /* 0x044fe200078e00ff */
[----:B------:R-:W-:Y:S01]  /*14880*/  LOP3.LUT R4, R0, 0x7f, RZ, 0xc0, !PT ;  /* 0x0000007f00047812 */ /* 0x000fe200078ec0ff */
[----:B------:R-:W-:Y:S01]  /*14890*/  UMOV UR4, 0x400 ;  /* 0x0000040000047882 */ /* 0x000fe20000000000 */
[----:B------:R2:W-:Y:S01]  /*148a0*/  STL [R1+0x24], RZ ;  /* 0x000024ff01007387 */ /* 0x0005e20000100800 */
[----:B------:R-:W-:Y:S01]  /*148b0*/  BSSY B8, `(.L_x_807) ;  /* 0x0000607000087945 */ /* 0x000fe20003800000 */
[----:B0-----:R-:W-:Y:S01]  /*148c0*/  LOP3.LUT R3, R2, 0x1f8, RZ, 0xc0, !PT ;  /* 0x000001f802037812 */ /* 0x001fe200078ec0ff */
[----:B------:R-:W-:Y:S01]  /*148d0*/  IMAD.SHL.U32 R28, R4, 0x8, RZ ;  /* 0x00000008041c7824 */ /* 0x000fe200078e00ff */
[----:B------:R-:W-:Y:S01]  /*148e0*/  LOP3.LUT R2, R2, 0x38, RZ, 0xc0, !PT ;  /* 0x0000003802027812 */ /* 0x000fe200078ec0ff */
[----:B------:R-:W-:Y:S01]  /*148f0*/  IMAD.MOV.U32 R26, RZ, RZ, 0x1 ;  /* 0x00000001ff1a7424 */ /* 0x000fe200078e00ff */
[----:B------:R-:W-:Y:S01]  /*14900*/  LOP3.LUT R3, R3, 0x38, R0, 0x78, !PT ;  /* 0x0000003803037812 */ /* 0x000fe200078e7800 */
[----:B------:R-:W-:Y:S01]  /*14910*/  IMAD.SHL.U32 R0, R0, 0x10, RZ ;  /* 0x0000001000007824 */ /* 0x000fe200078e00ff */
[----:B------:R-:W-:Y:S01]  /*14920*/  ULDC.64 UR38, c[0x0][0x198] ;  /* 0x0000660000267ab9 */ /* 0x000fe20000000a00 */
[----:B------:R-:W-:Y:S01]  /*14930*/  IMAD.MOV.U32 R23, RZ, RZ, RZ ;  /* 0x000000ffff177224 */ /* 0x000fe200078e00ff */
[----:B------:R-:W-:Y:S01]  /*14940*/  LOP3.LUT R28, R3, 0x200, R28, 0xf8, !PT ;  /* 0x00000200031c7812 */ /* 0x000fe200078ef81c */
[----:B------:R-:W-:Y:S01]  /*14950*/  IMAD.MOV.U32 R24, RZ, RZ, RZ ;  /* 0x000000ffff187224 */ /* 0x000fe200078e00ff */
[----:B------:R-:W-:Y:S01]  /*14960*/  SHF.R.U32.HI R3, RZ, 0x3, R4 ;  /* 0x00000003ff037819 */ /* 0x000fe20000011604 */
[----:B------:R-:W-:Y:S01]  /*14970*/  IMAD.MOV.U32 R25, RZ, RZ, 0x1 ;  /* 0x00000001ff197424 */ /* 0x000fe200078e00ff */
[----:B------:R-:W-:Y:S01]  /*14980*/  LOP3.LUT R4, R37, 0x2, RZ, 0xfc, !PT ;  /* 0x0000000225047812 */ /* 0x000fe200078efcff */
[----:B------:R-:W-:Y:S01]  /*14990*/  ULDC UR36, c[0x0][0xc] ;  /* 0x0000030000247ab9 */ /* 0x000fe20000000800 */
[----:B------:R-:W-:-:S02]  /*149a0*/  LOP3.LUT R3, R3, 0x70, R0, 0xf8, !PT ;  /* 0x0000007003037812 */ /* 0x000fc400078ef800 */
[C---:B------:R-:W-:Y:S01]  /*149b0*/  LOP3.LUT R0, R2.reuse, 0x40, RZ, 0xfc, !PT ;  /* 0x0000004002007812 */ /* 0x040fe200078efcff */
[----:B-1----:R-:W-:Y:S01]  /*149c0*/  ULEA UR4, UR5, UR4, 0x18 ;  /* 0x0000000405047291 */ /* 0x002fe2000f8ec03f */
[C---:B------:R-:W-:Y:S02]  /*149d0*/  LOP3.LUT R3, R2.reuse, 0x80, RZ, 0xfc, !PT ;  /* 0x0000008002037812 */ /* 0x040fe400078efcff */
[----:B------:R-:W-:-:S03]  /*149e0*/  LOP3.LUT R2, R2, 0xc0, RZ, 0xfc, !PT ;  /* 0x000000c002027812 */ /* 0x000fc600078efcff */
[----:B------:R-:W-:-:S04]  /*149f0*/  IMAD.U32 R22, RZ, RZ, UR4 ;  /* 0x00000004ff167e24 */ /* 0x000fc8000f8e00ff */
[----:B------:R-:W-:-:S05]  /*14a00*/  IMAD R0, R28, 0x2, R22 ;  /* 0x000000021c007824 */ /* 0x000fca00078e0216 */
[----:B------:R2:W-:Y:S02]  /*14a10*/  STL [R1+0x4], R0 ;  /* 0x0000040001007387 */ /* 0x0005e40000100800 */
.L_x_908:
[----:B------:R-:W0:Y:S02]  /*14a20*/  LDC.64 R34, c[0x0][0xc88] ;  /* 0x00032200ff227b82 */ /* 0x000e240000000a00 */
[----:B0-----:R-:W-:-:S06]  /*14a30*/  IMAD.WIDE R34, R19, 0x4, R34 ;  /* 0x0000000413227825 */ /* 0x001fcc00078e0222 */
[----:B--2---:R-:W2:Y:S01]  /*14a40*/  LDG.E R34, desc[UR40][R34.64] ;  /* 0x0000002822227981 */ /* 0x004ea2000c1e1900 */
[----:B------:R-:W-:Y:S05]  /*14a50*/  YIELD ;  /* 0x0000000000007946 */ /* 0x000fea0003800000 */
[----:B------:R-:W-:Y:S01]  /*14a60*/  ULDC.64 UR4, c[0x0][0xa28] ;  /* 0x00028a0000047ab9 */ /* 0x000fe20000000a00 */
[----:B------:R-:W-:Y:S01]  /*14a70*/  IMAD.MOV.U32 R30, RZ, RZ, RZ ;  /* 0x000000ffff1e7224 */ /* 0x000fe200078e00ff */
[----:B------:R-:W-:Y:S01]  /*14a80*/  ISETP.NE.U32.AND P0, PT, RZ, UR4, PT ;  /* 0x00000004ff007c0c */ /* 0x000fe2000bf05070 */
[----:B-1----:R-:W-:Y:S01]  /*14a90*/  IMAD.MOV.U32 R6, RZ, RZ, RZ ;  /* 0x000000ffff067224 */ /* 0x002fe200078e00ff */
[----:B------:R-:W-:Y:S01]  /*14aa0*/  ULDC.64 UR8, c[0x0][0xa18] ;  /* 0x0002860000087ab9 */ /* 0x000fe20000000a00 */
[----:B------:R-:W-:Y:S01]  /*14ab0*/  ULDC.64 UR6, c[0x0][0xa10] ;  /* 0x0002840000067ab9 */ /* 0x000fe20000000a00 */
[----:B------:R-:W-:-:S02]  /*14ac0*/  ISETP.NE.AND.EX P0, PT, RZ, UR5, PT, P0 ;  /* 0x00000005ff007c0c */ /* 0x000fc4000bf05300 */
[----:B--2---:R-:W-:-:S11]  /*14ad0*/  SHF.R.S32.HI R0, RZ, 0x1f, R34 ;  /* 0x0000001fff007819 */ /* 0x004fd60000011422 */
[C---:B------:R-:W-:Y:S01]  /*14ae0*/  @P0 LEA R2, P1, R34.reuse, UR4, 0x2 ;  /* 0x0000000422020c11 */ /* 0x040fe2000f8210ff */
[C---:B------:R-:W-:Y:S01]  /*14af0*/  IMAD.SHL.U32 R31, R34.reuse, 0x4, RZ ;  /* 0x00000004221f7824 */ /* 0x040fe200078e00ff */
[C-C-:B------:R-:W-:Y:S01]  /*14b00*/  SHF.L.U64.HI R32, R34.reuse, 0x2, R0.reuse ;  /* 0x0000000222207819 */ /* 0x140fe20000010200 */
[----:B------:R0:W-:Y:S01]  /*14b10*/  STL [R1+0x14], R0 ;  /* 0x0000140001007387 */ /* 0x0001e20000100800 */
[----:B------:R-:W-:Y:S01]  /*14b20*/  @P0 LEA.HI.X R3, R34, UR5, R0, 0x2, P1 ;  /* 0x0000000522030c11 */ /* 0x000fe200088f1400 */
[----:B------:R-:W-:-:S04]  /*14b30*/  ULDC.64 UR4, c[0x0][0xa00] ;  /* 0x0002800000047ab9 */ /* 0x000fc80000000a00 */
[----:B------:R1:W5:Y:S01]  /*14b40*/  @P0 LDG.E R30, desc[UR40][R2.64] ;  /* 0x00000028021e0981 */ /* 0x000362000c1e1900 */
[----:B------:R-:W-:Y:S02]  /*14b50*/  ISETP.NE.U32.AND P0, PT, RZ, UR4, PT ;  /* 0x00000004ff007c0c */ /* 0x000fe4000bf05070 */
[----:B------:R-:W-:Y:S01]  /*14b60*/  ISETP.NE.U32.AND P1, PT, RZ, UR8, PT ;  /* 0x00000008ff007c0c */ /* 0x000fe2000bf25070 */
[----:B0-----:R-:W-:Y:S01]  /*14b70*/  IMAD.MOV.U32 R0, RZ, RZ, RZ ;  /* 0x000000ffff007224 */ /* 0x001fe200078e00ff */
[----:B------:R-:W-:Y:S02]  /*14b80*/  ISETP.NE.AND.EX P0, PT, RZ, UR5, PT, P0 ;  /* 0x00000005ff007c0c */ /* 0x000fe4000bf05300 */
[----:B------:R-:W-:Y:S02]  /*14b90*/  ISETP.NE.AND.EX P1, PT, RZ, UR9, PT, P1 ;  /* 0x00000009ff007c0c */ /* 0x000fe4000bf25310 */
[----:B------:R-:W-:Y:S02]  /*14ba0*/  ISETP.NE.U32.AND P2, PT, RZ, UR6, PT ;  /* 0x00000006ff007c0c */ /* 0x000fe4000bf45070 */
[----:B-1----:R-:W-:-:S02]  /*14bb0*/  IADD3 R2, P3, R31, UR4, RZ ;  /* 0x000000041f027c10 */ /* 0x002fc4000ff7e0ff */
[----:B------:R-:W-:Y:S02]  /*14bc0*/  ISETP.NE.AND.EX P2, PT, RZ, UR7, PT, P2 ;  /* 0x00000007ff007c0c */ /* 0x000fe4000bf45320 */
[----:B------:R-:W-:Y:S02]  /*14bd0*/  IADD3.X R3, R32, UR5, RZ, P3, !PT ;  /* 0x0000000520037c10 */ /* 0x000fe40009ffe4ff */
[----:B---3--:R-:W-:-:S03]  /*14be0*/  IADD3 R4, P4, R31, UR6, RZ ;  /* 0x000000061f047c10 */ /* 0x008fc6000ff9e0ff */
[----:B------:R-:W2:Y:S01]  /*14bf0*/  @P0 LDG.E R6, desc[UR40][R2.64] ;  /* 0x0000002802060981 */ /* 0x000ea2000c1e1900 */
[----:B------:R-:W-:Y:S01]  /*14c00*/  ULDC UR4, c[0x0][0x288] ;  /* 0x0000a20000047ab9 */ /* 0x000fe20000000800 */
[----:B------:R-:W-:Y:S01]  /*14c10*/  IADD3.X R5, R32, UR7, RZ, P4, !PT ;  /* 0x0000000720057c10 */ /* 0x000fe2000a7fe4ff */
[----:B------:R-:W-:Y:S01]  /*14c20*/  IMAD.U32 R8, RZ, RZ, UR4 ;  /* 0x00000004ff087e24 */ /* 0x000fe2000f8e00ff */
[----:B------:R-:W-:-:S03]  /*14c30*/  ULDC.64 UR4, c[0x0][0x418] ;  /* 0x0001060000047ab9 */ /* 0x000fc60000000a00 */
[----:B------:R-:W5:Y:S04]  /*14c40*/  @P2 LDG.E R0, desc[UR40][R4.64] ;  /* 0x0000002804002981 */ /* 0x000f68000c1e1900 */
[----:B--2---:R0:W-:Y:S02]  /*14c50*/  STL [R1+0xc], R6 ;  /* 0x00000c0601007387 */ /* 0x0041e40000100800 */
[----:B0-----:R-:W-:-:S04]  /*14c60*/  @P1 IADD3 R6, P3, R31, UR8, RZ ;  /* 0x000000081f061c10 */ /* 0x001fc8000ff7e0ff */
[----:B------:R-:W-:-:S05]  /*14c70*/  @P1 IADD3.X R7, R32, UR9, RZ, P3, !PT ;  /* 0x0000000920071c10 */ /* 0x000fca0009ffe4ff */
[----:B------:R0:W2:Y:S01]  /*14c80*/  @P1 LDG.E R8, desc[UR40][R6.64] ;  /* 0x0000002806081981 */ /* 0x0000a2000c1e1900 */
[----:B------:R-:W-:-:S03]  /*14c90*/  UISETP.NE.U32.AND UP0, UPT, UR4, URZ, UPT ;  /* 0x0000003f0400728c */ /* 0x000fc6000bf05070 */
[----:B------:R-:W-:Y:S01]  /*14ca0*/  ULDC UR4, c[0x0][0x424] ;  /* 0x0001090000047ab9 */ /* 0x000fe20000000800 */
[----:B------:R-:W-:-:S03]  /*14cb0*/  UISETP.NE.AND.EX UP0, UPT, UR5, URZ, UPT, UP0 ;  /* 0x0000003f0500728c */ /* 0x000fc6000bf05300 */
[----:B------:R-:W-:Y:S01]  /*14cc0*/  ULDC UR5, c[0x0][0x2f0] ;  /* 0x0000bc0000057ab9 */ /* 0x000fe20000000800 */
[----:B------:R-:W-:-:S04]  /*14cd0*/  USEL UR4, UR4, 0x1, UP0 ;  /* 0x0000000104047887 */ /* 0x000fc80008000000 */
[----:B------:R-:W-:-:S03]  /*14ce0*/  UIMAD UR4, UR4, UR5, URZ ;  /* 0x00000005040472a4 */ /* 0x000fc6000f8e023f */
[----:B------:R-:W-:Y:S02]  /*14cf0*/  ULDC UR5, c[0x0][0x348] ;  /* 0x0000d20000057ab9 */ /* 0x000fe40000000800 */
[----:B0-----:R-:W-:Y:S01]  /*14d00*/  IMAD.U32 R6, RZ, RZ, UR5 ;  /* 0x00000005ff067e24 */ /* 0x001fe2000f8e00ff */
[----:B--2---:R0:W-:Y:S02]  /*14d10*/  STL [R1+0x18], R8 ;  /* 0x0000180801007387 */ /* 0x0041e40000100800 */
[----:B0-----:R-:W-:Y:S01]  /*14d20*/  IMAD.U32 R8, RZ, RZ, UR4 ;  /* 0x00000004ff087e24 */ /* 0x001fe2000f8e00ff */
[----:B----4-:R-:W-:Y:S06]  /*14d30*/  @P1 BRA `(.L_x_808) ;  /* 0x0000000000141947 */ /* 0x010fec0003800000 */
[----:B------:R-:W-:Y:S05]  /*14d40*/  @!P0 BRA `(.L_x_808) ;  /* 0x0000000000108947 */ /* 0x000fea0003800000 */
[----:B------:R-:W2:Y:S04]  /*14d50*/  LDG.E R7, desc[UR40][R2.64] ;  /* 0x0000002802077981 */ /* 0x000ea8000c1e1900 */
[----:B------:R-:W2:Y:S02]  /*14d60*/  LDG.E R10, desc[UR40][R2.64+0x4] ;  /* 0x00000428020a7981 */ /* 0x000ea4000c1e1900 */
[----:B--2---:R-:W-:-:S05]  /*14d70*/  IMAD.IADD R2, R10, 0x1, -R7 ;  /* 0x000000010a027824 */ /* 0x004fca00078e0a07 */
[----:B------:R0:W-:Y:S02]  /*14d80*/  STL [R1+0x18], R2 ;  /* 0x0000180201007387 */ /* 0x0001e40000100800 */
.L_x_808:
[----:B------:R-:W-:Y:S01]  /*14d90*/  ULDC.64 UR4, c[0x0][0xa20] ;  /* 0x0002880000047ab9 */ /* 0x000fe20000000a00 */
[C---:B------:R-:W-:Y:S01]  /*14da0*/  LOP3.LUT R7, R18.reuse, 0xff000000, RZ, 0xc0, !PT ;  /* 0xff00000012077812 */ /* 0x040fe200078ec0ff */
[----:B------:R-:W-:Y:S01]  /*14db0*/  IMAD.MOV.U32 R27, RZ, RZ, R34 ;  /* 0x000000ffff1b7224 */ /* 0x000fe200078e0022 */
[----:B------:R-:W-:Y:S02]  /*14dc0*/  ISETP.NE.U32.AND P0, PT, RZ, UR4, PT ;  /* 0x00000004ff007c0c */ /* 0x000fe4000bf05070 */
[----:B------:R-:W-:Y:S02]  /*14dd0*/  SHF.R.U32.HI R7, RZ, 0x8, R7 ;  /* 0x00000008ff077819 */ /* 0x000fe40000011607 */
[----:B------:R-:W-:Y:S02]  /*14de0*/  ISETP.NE.AND.EX P0, PT, RZ, UR5, PT, P0 ;  /* 0x00000005ff007c0c */ /* 0x000fe4000bf05300 */
[C---:B0-----:R-:W-:Y:S02]  /*14df0*/  LOP3.LUT R2, R18.reuse, 0xff0000, RZ, 0xc0, !PT ;  /* 0x00ff000012027812 */ /* 0x041fe400078ec0ff */
[----:B------:R-:W-:-:S02]  /*14e00*/  LOP3.LUT R18, R18, 0xffff, RZ, 0xc0, !PT ;  /* 0x0000ffff12127812 */ /* 0x000fc400078ec0ff */
[----:B------:R-:W-:-:S07]  /*14e10*/  LEA.HI R7, R2, R7, RZ, 0x10 ;  /* 0x0000000702077211 */ /* 0x000fce00078f80ff */
[----:B------:R-:W-:Y:S05]  /*14e20*/  @!P0 BRA `(.L_x_809) ;  /* 0x0000000000108947 */ /* 0x000fea0003800000 */
[----:B------:R-:W-:-:S04]  /*14e30*/  IADD3 R2, P0, R31, UR4, RZ ;  /* 0x000000041f027c10 */ /* 0x000fc8000ff1e0ff */
[----:B------:R-:W-:-:S05]  /*14e40*/  IADD3.X R3, R32, UR5, RZ, P0, !PT ;  /* 0x0000000520037c10 */ /* 0x000fca00087fe4ff */
[----:B------:R0:W5:Y:S01]  /*14e50*/  LDG.E R8, desc[UR40][R2.64] ;  /* 0x0000002802087981 */ /* 0x000162000c1e1900 */
[----:B------:R-:W-:Y:S05]  /*14e60*/  BRA `(.L_x_810) ;  /* 0x0000000000247947 */ /* 0x000fea0003800000 */
.L_x_809:
[----:B------:R-:W-:Y:S02]  /*14e70*/  ULDC.64 UR4, c[0x0][0xa08] ;  /* 0x0002820000047ab9 */ /* 0x000fe40000000a00 */
[----:B------:R-:W-:-:S04]  /*14e80*/  ISETP.NE.U32.AND P0, PT, RZ, UR4, PT ;  /* 0x00000004ff007c0c */ /* 0x000fc8000bf05070 */
[----:B------:R-:W-:-:S13]  /*14e90*/  ISETP.NE.AND.EX P0, PT, RZ, UR5, PT, P0 ;  /* 0x00000005ff007c0c */ /* 0x000fda000bf05300 */
[----:B------:R-:W-:Y:S05]  /*14ea0*/  @!P0 BRA `(.L_x_810) ;  /* 0x0000000000148947 */ /* 0x000fea0003800000 */
[----:B------:R-:W0:Y:S02]  /*14eb0*/  LDC.64 R2, c[0x0][0xa08] ;  /* 0x00028200ff027b82 */ /* 0x000e240000000a00 */
[----:B0-----:R-:W-:-:S05]  /*14ec0*/  IMAD.WIDE R2, R27, 0x4, R2 ;  /* 0x000000041b027825 */ /* 0x001fca00078e0202 */
[----:B------:R-:W2:Y:S04]  /*14ed0*/  LDG.E R8, desc[UR40][R2.64] ;  /* 0x0000002802087981 */ /* 0x000ea8000c1e1900 */
[----:B------:R-:W2:Y:S02]  /*14ee0*/  LDG.E R2, desc[UR40][R2.64+0x4] ;  /* 0x0000042802027981 */ /* 0x000ea4000c1e1900 */
[----:B--2---:R-:W-:-:S07]  /*14ef0*/  IMAD.IADD R8, R2, 0x1, -R8 ;  /* 0x0000000102087824 */ /* 0x004fce00078e0a08 */
.L_x_810:
[----:B0-----:R-:W2:Y:S04]  /*14f00*/  @P2 LDG.E R2, desc[UR40][R4.64] ;  /* 0x0000002804022981 */ /* 0x001ea8000c1e1900 */
[----:B------:R0:W2:Y:S01]  /*14f10*/  @P2 LDG.E R4, desc[UR40][R4.64+0x4] ;  /* 0x0000042804042981 */ /* 0x0000a2000c1e1900 */
[----:B-----5:R-:W-:Y:S01]  /*14f20*/  IMAD.IADD R8, R8, 0x1, -R30 ;  /* 0x0000000108087824 */ /* 0x020fe200078e0a1e */
[----:B------:R-:W-:Y:S01]  /*14f30*/  BSSY B0, `(.L_x_811) ;  /* 0x000002a000007945 */ /* 0x000fe20003800000 */
[----:B------:R-:W-:Y:S02]  /*14f40*/  LOP3.LUT R29, R7, 0xff, RZ, 0xc0, !PT ;  /* 0x000000ff071d7812 */ /* 0x000fe400078ec0ff */
[----:B0-----:R-:W-:Y:S01]  /*14f50*/  SHF.R.U32.HI R5, RZ, 0x10, R7 ;  /* 0x00000010ff057819 */ /* 0x001fe20000011607 */
[----:B--2---:R-:W-:-:S04]  /*14f60*/  @P2 IMAD.IADD R6, R4, 0x1, -R2 ;  /* 0x0000000104062824 */ /* 0x004fc800078e0a02 */
[----:B------:R-:W-:-:S04]  /*14f70*/  IMAD.IADD R3, R8, 0x1, R6 ;  /* 0x0000000108037824 */ /* 0x000fc800078e0206 */
[C---:B------:R-:W-:Y:S01]  /*14f80*/  VIADD R4, R3.reuse, 0x5f ;  /* 0x0000005f03047836 */ /* 0x040fe20000000000 */
[----:B------:R-:W-:Y:S01]  /*14f90*/  ISETP.GE.AND P1, PT, R3, 0x1, PT ;  /* 0x000000010300780c */ /* 0x000fe20003f26270 */
[----:B------:R0:W-:Y:S02]  /*14fa0*/  STL [R1+0x8], R3 ;  /* 0x0000080301007387 */ /* 0x0001e40000100800 */
[----:B------:R-:W-:-:S05]  /*14fb0*/  IMAD.HI R4, R4, 0x2aaaaaab, RZ ;  /* 0x2aaaaaab04047827 */ /* 0x000fca00078e02ff */
[----:B------:R-:W-:Y:S01]  /*14fc0*/  SHF.R.U32.HI R2, RZ, 0x1f, R4 ;  /* 0x0000001fff027819 */ /* 0x000fe20000011604 */
[----:B0-----:R-:W-:-:S03]  /*14fd0*/  IMAD.MOV.U32 R3, RZ, RZ, RZ ;  /* 0x000000ffff037224 */ /* 0x001fc600078e00ff */
[----:B------:R-:W-:Y:S01]  /*14fe0*/  LEA.HI.SX32 R4, R4, R2, 0x1c ;  /* 0x0000000204047211 */ /* 0x000fe200078fe2ff */
[----:B------:R-:W-:Y:S06]  /*14ff0*/  @!P1 BRA `(.L_x_812) ;  /* 0x0000000000749947 */ /* 0x000fec0003800000 */
[----:B------:R-:W-:Y:S01]  /*15000*/  ISETP.NE.AND P0, PT, R5, RZ, PT ;  /* 0x000000ff0500720c */ /* 0x000fe20003f05270 */
[----:B------:R-:W-:-:S03]  /*15010*/  ULDC UR4, c[0x0][0x9f0] ;  /* 0x00027c0000047ab9 */ /* 0x000fc60000000800 */
[----:B------:R-:W-:-:S04]  /*15020*/  SEL R7, R5, UR4, P0 ;  /* 0x0000000405077c07 */ /* 0x000fc80008000000 */
[----:B------:R-:W-:Y:S02]  /*15030*/  IABS R10, R7 ;  /* 0x00000007000a7213 */ /* 0x000fe40000000000 */
[----:B------:R-:W-:Y:S02]  /*15040*/  IADD3 R9, R7, -0x1, R4 ;  /* 0xffffffff07097810 */ /* 0x000fe40007ffe004 */
[----:B------:R-:W0:Y:S08]  /*15050*/  I2F.RP R2, R10 ;  /* 0x0000000a00027306 */ /* 0x000e300000209400 */
[----:B0-----:R-:W0:Y:S02]  /*15060*/  MUFU.RCP R2, R2 ;  /* 0x0000000200027308 */ /* 0x001e240000001000 */
[----:B0-----:R-:W-:-:S06]  /*15070*/  VIADD R2, R2, 0xffffffe ;  /* 0x0ffffffe02027836 */ /* 0x001fcc0000000000 */
[----:B------:R0:W1:Y:S02]  /*15080*/  F2I.FTZ.U32.TRUNC.NTZ R3, R2 ;  /* 0x0000000200037305 */ /* 0x000064000021f000 */
[----:B0-----:R-:W-:-:S04]  /*15090*/  LOP3.LUT R2, R9, R7, RZ, 0x3c, !PT ;  /* 0x0000000709027212 */ /* 0x001fc800078e3cff */
[----:B------:R-:W-:Y:S01]  /*150a0*/  ISETP.GE.AND P4, PT, R2, RZ, PT ;  /* 0x000000ff0200720c */ /* 0x000fe20003f86270 */
[----:B-1----:R-:W-:-:S04]  /*150b0*/  IMAD.MOV R2, RZ, RZ, -R3 ;  /* 0x000000ffff027224 */ /* 0x002fc800078e0a03 */
[----:B------:R-:W-:Y:S02]  /*150c0*/  IMAD R11, R2, R10, RZ ;  /* 0x0000000a020b7224 */ /* 0x000fe400078e02ff */
[----:B------:R-:W-:-:S04]  /*150d0*/  IMAD.MOV.U32 R2, RZ, RZ, RZ ;  /* 0x000000ffff027224 */ /* 0x000fc800078e00ff */
        /* <DEDUP_REMOVED lines=15> */
.L_x_812:
[----:B------:R-:W-:Y:S05]  /*151d0*/  BSYNC B0 ;  /* 0x0000000000007941 */ /* 0x000fea0003800000 */
.L_x_811:
[-C--:B------:R-:W-:Y:S01]  /*151e0*/  IMAD R2, R29, R3.reuse, RZ ;  /* 0x000000031d027224 */ /* 0x080fe200078e02ff */
[----:B------:R-:W-:Y:S04]  /*151f0*/  BSSY B0, `(.L_x_813) ;  /* 0x0000131000007945 */ /* 0x000fe80003800000 */
[C---:B------:R-:W-:Y:S01]  /*15200*/  VIADDMNMX R3, R2.reuse, R3, R4, PT ;  /* 0x0000000302037246 */ /* 0x040fe20003800104 */
[----:B------:R-:W-:-:S04]  /*15210*/  IMAD R2, R2, 0x60, -R8 ;  /* 0x0000006002027824 */ /* 0x000fc800078e0a08 */
[----:B------:R-:W-:Y:S01]  /*15220*/  IMAD R3, R3, 0x60, -R8 ;  /* 0x0000006003037824 */ /* 0x000fe200078e0a08 */
[----:B------:R-:W-:-:S04]  /*15230*/  VIMNMX R2, RZ, R2, !PT ;  /* 0x00000002ff027248 */ /* 0x000fc80007fe0100 */
[----:B------:R-:W-:-:S04]  /*15240*/  VIMNMX R3, R3, R6, PT ;  /* 0x0000000603037248 */ /* 0x000fc80003fe0100 */
[----:B------:R-:W-:-:S13]  /*15250*/  ISETP.GT.AND P0, PT, R3, R2, PT ;  /* 0x000000020300720c */ /* 0x000fda0003f04270 */
[----:B------:R-:W-:Y:S02]  /*15260*/  @P0 VIADD R6, R3, 0x5f ;  /* 0x0000005f03060836 */ /* 0x000fe40000000000 */
[----:B------:R-:W-:-:S04]  /*15270*/  IMAD.WIDE.U32 R2, R2, -0x55555555, RZ ;  /* 0xaaaaaaab02027825 */ /* 0x000fc800078e00ff */
[----:B------:R-:W-:Y:S01]  /*15280*/  @P0 IMAD.HI R6, R6, 0x2aaaaaab, RZ ;  /* 0x2aaaaaab06060827 */ /* 0x000fe200078e02ff */
[----:B------:R-:W-:-:S04]  /*15290*/  SHF.R.U32.HI R7, RZ, 0x6, R3 ;  /* 0x00000006ff077819 */ /* 0x000fc80000011603 */
[----:B------:R-:W-:Y:S01]  /*152a0*/  @P0 SHF.R.U32.HI R3, RZ, 0x1f, R6 ;  /* 0x0000001fff030819 */ /* 0x000fe20000011606 */
[----:B------:R-:W-:-:S03]  /*152b0*/  IMAD.MOV.U32 R2, RZ, RZ, R7 ;  /* 0x000000ffff027224 */ /* 0x000fc600078e0007 */
[----:B------:R-:W-:Y:S02]  /*152c0*/  @P0 LEA.HI.SX32 R2, R6, R3, 0x1c ;  /* 0x0000000306020211 */ /* 0x000fe400078fe2ff */
[----:B------:R-:W-:Y:S02]  /*152d0*/  PLOP3.LUT P0, PT, PT, PT, PT, 0x80, 0x0 ;  /* 0x000000000000781c */ /* 0x000fe40003f0f070 */
[----:B------:R-:W-:-:S13]  /*152e0*/  ISETP.GT.AND P3, PT, R2, R7, PT ;  /* 0x000000070200720c */ /* 0x000fda0003f64270 */
[----:B------:R-:W-:Y:S05]  /*152f0*/  @!P3 BRA `(.L_x_814) ;  /* 0x000000100080b947 */ /* 0x000fea0003800000 */
[----:B------:R-:W-:Y:S01]  /*15300*/  UMOV UR4, 0xffffffff ;  /* 0xffffffff00047882 */ /* 0x000fe20000000000 */
[----:B------:R-:W-:Y:S02]  /*15310*/  SEL R6, R27, RZ, !P2 ;  /* 0x000000ff1b067207 */ /* 0x000fe40005000000 */
[----:B------:R-:W-:Y:S05]  /*15320*/  BRA.DIV UR4, `(.L_x_815) ;  /* 0x00000072048c7947 */ /* 0x000fea000b800000 */
[----:B------:R-:W0:Y:S02]  /*15330*/  S2R R3, SR_TID.X ;  /* 0x0000000000037919 */ /* 0x000e240000002100 */
[----:B0-----:R-:W-:-:S04]  /*15340*/  SHF.R.U32.HI R3, RZ, 0x5, R3 ;  /* 0x00000005ff037819 */ /* 0x001fc80000011603 */
[----:B------:R-:W-:-:S05]  /*15350*/  LOP3.LUT R3, R3, 0x3, RZ, 0xc0, !PT ;  /* 0x0000000303037812 */ /* 0x000fca00078ec0ff */
[----:B------:R0:W1:Y:S02]  /*15360*/  SHFL.IDX PT, R14, R3, RZ, 0x1f ;  /* 0x00001fff030e7589 */ /* 0x00006400000e0000 */
.L_x_1004:
[----:B-1----:R-:W-:Y:S02]  /*15370*/  ISETP.NE.AND P0, PT, R14, RZ, PT ;  /* 0x000000ff0e00720c */ /* 0x002fe40003f05270 */
[----:B------:R-:W-:-:S11]  /*15380*/  PLOP3.LUT P6, PT, PT, PT, PT, 0x8, 0x0 ;  /* 0x000000000000781c */ /* 0x000fd60003fce170 */
[----:B------:R-:W-:Y:S05]  /*15390*/  @P0 BRA `(.L_x_816) ;  /* 0x00000000000c0947 */ /* 0x000fea0003800000 */
[----:B------:R-:W-:-:S03]  /*153a0*/  UMOV UR4, 0xffffffff ;  /* 0xffffffff00047882 */ /* 0x000fc60000000000 */
[----:B------:R-:W-:Y:S05]  /*153b0*/  BRA.DIV UR4, `(.L_x_817) ;  /* 0x00000072049c7947 */ /* 0x000fea000b800000 */
[----:B------:R-:W-:-:S13]  /*153c0*/  ELECT P6, URZ, PT ;  /* 0x00000000003f782f */ /* 0x000fda00038c0000 */
.L_x_816:
[----:B0-----:R-:W2:Y:S01]  /*153d0*/  LDL R3, [R1+0x24] ;  /* 0x0000240001037983 */ /* 0x001ea20000100800 */
[----:B------:R-:W-:Y:S01]  /*153e0*/  BSSY B1, `(.L_x_818) ;  /* 0x0000008000017945 */ /* 0x000fe20003800000 */
[----:B--2---:R-:W-:-:S05]  /*153f0*/  VIADD R3, R3, 0x1 ;  /* 0x0000000103037836 */ /* 0x004fca0000000000 */
[----:B------:R-:W-:-:S04]  /*15400*/  LEA.HI R8, R3, R3, RZ, 0x1 ;  /* 0x0000000303087211 */ /* 0x000fc800078f08ff */
[----:B------:R-:W-:-:S05]  /*15410*/  LOP3.LUT R8, R8, 0xfffffffe, RZ, 0xc0, !PT ;  /* 0xfffffffe08087812 */ /* 0x000fca00078ec0ff */
[----:B------:R-:W-:-:S05]  /*15420*/  IMAD.IADD R3, R3, 0x1, -R8 ;  /* 0x0000000103037824 */ /* 0x000fca00078e0a08 */
[----:B------:R-:W-:-:S04]  /*15430*/  SHF.L.U32 R3, R3, 0x1f, RZ ;  /* 0x0000001f03037819 */ /* 0x000fc800000006ff */
[----:B------:R-:W0:Y:S02]  /*15440*/  SYNCS.PHASECHK.TRANS64.TRYWAIT P0, [R22+URZ+0x22820], R3 ;  /* 0x02282003160075a7 */ /* 0x000e24000800017f */
[----:B0-----:R-:W-:Y:S05]  /*15450*/  @!P0 BRA `(.L_x_819) ;  /* 0x0000007000948947 */ /* 0x001fea0003800000 */
.L_x_1007:
[----:B------:R-:W-:Y:S05]  /*15460*/  BSYNC B1 ;  /* 0x0000000000017941 */ /* 0x000fea0003800000 */
.L_x_818:
[----:B------:R-:W-:Y:S04]  /*15470*/  BSSY B1, `(.L_x_820) ;  /* 0x000007b000017945 */ /* 0x000fe80003800000 */
[----:B------:R-:W-:Y:S05]  /*15480*/  @!P6 BRA `(.L_x_821) ;  /* 0x0000000400e4e947 */ /* 0x000fea0003800000 */
[----:B0-----:R-:W-:Y:S01]  /*15490*/  IMAD R3, R23, 0x8, R22 ;  /* 0x0000000817037824 */ /* 0x001fe200078e0216 */
[----:B------:R-:W-:Y:S01]  /*154a0*/  SHF.L.U32 R8, R26, 0x1f, RZ ;  /* 0x0000001f1a087819 */ /* 0x000fe200000006ff */
[----:B------:R-:W0:Y:S01]  /*154b0*/  S2R R9, SR_TID.X ;  /* 0x0000000000097919 */ /* 0x000e220000002100 */
[----:B------:R-:W-:Y:S02]  /*154c0*/  BSSY B2, `(.L_x_822) ;  /* 0x0000005000027945 */ /* 0x000fe40003800000 */
[----:B------:R-:W1:Y:S01]  /*154d0*/  SYNCS.PHASECHK.TRANS64.TRYWAIT P0, [R3+URZ+0x228a0], R8 ;  /* 0x0228a008030075a7 */ /* 0x000e62000800017f */
[----:B0-----:R-:W-:-:S04]  /*154e0*/  LOP3.LUT R9, R9, 0x7f, RZ, 0xc0, !PT ;  /* 0x0000007f09097812 */ /* 0x001fc800078ec0ff */
[----:B------:R-:W-:Y:S01]  /*154f0*/  ISETP.NE.AND P2, PT, R9, RZ, PT ;  /* 0x000000ff0900720c */ /* 0x000fe20003f45270 */
[----:B-1----:R-:W-:-:S12]  /*15500*/  @!P0 BRA `(.L_x_823) ;  /* 0x00000070007c8947 */ /* 0x002fd80003800000 */
.L_x_1008:
[----:B------:R-:W-:Y:S05]  /*15510*/  BSYNC B2 ;  /* 0x0000000000027941 */ /* 0x000fea0003800000 */
.L_x_822:
[----:B------:R-:W-:Y:S04]  /*15520*/  BSSY B2, `(.L_x_824) ;  /* 0x0000009000027945 */ /* 0x000fe80003800000 */
[----:B------:R-:W-:Y:S05]  /*15530*/  @P2 BRA `(.L_x_825) ;  /* 0x00000000001c2947 */ /* 0x000fea0003800000 */
[----:B------:R-:W1:Y:S01]  /*15540*/  S2R R10, SR_TID.X ;  /* 0x00000000000a7919 */ /* 0x000e620000002100 */
[----:B------:R-:W-:-:S04]  /*15550*/  IMAD.MOV.U32 R9, RZ, RZ, 0x3000 ;  /* 0x00003000ff097424 */ /* 0x000fc800078e00ff */
[----:B------:R2:W-:Y:S01]  /*15560*/  SYNCS.ARRIVE.TRANS64 RZ, [R3+URZ+0x22890], R9 ;  /* 0x0228900903ff79a7 */ /* 0x0005e2000800003f */
[----:B-1----:R-:W-:-:S04]  /*15570*/  LOP3.LUT R10, R10, 0x1f, RZ, 0xc0, !PT ;  /* 0x0000001f0a0a7812 */ /* 0x002fc800078ec0ff */
[----:B------:R-:W-:-:S13]  /*15580*/  ISETP.NE.AND P0, PT, R10, RZ, PT ;  /* 0x000000ff0a00720c */ /* 0x000fda0003f05270 */
[----:B--2---:R-:W-:Y:S05]  /*15590*/  @!P0 BRA `(.L_x_825) ;  /* 0x0000000000048947 */ /* 0x004fea0003800000 */
[----:B------:R-:W-:Y:S01]  /*155a0*/  BPT.TRAP 0x1 ;  /* 0x000000040000795c */ /* 0x000fe20000300000 */
.L_x_825:
[----:B------:R-:W-:Y:S05]  /*155b0*/  BSYNC B2 ;  /* 0x0000000000027941 */ /* 0x000fea0003800000 */
.L_x_824:
[----:B------:R-:W-:Y:S01]  /*155c0*/  IMAD.MOV.U32 R14, RZ, RZ, RZ ;  /* 0x000000ffff0e7224 */ /* 0x000fe200078e00ff */
[----:B------:R-:W-:Y:S01]  /*155d0*/  UIADD3 UR4, UP0, UR38, 0x570, URZ ;  /* 0x0000057026047890 */ /* 0x000fe2000ff1e03f */
[----:B------:R-:W-:Y:S01]  /*155e0*/  IMAD R9, R2, 0x60, R0 ;  /* 0x0000006002097824 */ /* 0x000fe200078e0200 */
[----:B------:R-:W-:Y:S01]  /*155f0*/  PLOP3.LUT P0, PT, PT, PT, PT, 0x80, 0x0 ;  /* 0x000000000000781c */ /* 0x000fe20003f0f070 */
[----:B------:R-:W-:Y:S01]  /*15600*/  IMAD R10, R23, 0x3000, R22 ;  /* 0x00003000170a7824 */ /* 0x000fe200078e0216 */
[----:B------:R-:W-:Y:S01]  /*15610*/  R2UR UR10, R14 ;  /* 0x000000000e0a72ca */ /* 0x000fe200000e0000 */
[----:B------:R-:W-:Y:S01]  /*15620*/  VIADD R9, R9, 0xffffffa0 ;  /* 0xffffffa009097836 */ /* 0x000fe20000000000 */
[----:B------:R-:W-:Y:S01]  /*15630*/  UIADD3.X UR5, URZ, UR39, URZ, UP0, !UPT ;  /* 0x000000273f057290 */ /* 0x000fe200087fe43f */
[----:B------:R-:W-:Y:S01]  /*15640*/  VIADD R10, R10, 0x1c400 ;  /* 0x0001c4000a0a7836 */ /* 0x000fe20000000000 */
[----:B------:R-:W-:Y:S01]  /*15650*/  UMOV UR6, 0x0 ;  /* 0x0000000000067882 */ /* 0x000fe20000000000 */
[----:B------:R-:W-:Y:S01]  /*15660*/  VIADD R11, R3, 0x22890 ;  /* 0x00022890030b7836 */ /* 0x000fe20000000000 */
[----:B------:R-:W-:-:S09]  /*15670*/  UMOV UR7, 0x12f00000 ;  /* 0x12f0000000077882 */ /* 0x000fd20000000000 */
.L_x_826:
[----:B------:R-:W-:-:S13]  /*15680*/  @P0 ELECT P3, URZ, PT ;  /* 0x00000000003f082f */ /* 0x000fda0003860000 */
[----:B------:R-:W-:Y:S02]  /*15690*/  @P3 R2UR UR13, R6 ;  /* 0x00000000060d32ca */ /* 0x000fe400000e0000 */
[----:B------:R-:W-:Y:S02]  /*156a0*/  @P3 R2UR UR12, R18 ;  /* 0x00000000120c32ca */ /* 0x000fe400000e0000 */
[----:B------:R-:W-:Y:S02]  /*156b0*/  @P3 R2UR UR11, R9 ;  /* 0x00000000090b32ca */ /* 0x000fe400000e0000 */
[----:B------:R-:W-:Y:S02]  /*156c0*/  @P3 R2UR UR9, R11 ;  /* 0x000000000b0932ca */ /* 0x000fe400000e0000 */
[----:B------:R-:W-:Y:S02]  /*156d0*/  @P3 R2UR UR8, R10 ;  /* 0x000000000a0832ca */ /* 0x000fe400000e0000 */
[----:B------:R-:W-:-:S02]  /*156e0*/  @P3 PLOP3.LUT P0, PT, P3, PT, PT, 0x8, 0x0 ;  /* 0x000000000000381c */ /* 0x000fc40001f0e170 */
[----:B------:R-:W-:-:S09]  /*156f0*/  PLOP3.LUT P3, PT, PT, PT, PT, 0x8, 0x0 ;  /* 0x000000000000781c */ /* 0x000fd20003f6e170 */
[----:B------:R1:W-:Y:S02]  /*15700*/  UTMALDG.4D [UR8], [UR4], desc[UR6] ;  /* 0x00000608040075b4 */ /* 0x0003e40008019000 */
[----:B-1----:R-:W-:Y:S05]  /*15710*/  @P0 BRA.U.ANY `(.L_x_826) ;  /* 0xfffffffd00d80947 */ /* 0x002fea000393ffff */
[----:B------:R-:W1:Y:S01]  /*15720*/  SYNCS.PHASECHK.TRANS64.TRYWAIT P0, [R3+URZ+0x228c0], R8 ;  /* 0x0228c008030075a7 */ /* 0x000e62000800017f */
[----:B------:R-:W-:Y:S04]  /*15730*/  BSSY B2, `(.L_x_827) ;  /* 0x0000002000027945 */ /* 0x000fe80003800000 */
[----:B-1----:R-:W-:Y:S05]  /*15740*/  @!P0 BRA `(.L_x_828) ;  /* 0x0000007000008947 */ /* 0x002fea0003800000 */
.L_x_1009:
[----:B------:R-:W-:Y:S05]  /*15750*/  BSYNC B2 ;  /* 0x0000000000027941 */ /* 0x000fea0003800000 */
.L_x_827:
[----:B------:R-:W-:Y:S01]  /*15760*/  BSSY B2, `(.L_x_829) ;  /* 0x000000b000027945 */ /* 0x000fe20003800000 */
[----:B------:R-:W-:Y:S02]  /*15770*/  IMAD.MOV.U32 R12, RZ, RZ, 0x0 ;  /* 0x00000000ff0c7424 */ /* 0x000fe400078e00ff */
[----:B------:R-:W-:Y:S01]  /*15780*/  IMAD.MOV.U32 R13, RZ, RZ, 0x12f00000 ;  /* 0x12f00000ff0d7424 */ /* 0x000fe200078e00ff */
[----:B------:R-:W-:Y:S06]  /*15790*/  @P2 BRA `(.L_x_830) ;  /* 0x00000000001c2947 */ /* 0x000fec0003800000 */
[----:B------:R-:W2:Y:S01]  /*157a0*/  S2R R10, SR_TID.X ;  /* 0x00000000000a7919 */ /* 0x000ea20000002100 */
[----:B01----:R-:W-:-:S04]  /*157b0*/  IMAD.MOV.U32 R8, RZ, RZ, 0xc000 ;  /* 0x0000c000ff087424 */ /* 0x003fc800078e00ff */
[----:B------:R3:W-:Y:S01]  /*157c0*/  SYNCS.ARRIVE.TRANS64 RZ, [R3+URZ+0x228b0], R8 ;  /* 0x0228b00803ff79a7 */ /* 0x0007e2000800003f */
[----:B--2---:R-:W-:-:S04]  /*157d0*/  LOP3.LUT R10, R10, 0x1f, RZ, 0xc0, !PT ;  /* 0x0000001f0a0a7812 */ /* 0x004fc800078ec0ff */
[----:B------:R-:W-:-:S13]  /*157e0*/  ISETP.NE.AND P0, PT, R10, RZ, PT ;  /* 0x000000ff0a00720c */ /* 0x000fda0003f05270 */
[----:B---3--:R-:W-:Y:S05]  /*157f0*/  @!P0 BRA `(.L_x_830) ;  /* 0x0000000000048947 */ /* 0x008fea0003800000 */
[----:B------:R-:W-:Y:S01]  /*15800*/  BPT.TRAP 0x1 ;  /* 0x000000040000795c */ /* 0x000fe20000300000 */
.L_x_830:
[----:B------:R-:W-:Y:S05]  /*15810*/  BSYNC B2 ;  /* 0x0000000000027941 */ /* 0x000fea0003800000 */
.L_x_829:
[----:B------:R-:W-:Y:S01]  /*15820*/  R2UR UR10, R14 ;  /* 0x000000000e0a72ca */ /* 0x000fe200000e0000 */
[----:B01----:R-:W-:Y:S01]  /*15830*/  IMAD R8, R23, 0xc000, R22 ;  /* 0x0000c00017087824 */ /* 0x003fe200078e0216 */
[----:B------:R-:W-:Y:S01]  /*15840*/  R2UR UR6, R12 ;  /* 0x000000000c0672ca */ /* 0x000fe200000e0000 */
[----:B------:R-:W-:Y:S01]  /*15850*/  UIADD3 UR4, UP0, UR38, 0x670, URZ ;  /* 0x0000067026047890 */ /* 0x000fe2000ff1e03f */
[----:B------:R-:W-:Y:S01]  /*15860*/  R2UR UR7, R13 ;  /* 0x000000000d0772ca */ /* 0x000fe200000e0000 */
[----:B------:R-:W-:Y:S01]  /*15870*/  VIADD R3, R3, 0x228b0 ;  /* 0x000228b003037836 */ /* 0x000fe20000000000 */
[----:B------:R-:W-:Y:S01]  /*15880*/  PLOP3.LUT P0, PT, PT, PT, PT, 0x80, 0x0 ;  /* 0x000000000000781c */ /* 0x000fe20003f0f070 */
[----:B------:R-:W-:Y:S01]  /*15890*/  VIADD R10, R8, 0x400 ;  /* 0x00000400080a7836 */ /* 0x000fe20000000000 */
[----:B------:R-:W-:-:S12]  /*158a0*/  UIADD3.X UR5, URZ, UR39, URZ, UP0, !UPT ;  /* 0x000000273f057290 */ /* 0x000fd800087fe43f */
.L_x_831:
        /* <DEDUP_REMOVED lines=9> */
[----:B0-----:R-:W-:Y:S05]  /*15940*/  @P0 BRA.U.ANY `(.L_x_831) ;  /* 0xfffffffd00d80947 */ /* 0x001fea000393ffff */
[----:B------:R-:W-:Y:S01]  /*15950*/  R2UR UR6, R12 ;  /* 0x000000000c0672ca */ /* 0x000fe200000e0000 */
[----:B------:R-:W-:Y:S01]  /*15960*/  VIADD R10, R8, 0x3400 ;  /* 0x00003400080a7836 */ /* 0x000fe20000000000 */
[----:B------:R-:W-:Y:S01]  /*15970*/  R2UR UR7, R13 ;  /* 0x000000000d0772ca */ /* 0x000fe200000e0000 */
[----:B------:R-:W-:Y:S01]  /*15980*/  UMOV UR10, 0x40 ;  /* 0x00000040000a7882 */ /* 0x000fe20000000000 */
[----:B------:R-:W-:-:S13]  /*15990*/  PLOP3.LUT P0, PT, PT, PT, PT, 0x80, 0x0 ;  /* 0x000000000000781c */ /* 0x000fda0003f0f070 */
.L_x_832:
        /* <DEDUP_REMOVED lines=15> */
.L_x_833:
        /* <DEDUP_REMOVED lines=15> */
.L_x_834:
        /* <DEDUP_REMOVED lines=10> */
.L_x_821:
[----:B------:R-:W-:Y:S05]  /*15c20*/  BSYNC B1 ;  /* 0x0000000000017941 */ /* 0x000fea0003800000 */
.L_x_820:
[----:B------:R-:W-:Y:S01]  /*15c30*/  VIADD R11, R2, 0xfffffffe ;  /* 0xfffffffe020b7836 */ /* 0x000fe20000000000 */
[----:B------:R-:W-:Y:S01]  /*15c40*/  PLOP3.LUT P0, PT, PT, PT, PT, 0x8, 0x0 ;  /* 0x000000000000781c */ /* 0x000fe20003f0e170 */
[----:B------:R-:W-:-:S03]  /*15c50*/  VIADD R23, R23, 0x1 ;  /* 0x0000000117177836 */ /* 0x000fc60000000000 */
[----:B------:R-:W-:Y:S02]  /*15c60*/  ISETP.GE.AND P3, PT, R11, R7, PT ;  /* 0x000000070b00720c */ /* 0x000fe40003f66270 */
[----:B------:R-:W-:-:S04]  /*15c70*/  ISETP.NE.AND P2, PT, R23, 0x2, PT ;  /* 0x000000021700780c */ /* 0x000fc80003f45270 */
[----:B------:R-:W-:Y:S02]  /*15c80*/  SEL R2, RZ, 0x1, P2 ;  /* 0x00000001ff027807 */ /* 0x000fe40001000000 */
[----:B------:R-:W-:Y:S02]  /*15c90*/  SEL R23, R23, RZ, P2 ;  /* 0x000000ff17177207 */ /* 0x000fe40001000000 */
[----:B------:R-:W-:-:S03]  /*15ca0*/  LOP3.LUT R26, R26, R2, RZ, 0x3c, !PT ;  /* 0x000000021a1a7212 */ /* 0x000fc600078e3cff */
[----:B------:R-:W-:Y:S05]  /*15cb0*/  @!P3 BRA `(.L_x_814) ;  /* 0x000000080010b947 */ /* 0x000fea0003800000 */
.L_x_850:
[----:B------:R-:W-:Y:S05]  /*15cc0*/  YIELD ;  /* 0x0000000000007946 */ /* 0x000fea0003800000 */
[----:B------:R-:W-:Y:S04]  /*15cd0*/  BSSY B1, `(.L_x_835) ;  /* 0x000007a000017945 */ /* 0x000fe80003800000 */
[----:B------:R-:W-:Y:S05]  /*15ce0*/  @!P6 BRA `(.L_x_836) ;  /* 0x0000000400e0e947 */ /* 0x000fea0003800000 */
[----:B------:R-:W-:Y:S01]  /*15cf0*/  IMAD R8, R23, 0x8, R22 ;  /* 0x0000000817087824 */ /* 0x000fe200078e0216 */
[----:B------:R-:W-:Y:S01]  /*15d00*/  SHF.L.U32 R2, R26, 0x1f, RZ ;  /* 0x0000001f1a027819 */ /* 0x000fe200000006ff */
[----:B0-----:R-:W0:Y:S01]  /*15d10*/  S2R R3, SR_TID.X ;  /* 0x0000000000037919 */ /* 0x001e220000002100 */
[----:B------:R-:W-:Y:S02]  /*15d20*/  BSSY B2, `(.L_x_837) ;  /* 0x0000005000027945 */ /* 0x000fe40003800000 */
[----:B------:R-:W1:Y:S01]  /*15d30*/  SYNCS.PHASECHK.TRANS64.TRYWAIT P2, [R8+URZ+0x228a0], R2 ;  /* 0x0228a002080075a7 */ /* 0x000e62000804017f */
[----:B0-----:R-:W-:-:S04]  /*15d40*/  LOP3.LUT R3, R3, 0x7f, RZ, 0xc0, !PT ;  /* 0x0000007f03037812 */ /* 0x001fc800078ec0ff */
[----:B------:R-:W-:Y:S01]  /*15d50*/  ISETP.NE.AND P3, PT, R3, RZ, PT ;  /* 0x000000ff0300720c */ /* 0x000fe20003f65270 */
[----:B-1----:R-:W-:-:S12]  /*15d60*/  @!P2 BRA `(.L_x_838) ;  /* 0x00000068008ca947 */ /* 0x002fd80003800000 */
.L_x_1010:
[----:B------:R-:W-:Y:S05]  /*15d70*/  BSYNC B2 ;  /* 0x0000000000027941 */ /* 0x000fea0003800000 */
.L_x_837:
        /* <DEDUP_REMOVED lines=9> */
.L_x_840:
[----:B------:R-:W-:Y:S05]  /*15e10*/  BSYNC B2 ;  /* 0x0000000000027941 */ /* 0x000fea0003800000 */
.L_x_839:
        /* <DEDUP_REMOVED lines=10> */
[----:B------:R-:W-:-:S10]  /*15ec0*/  UMOV UR7, 0x12f00000 ;  /* 0x12f0000000077882 */ /* 0x000fd40000000000 */
.L_x_841:
        /* <DEDUP_REMOVED lines=13> */
.L_x_1011:
[----:B------:R-:W-:Y:S05]  /*15fa0*/  BSYNC B2 ;  /* 0x0000000000027941 */ /* 0x000fea0003800000 */
.L_x_842:
[----:B------:R-:W-:Y:S01]  /*15fb0*/  BSSY B2, `(.L_x_844) ;  /* 0x000000b000027945 */ /* 0x000fe20003800000 */
[----:B01----:R-:W-:Y:S02]  /*15fc0*/  IMAD.MOV.U32 R2, RZ, RZ, 0x0 ;  /* 0x00000000ff027424 */ /* 0x003fe400078e00ff */
[----:B------:R-:W-:Y:S01]  /*15fd0*/  IMAD.MOV.U32 R3, RZ, RZ, 0x12f00000 ;  /* 0x12f00000ff037424 */ /* 0x000fe200078e00ff */
[----:B------:R-:W-:Y:S06]  /*15fe0*/  @P3 BRA `(.L_x_845) ;  /* 0x00000000001c3947 */ /* 0x000fec0003800000 */
[----:B------:R-:W0:Y:S01]  /*15ff0*/  S2R R13, SR_TID.X ;  /* 0x00000000000d7919 */ /* 0x000e220000002100 */
[----:B------:R-:W-:-:S04]  /*16000*/  IMAD.MOV.U32 R9, RZ, RZ, 0xc000 ;  /* 0x0000c000ff097424 */ /* 0x000fc800078e00ff */
[----:B------:R1:W-:Y:S01]  /*16010*/  SYNCS.ARRIVE.TRANS64 RZ, [R8+URZ+0x228b0], R9 ;  /* 0x0228b00908ff79a7 */ /* 0x0003e2000800003f */
[----:B0-----:R-:W-:-:S04]  /*16020*/  LOP3.LUT R13, R13, 0x1f, RZ, 0xc0, !PT ;  /* 0x0000001f0d0d7812 */ /* 0x001fc800078ec0ff */
[----:B------:R-:W-:-:S13]  /*16030*/  ISETP.NE.AND P2, PT, R13, RZ, PT ;  /* 0x000000ff0d00720c */ /* 0x000fda0003f45270 */
[----:B-1----:R-:W-:Y:S05]  /*16040*/  @!P2 BRA `(.L_x_845) ;  /* 0x000000000004a947 */ /* 0x002fea0003800000 */
[----:B------:R-:W-:Y:S01]  /*16050*/  BPT.TRAP 0x1 ;  /* 0x000000040000795c */ /* 0x000fe20000300000 */
.L_x_845:
[----:B------:R-:W-:Y:S05]  /*16060*/  BSYNC B2 ;  /* 0x0000000000027941 */ /* 0x000fea0003800000 */
.L_x_844:
[----:B------:R-:W-:Y:S01]  /*16070*/  R2UR UR6, R2 ;  /* 0x00000000020672ca */ /* 0x000fe200000e0000 */
[----:B------:R-:W-:Y:S01]  /*16080*/  IMAD R9, R23, 0xc000, R22 ;  /* 0x0000c00017097824 */ /* 0x000fe200078e0216 */
[----:B------:R-:W-:Y:S01]  /*16090*/  R2UR UR7, R3 ;  /* 0x00000000030772ca */ /* 0x000fe200000e0000 */
[----:B------:R-:W-:Y:S01]  /*160a0*/  UIADD3 UR4, UP0, UR38, 0x670, URZ ;  /* 0x0000067026047890 */ /* 0x000fe2000ff1e03f */
[----:B------:R-:W-:Y:S01]  /*160b0*/  R2UR UR10, R12 ;  /* 0x000000000c0a72ca */ /* 0x000fe200000e0000 */
[----:B------:R-:W-:Y:S01]  /*160c0*/  VIADD R8, R8, 0x228b0 ;  /* 0x000228b008087836 */ /* 0x000fe20000000000 */
[----:B------:R-:W-:Y:S01]  /*160d0*/  PLOP3.LUT P2, PT, PT, PT, PT, 0x80, 0x0 ;  /* 0x000000000000781c */ /* 0x000fe20003f4f070 */
[----:B------:R-:W-:Y:S01]  /*160e0*/  VIADD R12, R9, 0x400 ;  /* 0x00000400090c7836 */ /* 0x000fe20000000000 */
[----:B------:R-:W-:-:S12]  /*160f0*/  UIADD3.X UR5, URZ, UR39, URZ, UP0, !UPT ;  /* 0x000000273f057290 */ /* 0x000fd800087fe43f */
.L_x_846:
        /* <DEDUP_REMOVED lines=15> */
.L_x_847:
        /* <DEDUP_REMOVED lines=15> */
.L_x_848:
        /* <DEDUP_REMOVED lines=15> */
.L_x_849:
        /* <DEDUP_REMOVED lines=10> */
.L_x_836:
[----:B------:R-:W-:Y:S05]  /*16470*/  BSYNC B1 ;  /* 0x0000000000017941 */ /* 0x000fea0003800000 */
.L_x_835:
[----:B------:R-:W-:Y:S01]  /*16480*/  ISETP.GT.AND P3, PT, R11, R7, PT ;  /* 0x000000070b00720c */ /* 0x000fe20003f64270 */
[----:B------:R-:W-:Y:S02]  /*16490*/  VIADD R23, R23, 0x1 ;  /* 0x0000000117177836 */ /* 0x000fe40000000000 */
[----:B------:R-:W-:-:S03]  /*164a0*/  VIADD R11, R11, 0xffffffff ;  /* 0xffffffff0b0b7836 */ /* 0x000fc60000000000 */
[----:B------:R-:W-:-:S04]  /*164b0*/  ISETP.NE.AND P2, PT, R23, 0x2, PT ;  /* 0x000000021700780c */ /* 0x000fc80003f45270 */
[----:B------:R-:W-:Y:S02]  /*164c0*/  SEL R2, RZ, 0x1, P2 ;  /* 0x00000001ff027807 */ /* 0x000fe40001000000 */
[----:B------:R-:W-:Y:S02]  /*164d0*/  SEL R23, R23, RZ, P2 ;  /* 0x000000ff17177207 */ /* 0x000fe40001000000 */
[----:B------:R-:W-:Y:S01]  /*164e0*/  LOP3.LUT R26, R26, R2, RZ, 0x3c, !PT ;  /* 0x000000021a1a7212 */ /* 0x000fe200078e3cff */
[----:B------:R-:W-:Y:S06]  /*164f0*/  @P3 BRA `(.L_x_850) ;  /* 0xfffffff400f03947 */ /* 0x000fec000383ffff */
.L_x_814:
[----:B------:R-:W-:Y:S05]  /*16500*/  BSYNC B0 ;  /* 0x0000000000007941 */ /* 0x000fea0003800000 */
.L_x_813:
[----:B------:R-:W-:Y:S05]  /*16510*/  @!P0 WARPSYNC.ALL ;  /* 0x0000000000008948 */ /* 0x000fea0003800000 */
[----:B------:R-:W-:Y:S01]  /*16520*/  @!P0 BAR.SYNC.DEFER_BLOCKING 0xc, 0x180 ;  /* 0x0306000000008b1d */ /* 0x000fe20000010000 */
[----:B------:R-:W-:-:S05]  /*16530*/  IMAD.MOV.U32 R0, RZ, RZ, RZ ;  /* 0x000000ffff007224 */ /* 0x000fca00078e00ff */
[----:B------:R-:W-:Y:S04]  /*16540*/  BSSY B0, `(.L_x_851) ;  /* 0x000001e000007945 */ /* 0x000fe80003800000 */
[----:B------:R-:W-:Y:S05]  /*16550*/  @!P1 BRA `(.L_x_852) ;  /* 0x0000000000709947 */ /* 0x000fea0003800000 */
[----:B------:R-:W-:-:S13]  /*16560*/  ISETP.NE.AND P0, PT, R5, RZ, PT ;  /* 0x000000ff0500720c */ /* 0x000fda0003f05270 */
[----:B------:R-:W1:Y:S02]  /*16570*/  @!P0 LDC R5, c[0x0][0x9f0] ;  /* 0x00027c00ff058b82 */ /* 0x000e640000000800 */
[-C--:B-1----:R-:W-:Y:S02]  /*16580*/  IABS R0, R5.reuse ;  /* 0x0000000500007213 */ /* 0x082fe40000000000 */
[----:B------:R-:W-:Y:S02]  /*16590*/  IABS R7, R5 ;  /* 0x0000000500077213 */ /* 0x000fe40000000000 */
[----:B------:R-:W1:Y:S03]  /*165a0*/  I2F.RP R2, R0 ;  /* 0x0000000000027306 */ /* 0x000e660000209400 */
[----:B------:R-:W-:-:S05]  /*165b0*/  IMAD.MOV R7, RZ, RZ, -R7 ;  /* 0x000000ffff077224 */ /* 0x000fca00078e0a07 */
[----:B-1----:R-:W1:Y:S02]  /*165c0*/  MUFU.RCP R2, R2 ;  /* 0x0000000200027308 */ /* 0x002e640000001000 */
[----:B-1----:R-:W-:-:S06]  /*165d0*/  VIADD R2, R2, 0xffffffe ;  /* 0x0ffffffe02027836 */ /* 0x002fcc0000000000 */
[----:B0-----:R-:W0:Y:S02]  /*165e0*/  F2I.FTZ.U32.TRUNC.NTZ R3, R2 ;  /* 0x0000000200037305 */ /* 0x001e24000021f000 */
[----:B0-----:R-:W-:-:S04]  /*165f0*/  IMAD.MOV R2, RZ, RZ, -R3 ;  /* 0x000000ffff027224 */ /* 0x001fc800078e0a03 */
[----:B------:R-:W-:Y:S02]  /*16600*/  IMAD R6, R2, R0, RZ ;  /* 0x0000000002067224 */ /* 0x000fe400078e02ff */
[----:B------:R-:W-:-:S04]  /*16610*/  IMAD.MOV.U32 R2, RZ, RZ, RZ ;  /* 0x000000ffff027224 */ /* 0x000fc800078e00ff */
[----:B------:R-:W-:Y:S01]  /*16620*/  IMAD.HI.U32 R6, R3, R6, R2 ;  /* 0x0000000603067227 */ /* 0x000fe200078e0002 */
[----:B------:R-:W-:-:S04]  /*16630*/  IADD3 R3, R4, -0x1, R5 ;  /* 0xffffffff04037810 */ /* 0x000fc80007ffe005 */
[----:B------:R-:W-:Y:S02]  /*16640*/  IABS R2, R3 ;  /* 0x0000000300027213 */ /* 0x000fe40000000000 */
[----:B------:R-:W-:-:S03]  /*16650*/  LOP3.LUT R3, R3, R5, RZ, 0x3c, !PT ;  /* 0x0000000503037212 */ /* 0x000fc600078e3cff */
[----:B------:R-:W-:Y:S01]  /*16660*/  IMAD.HI.U32 R6, R6, R2, RZ ;  /* 0x0000000206067227 */ /* 0x000fe200078e00ff */
[----:B------:R-:W-:-:S03]  /*16670*/  ISETP.GE.AND P2, PT, R3, RZ, PT ;  /* 0x000000ff0300720c */ /* 0x000fc60003f46270 */
        /* <DEDUP_REMOVED lines=10> */
.L_x_852:
[----:B------:R-:W-:Y:S05]  /*16720*/  BSYNC B0 ;  /* 0x0000000000007941 */ /* 0x000fea0003800000 */
.L_x_851:
[-C--:B------:R-:W-:Y:S01]  /*16730*/  IMAD R29, R29, R0.reuse, RZ ;  /* 0x000000001d1d7224 */ /* 0x080fe200078e02ff */
[----:B------:R-:W-:Y:S04]  /*16740*/  BSSY B7, `(.L_x_853) ;  /* 0x000035a000077945 */ /* 0x000fe80003800000 */
[----:B------:R-:W-:-:S04]  /*16750*/  VIADDMNMX R35, R29, R0, R4, PT ;  /* 0x000000001d237246 */ /* 0x000fc80003800104 */
[----:B------:R-:W-:Y:S01]  /*16760*/  ISETP.GT.AND P0, PT, R35, R29, PT ;  /* 0x0000001d2300720c */ /* 0x000fe20003f04270 */
[----:B------:R1:W-:-:S12]  /*16770*/  STL [R1+0x20], R35 ;  /* 0x0000202301007387 */ /* 0x0003d80000100800 */
[----:B-1----:R-:W-:Y:S05]  /*16780*/  @P0 BRA `(.L_x_854) ;  /* 0x0000000000440947 */ /* 0x002fea0003800000 */
[----:B------:R-:W1:Y:S02]  /*16790*/  S2R R2, SR_TID.X ;  /* 0x0000000000027919 */ /* 0x000e640000002100 */
[----:B-1----:R-:W-:-:S04]  /*167a0*/  LOP3.LUT R2, R2, 0x7f, RZ, 0xc0, !PT ;  /* 0x0000007f02027812 */ /* 0x002fc800078ec0ff */
[----:B------:R-:W-:-:S13]  /*167b0*/  ISETP.NE.AND P0, PT, R2, RZ, PT ;  /* 0x000000ff0200720c */ /* 0x000fda0003f05270 */
[----:B------:R-:W-:Y:S05]  /*167c0*/  @P0 BRA `(.L_x_855) ;  /* 0x0000003400440947 */ /* 0x000fea0003800000 */
[----:B------:R-:W1:Y:S01]  /*167d0*/  S2R R5, SR_LANEID ;  /* 0x0000000000057919 */ /* 0x000e620000000000 */
[----:B------:R-:W-:Y:S01]  /*167e0*/  VOTEU.ANY UR4, UPT, PT ;  /* 0x0000000000047886 */ /* 0x000fe200038e0100 */
[----:B0-----:R-:W0:Y:S01]  /*167f0*/  LDC.64 R2, c[0x0][0xc60] ;  /* 0x00031800ff027b82 */ /* 0x001e220000000a00 */
[----:B------:R-:W1:Y:S02]  /*16800*/  FLO.U32 R0, UR4 ;  /* 0x0000000400007d00 */ /* 0x000e6400080e0000 */
[----:B-1----:R-:W-:-:S06]  /*16810*/  ISETP.EQ.U32.AND P0, PT, R0, R5, PT ;  /* 0x000000050000720c */ /* 0x002fcc0003f02070 */
[----:B------:R-:W0:Y:S07]  /*16820*/  POPC R5, UR4 ;  /* 0x0000000400057d09 */ /* 0x000e2e0008000000 */
[----:B0-----:R-:W2:Y:S01]  /*16830*/  @P0 ATOMG.E.ADD.STRONG.GPU PT, R3, desc[UR40][R2.64], R5 ;  /* 0x00000005020309a8 */ /* 0x001ea200081ee1e8 */
[----:B------:R-:W0:Y:S02]  /*16840*/  S2R R4, SR_LTMASK ;  /* 0x0000000000047919 */ /* 0x000e240000003900 */
[----:B0-----:R-:W-:-:S04]  /*16850*/  LOP3.LUT R4, R4, UR4, RZ, 0xc0, !PT ;  /* 0x0000000404047c12 */ /* 0x001fc8000f8ec0ff */
[----:B------:R-:W0:Y:S01]  /*16860*/  POPC R7, R4 ;  /* 0x0000000400077309 */ /* 0x000e220000000000 */
[----:B--2---:R-:W0:Y:S02]  /*16870*/  SHFL.IDX PT, R0, R3, R0, 0x1f ;  /* 0x00001f0003007589 */ /* 0x004e2400000e0000 */
[----:B0-----:R-:W-:Y:S01]  /*16880*/  IADD3 R16, R0, UR36, R7 ;  /* 0x0000002400107c10 */ /* 0x001fe2000fffe007 */
[----:B------:R-:W-:Y:S06]  /*16890*/  BRA `(.L_x_855) ;  /* 0x0000003400107947 */ /* 0x000fec0003800000 */
.L_x_854:
        /* <DEDUP_REMOVED lines=9> */
[----:B0-----:R-:W0:Y:S01]  /*16930*/  LDC.64 R2, c[0x4][R2] ;  /* 0x0100000002027b82 */ /* 0x001e220000000a00 */
        /* <DEDUP_REMOVED lines=10> */
.L_x_857:
[----:B------:R-:W-:Y:S05]  /*169e0*/  BSYNC B6 ;  /* 0x0000000000067941 */ /* 0x000fea0003800000 */
.L_x_856:
        /* <DEDUP_REMOVED lines=8> */
[----:B0-----:R0:W1:Y:S01]  /*16a70*/  LDC.64 R2, c[0x4][R33] ;  /* 0x0100000021027b82 */ /* 0x0010620000000a00 */
        /* <DEDUP_REMOVED lines=11> */
.L_x_860:
        /* <DEDUP_REMOVED lines=15> */
.L_x_859:
[----:B------:R-:W-:Y:S05]  /*16c20*/  BSYNC B6 ;  /* 0x0000000000067941 */ /* 0x000fea0003800000 */
.L_x_858:
[----:B------:R-:W2:Y:S01]  /*16c30*/  LDL.LU R21, [R1] ;  /* 0x0000000001157983 */ /* 0x000ea20000300800 */
[----:B------:R-:W-:Y:S01]  /*16c40*/  ULDC.64 UR4, c[0x0][0x9f8] ;  /* 0x00027e0000047ab9 */ /* 0x000fe20000000a00 */
[----:B------:R-:W1:Y:S02]  /*16c50*/  LDC R8, c[0x0][0x430] ;  /* 0x00010c00ff087b82 */ /* 0x000e640000000800 */
[----:B------:R-:W3:Y:S01]  /*16c60*/  LDL R20, [R1+0x8] ;  /* 0x0000080001147983 */ /* 0x000ee20000100800 */
[----:B------:R-:W-:Y:S01]  /*16c70*/  ISETP.NE.U32.AND P0, PT, RZ, UR4, PT ;  /* 0x00000004ff007c0c */ /* 0x000fe2000bf05070 */
[----:B------:R-:W4:Y:S03]  /*16c80*/  S2R R33, SR_TID.X ;  /* 0x0000000000217919 */ /* 0x000f260000002100 */
[----:B------:R-:W-:-:S13]  /*16c90*/  ISETP.NE.AND.EX P0, PT, RZ, UR5, PT, P0 ;  /* 0x00000005ff007c0c */ /* 0x000fda000bf05300 */
[----:B------:R-:W-:Y:S01]  /*16ca0*/  @P0 IADD3 R2, P1, R31, UR4, RZ ;  /* 0x000000041f020c10 */ /* 0x000fe2000ff3e0ff */
[----:B------:R-:W1:Y:S01]  /*16cb0*/  S2R R10, SR_TID.X ;  /* 0x00000000000a7919 */ /* 0x000e620000002100 */
[----:B------:R-:W-:Y:S01]  /*16cc0*/  VIADD R0, R35, 0xffffffff ;  /* 0xffffffff23007836 */ /* 0x000fe20000000000 */
[----:B------:R-:W-:Y:S01]  /*16cd0*/  LOP3.LUT R9, R37, 0x2, RZ, 0xfc, !PT ;  /* 0x0000000225097812 */ /* 0x000fe200078efcff */
[----:B------:R-:W-:Y:S01]  /*16ce0*/  ULDC UR4, c[0x0][0x320] ;  /* 0x0000c80000047ab9 */ /* 0x000fe20000000800 */
[----:B0-----:R-:W-:-:S05]  /*16cf0*/  @P0 IADD3.X R3, R32, UR5, RZ, P1, !PT ;  /* 0x0000000520030c10 */ /* 0x001fca0008ffe4ff */
[----:B------:R0:W2:Y:S01]  /*16d00*/  @P0 LDG.E R27, desc[UR40][R2.64] ;  /* 0x00000028021b0981 */ /* 0x0000a2000c1e1900 */
[----:B----4-:R-:W-:-:S04]  /*16d10*/  LOP3.LUT R33, R33, 0x7f, RZ, 0xc0, !PT ;  /* 0x0000007f21217812 */ /* 0x010fc800078ec0ff */
[----:B------:R-:W-:Y:S02]  /*16d20*/  SHF.R.U32.HI R33, RZ, 0x3, R33 ;  /* 0x00000003ff217819 */ /* 0x000fe40000011621 */
[----:B-1----:R-:W-:Y:S01]  /*16d30*/  ISETP.NE.AND P1, PT, R8, 0x1, PT ;  /* 0x000000010800780c */ /* 0x002fe20003f25270 */
[----:B------:R-:W-:-:S12]  /*16d40*/  IMAD.SHL.U32 R10, R10, 0x10, RZ ;  /* 0x000000100a0a7824 */ /* 0x000fd800078e00ff */
[----:B------:R-:W1:Y:S01]  /*16d50*/  @P1 LDC R5, c[0x0][0x434] ;  /* 0x00010d00ff051b82 */ /* 0x000e620000000800 */
[----:B------:R-:W-:-:S05]  /*16d60*/  LOP3.LUT R10, R33, 0x70, R10, 0xf8, !PT ;  /* 0x00000070210a7812 */ /* 0x000fca00078ef80a */
[----:B------:R-:W-:Y:S02]  /*16d70*/  IMAD R36, R0, 0x60, R10 ;  /* 0x0000006000247824 */ /* 0x000fe400078e020a */
[----:B------:R-:W4:Y:S01]  /*16d80*/  @P1 LDC R4, c[0x0][0x438] ;  /* 0x00010e00ff041b82 */ /* 0x000f220000000800 */
[----:B------:R-:W-:Y:S01]  /*16d90*/  IMAD.MOV.U32 R35, RZ, RZ, RZ ;  /* 0x000000ffff237224 */ /* 0x000fe200078e00ff */
[----:B------:R-:W-:Y:S01]  /*16da0*/  UMOV UR5, 0xffffffff ;  /* 0xffffffff00057882 */ /* 0x000fe20000000000 */
[----:B---3--:R-:W-:-:S04]  /*16db0*/  ISETP.GE.AND P0, PT, R36, R20, PT ;  /* 0x000000142400720c */ /* 0x008fc80003f06270 */
[----:B------:R-:W-:Y:S01]  /*16dc0*/  ISETP.GT.U32.OR P0, PT, R10, 0x5f, P0 ;  /* 0x0000005f0a00780c */ /* 0x000fe20000704470 */
[----:B------:R-:W-:-:S12]  /*16dd0*/  IMAD.IADD R36, R36, 0x1, R30 ;  /* 0x0000000124247824 */ /* 0x000fd800078e021e */
[----:B0-----:R-:W0:Y:S01]  /*16de0*/  @!P0 LDC.64 R2, c[0x0][0x428] ;  /* 0x00010a00ff028b82 */ /* 0x001e220000000a00 */
[----:B-1----:R-:W-:-:S04]  /*16df0*/  @P1 IMAD.HI.U32 R5, R36, R5, RZ ;  /* 0x0000000524051227 */ /* 0x002fc800078e00ff */
[----:B------:R-:W-:Y:S01]  /*16e00*/  IMAD.MOV.U32 R6, RZ, RZ, R36 ;  /* 0x000000ffff067224 */ /* 0x000fe200078e0024 */
[----:B----4-:R-:W-:Y:S02]  /*16e10*/  @P1 SHF.R.U32.HI R6, RZ, R4, R5 ;  /* 0x00000004ff061219 */ /* 0x010fe40000011605 */
[----:B--2---:R-:W-:-:S03]  /*16e20*/  SHF.R.S32.HI R33, RZ, 0x1f, R27 ;  /* 0x0000001fff217819 */ /* 0x004fc6000001141b */
[--C-:B------:R-:W-:Y:S01]  /*16e30*/  @!P0 IMAD.MOV.U32 R4, RZ, RZ, R6.reuse ;  /* 0x000000ffff048224 */ /* 0x100fe200078e0006 */
[----:B------:R-:W-:Y:S01]  /*16e40*/  @!P0 SHF.R.S32.HI R5, RZ, 0x1f, R6 ;  /* 0x0000001fff058819 */ /* 0x000fe20000011406 */
[-C--:B0-----:R-:W-:Y:S02]  /*16e50*/  @!P0 IMAD R7, R33, R2.reuse, RZ ;  /* 0x0000000221078224 */ /* 0x081fe400078e02ff */
[----:B------:R-:W-:-:S04]  /*16e60*/  @!P0 IMAD.WIDE.U32 R4, R27, R2, R4 ;  /* 0x000000021b048225 */ /* 0x000fc800078e0004 */
[----:B------:R-:W-:Y:S02]  /*16e70*/  @!P0 IMAD R7, R27, R3, R7 ;  /* 0x000000031b078224 */ /* 0x000fe400078e0207 */
[----:B------:R-:W0:Y:S02]  /*16e80*/  @!P0 LDC.64 R2, c[0x0][0x418] ;  /* 0x00010600ff028b82 */ /* 0x000e240000000a00 */
[----:B------:R-:W-:Y:S01]  /*16e90*/  @!P0 IMAD.IADD R7, R5, 0x1, R7 ;  /* 0x0000000105078824 */ /* 0x000fe200078e0207 */
[----:B0-----:R-:W-:-:S04]  /*16ea0*/  @!P0 LEA R2, P1, R4, R2, 0x2 ;  /* 0x0000000204028211 */ /* 0x001fc800078210ff */
[----:B------:R-:W-:-:S05]  /*16eb0*/  @!P0 LEA.HI.X R3, R4, R3, R7, 0x2, P1 ;  /* 0x0000000304038211 */ /* 0x000fca00008f1407 */
[----:B------:R0:W5:Y:S01]  /*16ec0*/  @!P0 LDG.E R35, desc[UR40][R2.64] ;  /* 0x0000002802238981 */ /* 0x000162000c1e1900 */
[----:B------:R-:W-:Y:S02]  /*16ed0*/  ISETP.NE.AND P0, PT, R9, 0x3, PT ;  /* 0x000000030900780c */ /* 0x000fe40003f05270 */
[----:B------:R-:W1:Y:S01]  /*16ee0*/  S2R R9, SR_TID.X ;  /* 0x0000000000097919 */ /* 0x000e620000002100 */
[----:B------:R-:W-:Y:S02]  /*16ef0*/  ISETP.GT.U32.AND P1, PT, R10, 0x5f, PT ;  /* 0x0000005f0a00780c */ /* 0x000fe40003f24070 */
[----:B------:R-:W2:Y:S01]  /*16f00*/  S2R R10, SR_TID.X ;  /* 0x00000000000a7919 */ /* 0x000ea20000002100 */
[----:B------:R-:W-:-:S10]  /*16f10*/  LOP3.LUT R21, R21, 0xffffffdf, RZ, 0xc0, !PT ;  /* 0xffffffdf15157812 */ /* 0x000fd400078ec0ff */
[----:B------:R-:W-:-:S04]  /*16f20*/  @P1 LOP3.LUT R21, R21, 0x20, RZ, 0xfc, !PT ;  /* 0x0000002015151812 */ /* 0x000fc800078efcff */
[----:B------:R-:W-:Y:S01]  /*16f30*/  LOP3.LUT R21, R21, 0xffffffbf, RZ, 0xc0, !PT ;  /* 0xffffffbf15157812 */ /* 0x000fe200078ec0ff */
[----:B-1----:R-:W-:Y:S02]  /*16f40*/  IMAD.SHL.U32 R9, R9, 0x8, RZ ;  /* 0x0000000809097824 */ /* 0x002fe400078e00ff */
[----:B--2---:R-:W-:-:S03]  /*16f50*/  IMAD.SHL.U32 R10, R10, 0x8, RZ ;  /* 0x000000080a0a7824 */ /* 0x004fc600078e00ff */
[----:B------:R-:W-:Y:S02]  /*16f60*/  LOP3.LUT R9, R9, 0x38, RZ, 0xc0, !PT ;  /* 0x0000003809097812 */ /* 0x000fe400078ec0ff */
[----:B------:R-:W-:Y:S02]  /*16f70*/  LOP3.LUT R10, R10, 0x38, RZ, 0xc0, !PT ;  /* 0x000000380a0a7812 */ /* 0x000fe400078ec0ff */
[----:B------:R-:W-:Y:S02]  /*16f80*/  ISETP.GE.AND P1, PT, R9, UR4, PT ;  /* 0x0000000409007c0c */ /* 0x000fe4000bf26270 */
[----:B------:R-:W-:Y:S02]  /*16f90*/  LOP3.LUT R10, R10, 0x40, RZ, 0xfc, !PT ;  /* 0x000000400a0a7812 */ /* 0x000fe400078efcff */
[----:B------:R-:W-:Y:S02]  /*16fa0*/  @P0 LOP3.LUT R21, R21, 0x40, RZ, 0xfc, !PT ;  /* 0x0000004015150812 */ /* 0x000fe400078efcff */
[----:B------:R-:W-:-:S02]  /*16fb0*/  ISETP.GE.AND P2, PT, R10, UR4, PT ;  /* 0x000000040a007c0c */ /* 0x000fc4000bf46270 */
[----:B------:R-:W-:Y:S02]  /*16fc0*/  LOP3.LUT R21, R21, 0xffffffef, RZ, 0xc0, !PT ;  /* 0xffffffef15157812 */ /* 0x000fe400078ec0ff */
[----:B------:R-:W-:-:S03]  /*16fd0*/  LOP3.LUT R10, R9, 0x80, RZ, 0xfc, !PT ;  /* 0x00000080090a7812 */ /* 0x000fc600078efcff */
[----:B------:R-:W-:-:S04]  /*16fe0*/  @P1 LOP3.LUT R21, R21, 0x10, RZ, 0xfc, !PT ;  /* 0x0000001015151812 */ /* 0x000fc800078efcff */
[----:B------:R-:W-:Y:S02]  /*16ff0*/  LOP3.LUT R21, R21, 0xfffffff7, RZ, 0xc0, !PT ;  /* 0xfffffff715157812 */ /* 0x000fe400078ec0ff */
[----:B------:R-:W-:Y:S02]  /*17000*/  LOP3.LUT R9, R9, 0xc0, RZ, 0xfc, !PT ;  /* 0x000000c009097812 */ /* 0x000fe400078efcff */
[----:B------:R-:W-:Y:S02]  /*17010*/  ISETP.GE.AND P3, PT, R10, UR4, PT ;  /* 0x000000040a007c0c */ /* 0x000fe4000bf66270 */
[----:B------:R-:W-:Y:S02]  /*17020*/  @P2 LOP3.LUT R21, R21, 0x8, RZ, 0xfc, !PT ;  /* 0x0000000815152812 */ /* 0x000fe400078efcff */
[----:B------:R-:W-:Y:S02]  /*17030*/  ISETP.GE.AND P2, PT, R9, UR4, PT ;  /* 0x0000000409007c0c */ /* 0x000fe4000bf46270 */
[----:B------:R-:W-:-:S04]  /*17040*/  LOP3.LUT R21, R21, 0xfffffffd, RZ, 0xc0, !PT ;  /* 0xfffffffd15157812 */ /* 0x000fc800078ec0ff */
[----:B------:R-:W-:-:S04]  /*17050*/  LOP3.LUT R21, R21, 0xfffffffb, RZ, 0xc0, !PT ;  /* 0xfffffffb15157812 */ /* 0x000fc800078ec0ff */
[----:B------:R-:W-:-:S04]  /*17060*/  @P3 LOP3.LUT R21, R21, 0x4, RZ, 0xfc, !PT ;  /* 0x0000000415153812 */ /* 0x000fc800078efcff */
[----:B------:R-:W-:-:S05]  /*17070*/  @P2 LOP3.LUT R21, R21, 0x2, RZ, 0xfc, !PT ;  /* 0x0000000215152812 */ /* 0x000fca00078efcff */
[----:B------:R1:W-:Y:S01]  /*17080*/  STL [R1], R21 ;  /* 0x0000001501007387 */ /* 0x0003e20000100800 */
[----:B0-----:R-:W-:-:S04]  /*17090*/  IMAD.MOV R2, RZ, RZ, -R6 ;  /* 0x000000ffff027224 */ /* 0x001fc800078e0a06 */
[----:B------:R-:W-:Y:S01]  /*170a0*/  IMAD R36, R8, R2, R36 ;  /* 0x0000000208247224 */ /* 0x000fe200078e0224 */
[----:B------:R-:W-:Y:S06]  /*170b0*/  BRA.DIV UR5, `(.L_x_861) ;  /* 0x0000005605e07947 */ /* 0x000fec000b800000 */
.L_x_1014:
[----:B------:R-:W-:Y:S01]  /*170c0*/  SEL R7, RZ, 0x1, P1 ;  /* 0x00000001ff077807 */ /* 0x000fe20000800000 */
[----:B------:R-:W-:Y:S06]  /*170d0*/  @!P0 BRA `(.L_x_862) ;  /* 0x0000000000048947 */ /* 0x000fec0003800000 */
[----:B------:R-:W-:Y:S01]  /*170e0*/  BPT.TRAP 0x1 ;  /* 0x000000040000795c */ /* 0x000fe20000300000 */
.L_x_862:
[----:B------:R-:W-:Y:S01]  /*170f0*/  IMAD R32, R0, -0x60, R20 ;  /* 0xffffffa000207824 */ /* 0x000fe200078e0214 */
[----:B------:R-:W-:Y:S01]  /*17100*/  SHF.L.U32 R0, R25, 0x1f, RZ ;  /* 0x0000001f19007819 */ /* 0x000fe200000006ff */
[----:B------:R-:W-:Y:S01]  /*17110*/  IMAD R31, R24, 0x8, R22 ;  /* 0x00000008181f7824 */ /* 0x000fe200078e0216 */
[----:B------:R-:W-:Y:S03]  /*17120*/  BSSY B0, `(.L_x_863) ;  /* 0x0000003000007945 */ /* 0x000fe60003800000 */
[----:B------:R-:W0:Y:S02]  /*17130*/  SYNCS.PHASECHK.TRANS64.TRYWAIT P0, [R31+URZ+0x22840], R0 ;  /* 0x022840001f0075a7 */ /* 0x000e24000800017f */
[----:B0-----:R-:W-:Y:S05]  /*17140*/  @!P0 BRA `(.L_x_864) ;  /* 0x0000005400f08947 */ /* 0x001fea0003800000 */
.L_x_1015:
[----:B------:R-:W-:Y:S05]  /*17150*/  BSYNC B0 ;  /* 0x0000000000007941 */ /* 0x000fea0003800000 */
.L_x_863:
[----:B------:R-:W2:Y:S01]  /*17160*/  LDL.LU R6, [R1] ;  /* 0x0000000001067983 */ /* 0x000ea20000300800 */
[----:B0-----:R-:W-:Y:S01]  /*17170*/  SHF.R.S32.HI R0, RZ, 0x1f, R36 ;  /* 0x0000001fff007819 */ /* 0x001fe20000011424 */
[----:B------:R-:W-:Y:S01]  /*17180*/  ULDC.64 UR4, c[0x0][0x300] ;  /* 0x0000c00000047ab9 */ /* 0x000fe20000000a00 */
[----:B-----5:R-:W-:Y:S01]  /*17190*/  SHF.R.S32.HI R4, RZ, 0x1f, R35 ;  /* 0x0000001fff047819 */ /* 0x020fe20000011423 */
[----:B------:R-:W0:Y:S01]  /*171a0*/  S2R R8, SR_TID.X ;  /* 0x0000000000087919 */ /* 0x000e220000002100 */
[----:B------:R-:W-:Y:S01]  /*171b0*/  IMAD.WIDE.U32 R2, R36, UR4, RZ ;  /* 0x0000000424027c25 */ /* 0x000fe2000f8e00ff */
[----:B------:R-:W-:Y:S01]  /*171c0*/  ULDC.64 UR6, c[0x0][0x2e8] ;  /* 0x0000ba0000067ab9 */ /* 0x000fe20000000a00 */
[----:B------:R3:W-:Y:S04]  /*171d0*/  STL [R1+0x28], R0 ;  /* 0x0000280001007387 */ /* 0x0007e80000100800 */
[----:B------:R4:W-:Y:S01]  /*171e0*/  STL [R1+0x2c], R4 ;  /* 0x00002c0401007387 */ /* 0x0009e20000100800 */
[----:B---3--:R-:W-:-:S04]  /*171f0*/  IMAD R0, R0, UR4, RZ ;  /* 0x0000000400007c24 */ /* 0x008fc8000f8e02ff */
[----:B------:R-:W-:Y:S01]  /*17200*/  IMAD R0, R36, UR5, R0 ;  /* 0x0000000524007c24 */ /* 0x000fe2000f8e0200 */
[----:B------:R-:W-:-:S03]  /*17210*/  ULDC.64 UR4, c[0x0][0x310] ;  /* 0x0000c40000047ab9 */ /* 0x000fc60000000a00 */
[----:B------:R-:W-:Y:S02]  /*17220*/  IMAD.IADD R3, R3, 0x1, R0 ;  /* 0x0000000103037824 */ /* 0x000fe400078e0200 */
[----:B------:R-:W-:Y:S02]  /*17230*/  IMAD R0, R4, UR4, RZ ;  /* 0x0000000404007c24 */ /* 0x000fe4000f8e02ff */
[C---:B------:R-:W-:Y:S01]  /*17240*/  IMAD.WIDE.U32 R2, R35.reuse, UR4, R2 ;  /* 0x0000000423027c25 */ /* 0x040fe2000f8e0002 */
[----:B----4-:R-:W3:Y:S03]  /*17250*/  S2R R4, SR_TID.X ;  /* 0x0000000000047919 */ /* 0x010ee60000002100 */
[----:B------:R-:W-:Y:S01]  /*17260*/  IMAD R0, R35, UR5, R0 ;  /* 0x0000000523007c24 */ /* 0x000fe2000f8e0200 */
[----:B------:R-:W-:Y:S01]  /*17270*/  ULDC.64 UR4, c[0x0][0x308] ;  /* 0x0000c20000047ab9 */ /* 0x000fe20000000a00 */
[----:B0-----:R-:W-:-:S02]  /*17280*/  IMAD.SHL.U32 R8, R8, 0x8, RZ ;  /* 0x0000000808087824 */ /* 0x001fc400078e00ff */
[----:B------:R-:W-:-:S03]  /*17290*/  IMAD.IADD R3, R3, 0x1, R0 ;  /* 0x0000000103037824 */ /* 0x000fc600078e0200 */
[----:B------:R-:W-:Y:S01]  /*172a0*/  LOP3.LUT R8, R8, 0x38, RZ, 0xc0, !PT ;  /* 0x0000003808087812 */ /* 0x000fe200078ec0ff */
[----:B------:R-:W-:Y:S01]  /*172b0*/  IMAD.WIDE.U32 R2, R18, UR4, R2 ;  /* 0x0000000412027c25 */ /* 0x000fe2000f8e0002 */
[----:B------:R-:W-:Y:S02]  /*172c0*/  ULDC UR4, c[0x0][0x2f4] ;  /* 0x0000bd0000047ab9 */ /* 0x000fe40000000800 */
[----:B------:R-:W-:Y:S02]  /*172d0*/  ISETP.GE.AND P2, PT, R8, UR4, PT ;  /* 0x0000000408007c0c */ /* 0x000fe4000bf46270 */
[----:B------:R-:W-:Y:S02]  /*172e0*/  LEA R0, P0, R2, UR6, 0x1 ;  /* 0x0000000602007c11 */ /* 0x000fe4000f8008ff */
[----:B---3--:R-:W-:-:S04]  /*172f0*/  LOP3.LUT R4, R4, 0x7f, RZ, 0xc0, !PT ;  /* 0x0000007f04047812 */ /* 0x008fc800078ec0ff */
[----:B------:R-:W-:Y:S01]  /*17300*/  SHF.R.U32.HI R5, RZ, 0x3, R4 ;  /* 0x00000003ff057819 */ /* 0x000fe20000011604 */
[----:B------:R-:W-:Y:S01]  /*17310*/  IMAD R4, R18, UR5, R3 ;  /* 0x0000000512047c24 */ /* 0x000fe2000f8e0203 */
[----:B------:R-:W-:-:S03]  /*17320*/  UMOV UR5, 0xffffffff ;  /* 0xffffffff00057882 */ /* 0x000fc60000000000 */
[----:B------:R-:W-:Y:S01]  /*17330*/  IMAD.IADD R32, R32, 0x1, -R5 ;  /* 0x0000000120207824 */ /* 0x000fe200078e0a05 */
[----:B------:R-:W-:Y:S01]  /*17340*/  LEA.HI.X R4, R2, UR7, R4, 0x1, P0 ;  /* 0x0000000702047c11 */ /* 0x000fe200080f0c04 */
[----:B------:R-:W-:-:S03]  /*17350*/  IMAD R5, R24, 0x1800, R28 ;  /* 0x0000180018057824 */ /* 0x000fc600078e021c */
[----:B------:R-:W-:Y:S02]  /*17360*/  ISETP.GE.AND P0, PT, R32, 0x1, PT ;  /* 0x000000012000780c */ /* 0x000fe40003f06270 */
[----:B--2---:R-:W-:-:S04]  /*17370*/  LOP3.LUT R6, R6, 0xfffffffe, RZ, 0xc0, !PT ;  /* 0xfffffffe06067812 */ /* 0x004fc800078ec0ff */
[----:B------:R-:W-:-:S05]  /*17380*/  @P2 LOP3.LUT R6, R6, 0x1, RZ, 0xfc, !PT ;  /* 0x0000000106062812 */ /* 0x000fca00078efcff */
[----:B------:R0:W-:Y:S01]  /*17390*/  STL [R1], R6 ;  /* 0x0000000601007387 */ /* 0x0001e20000100800 */
[----:B------:R-:W-:Y:S05]  /*173a0*/  BRA.DIV UR5, `(.L_x_865) ;  /* 0x00000056056c7947 */ /* 0x000fea000b800000 */
[----:B------:R-:W2:Y:S01]  /*173b0*/  SHFL.IDX PT, R3, R0, RZ, 0x181f ;  /* 0x00181fff00037589 */ /* 0x000ea200000e0000 */
[----:B0-----:R-:W-:-:S03]  /*173c0*/  @P0 IMAD R6, R5, 0x2, R22 ;  /* 0x0000000205060824 */ /* 0x001fc600078e0216 */
[----:B------:R-:W0:Y:S01]  /*173d0*/  SHFL.IDX PT, R2, R4, RZ, 0x181f ;  /* 0x00181fff04027589 */ /* 0x000e2200000e0000 */
[----:B--2---:R-:W-:-:S05]  /*173e0*/  @P0 LEA R3, P1, R8, R3, 0x1 ;  /* 0x0000000308030211 */ /* 0x004fca00078208ff */
[----:B0-----:R-:W-:-:S05]  /*173f0*/  @P0 IMAD.X R2, RZ, RZ, R2, P1 ;  /* 0x000000ffff020224 */ /* 0x001fca00008e0602 */
        /* <DEDUP_REMOVED lines=8> */
[----:B------:R-:W2:Y:S01]  /*17480*/  SHFL.IDX PT, R2, R4, 0x1, 0x181f ;  /* 0x00381f0004027f89 */ /* 0x000ea200000e0000 */
[----:B0-----:R-:W-:-:S05]  /*17490*/  @P0 LEA R3, P1, R8, R3, 0x1 ;  /* 0x0000000308030211 */ /* 0x001fca00078208ff */
[----:B--2---:R-:W-:-:S05]  /*174a0*/  @P0 IMAD.X R2, RZ, RZ, R2, P1 ;  /* 0x000000ffff020224 */ /* 0x004fca00008e0602 */
[----:B------:R-:W-:-:S04]  /*174b0*/  @P0 LOP3.LUT R3, R3, R2, RZ, 0x3c, !PT ;  /* 0x0000000203030212 */ /* 0x000fc800078e3cff */
[----:B------:R-:W-:-:S04]  /*174c0*/  @P0 LOP3.LUT R2, R3, R2, RZ, 0x3c, !PT ;  /* 0x0000000203020212 */ /* 0x000fc800078e3cff */
[----:B------:R-:W-:-:S05]  /*174d0*/  @P0 LOP3.LUT R3, R3, R2, RZ, 0x3c, !PT ;  /* 0x0000000203030212 */ /* 0x000fca00078e3cff */
        /* <DEDUP_REMOVED lines=24> */
[----:B------:R-:W2:Y:S04]  /*17660*/  SHFL.IDX PT, R2, R4, 0x4, 0x181f ;  /* 0x00981f0004027f89 */ /* 0x000ea800000e0000 */
[----:B------:R-:W3:Y:S04]  /*17670*/  SHFL.IDX PT, R4, R4, 0x5, 0x181f ;  /* 0x00b81f0004047f89 */ /* 0x000ee800000e0000 */
[----:B------:R-:W4:Y:S01]  /*17680*/  SHFL.IDX PT, R0, R0, 0x5, 0x181f ;  /* 0x00b81f0000007f89 */ /* 0x000f2200000e0000 */
[----:B0-----:R-:W-:-:S05]  /*17690*/  @P0 LEA R3, P1, R8, R3, 0x1 ;  /* 0x0000000308030211 */ /* 0x001fca00078208ff */
[----:B--2---:R-:W-:-:S05]  /*176a0*/  @P0 IMAD.X R2, RZ, RZ, R2, P1 ;  /* 0x000000ffff020224 */ /* 0x004fca00008e0602 */
[----:B------:R-:W-:-:S04]  /*176b0*/  @P0 LOP3.LUT R3, R3, R2, RZ, 0x3c, !PT ;  /* 0x0000000203030212 */ /* 0x000fc800078e3cff */
[----:B------:R-:W-:-:S04]  /*176c0*/  @P0 LOP3.LUT R2, R3, R2, RZ, 0x3c, !PT ;  /* 0x0000000203020212 */ /* 0x000fc800078e3cff */
[----:B------:R-:W-:-:S05]  /*176d0*/  @P0 LOP3.LUT R3, R3, R2, RZ, 0x3c, !PT ;  /* 0x0000000203030212 */ /* 0x000fca00078e3cff */
[----:B---34-:R2:W-:Y:S02]  /*176e0*/  @P0 LDGSTS.E.BYPASS.LTC128B.128 [R6+0x1e400], desc[UR40][R2.64], !P2 ;  /* 0x1e40000002060fae */ /* 0x0185e4000d101d68 */
.L_x_1029:
[----:B------:R-:W-:-:S13]  /*176f0*/  ISETP.GE.AND P0, PT, R32, 0x51, PT ;  /* 0x000000512000780c */ /* 0x000fda0003f06270 */
[----:B0-2---:R-:W-:Y:S01]  /*17700*/  @P0 LEA R2, P1, R8, R0, 0x1 ;  /* 0x0000000008020211 */ /* 0x005fe200078208ff */
        /* <DEDUP_REMOVED lines=8> */
.L_x_866:
[----:B------:R-:W-:Y:S02]  /*17790*/  PLOP3.LUT P1, PT, P1, P0, PT, 0xa2, 0x0 ;  /* 0x000000000000781c */ /* 0x000fe40000f21472 */
[----:B------:R-:W-:-:S08]  /*177a0*/  @P0 R2UR P1, UR4, R31 ;  /* 0x000000001f0402ca */ /* 0x000fd00000020000 */
[----:B------:R-:W-:-:S05]  /*177b0*/  @P0 PLOP3.LUT P0, PT, P1, PT, PT, 0x80, 0x0 ;  /* 0x000000000000081c */ /* 0x000fca0000f0f070 */
[----:B------:R-:W-:Y:S01]  /*177c0*/  @!P1 SYNCS.ARRIVE.TRANS64.RED.A0T1 RZ, [UR4+0x22830], RZ ;  /* 0x022830ffffff99a7 */ /* 0x000fe20008200404 */
[----:B------:R-:W-:Y:S07]  /*177d0*/  @!P1 ARRIVES.LDGSTSBAR.64.TRANSCNT [UR4+0x22830] ;  /* 0x02283000ff0099b0 */ /* 0x000fee0008000a84 */
[----:B------:R-:W-:Y:S05]  /*177e0*/  @P0 BRA.U.ANY `(.L_x_866) ;  /* 0xfffffffd00e80947 */ /* 0x000fea000393ffff */
[----:B------:R-:W-:Y:S01]  /*177f0*/  NOP ;  /* 0x0000000000007918 */ /* 0x000fe20000000000 */
[----:B------:R-:W-:-:S04]  /*17800*/  LOP3.LUT R0, R37, 0x2, RZ, 0xfc, !PT ;  /* 0x0000000225007812 */ /* 0x000fc800078efcff */
[----:B------:R-:W-:-:S13]  /*17810*/  ISETP.NE.AND P2, PT, R0, 0x3, PT ;  /* 0x000000030000780c */ /* 0x000fda0003f45270 */
[----:B------:R-:W-:Y:S05]  /*17820*/  @!P2 BRA `(.L_x_867) ;  /* 0x000000000004a947 */ /* 0x000fea0003800000 */
[----:B------:R-:W-:Y:S01]  /*17830*/  BPT.TRAP 0x1 ;  /* 0x000000040000795c */ /* 0x000fe20000300000 */
.L_x_867:
[----:B------:R2:W5:Y:S01]  /*17840*/  LDL R0, [R1] ;  /* 0x0000000001007983 */ /* 0x0005620000100800 */
[----:B------:R2:W-:Y:S03]  /*17850*/  SYNCS.ARRIVE.TRANS64.A1T0 RZ, [R31+URZ+0x22830], RZ ;  /* 0x022830ff1fff79a7 */ /* 0x0005e6000810003f */
[----:B------:R2:W5:Y:S04]  /*17860*/  LDL.LU R4, [R1+0x14] ;  /* 0x0000140001047983 */ /* 0x0005680000300800 */
[----:B0-----:R2:W5:Y:S02]  /*17870*/  LDL.LU R3, [R1+0xc] ;  /* 0x00000c0001037983 */ /* 0x0015640000300800 */
[----:B------:R-:W-:Y:S05]  /*17880*/  WARPSYNC.ALL ;  /* 0x0000000000007948 */ /* 0x000fea0003800000 */
[----:B------:R-:W-:Y:S01]  /*17890*/  ULDC.64 UR4, c[0x0][0xa00] ;  /* 0x0002800000047ab9 */ /* 0x000fe20000000a00 */
[----:B------:R-:W-:Y:S01]  /*178a0*/  BSSY B6, `(.L_x_868) ;  /* 0x000002b000067945 */ /* 0x000fe20003800000 */
[----:B------:R-:W-:Y:S01]  /*178b0*/  BAR.SYNC.DEFER_BLOCKING 0x8, 0x180 ;  /* 0x0206000000007b1d */ /* 0x000fe20000010000 */
[C---:B-----5:R-:W-:Y:S02]  /*178c0*/  LOP3.LUT P0, RZ, R0.reuse, 0x4, RZ, 0xc0, !PT ;  /* 0x0000000400ff7812 */ /* 0x060fe4000780c0ff */
[----:B------:R-:W-:-:S02]  /*178d0*/  LOP3.LUT P2, RZ, R0, 0x8, RZ, 0xc0, !PT ;  /* 0x0000000800ff7812 */ /* 0x000fc4000784c0ff */
[----:B------:R-:W-:Y:S02]  /*178e0*/  SEL R2, RZ, 0x4, P0 ;  /* 0x00000004ff027807 */ /* 0x000fe40000000000 */
[----:B------:R-:W-:Y:S02]  /*178f0*/  ISETP.NE.U32.AND P0, PT, RZ, UR4, PT ;  /* 0x00000004ff007c0c */ /* 0x000fe4000bf05070 */
[----:B------:R-:W-:Y:S02]  /*17900*/  LOP3.LUT P1, RZ, R0, 0x2, RZ, 0xc0, !PT ;  /* 0x0000000200ff7812 */ /* 0x000fe4000782c0ff */
[----:B------:R-:W-:Y:S01]  /*17910*/  ISETP.NE.AND.EX P0, PT, RZ, UR5, PT, P0 ;  /* 0x00000005ff007c0c */ /* 0x000fe2000bf05300 */
[----:B------:R-:W-:Y:S01]  /*17920*/  ULDC.64 UR4, c[0x0][0x298] ;  /* 0x0000a60000047ab9 */ /* 0x000fe20000000a00 */
[----:B------:R-:W-:Y:S02]  /*17930*/  SEL R0, RZ, 0x2, P2 ;  /* 0x00000002ff007807 */ /* 0x000fe40001000000 */
[----:B------:R-:W-:-:S02]  /*17940*/  SEL R5, R34, RZ, !P0 ;  /* 0x000000ff22057207 */ /* 0x000fc40004000000 */
[----:B------:R-:W-:Y:S02]  /*17950*/  IADD3 R0, R2, R0, R7 ;  /* 0x0000000002007210 */ /* 0x000fe40007ffe007 */
[----:B------:R-:W-:Y:S01]  /*17960*/  SEL R34, RZ, 0x8, P1 ;  /* 0x00000008ff227807 */ /* 0x000fe20000800000 */
[----:B------:R0:W-:Y:S01]  /*17970*/  STL [R1+0x1c], R5 ;  /* 0x00001c0501007387 */ /* 0x0001e20000100800 */
[----:B------:R-:W-:-:S03]  /*17980*/  SEL R2, R4, RZ, !P0 ;  /* 0x000000ff04027207 */ /* 0x000fc60004000000 */
[----:B------:R-:W-:Y:S01]  /*17990*/  IMAD.IADD R34, R0, 0x1, R34 ;  /* 0x0000000100227824 */ /* 0x000fe200078e0222 */
[----:B------:R-:W-:Y:S01]  /*179a0*/  SHF.R.S32.HI R0, RZ, 0x1f, R3 ;  /* 0x0000001fff007819 */ /* 0x000fe20000011403 */
[----:B------:R3:W-:Y:S04]  /*179b0*/  STL [R1+0x34], R2 ;  /* 0x0000340201007387 */ /* 0x0007e80000100800 */
[----:B------:R-:W-:Y:S02]  /*179c0*/  IMAD R0, R0, UR4, RZ ;  /* 0x0000000400007c24 */ /* 0x000fe4000f8e02ff */
[----:B0-----:R-:W-:-:S04]  /*179d0*/  IMAD.WIDE.U32 R4, R3, UR4, RZ ;  /* 0x0000000403047c25 */ /* 0x001fc8000f8e00ff */
[----:B------:R-:W-:Y:S01]  /*179e0*/  IMAD R0, R3, UR5, R0 ;  /* 0x0000000503007c24 */ /* 0x000fe2000f8e0200 */
[----:B------:R0:W-:Y:S01]  /*179f0*/  STL.64 [R1+0x8], R4 ;  /* 0x0000080401007387 */ /* 0x0001e20000100a00 */
[----:B---3--:R-:W-:Y:S02]  /*17a00*/  VIADD R2, R22, 0x18400 ;  /* 0x0001840016027836 */ /* 0x008fe40000000000 */
[----:B------:R-:W-:-:S03]  /*17a10*/  IMAD.IADD R0, R5, 0x1, R0 ;  /* 0x0000000105007824 */ /* 0x000fc600078e0200 */
[----:B------:R-:W-:Y:S02]  /*17a20*/  LOP3.LUT P0, RZ, R2, 0x3ff, RZ, 0xc0, !PT ;  /* 0x000003ff02ff7812 */ /* 0x000fe4000780c0ff */
[----:B------:R0:W-:Y:S11]  /*17a30*/  STL [R1+0x14], R0 ;  /* 0x0000140001007387 */ /* 0x0001f60000100800 */
[----:B0-----:R-:W-:Y:S05]  /*17a40*/  @!P0 BRA `(.L_x_869) ;  /* 0x0000000000408947 */ /* 0x001fea0003800000 */
        /* <DEDUP_REMOVED lines=14> */
[----:B-1----:R-:W-:-:S07]  /*17b30*/  LEPC R20, `(.L_x_869) ;  /* 0x000000001014794e */ /* 0x002fce0000000000 */
[----:B0-2---:R-:W-:Y:S05]  /*17b40*/  CALL.ABS.NOINC R2 ;  /* 0x0000000002007343 */ /* 0x005fea0003c00000 */
.L_x_869:
[----:B------:R-:W-:Y:S05]  /*17b50*/  BSYNC B6 ;  /* 0x0000000000067941 */ /* 0x000fea0003800000 */
.L_x_868:
[----:B------:R-:W3:Y:S01]  /*17b60*/  LDL.LU R0, [R1+0x14] ;  /* 0x0000140001007983 */ /* 0x000ee20000300800 */
[----:B------:R-:W-:Y:S01]  /*17b70*/  ULDC.64 UR4, c[0x0][0x2d8] ;  /* 0x0000b60000047ab9 */ /* 0x000fe20000000a00 */
[----:B------:R-:W0:Y:S02]  /*17b80*/  LDC R7, c[0x0][0x448] ;  /* 0x00011200ff077b82 */ /* 0x000e240000000800 */
[----:B------:R-:W3:Y:S04]  /*17b90*/  LDL.LU.64 R2, [R1+0x8] ;  /* 0x0000080001027983 */ /* 0x000ee80000300a00 */
[----:B-1----:R-:W4:Y:S04]  /*17ba0*/  LDL.LU R21, [R1+0x34] ;  /* 0x0000340001157983 */ /* 0x002f280000300800 */
[----:B------:R-:W2:Y:S01]  /*17bb0*/  LDL.LU R20, [R1+0x1c] ;  /* 0x00001c0001147983 */ /* 0x000ea20000300800 */
[----:B------:R-:W-:-:S03]  /*17bc0*/  IMAD.SHL.U32 R17, R17, 0x80, RZ ;  /* 0x0000008011117824 */ /* 0x000fc600078e00ff */
[----:B------:R1:W5:Y:S01]  /*17bd0*/  LDL R8, [R1+0x4] ;  /* 0x0000040001087983 */ /* 0x0003620000100800 */
[----:B0-----:R-:W-:-:S13]  /*17be0*/  ISETP.NE.AND P0, PT, R7, 0x1, PT ;  /* 0x000000010700780c */ /* 0x001fda0003f05270 */
[----:B------:R-:W0:Y:S01]  /*17bf0*/  @P0 LDC R4, c[0x0][0x44c] ;  /* 0x00011300ff040b82 */ /* 0x000e220000000800 */
[----:B---3--:R-:W-:Y:S02]  /*17c00*/  IMAD.MOV.U32 R3, RZ, RZ, R0 ;  /* 0x000000ffff037224 */ /* 0x008fe400078e0000 */
[----:B------:R-:W-:-:S04]  /*17c10*/  IMAD.WIDE.U32 R2, R18, UR4, R2 ;  /* 0x0000000412027c25 */ /* 0x000fc8000f8e0002 */
[----:B------:R-:W-:Y:S01]  /*17c20*/  IMAD R3, R18, UR5, R3 ;  /* 0x0000000512037c24 */ /* 0x000fe2000f8e0203 */
[----:B------:R-:W-:Y:S02]  /*17c30*/  ULDC.64 UR4, c[0x0][0x2e0] ;  /* 0x0000b80000047ab9 */ /* 0x000fe40000000a00 */
[----:B----4-:R-:W-:Y:S02]  /*17c40*/  IMAD R0, R21, UR4, RZ ;  /* 0x0000000415007c24 */ /* 0x010fe4000f8e02ff */
[----:B--2---:R-:W-:-:S04]  /*17c50*/  IMAD.WIDE.U32 R2, R20, UR4, R2 ;  /* 0x0000000414027c25 */ /* 0x004fc8000f8e0002 */
[----:B------:R-:W-:Y:S01]  /*17c60*/  IMAD R0, R20, UR5, R0 ;  /* 0x0000000514007c24 */ /* 0x000fe2000f8e0200 */
[----:B------:R-:W2:Y:S01]  /*17c70*/  S2R R9, SR_TID.X ;  /* 0x0000000000097919 */ /* 0x000ea20000002100 */
[----:B------:R-:W-:Y:S02]  /*17c80*/  ULDC.64 UR4, c[0x0][0x2d0] ;  /* 0x0000b40000047ab9 */ /* 0x000fe40000000a00 */
[----:B------:R-:W-:Y:S01]  /*17c90*/  IMAD.IADD R3, R3, 0x1, R0 ;  /* 0x0000000103037824 */ /* 0x000fe200078e0200 */
[----:B------:R-:W3:Y:S01]  /*17ca0*/  S2R R20, SR_TID.X ;  /* 0x0000000000147919 */ /* 0x000ee20000002100 */
[----:B------:R-:W4:Y:S01]  /*17cb0*/  @P0 LDC R0, c[0x0][0x450] ;  /* 0x00011400ff000b82 */ /* 0x000f220000000800 */
[----:B---3--:R-:W-:-:S04]  /*17cc0*/  LOP3.LUT R20, R20, 0x7f, RZ, 0xc0, !PT ;  /* 0x0000007f14147812 */ /* 0x008fc800078ec0ff */
[----:B------:R-:W-:Y:S02]  /*17cd0*/  SHF.R.U32.HI R21, RZ, 0x3, R20 ;  /* 0x00000003ff157819 */ /* 0x000fe40000011614 */
[----:B------:R-:W3:Y:S02]  /*17ce0*/  S2R R20, SR_TID.X ;  /* 0x0000000000147919 */ /* 0x000ee40000002100 */
[----:B---3--:R-:W-:-:S05]  /*17cf0*/  IMAD.SHL.U32 R20, R20, 0x10, RZ ;  /* 0x0000001014147824 */ /* 0x008fca00078e00ff */
[----:B------:R-:W-:-:S04]  /*17d00*/  LOP3.LUT R20, R21, 0x70, R20, 0xf8, !PT ;  /* 0x0000007015147812 */ /* 0x000fc800078ef814 */
[----:B------:R-:W-:Y:S02]  /*17d10*/  LOP3.LUT R5, R20, R17, RZ, 0xfc, !PT ;  /* 0x0000001114057212 */ /* 0x000fe400078efcff */
[----:B------:R1:W5:Y:S03]  /*17d20*/  LDL R20, [R1+0x18] ;  /* 0x0000180001147983 */ /* 0x0003660000100800 */
[----:B0-----:R-:W-:-:S04]  /*17d30*/  @P0 IMAD.HI.U32 R6, R5, R4, RZ ;  /* 0x0000000405060227 */ /* 0x001fc800078e00ff */
[----:B------:R-:W-:Y:S01]  /*17d40*/  IMAD.MOV.U32 R4, RZ, RZ, R5 ;  /* 0x000000ffff047224 */ /* 0x000fe200078e0005 */
[----:B----4-:R-:W-:Y:S01]  /*17d50*/  @P0 SHF.R.U32.HI R4, RZ, R0, R6 ;  /* 0x00000000ff040219 */ /* 0x010fe20000011606 */
        /* <DEDUP_REMOVED lines=13> */
[----:B------:R-:W-:Y:S01]  /*17e30*/  ULDC.64 UR4, c[0x0][0x280] ;  /* 0x0000a00000047ab9 */ /* 0x000fe20000000a00 */
[----:B--2---:R-:W-:Y:S01]  /*17e40*/  IMAD.SHL.U32 R9, R9, 0x8, RZ ;  /* 0x0000000809097824 */ /* 0x004fe200078e00ff */
[C---:B------:R-:W-:Y:S01]  /*17e50*/  LEA R0, P0, R2.reuse, UR4, 0x1 ;  /* 0x0000000402007c11 */ /* 0x040fe2000f8008ff */
[----:B------:R-:W-:Y:S01]  /*17e60*/  IMAD.IADD R4, R3, 0x1, R4 ;  /* 0x0000000103047824 */ /* 0x000fe200078e0204 */
[----:B------:R-:W-:Y:S02]  /*17e70*/  ULDC UR4, c[0x0][0x2b8] ;  /* 0x0000ae0000047ab9 */ /* 0x000fe40000000800 */
[----:B------:R-:W-:Y:S02]  /*17e80*/  LOP3.LUT R9, R9, 0x38, RZ, 0xc0, !PT ;  /* 0x0000003809097812 */ /* 0x000fe400078ec0ff */
[----:B------:R-:W-:Y:S01]  /*17e90*/  LEA.HI.X R4, R2, UR5, R4, 0x1, P0 ;  /* 0x0000000502047c11 */ /* 0x000fe200080f0c04 */
[----:B------:R-:W-:Y:S01]  /*17ea0*/  UMOV UR5, 0xffffffff ;  /* 0xffffffff00057882 */ /* 0x000fe20000000000 */
[----:B0-----:R-:W-:-:S02]  /*17eb0*/  LOP3.LUT R21, R21, 0x7f, RZ, 0xc0, !PT ;  /* 0x0000007f15157812 */ /* 0x001fc400078ec0ff */
[----:B------:R-:W-:Y:S02]  /*17ec0*/  ISETP.GE.AND P1, PT, R9, UR4, PT ;  /* 0x0000000409007c0c */ /* 0x000fe4000bf26270 */
[----:B------:R-:W-:Y:S01]  /*17ed0*/  SHF.R.U32.HI R10, RZ, 0x3, R21 ;  /* 0x00000003ff0a7819 */ /* 0x000fe20000011615 */
[----:B-1----:R-:W-:Y:S10]  /*17ee0*/  BRA.DIV UR5, `(.L_x_870) ;  /* 0x00000052059c7947 */ /* 0x002ff4000b800000 */
[----:B------:R-:W0:Y:S01]  /*17ef0*/  SHFL.IDX PT, R3, R0, RZ, 0x181f ;  /* 0x00181fff00037589 */ /* 0x000e2200000e0000 */
[----:B-----5:R-:W-:Y:S02]  /*17f00*/  IMAD R5, R20, R7, RZ ;  /* 0x0000000714057224 */ /* 0x020fe400078e02ff */
[----:B------:R-:W-:Y:S01]  /*17f10*/  IMAD.IADD R17, R10, 0x1, R17 ;  /* 0x000000010a117824 */ /* 0x000fe200078e0211 */
[----:B------:R-:W1:Y:S03]  /*17f20*/  SHFL.IDX PT, R2, R4, RZ, 0x181f ;  /* 0x00181fff04027589 */ /* 0x000e6600000e0000 */
[C---:B------:R-:W-:Y:S01]  /*17f30*/  VIADD R6, R17.reuse, 0x10 ;  /* 0x0000001011067836 */ /* 0x040fe20000000000 */
[----:B------:R-:W-:-:S13]  /*17f40*/  ISETP.GE.AND P0, PT, R17, R5, PT ;  /* 0x000000051100720c */ /* 0x000fda0003f06270 */
[----:B0-----:R-:W-:-:S05]  /*17f50*/  @!P0 LEA R3, P2, R9, R3, 0x1 ;  /* 0x0000000309038211 */ /* 0x001fca00078408ff */
[----:B-1----:R-:W-:-:S05]  /*17f60*/  @!P0 IMAD.X R2, RZ, RZ, R2, P2 ;  /* 0x000000ffff028224 */ /* 0x002fca00010e0602 */
[----:B------:R-:W-:-:S04]  /*17f70*/  @!P0 LOP3.LUT R3, R3, R2, RZ, 0x3c, !PT ;  /* 0x0000000203038212 */ /* 0x000fc800078e3cff */
[----:B------:R-:W-:-:S04]  /*17f80*/  @!P0 LOP3.LUT R2, R3, R2, RZ, 0x3c, !PT ;  /* 0x0000000203028212 */ /* 0x000fc800078e3cff */
[----:B------:R-:W-:-:S05]  /*17f90*/  @!P0 LOP3.LUT R3, R3, R2, RZ, 0x3c, !PT ;  /* 0x0000000203038212 */ /* 0x000fca00078e3cff */
[----:B------:R-:W-:Y:S01]  /*17fa0*/  @!PT LDS RZ, [RZ] ;  /* 0x00000000fffff984 */ /* 0x000fe20000000800 */
        /* <DEDUP_REMOVED lines=54> */
[----:B------:R-:W2:Y:S04]  /*18310*/  SHFL.IDX PT, R4, R4, 0x7, 0x181f ;  /* 0x00f81f0004047f89 */ /* 0x000ea800000e0000 */
[----:B------:R-:W3:Y:S01]  /*18320*/  SHFL.IDX PT, R0, R0, 0x7, 0x181f ;  /* 0x00f81f0000007f89 */ /* 0x000ee200000e0000 */
[----:B0-----:R-:W-:-:S05]  /*18330*/  @!P0 LEA R3, P2, R9, R3, 0x1 ;  /* 0x0000000309038211 */ /* 0x001fca00078408ff */
[----:B-1----:R-:W-:-:S05]  /*18340*/  @!P0 IMAD.X R2, RZ, RZ, R2, P2 ;  /* 0x000000ffff028224 */ /* 0x002fca00010e0602 */
[----:B------:R-:W-:-:S04]  /*18350*/  @!P0 LOP3.LUT R3, R3, R2, RZ, 0x3c, !PT ;  /* 0x0000000203038212 */ /* 0x000fc800078e3cff */
[----:B------:R-:W-:-:S04]  /*18360*/  @!P0 LOP3.LUT R2, R3, R2, RZ, 0x3c, !PT ;  /* 0x0000000203028212 */ /* 0x000fc800078e3cff */
[----:B------:R-:W-:-:S05]  /*18370*/  @!P0 LOP3.LUT R3, R3, R2, RZ, 0x3c, !PT ;  /* 0x0000000203038212 */ /* 0x000fca00078e3cff */
[----:B--23--:R1:W-:Y:S02]  /*18380*/  @!P0 LDGSTS.E.BYPASS.LTC128B.128 [R8+0x1b400], desc[UR40][R2.64], !P1 ;  /* 0x1b40000002088fae */ /* 0x00c3e4000c901d68 */
.L_x_1046:
[----:B------:R-:W-:-:S05]  /*18390*/  VIADD R17, R17, 0x70 ;  /* 0x0000007011117836 */ /* 0x000fca0000000000 */
[----:B------:R-:W-:-:S13]  /*183a0*/  ISETP.GE.AND P0, PT, R17, R5, PT ;  /* 0x000000051100720c */ /* 0x000fda0003f06270 */
[----:B01----:R-:W-:-:S05]  /*183b0*/  @!P0 LEA R2, P2, R9, R0, 0x1 ;  /* 0x0000000009028211 */ /* 0x003fca00078408ff */
[----:B------:R-:W-:-:S05]  /*183c0*/  @!P0 IMAD.X R3, RZ, RZ, R4, P2 ;  /* 0x000000ffff038224 */ /* 0x000fca00010e0604 */
[----:B------:R-:W-:Y:S01]  /*183d0*/  @!PT LDS RZ, [RZ] ;  /* 0x00000000fffff984 */ /* 0x000fe20000000800 */
[----:B------:R-:W-:Y:S01]  /*183e0*/  @!PT LDS RZ, [RZ] ;  /* 0x00000000fffff984 */ /* 0x000fe20000000800 */
[----:B------:R-:W-:Y:S01]  /*183f0*/  @!PT LDS RZ, [RZ] ;  /* 0x00000000fffff984 */ /* 0x000fe20000000800 */
[----:B------:R0:W-:Y:S01]  /*18400*/  @!P0 LDGSTS.E.BYPASS.LTC128B.128 [R8+0x1bc00], desc[UR40][R2.64], !P1 ;  /* 0x1bc0000002088fae */ /* 0x0001e2000c901d68 */
[----:B------:R-:W-:Y:S01]  /*18410*/  PLOP3.LUT P0, PT, PT, PT, PT, 0x80, 0x0 ;  /* 0x000000000000781c */ /* 0x000fe20003f0f070 */
[----:B------:R-:W-:-:S12]  /*18420*/  NOP ;  /* 0x0000000000007918 */ /* 0x000fd80000000000 */
.L_x_871:
        /* <DEDUP_REMOVED lines=18> */
.L_x_1047:
[----:B------:R-:W-:Y:S05]  /*18550*/  BSYNC B0 ;  /* 0x0000000000007941 */ /* 0x000fea0003800000 */
.L_x_872:
[----:B------:R-:W-:-:S04]  /*18560*/  LOP3.LUT R0, R37, 0x2, RZ, 0xfc, !PT ;  /* 0x0000000225007812 */ /* 0x000fc800078efcff */
[----:B------:R-:W-:-:S13]  /*18570*/  ISETP.NE.AND P0, PT, R0, 0x3, PT ;  /* 0x000000030000780c */ /* 0x000fda0003f05270 */
[----:B------:R-:W-:Y:S05]  /*18580*/  @!P0 BRA `(.L_x_874) ;  /* 0x0000000000048947 */ /* 0x000fea0003800000 */
[----:B------:R-:W-:Y:S01]  /*18590*/  BPT.TRAP 0x1 ;  /* 0x000000040000795c */ /* 0x000fe20000300000 */
.L_x_874:
[----:B------:R-:W-:Y:S01]  /*185a0*/  SHF.L.U32 R0, R25, 0x1f, RZ ;  /* 0x0000001f19007819 */ /* 0x000fe200000006ff */
[----:B------:R-:W-:Y:S03]  /*185b0*/  BSSY B0, `(.L_x_875) ;  /* 0x0000003000007945 */ /* 0x000fe60003800000 */
[----:B------:R-:W1:Y:S02]  /*185c0*/  SYNCS.PHASECHK.TRANS64.TRYWAIT P0, [R31+URZ+0x22860], R0 ;  /* 0x022860001f0075a7 */ /* 0x000e64000800017f */
[----:B-1----:R-:W-:Y:S05]  /*185d0*/  @!P0 BRA `(.L_x_876) ;  /* 0x0000005400988947 */ /* 0x002fea0003800000 */
.L_x_1048:
[----:B------:R-:W-:Y:S05]  /*185e0*/  BSYNC B0 ;  /* 0x0000000000007941 */ /* 0x000fea0003800000 */
.L_x_875:
[----:B------:R-:W0:Y:S01]  /*185f0*/  LDL.LU R2, [R1+0x28] ;  /* 0x0000280001027983 */ /* 0x000e220000300800 */
[----:B------:R-:W-:Y:S01]  /*18600*/  ULDC.64 UR4, c[0x0][0x328] ;  /* 0x0000ca0000047ab9 */ /* 0x000fe20000000a00 */
[----:B------:R-:W-:Y:S02]  /*18610*/  ULDC.64 UR6, c[0x0][0x318] ;  /* 0x0000c60000067ab9 */ /* 0x000fe40000000a00 */
[----:B------:R-:W1:Y:S01]  /*18620*/  LDL.LU R4, [R1+0x2c] ;  /* 0x00002c0001047983 */ /* 0x000e620000300800 */
[----:B0-----:R-:W-:-:S04]  /*18630*/  IMAD R3, R2, UR4, RZ ;  /* 0x0000000402037c24 */ /* 0x001fc8000f8e02ff */
[C---:B------:R-:W-:Y:S02]  /*18640*/  IMAD R5, R36.reuse, UR5, R3 ;  /* 0x0000000524057c24 */ /* 0x040fe4000f8e0203 */
[----:B------:R-:W-:Y:S01]  /*18650*/  IMAD.WIDE.U32 R2, R36, UR4, RZ ;  /* 0x0000000424027c25 */ /* 0x000fe2000f8e00ff */
[----:B------:R-:W-:-:S03]  /*18660*/  ULDC.64 UR4, c[0x0][0x338] ;  /* 0x0000ce0000047ab9 */ /* 0x000fc60000000a00 */
[----:B------:R-:W-:Y:S02]  /*18670*/  IMAD.IADD R3, R3, 0x1, R5 ;  /* 0x0000000103037824 */ /* 0x000fe400078e0205 */
[----:B-1----:R-:W-:Y:S02]  /*18680*/  IMAD R0, R4, UR4, RZ ;  /* 0x0000000404007c24 */ /* 0x002fe4000f8e02ff */
        /* <DEDUP_REMOVED lines=12> */
[----:B------:R-:W-:Y:S01]  /*18750*/  LOP3.LUT R7, R34, 0x1, RZ, 0xc0, !PT ;  /* 0x0000000122077812 */ /* 0x000fe200078ec0ff */
[----:B------:R-:W-:Y:S01]  /*18760*/  IMAD R4, R4, 0x2, R22 ;  /* 0x0000000204047824 */ /* 0x000fe200078e0216 */
[C---:B------:R-:W-:Y:S01]  /*18770*/  LOP3.LUT P2, RZ, R34.reuse, 0x2, RZ, 0xc0, !PT ;  /* 0x0000000222ff7812 */ /* 0x040fe2000784c0ff */
[----:B------:R-:W1:Y:S01]  /*18780*/  SHFL.IDX PT, R14, R5, RZ, 0x181f ;  /* 0x00181fff050e7589 */ /* 0x000e6200000e0000 */
[----:B------:R-:W-:Y:S02]  /*18790*/  ISETP.NE.U32.AND P3, PT, R7, 0x1, PT ;  /* 0x000000010700780c */ /* 0x000fe40003f65070 */
[----:B------:R-:W-:Y:S01]  /*187a0*/  LOP3.LUT P1, RZ, R34, 0x4, RZ, 0xc0, !PT ;  /* 0x0000000422ff7812 */ /* 0x000fe2000782c0ff */
[----:B------:R-:W2:Y:S03]  /*187b0*/  SHFL.IDX PT, R3, R6, RZ, 0x181f ;  /* 0x00181fff06037589 */ /* 0x000ea600000e0000 */
[----:B------:R-:W-:Y:S01]  /*187c0*/  ISETP.LT.OR P4, PT, R32, 0x1, !P1 ;  /* 0x000000012000780c */ /* 0x000fe20004f81670 */
        /* <DEDUP_REMOVED lines=10> */
[----:B------:R-:W-:-:S03]  /*18870*/  LOP3.LUT P0, RZ, R34, 0x8, RZ, 0xc0, !PT ;  /* 0x0000000822ff7812 */ /* 0x000fc6000780c0ff */
        /* <DEDUP_REMOVED lines=15> */
[----:B------:R1:W-:Y:S01]  /*18970*/  LDGSTS.E.BYPASS.LTC128B.128 [R4+0x9c00], desc[UR40][R8.64+0x180], !P4 ;  /* 0x09c0018008047fae */ /* 0x0003e2000e101d68 */
        /* <DEDUP_REMOVED lines=11> */
[----:B-1----:R-:W-:-:S03]  /*18a30*/  IADD3 R8, P4, R14, R0, RZ ;  /* 0x000000000e087210 */ /* 0x002fc60007f9e0ff */
[----:B------:R-:W-:Y:S04]  /*18a40*/  SHFL.IDX PT, R14, R5, 0x4, 0x181f ;  /* 0x00981f00050e7f89 */ /* 0x000fe800000e0000 */
[----:B0-----:R-:W0:Y:S02]  /*18a50*/  SHFL.IDX PT, R3, R6, 0x3, 0x181f ;  /* 0x00781f0006037f89 */ /* 0x001e2400000e0000 */
[----:B0-----:R-:W-:Y:S01]  /*18a60*/  IMAD.X R9, RZ, RZ, R3, P4 ;  /* 0x000000ffff097224 */ /* 0x001fe200020e0603 */
[C---:B------:R-:W-:Y:S01]  /*18a70*/  ISETP.LT.OR P4, PT, R32.reuse, 0x31, P3 ;  /* 0x000000312000780c */ /* 0x040fe20001f81670 */
[----:B------:R-:W0:Y:S04]  /*18a80*/  SHFL.IDX PT, R3, R6, 0x4, 0x181f ;  /* 0x00981f0006037f89 */ /* 0x000e2800000e0000 */
[----:B------:R-:W1:Y:S08]  /*18a90*/  SHFL.IDX PT, R6, R6, 0x5, 0x181f ;  /* 0x00b81f0006067f89 */ /* 0x000e7000000e0000 */
[----:B------:R2:W-:Y:S01]  /*18aa0*/  LDGSTS.E.BYPASS.LTC128B.128 [R4+0x1c00], desc[UR40][R8.64], !P4 ;  /* 0x01c0000008047fae */ /* 0x0005e2000e101d68 */
[----:B------:R-:W-:-:S13]  /*18ab0*/  ISETP.LT.OR P4, PT, R32, 0x31, !P2 ;  /* 0x000000312000780c */ /* 0x000fda0005781670 */
[----:B------:R2:W-:Y:S01]  /*18ac0*/  LDGSTS.E.BYPASS.LTC128B.128 [R4+0x4c00], desc[UR40][R8.64+0x80], !P4 ;  /* 0x04c0008008047fae */ /* 0x0005e2000e101d68 */
[----:B------:R-:W-:-:S13]  /*18ad0*/  ISETP.LT.OR P4, PT, R32, 0x31, !P1 ;  /* 0x000000312000780c */ /* 0x000fda0004f81670 */
[----:B------:R2:W-:Y:S01]  /*18ae0*/  LDGSTS.E.BYPASS.LTC128B.128 [R4+0x7c00], desc[UR40][R8.64+0x100], !P4 ;  /* 0x07c0010008047fae */ /* 0x0005e2000e101d68 */
[----:B------:R-:W-:-:S13]  /*18af0*/  ISETP.LT.OR P4, PT, R32, 0x31, !P0 ;  /* 0x000000312000780c */ /* 0x000fda0004781670 */
[----:B------:R2:W-:Y:S01]  /*18b00*/  LDGSTS.E.BYPASS.LTC128B.128 [R4+0xac00], desc[UR40][R8.64+0x180], !P4 ;  /* 0x0ac0018008047fae */ /* 0x0005e2000e101d68 */
[----:B------:R-:W-:-:S03]  /*18b10*/  IADD3 R2, P4, R14, R0, RZ ;  /* 0x000000000e027210 */ /* 0x000fc60007f9e0ff */
[----:B------:R2:W3:Y:S02]  /*18b20*/  SHFL.IDX PT, R14, R5, 0x5, 0x181f ;  /* 0x00b81f00050e7f89 */ /* 0x0004e400000e0000 */
        /* <DEDUP_REMOVED lines=9> */
.L_x_1062:
        /* <DEDUP_REMOVED lines=15> */
.L_x_878:
[----:B------:R-:W-:Y:S02]  /*18cb0*/  PLOP3.LUT P1, PT, P1, P0, PT, 0xa2, 0x0 ;  /* 0x000000000000781c */ /* 0x000fe40000f21472 */
[----:B------:R-:W-:-:S08]  /*18cc0*/  @P0 R2UR P1, UR4, R31 ;  /* 0x000000001f0402ca */ /* 0x000fd00000020000 */
[----:B------:R-:W-:-:S05]  /*18cd0*/  @P0 PLOP3.LUT P0, PT, P1, PT, PT, 0x80, 0x0 ;  /* 0x000000000000081c */ /* 0x000fca0000f0f070 */
[----:B------:R-:W-:Y:S01]  /*18ce0*/  @!P1 SYNCS.ARRIVE.TRANS64.RED.A0T1 RZ, [UR4+0x22850], RZ ;  /* 0x022850ffffff99a7 */ /* 0x000fe20008200404 */
[----:B------:R-:W-:Y:S07]  /*18cf0*/  @!P1 ARRIVES.LDGSTSBAR.64.TRANSCNT [UR4+0x22850] ;  /* 0x02285000ff0099b0 */ /* 0x000fee0008000a84 */
[----:B------:R-:W-:Y:S05]  /*18d00*/  @P0 BRA.U.ANY `(.L_x_878) ;  /* 0xfffffffd00e80947 */ /* 0x000fea000393ffff */
[----:B------:R-:W-:Y:S01]  /*18d10*/  NOP ;  /* 0x0000000000007918 */ /* 0x000fe20000000000 */
[----:B0-----:R-:W-:-:S04]  /*18d20*/  LOP3.LUT R2, R37, 0x2, RZ, 0xfc, !PT ;  /* 0x0000000225027812 */ /* 0x001fc800078efcff */
[----:B------:R-:W-:-:S13]  /*18d30*/  ISETP.NE.AND P2, PT, R2, 0x3, PT ;  /* 0x000000030200780c */ /* 0x000fda0003f45270 */
[----:B------:R-:W-:Y:S05]  /*18d40*/  @!P2 BRA `(.L_x_879) ;  /* 0x000000000004a947 */ /* 0x000fea0003800000 */
[----:B------:R-:W-:Y:S01]  /*18d50*/  BPT.TRAP 0x1 ;  /* 0x000000040000795c */ /* 0x000fe20000300000 */
.L_x_879:
[----:B------:R-:W2:Y:S01]  /*18d60*/  LDL.LU R2, [R1+0x20] ;  /* 0x0000200001027983 */ /* 0x000ea20000300800 */
[----:B------:R0:W-:Y:S01]  /*18d70*/  SYNCS.ARRIVE.TRANS64.A1T0 RZ, [R31+URZ+0x22850], RZ ;  /* 0x022850ff1fff79a7 */ /* 0x0001e2000810003f */
[----:B------:R-:W-:Y:S01]  /*18d80*/  BSSY B0, `(.L_x_880) ;  /* 0x00000de000007945 */ /* 0x000fe20003800000 */
[----:B--2---:R-:W-:-:S05]  /*18d90*/  VIADD R10, R2, 0xfffffffe ;  /* 0xfffffffe020a7836 */ /* 0x004fca0000000000 */
[----:B------:R-:W-:-:S13]  /*18da0*/  ISETP.GE.AND P0, PT, R10, R29, PT ;  /* 0x0000001d0a00720c */ /* 0x000fda0003f06270 */
[----:B0-----:R-:W-:Y:S05]  /*18db0*/  @!P0 BRA `(.L_x_881) ;  /* 0x0000000c00688947 */ /* 0x001fea0003800000 */
.L_x_894:
[----:B0-----:R-:W0:Y:S01]  /*18dc0*/  S2R R2, SR_TID.X ;  /* 0x0000000000027919 */ /* 0x001e220000002100 */
[----:B------:R-:W1:Y:S01]  /*18dd0*/  LDC R6, c[0x0][0x430] ;  /* 0x00010c00ff067b82 */ /* 0x000e620000000800 */
[----:B------:R-:W-:Y:S01]  /*18de0*/  IMAD R7, R10, 0x60, R30 ;  /* 0x000000600a077824 */ /* 0x000fe200078e021e */
[----:B------:R-:W-:Y:S01]  /*18df0*/  LOP3.LUT R12, R37, 0x2, RZ, 0xfc, !PT ;  /* 0x00000002250c7812 */ /* 0x000fe200078efcff */
[----:B--23--:R-:W2:Y:S01]  /*18e00*/  S2R R4, SR_TID.X ;  /* 0x0000000000047919 */ /* 0x00cea20000002100 */
[----:B------:R-:W-:Y:S01]  /*18e10*/  VIADD R24, R24, 0x1 ;  /* 0x0000000118187836 */ /* 0x000fe20000000000 */
[----:B-1----:R-:W-:Y:S02]  /*18e20*/  ISETP.NE.AND P0, PT, R6, 0x1, PT ;  /* 0x000000010600780c */ /* 0x002fe40003f05270 */
[----:B0-----:R-:W-:Y:S01]  /*18e30*/  LOP3.LUT R2, R2, 0x7f, RZ, 0xc0, !PT ;  /* 0x0000007f02027812 */ /* 0x001fe200078ec0ff */
[----:B--2---:R-:W-:-:S03]  /*18e40*/  IMAD.SHL.U32 R4, R4, 0x10, RZ ;  /* 0x0000001004047824 */ /* 0x004fc600078e00ff */
[----:B------:R-:W-:-:S07]  /*18e50*/  SHF.R.U32.HI R2, RZ, 0x3, R2 ;  /* 0x00000003ff027819 */ /* 0x000fce0000011602 */
[----:B------:R-:W0:Y:S01]  /*18e60*/  @P0 LDC R3, c[0x0][0x438] ;  /* 0x00010e00ff030b82 */ /* 0x000e220000000800 */
[----:B------:R-:W-:-:S04]  /*18e70*/  LOP3.LUT R4, R2, 0x70, R4, 0xf8, !PT ;  /* 0x0000007002047812 */ /* 0x000fc800078ef804 */
[----:B------:R-:W-:-:S03]  /*18e80*/  ISETP.GT.U32.AND P1, PT, R4, 0x5f, PT ;  /* 0x0000005f0400780c */ /* 0x000fc60003f24070 */
[----:B------:R-:W1:Y:S01]  /*18e90*/  @P0 LDC R2, c[0x0][0x434] ;  /* 0x00010d00ff020b82 */ /* 0x000e620000000800 */
[----:B------:R-:W-:-:S04]  /*18ea0*/  IMAD.IADD R7, R4, 0x1, R7 ;  /* 0x0000000104077824 */ /* 0x000fc800078e0207 */
[----:B------:R-:W-:-:S05]  /*18eb0*/  IMAD.MOV.U32 R11, RZ, RZ, R7 ;  /* 0x000000ffff0b7224 */ /* 0x000fca00078e0007 */
[----:B------:R-:W2:Y:S08]  /*18ec0*/  @!P1 LDC.64 R4, c[0x0][0x428] ;  /* 0x00010a00ff049b82 */ /* 0x000eb00000000a00 */
[----:B------:R-:W3:Y:S01]  /*18ed0*/  @!P1 LDC.64 R8, c[0x0][0x418] ;  /* 0x00010600ff089b82 */ /* 0x000ee20000000a00 */
[----:B-1----:R-:W-:-:S05]  /*18ee0*/  @P0 IMAD.HI.U32 R2, R7, R2, RZ ;  /* 0x0000000207020227 */ /* 0x002fca00078e00ff */
[----:B0-----:R-:W-:-:S04]  /*18ef0*/  @P0 SHF.R.U32.HI R11, RZ, R3, R2 ;  /* 0x00000003ff0b0219 */ /* 0x001fc80000011602 */
[--C-:B------:R-:W-:Y:S01]  /*18f00*/  @!P1 SHF.R.S32.HI R3, RZ, 0x1f, R11.reuse ;  /* 0x0000001fff039819 */ /* 0x100fe2000001140b */
[----:B------:R-:W-:-:S04]  /*18f10*/  @!P1 IMAD.MOV.U32 R2, RZ, RZ, R11 ;  /* 0x000000ffff029224 */ /* 0x000fc800078e000b */
[----:B--2---:R-:W-:-:S04]  /*18f20*/  @!P1 IMAD.WIDE.U32 R2, R27, R4, R2 ;  /* 0x000000041b029225 */ /* 0x004fc800078e0002 */
[----:B------:R-:W-:Y:S01]  /*18f30*/  @!P1 IMAD R4, R33, R4, RZ ;  /* 0x0000000421049224 */ /* 0x000fe200078e02ff */
[----:B---3--:R-:W-:-:S03]  /*18f40*/  @!P1 LEA R8, P0, R2, R8, 0x2 ;  /* 0x0000000802089211 */ /* 0x008fc600078010ff */
[----:B------:R-:W-:-:S04]  /*18f50*/  @!P1 IMAD R5, R27, R5, R4 ;  /* 0x000000051b059224 */ /* 0x000fc800078e0204 */
[----:B------:R-:W-:Y:S02]  /*18f60*/  @!P1 IMAD.IADD R3, R5, 0x1, R3 ;  /* 0x0000000105039824 */ /* 0x000fe400078e0203 */
[----:B------:R-:W-:-:S03]  /*18f70*/  IMAD.MOV.U32 R5, RZ, RZ, RZ ;  /* 0x000000ffff057224 */ /* 0x000fc600078e00ff */
[----:B------:R-:W-:Y:S01]  /*18f80*/  @!P1 LEA.HI.X R9, R2, R9, R3, 0x2, P0 ;  /* 0x0000000902099211 */ /* 0x000fe200000f1403 */
[----:B------:R-:W-:Y:S01]  /*18f90*/  IMAD.MOV R3, RZ, RZ, -R11 ;  /* 0x000000ffff037224 */ /* 0x000fe200078e0a0b */
[----:B------:R-:W-:-:S03]  /*18fa0*/  ISETP.NE.AND P0, PT, R24, 0x2, PT ;  /* 0x000000021800780c */ /* 0x000fc60003f05270 */
[----:B------:R0:W5:Y:S01]  /*18fb0*/  @!P1 LDG.E R5, desc[UR40][R8.64] ;  /* 0x0000002808059981 */ /* 0x000162000c1e1900 */
[----:B------:R-:W-:Y:S01]  /*18fc0*/  ISETP.NE.AND P1, PT, R12, 0x3, PT ;  /* 0x000000030c00780c */ /* 0x000fe20003f25270 */
[----:B------:R-:W-:Y:S05]  /*18fd0*/  YIELD ;  /* 0x0000000000007946 */ /* 0x000fea0003800000 */
[----:B------:R-:W-:Y:S01]  /*18fe0*/  SEL R2, RZ, 0x1, P0 ;  /* 0x00000001ff027807 */ /* 0x000fe20000000000 */
[----:B------:R-:W-:Y:S01]  /*18ff0*/  IMAD R6, R6, R3, R7 ;  /* 0x0000000306067224 */ /* 0x000fe200078e0207 */
[----:B------:R-:W-:Y:S02]  /*19000*/  SEL R24, R24, RZ, P0 ;  /* 0x000000ff18187207 */ /* 0x000fe40000000000 */
[----:B------:R-:W-:Y:S01]  /*19010*/  LOP3.LUT R25, R25, R2, RZ, 0x3c, !PT ;  /* 0x0000000219197212 */ /* 0x000fe200078e3cff */
[----:B------:R-:W-:-:S02]  /*19020*/  IMAD.MOV.U32 R2, RZ, RZ, R10 ;  /* 0x000000ffff027224 */ /* 0x000fc400078e000a */
[----:B------:R-:W-:-:S03]  /*19030*/  VIADD R10, R10, 0xffffffff ;  /* 0xffffffff0a0a7836 */ /* 0x000fc60000000000 */
[----:B------:R-:W-:Y:S01]  /*19040*/  ISETP.GT.AND P2, PT, R2, R29, PT ;  /* 0x0000001d0200720c */ /* 0x000fe20003f44270 */
[----:B0-----:R-:W-:-:S12]  /*19050*/  @!P1 BRA `(.L_x_882) ;  /* 0x0000000000049947 */ /* 0x001fd80003800000 */
[----:B------:R-:W-:Y:S01]  /*19060*/  BPT.TRAP 0x1 ;  /* 0x000000040000795c */ /* 0x000fe20000300000 */
.L_x_882:
[----:B------:R-:W-:Y:S01]  /*19070*/  IMAD R4, R24, 0x8, R22 ;  /* 0x0000000818047824 */ /* 0x000fe200078e0216 */
[----:B------:R-:W-:Y:S01]  /*19080*/  SHF.L.U32 R21, R25, 0x1f, RZ ;  /* 0x0000001f19157819 */ /* 0x000fe200000006ff */
[----:B------:R-:W-:Y:S01]  /*19090*/  BSSY B1, `(.L_x_883) ;  /* 0x0000004000017945 */ /* 0x000fe20003800000 */
[----:B------:R-:W-:Y:S02]  /*190a0*/  SHF.R.S32.HI R17, RZ, 0x1f, R6 ;  /* 0x0000001fff117819 */ /* 0x000fe40000011406 */
[----:B------:R-:W0:Y:S02]  /*190b0*/  SYNCS.PHASECHK.TRANS64.TRYWAIT P0, [R4+URZ+0x22840], R21 ;  /* 0x02284015040075a7 */ /* 0x000e24000800017f */
[----:B0-----:R-:W-:Y:S05]  /*190c0*/  @!P0 BRA `(.L_x_884) ;  /* 0x0000005400388947 */ /* 0x001fea0003800000 */
.L_x_1063:
[----:B------:R-:W-:Y:S05]  /*190d0*/  BSYNC B1 ;  /* 0x0000000000017941 */ /* 0x000fea0003800000 */
.L_x_883:
[----:B------:R-:W2:Y:S01]  /*190e0*/  LDL R2, [R1] ;  /* 0x0000000001027983 */ /* 0x000ea20000100800 */
[----:B------:R-:W-:Y:S01]  /*190f0*/  ULDC.64 UR4, c[0x0][0x300] ;  /* 0x0000c00000047ab9 */ /* 0x000fe20000000a00 */
[----:B-----5:R-:W-:Y:S01]  /*19100*/  SHF.R.S32.HI R20, RZ, 0x1f, R5 ;  /* 0x0000001fff147819 */ /* 0x020fe20000011405 */
[----:B------:R-:W-:Y:S01]  /*19110*/  IMAD R3, R17, UR4, RZ ;  /* 0x0000000411037c24 */ /* 0x000fe2000f8e02ff */
[----:B------:R-:W-:-:S03]  /*19120*/  ULDC.64 UR6, c[0x0][0x2e8] ;  /* 0x0000ba0000067ab9 */ /* 0x000fc60000000a00 */
[----:B------:R-:W-:Y:S01]  /*19130*/  IMAD R7, R6, UR5, R3 ;  /* 0x0000000506077c24 */ /* 0x000fe2000f8e0203 */
[----:B--2---:R-:W-:Y:S01]  /*19140*/  LOP3.LUT P1, RZ, R2, 0x1, RZ, 0xc0, !PT ;  /* 0x0000000102ff7812 */ /* 0x004fe2000782c0ff */
[----:B------:R-:W-:Y:S01]  /*19150*/  IMAD.WIDE.U32 R2, R6, UR4, RZ ;  /* 0x0000000406027c25 */ /* 0x000fe2000f8e00ff */
[----:B------:R-:W-:-:S03]  /*19160*/  ULDC.64 UR4, c[0x0][0x310] ;  /* 0x0000c40000047ab9 */ /* 0x000fc60000000a00 */
[----:B------:R-:W-:Y:S02]  /*19170*/  IMAD.IADD R3, R3, 0x1, R7 ;  /* 0x0000000103037824 */ /* 0x000fe400078e0207 */
[----:B------:R-:W-:Y:S02]  /*19180*/  IMAD R7, R20, UR4, RZ ;  /* 0x0000000414077c24 */ /* 0x000fe4000f8e02ff */
[----:B------:R-:W-:-:S04]  /*19190*/  IMAD.WIDE.U32 R2, R5, UR4, R2 ;  /* 0x0000000405027c25 */ /* 0x000fc8000f8e0002 */
[----:B------:R-:W-:Y:S01]  /*191a0*/  IMAD R7, R5, UR5, R7 ;  /* 0x0000000505077c24 */ /* 0x000fe2000f8e0207 */
[----:B------:R-:W-:-:S03]  /*191b0*/  ULDC.64 UR4, c[0x0][0x308] ;  /* 0x0000c20000047ab9 */ /* 0x000fc60000000a00 */
[----:B------:R-:W-:Y:S02]  /*191c0*/  IMAD.IADD R3, R3, 0x1, R7 ;  /* 0x0000000103037824 */ /* 0x000fe400078e0207 */
[----:B------:R-:W-:Y:S02]  /*191d0*/  IMAD R7, R24, 0x1800, R28 ;  /* 0x0000180018077824 */ /* 0x000fe400078e021c */
        /* <DEDUP_REMOVED lines=8> */
[----:B------:R-:W2:Y:S01]  /*19260*/  SHFL.IDX PT, R3, R9, RZ, 0x181f ;  /* 0x00181fff09037589 */ /* 0x000ea200000e0000 */
[----:B-1----:R-:W-:-:S05]  /*19270*/  IADD3 R2, P0, R2, R0, RZ ;  /* 0x0000000002027210 */ /* 0x002fca0007f1e0ff */
[----:B--2---:R-:W-:-:S05]  /*19280*/  IMAD.X R3, RZ, RZ, R3, P0 ;  /* 0x000000ffff037224 */ /* 0x004fca00000e0603 */
[----:B------:R-:W-:Y:S01]  /*19290*/  @!PT LDS RZ, [RZ] ;  /* 0x00000000fffff984 */ /* 0x000fe20000000800 */
        /* <DEDUP_REMOVED lines=21> */
[----:B------:R1:W-:Y:S04]  /*193f0*/  LDGSTS.E.BYPASS.LTC128B.128 [R7+0x1e400], desc[UR40][R2.64], !P1 ;  /* 0x1e40000002077fae */ /* 0x0003e8000c901d68 */
[----:B-1-3--:R1:W2:Y:S02]  /*19400*/  SHFL.IDX PT, R2, R8, 0x5, 0x181f ;  /* 0x00b81f0008027f89 */ /* 0x00a2a400000e0000 */
.L_x_1077:
[----:B--2---:R-:W-:-:S05]  /*19410*/  IADD3 R2, P0, R2, R0, RZ ;  /* 0x0000000002027210 */ /* 0x004fca0007f1e0ff */
[----:B------:R-:W-:Y:S01]  /*19420*/  IMAD.X R3, RZ, RZ, R9, P0 ;  /* 0x000000ffff037224 */ /* 0x000fe200000e0609 */
[----:B------:R-:W-:-:S04]  /*19430*/  PLOP3.LUT P0, PT, PT, PT, PT, 0x80, 0x0 ;  /* 0x000000000000781c */ /* 0x000fc80003f0f070 */
[----:B------:R-:W-:Y:S01]  /*19440*/  @!PT LDS RZ, [RZ] ;  /* 0x00000000fffff984 */ /* 0x000fe20000000800 */
[----:B------:R-:W-:Y:S01]  /*19450*/  @!PT LDS RZ, [RZ] ;  /* 0x00000000fffff984 */ /* 0x000fe20000000800 */
[----:B------:R-:W-:Y:S01]  /*19460*/  @!PT LDS RZ, [RZ] ;  /* 0x00000000fffff984 */ /* 0x000fe20000000800 */
[----:B------:R2:W-:Y:S01]  /*19470*/  LDGSTS.E.BYPASS.LTC128B.128 [R7+0x1ec00], desc[UR40][R2.64], !P1 ;  /* 0x1ec0000002077fae */ /* 0x0005e2000c901d68 */
[----:B------:R-:W-:-:S08]  /*19480*/  NOP ;  /* 0x0000000000007918 */ /* 0x000fd00000000000 */
.L_x_886:
[----:B------:R-:W-:Y:S02]  /*19490*/  PLOP3.LUT P1, PT, P1, P0, PT, 0xa2, 0x0 ;  /* 0x000000000000781c */ /* 0x000fe40000f21472 */
[----:B------:R-:W-:-:S08]  /*194a0*/  @P0 R2UR P1, UR4, R4 ;  /* 0x00000000040402ca */ /* 0x000fd00000020000 */
[----:B------:R-:W-:-:S05]  /*194b0*/  @P0 PLOP3.LUT P0, PT, P1, PT, PT, 0x80, 0x0 ;  /* 0x000000000000081c */ /* 0x000fca0000f0f070 */
[----:B------:R-:W-:Y:S01]  /*194c0*/  @!P1 SYNCS.ARRIVE.TRANS64.RED.A0T1 RZ, [UR4+0x22830], RZ ;  /* 0x022830ffffff99a7 */ /* 0x000fe20008200404 */
[----:B------:R-:W-:Y:S07]  /*194d0*/  @!P1 ARRIVES.LDGSTSBAR.64.TRANSCNT [UR4+0x22830] ;  /* 0x02283000ff0099b0 */ /* 0x000fee0008000a84 */
[----:B------:R-:W-:Y:S05]  /*194e0*/  @P0 BRA.U.ANY `(.L_x_886) ;  /* 0xfffffffd00e80947 */ /* 0x000fea000393ffff */
[----:B------:R-:W-:Y:S01]  /*194f0*/  NOP ;  /* 0x0000000000007918 */ /* 0x000fe20000000000 */
[----:B--2---:R-:W-:-:S04]  /*19500*/  LOP3.LUT R2, R37, 0x2, RZ, 0xfc, !PT ;  /* 0x0000000225027812 */ /* 0x004fc800078efcff */
[----:B------:R-:W-:-:S13]  /*19510*/  ISETP.NE.AND P3, PT, R2, 0x3, PT ;  /* 0x000000030200780c */ /* 0x000fda0003f65270 */
[----:B------:R-:W-:Y:S05]  /*19520*/  @!P3 BRA `(.L_x_887) ;  /* 0x000000000004b947 */ /* 0x000fea0003800000 */
[----:B------:R-:W-:Y:S01]  /*19530*/  BPT.TRAP 0x1 ;  /* 0x000000040000795c */ /* 0x000fe20000300000 */
.L_x_887:
[----:B------:R2:W-:Y:S01]  /*19540*/  SYNCS.ARRIVE.TRANS64.A1T0 RZ, [R4+URZ+0x22830], RZ ;  /* 0x022830ff04ff79a7 */ /* 0x0005e2000810003f */
[----:B------:R-:W-:Y:S05]  /*19550*/  @!P3 BRA `(.L_x_888) ;  /* 0x000000000004b947 */ /* 0x000fea0003800000 */
[----:B------:R-:W-:Y:S01]  /*19560*/  BPT.TRAP 0x1 ;  /* 0x000000040000795c */ /* 0x000fe20000300000 */
.L_x_888:
[----:B------:R-:W3:Y:S01]  /*19570*/  SYNCS.PHASECHK.TRANS64.TRYWAIT P0, [R4+URZ+0x22860], R21 ;  /* 0x02286015040075a7 */ /* 0x000ee2000800017f */
[----:B------:R-:W-:Y:S04]  /*19580*/  BSSY B1, `(.L_x_889) ;  /* 0x0000002000017945 */ /* 0x000fe80003800000 */
[----:B---3--:R-:W-:Y:S05]  /*19590*/  @!P0 BRA `(.L_x_890) ;  /* 0x0000005400bc8947 */ /* 0x008fea0003800000 */
.L_x_1078:
[----:B------:R-:W-:Y:S05]  /*195a0*/  BSYNC B1 ;  /* 0x0000000000017941 */ /* 0x000fea0003800000 */
.L_x_889:
[----:B------:R-:W4:Y:S01]  /*195b0*/  LDL R2, [R1] ;  /* 0x0000000001027983 */ /* 0x000f220000100800 */
[----:B------:R-:W-:Y:S01]  /*195c0*/  ULDC.64 UR4, c[0x0][0x328] ;  /* 0x0000ca0000047ab9 */ /* 0x000fe20000000a00 */
[----:B------:R-:W-:Y:S01]  /*195d0*/  ULDC.64 UR6, c[0x0][0x318] ;  /* 0x0000c60000067ab9 */ /* 0x000fe20000000a00 */
[----:B------:R-:W-:-:S04]  /*195e0*/  IMAD R17, R17, UR4, RZ ;  /* 0x0000000411117c24 */ /* 0x000fc8000f8e02ff */
[----:B------:R-:W-:Y:S01]  /*195f0*/  IMAD R17, R6, UR5, R17 ;  /* 0x0000000506117c24 */ /* 0x000fe2000f8e0211 */
[C---:B----4-:R-:W-:Y:S02]  /*19600*/  LOP3.LUT P5, RZ, R2.reuse, 0x10, RZ, 0xc0, !PT ;  /* 0x0000001002ff7812 */ /* 0x050fe400078ac0ff */
[C---:B------:R-:W-:Y:S02]  /*19610*/  LOP3.LUT P4, RZ, R2.reuse, 0x8, RZ, 0xc0, !PT ;  /* 0x0000000802ff7812 */ /* 0x040fe4000788c0ff */
[C---:B------:R-:W-:Y:S02]  /*19620*/  LOP3.LUT P3, RZ, R2.reuse, 0x4, RZ, 0xc0, !PT ;  /* 0x0000000402ff7812 */ /* 0x040fe4000786c0ff */
[----:B------:R-:W-:Y:S01]  /*19630*/  LOP3.LUT P1, RZ, R2, 0x2, RZ, 0xc0, !PT ;  /* 0x0000000202ff7812 */ /* 0x000fe2000782c0ff */
        /* <DEDUP_REMOVED lines=15> */
[----:B------:R-:W4:Y:S01]  /*19730*/  SHFL.IDX PT, R14, R6, RZ, 0x181f ;  /* 0x00181fff060e7589 */ /* 0x000f2200000e0000 */
[----:B------:R-:W-:-:S03]  /*19740*/  IMAD R5, R5, 0x2, R22 ;  /* 0x0000000205057824 */ /* 0x000fc600078e0216 */
[----:B------:R-:W5:Y:S04]  /*19750*/  SHFL.IDX PT, R3, R7, RZ, 0x181f ;  /* 0x00181fff07037589 */ /* 0x000f6800000e0000 */
[----:B-1----:R-:W-:Y:S01]  /*19760*/  SHFL.IDX PT, R8, R7, 0x1, 0x181f ;  /* 0x00381f0007087f89 */ /* 0x002fe200000e0000 */
[----:B----4-:R-:W-:-:S03]  /*19770*/  IADD3 R2, P0, R14, R0, RZ ;  /* 0x000000000e027210 */ /* 0x010fc60007f1e0ff */
[----:B------:R-:W1:Y:S02]  /*19780*/  SHFL.IDX PT, R14, R6, 0x1, 0x181f ;  /* 0x00381f00060e7f89 */ /* 0x000e6400000e0000 */
[----:B-----5:R-:W-:-:S05]  /*19790*/  IMAD.X R3, RZ, RZ, R3, P0 ;  /* 0x000000ffff037224 */ /* 0x020fca00000e0603 */
[----:B------:R-:W-:Y:S04]  /*197a0*/  LDGSTS.E.BYPASS.LTC128B.128 [R5+0x400], desc[UR40][R2.64], !P5 ;  /* 0x0040000002057fae */ /* 0x000fe8000e901d68 */
[----:B------:R-:W-:Y:S04]  /*197b0*/  LDGSTS.E.BYPASS.LTC128B.128 [R5+0x3400], desc[UR40][R2.64+0x80], !P4 ;  /* 0x0340008002057fae */ /* 0x000fe8000e101d68 */
[----:B------:R-:W-:Y:S04]  /*197c0*/  LDGSTS.E.BYPASS.LTC128B.128 [R5+0x6400], desc[UR40][R2.64+0x100], !P3 ;  /* 0x0640010002057fae */ /* 0x000fe8000d901d68 */
[----:B------:R1:W-:Y:S02]  /*197d0*/  LDGSTS.E.BYPASS.LTC128B.128 [R5+0x9400], desc[UR40][R2.64+0x180], !P1 ;  /* 0x0940018002057fae */ /* 0x0003e4000c901d68 */
[----:B-1----:R-:W-:-:S02]  /*197e0*/  IADD3 R2, P0, R14, R0, RZ ;  /* 0x000000000e027210 */ /* 0x002fc40007f1e0ff */
[----:B------:R-:W1:Y:S03]  /*197f0*/  SHFL.IDX PT, R14, R6, 0x2, 0x181f ;  /* 0x00581f00060e7f89 */ /* 0x000e6600000e0000 */
[----:B------:R-:W-:Y:S02]  /*19800*/  IMAD.X R3, RZ, RZ, R8, P0 ;  /* 0x000000ffff037224 */ /* 0x000fe400000e0608 */
[----:B------:R-:W4:Y:S04]  /*19810*/  SHFL.IDX PT, R8, R7, 0x2, 0x181f ;  /* 0x00581f0007087f89 */ /* 0x000f2800000e0000 */
[----:B------:R-:W-:Y:S04]  /*19820*/  LDGSTS.E.BYPASS.LTC128B.128 [R5+0xc00], desc[UR40][R2.64], !P5 ;  /* 0x00c0000002057fae */ /* 0x000fe8000e901d68 */
[----:B------:R-:W-:Y:S04]  /*19830*/  LDGSTS.E.BYPASS.LTC128B.128 [R5+0x3c00], desc[UR40][R2.64+0x80], !P4 ;  /* 0x03c0008002057fae */ /* 0x000fe8000e101d68 */
[----:B------:R-:W-:Y:S04]  /*19840*/  LDGSTS.E.BYPASS.LTC128B.128 [R5+0x6c00], desc[UR40][R2.64+0x100], !P3 ;  /* 0x06c0010002057fae */ /* 0x000fe8000d901d68 */
[----:B------:R1:W-:Y:S02]  /*19850*/  LDGSTS.E.BYPASS.LTC128B.128 [R5+0x9c00], desc[UR40][R2.64+0x180], !P1 ;  /* 0x09c0018002057fae */ /* 0x0003e4000c901d68 */
[----:B-1----:R-:W-:-:S02]  /*19860*/  IADD3 R2, P0, R14, R0, RZ ;  /* 0x000000000e027210 */ /* 0x002fc40007f1e0ff */
[----:B------:R-:W1:Y:S03]  /*19870*/  SHFL.IDX PT, R14, R6, 0x3, 0x181f ;  /* 0x00781f00060e7f89 */ /* 0x000e6600000e0000 */
[----:B----4-:R-:W-:Y:S02]  /*19880*/  IMAD.X R3, RZ, RZ, R8, P0 ;  /* 0x000000ffff037224 */ /* 0x010fe400000e0608 */
        /* <DEDUP_REMOVED lines=14> */
[----:B------:R1:W0:Y:S03]  /*19970*/  SHFL.IDX PT, R14, R6, 0x5, 0x181f ;  /* 0x00b81f00060e7f89 */ /* 0x00022600000e0000 */
[----:B----4-:R-:W-:Y:S02]  /*19980*/  IMAD.X R3, RZ, RZ, R8, P0 ;  /* 0x000000ffff037224 */ /* 0x010fe400000e0608 */
[----:B------:R1:W4:Y:S04]  /*19990*/  SHFL.IDX PT, R8, R7, 0x5, 0x181f ;  /* 0x00b81f0007087f89 */ /* 0x00032800000e0000 */
[----:B------:R1:W-:Y:S04]  /*199a0*/  LDGSTS.E.BYPASS.LTC128B.128 [R5+0x2400], desc[UR40][R2.64], !P5 ;  /* 0x0240000002057fae */ /* 0x0003e8000e901d68 */
[----:B------:R1:W-:Y:S04]  /*199b0*/  LDGSTS.E.BYPASS.LTC128B.128 [R5+0x5400], desc[UR40][R2.64+0x80], !P4 ;  /* 0x0540008002057fae */ /* 0x0003e8000e101d68 */
[----:B------:R1:W-:Y:S04]  /*199c0*/  LDGSTS.E.BYPASS.LTC128B.128 [R5+0x8400], desc[UR40][R2.64+0x100], !P3 ;  /* 0x0840010002057fae */ /* 0x0003e8000d901d68 */
[----:B------:R1:W-:Y:S02]  /*199d0*/  LDGSTS.E.BYPASS.LTC128B.128 [R5+0xb400], desc[UR40][R2.64+0x180], !P1 ;  /* 0x0b40018002057fae */ /* 0x0003e4000c901d68 */
.L_x_1092:
[----:B01----:R-:W-:-:S05]  /*199e0*/  IADD3 R2, P0, R14, R0, RZ ;  /* 0x000000000e027210 */ /* 0x003fca0007f1e0ff */
[----:B----4-:R-:W-:Y:S01]  /*199f0*/  IMAD.X R3, RZ, RZ, R8, P0 ;  /* 0x000000ffff037224 */ /* 0x010fe200000e0608 */
        /* <DEDUP_REMOVED lines=9> */
.L_x_892:
        /* <DEDUP_REMOVED lines=11> */
.L_x_893:
[----:B------:R0:W-:Y:S01]  /*19b40*/  SYNCS.ARRIVE.TRANS64.A1T0 RZ, [R4+URZ+0x22850], RZ ;  /* 0x022850ff04ff79a7 */ /* 0x0001e2000810003f */
[----:B------:R-:W-:Y:S05]  /*19b50*/  @P2 BRA `(.L_x_894) ;  /* 0xfffffff000982947 */ /* 0x000fea000383ffff */
.L_x_881:
[----:B------:R-:W-:Y:S05]  /*19b60*/  BSYNC B0 ;  /* 0x0000000000007941 */ /* 0x000fea0003800000 */
.L_x_880:
[----:B------:R-:W1:Y:S01]  /*19b70*/  S2R R2, SR_TID.X ;  /* 0x0000000000027919 */ /* 0x000e620000002100 */
[----:B------:R-:W-:Y:S01]  /*19b80*/  VIADD R24, R24, 0x1 ;  /* 0x0000000118187836 */ /* 0x000fe20000000000 */
[----:B------:R-:W-:Y:S04]  /*19b90*/  BSSY B0, `(.L_x_895) ;  /* 0x0000013000007945 */ /* 0x000fe80003800000 */
[----:B------:R-:W-:-:S04]  /*19ba0*/  ISETP.NE.AND P0, PT, R24, 0x2, PT ;  /* 0x000000021800780c */ /* 0x000fc80003f05270 */
[----:B------:R-:W-:-:S04]  /*19bb0*/  SEL R0, RZ, 0x1, P0 ;  /* 0x00000001ff007807 */ /* 0x000fc80000000000 */
[----:B------:R-:W-:Y:S02]  /*19bc0*/  LOP3.LUT R25, R25, R0, RZ, 0x3c, !PT ;  /* 0x0000000019197212 */ /* 0x000fe400078e3cff */
[----:B-1----:R-:W-:-:S04]  /*19bd0*/  LOP3.LUT R2, R2, 0x7f, RZ, 0xc0, !PT ;  /* 0x0000007f02027812 */ /* 0x002fc800078ec0ff */
[----:B------:R-:W-:-:S13]  /*19be0*/  ISETP.NE.AND P1, PT, R2, RZ, PT ;  /* 0x000000ff0200720c */ /* 0x000fda0003f25270 */
[----:B------:R-:W-:Y:S05]  /*19bf0*/  @P1 BRA `(.L_x_896) ;  /* 0x0000000000301947 */ /* 0x000fea0003800000 */
[----:B------:R-:W1:Y:S01]  /*19c00*/  S2R R5, SR_LANEID ;  /* 0x0000000000057919 */ /* 0x000e620000000000 */
[----:B------:R-:W-:Y:S01]  /*19c10*/  VOTEU.ANY UR4, UPT, PT ;  /* 0x0000000000047886 */ /* 0x000fe200038e0100 */
[----:B------:R-:W4:Y:S01]  /*19c20*/  LDC.64 R2, c[0x0][0xc60] ;  /* 0x00031800ff027b82 */ /* 0x000f220000000a00 */
[----:B------:R-:W1:Y:S02]  /*19c30*/  FLO.U32 R0, UR4 ;  /* 0x0000000400007d00 */ /* 0x000e6400080e0000 */
[----:B-1----:R-:W-:-:S06]  /*19c40*/  ISETP.EQ.U32.AND P1, PT, R0, R5, PT ;  /* 0x000000050000720c */ /* 0x002fcc0003f22070 */
[----:B------:R-:W4:Y:S07]  /*19c50*/  POPC R5, UR4 ;  /* 0x0000000400057d09 */ /* 0x000f2e0008000000 */
[----:B----4-:R-:W4:Y:S01]  /*19c60*/  @P1 ATOMG.E.ADD.STRONG.GPU PT, R3, desc[UR40][R2.64], R5 ;  /* 0x00000005020319a8 */ /* 0x010f2200081ee1e8 */
[----:B0-23--:R-:W0:Y:S02]  /*19c70*/  S2R R4, SR_LTMASK ;  /* 0x0000000000047919 */ /* 0x00de240000003900 */
[----:B0-----:R-:W-:-:S04]  /*19c80*/  LOP3.LUT R4, R4, UR4, RZ, 0xc0, !PT ;  /* 0x0000000404047c12 */ /* 0x001fc8000f8ec0ff */
[----:B------:R-:W0:Y:S01]  /*19c90*/  POPC R7, R4 ;  /* 0x0000000400077309 */ /* 0x000e220000000000 */
[----:B----4-:R-:W0:Y:S02]  /*19ca0*/  SHFL.IDX PT, R0, R3, R0, 0x1f ;  /* 0x00001f0003007589 */ /* 0x010e2400000e0000 */
[----:B0-----:R-:W-:-:S07]  /*19cb0*/  IADD3 R16, R0, UR36, R7 ;  /* 0x0000002400107c10 */ /* 0x001fce000fffe007 */
.L_x_896:
[----:B------:R-:W-:Y:S05]  /*19cc0*/  BSYNC B0 ;  /* 0x0000000000007941 */ /* 0x000fea0003800000 */
.L_x_895:
[----:B------:R-:W-:-:S07]  /*19cd0*/  SEL R24, R24, RZ, P0 ;  /* 0x000000ff18187207 */ /* 0x000fce0000000000 */
.L_x_855:
[----:B------:R-:W-:Y:S05]  /*19ce0*/  BSYNC B7 ;  /* 0x0000000000077941 */ /* 0x000fea0003800000 */
.L_x_853:
[----:B------:R-:W4:Y:S02]  /*19cf0*/  LDL R0, [R1] ;  /* 0x0000000001007983 */ /* 0x000f240000100800 */
[----:B----4-:R-:W-:-:S13]  /*19d00*/  LOP3.LUT P0, RZ, R0, 0x80, RZ, 0xc0, !PT ;  /* 0x0000008000ff7812 */ /* 0x010fda000780c0ff */
[----:B------:R-:W-:Y:S05]  /*19d10*/  @!P0 BRA `(.L_x_897) ;  /* 0x0000000000248947 */ /* 0x000fea0003800000 */
[----:B------:R-:W-:Y:S05]  /*19d20*/  WARPSYNC.ALL ;  /* 0x0000000000007948 */ /* 0x000fea0003800000 */
[----:B------:R-:W1:Y:S08]  /*19d30*/  S2UR UR5, SR_CgaCtaId ;  /* 0x00000000000579c3 */ /* 0x000e700000008800 */
[----:B------:R-:W-:Y:S06]  /*19d40*/  BAR.SYNC.DEFER_BLOCKING 0x5, 0x180 ;  /* 0x0146000000007b1d */ /* 0x000fec0000010000 */
[----:B------:R-:W-:-:S02]  /*19d50*/  UMOV UR4, 0x400 ;  /* 0x0000040000047882 */ /* 0x000fc40000000000 */
[----:B-1----:R-:W-:-:S06]  /*19d60*/  ULEA UR4, UR5, UR4, 0x18 ;  /* 0x0000000405047291 */ /* 0x002fcc000f8ec03f */
[----:B0-----:R-:W-:-:S05]  /*19d70*/  IMAD.U32 R22, RZ, RZ, UR4 ;  /* 0x00000004ff167e24 */ /* 0x001fca000f8e00ff */
[----:B------:R4:W0:Y:S01]  /*19d80*/  LDS.128 R16, [R22+0x228d0] ;  /* 0x0228d00016107984 */ /* 0x0008220000000c00 */
[----:B------:R-:W-:Y:S06]  /*19d90*/  BAR.ARV 0x4, 0x180 ;  /* 0x0106000000007b1d */ /* 0x000fec0000002000 */
[----:B------:R-:W-:Y:S05]  /*19da0*/  BRA `(.L_x_898) ;  /* 0x0000000800d07947 */ /* 0x000fea0003800000 */
.L_x_897:
[----:B------:R-:W1:Y:S01]  /*19db0*/  S2R R9, SR_TID.X ;  /* 0x0000000000097919 */ /* 0x000e620000002100 */
[----:B------:R-:W-:Y:S01]  /*19dc0*/  UMOV UR4, 0xffffffff ;  /* 0xffffffff00047882 */ /* 0x000fe20000000000 */
[----:B-1----:R-:W-:-:S04]  /*19dd0*/  LOP3.LUT R9, R9, 0x1f, RZ, 0xc0, !PT ;  /* 0x0000001f09097812 */ /* 0x002fc800078ec0ff */
[----:B------:R-:W-:Y:S01]  /*19de0*/  ISETP.NE.AND P0, PT, R9, 0x1f, PT ;  /* 0x0000001f0900780c */ /* 0x000fe20003f05270 */
[----:B------:R-:W-:-:S12]  /*19df0*/  BRA.DIV UR4, `(.L_x_899) ;  /* 0x0000005604807947 */ /* 0x000fd8000b800000 */
[----:B------:R-:W-:Y:S01]  /*19e00*/  IMAD.IADD R7, R19, 0x1, R9 ;  /* 0x0000000113077824 */ /* 0x000fe200078e0209 */
[----:B------:R-:W-:-:S04]  /*19e10*/  ULDC UR4, c[0x0][0xc3c] ;  /* 0x00030f0000047ab9 */ /* 0x000fc80000000800 */
[----:B------:R-:W-:-:S13]  /*19e20*/  ISETP.GE.OR P1, PT, R7, UR4, !P0 ;  /* 0x0000000407007c0c */ /* 0x000fda000c726670 */
[----:B0-----:R-:W0:Y:S08]  /*19e30*/  @!P1 LDC.64 R2, c[0x0][0xc80] ;  /* 0x00032000ff029b82 */ /* 0x001e300000000a00 */
[----:B--23--:R-:W1:Y:S01]  /*19e40*/  @!P1 LDC.64 R4, c[0x0][0xc78] ;  /* 0x00031e00ff049b82 */ /* 0x00ce620000000a00 */
[----:B0-----:R-:W-:-:S05]  /*19e50*/  @!P1 IMAD.WIDE R2, R7, 0x4, R2 ;  /* 0x0000000407029825 */ /* 0x001fca00078e0202 */
[----:B------:R1:W2:Y:S02]  /*19e60*/  @!P1 LDG.E R8, desc[UR40][R2.64] ;  /* 0x0000002802089981 */ /* 0x0002a4000c1e1900 */
[----:B-1----:R-:W-:-:S05]  /*19e70*/  @!P1 IMAD.WIDE R2, R7, 0x4, R4 ;  /* 0x0000000407029825 */ /* 0x002fca00078e0204 */
        /* <DEDUP_REMOVED lines=8> */
[----:B------:R0:W-:Y:S02]  /*19f00*/  SHFL.IDX PT, R6, R16, 0x1, 0x1f ;  /* 0x00201f0010067f89 */ /* 0x0001e400000e0000 */
[----:B0-----:R-:W-:-:S02]  /*19f10*/  IMAD.MOV.U32 R16, RZ, RZ, RZ ;  /* 0x000000ffff107224 */ /* 0x001fc400078e00ff */
[----:B--2---:R-:W-:Y:S02]  /*19f20*/  @!P1 IMAD.MOV.U32 R7, RZ, RZ, R8 ;  /* 0x000000ffff079224 */ /* 0x004fe400078e0008 */
[----:B---3--:R-:W-:Y:S01]  /*19f30*/  @!P1 IMAD.MOV.U32 R4, RZ, RZ, R5 ;  /* 0x000000ffff049224 */ /* 0x008fe200078e0005 */
[----:B------:R-:W-:-:S03]  /*19f40*/  ISETP.NE.AND P1, PT, R9, RZ, PT ;  /* 0x000000ff0900720c */ /* 0x000fc60003f25270 */
[----:B------:R-:W-:-:S05]  /*19f50*/  IMAD R13, R4, R7, RZ ;  /* 0x00000007040d7224 */ /* 0x000fca00078e02ff */
        /* <DEDUP_REMOVED lines=15> */
[----:B------:R0:W1:Y:S02]  /*1a050*/  SHFL.IDX PT, R14, R3, 0x1f, 0x1f ;  /* 0x03e01f00030e7f89 */ /* 0x00006400000e0000 */
.L_x_1102:
[----:B------:R-:W-:Y:S02]  /*1a060*/  ULDC UR4, c[0x0][0xc38] ;  /* 0x00030e0000047ab9 */ /* 0x000fe40000000800 */
[----:B------:R-:W-:-:S04]  /*1a070*/  IMAD.U32 R5, RZ, RZ, UR4 ;  /* 0x00000004ff057e24 */ /* 0x000fc8000f8e00ff */
[----:B-1----:R-:W-:-:S04]  /*1a080*/  IMAD R9, R14, R5, RZ ;  /* 0x000000050e097224 */ /* 0x002fc800078e02ff */
[----:B------:R-:W-:-:S05]  /*1a090*/  IMAD.IADD R6, R6, 0x1, R9 ;  /* 0x0000000106067824 */ /* 0x000fca00078e0209 */
[----:B------:R-:W-:-:S13]  /*1a0a0*/  ISETP.GT.AND P6, PT, R6, R0, PT ;  /* 0x000000000600720c */ /* 0x000fda0003fc4270 */
[----:B------:R-:W-:Y:S05]  /*1a0b0*/  @P6 BRA `(.L_x_900) ;  /* 0x0000000000a46947 */ /* 0x000fea0003800000 */
.L_x_903:
[----:B------:R-:W1:Y:S01]  /*1a0c0*/  LDC R2, c[0x0][0xc3c] ;  /* 0x00030f00ff027b82 */ /* 0x000e620000000800 */
[----:B------:R-:W-:-:S05]  /*1a0d0*/  VIADD R19, R19, 0x1f ;  /* 0x0000001f13137836 */ /* 0x000fca0000000000 */
[----:B-1----:R-:W-:-:S13]  /*1a0e0*/  ISETP.GE.AND P6, PT, R19, R2, PT ;  /* 0x000000021300720c */ /* 0x002fda0003fc6270 */
[----:B------:R-:W-:Y:S05]  /*1a0f0*/  @P6 BRA `(.L_x_901) ;  /* 0x0000000400b86947 */ /* 0x000fea0003800000 */
[----:B0-----:R-:W0:Y:S01]  /*1a100*/  S2R R3, SR_TID.X ;  /* 0x0000000000037919 */ /* 0x001e220000002100 */
[----:B------:R-:W-:Y:S01]  /*1a110*/  IMAD.MOV.U32 R7, RZ, RZ, RZ ;  /* 0x000000ffff077224 */ /* 0x000fe200078e00ff */
[----:B0-----:R-:W-:-:S05]  /*1a120*/  LOP3.LUT R3, R3, 0x1f, RZ, 0xc0, !PT ;  /* 0x0000001f03037812 */ /* 0x001fca00078ec0ff */
[----:B------:R-:W-:-:S05]  /*1a130*/  IMAD.IADD R9, R19, 0x1, R3 ;  /* 0x0000000113097824 */ /* 0x000fca00078e0203 */
[----:B------:R-:W-:-:S13]  /*1a140*/  ISETP.GE.OR P6, PT, R9, R2, !P0 ;  /* 0x000000020900720c */ /* 0x000fda00047c6670 */
[----:B------:R-:W0:Y:S08]  /*1a150*/  @!P6 LDC.64 R2, c[0x0][0xc80] ;  /* 0x00032000ff02eb82 */ /* 0x000e300000000a00 */
[----:B------:R-:W1:Y:S01]  /*1a160*/  @!P6 LDC.64 R4, c[0x0][0xc78] ;  /* 0x00031e00ff04eb82 */ /* 0x000e620000000a00 */
[----:B0-----:R-:W-:-:S05]  /*1a170*/  @!P6 IMAD.WIDE R2, R9, 0x4, R2 ;  /* 0x000000040902e825 */ /* 0x001fca00078e0202 */
[----:B------:R1:W2:Y:S02]  /*1a180*/  @!P6 LDG.E R7, desc[UR40][R2.64] ;  /* 0x000000280207e981 */ /* 0x0002a4000c1e1900 */
[----:B-1----:R-:W-:-:S04]  /*1a190*/  @!P6 IMAD.WIDE R2, R9, 0x4, R4 ;  /* 0x000000040902e825 */ /* 0x002fc800078e0204 */
[----:B------:R-:W-:-:S06]  /*1a1a0*/  IMAD.MOV.U32 R4, RZ, RZ, RZ ;  /* 0x000000ffff047224 */ /* 0x000fcc00078e00ff */
[----:B------:R-:W2:Y:S01]  /*1a1b0*/  @!P6 LDG.E R4, desc[UR40][R2.64] ;  /* 0x000000280204e981 */ /* 0x000ea2000c1e1900 */
[----:B------:R-:W-:Y:S01]  /*1a1c0*/  UMOV UR4, 0xffffffff ;  /* 0xffffffff00047882 */ /* 0x000fe20000000000 */
[----:B--2---:R-:W-:Y:S02]  /*1a1d0*/  IMAD R13, R4, R7, RZ ;  /* 0x00000007040d7224 */ /* 0x004fe400078e02ff */
[----:B------:R-:W-:Y:S05]  /*1a1e0*/  BRA.DIV UR4, `(.L_x_902) ;  /* 0x0000005604c07947 */ /* 0x000fea000b800000 */
        /* <DEDUP_REMOVED lines=16> */
.L_x_1110:
[----:B------:R-:W-:Y:S02]  /*1a2f0*/  ULDC UR4, c[0x0][0xc38] ;  /* 0x00030e0000047ab9 */ /* 0x000fe40000000800 */
[----:B------:R-:W-:-:S04]  /*1a300*/  IMAD.U32 R5, RZ, RZ, UR4 ;  /* 0x00000004ff057e24 */ /* 0x000fc8000f8e00ff */
[----:B-1----:R-:W-:-:S04]  /*1a310*/  IMAD R9, R14, R5, RZ ;  /* 0x000000050e097224 */ /* 0x002fc800078e02ff */
[----:B------:R-:W-:-:S05]  /*1a320*/  IMAD.IADD R6, R9, 0x1, R6 ;  /* 0x0000000109067824 */ /* 0x000fca00078e0206 */
[----:B------:R-:W-:-:S13]  /*1a330*/  ISETP.GT.AND P6, PT, R6, R0, PT ;  /* 0x000000000600720c */ /* 0x000fda0003fc4270 */
[----:B------:R-:W-:Y:S05]  /*1a340*/  @!P6 BRA `(.L_x_903) ;  /* 0xfffffffc005ce947 */ /* 0x000fea000383ffff */
.L_x_900:
[----:B------:R-:W-:Y:S01]  /*1a350*/  IMAD.IADD R2, R6, 0x1, -R9 ;  /* 0x0000000106027824 */ /* 0x000fe200078e0a09 */
[----:B------:R-:W-:-:S03]  /*1a360*/  UMOV UR4, 0xffffffff ;  /* 0xffffffff00047882 */ /* 0x000fc60000000000 */
[----:B------:R-:W-:-:S05]  /*1a370*/  IMAD R9, R3, R5, R2 ;  /* 0x0000000503097224 */ /* 0x000fca00078e0202 */
[----:B------:R-:W-:Y:S01]  /*1a380*/  ISETP.GT.AND P6, PT, R9, R0, PT ;  /* 0x000000000900720c */ /* 0x000fe20003fc4270 */
[----:B------:R-:W-:-:S12]  /*1a390*/  BRA.DIV UR4, `(.L_x_904) ;  /* 0x0000005a040c7947 */ /* 0x000fd8000b800000 */
[----:B------:R-:W-:-:S04]  /*1a3a0*/  VOTE.ANY R8, PT, !P6 ;  /* 0x0000000000087806 */ /* 0x000fc800070e0100 */
[----:B------:R-:W1:Y:S02]  /*1a3b0*/  POPC R6, R8 ;  /* 0x0000000800067309 */ /* 0x000e640000000000 */
[----:B-1----:R1:W2:Y:S04]  /*1a3c0*/  SHFL.IDX PT, R7, R7, R6, 0x1f ;  /* 0x00001f0607077589 */ /* 0x0022a800000e0000 */
[----:B------:R1:W3:Y:S02]  /*1a3d0*/  SHFL.IDX PT, R4, R4, R6, 0x1f ;  /* 0x00001f0604047589 */ /* 0x0002e400000e0000 */
.L_x_1115:
[----:B------:R-:W-:-:S13]  /*1a3e0*/  ISETP.NE.AND P0, PT, R8, RZ, PT ;  /* 0x000000ff0800720c */ /* 0x000fda0003f05270 */
[----:B------:R-:W-:Y:S05]  /*1a3f0*/  @!P0 BRA `(.L_x_905) ;  /* 0x0000000000108947 */ /* 0x000fea0003800000 */
[----:B------:R-:W-:Y:S01]  /*1a400*/  UMOV UR4, 0xffffffff ;  /* 0xffffffff00047882 */ /* 0x000fe20000000000 */
[----:B------:R-:W-:Y:S02]  /*1a410*/  VIADD R12, R6, 0xffffffff ;  /* 0xffffffff060c7836 */ /* 0x000fe40000000000 */
[----:B------:R-:W-:Y:S05]  /*1a420*/  BRA.DIV UR4, `(.L_x_906) ;  /* 0x0000005a04447947 */ /* 0x000fea000b800000 */
[----:B------:R4:W0:Y:S02]  /*1a430*/  SHFL.IDX PT, R16, R3, R12, 0x1f ;  /* 0x00001f0c03107589 */ /* 0x00082400000e0000 */
.L_x_905:
[----:B--2---:R-:W-:Y:S01]  /*1a440*/  IABS R8, R7 ;  /* 0x0000000700087213 */ /* 0x004fe20000000000 */
[----:B0-----:R-:W-:Y:S01]  /*1a450*/  IMAD R16, R16, R5, R2 ;  /* 0x0000000510107224 */ /* 0x001fe200078e0202 */
[----:B---3--:R-:W-:Y:S01]  /*1a460*/  IABS R5, R4 ;  /* 0x0000000400057213 */ /* 0x008fe20000000000 */
[----:B------:R-:W-:Y:S01]  /*1a470*/  IMAD.MOV.U32 R2, RZ, RZ, RZ ;  /* 0x000000ffff027224 */ /* 0x000fe200078e00ff */
[----:B------:R-:W0:Y:S01]  /*1a480*/  I2F.RP R9, R8 ;  /* 0x0000000800097306 */ /* 0x000e220000209400 */
[----:B------:R-:W-:Y:S02]  /*1a490*/  IMAD.IADD R0, R0, 0x1, -R16 ;  /* 0x0000000100007824 */ /* 0x000fe400078e0a10 */
[----:B------:R-:W-:-:S05]  /*1a4a0*/  IMAD.IADD R19, R6, 0x1, R19 ;  /* 0x0000000106137824 */ /* 0x000fca00078e0213 */
[----:B------:R-:W2:Y:S08]  /*1a4b0*/  I2F.RP R10, R5 ;  /* 0x00000005000a7306 */ /* 0x000eb00000209400 */
[----:B0-----:R-:W4:Y:S08]  /*1a4c0*/  MUFU.RCP R9, R9 ;  /* 0x0000000900097308 */ /* 0x001f300000001000 */
[----:B--2---:R-:W-:Y:S01]  /*1a4d0*/  MUFU.RCP R10, R10 ;  /* 0x0000000a000a7308 */ /* 0x004fe20000001000 */
[----:B----4-:R-:W-:-:S07]  /*1a4e0*/  VIADD R3, R9, 0xffffffe ;  /* 0x0ffffffe09037836 */ /* 0x010fce0000000000 */
[----:B------:R-:W0:Y:S02]  /*1a4f0*/  F2I.FTZ.U32.TRUNC.NTZ R3, R3 ;  /* 0x0000000300037305 */ /* 0x000e24000021f000 */
[----:B0-----:R-:W-:-:S04]  /*1a500*/  IMAD.MOV R11, RZ, RZ, -R3 ;  /* 0x000000ffff0b7224 */ /* 0x001fc800078e0a03 */
        /* <DEDUP_REMOVED lines=18> */
[----:B------:R-:W-:-:S04]  /*1a630*/  LOP3.LUT R2, R0, R7, RZ, 0x3c, !PT ;  /* 0x0000000700027212 */ /* 0x000fc800078e3cff */
[----:B------:R-:W-:Y:S01]  /*1a640*/  ISETP.GE.AND P2, PT, R2, RZ, PT ;  /* 0x000000ff0200720c */ /* 0x000fe20003f46270 */
[----:B------:R-:W-:Y:S01]  /*1a650*/  @P0 VIADD R9, R9, 0x1 ;  /* 0x0000000109090836 */ /* 0x000fe20000000000 */
[----:B------:R-:W-:-:S05]  /*1a660*/  IABS R2, R4 ;  /* 0x0000000400027213 */ /* 0x000fca0000000000 */
[----:B------:R-:W-:-:S06]  /*1a670*/  IMAD.MOV R2, RZ, RZ, -R2 ;  /* 0x000000ffff027224 */ /* 0x000fcc00078e0a02 */
        /* <DEDUP_REMOVED lines=22> */
.L_x_901:
[----:B------:R-:W-:Y:S01]  /*1a7e0*/  UMOV UR4, URZ ;  /* 0x0000003f00047c82 */ /* 0x000fe20008000000 */
[----:B------:R-:W-:Y:S01]  /*1a7f0*/  UMOV UR5, URZ ;  /* 0x0000003f00057c82 */ /* 0x000fe20008000000 */
[----:B------:R-:W-:Y:S01]  /*1a800*/  ULDC UR6, c[0x0][0xc3c] ;  /* 0x00030f0000067ab9 */ /* 0x000fe20000000800 */
[----:B------:R-:W-:Y:S02]  /*1a810*/  IMAD.MOV.U32 R16, RZ, RZ, R0 ;  /* 0x000000ffff107224 */ /* 0x000fe400078e0000 */
[----:B------:R-:W-:Y:S02]  /*1a820*/  IMAD.U32 R17, RZ, RZ, UR4 ;  /* 0x00000004ff117e24 */ /* 0x000fe4000f8e00ff */
[----:B------:R-:W-:Y:S02]  /*1a830*/  IMAD.U32 R18, RZ, RZ, UR5 ;  /* 0x00000005ff127e24 */ /* 0x000fe4000f8e00ff */
[----:B------:R-:W-:-:S07]  /*1a840*/  IMAD.U32 R19, RZ, RZ, UR6 ;  /* 0x00000006ff137e24 */ /* 0x000fce000f8e00ff */
.L_x_907:
[----:B------:R-:W2:Y:S01]  /*1a850*/  S2R R0, SR_TID.X ;  /* 0x0000000000007919 */ /* 0x000ea20000002100 */
[----:B------:R-:W-:Y:S05]  /*1a860*/  WARPSYNC.ALL ;  /* 0x0000000000007948 */ /* 0x000fea0003800000 */
[----:B------:R-:W-:Y:S01]  /*1a870*/  BAR.SYNC.DEFER_BLOCKING 0x4, 0x180 ;  /* 0x0106000000007b1d */ /* 0x000fe20000010000 */
[----:B--2---:R-:W-:-:S04]  /*1a880*/  LOP3.LUT R0, R0, 0x1f, RZ, 0xc0, !PT ;  /* 0x0000001f00007812 */ /* 0x004fc800078ec0ff */
[----:B------:R-:W-:-:S13]  /*1a890*/  ISETP.NE.AND P0, PT, R0, RZ, PT ;  /* 0x000000ff0000720c */ /* 0x000fda0003f05270 */
[----:B0-----:R-:W0:Y:S01]  /*1a8a0*/  @!P0 S2R R3, SR_CgaCtaId ;  /* 0x0000000000038919 */ /* 0x001e220000008800 */
[----:B------:R-:W-:-:S04]  /*1a8b0*/  @!P0 MOV R0, 0x400 ;  /* 0x0000040000008802 */ /* 0x000fc80000000f00 */
[----:B0-----:R-:W-:-:S05]  /*1a8c0*/  @!P0 LEA R22, R3, R0, 0x18 ;  /* 0x0000000003168211 */ /* 0x001fca00078ec0ff */
[----:B------:R0:W-:Y:S01]  /*1a8d0*/  @!P0 STS.128 [R22+0x228d0], R16 ;  /* 0x0228d01016008388 */ /* 0x0001e20000000c00 */
[----:B------:R-:W-:Y:S06]  /*1a8e0*/  BAR.ARV 0x5, 0x180 ;  /* 0x0146000000007b1d */ /* 0x000fec0000002000 */
.L_x_898:
[----:B------:R-:W-:Y:S02]  /*1a8f0*/  ULDC UR4, c[0x0][0xc3c] ;  /* 0x00030f0000047ab9 */ /* 0x000fe40000000800 */
[----:B0-----:R-:W-:-:S13]  /*1a900*/  ISETP.GE.AND P0, PT, R19, UR4, PT ;  /* 0x0000000413007c0c */ /* 0x001fda000bf06270 */
[----:B------:R-:W-:Y:S05]  /*1a910*/  @!P0 BRA `(.L_x_908) ;  /* 0xffffffa000408947 */ /* 0x000fea000383ffff */
[----:B------:R-:W-:Y:S05]  /*1a920*/  BSYNC B8 ;  /* 0x0000000000087941 */ /* 0x000fea0003800000 */
.L_x_807:
[----:B------:R-:W5:Y:S01]  /*1a930*/  LDL.LU R0, [R1+0x24] ;  /* 0x0000240001007983 */ /* 0x000f620000300800 */
[----:B------:R-:W-:Y:S01]  /*1a940*/  BSSY B0, `(.L_x_909) ;  /* 0x000000b000007945 */ /* 0x000fe20003800000 */
[----:B------:R-:W1:Y:S01]  /*1a950*/  S2R R5, SR_CgaCtaId ;  /* 0x0000000000057919 */ /* 0x000e620000008800 */
[----:B-----5:R-:W-:-:S05]  /*1a960*/  VIADD R0, R0, 0x1 ;  /* 0x0000000100007836 */ /* 0x020fca0000000000 */
[----:B--2---:R-:W-:-:S04]  /*1a970*/  LEA.HI R2, R0, R0, RZ, 0x1 ;  /* 0x0000000000027211 */ /* 0x004fc800078f08ff */
[----:B0-----:R-:W-:Y:S02]  /*1a980*/  LOP3.LUT R3, R2, 0xfffffffe, RZ, 0xc0, !PT ;  /* 0xfffffffe02037812 */ /* 0x001fe400078ec0ff */
[----:B------:R-:W-:-:S03]  /*1a990*/  MOV R2, 0x400 ;  /* 0x0000040000027802 */ /* 0x000fc60000000f00 */
[----:B------:R-:W-:Y:S01]  /*1a9a0*/  IMAD.IADD R0, R0, 0x1, -R3 ;  /* 0x0000000100007824 */ /* 0x000fe200078e0a03 */
[----:B-1----:R-:W-:-:S04]  /*1a9b0*/  LEA R5, R5, R2, 0x18 ;  /* 0x0000000205057211 */ /* 0x002fc800078ec0ff */
[----:B------:R-:W-:-:S04]  /*1a9c0*/  SHF.L.U32 R0, R0, 0x1f, RZ ;  /* 0x0000001f00007819 */ /* 0x000fc800000006ff */
[----:B------:R-:W0:Y:S02]  /*1a9d0*/  SYNCS.PHASECHK.TRANS64.TRYWAIT P0, [R5+URZ+0x22820], R0 ;  /* 0x02282000050075a7 */ /* 0x000e24000800017f */
[----:B0-----:R-:W-:Y:S05]  /*1a9e0*/  @!P0 BRA `(.L_x_910) ;  /* 0x0000005000fc8947 */ /* 0x001fea0003800000 */
.L_x_1118:
[----:B------:R-:W-:Y:S05]  /*1a9f0*/  BSYNC B0 ;  /* 0x0000000000007941 */ /* 0x000fea0003800000 */
.L_x_909:
[----:B------:R-:W-:-:S03]  /*1aa00*/  UMOV UR4, 0xffffffff ;  /* 0xffffffff00047882 */ /* 0x000fc60000000000 */
[----:B------:R-:W-:Y:S05]  /*1aa10*/  BRA.DIV UR4, `(.L_x_911) ;  /* 0x0000005604047947 */ /* 0x000fea000b800000 */
[----:B0-----:R-:W0:Y:S02]  /*1aa20*/  S2R R0, SR_TID.X ;  /* 0x0000000000007919 */ /* 0x001e240000002100 */
[----:B0-----:R-:W-:-:S04]  /*1aa30*/  SHF.R.U32.HI R0, RZ, 0x5, R0 ;  /* 0x00000005ff007819 */ /* 0x001fc80000011600 */
[----:B------:R-:W-:-:S05]  /*1aa40*/  LOP3.LUT R0, R0, 0x3, RZ, 0xc0, !PT ;  /* 0x0000000300007812 */ /* 0x000fca00078ec0ff */
[----:B------:R0:W1:Y:S02]  /*1aa50*/  SHFL.IDX PT, R14, R0, RZ, 0x1f ;  /* 0x00001fff000e7589 */ /* 0x00006400000e0000 */
.L_x_1121:
[----:B-1----:R-:W-:-:S13]  /*1aa60*/  ISETP.NE.AND P0, PT, R14, RZ, PT ;  /* 0x000000ff0e00720c */ /* 0x002fda0003f05270 */
[----:B------:R-:W-:Y:S05]  /*1aa70*/  @P0 BRA `(.L_x_643) ;  /* 0x0000000000840947 */ /* 0x000fea0003800000 */
[----:B------:R-:W-:-:S03]  /*1aa80*/  UMOV UR4, 0xffffffff ;  /* 0xffffffff00047882 */ /* 0x000fc60000000000 */
[----:B------:R-:W-:Y:S05]  /*1aa90*/  BRA.DIV UR4, `(.L_x_912) ;  /* 0x0000005604187947 */ /* 0x000fea000b800000 */
[----:B------:R-:W-:-:S13]  /*1aaa0*/  ELECT P6, URZ, PT ;  /* 0x00000000003f782f */ /* 0x000fda00038c0000 */
.L_x_1124:
[----:B------:R-:W-:Y:S05]  /*1aab0*/  @!P6 BRA `(.L_x_643) ;  /* 0x000000000074e947 */ /* 0x000fea0003800000 */
[----:B------:R-:W-:-:S04]  /*1aac0*/  LOP3.LUT R37, R37, 0x2, RZ, 0xfc, !PT ;  /* 0x0000000225257812 */ /* 0x000fc800078efcff */
[----:B------:R-:W-:-:S13]  /*1aad0*/  ISETP.NE.AND P0, PT, R37, 0x3, PT ;  /* 0x000000032500780c */ /* 0x000fda0003f05270 */
[----:B------:R-:W-:Y:S05]  /*1aae0*/  @!P0 BRA `(.L_x_913) ;  /* 0x0000000000048947 */ /* 0x000fea0003800000 */
[----:B------:R-:W-:Y:S01]  /*1aaf0*/  BPT.TRAP 0x1 ;  /* 0x000000040000795c */ /* 0x000fe20000300000 */
.L_x_913:
[C---:B------:R-:W-:Y:S01]  /*1ab00*/  IMAD R3, R24.reuse, 0x8, R5 ;  /* 0x0000000818037824 */ /* 0x040fe200078e0205 */
[----:B------:R-:W-:Y:S01]  /*1ab10*/  SHF.L.U32 R2, R25, 0x1f, RZ ;  /* 0x0000001f19027819 */ /* 0x000fe200000006ff */
[----:B------:R-:W-:-:S03]  /*1ab20*/  VIADD R24, R24, 0x1 ;  /* 0x0000000118187836 */ /* 0x000fc60000000000 */
[----:B------:R-:W1:Y:S02]  /*1ab30*/  SYNCS.PHASECHK.TRANS64.TRYWAIT P1, [R3+URZ+0x22840], R2 ;  /* 0x02284002030075a7 */ /* 0x000e64000802017f */
[----:B------:R-:W-:-:S04]  /*1ab40*/  ISETP.NE.AND P2, PT, R24, 0x2, PT ;  /* 0x000000021800780c */ /* 0x000fc80003f45270 */
[----:B0-----:R-:W-:Y:S01]  /*1ab50*/  SEL R0, RZ, 0x1, P2 ;  /* 0x00000001ff007807 */ /* 0x001fe20001000000 */
[----:B-1----:R-:W-:Y:S08]  /*1ab60*/  @!P1 BRA `(.L_x_914) ;  /* 0x0000005400049947 */ /* 0x002ff00003800000 */
.L_x_1125:
[----:B------:R-:W-:Y:S02]  /*1ab70*/  SEL R24, R24, RZ, P2 ;  /* 0x000000ff18187207 */ /* 0x000fe40001000000 */
[----:B------:R-:W-:Y:S01]  /*1ab80*/  LOP3.LUT R0, R25, R0, RZ, 0x3c, !PT ;  /* 0x0000000019007212 */ /* 0x000fe200078e3cff */
[----:B------:R-:W-:Y:S06]  /*1ab90*/  @!P0 BRA `(.L_x_915) ;  /* 0x0000000000048947 */ /* 0x000fec0003800000 */
[----:B------:R-:W-:Y:S01]  /*1aba0*/  BPT.TRAP 0x1 ;  /* 0x000000040000795c */ /* 0x000fe20000300000 */
.L_x_915:
[----:B------:R-:W-:Y:S01]  /*1abb0*/  IMAD R5, R24, 0x8, R5 ;  /* 0x0000000818057824 */ /* 0x000fe200078e0205 */
[----:B------:R-:W-:-:S04]  /*1abc0*/  SHF.L.U32 R0, R0, 0x1f, RZ ;  /* 0x0000001f00007819 */ /* 0x000fc800000006ff */
[----:B------:R-:W1:Y:S02]  /*1abd0*/  SYNCS.PHASECHK.TRANS64.TRYWAIT P1, [R5+URZ+0x22840], R0 ;  /* 0x02284000050075a7 */ /* 0x000e64000802017f */
[----:B-1----:R-:W-:Y:S05]  /*1abe0*/  @!P1 BRA `(.L_x_916) ;  /* 0x0000005000f89947 */ /* 0x002fea0003800000 */
.L_x_1126:
[----:B------:R-:W-:Y:S05]  /*1abf0*/  @!P0 BRA `(.L_x_917) ;  /* 0x0000000000048947 */ /* 0x000fea0003800000 */
[----:B------:R-:W-:Y:S01]  /*1ac00*/  BPT.TRAP 0x1 ;  /* 0x000000040000795c */ /* 0x000fe20000300000 */
.L_x_917:
[----:B------:R-:W2:Y:S02]  /*1ac10*/  SYNCS.PHASECHK.TRANS64.TRYWAIT P1, [R3+URZ+0x22860], R2 ;  /* 0x02286002030075a7 */ /* 0x000ea4000802017f */
[----:B--2---:R-:W-:Y:S05]  /*1ac20*/  @!P1 BRA `(.L_x_918) ;  /* 0x0000005000fc9947 */ /* 0x004fea0003800000 */
.L_x_1127:
[----:B------:R-:W-:Y:S05]  /*1ac30*/  @!P0 BRA `(.L_x_919) ;  /* 0x0000000000048947 */ /* 0x000fea0003800000 */
[----:B------:R-:W-:Y:S01]  /*1ac40*/  BPT.TRAP 0x1 ;  /* 0x000000040000795c */ /* 0x000fe20000300000 */
.L_x_919:
[----:B------:R0:W0:Y:S02]  /*1ac50*/  SYNCS.PHASECHK.TRANS64.TRYWAIT P0, [R5+URZ+0x22860], R0 ;  /* 0x02286000050075a7 */ /* 0x000024000800017f */
[----:B0-----:R-:W-:Y:S05]  /*1ac60*/  @!P0 NANOSLEEP.SYNCS 0x989680 ;  /* 0x009896800000895d */ /* 0x001fea0003900000 */
[----:B------:R-:W0:Y:S02]  /*1ac70*/  @!P0 SYNCS.PHASECHK.TRANS64 P0, [R5+URZ+0x22860], R0 ;  /* 0x02286000050085a7 */ /* 0x000e24000800007f */
[----:B0-----:R-:W-:Y:S05]  /*1ac80*/  @!P0 BRA `(.L_x_919) ;  /* 0xfffffffc00f08947 */ /* 0x001fea000383ffff */
.L_x_643:
[----:B------:R-:W-:Y:S05]  /*1ac90*/  BSYNC B9 ;  /* 0x0000000000097941 */ /* 0x000fea0003800000 */
.L_x_640:
[----:B------:R-:W-:Y:S05]  /*1aca0*/  EXIT ;  /* 0x000000000000794d */ /* 0x000fea0003800000 */
.L_x_663:
[----:B0-----:R0:W1:Y:S02]  /*1acb0*/  SYNCS.PHASECHK.TRANS64.TRYWAIT P5, [R87+URZ+0x22890], R95 ;  /* 0x0228905f570075a7 */ /* 0x00106400080a017f */
[----:B-1----:R-:W-:Y:S05]  /*1acc0*/  @!P5 NANOSLEEP.SYNCS 0x989680 ;  /* 0x009896800000d95d */ /* 0x002fea0003900000 */
[----:B------:R-:W1:Y:S02]  /*1acd0*/  @!P5 SYNCS.PHASECHK.TRANS64 P5, [R87+URZ+0x22890], R95 ;  /* 0x0228905f5700d5a7 */ /* 0x000e6400080a007f */
[----:B-1----:R-:W-:Y:S05]  /*1ace0*/  @!P5 BRA `(.L_x_663) ;  /* 0xfffffffc00f0d947 */ /* 0x002fea000383ffff */
[----:B------:R-:W-:Y:S05]  /*1acf0*/  BRA `(.L_x_920) ;  /* 0xfffffe8800ac7947 */ /* 0x000fea000383ffff */
.L_x_664:
        /* <DEDUP_REMOVED lines=8> */
.L_x_922:
[----:B------:R-:W-:Y:S05]  /*1ad80*/  BSYNC B1 ;  /* 0x0000000000017941 */ /* 0x000fea0003800000 */
.L_x_921:
[----:B------:R-:W-:Y:S02]  /*1ad90*/  IMAD.MOV.U32 R13, RZ, RZ, R96 ;  /* 0x000000ffff0d7224 */ /* 0x000fe400078e0060 */
[----:B------:R-:W-:Y:S02]  /*1ada0*/  IMAD.MOV.U32 R12, RZ, RZ, RZ ;  /* 0x000000ffff0c7224 */ /* 0x000fe400078e00ff */
[----:B------:R-:W-:Y:S02]  /*1adb0*/  IMAD.MOV.U32 R11, RZ, RZ, 0x1c1f ;  /* 0x00001c1fff0b7424 */ /* 0x000fe400078e00ff */
[----:B------:R-:W-:Y:S02]  /*1adc0*/  IMAD.MOV.U32 R15, RZ, RZ, -0x1 ;  /* 0xffffffffff0f7424 */ /* 0x000fe400078e00ff */
[----:B------:R-:W-:-:S07]  /*1add0*/  IMAD.MOV.U32 R99, RZ, RZ, R14 ;  /* 0x000000ffff637224 */ /* 0x000fce00078e000e */
[----:B------:R-:W-:Y:S05]  /*1ade0*/  WARPSYNC.COLLECTIVE R15, `(.L_x_923) ;  /* 0x000000000f087348 */ /* 0x000fea0003c00000 */
[----:B------:R0:W1:Y:S02]  /*1adf0*/  SHFL.IDX P6, R14, R13, R12, R11 ;  /* 0x0000000c0d0e7389 */ /* 0x00006400000c000b */
[----:B01----:R-:W-:Y:S01]  /*1ae00*/  ENDCOLLECTIVE ;  /* 0x000000000000791b */ /* 0x003fe20003800000 */
.L_x_923:
[----:B------:R-:W-:Y:S05]  /*1ae10*/  BRA `(.L_x_924) ;  /* 0xfffffe8800787947 */ /* 0x000fea000383ffff */
.L_x_673:
[----:B------:R-:W-:Y:S01]  /*1ae20*/  BSSY B1, `(.L_x_925) ;  /* 0x0000008000017945 */ /* 0x000fe20003800000 */
[----:B----4-:R-:W-:Y:S02]  /*1ae30*/  IMAD.MOV.U32 R13, RZ, RZ, R97 ;  /* 0x000000ffff0d7224 */ /* 0x010fe400078e0061 */
[----:B------:R-:W-:Y:S02]  /*1ae40*/  IMAD.MOV.U32 R12, RZ, RZ, 0x1 ;  /* 0x00000001ff0c7424 */ /* 0x000fe400078e00ff */
[----:B------:R-:W-:Y:S02]  /*1ae50*/  IMAD.MOV.U32 R11, RZ, RZ, 0x1c1f ;  /* 0x00001c1fff0b7424 */ /* 0x000fe400078e00ff */
[----:B------:R-:W-:-:S07]  /*1ae60*/  IMAD.MOV.U32 R15, RZ, RZ, -0x1 ;  /* 0xffffffffff0f7424 */ /* 0x000fce00078e00ff */
[----:B0123--:R-:W-:Y:S05]  /*1ae70*/  WARPSYNC.COLLECTIVE R15, `(.L_x_926) ;  /* 0x000000000f087348 */ /* 0x00ffea0003c00000 */
[----:B---3--:R3:W4:Y:S02]  /*1ae80*/  SHFL.IDX P6, R14, R13, R12, R11 ;  /* 0x0000000c0d0e7389 */ /* 0x00872400000c000b */
[----:B01234-:R-:W-:Y:S01]  /*1ae90*/  ENDCOLLECTIVE ;  /* 0x000000000000791b */ /* 0x01ffe20003800000 */
.L_x_926:
[----:B------:R-:W-:Y:S05]  /*1aea0*/  BSYNC B1 ;  /* 0x0000000000017941 */ /* 0x000fea0003800000 */
.L_x_925:
[----:B------:R-:W-:Y:S02]  /*1aeb0*/  IMAD.MOV.U32 R13, RZ, RZ, R96 ;  /* 0x000000ffff0d7224 */ /* 0x000fe400078e0060 */
[----:B------:R-:W-:Y:S02]  /*1aec0*/  IMAD.MOV.U32 R12, RZ, RZ, 0x1 ;  /* 0x00000001ff0c7424 */ /* 0x000fe400078e00ff */
[----:B------:R-:W-:Y:S02]  /*1aed0*/  IMAD.MOV.U32 R11, RZ, RZ, 0x1c1f ;  /* 0x00001c1fff0b7424 */ /* 0x000fe400078e00ff */
[----:B------:R-:W-:Y:S02]  /*1aee0*/  IMAD.MOV.U32 R15, RZ, RZ, -0x1 ;  /* 0xffffffffff0f7424 */ /* 0x000fe400078e00ff */
[----:B------:R-:W-:-:S07]  /*1aef0*/  IMAD.MOV.U32 R97, RZ, RZ, R14 ;  /* 0x000000ffff617224 */ /* 0x000fce00078e000e */
[----:B------:R-:W-:Y:S05]  /*1af00*/  WARPSYNC.COLLECTIVE R15, `(.L_x_927) ;  /* 0x000000000f087348 */ /* 0x000fea0003c00000 */
[----:B------:R0:W1:Y:S02]  /*1af10*/  SHFL.IDX P6, R14, R13, R12, R11 ;  /* 0x0000000c0d0e7389 */ /* 0x00006400000c000b */
[----:B01----:R-:W-:Y:S01]  /*1af20*/  ENDCOLLECTIVE ;  /* 0x000000000000791b */ /* 0x003fe20003800000 */
.L_x_927:
[----:B------:R-:W-:Y:S05]  /*1af30*/  BRA `(.L_x_928) ;  /* 0xfffffe9000047947 */ /* 0x000fea000383ffff */
.L_x_683:
[----:B-1----:R1:W2:Y:S02]  /*1af40*/  SYNCS.PHASECHK.TRANS64.TRYWAIT P4, [R87+URZ+0x22890], R95 ;  /* 0x0228905f570075a7 */ /* 0x0022a4000808017f */
[----:B--2---:R-:W-:Y:S05]  /*1af50*/  @!P4 NANOSLEEP.SYNCS 0x989680 ;  /* 0x009896800000c95d */ /* 0x004fea0003900000 */
[----:B------:R-:W2:Y:S02]  /*1af60*/  @!P4 SYNCS.PHASECHK.TRANS64 P4, [R87+URZ+0x22890], R95 ;  /* 0x0228905f5700c5a7 */ /* 0x000ea4000808007f */
[----:B--2---:R-:W-:Y:S05]  /*1af70*/  @!P4 BRA `(.L_x_683) ;  /* 0xfffffffc00f0c947 */ /* 0x004fea000383ffff */
[----:B------:R-:W-:Y:S05]  /*1af80*/  BRA `(.L_x_929) ;  /* 0xfffffe9800fc7947 */ /* 0x000fea000383ffff */
.L_x_684:
        /* <DEDUP_REMOVED lines=8> */
.L_x_931:
[----:B------:R-:W-:Y:S05]  /*1b010*/  BSYNC B1 ;  /* 0x0000000000017941 */ /* 0x000fea0003800000 */
.L_x_930:
        /* <DEDUP_REMOVED lines=8> */
.L_x_932:
[----:B------:R-:W-:Y:S01]  /*1b0a0*/  IMAD.MOV.U32 R100, RZ, RZ, R14 ;  /* 0x000000ffff647224 */ /* 0x000fe200078e000e */
[----:B------:R-:W-:Y:S06]  /*1b0b0*/  BRA `(.L_x_933) ;  /* 0xfffffe9800c87947 */ /* 0x000fec000383ffff */
.L_x_689:
[----:B------:R-:W-:Y:S01]  /*1b0c0*/  BSSY B1, `(.L_x_934) ;  /* 0x0000008000017945 */ /* 0x000fe20003800000 */
[----:B----4-:R-:W-:Y:S02]  /*1b0d0*/  IMAD.MOV.U32 R13, RZ, RZ, R97 ;  /* 0x000000ffff0d7224 */ /* 0x010fe400078e0061 */
[----:B------:R-:W-:Y:S02]  /*1b0e0*/  IMAD.MOV.U32 R12, RZ, RZ, 0x1 ;  /* 0x00000001ff0c7424 */ /* 0x000fe400078e00ff */
[----:B------:R-:W-:Y:S02]  /*1b0f0*/  IMAD.MOV.U32 R11, RZ, RZ, 0x1c1f ;  /* 0x00001c1fff0b7424 */ /* 0x000fe400078e00ff */
[----:B------:R-:W-:-:S07]  /*1b100*/  IMAD.MOV.U32 R15, RZ, RZ, -0x1 ;  /* 0xffffffffff0f7424 */ /* 0x000fce00078e00ff */
[----:B0123--:R-:W-:Y:S05]  /*1b110*/  WARPSYNC.COLLECTIVE R15, `(.L_x_935) ;  /* 0x000000000f087348 */ /* 0x00ffea0003c00000 */
[----:B------:R4:W0:Y:S02]  /*1b120*/  SHFL.IDX P6, R14, R13, R12, R11 ;  /* 0x0000000c0d0e7389 */ /* 0x00082400000c000b */
[----:B01234-:R-:W-:Y:S01]  /*1b130*/  ENDCOLLECTIVE ;  /* 0x000000000000791b */ /* 0x01ffe20003800000 */
.L_x_935:
[----:B------:R-:W-:Y:S05]  /*1b140*/  BSYNC B1 ;  /* 0x0000000000017941 */ /* 0x000fea0003800000 */
.L_x_934:
        /* <DEDUP_REMOVED lines=8> */
.L_x_936:
[----:B------:R-:W-:Y:S01]  /*1b1d0*/  IMAD.MOV.U32 R96, RZ, RZ, R14 ;  /* 0x000000ffff607224 */ /* 0x000fe200078e000e */
[----:B------:R-:W-:Y:S06]  /*1b1e0*/  BRA `(.L_x_937) ;  /* 0xfffffea000707947 */ /* 0x000fec000383ffff */
.L_x_694:
[----:B-1----:R1:W2:Y:S02]  /*1b1f0*/  SYNCS.PHASECHK.TRANS64.TRYWAIT P2, [R87+URZ+0x22890], R95 ;  /* 0x0228905f570075a7 */ /* 0x0022a4000804017f */
[----:B--2---:R-:W-:Y:S05]  /*1b200*/  @!P2 NANOSLEEP.SYNCS 0x989680 ;  /* 0x009896800000a95d */ /* 0x004fea0003900000 */
[----:B------:R-:W2:Y:S02]  /*1b210*/  @!P2 SYNCS.PHASECHK.TRANS64 P2, [R87+URZ+0x22890], R95 ;  /* 0x0228905f5700a5a7 */ /* 0x000ea4000804007f */
[----:B--2---:R-:W-:Y:S05]  /*1b220*/  @!P2 BRA `(.L_x_694) ;  /* 0xfffffffc00f0a947 */ /* 0x004fea000383ffff */
[----:B------:R-:W-:Y:S05]  /*1b230*/  BRA `(.L_x_938) ;  /* 0xfffffea800847947 */ /* 0x000fea000383ffff */
.L_x_695:
        /* <DEDUP_REMOVED lines=8> */
.L_x_940:
[----:B------:R-:W-:Y:S05]  /*1b2c0*/  BSYNC B1 ;  /* 0x0000000000017941 */ /* 0x000fea0003800000 */
.L_x_939:
        /* <DEDUP_REMOVED lines=8> */
.L_x_941:
[----:B------:R-:W-:Y:S01]  /*1b350*/  IMAD.MOV.U32 R7, RZ, RZ, R14 ;  /* 0x000000ffff077224 */ /* 0x000fe200078e000e */
[----:B------:R-:W-:Y:S06]  /*1b360*/  BRA `(.L_x_942) ;  /* 0xfffffea800a07947 */ /* 0x000fec000383ffff */
.L_x_698:
        /* <DEDUP_REMOVED lines=8> */
.L_x_944:
[----:B------:R-:W-:Y:S05]  /*1b3f0*/  BSYNC B1 ;  /* 0x0000000000017941 */ /* 0x000fea0003800000 */
.L_x_943:
        /* <DEDUP_REMOVED lines=8> */
.L_x_945:
[----:B------:R-:W-:Y:S01]  /*1b480*/  IMAD.MOV.U32 R7, RZ, RZ, R14 ;  /* 0x000000ffff077224 */ /* 0x000fe200078e000e */
[----:B------:R-:W-:Y:S06]  /*1b490*/  BRA `(.L_x_946) ;  /* 0xfffffea8009c7947 */ /* 0x000fec000383ffff */
.L_x_702:
[----:B---3--:R3:W4:Y:S02]  /*1b4a0*/  SYNCS.PHASECHK.TRANS64.TRYWAIT P3, [R87+URZ+0x228b0], R95 ;  /* 0x0228b05f570075a7 */ /* 0x008724000806017f */
[----:B----4-:R-:W-:Y:S05]  /*1b4b0*/  @!P3 NANOSLEEP.SYNCS 0x989680 ;  /* 0x009896800000b95d */ /* 0x010fea0003900000 */
[----:B------:R-:W4:Y:S02]  /*1b4c0*/  @!P3 SYNCS.PHASECHK.TRANS64 P3, [R87+URZ+0x228b0], R95 ;  /* 0x0228b05f5700b5a7 */ /* 0x000f24000806007f */
[----:B----4-:R-:W-:Y:S05]  /*1b4d0*/  @!P3 BRA `(.L_x_702) ;  /* 0xfffffffc00f0b947 */ /* 0x010fea000383ffff */
[----:B------:R-:W-:Y:S05]  /*1b4e0*/  BRA `(.L_x_947) ;  /* 0xfffffeac00147947 */ /* 0x000fea000383ffff */
.L_x_712:
[----:B------:R-:W-:Y:S01]  /*1b4f0*/  BSSY B0, `(.L_x_948) ;  /* 0x0000007000007945 */ /* 0x000fe20003800000 */
[----:B------:R-:W-:Y:S02]  /*1b500*/  IMAD.MOV.U32 R12, RZ, RZ, RZ ;  /* 0x000000ffff0c7224 */ /* 0x000fe400078e00ff */
[----:B------:R-:W-:Y:S02]  /*1b510*/  IMAD.MOV.U32 R11, RZ, RZ, 0x1f ;  /* 0x0000001fff0b7424 */ /* 0x000fe400078e00ff */
[----:B------:R-:W-:-:S07]  /*1b520*/  IMAD.MOV.U32 R15, RZ, RZ, -0x1 ;  /* 0xffffffffff0f7424 */ /* 0x000fce00078e00ff */
[----:B-----5:R-:W-:Y:S05]  /*1b530*/  WARPSYNC.COLLECTIVE R15, `(.L_x_949) ;  /* 0x000000000f087348 */ /* 0x020fea0003c00000 */
[----:B------:R0:W1:Y:S02]  /*1b540*/  SHFL.IDX P6, R14, R13, R12, R11 ;  /* 0x0000000c0d0e7389 */ /* 0x00006400000c000b */
[----:B01---5:R-:W-:Y:S01]  /*1b550*/  ENDCOLLECTIVE ;  /* 0x000000000000791b */ /* 0x023fe20003800000 */
.L_x_949:
[----:B------:R-:W-:Y:S05]  /*1b560*/  BSYNC B0 ;  /* 0x0000000000007941 */ /* 0x000fea0003800000 */
.L_x_948:
[----:B------:R-:W-:Y:S05]  /*1b570*/  BRA `(.L_x_950) ;  /* 0xfffffebc00047947 */ /* 0x000fea000383ffff */
.L_x_724:
[----:B------:R-:W-:Y:S01]  /*1b580*/  BSSY B1, `(.L_x_951) ;  /* 0x0000008000017945 */ /* 0x000fe20003800000 */
[----:B0-----:R-:W-:Y:S02]  /*1b590*/  IMAD.MOV.U32 R13, RZ, RZ, R27 ;  /* 0x000000ffff0d7224 */ /* 0x001fe400078e001b */
[----:B------:R-:W-:Y:S02]  /*1b5a0*/  IMAD.MOV.U32 R12, RZ, RZ, RZ ;  /* 0x000000ffff0c7224 */ /* 0x000fe400078e00ff */
[----:B------:R-:W-:Y:S02]  /*1b5b0*/  IMAD.MOV.U32 R11, RZ, RZ, 0x1c1f ;  /* 0x00001c1fff0b7424 */ /* 0x000fe400078e00ff */
[----:B------:R-:W-:-:S07]  /*1b5c0*/  IMAD.MOV.U32 R15, RZ, RZ, -0x1 ;  /* 0xffffffffff0f7424 */ /* 0x000fce00078e00ff */
[----:B------:R-:W-:Y:S05]  /*1b5d0*/  WARPSYNC.COLLECTIVE R15, `(.L_x_952) ;  /* 0x000000000f087348 */ /* 0x000fea0003c00000 */
[----:B------:R0:W1:Y:S02]  /*1b5e0*/  SHFL.IDX P6, R14, R13, R12, R11 ;  /* 0x0000000c0d0e7389 */ /* 0x00006400000c000b */
[----:B01----:R-:W-:Y:S01]  /*1b5f0*/  ENDCOLLECTIVE ;  /* 0x000000000000791b */ /* 0x003fe20003800000 */
.L_x_952:
[----:B------:R-:W-:Y:S05]  /*1b600*/  BSYNC B1 ;  /* 0x0000000000017941 */ /* 0x000fea0003800000 */
.L_x_951:
        /* <DEDUP_REMOVED lines=8> */
.L_x_953:
[----:B------:R-:W-:Y:S02]  /*1b690*/  IMAD.MOV.U32 R13, RZ, RZ, R25 ;  /* 0x000000ffff0d7224 */ /* 0x000fe400078e0019 */
[----:B------:R-:W-:-:S07]  /*1b6a0*/  IMAD.MOV.U32 R3, RZ, RZ, R14 ;  /* 0x000000ffff037224 */ /* 0x000fce00078e000e */
[----:B------:R-:W-:Y:S05]  /*1b6b0*/  WARPSYNC.COLLECTIVE R15, `(.L_x_954) ;  /* 0x000000000f087348 */ /* 0x000fea0003c00000 */
[----:B------:R0:W1:Y:S02]  /*1b6c0*/  SHFL.IDX P6, R14, R13, R12, R11 ;  /* 0x0000000c0d0e7389 */ /* 0x00006400000c000b */
[----:B01----:R-:W-:Y:S01]  /*1b6d0*/  ENDCOLLECTIVE ;  /* 0x000000000000791b */ /* 0x003fe20003800000 */
.L_x_954:
[----:B------:R-:W-:Y:S02]  /*1b6e0*/  IMAD.MOV.U32 R13, RZ, RZ, R28 ;  /* 0x000000ffff0d7224 */ /* 0x000fe400078e001c */
[----:B------:R-:W-:-:S07]  /*1b6f0*/  IMAD.MOV.U32 R25, RZ, RZ, R14 ;  /* 0x000000ffff197224 */ /* 0x000fce00078e000e */
[----:B------:R-:W-:Y:S05]  /*1b700*/  WARPSYNC.COLLECTIVE R15, `(.L_x_955) ;  /* 0x000000000f087348 */ /* 0x000fea0003c00000 */
[----:B------:R0:W1:Y:S02]  /*1b710*/  SHFL.IDX P6, R14, R13, R12, R11 ;  /* 0x0000000c0d0e7389 */ /* 0x00006400000c000b */
[----:B01----:R-:W-:Y:S01]  /*1b720*/  ENDCOLLECTIVE ;  /* 0x000000000000791b */ /* 0x003fe20003800000 */
.L_x_955:
[----:B------:R-:W-:Y:S01]  /*1b730*/  IMAD.MOV.U32 R20, RZ, RZ, R14 ;  /* 0x000000ffff147224 */ /* 0x000fe200078e000e */
[----:B------:R-:W-:Y:S06]  /*1b740*/  BRA `(.L_x_956) ;  /* 0xfffffec0001c7947 */ /* 0x000fec000383ffff */
.L_x_728:
[----:B0-----:R0:W1:Y:S02]  /*1b750*/  SYNCS.PHASECHK.TRANS64.TRYWAIT P0, [R19+URZ+0x22800], R26 ;  /* 0x0228001a130075a7 */ /* 0x001064000800017f */
[----:B-1----:R-:W-:Y:S05]  /*1b760*/  @!P0 NANOSLEEP.SYNCS 0x989680 ;  /* 0x009896800000895d */ /* 0x002fea0003900000 */
[----:B------:R-:W1:Y:S02]  /*1b770*/  @!P0 SYNCS.PHASECHK.TRANS64 P0, [R19+URZ+0x22800], R26 ;  /* 0x0228001a130085a7 */ /* 0x000e64000800007f */
[----:B-1----:R-:W-:Y:S05]  /*1b780*/  @!P0 BRA `(.L_x_728) ;  /* 0xfffffffc00f08947 */ /* 0x002fea000383ffff */
[----:B------:R-:W-:Y:S05]  /*1b790*/  BRA `(.L_x_957) ;  /* 0xfffffec400347947 */ /* 0x000fea000383ffff */
.L_x_736:
        /* <DEDUP_REMOVED lines=8> */
.L_x_959:
[----:B------:R-:W-:Y:S05]  /*1b820*/  BSYNC B1 ;  /* 0x0000000000017941 */ /* 0x000fea0003800000 */
.L_x_958:
        /* <DEDUP_REMOVED lines=8> */
.L_x_960:
[----:B------:R-:W-:Y:S02]  /*1b8b0*/  IMAD.MOV.U32 R13, RZ, RZ, R25 ;  /* 0x000000ffff0d7224 */ /* 0x000fe400078e0019 */
[----:B------:R-:W-:-:S07]  /*1b8c0*/  IMAD.MOV.U32 R3, RZ, RZ, R14 ;  /* 0x000000ffff037224 */ /* 0x000fce00078e000e */
[----:B------:R-:W-:Y:S05]  /*1b8d0*/  WARPSYNC.COLLECTIVE R15, `(.L_x_961) ;  /* 0x000000000f087348 */ /* 0x000fea0003c00000 */
[----:B------:R0:W1:Y:S02]  /*1b8e0*/  SHFL.IDX P6, R14, R13, R12, R11 ;  /* 0x0000000c0d0e7389 */ /* 0x00006400000c000b */
[----:B01----:R-:W-:Y:S01]  /*1b8f0*/  ENDCOLLECTIVE ;  /* 0x000000000000791b */ /* 0x003fe20003800000 */
.L_x_961:
[----:B------:R-:W-:Y:S02]  /*1b900*/  IMAD.MOV.U32 R13, RZ, RZ, R28 ;  /* 0x000000ffff0d7224 */ /* 0x000fe400078e001c */
[----:B------:R-:W-:-:S07]  /*1b910*/  IMAD.MOV.U32 R20, RZ, RZ, R14 ;  /* 0x000000ffff147224 */ /* 0x000fce00078e000e */
[----:B------:R-:W-:Y:S05]  /*1b920*/  WARPSYNC.COLLECTIVE R15, `(.L_x_962) ;  /* 0x000000000f087348 */ /* 0x000fea0003c00000 */
[----:B------:R0:W1:Y:S02]  /*1b930*/  SHFL.IDX P6, R14, R13, R12, R11 ;  /* 0x0000000c0d0e7389 */ /* 0x00006400000c000b */
[----:B01----:R-:W-:Y:S01]  /*1b940*/  ENDCOLLECTIVE ;  /* 0x000000000000791b */ /* 0x003fe20003800000 */
.L_x_962:
[----:B------:R-:W-:Y:S05]  /*1b950*/  BRA `(.L_x_963) ;  /* 0xfffffecc00a47947 */ /* 0x000fea000383ffff */
.L_x_740:
[----:B0-----:R0:W1:Y:S02]  /*1b960*/  SYNCS.PHASECHK.TRANS64.TRYWAIT P1, [R19+URZ+0x22800], R26 ;  /* 0x0228001a130075a7 */ /* 0x001064000802017f */
[----:B-1----:R-:W-:Y:S05]  /*1b970*/  @!P1 NANOSLEEP.SYNCS 0x989680 ;  /* 0x009896800000995d */ /* 0x002fea0003900000 */
[----:B------:R-:W1:Y:S02]  /*1b980*/  @!P1 SYNCS.PHASECHK.TRANS64 P1, [R19+URZ+0x22800], R26 ;  /* 0x0228001a130095a7 */ /* 0x000e64000802007f */
[----:B-1----:R-:W-:Y:S05]  /*1b990*/  @!P1 BRA `(.L_x_740) ;  /* 0xfffffffc00f09947 */ /* 0x002fea000383ffff */
[----:B------:R-:W-:Y:S05]  /*1b9a0*/  BRA `(.L_x_964) ;  /* 0xfffffed000847947 */ /* 0x000fea000383ffff */
.L_x_746:
[----:B----4-:R4:W0:Y:S02]  /*1b9b0*/  SYNCS.PHASECHK.TRANS64.TRYWAIT P1, [R3+URZ+0x22830], R20 ;  /* 0x02283014030075a7 */ /* 0x010824000802017f */
[----:B0-----:R-:W-:Y:S05]  /*1b9c0*/  @!P1 NANOSLEEP.SYNCS 0x989680 ;  /* 0x009896800000995d */ /* 0x001fea0003900000 */
[----:B------:R-:W0:Y:S02]  /*1b9d0*/  @!P1 SYNCS.PHASECHK.TRANS64 P1, [R3+URZ+0x22830], R20 ;  /* 0x02283014030095a7 */ /* 0x000e24000802007f */
[----:B0-----:R-:W-:Y:S05]  /*1b9e0*/  @!P1 BRA `(.L_x_746) ;  /* 0xfffffffc00f09947 */ /* 0x001fea000383ffff */
[----:B------:R-:W-:Y:S05]  /*1b9f0*/  BRA `(.L_x_745) ;  /* 0xfffffedc00d07947 */ /* 0x000fea000383ffff */
.L_x_752:
[----:B-1----:R1:W2:Y:S02]  /*1ba00*/  SYNCS.PHASECHK.TRANS64.TRYWAIT P1, [R3+URZ+0x22850], R20 ;  /* 0x02285014030075a7 */ /* 0x0022a4000802017f */
[----:B--2---:R-:W-:Y:S05]  /*1ba10*/  @!P1 NANOSLEEP.SYNCS 0x989680 ;  /* 0x009896800000995d */ /* 0x004fea0003900000 */
[----:B------:R-:W2:Y:S02]  /*1ba20*/  @!P1 SYNCS.PHASECHK.TRANS64 P1, [R3+URZ+0x22850], R20 ;  /* 0x02285014030095a7 */ /* 0x000ea4000802007f */
[----:B--2---:R-:W-:Y:S05]  /*1ba30*/  @!P1 BRA `(.L_x_752) ;  /* 0xfffffffc00f09947 */ /* 0x004fea000383ffff */
[----:B------:R-:W-:Y:S05]  /*1ba40*/  BRA `(.L_x_751) ;  /* 0xfffffef800f87947 */ /* 0x000fea000383ffff */
.L_x_758:
[----:B-1----:R1:W2:Y:S02]  /*1ba50*/  SYNCS.PHASECHK.TRANS64.TRYWAIT P2, [R6+URZ+0x22830], R7 ;  /* 0x02283007060075a7 */ /* 0x0022a4000804017f */
[----:B--2---:R-:W-:Y:S05]  /*1ba60*/  @!P2 NANOSLEEP.SYNCS 0x989680 ;  /* 0x009896800000a95d */ /* 0x004fea0003900000 */
[----:B------:R-:W2:Y:S02]  /*1ba70*/  @!P2 SYNCS.PHASECHK.TRANS64 P2, [R6+URZ+0x22830], R7 ;  /* 0x022830070600a5a7 */ /* 0x000ea4000804007f */
[----:B--2---:R-:W-:Y:S05]  /*1ba80*/  @!P2 BRA `(.L_x_758) ;  /* 0xfffffffc00f0a947 */ /* 0x004fea000383ffff */
[----:B------:R-:W-:Y:S05]  /*1ba90*/  BRA `(.L_x_757) ;  /* 0xffffff0000447947 */ /* 0x000fea000383ffff */
.L_x_764:
[----:B-1----:R1:W2:Y:S02]  /*1baa0*/  SYNCS.PHASECHK.TRANS64.TRYWAIT P2, [R6+URZ+0x22850], R7 ;  /* 0x02285007060075a7 */ /* 0x0022a4000804017f */
[----:B--2---:R-:W-:Y:S05]  /*1bab0*/  @!P2 NANOSLEEP.SYNCS 0x989680 ;  /* 0x009896800000a95d */ /* 0x004fea0003900000 */
[----:B------:R-:W2:Y:S02]  /*1bac0*/  @!P2 SYNCS.PHASECHK.TRANS64 P2, [R6+URZ+0x22850], R7 ;  /* 0x022850070600a5a7 */ /* 0x000ea4000804007f */
[----:B--2---:R-:W-:Y:S05]  /*1bad0*/  @!P2 BRA `(.L_x_764) ;  /* 0xfffffffc00f0a947 */ /* 0x004fea000383ffff */
[----:B------:R-:W-:Y:S05]  /*1bae0*/  BRA `(.L_x_763) ;  /* 0xffffff20003c7947 */ /* 0x000fea000383ffff */
.L_x_771:
[----:B------:R-:W-:Y:S02]  /*1baf0*/  IMAD.MOV.U32 R13, RZ, RZ, R21 ;  /* 0x000000ffff0d7224 */ /* 0x000fe400078e0015 */
[----:B------:R-:W-:Y:S02]  /*1bb00*/  IMAD.MOV.U32 R12, RZ, RZ, RZ ;  /* 0x000000ffff0c7224 */ /* 0x000fe400078e00ff */
[----:B------:R-:W-:Y:S02]  /*1bb10*/  IMAD.MOV.U32 R11, RZ, RZ, 0x181f ;  /* 0x0000181fff0b7424 */ /* 0x000fe400078e00ff */
[----:B------:R-:W-:-:S07]  /*1bb20*/  IMAD.MOV.U32 R15, RZ, RZ, -0x1 ;  /* 0xffffffffff0f7424 */ /* 0x000fce00078e00ff */
[----:B-----5:R-:W-:Y:S05]  /*1bb30*/  WARPSYNC.COLLECTIVE R15, `(.L_x_965) ;  /* 0x000000000f087348 */ /* 0x020fea0003c00000 */
[----:B------:R0:W1:Y:S02]  /*1bb40*/  SHFL.IDX P6, R14, R13, R12, R11 ;  /* 0x0000000c0d0e7389 */ /* 0x00006400000c000b */
[----:B01---5:R-:W-:Y:S01]  /*1bb50*/  ENDCOLLECTIVE ;  /* 0x000000000000791b */ /* 0x023fe20003800000 */
.L_x_965:
[----:B------:R-:W-:Y:S02]  /*1bb60*/  IMAD.MOV.U32 R13, RZ, RZ, R3 ;  /* 0x000000ffff0d7224 */ /* 0x000fe400078e0003 */
[----:B------:R-:W-:-:S07]  /*1bb70*/  IMAD.MOV.U32 R48, RZ, RZ, R14 ;  /* 0x000000ffff307224 */ /* 0x000fce00078e000e */
[----:B------:R-:W-:Y:S05]  /*1bb80*/  WARPSYNC.COLLECTIVE R15, `(.L_x_966) ;  /* 0x000000000f087348 */ /* 0x000fea0003c00000 */
[----:B------:R0:W1:Y:S02]  /*1bb90*/  SHFL.IDX P6, R14, R13, R12, R11 ;  /* 0x0000000c0d0e7389 */ /* 0x00006400000c000b */
[----:B01----:R-:W-:Y:S01]  /*1bba0*/  ENDCOLLECTIVE ;  /* 0x000000000000791b */ /* 0x003fe20003800000 */
.L_x_966:
[----:B------:R-:W-:Y:S05]  /*1bbb0*/  BRA `(.L_x_967) ;  /* 0xffffff4800747947 */ /* 0x000fea000383ffff */
.L_x_774:
[----:B------:R-:W-:Y:S01]  /*1bbc0*/  BSSY B1, `(.L_x_968) ;  /* 0x0000008000017945 */ /* 0x000fe20003800000 */
[----:B---3--:R-:W-:Y:S02]  /*1bbd0*/  IMAD.MOV.U32 R13, RZ, RZ, R21 ;  /* 0x000000ffff0d7224 */ /* 0x008fe400078e0015 */
[----:B------:R-:W-:Y:S02]  /*1bbe0*/  IMAD.MOV.U32 R12, RZ, RZ, 0x1 ;  /* 0x00000001ff0c7424 */ /* 0x000fe400078e00ff */
[----:B------:R-:W-:Y:S02]  /*1bbf0*/  IMAD.MOV.U32 R11, RZ, RZ, 0x181f ;  /* 0x0000181fff0b7424 */ /* 0x000fe400078e00ff */
[----:B------:R-:W-:-:S07]  /*1bc00*/  IMAD.MOV.U32 R15, RZ, RZ, -0x1 ;  /* 0xffffffffff0f7424 */ /* 0x000fce00078e00ff */
[----:B012--5:R-:W-:Y:S05]  /*1bc10*/  WARPSYNC.COLLECTIVE R15, `(.L_x_969) ;  /* 0x000000000f087348 */ /* 0x027fea0003c00000 */
[----:B--2---:R2:W3:Y:S02]  /*1bc20*/  SHFL.IDX P6, R14, R13, R12, R11 ;  /* 0x0000000c0d0e7389 */ /* 0x0044e400000c000b */
[----:B0123-5:R-:W-:Y:S01]  /*1bc30*/  ENDCOLLECTIVE ;  /* 0x000000000000791b */ /* 0x02ffe20003800000 */
.L_x_969:
[----:B------:R-:W-:Y:S05]  /*1bc40*/  BSYNC B1 ;  /* 0x0000000000017941 */ /* 0x000fea0003800000 */
.L_x_968:
        /* <DEDUP_REMOVED lines=8> */
.L_x_970:
[----:B------:R-:W-:Y:S05]  /*1bcd0*/  BRA `(.L_x_971) ;  /* 0xffffff4800bc7947 */ /* 0x000fea000383ffff */
.L_x_777:
[----:B------:R-:W-:Y:S01]  /*1bce0*/  BSSY B1, `(.L_x_972) ;  /* 0x0000008000017945 */ /* 0x000fe20003800000 */
[----:B------:R-:W-:Y:S02]  /*1bcf0*/  IMAD.MOV.U32 R13, RZ, RZ, R21 ;  /* 0x000000ffff0d7224 */ /* 0x000fe400078e0015 */
[----:B------:R-:W-:Y:S02]  /*1bd00*/  IMAD.MOV.U32 R12, RZ, RZ, 0x2 ;  /* 0x00000002ff0c7424 */ /* 0x000fe400078e00ff */
[----:B---3--:R-:W-:Y:S02]  /*1bd10*/  IMAD.MOV.U32 R11, RZ, RZ, 0x181f ;  /* 0x0000181fff0b7424 */ /* 0x008fe400078e00ff */
[----:B------:R-:W-:-:S07]  /*1bd20*/  IMAD.MOV.U32 R15, RZ, RZ, -0x1 ;  /* 0xffffffffff0f7424 */ /* 0x000fce00078e00ff */
[----:B012-4-:R-:W-:Y:S05]  /*1bd30*/  WARPSYNC.COLLECTIVE R15, `(.L_x_973) ;  /* 0x000000000f087348 */ /* 0x017fea0003c00000 */
[----:B--2---:R2:W3:Y:S02]  /*1bd40*/  SHFL.IDX P6, R14, R13, R12, R11 ;  /* 0x0000000c0d0e7389 */ /* 0x0044e400000c000b */
[----:B01234-:R-:W-:Y:S01]  /*1bd50*/  ENDCOLLECTIVE ;  /* 0x000000000000791b */ /* 0x01ffe20003800000 */
.L_x_973:
[----:B------:R-:W-:Y:S05]  /*1bd60*/  BSYNC B1 ;  /* 0x0000000000017941 */ /* 0x000fea0003800000 */
.L_x_972:
        /* <DEDUP_REMOVED lines=8> */
.L_x_974:
[----:B------:R-:W-:Y:S05]  /*1bdf0*/  BRA `(.L_x_975) ;  /* 0xffffff4c00047947 */ /* 0x000fea000383ffff */
.L_x_780:
[----:B------:R-:W-:Y:S01]  /*1be00*/  BSSY B1, `(.L_x_976) ;  /* 0x0000008000017945 */ /* 0x000fe20003800000 */
[----:B------:R-:W-:Y:S02]  /*1be10*/  IMAD.MOV.U32 R13, RZ, RZ, R21 ;  /* 0x000000ffff0d7224 */ /* 0x000fe400078e0015 */
[----:B------:R-:W-:Y:S02]  /*1be20*/  IMAD.MOV.U32 R12, RZ, RZ, 0x3 ;  /* 0x00000003ff0c7424 */ /* 0x000fe400078e00ff */
[----:B---3--:R-:W-:Y:S02]  /*1be30*/  IMAD.MOV.U32 R11, RZ, RZ, 0x181f ;  /* 0x0000181fff0b7424 */ /* 0x008fe400078e00ff */
[----:B------:R-:W-:-:S07]  /*1be40*/  IMAD.MOV.U32 R15, RZ, RZ, -0x1 ;  /* 0xffffffffff0f7424 */ /* 0x000fce00078e00ff */
[----:B012-4-:R-:W-:Y:S05]  /*1be50*/  WARPSYNC.COLLECTIVE R15, `(.L_x_977) ;  /* 0x000000000f087348 */ /* 0x017fea0003c00000 */
[----:B0-----:R0:W3:Y:S02]  /*1be60*/  SHFL.IDX P6, R14, R13, R12, R11 ;  /* 0x0000000c0d0e7389 */ /* 0x0010e400000c000b */
[----:B01234-:R-:W-:Y:S01]  /*1be70*/  ENDCOLLECTIVE ;  /* 0x000000000000791b */ /* 0x01ffe20003800000 */
.L_x_977:
[----:B------:R-:W-:Y:S05]  /*1be80*/  BSYNC B1 ;  /* 0x0000000000017941 */ /* 0x000fea0003800000 */
.L_x_976:
        /* <DEDUP_REMOVED lines=8> */
.L_x_978:
[----:B------:R-:W-:Y:S05]  /*1bf10*/  BRA `(.L_x_979) ;  /* 0xffffff4c004c7947 */ /* 0x000fea000383ffff */
.L_x_782:
[----:B------:R-:W-:Y:S02]  /*1bf20*/  IMAD.MOV.U32 R13, RZ, RZ, R10 ;  /* 0x000000ffff0d7224 */ /* 0x000fe400078e000a */
[----:B------:R-:W-:Y:S02]  /*1bf30*/  IMAD.MOV.U32 R12, RZ, RZ, RZ ;  /* 0x000000ffff0c7224 */ /* 0x000fe400078e00ff */
[----:B------:R-:W-:Y:S02]  /*1bf40*/  IMAD.MOV.U32 R11, RZ, RZ, 0x1c1f ;  /* 0x00001c1fff0b7424 */ /* 0x000fe400078e00ff */
[----:B------:R-:W-:-:S07]  /*1bf50*/  IMAD.MOV.U32 R15, RZ, RZ, -0x1 ;  /* 0xffffffffff0f7424 */ /* 0x000fce00078e00ff */
[----:B------:R-:W-:Y:S05]  /*1bf60*/  WARPSYNC.COLLECTIVE R15, `(.L_x_980) ;  /* 0x000000000f087348 */ /* 0x000fea0003c00000 */
[----:B------:R0:W1:Y:S02]  /*1bf70*/  SHFL.IDX P6, R14, R13, R12, R11 ;  /* 0x0000000c0d0e7389 */ /* 0x00006400000c000b */
[----:B01----:R-:W-:Y:S01]  /*1bf80*/  ENDCOLLECTIVE ;  /* 0x000000000000791b */ /* 0x003fe20003800000 */
.L_x_980:
[----:B------:R-:W-:Y:S02]  /*1bf90*/  IMAD.MOV.U32 R13, RZ, RZ, R3 ;  /* 0x000000ffff0d7224 */ /* 0x000fe400078e0003 */
[----:B------:R-:W-:-:S07]  /*1bfa0*/  IMAD.MOV.U32 R48, RZ, RZ, R14 ;  /* 0x000000ffff307224 */ /* 0x000fce00078e000e */
[----:B------:R-:W-:Y:S05]  /*1bfb0*/  WARPSYNC.COLLECTIVE R15, `(.L_x_981) ;  /* 0x000000000f087348 */ /* 0x000fea0003c00000 */
[----:B------:R0:W1:Y:S02]  /*1bfc0*/  SHFL.IDX P6, R14, R13, R12, R11 ;  /* 0x0000000c0d0e7389 */ /* 0x00006400000c000b */
[----:B01----:R-:W-:Y:S01]  /*1bfd0*/  ENDCOLLECTIVE ;  /* 0x000000000000791b */ /* 0x003fe20003800000 */
.L_x_981:
[----:B------:R-:W-:Y:S01]  /*1bfe0*/  IMAD.MOV.U32 R11, RZ, RZ, R14 ;  /* 0x000000ffff0b7224 */ /* 0x000fe200078e000e */
[----:B------:R-:W-:Y:S06]  /*1bff0*/  BRA `(.L_x_982) ;  /* 0xffffff50004c7947 */ /* 0x000fec000383ffff */
.L_x_785:
[----:B------:R-:W-:Y:S01]  /*1c000*/  BSSY B1, `(.L_x_983) ;  /* 0x0000008000017945 */ /* 0x000fe20003800000 */
[----:B---3--:R-:W-:Y:S02]  /*1c010*/  IMAD.MOV.U32 R13, RZ, RZ, R10 ;  /* 0x000000ffff0d7224 */ /* 0x008fe400078e000a */
[----:B------:R-:W-:Y:S02]  /*1c020*/  IMAD.MOV.U32 R12, RZ, RZ, 0x1 ;  /* 0x00000001ff0c7424 */ /* 0x000fe400078e00ff */
[----:B--2---:R-:W-:Y:S02]  /*1c030*/  IMAD.MOV.U32 R11, RZ, RZ, 0x1c1f ;  /* 0x00001c1fff0b7424 */ /* 0x004fe400078e00ff */
[----:B------:R-:W-:-:S07]  /*1c040*/  IMAD.MOV.U32 R15, RZ, RZ, -0x1 ;  /* 0xffffffffff0f7424 */ /* 0x000fce00078e00ff */
[----:B01----:R-:W-:Y:S05]  /*1c050*/  WARPSYNC.COLLECTIVE R15, `(.L_x_984) ;  /* 0x000000000f087348 */ /* 0x003fea0003c00000 */
[----:B------:R2:W3:Y:S02]  /*1c060*/  SHFL.IDX P6, R14, R13, R12, R11 ;  /* 0x0000000c0d0e7389 */ /* 0x0004e400000c000b */
[----:B0123--:R-:W-:Y:S01]  /*1c070*/  ENDCOLLECTIVE ;  /* 0x000000000000791b */ /* 0x00ffe20003800000 */
.L_x_984:
[----:B------:R-:W-:Y:S05]  /*1c080*/  BSYNC B1 ;  /* 0x0000000000017941 */ /* 0x000fea0003800000 */
.L_x_983:
        /* <DEDUP_REMOVED lines=8> */
.L_x_985:
[----:B------:R-:W-:Y:S01]  /*1c110*/  IMAD.MOV.U32 R3, RZ, RZ, R14 ;  /* 0x000000ffff037224 */ /* 0x000fe200078e000e */
[----:B------:R-:W-:Y:S06]  /*1c120*/  BRA `(.L_x_986) ;  /* 0xffffff5c00247947 */ /* 0x000fec000383ffff */
.L_x_789:
[----:B------:R-:W-:Y:S02]  /*1c130*/  IMAD.MOV.U32 R13, RZ, RZ, R20 ;  /* 0x000000ffff0d7224 */ /* 0x000fe400078e0014 */
[----:B------:R-:W-:Y:S02]  /*1c140*/  IMAD.MOV.U32 R12, RZ, RZ, RZ ;  /* 0x000000ffff0c7224 */ /* 0x000fe400078e00ff */
[----:B------:R-:W-:Y:S02]  /*1c150*/  IMAD.MOV.U32 R11, RZ, RZ, 0x181f ;  /* 0x0000181fff0b7424 */ /* 0x000fe400078e00ff */
[----:B------:R-:W-:-:S07]  /*1c160*/  IMAD.MOV.U32 R15, RZ, RZ, -0x1 ;  /* 0xffffffffff0f7424 */ /* 0x000fce00078e00ff */
[----:B0-----:R-:W-:Y:S05]  /*1c170*/  WARPSYNC.COLLECTIVE R15, `(.L_x_987) ;  /* 0x000000000f087348 */ /* 0x001fea0003c00000 */
[----:B------:R1:W2:Y:S02]  /*1c180*/  SHFL.IDX P6, R14, R13, R12, R11 ;  /* 0x0000000c0d0e7389 */ /* 0x0002a400000c000b */
[----:B012---:R-:W-:Y:S01]  /*1c190*/  ENDCOLLECTIVE ;  /* 0x000000000000791b */ /* 0x007fe20003800000 */
.L_x_987:
[----:B------:R-:W-:Y:S02]  /*1c1a0*/  IMAD.MOV.U32 R13, RZ, RZ, R3 ;  /* 0x000000ffff0d7224 */ /* 0x000fe400078e0003 */
[----:B------:R-:W-:-:S07]  /*1c1b0*/  IMAD.MOV.U32 R0, RZ, RZ, R14 ;  /* 0x000000ffff007224 */ /* 0x000fce00078e000e */
[----:B------:R-:W-:Y:S05]  /*1c1c0*/  WARPSYNC.COLLECTIVE R15, `(.L_x_988) ;  /* 0x000000000f087348 */ /* 0x000fea0003c00000 */
[----:B------:R0:W1:Y:S02]  /*1c1d0*/  SHFL.IDX P6, R14, R13, R12, R11 ;  /* 0x0000000c0d0e7389 */ /* 0x00006400000c000b */
[----:B01----:R-:W-:Y:S01]  /*1c1e0*/  ENDCOLLECTIVE ;  /* 0x000000000000791b */ /* 0x003fe20003800000 */
.L_x_988:
[----:B------:R-:W-:Y:S05]  /*1c1f0*/  BRA `(.L_x_989) ;  /* 0xffffff7000647947 */ /* 0x000fea000383ffff */
.L_x_792:
[----:B------:R-:W-:Y:S01]  /*1c200*/  BSSY B1, `(.L_x_990) ;  /* 0x0000008000017945 */ /* 0x000fe20003800000 */
[----:B------:R-:W-:Y:S02]  /*1c210*/  IMAD.MOV.U32 R13, RZ, RZ, R20 ;  /* 0x000000ffff0d7224 */ /* 0x000fe400078e0014 */
[----:B------:R-:W-:Y:S02]  /*1c220*/  IMAD.MOV.U32 R12, RZ, RZ, 0x1 ;  /* 0x00000001ff0c7424 */ /* 0x000fe400078e00ff */
[----:B----4-:R-:W-:Y:S02]  /*1c230*/  IMAD.MOV.U32 R11, RZ, RZ, 0x181f ;  /* 0x0000181fff0b7424 */ /* 0x010fe400078e00ff */
[----:B------:R-:W-:-:S07]  /*1c240*/  IMAD.MOV.U32 R15, RZ, RZ, -0x1 ;  /* 0xffffffffff0f7424 */ /* 0x000fce00078e00ff */
[----:B0123--:R-:W-:Y:S05]  /*1c250*/  WARPSYNC.COLLECTIVE R15, `(.L_x_991) ;  /* 0x000000000f087348 */ /* 0x00ffea0003c00000 */
[----:B---3--:R3:W4:Y:S02]  /*1c260*/  SHFL.IDX P6, R14, R13, R12, R11 ;  /* 0x0000000c0d0e7389 */ /* 0x00872400000c000b */
[----:B01234-:R-:W-:Y:S01]  /*1c270*/  ENDCOLLECTIVE ;  /* 0x000000000000791b */ /* 0x01ffe20003800000 */
.L_x_991:
[----:B------:R-:W-:Y:S05]  /*1c280*/  BSYNC B1 ;  /* 0x0000000000017941 */ /* 0x000fea0003800000 */
.L_x_990:
        /* <DEDUP_REMOVED lines=8> */
.L_x_992:
[----:B------:R-:W-:Y:S05]  /*1c310*/  BRA `(.L_x_993) ;  /* 0xffffff7000b07947 */ /* 0x000fea000383ffff */
.L_x_795:
        /* <DEDUP_REMOVED lines=8> */
.L_x_995:
[----:B------:R-:W-:Y:S05]  /*1c3a0*/  BSYNC B1 ;  /* 0x0000000000017941 */ /* 0x000fea0003800000 */
.L_x_994:
        /* <DEDUP_REMOVED lines=8> */
.L_x_996:
[----:B------:R-:W-:Y:S05]  /*1c430*/  BRA `(.L_x_997) ;  /* 0xffffff7000f87947 */ /* 0x000fea000383ffff */
.L_x_798:
[----:B------:R-:W-:Y:S01]  /*1c440*/  BSSY B1, `(.L_x_998) ;  /* 0x0000008000017945 */ /* 0x000fe20003800000 */
[----:B------:R-:W-:Y:S02]  /*1c450*/  IMAD.MOV.U32 R13, RZ, RZ, R20 ;  /* 0x000000ffff0d7224 */ /* 0x000fe400078e0014 */
[----:B------:R-:W-:Y:S02]  /*1c460*/  IMAD.MOV.U32 R12, RZ, RZ, 0x3 ;  /* 0x00000003ff0c7424 */ /* 0x000fe400078e00ff */
[----:B----4-:R-:W-:Y:S02]  /*1c470*/  IMAD.MOV.U32 R11, RZ, RZ, 0x181f ;  /* 0x0000181fff0b7424 */ /* 0x010fe400078e00ff */
[----:B------:R-:W-:-:S07]  /*1c480*/  IMAD.MOV.U32 R15, RZ, RZ, -0x1 ;  /* 0xffffffffff0f7424 */ /* 0x000fce00078e00ff */
[----:B0123--:R-:W-:Y:S05]  /*1c490*/  WARPSYNC.COLLECTIVE R15, `(.L_x_999) ;  /* 0x000000000f087348 */ /* 0x00ffea0003c00000 */
[----:B0-----:R0:W4:Y:S02]  /*1c4a0*/  SHFL.IDX P6, R14, R13, R12, R11 ;  /* 0x0000000c0d0e7389 */ /* 0x00112400000c000b */
[----:B01234-:R-:W-:Y:S01]  /*1c4b0*/  ENDCOLLECTIVE ;  /* 0x000000000000791b */ /* 0x01ffe20003800000 */
.L_x_999:
[----:B------:R-:W-:Y:S05]  /*1c4c0*/  BSYNC B1 ;  /* 0x0000000000017941 */ /* 0x000fea0003800000 */
.L_x_998:
        /* <DEDUP_REMOVED lines=8> */
.L_x_1000:
[----:B------:R-:W-:Y:S05]  /*1c550*/  BRA `(.L_x_1001) ;  /* 0xffffff7400407947 */ /* 0x000fea000383ffff */
.L_x_815:
        /* <DEDUP_REMOVED lines=8> */
[----:B------:R-:W-:Y:S05]  /*1c5e0*/  WARPSYNC.COLLECTIVE R15, `(.L_x_1003) ;  /* 0x000000000f087348 */ /* 0x000fea0003c00000 */
[----:B------:R0:W1:Y:S02]  /*1c5f0*/  SHFL.IDX P6, R14, R13, R12, R11 ;  /* 0x0000000c0d0e7389 */ /* 0x00006400000c000b */
[----:B01----:R-:W-:Y:S01]  /*1c600*/  ENDCOLLECTIVE ;  /* 0x000000000000791b */ /* 0x003fe20003800000 */
.L_x_1003:
[----:B------:R-:W-:Y:S05]  /*1c610*/  BSYNC B1 ;  /* 0x0000000000017941 */ /* 0x000fea0003800000 */
.L_x_1002:
[----:B------:R-:W-:Y:S05]  /*1c620*/  BRA `(.L_x_1004) ;  /* 0xffffff8c00507947 */ /* 0x000fea000383ffff */
.L_x_817:
[----:B------:R-:W-:Y:S01]  /*1c630*/  BSSY B1, `(.L_x_1005) ;  /* 0x0000006000017945 */ /* 0x000fe20003800000 */
[----:B------:R-:W-:-:S07]  /*1c640*/  IMAD.MOV.U32 R15, RZ, RZ, -0x1 ;  /* 0xffffffffff0f7424 */ /* 0x000fce00078e00ff */
[----:B0-----:R-:W-:Y:S05]  /*1c650*/  WARPSYNC.COLLECTIVE R15, `(.L_x_1006) ;  /* 0x000000000f0c7348 */ /* 0x001fea0003c00000 */
[----:B------:R-:W-:Y:S02]  /*1c660*/  ELECT P6, UR62, PT ;  /* 0x00000000003e782f */ /* 0x000fe400038c0000 */
[----:B------:R-:W-:Y:S01]  /*1c670*/  MOV R14, UR62 ;  /* 0x0000003e000e7c02 */ /* 0x000fe20008000f00 */
[----:B0-----:R-:W-:Y:S10]  /*1c680*/  ENDCOLLECTIVE ;  /* 0x000000000000791b */ /* 0x001ff40003800000 */
.L_x_1006:
[----:B------:R-:W-:Y:S05]  /*1c690*/  BSYNC B1 ;  /* 0x0000000000017941 */ /* 0x000fea0003800000 */
.L_x_1005:
[----:B------:R-:W-:Y:S05]  /*1c6a0*/  BRA `(.L_x_816) ;  /* 0xffffff8c00487947 */ /* 0x000fea000383ffff */
.L_x_819:
[----:B0-----:R0:W1:Y:S02]  /*1c6b0*/  SYNCS.PHASECHK.TRANS64.TRYWAIT P0, [R22+URZ+0x22820], R3 ;  /* 0x02282003160075a7 */ /* 0x001064000800017f */
[----:B-1----:R-:W-:Y:S05]  /*1c6c0*/  @!P0 NANOSLEEP.SYNCS 0x989680 ;  /* 0x009896800000895d */ /* 0x002fea0003900000 */
[----:B------:R-:W1:Y:S02]  /*1c6d0*/  @!P0 SYNCS.PHASECHK.TRANS64 P0, [R22+URZ+0x22820], R3 ;  /* 0x02282003160085a7 */ /* 0x000e64000800007f */
[----:B-1----:R-:W-:Y:S05]  /*1c6e0*/  @!P0 BRA `(.L_x_819) ;  /* 0xfffffffc00f08947 */ /* 0x002fea000383ffff */
[----:B------:R-:W-:Y:S05]  /*1c6f0*/  BRA `(.L_x_1007) ;  /* 0xffffff8c00587947 */ /* 0x000fea000383ffff */
.L_x_823:
[----:B0-----:R0:W1:Y:S02]  /*1c700*/  SYNCS.PHASECHK.TRANS64.TRYWAIT P0, [R3+URZ+0x228a0], R8 ;  /* 0x0228a008030075a7 */ /* 0x001064000800017f */
[----:B-1----:R-:W-:Y:S05]  /*1c710*/  @!P0 NANOSLEEP.SYNCS 0x989680 ;  /* 0x009896800000895d */ /* 0x002fea0003900000 */
[----:B------:R-:W1:Y:S02]  /*1c720*/  @!P0 SYNCS.PHASECHK.TRANS64 P0, [R3+URZ+0x228a0], R8 ;  /* 0x0228a008030085a7 */ /* 0x000e64000800007f */
[----:B-1----:R-:W-:Y:S05]  /*1c730*/  @!P0 BRA `(.L_x_823) ;  /* 0xfffffffc00f08947 */ /* 0x002fea000383ffff */
[----:B------:R-:W-:Y:S05]  /*1c740*/  BRA `(.L_x_1008) ;  /* 0xffffff8c00707947 */ /* 0x000fea000383ffff */
.L_x_828:
[----:B-1----:R1:W2:Y:S02]  /*1c750*/  SYNCS.PHASECHK.TRANS64.TRYWAIT P0, [R3+URZ+0x228c0], R8 ;  /* 0x0228c008030075a7 */ /* 0x0022a4000800017f */
[----:B--2---:R-:W-:Y:S05]  /*1c760*/  @!P0 NANOSLEEP.SYNCS 0x989680 ;  /* 0x009896800000895d */ /* 0x004fea0003900000 */
[----:B------:R-:W2:Y:S02]  /*1c770*/  @!P0 SYNCS.PHASECHK.TRANS64 P0, [R3+URZ+0x228c0], R8 ;  /* 0x0228c008030085a7 */ /* 0x000ea4000800007f */
[----:B--2---:R-:W-:Y:S05]  /*1c780*/  @!P0 BRA `(.L_x_828) ;  /* 0xfffffffc00f08947 */ /* 0x004fea000383ffff */
[----:B------:R-:W-:Y:S05]  /*1c790*/  BRA `(.L_x_1009) ;  /* 0xffffff8c00ec7947 */ /* 0x000fea000383ffff */
.L_x_838:
[----:B0-----:R0:W1:Y:S02]  /*1c7a0*/  SYNCS.PHASECHK.TRANS64.TRYWAIT P2, [R8+URZ+0x228a0], R2 ;  /* 0x0228a002080075a7 */ /* 0x001064000804017f */
[----:B-1----:R-:W-:Y:S05]  /*1c7b0*/  @!P2 NANOSLEEP.SYNCS 0x989680 ;  /* 0x009896800000a95d */ /* 0x002fea0003900000 */
[----:B------:R-:W1:Y:S02]  /*1c7c0*/  @!P2 SYNCS.PHASECHK.TRANS64 P2, [R8+URZ+0x228a0], R2 ;  /* 0x0228a0020800a5a7 */ /* 0x000e64000804007f */
[----:B-1----:R-:W-:Y:S05]  /*1c7d0*/  @!P2 BRA `(.L_x_838) ;  /* 0xfffffffc00f0a947 */ /* 0x002fea000383ffff */
[----:B------:R-:W-:Y:S05]  /*1c7e0*/  BRA `(.L_x_1010) ;  /* 0xffffff9400607947 */ /* 0x000fea000383ffff */
.L_x_843:
[----:B-1----:R1:W2:Y:S02]  /*1c7f0*/  SYNCS.PHASECHK.TRANS64.TRYWAIT P2, [R8+URZ+0x228c0], R2 ;  /* 0x0228c002080075a7 */ /* 0x0022a4000804017f */
[----:B--2---:R-:W-:Y:S05]  /*1c800*/  @!P2 NANOSLEEP.SYNCS 0x989680 ;  /* 0x009896800000a95d */ /* 0x004fea0003900000 */
[----:B------:R-:W2:Y:S02]  /*1c810*/  @!P2 SYNCS.PHASECHK.TRANS64 P2, [R8+URZ+0x228c0], R2 ;  /* 0x0228c0020800a5a7 */ /* 0x000ea4000804007f */
[----:B--2---:R-:W-:Y:S05]  /*1c820*/  @!P2 BRA `(.L_x_843) ;  /* 0xfffffffc00f0a947 */ /* 0x004fea000383ffff */
[----:B------:R-:W-:Y:S05]  /*1c830*/  BRA `(.L_x_1011) ;  /* 0xffffff9400d87947 */ /* 0x000fea000383ffff */
.L_x_861:
        /* <DEDUP_REMOVED lines=8> */
[----:B-1---5:R-:W-:Y:S05]  /*1c8c0*/  WARPSYNC.COLLECTIVE R15, `(.L_x_1013) ;  /* 0x000000000f087348 */ /* 0x022fea0003c00000 */
[----:B------:R0:W2:Y:S02]  /*1c8d0*/  SHFL.IDX P6, R14, R13, R12, R11 ;  /* 0x0000000c0d0e7389 */ /* 0x0000a400000c000b */
[----:B012--5:R-:W-:Y:S01]  /*1c8e0*/  ENDCOLLECTIVE ;  /* 0x000000000000791b */ /* 0x027fe20003800000 */
.L_x_1013:
[----:B------:R-:W-:Y:S05]  /*1c8f0*/  BSYNC B0 ;  /* 0x0000000000007941 */ /* 0x000fea0003800000 */
.L_x_1012:
[----:B------:R-:W-:Y:S05]  /*1c900*/  BRA `(.L_x_1014) ;  /* 0xffffffa400ec7947 */ /* 0x000fea000383ffff */
.L_x_864:
[----:B0-----:R0:W2:Y:S02]  /*1c910*/  SYNCS.PHASECHK.TRANS64.TRYWAIT P0, [R31+URZ+0x22840], R0 ;  /* 0x022840001f0075a7 */ /* 0x0010a4000800017f */
[----:B--2---:R-:W-:Y:S05]  /*1c920*/  @!P0 NANOSLEEP.SYNCS 0x989680 ;  /* 0x009896800000895d */ /* 0x004fea0003900000 */
[----:B------:R-:W2:Y:S02]  /*1c930*/  @!P0 SYNCS.PHASECHK.TRANS64 P0, [R31+URZ+0x22840], R0 ;  /* 0x022840001f0085a7 */ /* 0x000ea4000800007f */
[----:B--2---:R-:W-:Y:S05]  /*1c940*/  @!P0 BRA `(.L_x_864) ;  /* 0xfffffffc00f08947 */ /* 0x004fea000383ffff */
[----:B------:R-:W-:Y:S05]  /*1c950*/  BRA `(.L_x_1015) ;  /* 0xffffffa400fc7947 */ /* 0x000fea000383ffff */
.L_x_865:
        /* <DEDUP_REMOVED lines=8> */
.L_x_1017:
[----:B------:R-:W-:Y:S05]  /*1c9e0*/  BSYNC B0 ;  /* 0x0000000000007941 */ /* 0x000fea0003800000 */
.L_x_1016:
        /* <DEDUP_REMOVED lines=9> */
.L_x_1018:
[----:B------:R-:W-:Y:S02]  /*1ca80*/  IMAD.MOV.U32 R13, RZ, RZ, R4 ;  /* 0x000000ffff0d7224 */ /* 0x000fe400078e0004 */
[----:B------:R-:W-:Y:S02]  /*1ca90*/  IMAD.MOV.U32 R12, RZ, RZ, 0x1 ;  /* 0x00000001ff0c7424 */ /* 0x000fe400078e00ff */
[----:B------:R-:W-:-:S07]  /*1caa0*/  IMAD.MOV.U32 R3, RZ, RZ, R14 ;  /* 0x000000ffff037224 */ /* 0x000fce00078e000e */
[----:B------:R-:W-:Y:S05]  /*1cab0*/  WARPSYNC.COLLECTIVE R15, `(.L_x_1019) ;  /* 0x000000000f087348 */ /* 0x000fea0003c00000 */
[----:B------:R0:W1:Y:S02]  /*1cac0*/  SHFL.IDX P6, R14, R13, R12, R11 ;  /* 0x0000000c0d0e7389 */ /* 0x00006400000c000b */
[----:B01----:R-:W-:Y:S01]  /*1cad0*/  ENDCOLLECTIVE ;  /* 0x000000000000791b */ /* 0x003fe20003800000 */
.L_x_1019:
        /* <DEDUP_REMOVED lines=15> */
.L_x_1020:
[----:B------:R-:W-:Y:S02]  /*1cbd0*/  @P0 IMAD R6, R5, 0x2, R22 ;  /* 0x0000000205060824 */ /* 0x000fe400078e0216 */
[----:B------:R-:W-:Y:S02]  /*1cbe0*/  IMAD.MOV.U32 R13, RZ, RZ, R4 ;  /* 0x000000ffff0d7224 */ /* 0x000fe400078e0004 */
[----:B------:R-:W-:Y:S02]  /*1cbf0*/  IMAD.MOV.U32 R12, RZ, RZ, 0x2 ;  /* 0x00000002ff0c7424 */ /* 0x000fe400078e00ff */
[----:B------:R-:W-:-:S07]  /*1cc00*/  IMAD.MOV.U32 R3, RZ, RZ, R14 ;  /* 0x000000ffff037224 */ /* 0x000fce00078e000e */
[----:B------:R-:W-:Y:S05]  /*1cc10*/  WARPSYNC.COLLECTIVE R15, `(.L_x_1021) ;  /* 0x000000000f087348 */ /* 0x000fea0003c00000 */
[----:B------:R0:W1:Y:S02]  /*1cc20*/  SHFL.IDX P6, R14, R13, R12, R11 ;  /* 0x0000000c0d0e7389 */ /* 0x00006400000c000b */
[----:B01----:R-:W-:Y:S01]  /*1cc30*/  ENDCOLLECTIVE ;  /* 0x000000000000791b */ /* 0x003fe20003800000 */
.L_x_1021:
        /* <DEDUP_REMOVED lines=15> */
.L_x_1022:
[----:B------:R-:W-:Y:S02]  /*1cd30*/  @P0 IMAD R6, R5, 0x2, R22 ;  /* 0x0000000205060824 */ /* 0x000fe400078e0216 */
[----:B------:R-:W-:Y:S02]  /*1cd40*/  IMAD.MOV.U32 R13, RZ, RZ, R4 ;  /* 0x000000ffff0d7224 */ /* 0x000fe400078e0004 */
[----:B------:R-:W-:Y:S02]  /*1cd50*/  IMAD.MOV.U32 R12, RZ, RZ, 0x3 ;  /* 0x00000003ff0c7424 */ /* 0x000fe400078e00ff */
[----:B------:R-:W-:-:S07]  /*1cd60*/  IMAD.MOV.U32 R3, RZ, RZ, R14 ;  /* 0x000000ffff037224 */ /* 0x000fce00078e000e */
[----:B------:R-:W-:Y:S05]  /*1cd70*/  WARPSYNC.COLLECTIVE R15, `(.L_x_1023) ;  /* 0x000000000f087348 */ /* 0x000fea0003c00000 */
[----:B------:R0:W1:Y:S02]  /*1cd80*/  SHFL.IDX P6, R14, R13, R12, R11 ;  /* 0x0000000c0d0e7389 */ /* 0x00006400000c000b */
[----:B01----:R-:W-:Y:S01]  /*1cd90*/  ENDCOLLECTIVE ;  /* 0x000000000000791b */ /* 0x003fe20003800000 */
.L_x_1023:
        /* <DEDUP_REMOVED lines=15> */
.L_x_1024:
[----:B------:R-:W-:Y:S02]  /*1ce90*/  @P0 IMAD R6, R5, 0x2, R22 ;  /* 0x0000000205060824 */ /* 0x000fe400078e0216 */
[----:B------:R-:W-:Y:S02]  /*1cea0*/  IMAD.MOV.U32 R13, RZ, RZ, R4 ;  /* 0x000000ffff0d7224 */ /* 0x000fe400078e0004 */
[----:B------:R-:W-:Y:S02]  /*1ceb0*/  IMAD.MOV.U32 R12, RZ, RZ, 0x4 ;  /* 0x00000004ff0c7424 */ /* 0x000fe400078e00ff */
[----:B------:R-:W-:-:S07]  /*1cec0*/  IMAD.MOV.U32 R3, RZ, RZ, R14 ;  /* 0x000000ffff037224 */ /* 0x000fce00078e000e */
[----:B------:R-:W-:Y:S05]  /*1ced0*/  WARPSYNC.COLLECTIVE R15, `(.L_x_1025) ;  /* 0x000000000f087348 */ /* 0x000fea0003c00000 */
[----:B------:R0:W1:Y:S02]  /*1cee0*/  SHFL.IDX P6, R14, R13, R12, R11 ;  /* 0x0000000c0d0e7389 */ /* 0x00006400000c000b */
[----:B01----:R-:W-:Y:S01]  /*1cef0*/  ENDCOLLECTIVE ;  /* 0x000000000000791b */ /* 0x003fe20003800000 */
.L_x_1025:
        /* <DEDUP_REMOVED lines=15> */
.L_x_1026:
[----:B------:R-:W-:Y:S02]  /*1cff0*/  @P0 IMAD R6, R5, 0x2, R22 ;  /* 0x0000000205060824 */ /* 0x000fe400078e0216 */
[----:B------:R-:W-:Y:S02]  /*1d000*/  IMAD.MOV.U32 R13, RZ, RZ, R4 ;  /* 0x000000ffff0d7224 */ /* 0x000fe400078e0004 */
[----:B------:R-:W-:Y:S02]  /*1d010*/  IMAD.MOV.U32 R12, RZ, RZ, 0x5 ;  /* 0x00000005ff0c7424 */ /* 0x000fe400078e00ff */
[----:B------:R-:W-:-:S07]  /*1d020*/  IMAD.MOV.U32 R3, RZ, RZ, R14 ;  /* 0x000000ffff037224 */ /* 0x000fce00078e000e */
[----:B------:R-:W-:Y:S05]  /*1d030*/  WARPSYNC.COLLECTIVE R15, `(.L_x_1027) ;  /* 0x000000000f087348 */ /* 0x000fea0003c00000 */
[----:B------:R0:W1:Y:S02]  /*1d040*/  SHFL.IDX P6, R14, R13, R12, R11 ;  /* 0x0000000c0d0e7389 */ /* 0x00006400000c000b */
[----:B01----:R-:W-:Y:S01]  /*1d050*/  ENDCOLLECTIVE ;  /* 0x000000000000791b */ /* 0x003fe20003800000 */
.L_x_1027:
        /* <DEDUP_REMOVED lines=10> */
.L_x_1028:
[----:B------:R-:W-:Y:S01]  /*1d100*/  @!PT LDS RZ, [RZ] ;  /* 0x00000000fffff984 */ /* 0x000fe20000000800 */
[----:B------:R-:W-:Y:S01]  /*1d110*/  @!PT LDS RZ, [RZ] ;  /* 0x00000000fffff984 */ /* 0x000fe20000000800 */
[----:B------:R-:W-:Y:S01]  /*1d120*/  @!PT LDS RZ, [RZ] ;  /* 0x00000000fffff984 */ /* 0x000fe20000000800 */
[----:B------:R0:W-:Y:S01]  /*1d130*/  @P0 LDGSTS.E.BYPASS.LTC128B.128 [R6+0x1e400], desc[UR40][R2.64], !P2 ;  /* 0x1e40000002060fae */ /* 0x0001e2000d101d68 */
[----:B------:R-:W-:Y:S01]  /*1d140*/  IMAD.MOV.U32 R0, RZ, RZ, R14 ;  /* 0x000000ffff007224 */ /* 0x000fe200078e000e */
[----:B------:R-:W-:Y:S06]  /*1d150*/  BRA `(.L_x_1029) ;  /* 0xffffffa400647947 */ /* 0x000fec000383ffff */
.L_x_870:
        /* <DEDUP_REMOVED lines=9> */
.L_x_1030:
[C---:B------:R-:W-:Y:S01]  /*1d1f0*/  VIADD R6, R17.reuse, 0x10 ;  /* 0x0000001011067836 */ /* 0x040fe20000000000 */
[----:B------:R-:W-:Y:S01]  /*1d200*/  ISETP.GE.AND P0, PT, R17, R5, PT ;  /* 0x000000051100720c */ /* 0x000fe20003f06270 */
[----:B------:R-:W-:Y:S02]  /*1d210*/  IMAD.MOV.U32 R13, RZ, RZ, R0 ;  /* 0x000000ffff0d7224 */ /* 0x000fe400078e0000 */
[----:B------:R-:W-:-:S10]  /*1d220*/  IMAD.MOV.U32 R2, RZ, RZ, R14 ;  /* 0x000000ffff027224 */ /* 0x000fd400078e000e */
[----:B------:R-:W-:Y:S05]  /*1d230*/  WARPSYNC.COLLECTIVE R15, `(.L_x_1031) ;  /* 0x000000000f087348 */ /* 0x000fea0003c00000 */
[----:B------:R0:W1:Y:S02]  /*1d240*/  SHFL.IDX P6, R14, R13, R12, R11 ;  /* 0x0000000c0d0e7389 */ /* 0x00006400000c000b */
[----:B01----:R-:W-:Y:S01]  /*1d250*/  ENDCOLLECTIVE ;  /* 0x000000000000791b */ /* 0x003fe20003800000 */
.L_x_1031:
[----:B------:R-:W-:Y:S02]  /*1d260*/  IMAD.MOV.U32 R13, RZ, RZ, R4 ;  /* 0x000000ffff0d7224 */ /* 0x000fe400078e0004 */
[----:B------:R-:W-:Y:S02]  /*1d270*/  IMAD.MOV.U32 R12, RZ, RZ, 0x1 ;  /* 0x00000001ff0c7424 */ /* 0x000fe400078e00ff */
[----:B------:R-:W-:-:S07]  /*1d280*/  IMAD.MOV.U32 R3, RZ, RZ, R14 ;  /* 0x000000ffff037224 */ /* 0x000fce00078e000e */
[----:B------:R-:W-:Y:S05]  /*1d290*/  WARPSYNC.COLLECTIVE R15, `(.L_x_1032) ;  /* 0x000000000f087348 */ /* 0x000fea0003c00000 */
[----:B------:R0:W1:Y:S02]  /*1d2a0*/  SHFL.IDX P6, R14, R13, R12, R11 ;  /* 0x0000000c0d0e7389 */ /* 0x00006400000c000b */
[----:B01----:R-:W-:Y:S01]  /*1d2b0*/  ENDCOLLECTIVE ;  /* 0x000000000000791b */ /* 0x003fe20003800000 */
.L_x_1032:
        /* <DEDUP_REMOVED lines=15> */
.L_x_1033:
[----:B------:R-:W-:Y:S02]  /*1d3b0*/  IMAD.MOV.U32 R13, RZ, RZ, R4 ;  /* 0x000000ffff0d7224 */ /* 0x000fe400078e0004 */
[----:B------:R-:W-:Y:S02]  /*1d3c0*/  IMAD.MOV.U32 R12, RZ, RZ, 0x2 ;  /* 0x00000002ff0c7424 */ /* 0x000fe400078e00ff */
[----:B------:R-:W-:-:S07]  /*1d3d0*/  IMAD.MOV.U32 R3, RZ, RZ, R14 ;  /* 0x000000ffff037224 */ /* 0x000fce00078e000e */
[----:B------:R-:W-:Y:S05]  /*1d3e0*/  WARPSYNC.COLLECTIVE R15, `(.L_x_1034) ;  /* 0x000000000f087348 */ /* 0x000fea0003c00000 */
[----:B------:R0:W1:Y:S02]  /*1d3f0*/  SHFL.IDX P6, R14, R13, R12, R11 ;  /* 0x0000000c0d0e7389 */ /* 0x00006400000c000b */
[----:B01----:R-:W-:Y:S01]  /*1d400*/  ENDCOLLECTIVE ;  /* 0x000000000000791b */ /* 0x003fe20003800000 */
.L_x_1034:
        /* <DEDUP_REMOVED lines=16> */
.L_x_1035:
[----:B------:R-:W-:Y:S02]  /*1d510*/  IMAD.MOV.U32 R13, RZ, RZ, R4 ;  /* 0x000000ffff0d7224 */ /* 0x000fe400078e0004 */
[----:B------:R-:W-:Y:S02]  /*1d520*/  IMAD.MOV.U32 R12, RZ, RZ, 0x3 ;  /* 0x00000003ff0c7424 */ /* 0x000fe400078e00ff */
[----:B------:R-:W-:-:S07]  /*1d530*/  IMAD.MOV.U32 R3, RZ, RZ, R14 ;  /* 0x000000ffff037224 */ /* 0x000fce00078e000e */
[----:B------:R-:W-:Y:S05]  /*1d540*/  WARPSYNC.COLLECTIVE R15, `(.L_x_1036) ;  /* 0x000000000f087348 */ /* 0x000fea0003c00000 */
[----:B------:R0:W1:Y:S02]  /*1d550*/  SHFL.IDX P6, R14, R13, R12, R11 ;  /* 0x0000000c0d0e7389 */ /* 0x00006400000c000b */
[----:B01----:R-:W-:Y:S01]  /*1d560*/  ENDCOLLECTIVE ;  /* 0x000000000000791b */ /* 0x003fe20003800000 */
.L_x_1036:
        /* <DEDUP_REMOVED lines=16> */
.L_x_1037:
[----:B------:R-:W-:Y:S02]  /*1d670*/  IMAD.MOV.U32 R13, RZ, RZ, R4 ;  /* 0x000000ffff0d7224 */ /* 0x000fe400078e0004 */
[----:B------:R-:W-:Y:S02]  /*1d680*/  IMAD.MOV.U32 R12, RZ, RZ, 0x4 ;  /* 0x00000004ff0c7424 */ /* 0x000fe400078e00ff */
[----:B------:R-:W-:-:S07]  /*1d690*/  IMAD.MOV.U32 R3, RZ, RZ, R14 ;  /* 0x000000ffff037224 */ /* 0x000fce00078e000e */
[----:B------:R-:W-:Y:S05]  /*1d6a0*/  WARPSYNC.COLLECTIVE R15, `(.L_x_1038) ;  /* 0x000000000f087348 */ /* 0x000fea0003c00000 */
[----:B------:R0:W1:Y:S02]  /*1d6b0*/  SHFL.IDX P6, R14, R13, R12, R11 ;  /* 0x0000000c0d0e7389 */ /* 0x00006400000c000b */
[----:B01----:R-:W-:Y:S01]  /*1d6c0*/  ENDCOLLECTIVE ;  /* 0x000000000000791b */ /* 0x003fe20003800000 */
.L_x_1038:
        /* <DEDUP_REMOVED lines=16> */
.L_x_1039:
[----:B------:R-:W-:Y:S02]  /*1d7d0*/  IMAD.MOV.U32 R13, RZ, RZ, R4 ;  /* 0x000000ffff0d7224 */ /* 0x000fe400078e0004 */
[----:B------:R-:W-:Y:S02]  /*1d7e0*/  IMAD.MOV.U32 R12, RZ, RZ, 0x5 ;  /* 0x00000005ff0c7424 */ /* 0x000fe400078e00ff */
[----:B------:R-:W-:-:S07]  /*1d7f0*/  IMAD.MOV.U32 R3, RZ, RZ, R14 ;  /* 0x000000ffff037224 */ /* 0x000fce00078e000e */
[----:B------:R-:W-:Y:S05]  /*1d800*/  WARPSYNC.COLLECTIVE R15, `(.L_x_1040) ;  /* 0x000000000f087348 */ /* 0x000fea0003c00000 */
[----:B------:R0:W1:Y:S02]  /*1d810*/  SHFL.IDX P6, R14, R13, R12, R11 ;  /* 0x0000000c0d0e7389 */ /* 0x00006400000c000b */
[----:B01----:R-:W-:Y:S01]  /*1d820*/  ENDCOLLECTIVE ;  /* 0x000000000000791b */ /* 0x003fe20003800000 */
.L_x_1040:
        /* <DEDUP_REMOVED lines=16> */
.L_x_1041:
[----:B------:R-:W-:Y:S02]  /*1d930*/  IMAD.MOV.U32 R13, RZ, RZ, R4 ;  /* 0x000000ffff0d7224 */ /* 0x000fe400078e0004 */
[----:B------:R-:W-:Y:S02]  /*1d940*/  IMAD.MOV.U32 R12, RZ, RZ, 0x6 ;  /* 0x00000006ff0c7424 */ /* 0x000fe400078e00ff */
[----:B------:R-:W-:-:S07]  /*1d950*/  IMAD.MOV.U32 R3, RZ, RZ, R14 ;  /* 0x000000ffff037224 */ /* 0x000fce00078e000e */
[----:B------:R-:W-:Y:S05]  /*1d960*/  WARPSYNC.COLLECTIVE R15, `(.L_x_1042) ;  /* 0x000000000f087348 */ /* 0x000fea0003c00000 */
[----:B------:R0:W1:Y:S02]  /*1d970*/  SHFL.IDX P6, R14, R13, R12, R11 ;  /* 0x0000000c0d0e7389 */ /* 0x00006400000c000b */
[----:B01----:R-:W-:Y:S01]  /*1d980*/  ENDCOLLECTIVE ;  /* 0x000000000000791b */ /* 0x003fe20003800000 */
.L_x_1042:
        /* <DEDUP_REMOVED lines=16> */
.L_x_1043:
[----:B------:R-:W-:Y:S02]  /*1da90*/  IMAD.MOV.U32 R13, RZ, RZ, R4 ;  /* 0x000000ffff0d7224 */ /* 0x000fe400078e0004 */
[----:B------:R-:W-:Y:S02]  /*1daa0*/  IMAD.MOV.U32 R12, RZ, RZ, 0x7 ;  /* 0x00000007ff0c7424 */ /* 0x000fe400078e00ff */
[----:B------:R-:W-:-:S07]  /*1dab0*/  IMAD.MOV.U32 R3, RZ, RZ, R14 ;  /* 0x000000ffff037224 */ /* 0x000fce00078e000e */
[----:B------:R-:W-:Y:S05]  /*1dac0*/  WARPSYNC.COLLECTIVE R15, `(.L_x_1044) ;  /* 0x000000000f087348 */ /* 0x000fea0003c00000 */
[----:B------:R0:W1:Y:S02]  /*1dad0*/  SHFL.IDX P6, R14, R13, R12, R11 ;  /* 0x0000000c0d0e7389 */ /* 0x00006400000c000b */
[----:B01----:R-:W-:Y:S01]  /*1dae0*/  ENDCOLLECTIVE ;  /* 0x000000000000791b */ /* 0x003fe20003800000 */
.L_x_1044:
[----:B------:R-:W-:-:S05]  /*1daf0*/  @!P0 LEA R3, P2, R9, R3, 0x1 ;  /* 0x0000000309038211 */ /* 0x000fca00078408ff */
[----:B------:R-:W-:-:S05]  /*1db00*/  @!P0 IMAD.X R2, RZ, RZ, R2, P2 ;  /* 0x000000ffff028224 */ /* 0x000fca00010e0602 */
[----:B------:R-:W-:Y:S01]  /*1db10*/  @!P0 LOP3.LUT R3, R3, R2, RZ, 0x3c, !PT ;  /* 0x0000000203038212 */ /* 0x000fe200078e3cff */
[----:B------:R-:W-:-:S03]  /*1db20*/  IMAD.MOV.U32 R13, RZ, RZ, R0 ;  /* 0x000000ffff0d7224 */ /* 0x000fc600078e0000 */
[----:B------:R-:W-:-:S04]  /*1db30*/  @!P0 LOP3.LUT R2, R3, R2, RZ, 0x3c, !PT ;  /* 0x0000000203028212 */ /* 0x000fc800078e3cff */
[----:B------:R-:W-:Y:S01]  /*1db40*/  @!P0 LOP3.LUT R3, R3, R2, RZ, 0x3c, !PT ;  /* 0x0000000203038212 */ /* 0x000fe200078e3cff */
[----:B------:R-:W-:-:S07]  /*1db50*/  IMAD.MOV.U32 R4, RZ, RZ, R14 ;  /* 0x000000ffff047224 */ /* 0x000fce00078e000e */
[----:B------:R-:W-:Y:S05]  /*1db60*/  WARPSYNC.COLLECTIVE R15, `(.L_x_1045) ;  /* 0x000000000f087348 */ /* 0x000fea0003c00000 */
[----:B------:R0:W1:Y:S02]  /*1db70*/  SHFL.IDX P6, R14, R13, R12, R11 ;  /* 0x0000000c0d0e7389 */ /* 0x00006400000c000b */
[----:B01----:R-:W-:Y:S01]  /*1db80*/  ENDCOLLECTIVE ;  /* 0x000000000000791b */ /* 0x003fe20003800000 */
.L_x_1045:
[----:B------:R-:W-:Y:S01]  /*1db90*/  @!PT LDS RZ, [RZ] ;  /* 0x00000000fffff984 */ /* 0x000fe20000000800 */
[----:B------:R-:W-:Y:S01]  /*1dba0*/  @!PT LDS RZ, [RZ] ;  /* 0x00000000fffff984 */ /* 0x000fe20000000800 */
[----:B------:R-:W-:Y:S01]  /*1dbb0*/  @!PT LDS RZ, [RZ] ;  /* 0x00000000fffff984 */ /* 0x000fe20000000800 */
[----:B------:R0:W-:Y:S01]  /*1dbc0*/  @!P0 LDGSTS.E.BYPASS.LTC128B.128 [R8+0x1b400], desc[UR40][R2.64], !P1 ;  /* 0x1b40000002088fae */ /* 0x0001e2000c901d68 */
[----:B------:R-:W-:Y:S01]  /*1dbd0*/  IMAD.MOV.U32 R0, RZ, RZ, R14 ;  /* 0x000000ffff007224 */ /* 0x000fe200078e000e */
[----:B------:R-:W-:Y:S06]  /*1dbe0*/  BRA `(.L_x_1046) ;  /* 0xffffffa400e87947 */ /* 0x000fec000383ffff */
.L_x_873:
[----:B0-----:R0:W1:Y:S02]  /*1dbf0*/  SYNCS.PHASECHK.TRANS64.TRYWAIT P0, [R22+URZ+0x22820], R3 ;  /* 0x02282003160075a7 */ /* 0x001064000800017f */
[----:B-1----:R-:W-:Y:S05]  /*1dc00*/  @!P0 NANOSLEEP.SYNCS 0x989680 ;  /* 0x009896800000895d */ /* 0x002fea0003900000 */
[----:B------:R-:W1:Y:S02]  /*1dc10*/  @!P0 SYNCS.PHASECHK.TRANS64 P0, [R22+URZ+0x22820], R3 ;  /* 0x02282003160085a7 */ /* 0x000e64000800007f */
[----:B-1----:R-:W-:Y:S05]  /*1dc20*/  @!P0 BRA `(.L_x_873) ;  /* 0xfffffffc00f08947 */ /* 0x002fea000383ffff */
[----:B------:R-:W-:Y:S05]  /*1dc30*/  BRA `(.L_x_1047) ;  /* 0xffffffa800447947 */ /* 0x000fea000383ffff */
.L_x_876:
[----:B-1----:R1:W2:Y:S02]  /*1dc40*/  SYNCS.PHASECHK.TRANS64.TRYWAIT P0, [R31+URZ+0x22860], R0 ;  /* 0x022860001f0075a7 */ /* 0x0022a4000800017f */
[----:B--2---:R-:W-:Y:S05]  /*1dc50*/  @!P0 NANOSLEEP.SYNCS 0x989680 ;  /* 0x009896800000895d */ /* 0x004fea0003900000 */
[----:B------:R-:W2:Y:S02]  /*1dc60*/  @!P0 SYNCS.PHASECHK.TRANS64 P0, [R31+URZ+0x22860], R0 ;  /* 0x022860001f0085a7 */ /* 0x000ea4000800007f */
[----:B--2---:R-:W-:Y:S05]  /*1dc70*/  @!P0 BRA `(.L_x_876) ;  /* 0xfffffffc00f08947 */ /* 0x004fea000383ffff */
[----:B------:R-:W-:Y:S05]  /*1dc80*/  BRA `(.L_x_1048) ;  /* 0xffffffa800547947 */ /* 0x000fea000383ffff */
.L_x_877:
        /* <DEDUP_REMOVED lines=8> */
.L_x_1050:
[----:B------:R-:W-:Y:S05]  /*1dd10*/  BSYNC B0 ;  /* 0x0000000000007941 */ /* 0x000fea0003800000 */
.L_x_1049:
        /* <DEDUP_REMOVED lines=13> */
.L_x_1051:
        /* <DEDUP_REMOVED lines=11> */
.L_x_1052:
        /* <DEDUP_REMOVED lines=17> */
.L_x_1053:
[----:B------:R-:W-:Y:S02]  /*1dfb0*/  IMAD.MOV.U32 R13, RZ, RZ, R6 ;  /* 0x000000ffff0d7224 */ /* 0x000fe400078e0006 */
[----:B------:R-:W-:Y:S01]  /*1dfc0*/  IMAD.MOV.U32 R12, RZ, RZ, 0x2 ;  /* 0x00000002ff0c7424 */ /* 0x000fe200078e00ff */
[----:B------:R-:W-:-:S13]  /*1dfd0*/  IADD3 R2, P4, R14, R0, RZ ;  /* 0x000000000e027210 */ /* 0x000fda0007f9e0ff */
[----:B------:R-:W-:Y:S05]  /*1dfe0*/  WARPSYNC.COLLECTIVE R15, `(.L_x_1054) ;  /* 0x000000000f087348 */ /* 0x000fea0003c00000 */
[----:B------:R0:W1:Y:S02]  /*1dff0*/  SHFL.IDX P6, R14, R13, R12, R11 ;  /* 0x0000000c0d0e7389 */ /* 0x00006400000c000b */
[----:B01----:R-:W-:Y:S01]  /*1e000*/  ENDCOLLECTIVE ;  /* 0x000000000000791b */ /* 0x003fe20003800000 */
.L_x_1054:
        /* <DEDUP_REMOVED lines=17> */
.L_x_1055:
[----:B------:R-:W-:Y:S02]  /*1e120*/  IMAD.MOV.U32 R13, RZ, RZ, R6 ;  /* 0x000000ffff0d7224 */ /* 0x000fe400078e0006 */
[----:B------:R-:W-:Y:S01]  /*1e130*/  IMAD.MOV.U32 R12, RZ, RZ, 0x3 ;  /* 0x00000003ff0c7424 */ /* 0x000fe200078e00ff */
[----:B------:R-:W-:-:S13]  /*1e140*/  IADD3 R2, P4, R14, R0, RZ ;  /* 0x000000000e027210 */ /* 0x000fda0007f9e0ff */
[----:B------:R-:W-:Y:S05]  /*1e150*/  WARPSYNC.COLLECTIVE R15, `(.L_x_1056) ;  /* 0x000000000f087348 */ /* 0x000fea0003c00000 */
[----:B------:R0:W1:Y:S02]  /*1e160*/  SHFL.IDX P6, R14, R13, R12, R11 ;  /* 0x0000000c0d0e7389 */ /* 0x00006400000c000b */
[----:B01----:R-:W-:Y:S01]  /*1e170*/  ENDCOLLECTIVE ;  /* 0x000000000000791b */ /* 0x003fe20003800000 */
.L_x_1056:
        /* <DEDUP_REMOVED lines=17> */
.L_x_1057:
[----:B------:R-:W-:Y:S02]  /*1e290*/  IMAD.MOV.U32 R13, RZ, RZ, R6 ;  /* 0x000000ffff0d7224 */ /* 0x000fe400078e0006 */
[----:B------:R-:W-:Y:S01]  /*1e2a0*/  IMAD.MOV.U32 R12, RZ, RZ, 0x4 ;  /* 0x00000004ff0c7424 */ /* 0x000fe200078e00ff */
[----:B------:R-:W-:-:S13]  /*1e2b0*/  IADD3 R2, P4, R14, R0, RZ ;  /* 0x000000000e027210 */ /* 0x000fda0007f9e0ff */
[----:B------:R-:W-:Y:S05]  /*1e2c0*/  WARPSYNC.COLLECTIVE R15, `(.L_x_1058) ;  /* 0x000000000f087348 */ /* 0x000fea0003c00000 */
[----:B------:R0:W1:Y:S02]  /*1e2d0*/  SHFL.IDX P6, R14, R13, R12, R11 ;  /* 0x0000000c0d0e7389 */ /* 0x00006400000c000b */
[----:B01----:R-:W-:Y:S01]  /*1e2e0*/  ENDCOLLECTIVE ;  /* 0x000000000000791b */ /* 0x003fe20003800000 */
.L_x_1058:
        /* <DEDUP_REMOVED lines=17> */
.L_x_1059:
[----:B------:R-:W-:Y:S02]  /*1e400*/  IMAD.MOV.U32 R13, RZ, RZ, R6 ;  /* 0x000000ffff0d7224 */ /* 0x000fe400078e0006 */
[----:B------:R-:W-:Y:S01]  /*1e410*/  IMAD.MOV.U32 R12, RZ, RZ, 0x5 ;  /* 0x00000005ff0c7424 */ /* 0x000fe200078e00ff */
[----:B------:R-:W-:-:S13]  /*1e420*/  IADD3 R2, P4, R14, R0, RZ ;  /* 0x000000000e027210 */ /* 0x000fda0007f9e0ff */
[----:B------:R-:W-:Y:S05]  /*1e430*/  WARPSYNC.COLLECTIVE R15, `(.L_x_1060) ;  /* 0x000000000f087348 */ /* 0x000fea0003c00000 */
[----:B------:R0:W1:Y:S02]  /*1e440*/  SHFL.IDX P6, R14, R13, R12, R11 ;  /* 0x0000000c0d0e7389 */ /* 0x00006400000c000b */
[----:B01----:R-:W-:Y:S01]  /*1e450*/  ENDCOLLECTIVE ;  /* 0x000000000000791b */ /* 0x003fe20003800000 */
.L_x_1060:
        /* <DEDUP_REMOVED lines=12> */
.L_x_1061:
        /* <DEDUP_REMOVED lines=9> */
.L_x_884:
[----:B0-----:R0:W1:Y:S02]  /*1e5b0*/  SYNCS.PHASECHK.TRANS64.TRYWAIT P0, [R4+URZ+0x22840], R21 ;  /* 0x02284015040075a7 */ /* 0x001064000800017f */
[----:B-1----:R-:W-:Y:S05]  /*1e5c0*/  @!P0 NANOSLEEP.SYNCS 0x989680 ;  /* 0x009896800000895d */ /* 0x002fea0003900000 */
[----:B------:R-:W1:Y:S02]  /*1e5d0*/  @!P0 SYNCS.PHASECHK.TRANS64 P0, [R4+URZ+0x22840], R21 ;  /* 0x02284015040085a7 */ /* 0x000e64000800007f */
[----:B-1----:R-:W-:Y:S05]  /*1e5e0*/  @!P0 BRA `(.L_x_884) ;  /* 0xfffffffc00f08947 */ /* 0x002fea000383ffff */
[----:B------:R-:W-:Y:S05]  /*1e5f0*/  BRA `(.L_x_1063) ;  /* 0xffffffa800b47947 */ /* 0x000fea000383ffff */
.L_x_885:
        /* <DEDUP_REMOVED lines=8> */
.L_x_1065:
[----:B------:R-:W-:Y:S05]  /*1e680*/  BSYNC B1 ;  /* 0x0000000000017941 */ /* 0x000fea0003800000 */
.L_x_1064:
        /* <DEDUP_REMOVED lines=9> */
.L_x_1066:
[----:B------:R-:W-:Y:S02]  /*1e720*/  IMAD.MOV.U32 R13, RZ, RZ, R9 ;  /* 0x000000ffff0d7224 */ /* 0x000fe400078e0009 */
[----:B------:R-:W-:Y:S02]  /*1e730*/  IMAD.MOV.U32 R12, RZ, RZ, 0x1 ;  /* 0x00000001ff0c7424 */ /* 0x000fe400078e00ff */
[----:B------:R-:W-:-:S07]  /*1e740*/  IMAD.MOV.U32 R2, RZ, RZ, R14 ;  /* 0x000000ffff027224 */ /* 0x000fce00078e000e */
[----:B------:R-:W-:Y:S05]  /*1e750*/  WARPSYNC.COLLECTIVE R15, `(.L_x_1067) ;  /* 0x000000000f087348 */ /* 0x000fea0003c00000 */
[----:B------:R0:W1:Y:S02]  /*1e760*/  SHFL.IDX P6, R14, R13, R12, R11 ;  /* 0x0000000c0d0e7389 */ /* 0x00006400000c000b */
[----:B01----:R-:W-:Y:S01]  /*1e770*/  ENDCOLLECTIVE ;  /* 0x000000000000791b */ /* 0x003fe20003800000 */
.L_x_1067:
        /* <DEDUP_REMOVED lines=11> */
.L_x_1068:
[----:B------:R-:W-:Y:S02]  /*1e830*/  IMAD.MOV.U32 R13, RZ, RZ, R9 ;  /* 0x000000ffff0d7224 */ /* 0x000fe400078e0009 */
[----:B------:R-:W-:Y:S02]  /*1e840*/  IMAD.MOV.U32 R12, RZ, RZ, 0x2 ;  /* 0x00000002ff0c7424 */ /* 0x000fe400078e00ff */
[----:B------:R-:W-:-:S07]  /*1e850*/  IMAD.MOV.U32 R2, RZ, RZ, R14 ;  /* 0x000000ffff027224 */ /* 0x000fce00078e000e */
[----:B------:R-:W-:Y:S05]  /*1e860*/  WARPSYNC.COLLECTIVE R15, `(.L_x_1069) ;  /* 0x000000000f087348 */ /* 0x000fea0003c00000 */
[----:B------:R0:W1:Y:S02]  /*1e870*/  SHFL.IDX P6, R14, R13, R12, R11 ;  /* 0x0000000c0d0e7389 */ /* 0x00006400000c000b */
[----:B01----:R-:W-:Y:S01]  /*1e880*/  ENDCOLLECTIVE ;  /* 0x000000000000791b */ /* 0x003fe20003800000 */
.L_x_1069:
        /* <DEDUP_REMOVED lines=11> */
.L_x_1070:
[----:B------:R-:W-:Y:S02]  /*1e940*/  IMAD.MOV.U32 R13, RZ, RZ, R9 ;  /* 0x000000ffff0d7224 */ /* 0x000fe400078e0009 */
[----:B------:R-:W-:Y:S02]  /*1e950*/  IMAD.MOV.U32 R12, RZ, RZ, 0x3 ;  /* 0x00000003ff0c7424 */ /* 0x000fe400078e00ff */
[----:B------:R-:W-:-:S07]  /*1e960*/  IMAD.MOV.U32 R2, RZ, RZ, R14 ;  /* 0x000000ffff027224 */ /* 0x000fce00078e000e */
[----:B------:R-:W-:Y:S05]  /*1e970*/  WARPSYNC.COLLECTIVE R15, `(.L_x_1071) ;  /* 0x000000000f087348 */ /* 0x000fea0003c00000 */
[----:B------:R0:W1:Y:S02]  /*1e980*/  SHFL.IDX P6, R14, R13, R12, R11 ;  /* 0x0000000c0d0e7389 */ /* 0x00006400000c000b */
[----:B01----:R-:W-:Y:S01]  /*1e990*/  ENDCOLLECTIVE ;  /* 0x000000000000791b */ /* 0x003fe20003800000 */
.L_x_1071:
        /* <DEDUP_REMOVED lines=11> */
.L_x_1072:
[----:B------:R-:W-:Y:S02]  /*1ea50*/  IMAD.MOV.U32 R13, RZ, RZ, R9 ;  /* 0x000000ffff0d7224 */ /* 0x000fe400078e0009 */
[----:B------:R-:W-:Y:S02]  /*1ea60*/  IMAD.MOV.U32 R12, RZ, RZ, 0x4 ;  /* 0x00000004ff0c7424 */ /* 0x000fe400078e00ff */
[----:B------:R-:W-:-:S07]  /*1ea70*/  IMAD.MOV.U32 R2, RZ, RZ, R14 ;  /* 0x000000ffff027224 */ /* 0x000fce00078e000e */
[----:B------:R-:W-:Y:S05]  /*1ea80*/  WARPSYNC.COLLECTIVE R15, `(.L_x_1073) ;  /* 0x000000000f087348 */ /* 0x000fea0003c00000 */
[----:B------:R0:W1:Y:S02]  /*1ea90*/  SHFL.IDX P6, R14, R13, R12, R11 ;  /* 0x0000000c0d0e7389 */ /* 0x00006400000c000b */
[----:B01----:R-:W-:Y:S01]  /*1eaa0*/  ENDCOLLECTIVE ;  /* 0x000000000000791b */ /* 0x003fe20003800000 */
.L_x_1073:
        /* <DEDUP_REMOVED lines=11> */
.L_x_1074:
[----:B------:R-:W-:Y:S02]  /*1eb60*/  IMAD.MOV.U32 R13, RZ, RZ, R9 ;  /* 0x000000ffff0d7224 */ /* 0x000fe400078e0009 */
[----:B------:R-:W-:Y:S02]  /*1eb70*/  IMAD.MOV.U32 R12, RZ, RZ, 0x5 ;  /* 0x00000005ff0c7424 */ /* 0x000fe400078e00ff */
[----:B------:R-:W-:-:S07]  /*1eb80*/  IMAD.MOV.U32 R2, RZ, RZ, R14 ;  /* 0x000000ffff027224 */ /* 0x000fce00078e000e */
[----:B------:R-:W-:Y:S05]  /*1eb90*/  WARPSYNC.COLLECTIVE R15, `(.L_x_1075) ;  /* 0x000000000f087348 */ /* 0x000fea0003c00000 */
[----:B------:R0:W1:Y:S02]  /*1eba0*/  SHFL.IDX P6, R14, R13, R12, R11 ;  /* 0x0000000c0d0e7389 */ /* 0x00006400000c000b */
[----:B01----:R-:W-:Y:S01]  /*1ebb0*/  ENDCOLLECTIVE ;  /* 0x000000000000791b */ /* 0x003fe20003800000 */
.L_x_1075:
        /* <DEDUP_REMOVED lines=11> */
.L_x_1076:
[----:B------:R-:W-:Y:S01]  /*1ec70*/  IMAD.MOV.U32 R2, RZ, RZ, R14 ;  /* 0x000000ffff027224 */ /* 0x000fe200078e000e */
[----:B------:R-:W-:Y:S06]  /*1ec80*/  BRA `(.L_x_1077) ;  /* 0xffffffa400e07947 */ /* 0x000fec000383ffff */
.L_x_890:
[----:B---3--:R3:W4:Y:S02]  /*1ec90*/  SYNCS.PHASECHK.TRANS64.TRYWAIT P0, [R4+URZ+0x22860], R21 ;  /* 0x02286015040075a7 */ /* 0x008724000800017f */
[----:B----4-:R-:W-:Y:S05]  /*1eca0*/  @!P0 NANOSLEEP.SYNCS 0x989680 ;  /* 0x009896800000895d */ /* 0x010fea0003900000 */
[----:B------:R-:W4:Y:S02]  /*1ecb0*/  @!P0 SYNCS.PHASECHK.TRANS64 P0, [R4+URZ+0x22860], R21 ;  /* 0x02286015040085a7 */ /* 0x000f24000800007f */
[----:B----4-:R-:W-:Y:S05]  /*1ecc0*/  @!P0 BRA `(.L_x_890) ;  /* 0xfffffffc00f08947 */ /* 0x010fea000383ffff */
[----:B------:R-:W-:Y:S05]  /*1ecd0*/  BRA `(.L_x_1078) ;  /* 0xffffffa800307947 */ /* 0x000fea000383ffff */
.L_x_891:
[----:B------:R-:W-:Y:S01]  /*1ece0*/  BSSY B1, `(.L_x_1079) ;  /* 0x0000008000017945 */ /* 0x000fe20003800000 */
[----:B------:R-:W-:Y:S02]  /*1ecf0*/  IMAD.MOV.U32 R13, RZ, RZ, R7 ;  /* 0x000000ffff0d7224 */ /* 0x000fe400078e0007 */
[----:B------:R-:W-:Y:S02]  /*1ed00*/  IMAD.MOV.U32 R12, RZ, RZ, RZ ;  /* 0x000000ffff0c7224 */ /* 0x000fe400078e00ff */
[----:B------:R-:W-:Y:S02]  /*1ed10*/  IMAD.MOV.U32 R11, RZ, RZ, 0x181f ;  /* 0x0000181fff0b7424 */ /* 0x000fe400078e00ff */
[----:B------:R-:W-:-:S07]  /*1ed20*/  IMAD.MOV.U32 R15, RZ, RZ, -0x1 ;  /* 0xffffffffff0f7424 */ /* 0x000fce00078e00ff */
[----:B0123--:R-:W-:Y:S05]  /*1ed30*/  WARPSYNC.COLLECTIVE R15, `(.L_x_1080) ;  /* 0x000000000f087348 */ /* 0x00ffea0003c00000 */
[----:B------:R4:W0:Y:S02]  /*1ed40*/  SHFL.IDX P6, R14, R13, R12, R11 ;  /* 0x0000000c0d0e7389 */ /* 0x00082400000c000b */
[----:B01234-:R-:W-:Y:S01]  /*1ed50*/  ENDCOLLECTIVE ;  /* 0x000000000000791b */ /* 0x01ffe20003800000 */
.L_x_1080:
[----:B------:R-:W-:Y:S05]  /*1ed60*/  BSYNC B1 ;  /* 0x0000000000017941 */ /* 0x000fea0003800000 */
.L_x_1079:
        /* <DEDUP_REMOVED lines=9> */
.L_x_1081:
[----:B------:R-:W-:Y:S02]  /*1ee00*/  IMAD.MOV.U32 R13, RZ, RZ, R7 ;  /* 0x000000ffff0d7224 */ /* 0x000fe400078e0007 */
[----:B------:R-:W-:Y:S01]  /*1ee10*/  IMAD.MOV.U32 R12, RZ, RZ, 0x1 ;  /* 0x00000001ff0c7424 */ /* 0x000fe200078e00ff */
[----:B------:R-:W-:-:S13]  /*1ee20*/  IADD3 R2, P0, R14, R0, RZ ;  /* 0x000000000e027210 */ /* 0x000fda0007f1e0ff */
[----:B------:R-:W-:Y:S05]  /*1ee30*/  WARPSYNC.COLLECTIVE R15, `(.L_x_1082) ;  /* 0x000000000f087348 */ /* 0x000fea0003c00000 */
[----:B------:R0:W1:Y:S02]  /*1ee40*/  SHFL.IDX P6, R14, R13, R12, R11 ;  /* 0x0000000c0d0e7389 */ /* 0x00006400000c000b */
[----:B01----:R-:W-:Y:S01]  /*1ee50*/  ENDCOLLECTIVE ;  /* 0x000000000000791b */ /* 0x003fe20003800000 */
.L_x_1082:
        /* <DEDUP_REMOVED lines=13> */
.L_x_1083:
[----:B------:R-:W-:Y:S02]  /*1ef30*/  IMAD.MOV.U32 R13, RZ, RZ, R7 ;  /* 0x000000ffff0d7224 */ /* 0x000fe400078e0007 */
[----:B------:R-:W-:Y:S01]  /*1ef40*/  IMAD.MOV.U32 R12, RZ, RZ, 0x2 ;  /* 0x00000002ff0c7424 */ /* 0x000fe200078e00ff */
[----:B------:R-:W-:-:S13]  /*1ef50*/  IADD3 R2, P0, R14, R0, RZ ;  /* 0x000000000e027210 */ /* 0x000fda0007f1e0ff */
[----:B------:R-:W-:Y:S05]  /*1ef60*/  WARPSYNC.COLLECTIVE R15, `(.L_x_1084) ;  /* 0x000000000f087348 */ /* 0x000fea0003c00000 */
[----:B------:R0:W1:Y:S02]  /*1ef70*/  SHFL.IDX P6, R14, R13, R12, R11 ;  /* 0x0000000c0d0e7389 */ /* 0x00006400000c000b */
[----:B01----:R-:W-:Y:S01]  /*1ef80*/  ENDCOLLECTIVE ;  /* 0x000000000000791b */ /* 0x003fe20003800000 */
.L_x_1084:
        /* <DEDUP_REMOVED lines=13> */
.L_x_1085:
[----:B------:R-:W-:Y:S02]  /*1f060*/  IMAD.MOV.U32 R13, RZ, RZ, R7 ;  /* 0x000000ffff0d7224 */ /* 0x000fe400078e0007 */
[----:B------:R-:W-:Y:S01]  /*1f070*/  IMAD.MOV.U32 R12, RZ, RZ, 0x3 ;  /* 0x00000003ff0c7424 */ /* 0x000fe200078e00ff */
[----:B------:R-:W-:-:S13]  /*1f080*/  IADD3 R2, P0, R14, R0, RZ ;  /* 0x000000000e027210 */ /* 0x000fda0007f1e0ff */
[----:B------:R-:W-:Y:S05]  /*1f090*/  WARPSYNC.COLLECTIVE R15, `(.L_x_1086) ;  /* 0x000000000f087348 */ /* 0x000fea0003c00000 */
[----:B------:R0:W1:Y:S02]  /*1f0a0*/  SHFL.IDX P6, R14, R13, R12, R11 ;  /* 0x0000000c0d0e7389 */ /* 0x00006400000c000b */
[----:B01----:R-:W-:Y:S01]  /*1f0b0*/  ENDCOLLECTIVE ;  /* 0x000000000000791b */ /* 0x003fe20003800000 */
.L_x_1086:
        /* <DEDUP_REMOVED lines=13> */
.L_x_1087:
[----:B------:R-:W-:Y:S02]  /*1f190*/  IMAD.MOV.U32 R13, RZ, RZ, R7 ;  /* 0x000000ffff0d7224 */ /* 0x000fe400078e0007 */
[----:B------:R-:W-:Y:S01]  /*1f1a0*/  IMAD.MOV.U32 R12, RZ, RZ, 0x4 ;  /* 0x00000004ff0c7424 */ /* 0x000fe200078e00ff */
[----:B------:R-:W-:-:S13]  /*1f1b0*/  IADD3 R2, P0, R14, R0, RZ ;  /* 0x000000000e027210 */ /* 0x000fda0007f1e0ff */
[----:B------:R-:W-:Y:S05]  /*1f1c0*/  WARPSYNC.COLLECTIVE R15, `(.L_x_1088) ;  /* 0x000000000f087348 */ /* 0x000fea0003c00000 */
[----:B------:R0:W1:Y:S02]  /*1f1d0*/  SHFL.IDX P6, R14, R13, R12, R11 ;  /* 0x0000000c0d0e7389 */ /* 0x00006400000c000b */
[----:B01----:R-:W-:Y:S01]  /*1f1e0*/  ENDCOLLECTIVE ;  /* 0x000000000000791b */ /* 0x003fe20003800000 */
.L_x_1088:
        /* <DEDUP_REMOVED lines=13> */
.L_x_1089:
[----:B------:R-:W-:Y:S02]  /*1f2c0*/  IMAD.MOV.U32 R13, RZ, RZ, R7 ;  /* 0x000000ffff0d7224 */ /* 0x000fe400078e0007 */
[----:B------:R-:W-:Y:S01]  /*1f2d0*/  IMAD.MOV.U32 R12, RZ, RZ, 0x5 ;  /* 0x00000005ff0c7424 */ /* 0x000fe200078e00ff */
[----:B------:R-:W-:-:S13]  /*1f2e0*/  IADD3 R2, P0, R14, R0, RZ ;  /* 0x000000000e027210 */ /* 0x000fda0007f1e0ff */
[----:B------:R-:W-:Y:S05]  /*1f2f0*/  WARPSYNC.COLLECTIVE R15, `(.L_x_1090) ;  /* 0x000000000f087348 */ /* 0x000fea0003c00000 */
[----:B------:R0:W1:Y:S02]  /*1f300*/  SHFL.IDX P6, R14, R13, R12, R11 ;  /* 0x0000000c0d0e7389 */ /* 0x00006400000c000b */
[----:B01----:R-:W-:Y:S01]  /*1f310*/  ENDCOLLECTIVE ;  /* 0x000000000000791b */ /* 0x003fe20003800000 */
.L_x_1090:
        /* <DEDUP_REMOVED lines=13> */
.L_x_1091:
[----:B------:R-:W-:Y:S05]  /*1f3f0*/  BRA `(.L_x_1092) ;  /* 0xffffffa400787947 */ /* 0x000fea000383ffff */
.L_x_899:
[----:B------:R-:W-:Y:S01]  /*1f400*/  BSSY B0, `(.L_x_1093) ;  /* 0x0000008000007945 */ /* 0x000fe20003800000 */
[----:B------:R-:W-:Y:S02]  /*1f410*/  IMAD.MOV.U32 R13, RZ, RZ, R16 ;  /* 0x000000ffff0d7224 */ /* 0x000fe400078e0010 */
[----:B------:R-:W-:Y:S02]  /*1f420*/  IMAD.MOV.U32 R12, RZ, RZ, RZ ;  /* 0x000000ffff0c7224 */ /* 0x000fe400078e00ff */
[----:B------:R-:W-:Y:S02]  /*1f430*/  IMAD.MOV.U32 R11, RZ, RZ, 0x1f ;  /* 0x0000001fff0b7424 */ /* 0x000fe400078e00ff */
[----:B------:R-:W-:-:S07]  /*1f440*/  IMAD.MOV.U32 R15, RZ, RZ, -0x1 ;  /* 0xffffffffff0f7424 */ /* 0x000fce00078e00ff */
[----:B0-23--:R-:W-:Y:S05]  /*1f450*/  WARPSYNC.COLLECTIVE R15, `(.L_x_1094) ;  /* 0x000000000f087348 */ /* 0x00dfea0003c00000 */
[----:B------:R1:W4:Y:S02]  /*1f460*/  SHFL.IDX P6, R14, R13, R12, R11 ;  /* 0x0000000c0d0e7389 */ /* 0x00032400000c000b */
[----:B01234-:R-:W-:Y:S01]  /*1f470*/  ENDCOLLECTIVE ;  /* 0x000000000000791b */ /* 0x01ffe20003800000 */
.L_x_1094:
[----:B------:R-:W-:Y:S05]  /*1f480*/  BSYNC B0 ;  /* 0x0000000000007941 */ /* 0x000fea0003800000 */
.L_x_1093:
        /* <DEDUP_REMOVED lines=9> */
.L_x_1095:
        /* <DEDUP_REMOVED lines=14> */
[----:B------:R-:W-:Y:S01]  /*1f600*/  IMAD.MOV.U32 R16, RZ, RZ, RZ ;  /* 0x000000ffff107224 */ /* 0x000fe200078e00ff */
[C---:B------:R-:W-:Y:S02]  /*1f610*/  ISETP.GE.U32.AND P4, PT, R9.reuse, 0x8, PT ;  /* 0x000000080900780c */ /* 0x040fe40003f86070 */
[C---:B------:R-:W-:Y:S01]  /*1f620*/  ISETP.GE.U32.AND P5, PT, R9.reuse, 0x10, PT ;  /* 0x000000100900780c */ /* 0x040fe20003fa6070 */
[----:B--2---:R-:W-:Y:S02]  /*1f630*/  @!P1 IMAD.MOV.U32 R7, RZ, RZ, R8 ;  /* 0x000000ffff079224 */ /* 0x004fe400078e0008 */
[----:B---3--:R-:W-:Y:S01]  /*1f640*/  @!P1 IMAD.MOV.U32 R4, RZ, RZ, R5 ;  /* 0x000000ffff049224 */ /* 0x008fe200078e0005 */
[----:B------:R-:W-:-:S03]  /*1f650*/  ISETP.NE.AND P1, PT, R9, RZ, PT ;  /* 0x000000ff0900720c */ /* 0x000fc60003f25270 */
[----:B------:R-:W-:-:S10]  /*1f660*/  IMAD R13, R4, R7, RZ ;  /* 0x00000007040d7224 */ /* 0x000fd400078e02ff */
[----:B------:R-:W-:Y:S05]  /*1f670*/  WARPSYNC.COLLECTIVE R15, `(.L_x_1096) ;  /* 0x000000000f087348 */ /* 0x000fea0003c00000 */
[----:B------:R0:W1:Y:S02]  /*1f680*/  SHFL.UP P6, R14, R13, R12, R11 ;  /* 0x0400000c0d0e7389 */ /* 0x00006400000c000b */
[----:B01----:R-:W-:Y:S01]  /*1f690*/  ENDCOLLECTIVE ;  /* 0x000000000000791b */ /* 0x003fe20003800000 */
.L_x_1096:
[----:B------:R-:W-:Y:S01]  /*1f6a0*/  IMAD.MOV.U32 R12, RZ, RZ, 0x2 ;  /* 0x00000002ff0c7424 */ /* 0x000fe200078e00ff */
[----:B------:R-:W-:-:S05]  /*1f6b0*/  SEL R14, R14, RZ, P1 ;  /* 0x000000ff0e0e7207 */ /* 0x000fca0000800000 */
[----:B------:R-:W-:-:S04]  /*1f6c0*/  IMAD.IADD R5, R13, 0x1, R14 ;  /* 0x000000010d057824 */ /* 0x000fc800078e020e */
[----:B------:R-:W-:-:S07]  /*1f6d0*/  IMAD.MOV.U32 R13, RZ, RZ, R5 ;  /* 0x000000ffff0d7224 */ /* 0x000fce00078e0005 */
[----:B------:R-:W-:Y:S05]  /*1f6e0*/  WARPSYNC.COLLECTIVE R15, `(.L_x_1097) ;  /* 0x000000000f087348 */ /* 0x000fea0003c00000 */
[----:B------:R0:W1:Y:S02]  /*1f6f0*/  SHFL.UP P6, R14, R13, R12, R11 ;  /* 0x0400000c0d0e7389 */ /* 0x00006400000c000b */
[----:B01----:R-:W-:Y:S01]  /*1f700*/  ENDCOLLECTIVE ;  /* 0x000000000000791b */ /* 0x003fe20003800000 */
.L_x_1097:
[----:B------:R-:W-:Y:S01]  /*1f710*/  IMAD.MOV.U32 R12, RZ, RZ, 0x4 ;  /* 0x00000004ff0c7424 */ /* 0x000fe200078e00ff */
[----:B------:R-:W-:-:S05]  /*1f720*/  SEL R2, R14, RZ, P2 ;  /* 0x000000ff0e027207 */ /* 0x000fca0001000000 */
[----:B------:R-:W-:-:S04]  /*1f730*/  IMAD.IADD R2, R5, 0x1, R2 ;  /* 0x0000000105027824 */ /* 0x000fc800078e0202 */
[----:B------:R-:W-:-:S07]  /*1f740*/  IMAD.MOV.U32 R13, RZ, RZ, R2 ;  /* 0x000000ffff0d7224 */ /* 0x000fce00078e0002 */
[----:B------:R-:W-:Y:S05]  /*1f750*/  WARPSYNC.COLLECTIVE R15, `(.L_x_1098) ;  /* 0x000000000f087348 */ /* 0x000fea0003c00000 */
[----:B------:R0:W1:Y:S02]  /*1f760*/  SHFL.UP P6, R14, R13, R12, R11 ;  /* 0x0400000c0d0e7389 */ /* 0x00006400000c000b */
[----:B01----:R-:W-:Y:S01]  /*1f770*/  ENDCOLLECTIVE ;  /* 0x000000000000791b */ /* 0x003fe20003800000 */
.L_x_1098:
[----:B------:R-:W-:Y:S01]  /*1f780*/  IMAD.MOV.U32 R12, RZ, RZ, 0x8 ;  /* 0x00000008ff0c7424 */ /* 0x000fe200078e00ff */
[----:B------:R-:W-:-:S05]  /*1f790*/  SEL R3, R14, RZ, P3 ;  /* 0x000000ff0e037207 */ /* 0x000fca0001800000 */
[----:B------:R-:W-:-:S04]  /*1f7a0*/  IMAD.IADD R3, R2, 0x1, R3 ;  /* 0x0000000102037824 */ /* 0x000fc800078e0203 */
[----:B------:R-:W-:-:S07]  /*1f7b0*/  IMAD.MOV.U32 R13, RZ, RZ, R3 ;  /* 0x000000ffff0d7224 */ /* 0x000fce00078e0003 */
[----:B------:R-:W-:Y:S05]  /*1f7c0*/  WARPSYNC.COLLECTIVE R15, `(.L_x_1099) ;  /* 0x000000000f087348 */ /* 0x000fea0003c00000 */
[----:B------:R0:W1:Y:S02]  /*1f7d0*/  SHFL.UP P6, R14, R13, R12, R11 ;  /* 0x0400000c0d0e7389 */ /* 0x00006400000c000b */
[----:B01----:R-:W-:Y:S01]  /*1f7e0*/  ENDCOLLECTIVE ;  /* 0x000000000000791b */ /* 0x003fe20003800000 */
.L_x_1099:
[----:B------:R-:W-:Y:S01]  /*1f7f0*/  IMAD.MOV.U32 R12, RZ, RZ, 0x10 ;  /* 0x00000010ff0c7424 */ /* 0x000fe200078e00ff */
[----:B------:R-:W-:-:S05]  /*1f800*/  SEL R14, R14, RZ, P4 ;  /* 0x000000ff0e0e7207 */ /* 0x000fca0002000000 */
[----:B------:R-:W-:-:S04]  /*1f810*/  IMAD.IADD R5, R3, 0x1, R14 ;  /* 0x0000000103057824 */ /* 0x000fc800078e020e */
[----:B------:R-:W-:-:S07]  /*1f820*/  IMAD.MOV.U32 R13, RZ, RZ, R5 ;  /* 0x000000ffff0d7224 */ /* 0x000fce00078e0005 */
[----:B------:R-:W-:Y:S05]  /*1f830*/  WARPSYNC.COLLECTIVE R15, `(.L_x_1100) ;  /* 0x000000000f087348 */ /* 0x000fea0003c00000 */
[----:B------:R0:W1:Y:S02]  /*1f840*/  SHFL.UP P6, R14, R13, R12, R11 ;  /* 0x0400000c0d0e7389 */ /* 0x00006400000c000b */
[----:B01----:R-:W-:Y:S01]  /*1f850*/  ENDCOLLECTIVE ;  /* 0x000000000000791b */ /* 0x003fe20003800000 */
.L_x_1100:
        /* <DEDUP_REMOVED lines=8> */
.L_x_1101:
[----:B------:R-:W-:Y:S05]  /*1f8e0*/  BRA `(.L_x_1102) ;  /* 0xffffffa400dc7947 */ /* 0x000fea000383ffff */
.L_x_902:
[----:B------:R-:W-:Y:S01]  /*1f8f0*/  BSSY B0, `(.L_x_1103) ;  /* 0x0000007000007945 */ /* 0x000fe20003800000 */
[----:B------:R-:W-:Y:S02]  /*1f900*/  IMAD.MOV.U32 R12, RZ, RZ, 0x1 ;  /* 0x00000001ff0c7424 */ /* 0x000fe400078e00ff */
[----:B------:R-:W-:Y:S02]  /*1f910*/  IMAD.MOV.U32 R11, RZ, RZ, RZ ;  /* 0x000000ffff0b7224 */ /* 0x000fe400078e00ff */
[----:B------:R-:W-:-:S07]  /*1f920*/  IMAD.MOV.U32 R15, RZ, RZ, -0x1 ;  /* 0xffffffffff0f7424 */ /* 0x000fce00078e00ff */
[----:B------:R-:W-:Y:S05]  /*1f930*/  WARPSYNC.COLLECTIVE R15, `(.L_x_1104) ;  /* 0x000000000f087348 */ /* 0x000fea0003c00000 */
[----:B------:R0:W1:Y:S02]  /*1f940*/  SHFL.UP P6, R14, R13, R12, R11 ;  /* 0x0400000c0d0e7389 */ /* 0x00006400000c000b */
[----:B01----:R-:W-:Y:S01]  /*1f950*/  ENDCOLLECTIVE ;  /* 0x000000000000791b */ /* 0x003fe20003800000 */
.L_x_1104:
[----:B------:R-:W-:Y:S05]  /*1f960*/  BSYNC B0 ;  /* 0x0000000000007941 */ /* 0x000fea0003800000 */
.L_x_1103:
        /* <DEDUP_REMOVED lines=8> */
.L_x_1105:
[----:B------:R-:W-:Y:S01]  /*1f9f0*/  IMAD.MOV.U32 R12, RZ, RZ, 0x4 ;  /* 0x00000004ff0c7424 */ /* 0x000fe200078e00ff */
[----:B------:R-:W-:-:S05]  /*1fa00*/  SEL R2, R14, RZ, P2 ;  /* 0x000000ff0e027207 */ /* 0x000fca0001000000 */
[----:B------:R-:W-:-:S04]  /*1fa10*/  IMAD.IADD R2, R13, 0x1, R2 ;  /* 0x000000010d027824 */ /* 0x000fc800078e0202 */
[----:B------:R-:W-:-:S07]  /*1fa20*/  IMAD.MOV.U32 R13, RZ, RZ, R2 ;  /* 0x000000ffff0d7224 */ /* 0x000fce00078e0002 */
[----:B------:R-:W-:Y:S05]  /*1fa30*/  WARPSYNC.COLLECTIVE R15, `(.L_x_1106) ;  /* 0x000000000f087348 */ /* 0x000fea0003c00000 */
[----:B------:R0:W1:Y:S02]  /*1fa40*/  SHFL.UP P6, R14, R13, R12, R11 ;  /* 0x0400000c0d0e7389 */ /* 0x00006400000c000b */
[----:B01----:R-:W-:Y:S01]  /*1fa50*/  ENDCOLLECTIVE ;  /* 0x000000000000791b */ /* 0x003fe20003800000 */
.L_x_1106:
[----:B------:R-:W-:Y:S01]  /*1fa60*/  IMAD.MOV.U32 R12, RZ, RZ, 0x8 ;  /* 0x00000008ff0c7424 */ /* 0x000fe200078e00ff */
[----:B------:R-:W-:-:S05]  /*1fa70*/  SEL R3, R14, RZ, P3 ;  /* 0x000000ff0e037207 */ /* 0x000fca0001800000 */
[----:B------:R-:W-:-:S04]  /*1fa80*/  IMAD.IADD R3, R2, 0x1, R3 ;  /* 0x0000000102037824 */ /* 0x000fc800078e0203 */
[----:B------:R-:W-:-:S07]  /*1fa90*/  IMAD.MOV.U32 R13, RZ, RZ, R3 ;  /* 0x000000ffff0d7224 */ /* 0x000fce00078e0003 */
[----:B------:R-:W-:Y:S05]  /*1faa0*/  WARPSYNC.COLLECTIVE R15, `(.L_x_1107) ;  /* 0x000000000f087348 */ /* 0x000fea0003c00000 */
[----:B------:R0:W1:Y:S02]  /*1fab0*/  SHFL.UP P6, R14, R13, R12, R11 ;  /* 0x0400000c0d0e7389 */ /* 0x00006400000c000b */
[----:B01----:R-:W-:Y:S01]  /*1fac0*/  ENDCOLLECTIVE ;  /* 0x000000000000791b */ /* 0x003fe20003800000 */
.L_x_1107:
[----:B------:R-:W-:Y:S01]  /*1fad0*/  IMAD.MOV.U32 R12, RZ, RZ, 0x10 ;  /* 0x00000010ff0c7424 */ /* 0x000fe200078e00ff */
[----:B------:R-:W-:-:S05]  /*1fae0*/  SEL R14, R14, RZ, P4 ;  /* 0x000000ff0e0e7207 */ /* 0x000fca0002000000 */
[----:B------:R-:W-:-:S04]  /*1faf0*/  IMAD.IADD R5, R3, 0x1, R14 ;  /* 0x0000000103057824 */ /* 0x000fc800078e020e */
[----:B------:R-:W-:-:S07]  /*1fb00*/  IMAD.MOV.U32 R13, RZ, RZ, R5 ;  /* 0x000000ffff0d7224 */ /* 0x000fce00078e0005 */
[----:B------:R-:W-:Y:S05]  /*1fb10*/  WARPSYNC.COLLECTIVE R15, `(.L_x_1108) ;  /* 0x000000000f087348 */ /* 0x000fea0003c00000 */
[----:B------:R0:W1:Y:S02]  /*1fb20*/  SHFL.UP P6, R14, R13, R12, R11 ;  /* 0x0400000c0d0e7389 */ /* 0x00006400000c000b */
[----:B01----:R-:W-:Y:S01]  /*1fb30*/  ENDCOLLECTIVE ;  /* 0x000000000000791b */ /* 0x003fe20003800000 */
.L_x_1108:
        /* <DEDUP_REMOVED lines=8> */
.L_x_1109:
[----:B------:R-:W-:Y:S05]  /*1fbc0*/  BRA `(.L_x_1110) ;  /* 0xffffffa400c87947 */ /* 0x000fea000383ffff */
.L_x_904:
[----:B------:R-:W-:Y:S01]  /*1fbd0*/  BSSY B0, `(.L_x_1111) ;  /* 0x0000006000007945 */ /* 0x000fe20003800000 */
[----:B------:R-:W-:Y:S01]  /*1fbe0*/  PLOP3.LUT P6, PT, P6, PT, PT, 0x8, 0x0 ;  /* 0x000000000000781c */ /* 0x000fe200037ce170 */
[----:B------:R-:W-:-:S12]  /*1fbf0*/  IMAD.MOV.U32 R15, RZ, RZ, -0x1 ;  /* 0xffffffffff0f7424 */ /* 0x000fd800078e00ff */
[----:B0-----:R-:W-:Y:S05]  /*1fc00*/  WARPSYNC.COLLECTIVE R15, `(.L_x_1112) ;  /* 0x000000000f087348 */ /* 0x001fea0003c00000 */
[----:B------:R-:W-:Y:S01]  /*1fc10*/  VOTE.ANY R14, PT, P6 ;  /* 0x00000000000e7806 */ /* 0x000fe200030e0100 */
[----:B0-----:R-:W-:Y:S06]  /*1fc20*/  ENDCOLLECTIVE ;  /* 0x000000000000791b */ /* 0x001fec0003800000 */
.L_x_1112:
[----:B------:R-:W-:Y:S05]  /*1fc30*/  BSYNC B0 ;  /* 0x0000000000007941 */ /* 0x000fea0003800000 */
.L_x_1111:
        /* <DEDUP_REMOVED lines=9> */
.L_x_1113:
[----:B------:R-:W-:Y:S02]  /*1fcd0*/  IMAD.MOV.U32 R13, RZ, RZ, R4 ;  /* 0x000000ffff0d7224 */ /* 0x000fe400078e0004 */
[----:B------:R-:W-:-:S07]  /*1fce0*/  IMAD.MOV.U32 R7, RZ, RZ, R14 ;  /* 0x000000ffff077224 */ /* 0x000fce00078e000e */
[----:B------:R-:W-:Y:S05]  /*1fcf0*/  WARPSYNC.COLLECTIVE R15, `(.L_x_1114) ;  /* 0x000000000f087348 */ /* 0x000fea0003c00000 */
[----:B------:R0:W1:Y:S02]  /*1fd00*/  SHFL.IDX P6, R14, R13, R12, R11 ;  /* 0x0000000c0d0e7389 */ /* 0x00006400000c000b */
[----:B01----:R-:W-:Y:S01]  /*1fd10*/  ENDCOLLECTIVE ;  /* 0x000000000000791b */ /* 0x003fe20003800000 */
.L_x_1114:
[----:B------:R-:W-:Y:S01]  /*1fd20*/  IMAD.MOV.U32 R4, RZ, RZ, R14 ;  /* 0x000000ffff047224 */ /* 0x000fe200078e000e */
[----:B------:R-:W-:Y:S06]  /*1fd30*/  BRA `(.L_x_1115) ;  /* 0xffffffa400a87947 */ /* 0x000fec000383ffff */
.L_x_906:
[----:B------:R-:W-:Y:S01]  /*1fd40*/  BSSY B0, `(.L_x_1116) ;  /* 0x0000007000007945 */ /* 0x000fe20003800000 */
[----:B------:R-:W-:Y:S02]  /*1fd50*/  IMAD.MOV.U32 R13, RZ, RZ, R3 ;  /* 0x000000ffff0d7224 */ /* 0x000fe400078e0003 */
[----:B------:R-:W-:Y:S02]  /*1fd60*/  IMAD.MOV.U32 R11, RZ, RZ, 0x1f ;  /* 0x0000001fff0b7424 */ /* 0x000fe400078e00ff */
[----:B------:R-:W-:-:S07]  /*1fd70*/  IMAD.MOV.U32 R15, RZ, RZ, -0x1 ;  /* 0xffffffffff0f7424 */ /* 0x000fce00078e00ff */
[----:B0123--:R-:W-:Y:S05]  /*1fd80*/  WARPSYNC.COLLECTIVE R15, `(.L_x_1117) ;  /* 0x000000000f087348 */ /* 0x00ffea0003c00000 */
[----:B------:R4:W0:Y:S02]  /*1fd90*/  SHFL.IDX P6, R14, R13, R12, R11 ;  /* 0x0000000c0d0e7389 */ /* 0x00082400000c000b */
[----:B01234-:R-:W-:Y:S01]  /*1fda0*/  ENDCOLLECTIVE ;  /* 0x000000000000791b */ /* 0x01ffe20003800000 */
.L_x_1117:
[----:B------:R-:W-:Y:S05]  /*1fdb0*/  BSYNC B0 ;  /* 0x0000000000007941 */ /* 0x000fea0003800000 */
.L_x_1116:
[----:B------:R-:W-:Y:S01]  /*1fdc0*/  IMAD.MOV.U32 R16, RZ, RZ, R14 ;  /* 0x000000ffff107224 */ /* 0x000fe200078e000e */
[----:B------:R-:W-:Y:S06]  /*1fdd0*/  BRA `(.L_x_905) ;  /* 0xffffffa400987947 */ /* 0x000fec000383ffff */
.L_x_910:
[----:B0-----:R0:W1:Y:S02]  /*1fde0*/  SYNCS.PHASECHK.TRANS64.TRYWAIT P0, [R5+URZ+0x22820], R0 ;  /* 0x02282000050075a7 */ /* 0x001064000800017f */
[----:B-1----:R-:W-:Y:S05]  /*1fdf0*/  @!P0 NANOSLEEP.SYNCS 0x989680 ;  /* 0x009896800000895d */ /* 0x002fea0003900000 */
[----:B------:R-:W1:Y:S02]  /*1fe00*/  @!P0 SYNCS.PHASECHK.TRANS64 P0, [R5+URZ+0x22820], R0 ;  /* 0x02282000050085a7 */ /* 0x000e64000800007f */
[----:B-1----:R-:W-:Y:S05]  /*1fe10*/  @!P0 BRA `(.L_x_910) ;  /* 0xfffffffc00f08947 */ /* 0x002fea000383ffff */
[----:B------:R-:W-:Y:S05]  /*1fe20*/  BRA `(.L_x_1118) ;  /* 0xffffffa800f07947 */ /* 0x000fea000383ffff */
.L_x_911:
[----:B------:R-:W1:Y:S01]  /*1fe30*/  S2R R2, SR_TID.X ;  /* 0x0000000000027919 */ /* 0x000e620000002100 */
[----:B------:R-:W-:Y:S01]  /*1fe40*/  BSSY B0, `(.L_x_1119) ;  /* 0x000000a000007945 */ /* 0x000fe20003800000 */
[----:B------:R-:W-:Y:S02]  /*1fe50*/  IMAD.MOV.U32 R12, RZ, RZ, RZ ;  /* 0x000000ffff0c7224 */ /* 0x000fe400078e00ff */
[----:B------:R-:W-:Y:S02]  /*1fe60*/  IMAD.MOV.U32 R11, RZ, RZ, 0x1f ;  /* 0x0000001fff0b7424 */ /* 0x000fe400078e00ff */
[----:B------:R-:W-:Y:S01]  /*1fe70*/  IMAD.MOV.U32 R15, RZ, RZ, -0x1 ;  /* 0xffffffffff0f7424 */ /* 0x000fe200078e00ff */
[----:B-1----:R-:W-:-:S04]  /*1fe80*/  SHF.R.U32.HI R2, RZ, 0x5, R2 ;  /* 0x00000005ff027819 */ /* 0x002fc80000011602 */
[----:B------:R-:W-:-:S05]  /*1fe90*/  LOP3.LUT R2, R2, 0x3, RZ, 0xc0, !PT ;  /* 0x0000000302027812 */ /* 0x000fca00078ec0ff */
[----:B------:R-:W-:-:S07]  /*1fea0*/  IMAD.MOV.U32 R13, RZ, RZ, R2 ;  /* 0x000000ffff0d7224 */ /* 0x000fce00078e0002 */
[----:B0--34-:R-:W-:Y:S05]  /*1feb0*/  WARPSYNC.COLLECTIVE R15, `(.L_x_1120) ;  /* 0x000000000f087348 */ /* 0x019fea0003c00000 */
[----:B------:R1:W2:Y:S02]  /*1fec0*/  SHFL.IDX P6, R14, R13, R12, R11 ;  /* 0x0000000c0d0e7389 */ /* 0x0002a400000c000b */
[----:B01234-:R-:W-:Y:S01]  /*1fed0*/  ENDCOLLECTIVE ;  /* 0x000000000000791b */ /* 0x01ffe20003800000 */
.L_x_1120:
[----:B------:R-:W-:Y:S05]  /*1fee0*/  BSYNC B0 ;  /* 0x0000000000007941 */ /* 0x000fea0003800000 */
.L_x_1119:
[----:B------:R-:W-:Y:S05]  /*1fef0*/  BRA `(.L_x_1121) ;  /* 0xffffffa800d87947 */ /* 0x000fea000383ffff */
.L_x_912:
[----:B------:R-:W-:Y:S01]  /*1ff00*/  BSSY B0, `(.L_x_1122) ;  /* 0x0000006000007945 */ /* 0x000fe20003800000 */
[----:B------:R-:W-:-:S07]  /*1ff10*/  IMAD.MOV.U32 R15, RZ, RZ, -0x1 ;  /* 0xffffffffff0f7424 */ /* 0x000fce00078e00ff */
[----:B0--34-:R-:W-:Y:S05]  /*1ff20*/  WARPSYNC.COLLECTIVE R15, `(.L_x_1123) ;  /* 0x000000000f0c7348 */ /* 0x019fea0003c00000 */
[----:B------:R-:W-:Y:S02]  /*1ff30*/  ELECT P6, UR62, PT ;  /* 0x00000000003e782f */ /* 0x000fe400038c0000 */
[----:B------:R-:W-:Y:S01]  /*1ff40*/  MOV R14, UR62 ;  /* 0x0000003e000e7c02 */ /* 0x000fe20008000f00 */
[----:B0--34-:R-:W-:Y:S10]  /*1ff50*/  ENDCOLLECTIVE ;  /* 0x000000000000791b */ /* 0x019ff40003800000 */
.L_x_1123:
[----:B------:R-:W-:Y:S05]  /*1ff60*/  BSYNC B0 ;  /* 0x0000000000007941 */ /* 0x000fea0003800000 */
.L_x_1122:
[----:B------:R-:W-:Y:S05]  /*1ff70*/  BRA `(.L_x_1124) ;  /* 0xffffffa800cc7947 */ /* 0x000fea000383ffff */
.L_x_914:
[----:B0-----:R0:W1:Y:S02]  /*1ff80*/  SYNCS.PHASECHK.TRANS64.TRYWAIT P1, [R3+URZ+0x22840], R2 ;  /* 0x02284002030075a7 */ /* 0x001064000802017f */
[----:B-1----:R-:W-:Y:S05]  /*1ff90*/  @!P1 NANOSLEEP.SYNCS 0x989680 ;  /* 0x009896800000995d */ /* 0x002fea0003900000 */
[----:B------:R-:W1:Y:S02]  /*1ffa0*/  @!P1 SYNCS.PHASECHK.TRANS64 P1, [R3+URZ+0x22840], R2 ;  /* 0x02284002030095a7 */ /* 0x000e64000802007f */
[----:B-1----:R-:W-:Y:S05]  /*1ffb0*/  @!P1 BRA `(.L_x_914) ;  /* 0xfffffffc00f09947 */ /* 0x002fea000383ffff */
[----:B------:R-:W-:Y:S05]  /*1ffc0*/  BRA `(.L_x_1125) ;  /* 0xffffffa800e87947 */ /* 0x000fea000383ffff */
.L_x_916:
[----:B-1----:R1:W2:Y:S02]  /*1ffd0*/  SYNCS.PHASECHK.TRANS64.TRYWAIT P1, [R5+URZ+0x22840], R0 ;  /* 0x02284000050075a7 */ /* 0x0022a4000802017f */
[----:B--2---:R-:W-:Y:S05]  /*1ffe0*/  @!P1 NANOSLEEP.SYNCS 0x989680 ;  /* 0x009896800000995d */ /* 0x004fea0003900000 */
[----:B------:R-:W2:Y:S02]  /*1fff0*/  @!P1 SYNCS.PHASECHK.TRANS64 P1, [R5+URZ+0x22840], R0 ;  /* 0x02284000050095a7 */ /* 0x000ea4000802007f */
[----:B--2---:R-:W-:Y:S05]  /*20000*/  @!P1 BRA `(.L_x_916) ;  /* 0xfffffffc00f09947 */ /* 0x004fea000383ffff */
[----:B------:R-:W-:Y:S05]  /*20010*/  BRA `(.L_x_1126) ;  /* 0xffffffa800f47947 */ /* 0x000fea000383ffff */
.L_x_918:
[----:B--2---:R2:W0:Y:S02]  /*20020*/  SYNCS.PHASECHK.TRANS64.TRYWAIT P1, [R3+URZ+0x22860], R2 ;  /* 0x02286002030075a7 */ /* 0x004424000802017f */
[----:B0-----:R-:W-:Y:S05]  /*20030*/  @!P1 NANOSLEEP.SYNCS 0x989680 ;  /* 0x009896800000995d */ /* 0x001fea0003900000 */
[----:B------:R-:W0:Y:S02]  /*20040*/  @!P1 SYNCS.PHASECHK.TRANS64 P1, [R3+URZ+0x22860], R2 ;  /* 0x02286002030095a7 */ /* 0x000e24000802007f */
[----:B0-----:R-:W-:Y:S05]  /*20050*/  @!P1 BRA `(.L_x_918) ;  /* 0xfffffffc00f09947 */ /* 0x001fea000383ffff */
[----:B------:R-:W-:Y:S05]  /*20060*/  BRA `(.L_x_1127) ;  /* 0xffffffa800f07947 */ /* 0x000fea000383ffff */
.L_x_1128:
        /* <DEDUP_REMOVED lines=9> */
.L_x_6559:


//--------------------- .text._ZN7cutlass13device_kernelIN5flash11enable_sm90INS1_16FlashAttnFwdSm90INS1_25CollectiveMainloopFwdSm90ILi2EN4cute5tupleIJNS5_1CILi1EEES8_S8_EEENS6_IJNS7_ILi128EEENS7_ILi96EEENS7_ILi64EEEEEELi256ENS_10bfloat16_tEfNS_4arch4Sm90ELb0ELb0ELb1ELb1ELb1ELb0ELb1ELb1ELb0ELb1ELb1ELb0EEENS1_21CollectiveEpilogueFwdINS6_IJSA_NS7_ILi256EEESB_EEES9_SE_SG_Li256ELb1ELb1ELb1ELb0EEENS1_36VarlenDynamicPersistentTileSchedulerILi128ELi96ELi256ELi128ELb1ELb1ELb1ELb0ELb1ELb1EEEEEEEEEvNT_6ParamsE --------------------------
	.section	.text._ZN7cutlass13device_kernelIN5flash11enable_sm90INS1_16FlashAttnFwdSm90INS1_25CollectiveMainloopFwdSm90ILi2EN4cute5tupleIJNS5_1CILi1EEES8_S8_EEENS6_IJNS7_ILi128EEENS7_ILi96EEENS7_ILi64EEEEEELi256ENS_10bfloat16_tEfNS_4arch4Sm90ELb0ELb0ELb1ELb1ELb1ELb0ELb1ELb1ELb0ELb1ELb1ELb0EEENS1_21CollectiveEpilogueFwdINS6_IJSA_NS7_ILi256EEESB_EEES9_SE_SG_Li256ELb1ELb1ELb1ELb0EEENS1_36VarlenDynamicPersistentTileSchedulerILi128ELi96ELi256ELi128ELb1ELb1ELb1ELb0ELb1ELb1EEEEEEEEEvNT_6ParamsE,"ax",@progbits
	.align	128
.text._ZN7cutlass13device_kernelIN5flash11enable_sm90INS1_16FlashAttnFwdSm90INS1_25CollectiveMainloopFwdSm90ILi2EN4cute5tupleIJNS5_1CILi1EEES8_S8_EEENS6_IJNS7_ILi128EEENS7_ILi96EEENS7_ILi64EEEEEELi256ENS_10bfloat16_tEfNS_4arch4Sm90ELb0ELb0ELb1ELb1ELb1ELb0ELb1ELb1ELb0ELb1ELb1ELb0EEENS1_21CollectiveEpilogueFwdINS6_IJSA_NS7_ILi256EEESB_EEES9_SE_SG_Li256ELb1ELb1ELb1ELb0EEENS1_36VarlenDynamicPersistentTileSchedulerILi128ELi96ELi256ELi128ELb1ELb1ELb1ELb0ELb1ELb1EEEEEEEEEvNT_6ParamsE:
        .type           _ZN7cutlass13device_kernelIN5flash11enable_sm90INS1_16FlashAttnFwdSm90INS1_25CollectiveMainloopFwdSm90ILi2EN4cute5tupleIJNS5_1CILi1EEES8_S8_EEENS6_IJNS7_ILi128EEENS7_ILi96EEENS7_ILi64EEEEEELi256ENS_10bfloat16_tEfNS_4arch4Sm90ELb0ELb0ELb1ELb1ELb1ELb0ELb1ELb1ELb0ELb1ELb1ELb0EEENS1_21CollectiveEpilogueFwdINS6_IJSA_NS7_ILi256EEESB_EEES9_SE_SG_Li256ELb1ELb1ELb1ELb0EEENS1_36VarlenDynamicPersistentTileSchedulerILi128ELi96ELi256ELi128ELb1ELb1ELb1ELb0ELb1ELb1EEEEEEEEEvNT_6ParamsE,@function
        .size           _ZN7cutlass13device_kernelIN5flash11enable_sm90INS1_16FlashAttnFwdSm90INS1_25CollectiveMainloopFwdSm90ILi2EN4cute5tupleIJNS5_1CILi1EEES8_S8_EEENS6_IJNS7_ILi128EEENS7_ILi96EEENS7_ILi64EEEEEELi256ENS_10bfloat16_tEfNS_4arch4Sm90ELb0ELb0ELb1ELb1ELb1ELb0ELb1ELb1ELb0ELb1ELb1ELb0EEENS1_21CollectiveEpilogueFwdINS6_IJSA_NS7_ILi256EEESB_EEES9_SE_SG_Li256ELb1ELb1ELb1ELb0EEENS1_36VarlenDynamicPersistentTileSchedulerILi128ELi96ELi256ELi128ELb1ELb1ELb1ELb0ELb1ELb1EEEEEEEEEvNT_6ParamsE,(.L_x_6560 - _ZN7cutlass13device_kernelIN5flash11enable_sm90INS1_16FlashAttnFwdSm90INS1_25CollectiveMainloopFwdSm90ILi2EN4cute5tupleIJNS5_1CILi1EEES8_S8_EEENS6_IJNS7_ILi128EEENS7_ILi96EEENS7_ILi64EEEEEELi256ENS_10bfloat16_tEfNS_4arch4Sm90ELb0ELb0ELb1ELb1ELb1ELb0ELb1ELb1ELb0ELb1ELb1ELb0EEENS1_21CollectiveEpilogueFwdINS6_IJSA_NS7_ILi256EEESB_EEES9_SE_SG_Li256ELb1ELb1ELb1ELb0EEENS1_36VarlenDynamicPersistentTileSchedulerILi128ELi96ELi256ELi128ELb1ELb1ELb1ELb0ELb1ELb1EEEEEEEEEvNT_6ParamsE)
        .other          _ZN7cutlass13device_kernelIN5flash11enable_sm90INS1_16FlashAttnFwdSm90INS1_25CollectiveMainloopFwdSm90ILi2EN4cute5tupleIJNS5_1CILi1EEES8_S8_EEENS6_IJNS7_ILi128EEENS7_ILi96EEENS7_ILi64EEEEEELi256ENS_10bfloat16_tEfNS_4arch4Sm90ELb0ELb0ELb1ELb1ELb1ELb0ELb1ELb1ELb0ELb1ELb1ELb0EEENS1_21CollectiveEpilogueFwdINS6_IJSA_NS7_ILi256EEESB_EEES9_SE_SG_Li256ELb1ELb1ELb1ELb0EEENS1_36VarlenDynamicPersistentTileSchedulerILi128ELi96ELi256ELi128ELb1ELb1ELb1ELb0ELb1ELb1EEEEEEEEEvNT_6ParamsE,@"STO_CUDA_ENTRY STV_DEFAULT"
_ZN7cutlass13device_kernelIN5flash11enable_sm90INS1_16FlashAttnFwdSm90INS1_25CollectiveMainloopFwdSm90ILi2EN4cute5tupleIJNS5_1CILi1EEES8_S8_EEENS6_IJNS7_ILi128EEENS7_ILi96EEENS7_ILi64EEEEEELi256ENS_10bfloat16_tEfNS_4arch4Sm90ELb0ELb0ELb1ELb1ELb1ELb0ELb1ELb1ELb0ELb1ELb1ELb0EEENS1_21CollectiveEpilogueFwdINS6_IJSA_NS7_ILi256EEESB_EEES9_SE_SG_Li256ELb1ELb1ELb1ELb0EEENS1_36VarlenDynamicPersistentTileSchedulerILi128ELi96ELi256ELi128ELb1ELb1ELb1ELb0ELb1ELb1EEEEEEEEEvNT_6ParamsE:
        /* <DEDUP_REMOVED lines=47> */
.L_x_1129:
        /* <DEDUP_REMOVED lines=22> */
.L_x_1130:
        /* <DEDUP_REMOVED lines=18> */
.L_x_1131:
        /* <DEDUP_REMOVED lines=22> */
.L_x_1132:
        /* <DEDUP_REMOVED lines=23> */
.L_x_1133:
[----:B------:R-:W-:Y:S01]  /*0840*/  UISETP.NE.AND UP0, UPT, UR9, URZ, UPT ;  /* 0x0000003f0900728c */ /* 0x000fe2000bf05270 */
[----:B------:R-:W-:Y:S01]  /*0850*/  NOP ;  /* 0x0000000000007918 */ /* 0x000fe20000000000 */
[----:B0-----:R-:W-:Y:S01]  /*0860*/  UMOV UR4, 0x1 ;  /* 0x0000000100047882 */ /* 0x001fe20000000000 */
[----:B------:R-:W-:Y:S01]  /*0870*/  ULDC.64 UR36, c[0x0][0x208] ;  /* 0x0000820000247ab9 */ /* 0x000fe20000000a00 */
[----:B------:R-:W-:Y:S01]  /*0880*/  USEL UR4, UR4, 0x2, !UP0 ;  /* 0x0000000204047887 */ /* 0x000fe2000c000000 */
[----:B-1234-:R-:W-:Y:S01]  /*0890*/  BAR.SYNC.DEFER_BLOCKING 0x0 ;  /* 0x0000000000007b1d */ /* 0x01efe20000010000 */
[----:B------:R-:W-:-:S04]  /*08a0*/  PLOP3.LUT P0, PT, PT, PT, UP0, 0x80, 0x0 ;  /* 0x000000000000781c */ /* 0x000fc80003f0f008 */
[----:B------:R-:W-:-:S05]  /*08b0*/  IMAD.U32 R3, RZ, RZ, UR4 ;  /* 0x00000004ff037e24 */ /* 0x000fca000f8e00ff */
[----:B------:R0:W-:Y:S04]  /*08c0*/  STL [R1+0x38], R3 ;  /* 0x0000380301007387 */ /* 0x0001e80000100800 */
[----:B------:R-:W-:Y:S05]  /*08d0*/  @!P0 BRA `(.L_x_1134) ;  /* 0x000000b800e48947 */ /* 0x000fea0003800000 */
.L_x_1135:
[----:B------:R-:W-:-:S08]  /*08e0*/  NOP ;  /* 0x0000000000007918 */ /* 0x000fd00000000000 */
[----:B------:R-:W1:Y:S02]  /*08f0*/  USETMAXREG.TRY_ALLOC.CTAPOOL UP0, 0xe8 ;  /* 0x000000e8000079c8 */ /* 0x000e640008000600 */
[----:B-1----:R-:W-:-:S13]  /*0900*/  PLOP3.LUT P0, PT, PT, PT, UP0, 0x80, 0x0 ;  /* 0x000000000000781c */ /* 0x002fda0003f0f008 */
[----:B------:R-:W-:Y:S05]  /*0910*/  @!P0 BRA `(.L_x_1135) ;  /* 0xfffffffc00f08947 */ /* 0x000fea000383ffff */
[----:B------:R-:W-:Y:S01]  /*0920*/  SHF.R.U32.HI R2, RZ, 0x7, R0 ;  /* 0x00000007ff027819 */ /* 0x000fe20000011600 */
[----:B------:R-:W1:Y:S08]  /*0930*/  S2UR UR5, SR_CgaCtaId ;  /* 0x00000000000579c3 */ /* 0x000e700000008800 */
[----:B------:R-:W-:Y:S06]  /*0940*/  BAR.ARV 0x8, 0x180 ;  /* 0x0206000000007b1d */ /* 0x000fec0000002000 */
[----:B------:R-:W-:Y:S01]  /*0950*/  ISETP.NE.AND P0, PT, R2, 0x1, PT ;  /* 0x000000010200780c */ /* 0x000fe20003f05270 */
[----:B------:R-:W-:-:S12]  /*0960*/  UMOV UR4, 0x400 ;  /* 0x0000040000047882 */ /* 0x000fd80000000000 */
[----:B------:R-:W-:Y:S06]  /*0970*/  @!P0 BAR.ARV 0x9, 0x100 ;  /* 0x0244000000008b1d */ /* 0x000fec0000002000 */
[----:B-1----:R-:W-:Y:S02]  /*0980*/  ULEA UR4, UR5, UR4, 0x18 ;  /* 0x0000000405047291 */ /* 0x002fe4000f8ec03f */
[----:B------:R-:W-:Y:S07]  /*0990*/  BAR.SYNC.DEFER_BLOCKING 0x5, 0x180 ;  /* 0x0146000000007b1d */ /* 0x000fee0000010000 */
[----:B------:R-:W1:Y:S01]  /*09a0*/  LDS.128 R12, [UR4+0x324d0] ;  /* 0x0324d004ff0c7984 */ /* 0x000e620008000c00 */
[----:B------:R-:W-:Y:S01]  /*09b0*/  ULDC UR4, c[0x0][0xd3c] ;  /* 0x00034f0000047ab9 */ /* 0x000fe20000000800 */
[----:B------:R-:W-:Y:S06]  /*09c0*/  BAR.ARV 0x4, 0x180 ;  /* 0x0106000000007b1d */ /* 0x000fec0000002000 */
[----:B-1----:R-:W-:-:S13]  /*09d0*/  ISETP.GE.AND P0, PT, R15, UR4, PT ;  /* 0x000000040f007c0c */ /* 0x002fda000bf06270 */
[----:B------:R-:W-:Y:S05]  /*09e0*/  @P0 EXIT ;  /* 0x000000000000094d */ /* 0x000fea0003800000 */
[----:B------:R-:W2:Y:S01]  /*09f0*/  LDL R2, [R1+0x38] ;  /* 0x0000380001027983 */ /* 0x000ea20000100800 */
[----:B------:R-:W-:Y:S01]  /*0a00*/  VIADD R0, R0, 0xffffff80 ;  /* 0xffffff8000007836 */ /* 0x000fe20000000000 */
[----:B------:R-:W-:Y:S01]  /*0a10*/  R2UR UR4, R13 ;  /* 0x000000000d0472ca */ /* 0x000fe200000e0000 */
[----:B------:R-:W-:Y:S01]  /*0a20*/  UMOV UR39, URZ ;  /* 0x0000003f00277c82 */ /* 0x000fe20008000000 */
[----:B------:R-:W-:Y:S01]  /*0a30*/  R2UR UR5, R15 ;  /* 0x000000000f0572ca */ /* 0x000fe200000e0000 */
[----:B------:R-:W-:Y:S01]  /*0a40*/  UMOV UR38, URZ ;  /* 0x0000003f00267c82 */ /* 0x000fe20008000000 */
[----:B0-----:R-:W-:-:S04]  /*0a50*/  SHF.R.S32.HI R3, RZ, 0x1f, R0 ;  /* 0x0000001fff037819 */ /* 0x001fc80000011400 */
[CC--:B------:R-:W-:Y:S02]  /*0a60*/  LEA.HI R4, R3.reuse, R0.reuse, RZ, 0x4 ;  /* 0x0000000003047211 */ /* 0x0c0fe400078f20ff */
[----:B------:R-:W-:-:S04]  /*0a70*/  LEA.HI R7, R3, R0, RZ, 0x2 ;  /* 0x0000000003077211 */ /* 0x000fc800078f10ff */
[----:B------:R-:W-:Y:S02]  /*0a80*/  LOP3.LUT R11, R7, 0xfffffffc, RZ, 0xc0, !PT ;  /* 0xfffffffc070b7812 */ /* 0x000fe400078ec0ff */
[----:B------:R-:W-:-:S03]  /*0a90*/  SHF.R.S32.HI R7, RZ, 0x4, R4 ;  /* 0x00000004ff077819 */ /* 0x000fc60000011404 */
[----:B------:R-:W-:Y:S01]  /*0aa0*/  IMAD.IADD R12, R0, 0x1, -R11 ;  /* 0x00000001000c7824 */ /* 0x000fe200078e0a0b */
[----:B--2---:R-:W-:Y:S02]  /*0ab0*/  R2UR UR6, R2 ;  /* 0x00000000020672ca */ /* 0x004fe400000e0000 */
[----:B------:R-:W-:-:S04]  /*0ac0*/  LEA.HI R2, R3, R0, RZ, 0x7 ;  /* 0x0000000003027211 */ /* 0x000fc800078f38ff */
[----:B------:R-:W-:-:S05]  /*0ad0*/  LOP3.LUT R5, R2, 0xffffff80, RZ, 0xc0, !PT ;  /* 0xffffff8002057812 */ /* 0x000fca00078ec0ff */
[----:B------:R-:W-:Y:S01]  /*0ae0*/  IMAD.IADD R16, R0, 0x1, -R5 ;  /* 0x0000000100107824 */ /* 0x000fe200078e0a05 */
[----:B------:R-:W-:Y:S01]  /*0af0*/  LEA.HI R5, R3, R0, RZ, 0x5 ;  /* 0x0000000003057211 */ /* 0x000fe200078f28ff */
[----:B------:R-:W-:Y:S01]  /*0b00*/  ULOP3.LUT UR6, UR6, 0x1, URZ, 0xfc, !UPT ;  /* 0x0000000106067892 */ /* 0x000fe2000f8efc3f */
[C---:B------:R-:W-:Y:S02]  /*0b10*/  LOP3.LUT R3, R4.reuse, 0x3fffff0, RZ, 0xc0, !PT ;  /* 0x03fffff004037812 */ /* 0x040fe400078ec0ff */
[----:B------:R-:W-:Y:S01]  /*0b20*/  SHF.R.S32.HI R8, RZ, 0x1f, R16 ;  /* 0x0000001fff087819 */ /* 0x000fe20000011410 */
[----:B------:R-:W-:Y:S01]  /*0b30*/  IMAD.SHL.U32 R6, R5, 0x20, RZ ;  /* 0x0000002005067824 */ /* 0x000fe200078e00ff */
[----:B------:R-:W-:Y:S01]  /*0b40*/  LEA.HI R4, R4, R7, RZ, 0x1 ;  /* 0x0000000704047211 */ /* 0x000fe200078f08ff */
[----:B------:R-:W-:Y:S01]  /*0b50*/  IMAD.IADD R5, R0, 0x1, -R3 ;  /* 0x0000000100057824 */ /* 0x000fe200078e0a03 */
[CC--:B------:R-:W-:Y:S01]  /*0b60*/  LEA.HI R9, R8.reuse, R16.reuse, RZ, 0x2 ;  /* 0x0000001008097211 */ /* 0x0c0fe200078f10ff */
[----:B------:R-:W-:Y:S01]  /*0b70*/  STL [R1+0x20], R16 ;  /* 0x0000201001007387 */ /* 0x000fe20000100800 */
[----:B------:R-:W-:-:S02]  /*0b80*/  LEA.HI R8, R8, R16, RZ, 0x5 ;  /* 0x0000001008087211 */ /* 0x000fc400078f28ff */
[--C-:B------:R-:W-:Y:S02]  /*0b90*/  SHF.R.S32.HI R10, RZ, 0x2, R9.reuse ;  /* 0x00000002ff0a7819 */ /* 0x100fe40000011409 */
[----:B------:R-:W-:Y:S02]  /*0ba0*/  SHF.R.S32.HI R3, RZ, 0x1f, R9 ;  /* 0x0000001fff037819 */ /* 0x000fe40000011409 */
[----:B------:R-:W-:Y:S02]  /*0bb0*/  LOP3.LUT R6, R6, 0xfffffc00, RZ, 0xc0, !PT ;  /* 0xfffffc0006067812 */ /* 0x000fe400078ec0ff */
[----:B------:R-:W-:Y:S02]  /*0bc0*/  LEA.HI R0, R3, R10, RZ, 0x3 ;  /* 0x0000000a03007211 */ /* 0x000fe400078f18ff */
[----:B------:R-:W-:Y:S01]  /*0bd0*/  SHF.R.S32.HI R3, RZ, 0x7, R2 ;  /* 0x00000007ff037819 */ /* 0x000fe20000011402 */
[----:B------:R-:W-:Y:S01]  /*0be0*/  IMAD R5, R5, 0x40, R6 ;  /* 0x0000004005057824 */ /* 0x000fe200078e0206 */
[----:B------:R-:W-:Y:S01]  /*0bf0*/  LOP3.LUT R11, R0, 0xfffffff8, RZ, 0xc0, !PT ;  /* 0xfffffff8000b7812 */ /* 0x000fe200078ec0ff */
[----:B------:R-:W-:Y:S01]  /*0c00*/  IMAD.MOV.U32 R6, RZ, RZ, R14 ;  /* 0x000000ffff067224 */ /* 0x000fe200078e000e */
[----:B------:R-:W-:-:S02]  /*0c10*/  LEA.HI R2, R2, R3, RZ, 0x1 ;  /* 0x0000000302027211 */ /* 0x000fc400078f08ff */
[----:B------:R-:W-:Y:S01]  /*0c20*/  LOP3.LUT R4, R4, 0x1ffffffe, RZ, 0xc0, !PT ;  /* 0x1ffffffe04047812 */ /* 0x000fe200078ec0ff */
[----:B------:R-:W-:Y:S01]  /*0c30*/  IMAD.IADD R11, R10, 0x1, -R11 ;  /* 0x000000010a0b7824 */ /* 0x000fe200078e0a0b */
[----:B------:R-:W-:Y:S02]  /*0c40*/  LOP3.LUT R2, R2, 0x3fffffe, RZ, 0xc0, !PT ;  /* 0x03fffffe02027812 */ /* 0x000fe400078ec0ff */
[----:B------:R-:W-:Y:S01]  /*0c50*/  SHF.R.S32.HI R8, RZ, 0x5, R8 ;  /* 0x00000005ff087819 */ /* 0x000fe20000011408 */
[----:B------:R-:W-:Y:S01]  /*0c60*/  IMAD.IADD R4, R7, 0x1, -R4 ;  /* 0x0000000107047824 */ /* 0x000fe200078e0a04 */
[----:B------:R-:W-:Y:S01]  /*0c70*/  LEA.HI R0, R12, R12, RZ, 0x1 ;  /* 0x0000000c0c007211 */ /* 0x000fe200078f08ff */
[----:B------:R-:W-:Y:S01]  /*0c80*/  IMAD.IADD R2, R3, 0x1, -R2 ;  /* 0x0000000103027824 */ /* 0x000fe200078e0a02 */
[----:B------:R-:W-:Y:S01]  /*0c90*/  LOP3.LUT R9, R9, 0x7ffffffc, RZ, 0xc0, !PT ;  /* 0x7ffffffc09097812 */ /* 0x000fe200078ec0ff */
[----:B------:R-:W-:Y:S01]  /*0ca0*/  IMAD R11, R8, 0x10, R11 ;  /* 0x00000010080b7824 */ /* 0x000fe200078e020b */
[----:B------:R-:W-:Y:S01]  /*0cb0*/  LOP3.LUT R3, R0, 0x1ffffffe, RZ, 0xc0, !PT ;  /* 0x1ffffffe00037812 */ /* 0x000fe200078ec0ff */
[----:B------:R-:W-:-:S02]  /*0cc0*/  IMAD R4, R4, 0x8, R5 ;  /* 0x0000000804047824 */ /* 0x000fc400078e0205 */
[----:B------:R-:W-:Y:S02]  /*0cd0*/  IMAD R0, R2, 0x40, R11 ;  /* 0x0000004002007824 */ /* 0x000fe400078e020b */
[----:B------:R-:W-:Y:S01]  /*0ce0*/  IMAD.IADD R3, R12, 0x1, -R3 ;  /* 0x000000010c037824 */ /* 0x000fe200078e0a03 */
[----:B------:R-:W-:Y:S01]  /*0cf0*/  STL [R1+0x30], R4 ;  /* 0x0000300401007387 */ /* 0x000fe20000100800 */
[----:B------:R-:W-:Y:S01]  /*0d00*/  IMAD.U32 R2, RZ, RZ, UR6 ;  /* 0x00000006ff027e24 */ /* 0x000fe2000f8e00ff */
[----:B------:R-:W-:Y:S01]  /*0d10*/  UMOV UR6, URZ ;  /* 0x0000003f00067c82 */ /* 0x000fe20008000000 */
[----:B------:R-:W-:Y:S01]  /*0d20*/  IMAD.IADD R9, R16, 0x1, -R9 ;  /* 0x0000000110097824 */ /* 0x000fe200078e0a09 */
[----:B------:R0:W-:Y:S03]  /*0d30*/  STL [R1+0x28], R0 ;  /* 0x0000280001007387 */ /* 0x0001e60000100800 */
[----:B------:R-:W-:Y:S01]  /*0d40*/  IMAD.SHL.U32 R23, R9, 0x2, RZ ;  /* 0x0000000209177824 */ /* 0x000fe200078e00ff */
[----:B------:R1:W-:Y:S03]  /*0d50*/  STL [R1+0x34], R2 ;  /* 0x0000340201007387 */ /* 0x0003e60000100800 */
[----:B------:R-:W-:-:S02]  /*0d60*/  VIADD R10, R23, 0x8 ;  /* 0x00000008170a7836 */ /* 0x000fc40000000000 */
[----:B------:R-:W-:Y:S02]  /*0d70*/  VIADD R8, R23, 0x10 ;  /* 0x0000001017087836 */ /* 0x000fe40000000000 */
        /* <DEDUP_REMOVED lines=8> */
[C---:B-1----:R-:W-:Y:S01]  /*0e00*/  VIADD R2, R23.reuse, 0x30 ;  /* 0x0000003017027836 */ /* 0x042fe20000000000 */
[----:B------:R-:W-:Y:S01]  /*0e10*/  SHF.R.S32.HI R8, RZ, 0x1f, R5 ;  /* 0x0000001fff087819 */ /* 0x000fe20000011405 */
[C---:B------:R-:W-:Y:S01]  /*0e20*/  VIADD R229, R23.reuse, 0x38 ;  /* 0x0000003817e57836 */ /* 0x040fe20000000000 */
[----:B------:R-:W-:Y:S01]  /*0e30*/  SHF.R.S32.HI R7, RZ, 0x1f, R4 ;  /* 0x0000001fff077819 */ /* 0x000fe20000011404 */
[C---:B------:R-:W-:Y:S01]  /*0e40*/  VIADD R228, R23.reuse, 0x40 ;  /* 0x0000004017e47836 */ /* 0x040fe20000000000 */
[----:B------:R-:W-:Y:S01]  /*0e50*/  SHF.R.S32.HI R5, RZ, 0x1f, R2 ;  /* 0x0000001fff057819 */ /* 0x000fe20000011402 */
[C---:B------:R-:W-:Y:S01]  /*0e60*/  VIADD R227, R23.reuse, 0x48 ;  /* 0x0000004817e37836 */ /* 0x040fe20000000000 */
[----:B------:R-:W-:Y:S01]  /*0e70*/  SHF.R.S32.HI R4, RZ, 0x1f, R229 ;  /* 0x0000001fff047819 */ /* 0x000fe200000114e5 */
[----:B0-----:R-:W-:Y:S01]  /*0e80*/  IMAD.U32 R0, RZ, RZ, UR6 ;  /* 0x00000006ff007e24 */ /* 0x001fe2000f8e00ff */
        /* <DEDUP_REMOVED lines=38> */
.L_x_1186:
[----:B------:R-:W-:Y:S01]  /*10f0*/  ULDC.64 UR6, c[0x0][0xd88] ;  /* 0x0003620000067ab9 */ /* 0x000fe20000000a00 */
[----:B01----:R-:W0:Y:S01]  /*1100*/  LDC.64 R4, c[0x0][0x418] ;  /* 0x00010600ff047b82 */ /* 0x003e220000000a00 */
[----:B------:R-:W-:-:S06]  /*1110*/  UIMAD.WIDE UR6, UR5, 0x4, UR6 ;  /* 0x00000004050678a5 */ /* 0x000fcc000f8e0206 */
[----:B------:R-:W-:Y:S01]  /*1120*/  IMAD.U32 R200, RZ, RZ, UR6 ;  /* 0x00000006ffc87e24 */ /* 0x000fe2000f8e00ff */
[----:B------:R-:W1:Y:S01]  /*1130*/  LDC R0, c[0x0][0x424] ;  /* 0x00010900ff007b82 */ /* 0x000e620000000800 */
[----:B------:R-:W-:Y:S01]  /*1140*/  IMAD.U32 R201, RZ, RZ, UR7 ;  /* 0x00000007ffc97e24 */ /* 0x000fe2000f8e00ff */
[----:B------:R-:W-:-:S04]  /*1150*/  ULDC.64 UR6, c[0x0][0xb20] ;  /* 0x0002c80000067ab9 */ /* 0x000fc80000000a00 */
[----:B--2---:R-:W2:Y:S01]  /*1160*/  LDG.E R200, desc[UR36][R200.64] ;  /* 0x00000024c8c87981 */ /* 0x004ea2000c1e1900 */
[----:B------:R-:W-:Y:S01]  /*1170*/  ISETP.NE.U32.AND P0, PT, RZ, UR6, PT ;  /* 0x00000006ff007c0c */ /* 0x000fe2000bf05070 */
[----:B---34-:R-:W3:Y:S01]  /*1180*/  LDC R9, c[0x0][0x2f0] ;  /* 0x0000bc00ff097b82 */ /* 0x018ee20000000800 */
[----:B------:R-:W-:Y:S02]  /*1190*/  IMAD.MOV.U32 R7, RZ, RZ, RZ ;  /* 0x000000ffff077224 */ /* 0x000fe400078e00ff */
[----:B------:R-:W-:Y:S02]  /*11a0*/  ISETP.NE.AND.EX P0, PT, RZ, UR7, PT, P0 ;  /* 0x00000007ff007c0c */ /* 0x000fe4000bf05300 */
[----:B--2---:R-:W-:-:S11]  /*11b0*/  SHF.R.S32.HI R8, RZ, 0x1f, R200 ;  /* 0x0000001fff087819 */ /* 0x004fd600000114c8 */
[C---:B------:R-:W-:Y:S01]  /*11c0*/  @P0 LEA R2, P1, R200.reuse, UR6, 0x2 ;  /* 0x00000006c8020c11 */ /* 0x040fe2000f8210ff */
[----:B------:R2:W-:Y:S03]  /*11d0*/  STL [R1+0x14], R8 ;  /* 0x0000140801007387 */ /* 0x0005e60000100800 */
[----:B------:R-:W-:Y:S01]  /*11e0*/  @P0 LEA.HI.X R3, R200, UR7, R8, 0x2, P1 ;  /* 0x00000007c8030c11 */ /* 0x000fe200088f1408 */
[----:B------:R-:W-:Y:S02]  /*11f0*/  ULDC.64 UR6, c[0x0][0xb18] ;  /* 0x0002c60000067ab9 */ /* 0x000fe40000000a00 */
[----:B------:R-:W-:Y:S02]  /*1200*/  ISETP.NE.U32.AND P1, PT, RZ, UR6, PT ;  /* 0x00000006ff007c0c */ /* 0x000fe4000bf25070 */
[----:B------:R2:W5:Y:S01]  /*1210*/  @P0 LDG.E R7, desc[UR36][R2.64] ;  /* 0x0000002402070981 */ /* 0x000562000c1e1900 */
[----:B0-----:R-:W-:-:S02]  /*1220*/  ISETP.NE.U32.AND P0, PT, R4, RZ, PT ;  /* 0x000000ff0400720c */ /* 0x001fc40003f05070 */
[----:B------:R-:W-:Y:S02]  /*1230*/  ISETP.NE.AND.EX P1, PT, RZ, UR7, PT, P1 ;  /* 0x00000007ff007c0c */ /* 0x000fe4000bf25310 */
[----:B------:R-:W-:-:S04]  /*1240*/  ISETP.NE.AND.EX P0, PT, R5, RZ, PT, P0 ;  /* 0x000000ff0500720c */ /* 0x000fc80003f05300 */
[----:B-1----:R-:W-:-:S05]  /*1250*/  SEL R0, R0, 0x1, P0 ;  /* 0x0000000100007807 */ /* 0x002fca0000000000 */
[----:B---3--:R-:W-:Y:S02]  /*1260*/  IMAD R152, R0, R9, RZ ;  /* 0x0000000900987224 */ /* 0x008fe400078e02ff */
[----:B------:R-:W-:-:S04]  /*1270*/  @P1 LEA R4, P0, R200, UR6, 0x2 ;  /* 0x00000006c8041c11 */ /* 0x000fc8000f8010ff */
[----:B------:R-:W-:-:S05]  /*1280*/  @P1 LEA.HI.X R5, R200, UR7, R8, 0x2, P0 ;  /* 0x00000007c8051c11 */ /* 0x000fca00080f1408 */
[----:B------:R2:W5:Y:S01]  /*1290*/  @P1 LDG.E R152, desc[UR36][R4.64] ;  /* 0x0000002404981981 */ /* 0x000562000c1e1900 */
[----:B------:R-:W-:-:S05]  /*12a0*/  IMAD.U32 R0, RZ, RZ, UR4 ;  /* 0x00000004ff007e24 */ /* 0x000fca000f8e00ff */
[----:B------:R2:W-:Y:S01]  /*12b0*/  STL [R1+0x18], R0 ;  /* 0x0000180001007387 */ /* 0x0005e20000100800 */
[----:B------:R-:W-:Y:S05]  /*12c0*/  @P1 BRA `(.L_x_1136) ;  /* 0x0000000000241947 */ /* 0x000fea0003800000 */
[----:B------:R-:W-:Y:S02]  /*12d0*/  ULDC.64 UR4, c[0x0][0xb00] ;  /* 0x0002c00000047ab9 */ /* 0x000fe40000000a00 */
[----:B------:R-:W-:-:S04]  /*12e0*/  ISETP.NE.U32.AND P0, PT, RZ, UR4, PT ;  /* 0x00000004ff007c0c */ /* 0x000fc8000bf05070 */
[----:B------:R-:W-:-:S13]  /*12f0*/  ISETP.NE.AND.EX P0, PT, RZ, UR5, PT, P0 ;  /* 0x00000005ff007c0c */ /* 0x000fda000bf05300 */
[----:B------:R-:W-:Y:S05]  /*1300*/  @!P0 BRA `(.L_x_1136) ;  /* 0x0000000000148947 */ /* 0x000fea0003800000 */
[----:B--2---:R-:W0:Y:S02]  /*1310*/  LDC.64 R2, c[0x0][0xb00] ;  /* 0x0002c000ff027b82 */ /* 0x004e240000000a00 */
[----:B0-----:R-:W-:-:S05]  /*1320*/  IMAD.WIDE R2, R200, 0x4, R2 ;  /* 0x00000004c8027825 */ /* 0x001fca00078e0202 */
[----:B-----5:R-:W2:Y:S04]  /*1330*/  LDG.E R152, desc[UR36][R2.64] ;  /* 0x0000002402987981 */ /* 0x020ea8000c1e1900 */
[----:B------:R-:W2:Y:S02]  /*1340*/  LDG.E R5, desc[UR36][R2.64+0x4] ;  /* 0x0000042402057981 */ /* 0x000ea4000c1e1900 */
[----:B--2---:R-:W-:-:S07]  /*1350*/  IMAD.IADD R152, R5, 0x1, -R152 ;  /* 0x0000000105987824 */ /* 0x004fce00078e0a98 */
.L_x_1136:
[----:B-----5:R-:W-:Y:S01]  /*1360*/  IMAD.IADD R152, R152, 0x1, -R7 ;  /* 0x0000000198987824 */ /* 0x020fe200078e0a07 */
[----:B--2---:R-:W-:-:S03]  /*1370*/  LOP3.LUT R2, R6, 0xff000000, RZ, 0xc0, !PT ;  /* 0xff00000006027812 */ /* 0x004fc600078ec0ff */
[C---:B------:R-:W-:Y:S01]  /*1380*/  VIADD R0, R152.reuse, 0x5f ;  /* 0x0000005f98007836 */ /* 0x040fe20000000000 */
[----:B------:R-:W-:Y:S02]  /*1390*/  SHF.R.U32.HI R3, RZ, 0x8, R2 ;  /* 0x00000008ff037819 */ /* 0x000fe40000011602 */
[----:B------:R-:W-:Y:S01]  /*13a0*/  ISETP.GE.AND P0, PT, R152, 0x1, PT ;  /* 0x000000019800780c */ /* 0x000fe20003f06270 */
[----:B------:R-:W-:Y:S01]  /*13b0*/  IMAD.HI R4, R0, 0x2aaaaaab, RZ ;  /* 0x2aaaaaab00047827 */ /* 0x000fe200078e02ff */
[----:B------:R-:W-:-:S04]  /*13c0*/  LOP3.LUT R0, R6, 0xff0000, RZ, 0xc0, !PT ;  /* 0x00ff000006007812 */ /* 0x000fc800078ec0ff */
[----:B------:R-:W-:Y:S01]  /*13d0*/  LEA.HI R0, R0, R3, RZ, 0x10 ;  /* 0x0000000300007211 */ /* 0x000fe200078f80ff */
[----:B------:R-:W-:Y:S01]  /*13e0*/  IMAD.MOV.U32 R3, RZ, RZ, RZ ;  /* 0x000000ffff037224 */ /* 0x000fe200078e00ff */
[----:B------:R-:W-:Y:S02]  /*13f0*/  SHF.R.U32.HI R5, RZ, 0x1f, R4 ;  /* 0x0000001fff057819 */ /* 0x000fe40000011604 */
[----:B------:R-:W-:Y:S02]  /*1400*/  LOP3.LUT R11, R0, 0xff, RZ, 0xc0, !PT ;  /* 0x000000ff000b7812 */ /* 0x000fe400078ec0ff */
[----:B------:R-:W-:Y:S02]  /*1410*/  LEA.HI.SX32 R164, R4, R5, 0x1c ;  /* 0x0000000504a47211 */ /* 0x000fe400078fe2ff */
[----:B------:R-:W-:Y:S01]  /*1420*/  SHF.R.U32.HI R202, RZ, 0x10, R0 ;  /* 0x00000010ffca7819 */ /* 0x000fe20000011600 */
[----:B------:R0:W-:Y:S01]  /*1430*/  STL [R1+0x10], R11 ;  /* 0x0000100b01007387 */ /* 0x0001e20000100800 */
[----:B------:R-:W-:Y:S05]  /*1440*/  @!P0 BRA `(.L_x_1137) ;  /* 0x0000000000748947 */ /* 0x000fea0003800000 */
[----:B------:R-:W1:Y:S01]  /*1450*/  LDC R3, c[0x0][0xae8] ;  /* 0x0002ba00ff037b82 */ /* 0x000e620000000800 */
[----:B------:R-:W-:-:S04]  /*1460*/  ISETP.NE.AND P0, PT, R202, RZ, PT ;  /* 0x000000ffca00720c */ /* 0x000fc80003f05270 */
[----:B-1----:R-:W-:-:S04]  /*1470*/  SEL R9, R202, R3, P0 ;  /* 0x00000003ca097207 */ /* 0x002fc80000000000 */
[-C--:B------:R-:W-:Y:S02]  /*1480*/  IABS R5, R9.reuse ;  /* 0x0000000900057213 */ /* 0x080fe40000000000 */
[----:B------:R-:W-:Y:S02]  /*1490*/  IADD3 R0, R164, -0x1, R9 ;  /* 0xffffffffa4007810 */ /* 0x000fe40007ffe009 */
[----:B------:R-:W1:Y:S01]  /*14a0*/  I2F.RP R4, R5 ;  /* 0x0000000500047306 */ /* 0x000e620000209400 */
[----:B------:R-:W-:-:S05]  /*14b0*/  IABS R10, R9 ;  /* 0x00000009000a7213 */ /* 0x000fca0000000000 */
[----:B------:R-:W-:Y:S02]  /*14c0*/  IMAD.MOV R10, RZ, RZ, -R10 ;  /* 0x000000ffff0a7224 */ /* 0x000fe400078e0a0a */
[----:B-1----:R-:W1:Y:S02]  /*14d0*/  MUFU.RCP R4, R4 ;  /* 0x0000000400047308 */ /* 0x002e640000001000 */
[----:B-1----:R-:W-:Y:S01]  /*14e0*/  VIADD R2, R4, 0xffffffe ;  /* 0x0ffffffe04027836 */ /* 0x002fe20000000000 */
[----:B------:R-:W-:Y:S02]  /*14f0*/  IABS R4, R0 ;  /* 0x0000000000047213 */ /* 0x000fe40000000000 */
[----:B------:R-:W-:-:S03]  /*1500*/  LOP3.LUT R0, R0, R9, RZ, 0x3c, !PT ;  /* 0x0000000900007212 */ /* 0x000fc600078e3cff */
[----:B------:R1:W2:Y:S01]  /*1510*/  F2I.FTZ.U32.TRUNC.NTZ R3, R2 ;  /* 0x0000000200037305 */ /* 0x0002a2000021f000 */
[----:B------:R-:W-:Y:S01]  /*1520*/  ISETP.GE.AND P2, PT, R0, RZ, PT ;  /* 0x000000ff0000720c */ /* 0x000fe20003f46270 */
[----:B-1----:R-:W-:Y:S02]  /*1530*/  IMAD.MOV.U32 R2, RZ, RZ, RZ ;  /* 0x000000ffff027224 */ /* 0x002fe400078e00ff */
[----:B--2---:R-:W-:-:S04]  /*1540*/  IMAD.MOV R8, RZ, RZ, -R3 ;  /* 0x000000ffff087224 */ /* 0x004fc800078e0a03 */
[----:B------:R-:W-:-:S04]  /*1550*/  IMAD R7, R8, R5, RZ ;  /* 0x0000000508077224 */ /* 0x000fc800078e02ff */
[----:B------:R-:W-:-:S04]  /*1560*/  IMAD.HI.U32 R3, R3, R7, R2 ;  /* 0x0000000703037227 */ /* 0x000fc800078e0002 */
[----:B------:R-:W-:Y:S02]  /*1570*/  IMAD.MOV.U32 R2, RZ, RZ, R10 ;  /* 0x000000ffff027224 */ /* 0x000fe400078e000a */
        /* <DEDUP_REMOVED lines=10> */
.L_x_1137:
[-C--:B------:R-:W-:Y:S01]  /*1620*/  IMAD R22, R11, R3.reuse, RZ ;  /* 0x000000030b167224 */ /* 0x080fe200078e02ff */
[----:B------:R-:W-:Y:S01]  /*1630*/  LOP3.LUT R201, R6, 0xffff, RZ, 0xc0, !PT ;  /* 0x0000ffff06c97812 */ /* 0x000fe200078ec0ff */
[----:B------:R-:W-:Y:S01]  /*1640*/  IMAD.MOV.U32 R0, RZ, RZ, RZ ;  /* 0x000000ffff007224 */ /* 0x000fe200078e00ff */
[----:B------:R-:W-:Y:S02]  /*1650*/  PLOP3.LUT P0, PT, PT, PT, PT, 0x80, 0x0 ;  /* 0x000000000000781c */ /* 0x000fe40003f0f070 */
[----:B------:R-:W-:Y:S02]  /*1660*/  CS2R R150, SRZ ;  /* 0x0000000000967805 */ /* 0x000fe4000001ff00 */
[----:B------:R-:W-:Y:S01]  /*1670*/  VIADDMNMX R164, R22, R3, R164, PT ;  /* 0x0000000316a47246 */ /* 0x000fe200038001a4 */
[----:B------:R-:W-:Y:S01]  /*1680*/  IMAD.MOV.U32 R3, RZ, RZ, RZ ;  /* 0x000000ffff037224 */ /* 0x000fe200078e00ff */
[----:B------:R-:W-:Y:S02]  /*1690*/  CS2R R148, SRZ ;  /* 0x0000000000947805 */ /* 0x000fe4000001ff00 */
[----:B------:R-:W-:-:S02]  /*16a0*/  CS2R R146, SRZ ;  /* 0x0000000000927805 */ /* 0x000fc4000001ff00 */
[----:B------:R-:W-:Y:S02]  /*16b0*/  ISETP.GT.AND P1, PT, R164, R22, PT ;  /* 0x00000016a400720c */ /* 0x000fe40003f24270 */
        /* <DEDUP_REMOVED lines=62> */
[----:B------:R-:W1:Y:S01]  /*1aa0*/  S2R R0, SR_TID.X ;  /* 0x0000000000007919 */ /* 0x000e620000002100 */
[----:B------:R-:W2:Y:S01]  /*1ab0*/  S2UR UR6, SR_CgaCtaId ;  /* 0x00000000000679c3 */ /* 0x000ea20000008800 */
[----:B------:R-:W-:Y:S02]  /*1ac0*/  UMOV UR5, 0x400 ;  /* 0x0000040000057882 */ /* 0x000fe40000000000 */
[----:B--2---:R-:W-:-:S04]  /*1ad0*/  ULEA UR5, UR6, UR5, 0x18 ;  /* 0x0000000506057291 */ /* 0x004fc8000f8ec03f */
[----:B------:R-:W-:Y:S01]  /*1ae0*/  UIADD3 UR5, UR5, 0x18400, URZ ;  /* 0x0001840005057890 */ /* 0x000fe2000fffe03f */
[----:B-1----:R-:W-:-:S03]  /*1af0*/  VIADD R0, R0, 0xffffff80 ;  /* 0xffffff8000007836 */ /* 0x002fc60000000000 */
[----:B------:R-:W-:Y:S02]  /*1b00*/  ULOP3.LUT UP0, URZ, UR5, 0x1bf, URZ, 0xc0, !UPT ;  /* 0x000001bf053f7892 */ /* 0x000fe4000f80c03f */
[----:B------:R-:W-:-:S04]  /*1b10*/  SHF.R.S32.HI R3, RZ, 0x1f, R0 ;  /* 0x0000001fff037819 */ /* 0x000fc80000011400 */
[----:B------:R-:W-:Y:S02]  /*1b20*/  PLOP3.LUT P0, PT, PT, PT, UP0, 0x80, 0x0 ;  /* 0x000000000000781c */ /* 0x000fe40003f0f008 */
[----:B------:R-:W-:-:S04]  /*1b30*/  LEA.HI R3, R3, R0, RZ, 0x7 ;  /* 0x0000000003037211 */ /* 0x000fc800078f38ff */
[----:B------:R-:W-:-:S06]  /*1b40*/  SHF.R.S32.HI R3, RZ, 0x7, R3 ;  /* 0x00000007ff037819 */ /* 0x000fcc0000011403 */
[----:B------:R-:W1:Y:S02]  /*1b50*/  SHFL.IDX PT, R3, R3, RZ, 0x1f ;  /* 0x00001fff03037589 */ /* 0x000e6400000e0000 */
[----:B-1----:R-:W-:-:S13]  /*1b60*/  R2UR UR40, R3 ;  /* 0x00000000032872ca */ /* 0x002fda00000e0000 */
        /* <DEDUP_REMOVED lines=11> */
[----:B------:R1:W2:Y:S01]  /*1c20*/  LDC.64 R2, c[0x4][R0] ;  /* 0x0100000000027b82 */ /* 0x0002a20000000a00 */
[----:B------:R-:W-:Y:S01]  /*1c30*/  IMAD.U32 R5, RZ, RZ, UR5 ;  /* 0x00000005ff057e24 */ /* 0x000fe2000f8e00ff */
[----:B------:R-:W-:Y:S01]  /*1c40*/  ULDC.64 UR4, c[0x4][0xa0] ;  /* 0x0100280000047ab9 */ /* 0x000fe20000000a00 */
[----:B------:R-:W-:Y:S02]  /*1c50*/  IMAD.U32 R10, RZ, RZ, UR6 ;  /* 0x00000006ff0a7e24 */ /* 0x000fe4000f8e00ff */
[----:B------:R-:W-:Y:S02]  /*1c60*/  IMAD.U32 R6, RZ, RZ, UR4 ;  /* 0x00000004ff067e24 */ /* 0x000fe4000f8e00ff */
[----:B------:R-:W-:-:S02]  /*1c70*/  IMAD.U32 R7, RZ, RZ, UR5 ;  /* 0x00000005ff077e24 */ /* 0x000fc4000f8e00ff */
[----:B0-----:R-:W-:Y:S02]  /*1c80*/  IMAD.U32 R11, RZ, RZ, UR7 ;  /* 0x00000007ff0b7e24 */ /* 0x001fe4000f8e00ff */
[----:B------:R-:W-:Y:S02]  /*1c90*/  IMAD.MOV.U32 R8, RZ, RZ, 0x70 ;  /* 0x00000070ff087424 */ /* 0x000fe400078e00ff */
[----:B------:R-:W-:Y:S02]  /*1ca0*/  IMAD.MOV.U32 R12, RZ, RZ, 0x1 ;  /* 0x00000001ff0c7424 */ /* 0x000fe400078e00ff */
[----:B-1----:R-:W-:-:S07]  /*1cb0*/  IMAD.MOV.U32 R13, RZ, RZ, RZ ;  /* 0x000000ffff0d7224 */ /* 0x002fce00078e00ff */
[----:B------:R-:W-:-:S07]  /*1cc0*/  LEPC R20, `(.L_x_1139) ;  /* 0x000000001014794e */ /* 0x000fce0000000000 */
[----:B--2---:R-:W-:Y:S05]  /*1cd0*/  CALL.ABS.NOINC R2 ;  /* 0x0000000002007343 */ /* 0x004fea0003c00000 */
.L_x_1139:
[----:B------:R-:W2:Y:S01]  /*1ce0*/  LDL R2, [R1+0x1c] ;  /* 0x00001c0001027983 */ /* 0x000ea20000100800 */
[----:B------:R-:W-:Y:S01]  /*1cf0*/  MOV R0, 0x400 ;  /* 0x0000040000007802 */ /* 0x000fe20000000f00 */
[----:B------:R-:W1:Y:S01]  /*1d00*/  S2R R3, SR_CgaCtaId ;  /* 0x0000000000037919 */ /* 0x000e620000008800 */
[----:B------:R-:W3:Y:S02]  /*1d10*/  S2R R16, SR_TID.X ;  /* 0x0000000000107919 */ /* 0x000ee40000002100 */
[----:B-1----:R-:W-:Y:S02]  /*1d20*/  LEA R3, R3, R0, 0x18 ;  /* 0x0000000003037211 */ /* 0x002fe400078ec0ff */
[----:B---3--:R-:W-:-:S05]  /*1d30*/  SHF.R.U32.HI R16, RZ, 0x7, R16 ;  /* 0x00000007ff107819 */ /* 0x008fca0000011610 */
[----:B------:R-:W-:Y:S01]  /*1d40*/  VIADD R72, R16, 0x8 ;  /* 0x0000000810487836 */ /* 0x000fe20000000000 */
[----:B--2---:R-:W-:-:S13]  /*1d50*/  R2UR UR5, R2 ;  /* 0x00000000020572ca */ /* 0x004fda00000e0000 */
[----:B------:R-:W-:-:S04]  /*1d60*/  ULEA.HI UR4, UR5, UR5, URZ, 0x1 ;  /* 0x0000000505047291 */ /* 0x000fc8000f8f083f */
[----:B------:R-:W-:-:S04]  /*1d70*/  ULOP3.LUT UR4, UR4, 0xfffffffe, URZ, 0xc0, !UPT ;  /* 0xfffffffe04047892 */ /* 0x000fc8000f8ec03f */
[----:B------:R-:W-:-:S06]  /*1d80*/  UIADD3 UR4, UR5, -UR4, URZ ;  /* 0x8000000405047290 */ /* 0x000fcc000fffe03f */
[----:B------:R-:W-:-:S05]  /*1d90*/  IMAD.U32 R2, RZ, RZ, UR4 ;  /* 0x00000004ff027e24 */ /* 0x000fca000f8e00ff */
[----:B------:R-:W-:-:S04]  /*1da0*/  SHF.L.U32 R0, R2, 0x1f, RZ ;  /* 0x0000001f02007819 */ /* 0x000fc800000006ff */
[----:B------:R-:W1:Y:S02]  /*1db0*/  SYNCS.PHASECHK.TRANS64.TRYWAIT P0, [R3+URZ+0x32400], R0 ;  /* 0x03240000030075a7 */ /* 0x000e64000800017f */
[----:B-1----:R-:W-:Y:S05]  /*1dc0*/  @!P0 BRA `(.L_x_1140) ;  /* 0x0000010800dc8947 */ /* 0x002fea0003800000 */
.L_x_1275:
[----:B------:R-:W2:Y:S01]  /*1dd0*/  LDL R2, [R1+0x34] ;  /* 0x0000340001027983 */ /* 0x000ea20000100800 */
[----:B------:R-:W-:Y:S05]  /*1de0*/  WARPSYNC.ALL ;  /* 0x0000000000007948 */ /* 0x000fea0003800000 */
[----:B------:R3:W-:Y:S01]  /*1df0*/  BAR.SYNC.DEFER_BLOCKING R72, 0x100 ;  /* 0x000400480000751d */ /* 0x0007e20000010000 */
[----:B--2---:R-:W-:-:S13]  /*1e00*/  R2UR UR4, R2 ;  /* 0x00000000020472ca */ /* 0x004fda00000e0000 */
[----:B------:R-:W-:-:S05]  /*1e10*/  IMAD.U32 R2, RZ, RZ, UR4 ;  /* 0x00000004ff027e24 */ /* 0x000fca000f8e00ff */
[----:B------:R-:W-:-:S13]  /*1e20*/  ISETP.NE.AND P0, PT, R2, 0x3, PT ;  /* 0x000000030200780c */ /* 0x000fda0003f05270 */
[----:B---3--:R-:W-:Y:S05]  /*1e30*/  @!P0 BRA `(.L_x_1141) ;  /* 0x0000000000048947 */ /* 0x008fea0003800000 */
[----:B------:R-:W-:Y:S01]  /*1e40*/  BPT.TRAP 0x1 ;  /* 0x000000040000795c */ /* 0x000fe20000300000 */
.L_x_1141:
[----:B------:R-:W-:Y:S01]  /*1e50*/  R2UR UR6, R3 ;  /* 0x00000000030672ca */ /* 0x000fe200000e0000 */
[----:B------:R-:W-:-:S05]  /*1e60*/  IMAD.U32 R2, RZ, RZ, UR39 ;  /* 0x00000027ff027e24 */ /* 0x000fca000f8e00ff */
[----:B------:R-:W-:-:S07]  /*1e70*/  SHF.L.U32 R2, R2, 0x1f, RZ ;  /* 0x0000001f02027819 */ /* 0x000fce00000006ff */
[----:B------:R-:W-:-:S09]  /*1e80*/  ULEA UR6, UR38, UR6, 0x3 ;  /* 0x0000000626067291 */ /* 0x000fd2000f8e183f */
[----:B------:R2:W3:Y:S01]  /*1e90*/  SYNCS.PHASECHK.TRANS64.TRYWAIT P1, [UR6+0x32430], R2 ;  /* 0x03243002ff0075a7 */ /* 0x0004e20008020146 */
[----:B------:R-:W-:Y:S05]  /*1ea0*/  @!P0 BRA `(.L_x_1142) ;  /* 0x0000000000048947 */ /* 0x000fea0003800000 */
[----:B------:R-:W-:Y:S01]  /*1eb0*/  BPT.TRAP 0x1 ;  /* 0x000000040000795c */ /* 0x000fe20000300000 */
.L_x_1142:
[----:B---3--:R-:W-:Y:S05]  /*1ec0*/  @P1 BRA `(.L_x_1143) ;  /* 0x0000000000081947 */ /* 0x008fea0003800000 */
[----:B------:R-:W3:Y:S02]  /*1ed0*/  SYNCS.PHASECHK.TRANS64.TRYWAIT P1, [UR6+0x32430], R2 ;  /* 0x03243002ff0075a7 */ /* 0x000ee40008020146 */
[----:B---3--:R-:W-:Y:S05]  /*1ee0*/  @!P1 BRA `(.L_x_1144) ;  /* 0x0000010800a89947 */ /* 0x008fea0003800000 */
.L_x_1143:
[----:B------:R-:W-:Y:S01]  /*1ef0*/  R2UR UR4, R3 ;  /* 0x00000000030472ca */ /* 0x000fe200000e0000 */
[----:B------:R-:W-:Y:S01]  /*1f00*/  ULOP3.LUT UR41, UR41, 0x10000, URZ, 0xfc, !UPT ;  /* 0x0001000029297892 */ /* 0x000fe2000f8efc3f */
[----:B------:R-:W-:Y:S01]  /*1f10*/  WARPGROUP.ARRIVE ;  /* 0x00000000000079c5 */ /* 0x000fe20000000000 */
[----:B------:R-:W-:Y:S01]  /*1f20*/  UMOV UR9, 0x40000040 ;  /* 0x4000004000097882 */ /* 0x000fe20000000000 */
[----:B------:R-:W-:Y:S01]  /*1f30*/  UMOV UR11, 0x40000040 ;  /* 0x40000040000b7882 */ /* 0x000fe20000000000 */
[----:B------:R-:W-:Y:S01]  /*1f40*/  UIADD3 UR5, UR41, 0x2, URZ ;  /* 0x0000000229057890 */ /* 0x000fe2000fffe03f */
[----:B------:R-:W-:Y:S02]  /*1f50*/  IMAD.U32 R19, RZ, RZ, UR9 ;  /* 0x00000009ff137e24 */ /* 0x000fe4000f8e00ff */
[----:B------:R-:W-:Y:S02]  /*1f60*/  UMOV UR8, UR41 ;  /* 0x0000002900087c82 */ /* 0x000fe40008000000 */
[----:B------:R-:W-:-:S03]  /*1f70*/  IMAD.U32 R18, RZ, RZ, UR8 ;  /* 0x00000008ff127e24 */ /* 0x000fc6000f8e00ff */
[----:B------:R-:W-:-:S04]  /*1f80*/  UIADD3 UR4, UR4, 0x1c400, URZ ;  /* 0x0001c40004047890 */ /* 0x000fc8000fffe03f */
[----:B------:R-:W-:-:S04]  /*1f90*/  USHF.R.U32.HI UR4, URZ, 0x4, UR4 ;  /* 0x000000043f047899 */ /* 0x000fc80008011604 */
[----:B------:R-:W-:-:S04]  /*1fa0*/  ULOP3.LUT UR4, UR4, 0x3fff, URZ, 0xc0, !UPT ;  /* 0x00003fff04047892 */ /* 0x000fc8000f8ec03f */
[----:B------:R-:W-:-:S04]  /*1fb0*/  ULOP3.LUT UR61, UR4, 0x10000, URZ, 0xfc, !UPT ;  /* 0x00010000043d7892 */ /* 0x000fc8000f8efc3f */
[----:B------:R-:W-:-:S04]  /*1fc0*/  UIMAD UR4, UR38, 0x300, UR61 ;  /* 0x00000300260478a4 */ /* 0x000fc8000f8e023d */
[----:B------:R-:W-:-:S03]  /*1fd0*/  UIADD3 UR7, UR4, 0x2, URZ ;  /* 0x0000000204077890 */ /* 0x000fc6000fffe03f */
[----:B------:R-:W-:Y:S02]  /*1fe0*/  UMOV UR10, UR4 ;  /* 0x00000004000a7c82 */ /* 0x000fe40008000000 */
[----:B------:R-:W-:Y:S01]  /*1ff0*/  HGMMA.64x96x16.F32.BF16 R24, gdesc[UR8], RZ, !UPT, gsb0 ;  /* 0x01600000081879f0 */ /* 0x000fe2000c0018ff */
[----:B------:R-:W-:Y:S01]  /*2000*/  UMOV UR8, UR5 ;  /* 0x0000000500087c82 */ /* 0x000fe20008000000 */
[----:B------:R-:W-:Y:S01]  /*2010*/  UMOV UR9, 0x40000040 ;  /* 0x4000004000097882 */ /* 0x000fe20000000000 */
[----:B------:R-:W-:Y:S01]  /*2020*/  UMOV UR10, UR7 ;  /* 0x00000007000a7c82 */ /* 0x000fe20008000000 */
[----:B------:R-:W-:Y:S01]  /*2030*/  UMOV UR11, 0x40000040 ;  /* 0x40000040000b7882 */ /* 0x000fe20000000000 */
[----:B------:R-:W-:Y:S01]  /*2040*/  UIADD3 UR5, UR41, 0x4, URZ ;  /* 0x0000000429057890 */ /* 0x000fe2000fffe03f */
[----:B------:R-:W-:Y:S01]  /*2050*/  IMAD.U32 R16, RZ, RZ, UR8 ;  /* 0x00000008ff107e24 */ /* 0x000fe2000f8e00ff */
[----:B------:R-:W-:Y:S01]  /*2060*/  UIADD3 UR7, UR4, 0x4, URZ ;  /* 0x0000000404077890 */ /* 0x000fe2000fffe03f */
[----:B------:R-:W-:Y:S01]  /*2070*/  IMAD.U32 R17, RZ, RZ, UR9 ;  /* 0x00000009ff117e24 */ /* 0x000fe2000f8e00ff */
[----:B------:R-:W-:Y:S01]  /*2080*/  UIADD3 UR4, UR4, 0x6, URZ ;  /* 0x0000000604047890 */ /* 0x000fe2000fffe03f */
[----:B------:R-:W-:-:S02]  /*2090*/  WARPGROUP.DEPBAR.LE gsb0, 0x0 ;  /* 0x00008000000079c5 */ /* 0x000fc40000010000 */
[----:B------:R-:W-:-:S06]  /*20a0*/  WARPGROUP.ARRIVE ;  /* 0x00000000000079c5 */ /* 0x000fcc0000000000 */
[----:B------:R-:W-:Y:S01]  /*20b0*/  HGMMA.64x96x16.F32.BF16 R24, gdesc[UR8], R24, gsb0 ;  /* 0x01600000081879f0 */ /* 0x000fe20008001818 */
[----:B------:R-:W-:Y:S01]  /*20c0*/  UMOV UR8, UR5 ;  /* 0x0000000500087c82 */ /* 0x000fe20008000000 */
[----:B------:R-:W-:Y:S01]  /*20d0*/  UMOV UR9, 0x40000040 ;  /* 0x4000004000097882 */ /* 0x000fe20000000000 */
[----:B------:R-:W-:Y:S01]  /*20e0*/  UMOV UR10, UR7 ;  /* 0x00000007000a7c82 */ /* 0x000fe20008000000 */
[----:B------:R-:W-:Y:S01]  /*20f0*/  UMOV UR11, 0x40000040 ;  /* 0x40000040000b7882 */ /* 0x000fe20000000000 */
[----:B------:R-:W-:Y:S01]  /*2100*/  UIADD3 UR5, UR41, 0x6, URZ ;  /* 0x0000000629057890 */ /* 0x000fe2000fffe03f */
[----:B------:R-:W-:Y:S02]  /*2110*/  IMAD.U32 R14, RZ, RZ, UR8 ;  /* 0x00000008ff0e7e24 */ /* 0x000fe4000f8e00ff */
[----:B------:R-:W-:Y:S01]  /*2120*/  IMAD.U32 R15, RZ, RZ, UR9 ;  /* 0x00000009ff0f7e24 */ /* 0x000fe2000f8e00ff */
[----:B------:R-:W-:Y:S02]  /*2130*/  WARPGROUP.DEPBAR.LE gsb0, 0x0 ;  /* 0x00008000000079c5 */ /* 0x000fe40000010000 */
[----:B------:R-:W-:-:S06]  /*2140*/  WARPGROUP.ARRIVE ;  /* 0x00000000000079c5 */ /* 0x000fcc0000000000 */
[----:B------:R-:W-:Y:S01]  /*2150*/  HGMMA.64x96x16.F32.BF16 R24, gdesc[UR8], R24, gsb0 ;  /* 0x01600000081879f0 */ /* 0x000fe20008001818 */
[----:B------:R-:W-:Y:S01]  /*2160*/  UMOV UR8, UR5 ;  /* 0x0000000500087c82 */ /* 0x000fe20008000000 */
[----:B------:R-:W-:Y:S01]  /*2170*/  UMOV UR9, 0x40000040 ;  /* 0x4000004000097882 */ /* 0x000fe20000000000 */
[----:B------:R-:W-:Y:S01]  /*2180*/  UMOV UR10, UR4 ;  /* 0x00000004000a7c82 */ /* 0x000fe20008000000 */
[----:B------:R-:W-:Y:S01]  /*2190*/  UMOV UR11, 0x40000040 ;  /* 0x40000040000b7882 */ /* 0x000fe20000000000 */
[----:B------:R-:W-:Y:S02]  /*21a0*/  IMAD.U32 R12, RZ, RZ, UR8 ;  /* 0x00000008ff0c7e24 */ /* 0x000fe4000f8e00ff */
[----:B------:R-:W-:Y:S01]  /*21b0*/  IMAD.U32 R13, RZ, RZ, UR9 ;  /* 0x00000009ff0d7e24 */ /* 0x000fe2000f8e00ff */
[----:B------:R-:W-:Y:S02]  /*21c0*/  WARPGROUP.DEPBAR.LE gsb0, 0x0 ;  /* 0x00008000000079c5 */ /* 0x000fe40000010000 */
[----:B------:R-:W-:-:S06]  /*21d0*/  WARPGROUP.ARRIVE ;  /* 0x00000000000079c5 */ /* 0x000fcc0000000000 */
[----:B------:R-:W-:Y:S03]  /*21e0*/  HGMMA.64x96x16.F32.BF16 R24, gdesc[UR8], R24, gsb0 ;  /* 0x01600000081879f0 */ /* 0x000fe60008001818 */
[----:B------:R-:W-:Y:S02]  /*21f0*/  WARPGROUP.DEPBAR.LE gsb0, 0x0 ;  /* 0x00008000000079c5 */ /* 0x000fe40000010000 */
[----:B------:R-:W4:Y:S02]  /*2200*/  SYNCS.PHASECHK.TRANS64.TRYWAIT P1, [R3+URZ+0x32410], R0 ;  /* 0x03241000030075a7 */ /* 0x000f24000802017f */
[----:B----4-:R-:W-:Y:S05]  /*2210*/  @!P1 BRA `(.L_x_1145) ;  /* 0x0000010400f49947 */ /* 0x010fea0003800000 */
.L_x_1276:
[----:B------:R-:W-:Y:S05]  /*2220*/  @!P0 BRA `(.L_x_1146) ;  /* 0x0000000000048947 */ /* 0x000fea0003800000 */
[----:B------:R-:W-:Y:S01]  /*2230*/  BPT.TRAP 0x1 ;  /* 0x000000040000795c */ /* 0x000fe20000300000 */
.L_x_1146:
[----:B------:R0:W0:Y:S01]  /*2240*/  SYNCS.PHASECHK.TRANS64.TRYWAIT P1, [UR6+0x32450], R2 ;  /* 0x03245002ff0075a7 */ /* 0x0000220008020146 */
[----:B------:R-:W-:Y:S05]  /*2250*/  @!P0 BRA `(.L_x_1147) ;  /* 0x0000000000048947 */ /* 0x000fea0003800000 */
[----:B------:R-:W-:Y:S01]  /*2260*/  BPT.TRAP 0x1 ;  /* 0x000000040000795c */ /* 0x000fe20000300000 */
.L_x_1147:
[----:B0-----:R-:W-:Y:S05]  /*2270*/  @P1 BRA `(.L_x_1148) ;  /* 0x0000000000081947 */ /* 0x001fea0003800000 */
[----:B------:R-:W0:Y:S02]  /*2280*/  SYNCS.PHASECHK.TRANS64.TRYWAIT P1, [UR6+0x32450], R2 ;  /* 0x03245002ff0075a7 */ /* 0x000e240008020146 */
[----:B0-----:R-:W-:Y:S05]  /*2290*/  @!P1 BRA `(.L_x_1149) ;  /* 0x0000010400e89947 */ /* 0x001fea0003800000 */
.L_x_1148:
[----:B------:R-:W-:Y:S01]  /*22a0*/  R2UR UR5, R3 ;  /* 0x00000000030572ca */ /* 0x000fe200000e0000 */
[----:B------:R-:W-:Y:S01]  /*22b0*/  WARPGROUP.ARRIVE ;  /* 0x00000000000079c5 */ /* 0x000fe20000000000 */
[----:B------:R-:W-:Y:S01]  /*22c0*/  UMOV UR11, 0x40000040 ;  /* 0x40000040000b7882 */ /* 0x000fe20000000000 */
[----:B------:R-:W-:Y:S01]  /*22d0*/  UMOV UR9, 0x40000040 ;  /* 0x4000004000097882 */ /* 0x000fe20000000000 */
[----:B------:R-:W-:Y:S01]  /*22e0*/  UMOV UR13, 0x40000040 ;  /* 0x40000040000d7882 */ /* 0x000fe20000000000 */
[----:B------:R-:W-:Y:S01]  /*22f0*/  IMAD.U32 R11, RZ, RZ, UR9 ;  /* 0x00000009ff0b7e24 */ /* 0x000fe2000f8e00ff */
[----:B------:R-:W-:Y:S01]  /*2300*/  UMOV UR15, 0x40000040 ;  /* 0x40000040000f7882 */ /* 0x000fe20000000000 */
[----:B------:R-:W-:Y:S01]  /*2310*/  IMAD.U32 R9, RZ, RZ, UR13 ;  /* 0x0000000dff097e24 */ /* 0x000fe2000f8e00ff */
[----:B------:R-:W-:Y:S01]  /*2320*/  UMOV UR57, 0x40000040 ;  /* 0x4000004000397882 */ /* 0x000fe20000000000 */
[----:B------:R-:W-:Y:S01]  /*2330*/  UMOV UR59, 0x40000040 ;  /* 0x40000040003b7882 */ /* 0x000fe20000000000 */
[----:B------:R-:W-:Y:S01]  /*2340*/  UMOV UR17, 0x40000040 ;  /* 0x4000004000117882 */ /* 0x000fe20000000000 */
[----:B------:R-:W-:Y:S01]  /*2350*/  UMOV UR19, 0x40000040 ;  /* 0x4000004000137882 */ /* 0x000fe20000000000 */
[----:B------:R-:W-:Y:S01]  /*2360*/  UMOV UR21, 0x40000040 ;  /* 0x4000004000157882 */ /* 0x000fe20000000000 */
[----:B------:R-:W-:Y:S01]  /*2370*/  UIADD3 UR4, UR5, 0x400, URZ ;  /* 0x0000040005047890 */ /* 0x000fe2000fffe03f */
[----:B-1--4-:R-:W1:Y:S01]  /*2380*/  S2R R0, SR_TID.X ;  /* 0x0000000000007919 */ /* 0x012e620000002100 */
[----:B------:R-:W-:-:S02]  /*2390*/  ULEA UR40, UR40, UR5, 0xd ;  /* 0x0000000528287291 */ /* 0x000fc4000f8e683f */
[----:B------:R-:W-:Y:S02]  /*23a0*/  USHF.R.U32.HI UR4, URZ, 0x4, UR4 ;  /* 0x000000043f047899 */ /* 0x000fe40008011604 */
[----:B------:R-:W-:Y:S02]  /*23b0*/  UIADD3 UR40, UR40, 0x22400, URZ ;  /* 0x0002240028287890 */ /* 0x000fe4000fffe03f */
[----:B------:R-:W-:Y:S02]  /*23c0*/  ULOP3.LUT UR7, UR4, 0x3fff, URZ, 0xc0, !UPT ;  /* 0x00003fff04077892 */ /* 0x000fe4000f8ec03f */
[----:B------:R-:W-:Y:S02]  /*23d0*/  USHF.R.U32.HI UR40, URZ, 0x4, UR40 ;  /* 0x000000043f287899 */ /* 0x000fe40008011628 */
[----:B------:R-:W-:Y:S02]  /*23e0*/  ULOP3.LUT UR60, UR7, 0x10000, URZ, 0xfc, !UPT ;  /* 0x00010000073c7892 */ /* 0x000fe4000f8efc3f */
[----:B------:R-:W-:-:S02]  /*23f0*/  ULOP3.LUT UR4, UR40, 0x3fff, URZ, 0xc0, !UPT ;  /* 0x00003fff28047892 */ /* 0x000fc4000f8ec03f */
[----:B------:R-:W-:Y:S02]  /*2400*/  UIMAD UR5, UR38, 0xc00, UR60 ;  /* 0x00000c00260578a4 */ /* 0x000fe4000f8e023c */
[----:B------:R-:W-:Y:S02]  /*2410*/  ULOP3.LUT UR4, UR4, 0x10000, URZ, 0xfc, !UPT ;  /* 0x0001000004047892 */ /* 0x000fe4000f8efc3f */
[----:B------:R-:W-:Y:S02]  /*2420*/  UIADD3 UR58, UR5, 0x302, URZ ;  /* 0x00000302053a7890 */ /* 0x000fe4000fffe03f */
[----:B------:R-:W-:Y:S01]  /*2430*/  UIADD3 UR56, UR4, 0x402, URZ ;  /* 0x0000040204387890 */ /* 0x000fe2000fffe03f */
[----:B------:R-:W-:Y:S02]  /*2440*/  UMOV UR10, UR5 ;  /* 0x00000005000a7c82 */ /* 0x000fe40008000000 */
[----:B------:R-:W-:Y:S01]  /*2450*/  UMOV UR8, UR4 ;  /* 0x0000000400087c82 */ /* 0x000fe20008000000 */
[----:B------:R-:W-:Y:S01]  /*2460*/  UIADD3 UR16, UR4, 0x800, URZ ;  /* 0x0000080004107890 */ /* 0x000fe2000fffe03f */
[----:B------:R-:W-:Y:S01]  /*2470*/  HGMMA.64x96x16.F32.BF16 R24, gdesc[UR8], R24, gsb0 ;  /* 0x01600000081879f0 */ /* 0x000fe20008001818 */
[----:B------:R-:W-:Y:S01]  /*2480*/  IMAD.U32 R10, RZ, RZ, UR8 ;  /* 0x00000008ff0a7e24 */ /* 0x000fe2000f8e00ff */
[----:B------:R-:W-:-:S02]  /*2490*/  UIADD3 UR8, UR4, 0x2, URZ ;  /* 0x0000000204087890 */ /* 0x000fc4000fffe03f */
[----:B------:R-:W-:Y:S02]  /*24a0*/  UIADD3 UR9, UR5, 0x2, URZ ;  /* 0x0000000205097890 */ /* 0x000fe4000fffe03f */
[----:B------:R-:W-:Y:S01]  /*24b0*/  UIADD3 UR10, UR5, 0x304, URZ ;  /* 0x00000304050a7890 */ /* 0x000fe2000fffe03f */
[----:B-1----:R-:W-:Y:S01]  /*24c0*/  SHF.R.U32.HI R0, RZ, 0x7, R0 ;  /* 0x00000007ff007819 */ /* 0x002fe20000011600 */
[----:B------:R-:W-:Y:S01]  /*24d0*/  UMOV UR11, 0x40000040 ;  /* 0x40000040000b7882 */ /* 0x000fe20000000000 */
[----:B------:R-:W-:Y:S01]  /*24e0*/  UMOV UR12, UR8 ;  /* 0x00000008000c7c82 */ /* 0x000fe20008000000 */
[----:B------:R-:W-:Y:S01]  /*24f0*/  UIADD3 UR8, UR4, 0x4, URZ ;  /* 0x0000000404087890 */ /* 0x000fe2000fffe03f */
[----:B------:R-:W-:Y:S01]  /*2500*/  IMAD.U32 R8, RZ, RZ, UR12 ;  /* 0x0000000cff087e24 */ /* 0x000fe2000f8e00ff */
[----:B------:R-:W-:Y:S01]  /*2510*/  UMOV UR14, UR9 ;  /* 0x00000009000e7c82 */ /* 0x000fe20008000000 */
[----:B------:R-:W-:Y:S01]  /*2520*/  UIADD3 UR9, UR5, 0x4, URZ ;  /* 0x0000000405097890 */ /* 0x000fe2000fffe03f */
[----:B------:R-:W-:Y:S01]  /*2530*/  IADD3 R0, -R0, 0xb, RZ ;  /* 0x0000000b00007810 */ /* 0x000fe20007ffe1ff */
[----:B------:R-:W-:-:S02]  /*2540*/  UIADD3 UR18, UR5, 0x600, URZ ;  /* 0x0000060005127890 */ /* 0x000fc4000fffe03f */
[----:B------:R-:W-:Y:S02]  /*2550*/  UIADD3 UR20, UR4, 0x802, URZ ;  /* 0x0000080204147890 */ /* 0x000fe4000fffe03f */
[----:B------:R-:W-:Y:S01]  /*2560*/  UIADD3 UR22, UR5, 0x602, URZ ;  /* 0x0000060205167890 */ /* 0x000fe2000fffe03f */
        /* <DEDUP_REMOVED lines=25> */
[----:B------:R-:W-:Y:S02]  /*2700*/  WARPGROUP.DEPBAR.LE gsb0, 0x0 ;  /* 0x00008000000079c5 */ /* 0x000fe40000010000 */
[----:B------:R-:W-:-:S06]  /*2710*/  WARPGROUP.ARRIVE ;  /* 0x00000000000079c5 */ /* 0x000fcc0000000000 */
[----:B------:R-:W-:Y:S01]  /*2720*/  HGMMA.64x96x16.F32.BF16 R24, gdesc[UR12], R24, gsb0 ;  /* 0x016000000c1879f0 */ /* 0x000fe20008001818 */
[----:B------:R-:W-:Y:S01]  /*2730*/  UMOV UR12, UR8 ;  /* 0x00000008000c7c82 */ /* 0x000fe20008000000 */
[----:B------:R-:W-:Y:S01]  /*2740*/  UMOV UR13, 0x40000040 ;  /* 0x40000040000d7882 */ /* 0x000fe20000000000 */
[----:B------:R-:W-:Y:S01]  /*2750*/  UMOV UR14, UR9 ;  /* 0x00000009000e7c82 */ /* 0x000fe20008000000 */
[----:B------:R-:W-:Y:S01]  /*2760*/  UMOV UR15, 0x40000040 ;  /* 0x40000040000f7882 */ /* 0x000fe20000000000 */
[----:B------:R-:W-:Y:S01]  /*2770*/  UIADD3 UR8, UR4, 0x6, URZ ;  /* 0x0000000604087890 */ /* 0x000fe2000fffe03f */
[----:B------:R-:W-:Y:S01]  /*2780*/  MOV R6, UR12 ;  /* 0x0000000c00067c02 */ /* 0x000fe20008000f00 */
[----:B------:R-:W-:Y:S01]  /*2790*/  UIADD3 UR9, UR5, 0x6, URZ ;  /* 0x0000000605097890 */ /* 0x000fe2000fffe03f */
        /* <DEDUP_REMOVED lines=9> */
[----:B------:R-:W-:Y:S01]  /*2830*/  IMAD.U32 R4, RZ, RZ, UR12 ;  /* 0x0000000cff047e24 */ /* 0x000fe2000f8e00ff */
[----:B------:R-:W-:Y:S01]  /*2840*/  UIADD3 UR9, UR5, 0x300, URZ ;  /* 0x0000030005097890 */ /* 0x000fe2000fffe03f */
[----:B0--3--:R-:W-:Y:S01]  /*2850*/  IMAD.U32 R5, RZ, RZ, UR13 ;  /* 0x0000000dff057e24 */ /* 0x009fe2000f8e00ff */
        /* <DEDUP_REMOVED lines=8> */
[----:B--2---:R-:W-:Y:S01]  /*28e0*/  IMAD.U32 R2, RZ, RZ, UR12 ;  /* 0x0000000cff027e24 */ /* 0x004fe2000f8e00ff */
[----:B------:R-:W-:Y:S01]  /*28f0*/  UMOV UR9, 0x40000040 ;  /* 0x4000004000097882 */ /* 0x000fe20000000000 */
[----:B------:R-:W-:Y:S01]  /*2900*/  IMAD.U32 R3, RZ, RZ, UR13 ;  /* 0x0000000dff037e24 */ /* 0x000fe2000f8e00ff */
[----:B------:R-:W-:Y:S02]  /*2910*/  WARPGROUP.DEPBAR.LE gsb0, 0x0 ;  /* 0x00008000000079c5 */ /* 0x000fe40000010000 */
[----:B------:R-:W-:-:S06]  /*2920*/  WARPGROUP.ARRIVE ;  /* 0x00000000000079c5 */ /* 0x000fcc0000000000 */
[----:B------:R-:W-:Y:S01]  /*2930*/  HGMMA.64x96x16.F32.BF16 R24, gdesc[UR12], R24, gsb0 ;  /* 0x016000000c1879f0 */ /* 0x000fe20008001818 */
        /* <DEDUP_REMOVED lines=41> */
.L_x_1150:
[----:B------:R-:W-:Y:S01]  /*2bd0*/  ULDC UR4, c[0x0][0xad0] ;  /* 0x0002b40000047ab9 */ /* 0x000fe20000000800 */
[----:B------:R-:W-:Y:S02]  /*2be0*/  IMAD R152, R164, -0x60, R152 ;  /* 0xffffffa0a4987824 */ /* 0x000fe400078e0298 */
        /* <DEDUP_REMOVED lines=9> */
[----:B------:R-:W-:Y:S01]  /*2c80*/  IADD3 R152, -R23, 0x60, R152 ;  /* 0x0000006017987810 */ /* 0x000fe20007ffe198 */
[----:B------:R-:W-:Y:S01]  /*2c90*/  FMUL.FTZ R32, R32, UR4 ;  /* 0x0000000420207c20 */ /* 0x000fe20008410000 */
[----:B------:R-:W-:Y:S01]  /*2ca0*/  FMUL.FTZ R34, R34, UR4 ;  /* 0x0000000422227c20 */ /* 0x000fe20008410000 */
[----:B------:R-:W-:Y:S01]  /*2cb0*/  FMUL.FTZ R35, R35, UR4 ;  /* 0x0000000423237c20 */ /* 0x000fe20008410000 */
[C---:B------:R-:W-:Y:S01]  /*2cc0*/  ISETP.GT.AND P1, PT, R152.reuse, RZ, PT ;  /* 0x000000ff9800720c */ /* 0x040fe20003f24270 */
[----:B------:R-:W2:Y:S01]  /*2cd0*/  MUFU.TANH R27, R27 ;  /* 0x0000001b001b7308 */ /* 0x000ea20000002400 */
[----:B------:R-:W-:Y:S01]  /*2ce0*/  FMUL.FTZ R33, R33, UR4 ;  /* 0x0000000421217c20 */ /* 0x000fe20008410000 */
[----:B------:R-:W-:Y:S01]  /*2cf0*/  ISETP.GT.AND P6, PT, R152, 0x1, PT ;  /* 0x000000019800780c */ /* 0x000fe20003fc4270 */
[----:B------:R-:W-:Y:S01]  /*2d00*/  FMUL.FTZ R36, R36, UR4 ;  /* 0x0000000424247c20 */ /* 0x000fe20008410000 */
[----:B------:R-:W-:Y:S01]  /*2d10*/  FMUL.FTZ R38, R38, UR4 ;  /* 0x0000000426267c20 */ /* 0x000fe20008410000 */
[----:B------:R-:W-:Y:S01]  /*2d20*/  FMUL.FTZ R39, R39, UR4 ;  /* 0x0000000427277c20 */ /* 0x000fe20008410000 */
[C---:B------:R-:W-:Y:S01]  /*2d30*/  ISETP.GT.AND P2, PT, R152.reuse, 0x8, PT ;  /* 0x000000089800780c */ /* 0x040fe20003f44270 */
[----:B------:R-:W-:Y:S01]  /*2d40*/  FMUL.FTZ R37, R37, UR4 ;  /* 0x0000000425257c20 */ /* 0x000fe20008410000 */
[----:B------:R1:W3:Y:S01]  /*2d50*/  MUFU.TANH R20, R24 ;  /* 0x0000001800147308 */ /* 0x0002e20000002400 */
[----:B------:R-:W-:Y:S01]  /*2d60*/  ISETP.GT.AND P3, PT, R152, 0x9, PT ;  /* 0x000000099800780c */ /* 0x000fe20003f64270 */
[----:B------:R-:W-:Y:S01]  /*2d70*/  FMUL.FTZ R40, R40, UR4 ;  /* 0x0000000428287c20 */ /* 0x000fe20008410000 */
[----:B------:R-:W-:Y:S01]  /*2d80*/  FMUL.FTZ R42, R42, UR4 ;  /* 0x000000042a2a7c20 */ /* 0x000fe20008410000 */
[----:B------:R-:W-:Y:S01]  /*2d90*/  FMUL.FTZ R43, R43, UR4 ;  /* 0x000000042b2b7c20 */ /* 0x000fe20008410000 */
[C---:B------:R-:W-:Y:S01]  /*2da0*/  ISETP.GT.AND P5, PT, R152.reuse, 0x10, PT ;  /* 0x000000109800780c */ /* 0x040fe20003fa4270 */
[----:B------:R-:W-:Y:S01]  /*2db0*/  FMUL.FTZ R41, R41, UR4 ;  /* 0x0000000429297c20 */ /* 0x000fe20008410000 */
[----:B------:R-:W-:Y:S01]  /*2dc0*/  ISETP.GT.AND P4, PT, R152, 0x11, PT ;  /* 0x000000119800780c */ /* 0x000fe20003f84270 */
[----:B------:R3:W4:Y:S01]  /*2dd0*/  MUFU.TANH R21, R25 ;  /* 0x0000001900157308 */ /* 0x0007220000002400 */
[----:B-1----:R-:W-:Y:S01]  /*2de0*/  FSEL R24, R26, -INF , P1 ;  /* 0xff8000001a187808 */ /* 0x002fe20000800000 */
[----:B------:R-:W-:Y:S01]  /*2df0*/  FMUL.FTZ R44, R44, UR4 ;  /* 0x000000042c2c7c20 */ /* 0x000fe20008410000 */
[----:B--2---:R-:W-:Y:S01]  /*2e00*/  FSEL R26, R27, -INF , P6 ;  /* 0xff8000001b1a7808 */ /* 0x004fe20003000000 */
[----:B------:R-:W-:Y:S01]  /*2e10*/  FMUL.FTZ R45, R45, UR4 ;  /* 0x000000042d2d7c20 */ /* 0x000fe20008410000 */
[----:B------:R-:W-:Y:S01]  /*2e20*/  FMUL.FTZ R48, R48, UR4 ;  /* 0x0000000430307c20 */ /* 0x000fe20008410000 */
[----:B------:R-:W-:Y:S01]  /*2e30*/  FMUL.FTZ R49, R49, UR4 ;  /* 0x0000000431317c20 */ /* 0x000fe20008410000 */
[----:B------:R-:W-:Y:S01]  /*2e40*/  FMUL.FTZ R46, R46, UR4 ;  /* 0x000000042e2e7c20 */ /* 0x000fe20008410000 */
[----:B------:R-:W-:Y:S01]  /*2e50*/  MUFU.TANH R73, R28 ;  /* 0x0000001c00497308 */ /* 0x000fe20000002400 */
[----:B---3--:R-:W-:Y:S01]  /*2e60*/  FSEL R25, R20, -INF , P1 ;  /* 0xff80000014197808 */ /* 0x008fe20000800000 */
[----:B------:R-:W-:Y:S01]  /*2e70*/  FMUL.FTZ R52, R52, UR4 ;  /* 0x0000000434347c20 */ /* 0x000fe20008410000 */
[----:B------:R-:W-:Y:S01]  /*2e80*/  ISETP.GT.AND P1, PT, R152, 0x18, PT ;  /* 0x000000189800780c */ /* 0x000fe20003f24270 */
[----:B------:R-:W-:Y:S01]  /*2e90*/  FMUL.FTZ R47, R47, UR4 ;  /* 0x000000042f2f7c20 */ /* 0x000fe20008410000 */
[----:B------:R-:W-:Y:S01]  /*2ea0*/  FMUL.FTZ R53, R53, UR4 ;  /* 0x0000000435357c20 */ /* 0x000fe20008410000 */
[----:B------:R-:W-:Y:S01]  /*2eb0*/  FMUL.FTZ R50, R50, UR4 ;  /* 0x0000000432327c20 */ /* 0x000fe20008410000 */
[----:B------:R-:W-:Y:S01]  /*2ec0*/  FMUL.FTZ R56, R56, UR4 ;  /* 0x0000000438387c20 */ /* 0x000fe20008410000 */
[----:B------:R-:W1:Y:S01]  /*2ed0*/  MUFU.TANH R30, R30 ;  /* 0x0000001e001e7308 */ /* 0x000e620000002400 */
[----:B----4-:R-:W-:Y:S01]  /*2ee0*/  FSEL R27, R21, -INF , P6 ;  /* 0xff800000151b7808 */ /* 0x010fe20003000000 */
[----:B------:R-:W-:Y:S01]  /*2ef0*/  FMUL.FTZ R51, R51, UR4 ;  /* 0x0000000433337c20 */ /* 0x000fe20008410000 */
[----:B------:R-:W-:Y:S01]  /*2f00*/  FMUL.FTZ R57, R57, UR4 ;  /* 0x0000000439397c20 */ /* 0x000fe20008410000 */
[----:B------:R-:W-:Y:S01]  /*2f10*/  FMUL.FTZ R54, R54, UR4 ;  /* 0x0000000436367c20 */ /* 0x000fe20008410000 */
[----:B------:R-:W-:Y:S01]  /*2f20*/  FMNMX.FTZ R20, R25, R27, !PT ;  /* 0x0000001b19147209 */ /* 0x000fe20007810000 */
        /* <DEDUP_REMOVED lines=8> */
[----:B------:R-:W-:Y:S01]  /*2fb0*/  ISETP.GT.AND P6, PT, R152, 0x50, PT ;  /* 0x000000509800780c */ /* 0x000fe20003fc4270 */
[----:B------:R-:W-:Y:S01]  /*2fc0*/  FMUL.FTZ R59, R59, UR4 ;  /* 0x000000043b3b7c20 */ /* 0x000fe20008410000 */
[----:B------:R3:W4:Y:S01]  /*2fd0*/  MUFU.TANH R74, R29 ;  /* 0x0000001d004a7308 */ /* 0x0007220000002400 */
[----:B-1----:R-:W-:Y:S01]  /*2fe0*/  FSEL R28, R30, -INF , P2 ;  /* 0xff8000001e1c7808 */ /* 0x002fe20001000000 */
[----:B------:R-:W-:Y:S01]  /*2ff0*/  FMUL.FTZ R62, R62, UR4 ;  /* 0x000000043e3e7c20 */ /* 0x000fe20008410000 */
[----:B------:R-:W-:Y:S01]  /*3000*/  FMUL.FTZ R63, R63, UR4 ;  /* 0x000000043f3f7c20 */ /* 0x000fe20008410000 */
[----:B------:R-:W-:Y:S01]  /*3010*/  FMUL.FTZ R66, R66, UR4 ;  /* 0x0000000442427c20 */ /* 0x000fe20008410000 */
[----:B------:R-:W-:Y:S01]  /*3020*/  FMUL.FTZ R67, R67, UR4 ;  /* 0x0000000443437c20 */ /* 0x000fe20008410000 */
[----:B------:R-:W-:Y:S01]  /*3030*/  FMUL.FTZ R69, R69, UR4 ;  /* 0x0000000445457c20 */ /* 0x000fe20008410000 */
[----:B------:R-:W-:Y:S01]  /*3040*/  FMUL.FTZ R70, R70, UR4 ;  /* 0x0000000446467c20 */ /* 0x000fe20008410000 */
[----:B------:R-:W-:Y:S01]  /*3050*/  MUFU.TANH R75, R32 ;  /* 0x00000020004b7308 */ /* 0x000fe20000002400 */
[----:B---3--:R-:W-:Y:S01]  /*3060*/  FSEL R29, R73, -INF , P2 ;  /* 0xff800000491d7808 */ /* 0x008fe20001000000 */
[----:B------:R-:W-:Y:S01]  /*3070*/  FMUL.FTZ R71, R71, UR4 ;  /* 0x0000000447477c20 */ /* 0x000fe20008410000 */
[----:B--2---:R-:W-:Y:S01]  /*3080*/  FSEL R30, R31, -INF , P3 ;  /* 0xff8000001f1e7808 */ /* 0x004fe20001800000 */
[----:B------:R-:W-:Y:S01]  /*3090*/  ULDC UR10, c[0x0][0xa80] ;  /* 0x0002a000000a7ab9 */ /* 0x000fe20000000800 */
[----:B------:R-:W-:Y:S01]  /*30a0*/  FMNMX.FTZ R20, R29, R20, !PT ;  /* 0x000000141d147209 */ /* 0x000fe20007810000 */
[----:B------:R-:W1:Y:S01]  /*30b0*/  S2UR UR5, SR_CgaCtaId ;  /* 0x00000000000579c3 */ /* 0x000e620000008800 */
[----:B------:R-:W-:Y:S01]  /*30c0*/  ISETP.GT.AND P2, PT, R152, 0x19, PT ;  /* 0x000000199800780c */ /* 0x000fe20003f44270 */
[----:B------:R-:W2:Y:S01]  /*30d0*/  MUFU.TANH R34, R34 ;  /* 0x0000002200227308 */ /* 0x000ea20000002400 */
[----:B----4-:R-:W-:Y:S01]  /*30e0*/  FSEL R31, R74, -INF , P3 ;  /* 0xff8000004a1f7808 */ /* 0x010fe20001800000 */
[----:B------:R-:W-:Y:S01]  /*30f0*/  UIADD3 UR4, UR6, 0x32440, URZ ;  /* 0x0003244006047890 */ /* 0x000fe2000fffe03f */
[----:B------:R-:W-:Y:S01]  /*3100*/  ISETP.GT.AND P3, PT, R152, 0x20, PT ;  /* 0x000000209800780c */ /* 0x000fe20003f64270 */
[----:B------:R-:W-:Y:S01]  /*3110*/  ULOP3.LUT UR7, UR7, 0x3000000, URZ, 0xfc, !UPT ;  /* 0x0300000007077892 */ /* 0x000fe2000f8efc3f */
[----:B------:R-:W-:Y:S01]  /*3120*/  FMNMX.FTZ R20, R31, R20, !PT ;  /* 0x000000141f147209 */ /* 0x000fe20007810000 */
[----:B------:R-:W-:Y:S01]  /*3130*/  UMOV UR15, 0x40000040 ;  /* 0x40000040000f7882 */ /* 0x000fe20000000000 */
[----:B------:R-:W-:Y:S01]  /*3140*/  UMOV UR19, 0x40000040 ;  /* 0x4000004000137882 */ /* 0x000fe20000000000 */
[----:B------:R-:W3:Y:S01]  /*3150*/  MUFU.TANH R35, R35 ;  /* 0x0000002300237308 */ /* 0x000ee20000002400 */
[----:B------:R-:W-:-:S04]  /*3160*/  UIMAD UR14, UR38, 0xc00, UR7 ;  /* 0x00000c00260e78a4 */ /* 0x000fc8000f8e0207 */
[----:B------:R-:W-:-:S03]  /*3170*/  UIADD3 UR18, UR14, 0x80, URZ ;  /* 0x000000800e127890 */ /* 0x000fc6000fffe03f */
[----:B------:R4:W5:Y:S01]  /*3180*/  MUFU.TANH R76, R33 ;  /* 0x00000021004c7308 */ /* 0x0009620000002400 */
[----:B--2---:R-:W-:Y:S01]  /*3190*/  FSEL R32, R34, -INF , P5 ;  /* 0xff80000022207808 */ /* 0x004fe20002800000 */
[----:B-1----:R-:W-:-:S06]  /*31a0*/  UPRMT UR4, UR5, 0x654, UR4 ;  /* 0x0000065405047896 */ /* 0x002fcc0008000004 */
[----:B------:R-:W-:Y:S01]  /*31b0*/  MUFU.TANH R77, R36 ;  /* 0x00000024004d7308 */ /* 0x000fe20000002400 */
[----:B----4-:R-:W-:Y:S02]  /*31c0*/  FSEL R33, R75, -INF , P5 ;  /* 0xff8000004b217808 */ /* 0x010fe40002800000 */
[----:B---3--:R-:W-:Y:S02]  /*31d0*/  FSEL R34, R35, -INF , P4 ;  /* 0xff80000023227808 */ /* 0x008fe40002000000 */
[----:B------:R-:W-:Y:S02]  /*31e0*/  FMNMX.FTZ R20, R33, R20, !PT ;  /* 0x0000001421147209 */ /* 0x000fe40007810000 */
[----:B------:R-:W-:Y:S01]  /*31f0*/  ISETP.GT.AND P5, PT, R152, 0x21, PT ;  /* 0x000000219800780c */ /* 0x000fe20003fa4270 */
[----:B------:R-:W1:Y:S01]  /*3200*/  MUFU.TANH R38, R38 ;  /* 0x0000002600267308 */ /* 0x000e620000002400 */
[----:B-----5:R-:W-:Y:S01]  /*3210*/  FSEL R35, R76, -INF , P4 ;  /* 0xff8000004c237808 */ /* 0x020fe20002000000 */
[----:B------:R-:W-:Y:S01]  /*3220*/  SYNCS.ARRIVE.TRANS64.RED.A1T0 RZ, [UR4], RZ ;  /* 0x000000ffffff79a7 */ /* 0x000fe20008100404 */
[----:B------:R-:W-:Y:S01]  /*3230*/  ISETP.GT.AND P4, PT, R152, 0x28, PT ;  /* 0x000000289800780c */ /* 0x000fe20003f84270 */
[----:B------:R-:W-:Y:S01]  /*3240*/  UIADD3 UR4, UR14, 0x100, URZ ;  /* 0x000001000e047890 */ /* 0x000fe2000fffe03f */
[----:B------:R-:W-:-:S03]  /*3250*/  FMNMX.FTZ R20, R35, R20, !PT ;  /* 0x0000001423147209 */ /* 0x000fc60007810000 */
[----:B------:R-:W2:Y:S08]  /*3260*/  MUFU.TANH R39, R39 ;  /* 0x0000002700277308 */ /* 0x000eb00000002400 */
[----:B------:R3:W4:Y:S01]  /*3270*/  MUFU.TANH R78, R37 ;  /* 0x00000025004e7308 */ /* 0x0007220000002400 */
[----:B-1----:R-:W-:-:S07]  /*3280*/  FSEL R36, R38, -INF , P1 ;  /* 0xff80000026247808 */ /* 0x002fce0000800000 */
[----:B------:R-:W-:Y:S01]  /*3290*/  MUFU.TANH R79, R40 ;  /* 0x00000028004f7308 */ /* 0x000fe20000002400 */
[----:B---3--:R-:W-:Y:S02]  /*32a0*/  FSEL R37, R77, -INF , P1 ;  /* 0xff8000004d257808 */ /* 0x008fe40000800000 */
[----:B--2---:R-:W-:Y:S02]  /*32b0*/  FSEL R38, R39, -INF , P2 ;  /* 0xff80000027267808 */ /* 0x004fe40001000000 */
[----:B------:R-:W-:Y:S02]  /*32c0*/  FMNMX.FTZ R20, R37, R20, !PT ;  /* 0x0000001425147209 */ /* 0x000fe40007810000 */
[----:B------:R-:W-:Y:S01]  /*32d0*/  ISETP.GT.AND P1, PT, R152, 0x29, PT ;  /* 0x000000299800780c */ /* 0x000fe20003f24270 */
[----:B------:R-:W1:Y:S01]  /*32e0*/  MUFU.TANH R42, R42 ;  /* 0x0000002a002a7308 */ /* 0x000e620000002400 */
[----:B----4-:R-:W-:Y:S02]  /*32f0*/  FSEL R39, R78, -INF , P2 ;  /* 0xff8000004e277808 */ /* 0x010fe40001000000 */
[----:B------:R-:W-:-:S02]  /*3300*/  ISETP.GT.AND P2, PT, R152, 0x30, PT ;  /* 0x000000309800780c */ /* 0x000fc40003f44270 */
        /* <DEDUP_REMOVED lines=14> */
[----:B------:R-:W3:Y:S01]  /*33f0*/  MUFU.TANH R49, R49 ;  /* 0x0000003100317308 */ /* 0x000ee20000002400 */
[----:B-1----:R-:W-:-:S07]  /*3400*/  FSEL R45, R45, -INF , P1 ;  /* 0xff8000002d2d7808 */ /* 0x002fce0000800000 */
[----:B------:R-:W1:Y:S01]  /*3410*/  MUFU.TANH R46, R46 ;  /* 0x0000002e002e7308 */ /* 0x000e620000002400 */
[----:B--2---:R-:W-:-:S07]  /*3420*/  FSEL R182, R48, -INF , P2 ;  /* 0xff80000030b67808 */ /* 0x004fce0001000000 */
[----:B------:R2:W4:Y:S01]  /*3430*/  MUFU.TANH R163, R47 ;  /* 0x0000002f00a37308 */ /* 0x0005220000002400 */
[----:B---3--:R-:W-:-:S07]  /*3440*/  FSEL R181, R49, -INF , P3 ;  /* 0xff80000031b57808 */ /* 0x008fce0001800000 */
[----:B------:R-:W3:Y:S01]  /*3450*/  MUFU.TANH R52, R52 ;  /* 0x0000003400347308 */ /* 0x000ee20000002400 */
[----:B--2---:R-:W-:Y:S02]  /*3460*/  FSEL R47, R44, -INF , P4 ;  /* 0xff8000002c2f7808 */ /* 0x004fe40002000000 */
[----:B-1----:R-:W-:Y:S02]  /*3470*/  FSEL R183, R46, -INF , P4 ;  /* 0xff8000002eb77808 */ /* 0x002fe40002000000 */
[----:B------:R-:W-:Y:S02]  /*3480*/  FMNMX.FTZ R20, R47, R20, !PT ;  /* 0x000000142f147209 */ /* 0x000fe40007810000 */
[----:B------:R-:W-:Y:S01]  /*3490*/  ISETP.GT.AND P4, PT, R152, 0x39, PT ;  /* 0x000000399800780c */ /* 0x000fe20003f84270 */
[----:B------:R-:W1:Y:S01]  /*34a0*/  MUFU.TANH R53, R53 ;  /* 0x0000003500357308 */ /* 0x000e620000002400 */
        /* <DEDUP_REMOVED lines=9> */
[----:B-1----:R-:W-:Y:S02]  /*3540*/  FSEL R180, R53, -INF , P4 ;  /* 0xff80000035b47808 */ /* 0x002fe40002000000 */
[----:B------:R-:W-:Y:S02]  /*3550*/  FMNMX.FTZ R21, R24, R26, !PT ;  /* 0x0000001a18157209 */ /* 0x000fe40007810000 */
[----:B------:R-:W-:Y:S02]  /*3560*/  FMNMX.FTZ R49, R180, R49, !PT ;  /* 0x00000031b4317209 */ /* 0x000fe40007810000 */
[----:B------:R-:W-:Y:S01]  /*3570*/  FMNMX.FTZ R21, R28, R21, !PT ;  /* 0x000000151c157209 */ /* 0x000fe20007810000 */
[----:B------:R-:W1:Y:S01]  /*3580*/  MUFU.TANH R51, R51 ;  /* 0x0000003300337308 */ /* 0x000e620000002400 */
[----:B--2---:R-:W-:-:S02]  /*3590*/  FSEL R177, R50, -INF , P2 ;  /* 0xff80000032b17808 */ /* 0x004fc40001000000 */
[----:B------:R-:W-:Y:S02]  /*35a0*/  ISETP.GT.AND P2, PT, R152, 0x41, PT ;  /* 0x000000419800780c */ /* 0x000fe40003f44270 */
[----:B------:R-:W-:-:S03]  /*35b0*/  FMNMX.FTZ R21, R30, R21, !PT ;  /* 0x000000151e157209 */ /* 0x000fc60007810000 */
[----:B------:R-:W2:Y:S01]  /*35c0*/  MUFU.TANH R57, R57 ;  /* 0x0000003900397308 */ /* 0x000ea20000002400 */
[----:B---3--:R-:W-:Y:S02]  /*35d0*/  FSEL R172, R56, -INF , P1 ;  /* 0xff80000038ac7808 */ /* 0x008fe40000800000 */
[----:B------:R-:W-:Y:S02]  /*35e0*/  FMNMX.FTZ R21, R32, R21, !PT ;  /* 0x0000001520157209 */ /* 0x000fe40007810000 */
[----:B------:R-:W-:-:S03]  /*35f0*/  FMNMX.FTZ R49, R172, R49, !PT ;  /* 0x00000031ac317209 */ /* 0x000fc60007810000 */
[----:B------:R-:W3:Y:S01]  /*3600*/  MUFU.TANH R54, R54 ;  /* 0x0000003600367308 */ /* 0x000ee20000002400 */
[----:B-1----:R-:W-:Y:S02]  /*3610*/  FSEL R175, R51, -INF , P3 ;  /* 0xff80000033af7808 */ /* 0x002fe40001800000 */
[----:B------:R-:W-:-:S05]  /*3620*/  ISETP.GT.AND P3, PT, R152, 0x48, PT ;  /* 0x000000489800780c */ /* 0x000fca0003f64270 */
[----:B------:R-:W1:Y:S01]  /*3630*/  MUFU.TANH R60, R60 ;  /* 0x0000003c003c7308 */ /* 0x000e620000002400 */
[----:B--2---:R-:W-:-:S04]  /*3640*/  FSEL R20, R57, -INF , P2 ;  /* 0xff80000039147808 */ /* 0x004fc80001000000 */
[----:B------:R-:W-:-:S03]  /*3650*/  FMNMX.FTZ R49, R20, R49, !PT ;  /* 0x0000003114317209 */ /* 0x000fc60007810000 */
[----:B------:R-:W2:Y:S01]  /*3660*/  MUFU.TANH R61, R61 ;  /* 0x0000003d003d7308 */ /* 0x000ea20000002400 */
[----:B---3--:R-:W-:Y:S02]  /*3670*/  FSEL R179, R54, -INF , P5 ;  /* 0xff80000036b37808 */ /* 0x008fe40002800000 */
[----:B------:R-:W-:-:S05]  /*3680*/  ISETP.GT.AND P5, PT, R152, 0x49, PT ;  /* 0x000000499800780c */ /* 0x000fca0003fa4270 */
[----:B------:R-:W3:Y:S01]  /*3690*/  MUFU.TANH R55, R55 ;  /* 0x0000003700377308 */ /* 0x000ee20000002400 */
[----:B-1----:R-:W-:-:S04]  /*36a0*/  FSEL R170, R60, -INF , P3 ;  /* 0xff8000003caa7808 */ /* 0x002fc80001800000 */
[----:B------:R-:W-:Y:S02]  /*36b0*/  FMNMX.FTZ R44, R170, R49, !PT ;  /* 0x00000031aa2c7209 */ /* 0x000fe40007810000 */
[----:B------:R-:W-:Y:S01]  /*36c0*/  FMNMX.FTZ R49, R34, R21, !PT ;  /* 0x0000001522317209 */ /* 0x000fe20007810000 */
[----:B------:R-:W1:Y:S01]  /*36d0*/  MUFU.TANH R64, R64 ;  /* 0x0000004000407308 */ /* 0x000e620000002400 */
[----:B--2---:R-:W-:Y:S02]  /*36e0*/  FSEL R167, R61, -INF , P5 ;  /* 0xff8000003da77808 */ /* 0x004fe40002800000 */
[----:B------:R-:W-:Y:S02]  /*36f0*/  FMNMX.FTZ R49, R36, R49, !PT ;  /* 0x0000003124317209 */ /* 0x000fe40007810000 */
[----:B------:R-:W-:Y:S02]  /*3700*/  FMNMX.FTZ R51, R167, R44, !PT ;  /* 0x0000002ca7337209 */ /* 0x000fe40007810000 */
[----:B------:R-:W-:Y:S01]  /*3710*/  FMNMX.FTZ R49, R38, R49, !PT ;  /* 0x0000003126317209 */ /* 0x000fe20007810000 */
[----:B------:R-:W2:Y:S01]  /*3720*/  MUFU.TANH R58, R58 ;  /* 0x0000003a003a7308 */ /* 0x000ea20000002400 */
[----:B---3--:R-:W-:-:S02]  /*3730*/  FSEL R178, R55, -INF , P4 ;  /* 0xff80000037b27808 */ /* 0x008fc40002000000 */
[----:B------:R-:W-:Y:S02]  /*3740*/  ISETP.GT.AND P4, PT, R152, 0x51, PT ;  /* 0x000000519800780c */ /* 0x000fe40003f84270 */
[----:B------:R-:W-:-:S03]  /*3750*/  FMNMX.FTZ R49, R40, R49, !PT ;  /* 0x0000003128317209 */ /* 0x000fc60007810000 */
[----:B------:R-:W3:Y:S01]  /*3760*/  MUFU.TANH R65, R65 ;  /* 0x0000004100417308 */ /* 0x000ee20000002400 */
[----:B-1----:R-:W-:-:S04]  /*3770*/  FSEL R168, R64, -INF , P6 ;  /* 0xff80000040a87808 */ /* 0x002fc80003000000 */
[----:B------:R-:W-:-:S03]  /*3780*/  FMNMX.FTZ R44, R168, R51, !PT ;  /* 0x00000033a82c7209 */ /* 0x000fc60007810000 */
[----:B------:R-:W1:Y:S01]  /*3790*/  MUFU.TANH R68, R68 ;  /* 0x0000004400447308 */ /* 0x000e620000002400 */
[----:B--2---:R-:W-:Y:S02]  /*37a0*/  FSEL R166, R58, -INF , P1 ;  /* 0xff8000003aa67808 */ /* 0x004fe40000800000 */
[----:B------:R-:W-:-:S05]  /*37b0*/  ISETP.GT.AND P1, PT, R152, 0x58, PT ;  /* 0x000000589800780c */ /* 0x000fca0003f24270 */
[----:B------:R-:W2:Y:S01]  /*37c0*/  MUFU.TANH R59, R59 ;  /* 0x0000003b003b7308 */ /* 0x000ea20000002400 */
[----:B---3--:R-:W-:-:S04]  /*37d0*/  FSEL R21, R65, -INF , P4 ;  /* 0xff80000041157808 */ /* 0x008fc80002000000 */
[----:B------:R-:W-:-:S03]  /*37e0*/  FMNMX.FTZ R44, R21, R44, !PT ;  /* 0x0000002c152c7209 */ /* 0x000fc60007810000 */
[----:B------:R-:W3:Y:S01]  /*37f0*/  MUFU.TANH R62, R62 ;  /* 0x0000003e003e7308 */ /* 0x000ee20000002400 */
[----:B-1----:R-:W-:-:S04]  /*3800*/  FSEL R173, R68, -INF , P1 ;  /* 0xff80000044ad7808 */ /* 0x002fc80000800000 */
[----:B------:R-:W-:Y:S02]  /*3810*/  FMNMX.FTZ R51, R173, R44, !PT ;  /* 0x0000002cad337209 */ /* 0x000fe40007810000 */
[----:B------:R-:W-:Y:S01]  /*3820*/  FMNMX.FTZ R44, R42, R49, !PT ;  /* 0x000000312a2c7209 */ /* 0x000fe20007810000 */
[----:B------:R-:W1:Y:S01]  /*3830*/  MUFU.TANH R63, R63 ;  /* 0x0000003f003f7308 */ /* 0x000e620000002400 */
[----:B--2---:R-:W-:Y:S02]  /*3840*/  FSEL R169, R59, -INF , P2 ;  /* 0xff8000003ba97808 */ /* 0x004fe40001000000 */
[----:B------:R-:W-:Y:S02]  /*3850*/  FMNMX.FTZ R44, R183, R44, !PT ;  /* 0x0000002cb72c7209 */ /* 0x000fe40007810000 */
[----:B------:R-:W-:Y:S02]  /*3860*/  ISETP.GT.AND P2, PT, R152, 0x59, PT ;  /* 0x000000599800780c */ /* 0x000fe40003f44270 */
[----:B------:R-:W-:Y:S01]  /*3870*/  FMNMX.FTZ R44, R163, R44, !PT ;  /* 0x0000002ca32c7209 */ /* 0x000fe20007810000 */
[----:B------:R-:W2:Y:S01]  /*3880*/  MUFU.TANH R66, R66 ;  /* 0x0000004200427308 */ /* 0x000ea20000002400 */
[----:B---3--:R-:W-:-:S02]  /*3890*/  FSEL R184, R62, -INF , P3 ;  /* 0xff8000003eb87808 */ /* 0x008fc40001800000 */
[----:B------:R-:W-:-:S04]  /*38a0*/  FMNMX.FTZ R44, R177, R44, !PT ;  /* 0x0000002cb12c7209 */ /* 0x000fc80007810000 */
[----:B------:R-:W-:Y:S01]  /*38b0*/  FMNMX.FTZ R44, R175, R44, !PT ;  /* 0x0000002caf2c7209 */ /* 0x000fe20007810000 */
[----:B------:R-:W3:Y:S01]  /*38c0*/  MUFU.TANH R67, R67 ;  /* 0x0000004300437308 */ /* 0x000ee20000002400 */
[----:B-1----:R-:W-:Y:S02]  /*38d0*/  FSEL R185, R63, -INF , P5 ;  /* 0xff8000003fb97808 */ /* 0x002fe40002800000 */
[----:B------:R-:W-:-:S04]  /*38e0*/  FMNMX.FTZ R49, R179, R44, !PT ;  /* 0x0000002cb3317209 */ /* 0x000fc80007810000 */
[----:B------:R-:W-:Y:S01]  /*38f0*/  FMNMX.FTZ R49, R178, R49, !PT ;  /* 0x00000031b2317209 */ /* 0x000fe20007810000 */
[----:B------:R-:W1:Y:S01]  /*3900*/  MUFU.TANH R69, R69 ;  /* 0x0000004500457308 */ /* 0x000e620000002400 */
[----:B--2---:R-:W-:Y:S02]  /*3910*/  FSEL R186, R66, -INF , P6 ;  /* 0xff80000042ba7808 */ /* 0x004fe40003000000 */
[----:B------:R-:W-:-:S04]  /*3920*/  FMNMX.FTZ R44, R166, R49, !PT ;  /* 0x00000031a62c7209 */ /* 0x000fc80007810000 */
[----:B------:R-:W-:Y:S01]  /*3930*/  FMNMX.FTZ R49, R169, R44, !PT ;  /* 0x0000002ca9317209 */ /* 0x000fe20007810000 */
        /* <DEDUP_REMOVED lines=8> */
[----:B------:R-:W-:Y:S02]  /*39c0*/  FMNMX.FTZ R49, R187, R44, !PT ;  /* 0x0000002cbb317209 */ /* 0x000fe40007810000 */
[----:B--2---:R-:W-:Y:S01]  /*39d0*/  FSEL R188, R70, -INF , P1 ;  /* 0xff80000046bc7808 */ /* 0x004fe20000800000 */
[----:B------:R-:W1:Y:S03]  /*39e0*/  SHFL.BFLY PT, R46, R51, 0x2, 0x1f ;  /* 0x0c401f00332e7f89 */ /* 0x000e6600000e0000 */
[----:B------:R-:W-:-:S02]  /*39f0*/  FMNMX.FTZ R44, R188, R49, !PT ;  /* 0x00000031bc2c7209 */ /* 0x000fc40007810000 */
[----:B---3--:R-:W-:-:S04]  /*3a00*/  FSEL R189, R71, -INF , P2 ;  /* 0xff80000047bd7808 */ /* 0x008fc80001000000 */
        /* <DEDUP_REMOVED lines=50> */
[----:B------:R2:W4:Y:S01]  /*3d30*/  MUFU.EX2 R153, R26 ;  /* 0x0000001a00997308 */ /* 0x0005220000000800 */
[--C-:B------:R-:W-:Y:S01]  /*3d40*/  FFMA.FTZ R188, R188, UR10, -R191.reuse ;  /* 0x0000000abcbc7c23 */ /* 0x100fe200080108bf */
[----:B------:R-:W-:Y:S01]  /*3d50*/  FFMA.FTZ R189, R189, UR10, -R191 ;  /* 0x0000000abdbd7c23 */ /* 0x000fe200080108bf */
[----:B------:R-:W-:-:S05]  /*3d60*/  FFMA.FTZ R168, R168, UR10, -R190 ;  /* 0x0000000aa8a87c23 */ /* 0x000fca00080108be */
[----:B------:R3:W-:Y:S01]  /*3d70*/  MUFU.EX2 R154, R31 ;  /* 0x0000001f009a7308 */ /* 0x0007e20000000800 */
[----:B--2---:R-:W-:Y:S01]  /*3d80*/  FADD.FTZ R26, R25, R152 ;  /* 0x00000098191a7221 */ /* 0x004fe20000010000 */
[----:B------:R-:W-:-:S06]  /*3d90*/  F2FP.BF16.F32.PACK_AB R152, R152, R25 ;  /* 0x000000199898723e */ /* 0x000fcc00000010ff */
[----:B------:R-:W2:Y:S01]  /*3da0*/  MUFU.EX2 R28, R28 ;  /* 0x0000001c001c7308 */ /* 0x000ea20000000800 */
[----:B---3--:R-:W-:Y:S01]  /*3db0*/  FADD.FTZ R31, R29, R26 ;  /* 0x0000001a1d1f7221 */ /* 0x008fe20000010000 */
[----:B----4-:R-:W-:Y:S01]  /*3dc0*/  FADD.FTZ R27, R24, R153 ;  /* 0x00000099181b7221 */ /* 0x010fe20000010000 */
[----:B------:R-:W-:-:S05]  /*3dd0*/  F2FP.BF16.F32.PACK_AB R153, R153, R24 ;  /* 0x000000189999723e */ /* 0x000fca00000010ff */
[----:B------:R-:W3:Y:S08]  /*3de0*/  MUFU.EX2 R33, R33 ;  /* 0x0000002100217308 */ /* 0x000ef00000000800 */
[----:B------:R4:W5:Y:S01]  /*3df0*/  MUFU.EX2 R155, R30 ;  /* 0x0000001e009b7308 */ /* 0x0009620000000800 */
[----:B--2---:R-:W-:-:S07]  /*3e00*/  FADD.FTZ R26, R28, R27 ;  /* 0x0000001b1c1a7221 */ /* 0x004fce0000010000 */
[----:B------:R-:W2:Y:S01]  /*3e10*/  MUFU.EX2 R156, R35 ;  /* 0x00000023009c7308 */ /* 0x000ea20000000800 */
[C---:B----4-:R-:W-:Y:S01]  /*3e20*/  FADD.FTZ R30, R154.reuse, R31 ;  /* 0x0000001f9a1e7221 */ /* 0x050fe20000010000 */
[----:B------:R-:W-:-:S03]  /*3e30*/  F2FP.BF16.F32.PACK_AB R154, R154, R29 ;  /* 0x0000001d9a9a723e */ /* 0x000fc600000010ff */
[----:B---3--:R-:W-:-:S03]  /*3e40*/  FADD.FTZ R27, R33, R30 ;  /* 0x0000001e211b7221 */ /* 0x008fc60000010000 */
[----:B------:R-:W3:Y:S01]  /*3e50*/  MUFU.EX2 R32, R32 ;  /* 0x0000002000207308 */ /* 0x000ee20000000800 */
[C---:B-----5:R-:W-:Y:S01]  /*3e60*/  FADD.FTZ R25, R155.reuse, R26 ;  /* 0x0000001a9b197221 */ /* 0x060fe20000010000 */
[----:B------:R-:W-:-:S06]  /*3e70*/  F2FP.BF16.F32.PACK_AB R155, R155, R28 ;  /* 0x0000001c9b9b723e */ /* 0x000fcc00000010ff */
[----:B------:R-:W4:Y:S01]  /*3e80*/  MUFU.EX2 R37, R37 ;  /* 0x0000002500257308 */ /* 0x000f220000000800 */
[C---:B--2---:R-:W-:Y:S01]  /*3e90*/  FADD.FTZ R26, R156.reuse, R27 ;  /* 0x0000001b9c1a7221 */ /* 0x044fe20000010000 */
[----:B------:R-:W-:-:S06]  /*3ea0*/  F2FP.BF16.F32.PACK_AB R156, R156, R33 ;  /* 0x000000219c9c723e */ /* 0x000fcc00000010ff */
[----:B------:R-:W2:Y:S01]  /*3eb0*/  MUFU.EX2 R157, R34 ;  /* 0x00000022009d7308 */ /* 0x000ea20000000800 */
[----:B---3--:R-:W-:-:S07]  /*3ec0*/  FADD.FTZ R24, R32, R25 ;  /* 0x0000001920187221 */ /* 0x008fce0000010000 */
[----:B------:R-:W3:Y:S01]  /*3ed0*/  MUFU.EX2 R158, R39 ;  /* 0x00000027009e7308 */ /* 0x000ee20000000800 */
[----:B----4-:R-:W-:-:S07]  /*3ee0*/  FADD.FTZ R27, R37, R26 ;  /* 0x0000001a251b7221 */ /* 0x010fce0000010000 */
[----:B------:R-:W4:Y:S01]  /*3ef0*/  MUFU.EX2 R36, R36 ;  /* 0x0000002400247308 */ /* 0x000f220000000800 */
[C---:B--2---:R-:W-:Y:S01]  /*3f00*/  FADD.FTZ R25, R157.reuse, R24 ;  /* 0x000000189d197221 */ /* 0x044fe20000010000 */
[----:B------:R-:W-:-:S06]  /*3f10*/  F2FP.BF16.F32.PACK_AB R157, R157, R32 ;  /* 0x000000209d9d723e */ /* 0x000fcc00000010ff */
[----:B------:R-:W2:Y:S01]  /*3f20*/  MUFU.EX2 R41, R41 ;  /* 0x0000002900297308 */ /* 0x000ea20000000800 */
[C---:B---3--:R-:W-:Y:S01]  /*3f30*/  FADD.FTZ R26, R158.reuse, R27 ;  /* 0x0000001b9e1a7221 */ /* 0x048fe20000010000 */
[----:B------:R-:W-:-:S06]  /*3f40*/  F2FP.BF16.F32.PACK_AB R158, R158, R37 ;  /* 0x000000259e9e723e */ /* 0x000fcc00000010ff */
[----:B------:R-:W3:Y:S01]  /*3f50*/  MUFU.EX2 R159, R38 ;  /* 0x00000026009f7308 */ /* 0x000ee20000000800 */
[----:B----4-:R-:W-:-:S07]  /*3f60*/  FADD.FTZ R24, R36, R25 ;  /* 0x0000001924187221 */ /* 0x010fce0000010000 */
[----:B------:R-:W4:Y:S01]  /*3f70*/  MUFU.EX2 R160, R43 ;  /* 0x0000002b00a07308 */ /* 0x000f220000000800 */
[----:B--2---:R-:W-:-:S07]  /*3f80*/  FADD.FTZ R27, R41, R26 ;  /* 0x0000001a291b7221 */ /* 0x004fce0000010000 */
[----:B------:R-:W2:Y:S01]  /*3f90*/  MUFU.EX2 R40, R40 ;  /* 0x0000002800287308 */ /* 0x000ea20000000800 */
[C---:B---3--:R-:W-:Y:S01]  /*3fa0*/  FADD.FTZ R25, R159.reuse, R24 ;  /* 0x000000189f197221 */ /* 0x048fe20000010000 */
[----:B------:R-:W-:-:S06]  /*3fb0*/  F2FP.BF16.F32.PACK_AB R159, R159, R36 ;  /* 0x000000249f9f723e */ /* 0x000fcc00000010ff */
[----:B------:R-:W3:Y:S01]  /*3fc0*/  MUFU.EX2 R47, R47 ;  /* 0x0000002f002f7308 */ /* 0x000ee20000000800 */
[C---:B----4-:R-:W-:Y:S01]  /*3fd0*/  FADD.FTZ R26, R160.reuse, R27 ;  /* 0x0000001ba01a7221 */ /* 0x050fe20000010000 */
[----:B------:R-:W-:-:S06]  /*3fe0*/  F2FP.BF16.F32.PACK_AB R160, R160, R41 ;  /* 0x00000029a0a0723e */ /* 0x000fcc00000010ff */
[----:B------:R-:W4:Y:S01]  /*3ff0*/  MUFU.EX2 R161, R42 ;  /* 0x0000002a00a17308 */ /* 0x000f220000000800 */
[----:B--2---:R-:W-:-:S07]  /*4000*/  FADD.FTZ R24, R40, R25 ;  /* 0x0000001928187221 */ /* 0x004fce0000010000 */
[----:B------:R-:W2:Y:S01]  /*4010*/  MUFU.EX2 R162, R45 ;  /* 0x0000002d00a27308 */ /* 0x000ea20000000800 */
[----:B---3--:R-:W-:-:S07]  /*4020*/  FADD.FTZ R25, R47, R26 ;  /* 0x0000001a2f197221 */ /* 0x008fce0000010000 */
[----:B------:R-:W-:Y:S01]  /*4030*/  MUFU.EX2 R20, R20 ;  /* 0x0000001400147308 */ /* 0x000fe20000000800 */
[C---:B----4-:R-:W-:Y:S01]  /*4040*/  FADD.FTZ R193, R161.reuse, R24 ;  /* 0x00000018a1c17221 */ /* 0x050fe20000010000 */
[----:B------:R-:W-:-:S06]  /*4050*/  F2FP.BF16.F32.PACK_AB R161, R161, R40 ;  /* 0x00000028a1a1723e */ /* 0x000fcc00000010ff */
[----:B------:R-:W-:Y:S01]  /*4060*/  MUFU.EX2 R166, R166 ;  /* 0x000000a600a67308 */ /* 0x000fe20000000800 */
[C---:B--2---:R-:W-:Y:S01]  /*4070*/  FADD.FTZ R192, R162.reuse, R25 ;  /* 0x00000019a2c07221 */ /* 0x044fe20000010000 */
[----:B------:R-:W-:Y:S02]  /*4080*/  F2FP.BF16.F32.PACK_AB R162, R162, R47 ;  /* 0x0000002fa2a2723e */ /* 0x000fe400000010ff */
[----:B-1----:R-:W-:-:S04]  /*4090*/  WARPGROUP.ARRIVE ;  /* 0x00000000000079c5 */ /* 0x002fc80000000000 */
[----:B------:R-:W-:Y:S02]  /*40a0*/  MUFU.EX2 R21, R21 ;  /* 0x0000001500157308 */ /* 0x000fe40000000800 */
[----:B------:R-:W-:Y:S01]  /*40b0*/  HGMMA.64x256x16.F32.BF16 R24, R152, gdesc[UR12].tnspB, RZ, !UPT, gsb0 ;  /* 0x43e0000c98187df0 */ /* 0x000fe2000c0018ff */
[----:B------:R-:W-:-:S05]  /*40c0*/  UMOV UR15, 0x40000040 ;  /* 0x40000040000f7882 */ /* 0x000fca0000000000 */
[----:B------:R-:W-:Y:S08]  /*40d0*/  MUFU.EX2 R173, R173 ;  /* 0x000000ad00ad7308 */ /* 0x000ff00000000800 */
[----:B------:R-:W-:Y:S08]  /*40e0*/  MUFU.EX2 R174, R174 ;  /* 0x000000ae00ae7308 */ /* 0x000ff00000000800 */
[----:B------:R-:W-:Y:S08]  /*40f0*/  MUFU.EX2 R186, R186 ;  /* 0x000000ba00ba7308 */ /* 0x000ff00000000800 */
[----:B------:R-:W-:Y:S08]  /*4100*/  MUFU.EX2 R187, R187 ;  /* 0x000000bb00bb7308 */ /* 0x000ff00000000800 */
[----:B------:R-:W-:Y:S08]  /*4110*/  MUFU.EX2 R188, R188 ;  /* 0x000000bc00bc7308 */ /* 0x000ff00000000800 */
[----:B------:R-:W-:Y:S01]  /*4120*/  MUFU.EX2 R189, R189 ;  /* 0x000000bd00bd7308 */ /* 0x000fe20000000800 */
[----:B------:R-:W-:-:S02]  /*4130*/  WARPGROUP.DEPBAR.LE gsb0, 0x0 ;  /* 0x00008000000079c5 */ /* 0x000fc40000010000 */
[----:B------:R-:W-:Y:S01]  /*4140*/  WARPGROUP.ARRIVE ;  /* 0x00000000000079c5 */ /* 0x000fe20000000000 */
[----:B------:R-:W-:Y:S01]  /*4150*/  FFMA.FTZ R152, R163, UR10, -R191 ;  /* 0x0000000aa3987c23 */ /* 0x000fe200080108bf */
[----:B------:R-:W-:-:S03]  /*4160*/  FFMA.FTZ R153, R182, UR10, -R190 ;  /* 0x0000000ab6997c23 */ /* 0x000fc600080108be */
[----:B------:R-:W1:Y:S01]  /*4170*/  MUFU.EX2 R163, R183 ;  /* 0x000000b700a37308 */ /* 0x000e620000000800 */
[----:B------:R-:W-:Y:S01]  /*4180*/  FFMA.FTZ R154, R181, UR10, -R190 ;  /* 0x0000000ab59a7c23 */ /* 0x000fe200080108be */
[----:B------:R-:W-:Y:S01]  /*4190*/  FFMA.FTZ R155, R177, UR10, -R191 ;  /* 0x0000000ab19b7c23 */ /* 0x000fe200080108bf */
[----:B------:R-:W-:Y:S01]  /*41a0*/  HGMMA.64x256x16.F32.BF16 R24, R156, gdesc[UR16].tnspB, R24, gsb0 ;  /* 0x43e000109c187df0 */ /* 0x000fe20008001818 */
[----:B------:R-:W-:Y:S01]  /*41b0*/  UMOV UR18, UR4 ;  /* 0x0000000400127c82 */ /* 0x000fe20008000000 */
[----:B------:R-:W-:Y:S01]  /*41c0*/  UMOV UR19, 0x40000040 ;  /* 0x4000004000137882 */ /* 0x000fe20000000000 */
[----:B------:R-:W-:Y:S02]  /*41d0*/  UIADD3 UR4, UR14, 0x180, URZ ;  /* 0x000001800e047890 */ /* 0x000fe4000fffe03f */
[----:B------:R-:W2:Y:S08]  /*41e0*/  MUFU.EX2 R152, R152 ;  /* 0x0000009800987308 */ /* 0x000eb00000000800 */
[----:B------:R-:W-:Y:S01]  /*41f0*/  MUFU.EX2 R153, R153 ;  /* 0x0000009900997308 */ /* 0x000fe20000000800 */
[----:B-1----:R-:W-:-:S07]  /*4200*/  FADD.FTZ R193, R163, R193 ;  /* 0x000000c1a3c17221 */ /* 0x002fce0000010000 */
[----:B------:R-:W1:Y:S01]  /*4210*/  MUFU.EX2 R154, R154 ;  /* 0x0000009a009a7308 */ /* 0x000e620000000800 */
[C---:B--2---:R-:W-:Y:S01]  /*4220*/  F2FP.BF16.F32.PACK_AB R163, R152.reuse, R163 ;  /* 0x000000a398a3723e */ /* 0x044fe200000010ff */
[----:B------:R-:W-:-:S06]  /*4230*/  FADD.FTZ R193, R152, R193 ;  /* 0x000000c198c17221 */ /* 0x000fcc0000010000 */
[----:B------:R-:W2:Y:S01]  /*4240*/  MUFU.EX2 R155, R155 ;  /* 0x0000009b009b7308 */ /* 0x000ea20000000800 */
[----:B-1----:R-:W-:Y:S01]  /*4250*/  F2FP.BF16.F32.PACK_AB R152, R154, R153 ;  /* 0x000000999a98723e */ /* 0x002fe200000010ff */
[----:B--2---:R-:W-:Y:S01]  /*4260*/  FADD.FTZ R193, R155, R193 ;  /* 0x000000c19bc17221 */ /* 0x004fe20000010000 */
[----:B------:R-:W-:Y:S02]  /*4270*/  WARPGROUP.DEPBAR.LE gsb0, 0x0 ;  /* 0x00008000000079c5 */ /* 0x000fe40000010000 */
[----:B------:R-:W-:Y:S01]  /*4280*/  WARPGROUP.ARRIVE ;  /* 0x00000000000079c5 */ /* 0x000fe20000000000 */
[--C-:B------:R-:W-:Y:S01]  /*4290*/  FFMA.FTZ R158, R175, UR10, -R191.reuse ;  /* 0x0000000aaf9e7c23 */ /* 0x100fe200080108bf */
[--C-:B------:R-:W-:Y:S01]  /*42a0*/  FFMA.FTZ R156, R176, UR10, -R190.reuse ;  /* 0x0000000ab09c7c23 */ /* 0x100fe200080108be */
[----:B------:R-:W-:Y:S01]  /*42b0*/  FFMA.FTZ R157, R180, UR10, -R190 ;  /* 0x0000000ab49d7c23 */ /* 0x000fe200080108be */
[----:B------:R-:W-:Y:S02]  /*42c0*/  FFMA.FTZ R159, R179, UR10, -R191 ;  /* 0x0000000ab39f7c23 */ /* 0x000fe400080108bf */
[----:B------:R-:W-:Y:S01]  /*42d0*/  HGMMA.64x256x16.F32.BF16 R24, R160, gdesc[UR16].tnspB, R24, gsb0 ;  /* 0x43e00010a0187df0 */ /* 0x000fe20008001818 */
[----:B------:R-:W1:Y:S01]  /*42e0*/  MUFU.EX2 R158, R158 ;  /* 0x0000009e009e7308 */ /* 0x000e620000000800 */
[----:B------:R-:W-:Y:S01]  /*42f0*/  UMOV UR18, UR4 ;  /* 0x0000000400127c82 */ /* 0x000fe20008000000 */
[----:B------:R-:W-:Y:S01]  /*4300*/  UMOV UR19, 0x40000040 ;  /* 0x4000004000137882 */ /* 0x000fe20000000000 */
[----:B------:R-:W-:-:S02]  /*4310*/  UIADD3 UR4, UR14, 0x200, URZ ;  /* 0x000002000e047890 */ /* 0x000fc4000fffe03f */
[----:B------:R-:W-:-:S03]  /*4320*/  UIADD3 UR14, UR14, 0x280, URZ ;  /* 0x000002800e0e7890 */ /* 0x000fc6000fffe03f */
[----:B------:R-:W-:Y:S08]  /*4330*/  MUFU.EX2 R156, R156 ;  /* 0x0000009c009c7308 */ /* 0x000ff00000000800 */
[----:B------:R-:W-:Y:S01]  /*4340*/  MUFU.EX2 R157, R157 ;  /* 0x0000009d009d7308 */ /* 0x000fe20000000800 */
[----:B-1----:R-:W-:-:S07]  /*4350*/  FADD.FTZ R193, R158, R193 ;  /* 0x000000c19ec17221 */ /* 0x002fce0000010000 */
[----:B------:R-:W1:Y:S02]  /*4360*/  MUFU.EX2 R159, R159 ;  /* 0x0000009f009f7308 */ /* 0x000e640000000800 */
[----:B-1----:R-:W-:Y:S01]  /*4370*/  FADD.FTZ R193, R159, R193 ;  /* 0x000000c19fc17221 */ /* 0x002fe20000010000 */
[----:B------:R-:W-:Y:S02]  /*4380*/  WARPGROUP.DEPBAR.LE gsb0, 0x0 ;  /* 0x00008000000079c5 */ /* 0x000fe40000010000 */
[----:B------:R-:W-:Y:S01]  /*4390*/  FFMA.FTZ R160, R178, UR10, -R191 ;  /* 0x0000000ab2a07c23 */ /* 0x000fe200080108bf */
[----:B------:R-:W-:Y:S01]  /*43a0*/  FADD.FTZ R161, R153, R192 ;  /* 0x000000c099a17221 */ /* 0x000fe20000010000 */
[----:B------:R-:W-:Y:S01]  /*43b0*/  F2FP.BF16.F32.PACK_AB R153, R158, R155 ;  /* 0x0000009b9e99723e */ /* 0x000fe200000010ff */
[--C-:B------:R-:W-:Y:S01]  /*43c0*/  FFMA.FTZ R163, R167, UR10, -R190.reuse ;  /* 0x0000000aa7a37c23 */ /* 0x100fe200080108be */
[----:B------:R-:W-:Y:S01]  /*43d0*/  FFMA.FTZ R162, R170, UR10, -R190 ;  /* 0x0000000aaaa27c23 */ /* 0x000fe200080108be */
[----:B------:R-:W-:Y:S01]  /*43e0*/  FADD.FTZ R161, R154, R161 ;  /* 0x000000a19aa17221 */ /* 0x000fe20000010000 */
[----:B------:R-:W1:Y:S01]  /*43f0*/  MUFU.EX2 R160, R160 ;  /* 0x000000a000a07308 */ /* 0x000e620000000800 */
[----:B------:R-:W-:Y:S01]  /*4400*/  F2FP.BF16.F32.PACK_AB R154, R157, R156 ;  /* 0x0000009c9d9a723e */ /* 0x000fe200000010ff */
[----:B------:R-:W-:Y:S01]  /*4410*/  FFMA.FTZ R167, R169, UR10, -R191 ;  /* 0x0000000aa9a77c23 */ /* 0x000fe200080108bf */
[----:B------:R-:W-:Y:S01]  /*4420*/  FADD.FTZ R161, R156, R161 ;  /* 0x000000a19ca17221 */ /* 0x000fe20000010000 */
[----:B------:R-:W-:-:S03]  /*4430*/  FFMA.FTZ R156, R185, UR10, -R191 ;  /* 0x0000000ab99c7c23 */ /* 0x000fc600080108bf */
[----:B------:R-:W-:Y:S01]  /*4440*/  FADD.FTZ R161, R157, R161 ;  /* 0x000000a19da17221 */ /* 0x000fe20000010000 */
[----:B------:R-:W-:Y:S08]  /*4450*/  MUFU.EX2 R162, R162 ;  /* 0x000000a200a27308 */ /* 0x000ff00000000800 */
[----:B------:R-:W-:Y:S01]  /*4460*/  MUFU.EX2 R163, R163 ;  /* 0x000000a300a37308 */ /* 0x000fe20000000800 */
[C---:B-1----:R-:W-:Y:S01]  /*4470*/  F2FP.BF16.F32.PACK_AB R155, R160.reuse, R159 ;  /* 0x0000009fa09b723e */ /* 0x042fe200000010ff */
[----:B------:R-:W-:-:S03]  /*4480*/  FADD.FTZ R193, R160, R193 ;  /* 0x000000c1a0c17221 */ /* 0x000fc60000010000 */
[----:B------:R-:W-:Y:S01]  /*4490*/  WARPGROUP.ARRIVE ;  /* 0x00000000000079c5 */ /* 0x000fe20000000000 */
[----:B------:R-:W-:Y:S02]  /*44a0*/  FADD.FTZ R193, R166, R193 ;  /* 0x000000c1a6c17221 */ /* 0x000fe40000010000 */
[----:B------:R-:W1:Y:S03]  /*44b0*/  MUFU.EX2 R167, R167 ;  /* 0x000000a700a77308 */ /* 0x000e660000000800 */
[----:B------:R-:W-:Y:S01]  /*44c0*/  HGMMA.64x256x16.F32.BF16 R24, R152, gdesc[UR16].tnspB, R24, gsb0 ;  /* 0x43e0001098187df0 */ /* 0x000fe20008001818 */
[----:B------:R-:W-:Y:S01]  /*44d0*/  UMOV UR18, UR4 ;  /* 0x0000000400127c82 */ /* 0x000fe20008000000 */
[----:B------:R-:W-:-:S03]  /*44e0*/  UMOV UR19, 0x40000040 ;  /* 0x4000004000137882 */ /* 0x000fc60000000000 */
[----:B------:R-:W2:Y:S08]  /*44f0*/  MUFU.EX2 R158, R184 ;  /* 0x000000b8009e7308 */ /* 0x000eb00000000800 */
[----:B------:R-:W3:Y:S01]  /*4500*/  MUFU.EX2 R156, R156 ;  /* 0x0000009c009c7308 */ /* 0x000ee20000000800 */
[----:B-1----:R-:W-:-:S04]  /*4510*/  FADD.FTZ R193, R167, R193 ;  /* 0x000000c1a7c17221 */ /* 0x002fc80000010000 */
[----:B--2---:R-:W-:Y:S01]  /*4520*/  FADD.FTZ R193, R158, R193 ;  /* 0x000000c19ec17221 */ /* 0x004fe20000010000 */
[----:B------:R-:W-:Y:S02]  /*4530*/  WARPGROUP.DEPBAR.LE gsb0, 0x0 ;  /* 0x00008000000079c5 */ /* 0x000fe40000010000 */
[----:B------:R-:W-:Y:S01]  /*4540*/  FFMA.FTZ R152, R172, UR10, -R190 ;  /* 0x0000000aac987c23 */ /* 0x000fe200080108be */
[----:B------:R-:W-:Y:S02]  /*4550*/  F2FP.BF16.F32.PACK_AB R153, R167, R166 ;  /* 0x000000a6a799723e */ /* 0x000fe400000010ff */
[----:B------:R-:W-:Y:S02]  /*4560*/  F2FP.BF16.F32.PACK_AB R154, R163, R162 ;  /* 0x000000a2a39a723e */ /* 0x000fe400000010ff */
[C---:B---3--:R-:W-:Y:S01]  /*4570*/  F2FP.BF16.F32.PACK_AB R155, R156.reuse, R158 ;  /* 0x0000009e9c9b723e */ /* 0x048fe200000010ff */
[----:B------:R-:W1:Y:S01]  /*4580*/  MUFU.EX2 R152, R152 ;  /* 0x0000009800987308 */ /* 0x000e620000000800 */
[----:B------:R-:W-:-:S04]  /*4590*/  FADD.FTZ R156, R156, R193 ;  /* 0x000000c19c9c7221 */ /* 0x000fc80000010000 */
[----:B------:R-:W-:Y:S01]  /*45a0*/  FADD.FTZ R156, R186, R156 ;  /* 0x0000009cba9c7221 */ /* 0x000fe20000010000 */
[----:B-1----:R-:W-:Y:S01]  /*45b0*/  FADD.FTZ R161, R152, R161 ;  /* 0x000000a198a17221 */ /* 0x002fe20000010000 */
[----:B------:R-:W-:-:S03]  /*45c0*/  F2FP.BF16.F32.PACK_AB R152, R20, R152 ;  /* 0x000000981498723e */ /* 0x000fc600000010ff */
[----:B------:R-:W-:Y:S01]  /*45d0*/  FADD.FTZ R161, R20, R161 ;  /* 0x000000a114a17221 */ /* 0x000fe20000010000 */
[----:B------:R-:W-:-:S03]  /*45e0*/  WARPGROUP.ARRIVE ;  /* 0x00000000000079c5 */ /* 0x000fc60000000000 */
[----:B------:R-:W-:-:S03]  /*45f0*/  FADD.FTZ R161, R162, R161 ;  /* 0x000000a1a2a17221 */ /* 0x000fc60000010000 */
[----:B------:R-:W-:Y:S01]  /*4600*/  HGMMA.64x256x16.F32.BF16 R24, R152, gdesc[UR16].tnspB, R24, gsb0 ;  /* 0x43e0001098187df0 */ /* 0x000fe20008001818 */
[----:B------:R-:W-:Y:S02]  /*4610*/  FADD.FTZ R20, R163, R161 ;  /* 0x000000a1a3147221 */ /* 0x000fe40000010000 */
[----:B------:R-:W-:Y:S02]  /*4620*/  WARPGROUP.DEPBAR.LE gsb0, 0x0 ;  /* 0x00008000000079c5 */ /* 0x000fe40000010000 */
[----:B------:R-:W1:Y:S01]  /*4630*/  MUFU.EX2 R152, R168 ;  /* 0x000000a800987308 */ /* 0x000e620000000800 */
[C---:B------:R-:W-:Y:S01]  /*4640*/  F2FP.BF16.F32.PACK_AB R153, R187.reuse, R186 ;  /* 0x000000babb99723e */ /* 0x040fe200000010ff */
[----:B------:R-:W-:Y:S01]  /*4650*/  FADD.FTZ R187, R187, R156 ;  /* 0x0000009cbbbb7221 */ /* 0x000fe20000010000 */
[----:B------:R-:W-:Y:S02]  /*4660*/  F2FP.BF16.F32.PACK_AB R154, R174, R173 ;  /* 0x000000adae9a723e */ /* 0x000fe400000010ff */
[----:B------:R-:W-:Y:S01]  /*4670*/  F2FP.BF16.F32.PACK_AB R155, R189, R188 ;  /* 0x000000bcbd9b723e */ /* 0x000fe200000010ff */
[----:B------:R-:W-:-:S04]  /*4680*/  FADD.FTZ R188, R188, R187 ;  /* 0x000000bbbcbc7221 */ /* 0x000fc80000010000 */
[----:B------:R-:W-:Y:S01]  /*4690*/  FADD.FTZ R208, R189, R188 ;  /* 0x000000bcbdd07221 */ /* 0x000fe20000010000 */
[----:B-1----:R-:W-:Y:S01]  /*46a0*/  FADD.FTZ R20, R152, R20 ;  /* 0x0000001498147221 */ /* 0x002fe20000010000 */
[----:B------:R-:W-:-:S03]  /*46b0*/  F2FP.BF16.F32.PACK_AB R152, R21, R152 ;  /* 0x000000981598723e */ /* 0x000fc600000010ff */
[----:B------:R-:W-:Y:S01]  /*46c0*/  FADD.FTZ R20, R21, R20 ;  /* 0x0000001415147221 */ /* 0x000fe20000010000 */
[----:B------:R-:W-:-:S03]  /*46d0*/  WARPGROUP.ARRIVE ;  /* 0x00000000000079c5 */ /* 0x000fc60000000000 */
[----:B------:R-:W-:-:S04]  /*46e0*/  FADD.FTZ R173, R173, R20 ;  /* 0x00000014adad7221 */ /* 0x000fc80000010000 */
[----:B------:R-:W-:Y:S01]  /*46f0*/  HGMMA.64x256x16.F32.BF16 R24, R152, gdesc[UR12].tnspB, R24, gsb0 ;  /* 0x43e0000c98187df0 */ /* 0x000fe20008001818 */
[----:B------:R-:W-:Y:S02]  /*4700*/  FADD.FTZ R20, R174, R173 ;  /* 0x000000adae147221 */ /* 0x000fe40000010000 */
[----:B------:R-:W-:Y:S02]  /*4710*/  WARPGROUP.DEPBAR.LE gsb0, 0x0 ;  /* 0x00008000000079c5 */ /* 0x000fe40000010000 */
[----:B------:R-:W-:Y:S05]  /*4720*/  @!P0 BRA `(.L_x_1151) ;  /* 0x0000000000048947 */ /* 0x000fea0003800000 */
[----:B------:R-:W-:Y:S01]  /*4730*/  BPT.TRAP 0x1 ;  /* 0x000000040000795c */ /* 0x000fe20000300000 */
.L_x_1151:
[----:B------:R-:W1:Y:S01]  /*4740*/  S2UR UR4, SR_CgaCtaId ;  /* 0x00000000000479c3 */ /* 0x000e620000008800 */
[----:B------:R-:W-:Y:S01]  /*4750*/  VIADD R21, R164, 0xfffffffe ;  /* 0xfffffffea4157836 */ /* 0x000fe20000000000 */
[----:B------:R-:W-:-:S04]  /*4760*/  UIADD3 UR6, UR6, 0x32460, URZ ;  /* 0x0003246006067890 */ /* 0x000fc8000fffe03f */
[----:B------:R-:W-:Y:S01]  /*4770*/  ISETP.GE.AND P1, PT, R21, R22, PT ;  /* 0x000000161500720c */ /* 0x000fe20003f26270 */
[----:B-1----:R-:W-:-:S09]  /*4780*/  UPRMT UR6, UR4, 0x654, UR6 ;  /* 0x0000065404067896 */ /* 0x002fd20008000006 */
[----:B------:R-:W-:Y:S03]  /*4790*/  SYNCS.ARRIVE.TRANS64.RED.A1T0 RZ, [UR6], RZ ;  /* 0x000000ffffff79a7 */ /* 0x000fe60008100406 */
[----:B------:R-:W-:Y:S05]  /*47a0*/  @!P1 BRA `(.L_x_1152) ;  /* 0x0000002800709947 */ /* 0x000fea0003800000 */
[----:B------:R-:W-:Y:S01]  /*47b0*/  R2UR UR4, R21 ;  /* 0x00000000150472ca */ /* 0x000fe200000e0000 */
[----:B------:R-:W-:Y:S02]  /*47c0*/  IMAD.MOV.U32 R21, RZ, RZ, R171 ;  /* 0x000000ffff157224 */ /* 0x000fe400078e00ab */
[----:B------:R-:W-:-:S12]  /*47d0*/  IMAD.MOV.U32 R209, RZ, RZ, R165 ;  /* 0x000000ffffd17224 */ /* 0x000fd800078e00a5 */
.L_x_1163:
[----:B------:R-:W-:Y:S01]  /*47e0*/  UIADD3 UR38, UR38, 0x1, URZ ;  /* 0x0000000126267890 */ /* 0x000fe2000fffe03f */
[----:B------:R-:W-:Y:S01]  /*47f0*/  UMOV UR5, UR4 ;  /* 0x0000000400057c82 */ /* 0x000fe20008000000 */
[----:B------:R-:W-:Y:S01]  /*4800*/  UIADD3 UR4, UR4, -0x1, URZ ;  /* 0xffffffff04047890 */ /* 0x000fe2000fffe03f */
[----:B------:R-:W-:Y:S01]  /*4810*/  ISETP.LT.AND P1, PT, R22, UR5, PT ;  /* 0x0000000516007c0c */ /* 0x000fe2000bf21270 */
[----:B------:R-:W-:-:S04]  /*4820*/  UISETP.NE.AND UP0, UPT, UR38, 0x2, UPT ;  /* 0x000000022600788c */ /* 0x000fc8000bf05270 */
[----:B------:R-:W-:Y:S02]  /*4830*/  USEL UR6, URZ, 0x1, UP0 ;  /* 0x000000013f067887 */ /* 0x000fe40008000000 */
[----:B------:R-:W-:Y:S02]  /*4840*/  USEL UR38, UR38, URZ, UP0 ;  /* 0x0000003f26267287 */ /* 0x000fe40008000000 */
[----:B------:R-:W-:Y:S01]  /*4850*/  ULOP3.LUT UR39, UR39, UR6, URZ, 0x3c, !UPT ;  /* 0x0000000627277292 */ /* 0x000fe2000f8e3c3f */
[----:B------:R-:W-:Y:S11]  /*4860*/  @!P0 BRA `(.L_x_1153) ;  /* 0x0000000000048947 */ /* 0x000ff60003800000 */
[----:B------:R-:W-:Y:S01]  /*4870*/  BPT.TRAP 0x1 ;  /* 0x000000040000795c */ /* 0x000fe20000300000 */
.L_x_1153:
[----:B------:R-:W1:Y:S01]  /*4880*/  S2UR UR54, SR_CgaCtaId ;  /* 0x00000000003679c3 */ /* 0x000e620000008800 */
[----:B------:R-:W-:Y:S01]  /*4890*/  UMOV UR5, 0x400 ;  /* 0x0000040000057882 */ /* 0x000fe20000000000 */
[----:B0-----:R-:W-:-:S05]  /*48a0*/  IMAD.U32 R0, RZ, RZ, UR39 ;  /* 0x00000027ff007e24 */ /* 0x001fca000f8e00ff */
[----:B------:R-:W-:Y:S01]  /*48b0*/  SHF.L.U32 R0, R0, 0x1f, RZ ;  /* 0x0000001f00007819 */ /* 0x000fe200000006ff */
[----:B-1----:R-:W-:-:S04]  /*48c0*/  ULEA UR5, UR54, UR5, 0x18 ;  /* 0x0000000536057291 */ /* 0x002fc8000f8ec03f */
[----:B------:R-:W-:-:S09]  /*48d0*/  ULEA UR5, UR38, UR5, 0x3 ;  /* 0x0000000526057291 */ /* 0x000fd2000f8e183f */
[----:B------:R0:W1:Y:S01]  /*48e0*/  SYNCS.PHASECHK.TRANS64.TRYWAIT P2, [UR5+0x32430], R0 ;  /* 0x03243000ff0075a7 */ /* 0x0000620008040145 */
[----:B------:R-:W-:Y:S05]  /*48f0*/  @!P0 BRA `(.L_x_1154) ;  /* 0x0000000000048947 */ /* 0x000fea0003800000 */
[----:B------:R-:W-:Y:S01]  /*4900*/  BPT.TRAP 0x1 ;  /* 0x000000040000795c */ /* 0x000fe20000300000 */
.L_x_1154:
[----:B-1----:R-:W-:Y:S05]  /*4910*/  @P2 BRA `(.L_x_1155) ;  /* 0x0000000000082947 */ /* 0x002fea0003800000 */
[----:B------:R-:W1:Y:S02]  /*4920*/  SYNCS.PHASECHK.TRANS64.TRYWAIT P2, [UR5+0x32430], R0 ;  /* 0x03243000ff0075a7 */ /* 0x000e640008040145 */
[----:B-1----:R-:W-:Y:S05]  /*4930*/  @!P2 BRA `(.L_x_1156) ;  /* 0x000000e00058a947 */ /* 0x002fea0003800000 */
.L_x_1155:
[----:B------:R-:W-:Y:S01]  /*4940*/  R2UR UR48, R18 ;  /* 0x00000000123072ca */ /* 0x000fe200000e0000 */
[----:B------:R-:W-:Y:S01]  /*4950*/  UIMAD UR6, UR38, 0x300, UR61 ;  /* 0x00000300260678a4 */ /* 0x000fe2000f8e023d */
[----:B------:R-:W-:Y:S01]  /*4960*/  R2UR UR49, R19 ;  /* 0x00000000133172ca */ /* 0x000fe200000e0000 */
[----:B-1----:R-:W-:Y:S01]  /*4970*/  WARPGROUP.ARRIVE ;  /* 0x00000000000079c5 */ /* 0x002fe20000000000 */
[----:B------:R-:W-:-:S04]  /*4980*/  UMOV UR51, 0x40000040 ;  /* 0x4000004000337882 */ /* 0x000fc80000000000 */
[----:B------:R-:W-:-:S07]  /*4990*/  UMOV UR50, UR6 ;  /* 0x0000000600327c82 */ /* 0x000fce0008000000 */
[----:B------:R-:W-:Y:S01]  /*49a0*/  HGMMA.64x96x16.F32.BF16 R152, gdesc[UR48], RZ, !UPT, gsb0 ;  /* 0x01600000309879f0 */ /* 0x000fe2000c0018ff */
[----:B------:R-:W-:Y:S01]  /*49b0*/  R2UR UR48, R16 ;  /* 0x00000000103072ca */ /* 0x000fe200000e0000 */
[----:B------:R-:W-:Y:S01]  /*49c0*/  UIADD3 UR50, UR6, 0x2, URZ ;  /* 0x0000000206327890 */ /* 0x000fe2000fffe03f */
[----:B------:R-:W-:Y:S01]  /*49d0*/  R2UR UR49, R17 ;  /* 0x00000000113172ca */ /* 0x000fe200000e0000 */
[----:B------:R-:W-:Y:S01]  /*49e0*/  UMOV UR51, 0x40000040 ;  /* 0x4000004000337882 */ /* 0x000fe20000000000 */
[----:B------:R-:W-:Y:S02]  /*49f0*/  WARPGROUP.DEPBAR.LE gsb0, 0x0 ;  /* 0x00008000000079c5 */ /* 0x000fe40000010000 */
[----:B------:R-:W-:-:S09]  /*4a00*/  WARPGROUP.ARRIVE ;  /* 0x00000000000079c5 */ /* 0x000fd20000000000 */
[----:B------:R-:W-:Y:S01]  /*4a10*/  HGMMA.64x96x16.F32.BF16 R152, gdesc[UR48], R152, gsb0 ;  /* 0x01600000309879f0 */ /* 0x000fe20008001898 */
        /* <DEDUP_REMOVED lines=13> */
[----:B------:R-:W-:Y:S03]  /*4af0*/  HGMMA.64x96x16.F32.BF16 R152, gdesc[UR48], R152, gsb0 ;  /* 0x01600000309879f0 */ /* 0x000fe60008001898 */
[----:B------:R-:W-:Y:S02]  /*4b00*/  WARPGROUP.DEPBAR.LE gsb0, 0x0 ;  /* 0x00008000000079c5 */ /* 0x000fe40000010000 */
[----:B------:R-:W-:Y:S05]  /*4b10*/  @!P0 BRA `(.L_x_1157) ;  /* 0x0000000000048947 */ /* 0x000fea0003800000 */
[----:B------:R-:W-:Y:S01]  /*4b20*/  BPT.TRAP 0x1 ;  /* 0x000000040000795c */ /* 0x000fe20000300000 */
.L_x_1157:
[----:B------:R1:W2:Y:S01]  /*4b30*/  SYNCS.PHASECHK.TRANS64.TRYWAIT P2, [UR5+0x32450], R0 ;  /* 0x03245000ff0075a7 */ /* 0x0002a20008040145 */
[----:B------:R-:W-:Y:S05]  /*4b40*/  @!P0 BRA `(.L_x_1158) ;  /* 0x0000000000048947 */ /* 0x000fea0003800000 */
[----:B------:R-:W-:Y:S01]  /*4b50*/  BPT.TRAP 0x1 ;  /* 0x000000040000795c */ /* 0x000fe20000300000 */
.L_x_1158:
[----:B--2---:R-:W-:Y:S05]  /*4b60*/  @P2 BRA `(.L_x_1159) ;  /* 0x0000000000082947 */ /* 0x004fea0003800000 */
[----:B------:R-:W2:Y:S02]  /*4b70*/  SYNCS.PHASECHK.TRANS64.TRYWAIT P2, [UR5+0x32450], R0 ;  /* 0x03245000ff0075a7 */ /* 0x000ea40008040145 */
[----:B--2---:R-:W-:Y:S05]  /*4b80*/  @!P2 BRA `(.L_x_1160) ;  /* 0x000000dc00dca947 */ /* 0x004fea0003800000 */
.L_x_1159:
[----:B------:R-:W-:Y:S01]  /*4b90*/  R2UR UR48, R10 ;  /* 0x000000000a3072ca */ /* 0x000fe200000e0000 */
[----:B------:R-:W-:Y:S01]  /*4ba0*/  UIMAD UR6, UR38, 0xc00, UR60 ;  /* 0x00000c00260678a4 */ /* 0x000fe2000f8e023c */
[----:B------:R-:W-:Y:S01]  /*4bb0*/  R2UR UR49, R11 ;  /* 0x000000000b3172ca */ /* 0x000fe200000e0000 */
[----:B------:R-:W-:Y:S01]  /*4bc0*/  WARPGROUP.ARRIVE ;  /* 0x00000000000079c5 */ /* 0x000fe20000000000 */
[----:B------:R-:W-:Y:S01]  /*4bd0*/  UMOV UR51, 0x40000040 ;  /* 0x4000004000337882 */ /* 0x000fe20000000000 */
[----:B------:R-:W-:-:S04]  /*4be0*/  UIADD3 UR10, UR6, 0x304, URZ ;  /* 0x00000304060a7890 */ /* 0x000fc8000fffe03f */
[----:B--2---:R-:W2:Y:S01]  /*4bf0*/  S2R R210, SR_TID.X ;  /* 0x0000000000d27919 */ /* 0x004ea20000002100 */
[----:B------:R-:W-:Y:S01]  /*4c00*/  UMOV UR11, 0x40000040 ;  /* 0x40000040000b7882 */ /* 0x000fe20000000000 */
[----:B------:R-:W-:Y:S01]  /*4c10*/  UMOV UR50, UR6 ;  /* 0x0000000600327c82 */ /* 0x000fe20008000000 */
[----:B------:R-:W-:Y:S01]  /*4c20*/  UIADD3 UR14, UR6, 0x306, URZ ;  /* 0x00000306060e7890 */ /* 0x000fe2000fffe03f */
[----:B------:R-:W-:Y:S01]  /*4c30*/  UMOV UR15, 0x40000040 ;  /* 0x40000040000f7882 */ /* 0x000fe20000000000 */
[----:B------:R-:W-:Y:S01]  /*4c40*/  UIADD3 UR18, UR6, 0x600, URZ ;  /* 0x0000060006127890 */ /* 0x000fe2000fffe03f */
[----:B------:R-:W-:Y:S01]  /*4c50*/  UMOV UR19, 0x40000040 ;  /* 0x4000004000137882 */ /* 0x000fe20000000000 */
[----:B------:R-:W-:Y:S01]  /*4c60*/  HGMMA.64x96x16.F32.BF16 R152, gdesc[UR48], R152, gsb0 ;  /* 0x01600000309879f0 */ /* 0x000fe20008001898 */
[----:B------:R-:W-:Y:S01]  /*4c70*/  R2UR UR48, R8 ;  /* 0x00000000083072ca */ /* 0x000fe200000e0000 */
[----:B------:R-:W-:Y:S01]  /*4c80*/  UIADD3 UR50, UR6, 0x2, URZ ;  /* 0x0000000206327890 */ /* 0x000fe2000fffe03f */
[----:B------:R-:W-:Y:S01]  /*4c90*/  R2UR UR49, R9 ;  /* 0x00000000093172ca */ /* 0x000fe200000e0000 */
        /* <DEDUP_REMOVED lines=13> */
[----:B--2---:R-:W-:-:S04]  /*4d70*/  SHF.R.U32.HI R210, RZ, 0x7, R210 ;  /* 0x00000007ffd27819 */ /* 0x004fc800000116d2 */
[----:B01----:R-:W-:Y:S01]  /*4d80*/  IADD3 R0, -R210, 0xb, RZ ;  /* 0x0000000bd2007810 */ /* 0x003fe20007ffe1ff */
        /* <DEDUP_REMOVED lines=69> */
.L_x_1161:
[----:B------:R-:W-:Y:S01]  /*51e0*/  ULDC UR6, c[0x0][0xad0] ;  /* 0x0002b40000067ab9 */ /* 0x000fe20000000800 */
[----:B------:R-:W-:Y:S01]  /*51f0*/  ULDC UR10, c[0x0][0xa80] ;  /* 0x0002a000000a7ab9 */ /* 0x000fe20000000800 */
        /* <DEDUP_REMOVED lines=42> */
[----:B------:R-:W-:-:S04]  /*54a0*/  UMOV UR15, 0x40000040 ;  /* 0x40000040000f7882 */ /* 0x000fc80000000000 */
        /* <DEDUP_REMOVED lines=38> */
[----:B------:R-:W-:Y:S01]  /*5710*/  MUFU.TANH R196, R196 ;  /* 0x000000c400c47308 */ /* 0x000fe20000002400 */
[----:B--2---:R-:W-:-:S07]  /*5720*/  FMNMX.FTZ R165, R211, R165, !PT ;  /* 0x000000a5d3a57209 */ /* 0x004fce0007810000 */
[----:B------:R-:W-:Y:S01]  /*5730*/  MUFU.TANH R155, R155 ;  /* 0x0000009b009b7308 */ /* 0x000fe20000002400 */
[----:B---3--:R-:W-:-:S05]  /*5740*/  FMNMX.FTZ R165, R197, R165, !PT ;  /* 0x000000a5c5a57209 */ /* 0x008fca0007810000 */
[----:B------:R-:W1:Y:S02]  /*5750*/  SHFL.BFLY PT, R214, R165, 0x2, 0x1f ;  /* 0x0c401f00a5d67f89 */ /* 0x000e6400000e0000 */
[----:B------:R-:W-:Y:S08]  /*5760*/  MUFU.TANH R158, R158 ;  /* 0x0000009e009e7308 */ /* 0x000ff00000002400 */
[----:B------:R-:W-:Y:S08]  /*5770*/  MUFU.TANH R159, R159 ;  /* 0x0000009f009f7308 */ /* 0x000ff00000002400 */
[----:B------:R-:W-:Y:S01]  /*5780*/  MUFU.TANH R162, R162 ;  /* 0x000000a200a27308 */ /* 0x000fe20000002400 */
[----:B-1----:R-:W-:-:S07]  /*5790*/  FMNMX.FTZ R165, R165, R214, !PT ;  /* 0x000000d6a5a57209 */ /* 0x002fce0007810000 */
[----:B------:R-:W-:Y:S01]  /*57a0*/  MUFU.TANH R163, R163 ;  /* 0x000000a300a37308 */ /* 0x000fe20000002400 */
[----:B------:R-:W1:Y:S07]  /*57b0*/  SHFL.BFLY PT, R154, R165, 0x1, 0x1f ;  /* 0x0c201f00a59a7f89 */ /* 0x000e6e00000e0000 */
[----:B------:R-:W-:Y:S08]  /*57c0*/  MUFU.TANH R166, R166 ;  /* 0x000000a600a67308 */ /* 0x000ff00000002400 */
[----:B------:R-:W-:Y:S08]  /*57d0*/  MUFU.TANH R167, R167 ;  /* 0x000000a700a77308 */ /* 0x000ff00000002400 */
[----:B------:R-:W-:Y:S01]  /*57e0*/  MUFU.TANH R170, R170 ;  /* 0x000000aa00aa7308 */ /* 0x000fe20000002400 */
[----:B-1----:R-:W-:-:S05]  /*57f0*/  FMNMX.FTZ R165, R165, R154, !PT ;  /* 0x0000009aa5a57209 */ /* 0x002fca0007810000 */
        /* <DEDUP_REMOVED lines=30> */
[-C--:B-1----:R-:W-:Y:S01]  /*59e0*/  FMUL.FTZ R24, R24, R209.reuse ;  /* 0x000000d118187220 */ /* 0x082fe20000410000 */
[----:B------:R1:W3:Y:S01]  /*59f0*/  MUFU.EX2 R154, R153 ;  /* 0x00000099009a7308 */ /* 0x0002e20000000800 */
[-C--:B------:R-:W-:Y:S01]  /*5a00*/  FMUL.FTZ R25, R25, R209.reuse ;  /* 0x000000d119197220 */ /* 0x080fe20000410000 */
[-C--:B------:R-:W-:Y:S01]  /*5a10*/  FMUL.FTZ R28, R28, R209.reuse ;  /* 0x000000d11c1c7220 */ /* 0x080fe20000410000 */
[----:B--2---:R-:W-:Y:S01]  /*5a20*/  FFMA.FTZ R20, R209, R20, R152 ;  /* 0x00000014d1147223 */ /* 0x004fe20000010098 */
[-C--:B------:R-:W-:Y:S01]  /*5a30*/  FMUL.FTZ R29, R29, R209.reuse ;  /* 0x000000d11d1d7220 */ /* 0x080fe20000410000 */
[-C--:B------:R-:W-:Y:S01]  /*5a40*/  FMUL.FTZ R32, R32, R209.reuse ;  /* 0x000000d120207220 */ /* 0x080fe20000410000 */
[-C--:B------:R-:W-:Y:S01]  /*5a50*/  FMUL.FTZ R33, R33, R209.reuse ;  /* 0x000000d121217220 */ /* 0x080fe20000410000 */
[-C--:B------:R-:W-:Y:S01]  /*5a60*/  FMUL.FTZ R36, R36, R209.reuse ;  /* 0x000000d124247220 */ /* 0x080fe20000410000 */
[-C--:B------:R-:W-:Y:S01]  /*5a70*/  FMUL.FTZ R37, R37, R209.reuse ;  /* 0x000000d125257220 */ /* 0x080fe20000410000 */
[----:B-1----:R-:W-:Y:S01]  /*5a80*/  FMUL.FTZ R153, R171, UR6 ;  /* 0x00000006ab997c20 */ /* 0x002fe20008410000 */
[-C--:B------:R-:W-:Y:S01]  /*5a90*/  FMUL.FTZ R40, R40, R209.reuse ;  /* 0x000000d128287220 */ /* 0x080fe20000410000 */
[----:B------:R1:W-:Y:S01]  /*5aa0*/  MUFU.EX2 R171, R157 ;  /* 0x0000009d00ab7308 */ /* 0x0003e20000000800 */
[-C--:B------:R-:W-:Y:S01]  /*5ab0*/  FMUL.FTZ R41, R41, R209.reuse ;  /* 0x000000d129297220 */ /* 0x080fe20000410000 */
[-C--:B------:R-:W-:Y:S01]  /*5ac0*/  FMUL.FTZ R44, R44, R209.reuse ;  /* 0x000000d12c2c7220 */ /* 0x080fe20000410000 */
[-C--:B------:R-:W-:Y:S01]  /*5ad0*/  FMUL.FTZ R45, R45, R209.reuse ;  /* 0x000000d12d2d7220 */ /* 0x080fe20000410000 */
[-C--:B------:R-:W-:Y:S01]  /*5ae0*/  FMUL.FTZ R48, R48, R209.reuse ;  /* 0x000000d130307220 */ /* 0x080fe20000410000 */
[-C--:B------:R-:W-:Y:S01]  /*5af0*/  FMUL.FTZ R49, R49, R209.reuse ;  /* 0x000000d131317220 */ /* 0x080fe20000410000 */
[C---:B---3--:R-:W-:Y:S01]  /*5b00*/  FADD.FTZ R20, R154.reuse, R20 ;  /* 0x000000149a147221 */ /* 0x048fe20000010000 */
[----:B------:R-:W-:Y:S01]  /*5b10*/  F2FP.BF16.F32.PACK_AB R152, R154, R152 ;  /* 0x000000989a98723e */ /* 0x000fe200000010ff */
[----:B------:R-:W-:Y:S01]  /*5b20*/  MUFU.TANH R153, R153 ;  /* 0x0000009900997308 */ /* 0x000fe20000002400 */
[----:B-1----:R-:W-:Y:S01]  /*5b30*/  FMUL.FTZ R157, R178, UR6 ;  /* 0x00000006b29d7c20 */ /* 0x002fe20008410000 */
[----:B------:R-:W-:Y:S01]  /*5b40*/  FMUL.FTZ R178, R182, UR6 ;  /* 0x00000006b6b27c20 */ /* 0x000fe20008410000 */
[----:B------:R-:W-:Y:S01]  /*5b50*/  FMUL.FTZ R182, R186, UR6 ;  /* 0x00000006bab67c20 */ /* 0x000fe20008410000 */
[----:B------:R-:W-:Y:S01]  /*5b60*/  FMUL.FTZ R186, R190, UR6 ;  /* 0x00000006beba7c20 */ /* 0x000fe20008410000 */
[----:B------:R-:W-:Y:S01]  /*5b70*/  FMUL.FTZ R190, R194, UR6 ;  /* 0x00000006c2be7c20 */ /* 0x000fe20008410000 */
[----:B------:R-:W-:Y:S01]  /*5b80*/  FMUL.FTZ R194, R198, UR6 ;  /* 0x00000006c6c27c20 */ /* 0x000fe20008410000 */
[-C--:B------:R-:W-:Y:S01]  /*5b90*/  FMUL.FTZ R52, R52, R209.reuse ;  /* 0x000000d134347220 */ /* 0x080fe20000410000 */
[----:B------:R1:W2:Y:S01]  /*5ba0*/  MUFU.EX2 R154, R156 ;  /* 0x0000009c009a7308 */ /* 0x0002a20000000800 */
[-C--:B------:R-:W-:Y:S01]  /*5bb0*/  FMUL.FTZ R53, R53, R209.reuse ;  /* 0x000000d135357220 */ /* 0x080fe20000410000 */
[-C--:B------:R-:W-:Y:S01]  /*5bc0*/  FMUL.FTZ R56, R56, R209.reuse ;  /* 0x000000d138387220 */ /* 0x080fe20000410000 */
[-C--:B------:R-:W-:Y:S01]  /*5bd0*/  FMUL.FTZ R57, R57, R209.reuse ;  /* 0x000000d139397220 */ /* 0x080fe20000410000 */
[-C--:B------:R-:W-:Y:S01]  /*5be0*/  FMUL.FTZ R60, R60, R209.reuse ;  /* 0x000000d13c3c7220 */ /* 0x080fe20000410000 */
[-C--:B------:R-:W-:Y:S01]  /*5bf0*/  FMUL.FTZ R61, R61, R209.reuse ;  /* 0x000000d13d3d7220 */ /* 0x080fe20000410000 */
[-C--:B------:R-:W-:Y:S01]  /*5c00*/  FMUL.FTZ R64, R64, R209.reuse ;  /* 0x000000d140407220 */ /* 0x080fe20000410000 */
[-C--:B------:R-:W-:Y:S01]  /*5c10*/  FMUL.FTZ R65, R65, R209.reuse ;  /* 0x000000d141417220 */ /* 0x080fe20000410000 */
[----:B------:R-:W-:Y:S01]  /*5c20*/  MUFU.TANH R157, R157 ;  /* 0x0000009d009d7308 */ /* 0x000fe20000002400 */
[----:B-1----:R-:W-:Y:S01]  /*5c30*/  FMUL.FTZ R156, R175, UR6 ;  /* 0x00000006af9c7c20 */ /* 0x002fe20008410000 */
[----:B------:R-:W-:Y:S01]  /*5c40*/  FMUL.FTZ R175, R179, UR6 ;  /* 0x00000006b3af7c20 */ /* 0x000fe20008410000 */
[----:B------:R-:W-:Y:S01]  /*5c50*/  FMUL.FTZ R179, R183, UR6 ;  /* 0x00000006b7b37c20 */ /* 0x000fe20008410000 */
[----:B------:R-:W-:Y:S01]  /*5c60*/  FMUL.FTZ R183, R187, UR6 ;  /* 0x00000006bbb77c20 */ /* 0x000fe20008410000 */
[----:B------:R-:W-:Y:S01]  /*5c70*/  FMUL.FTZ R187, R191, UR6 ;  /* 0x00000006bfbb7c20 */ /* 0x000fe20008410000 */
[----:B------:R-:W-:Y:S01]  /*5c80*/  FMUL.FTZ R191, R195, UR6 ;  /* 0x00000006c3bf7c20 */ /* 0x000fe20008410000 */
[----:B------:R-:W-:Y:S01]  /*5c90*/  FMUL.FTZ R195, R199, UR6 ;  /* 0x00000006c7c37c20 */ /* 0x000fe20008410000 */
[----:B------:R-:W1:Y:S01]  /*5ca0*/  MUFU.TANH R156, R156 ;  /* 0x0000009c009c7308 */ /* 0x000e620000002400 */
[----:B--2---:R-:W-:Y:S01]  /*5cb0*/  FADD.FTZ R20, R154, R20 ;  /* 0x000000149a147221 */ /* 0x004fe20000010000 */
[C---:B------:R-:W-:Y:S01]  /*5cc0*/  F2FP.BF16.F32.PACK_AB R154, R171.reuse, R154 ;  /* 0x0000009aab9a723e */ /* 0x040fe200000010ff */
[----:B------:R-:W-:Y:S01]  /*5cd0*/  UIADD3 UR6, UR5, 0x32440, URZ ;  /* 0x0003244005067890 */ /* 0x000fe2000fffe03f */
[----:B------:R-:W-:Y:S01]  /*5ce0*/  FMUL.FTZ R68, R68, R209 ;  /* 0x000000d144447220 */ /* 0x000fe20000410000 */
[----:B------:R-:W-:Y:S01]  /*5cf0*/  FADD.FTZ R20, R171, R20 ;  /* 0x00000014ab147221 */ /* 0x000fe20000010000 */
[----:B------:R-:W-:Y:S01]  /*5d00*/  FMNMX.FTZ R171, R196, R21, !PT ;  /* 0x00000015c4ab7209 */ /* 0x000fe20007810000 */
[----:B------:R-:W-:Y:S01]  /*5d10*/  UPRMT UR11, UR54, 0x654, UR6 ;  /* 0x00000654360b7896 */ /* 0x000fe20008000006 */
[----:B------:R-:W2:Y:S01]  /*5d20*/  MUFU.TANH R175, R175 ;  /* 0x000000af00af7308 */ /* 0x000ea20000002400 */
[----:B------:R-:W-:Y:S01]  /*5d30*/  FMUL.FTZ R69, R69, R209 ;  /* 0x000000d145457220 */ /* 0x000fe20000410000 */
[----:B------:R-:W-:Y:S01]  /*5d40*/  FMNMX.FTZ R171, R155, R171, !PT ;  /* 0x000000ab9bab7209 */ /* 0x000fe20007810000 */
[-C--:B------:R-:W-:Y:S01]  /*5d50*/  FMUL.FTZ R72, R72, R209.reuse ;  /* 0x000000d148487220 */ /* 0x080fe20000410000 */
[-C--:B------:R-:W-:Y:S01]  /*5d60*/  FMUL.FTZ R73, R73, R209.reuse ;  /* 0x000000d149497220 */ /* 0x080fe20000410000 */
[----:B------:R-:W-:Y:S01]  /*5d70*/  FMUL.FTZ R76, R76, R209 ;  /* 0x000000d14c4c7220 */ /* 0x000fe20000410000 */
[----:B------:R-:W-:Y:S01]  /*5d80*/  FMNMX.FTZ R171, R158, R171, !PT ;  /* 0x000000ab9eab7209 */ /* 0x000fe20007810000 */
[----:B------:R-:W-:Y:S01]  /*5d90*/  FMUL.FTZ R77, R77, R209 ;  /* 0x000000d14d4d7220 */ /* 0x000fe20000410000 */
[----:B------:R-:W3:Y:S01]  /*5da0*/  MUFU.TANH R178, R178 ;  /* 0x000000b200b27308 */ /* 0x000ee20000002400 */
[----:B------:R-:W-:Y:S01]  /*5db0*/  SYNCS.ARRIVE.TRANS64.RED.A1T0 RZ, [UR11], RZ ;  /* 0x000000ffffff79a7 */ /* 0x000fe2000810040b */
[----:B------:R-:W-:Y:S01]  /*5dc0*/  FMNMX.FTZ R171, R159, R171, !PT ;  /* 0x000000ab9fab7209 */ /* 0x000fe20007810000 */
[-C--:B------:R-:W-:Y:S01]  /*5dd0*/  FMUL.FTZ R80, R80, R209.reuse ;  /* 0x000000d150507220 */ /* 0x080fe20000410000 */
[-C--:B------:R-:W-:Y:S01]  /*5de0*/  FMUL.FTZ R81, R81, R209.reuse ;  /* 0x000000d151517220 */ /* 0x080fe20000410000 */
[----:B------:R-:W-:Y:S01]  /*5df0*/  FMUL.FTZ R84, R84, R209 ;  /* 0x000000d154547220 */ /* 0x000fe20000410000 */
[----:B------:R-:W-:Y:S01]  /*5e00*/  FMNMX.FTZ R171, R162, R171, !PT ;  /* 0x000000aba2ab7209 */ /* 0x000fe20007810000 */
[-C--:B------:R-:W-:Y:S01]  /*5e10*/  FMUL.FTZ R85, R85, R209.reuse ;  /* 0x000000d155557220 */ /* 0x080fe20000410000 */
[----:B------:R-:W4:Y:S01]  /*5e20*/  MUFU.TANH R179, R179 ;  /* 0x000000b300b37308 */ /* 0x000f220000002400 */
[----:B------:R-:W-:Y:S01]  /*5e30*/  FMUL.FTZ R88, R88, R209 ;  /* 0x000000d158587220 */ /* 0x000fe20000410000 */
[----:B------:R-:W-:Y:S01]  /*5e40*/  FMNMX.FTZ R171, R163, R171, !PT ;  /* 0x000000aba3ab7209 */ /* 0x000fe20007810000 */
[-C--:B------:R-:W-:Y:S01]  /*5e50*/  FMUL.FTZ R89, R89, R209.reuse ;  /* 0x000000d159597220 */ /* 0x080fe20000410000 */
[-C--:B------:R-:W-:Y:S01]  /*5e60*/  FMUL.FTZ R92, R92, R209.reuse ;  /* 0x000000d15c5c7220 */ /* 0x080fe20000410000 */
[----:B------:R-:W-:Y:S01]  /*5e70*/  FMUL.FTZ R93, R93, R209 ;  /* 0x000000d15d5d7220 */ /* 0x000fe20000410000 */
[----:B------:R-:W-:Y:S01]  /*5e80*/  FMNMX.FTZ R171, R166, R171, !PT ;  /* 0x000000aba6ab7209 */ /* 0x000fe20007810000 */
[-C--:B------:R-:W-:Y:S01]  /*5e90*/  FMUL.FTZ R96, R96, R209.reuse ;  /* 0x000000d160607220 */ /* 0x080fe20000410000 */
[----:B------:R-:W5:Y:S01]  /*5ea0*/  MUFU.TANH R182, R182 ;  /* 0x000000b600b67308 */ /* 0x000f620000002400 */
[----:B------:R-:W-:Y:S01]  /*5eb0*/  FMUL.FTZ R97, R97, R209 ;  /* 0x000000d161617220 */ /* 0x000fe20000410000 */
[----:B------:R-:W-:Y:S01]  /*5ec0*/  FMNMX.FTZ R171, R167, R171, !PT ;  /* 0x000000aba7ab7209 */ /* 0x000fe20007810000 */
[-C--:B------:R-:W-:Y:S01]  /*5ed0*/  FMUL.FTZ R100, R100, R209.reuse ;  /* 0x000000d164647220 */ /* 0x080fe20000410000 */
[-C--:B------:R-:W-:Y:S01]  /*5ee0*/  FMUL.FTZ R101, R101, R209.reuse ;  /* 0x000000d165657220 */ /* 0x080fe20000410000 */
[----:B------:R-:W-:Y:S01]  /*5ef0*/  FMUL.FTZ R104, R104, R209 ;  /* 0x000000d168687220 */ /* 0x000fe20000410000 */
[----:B------:R-:W-:Y:S01]  /*5f00*/  FMNMX.FTZ R171, R170, R171, !PT ;  /* 0x000000abaaab7209 */ /* 0x000fe20007810000 */
[-C--:B------:R-:W-:Y:S01]  /*5f10*/  FMUL.FTZ R105, R105, R209.reuse ;  /* 0x000000d169697220 */ /* 0x080fe20000410000 */
[----:B------:R-:W0:Y:S01]  /*5f20*/  MUFU.TANH R183, R183 ;  /* 0x000000b700b77308 */ /* 0x000e220000002400 */
        /* <DEDUP_REMOVED lines=9> */
[----:B-1----:R-:W-:Y:S01]  /*5fc0*/  FMNMX.FTZ R171, R156, R171, !PT ;  /* 0x000000ab9cab7209 */ /* 0x002fe20007810000 */
[-C--:B------:R-:W-:Y:S01]  /*5fd0*/  FMUL.FTZ R120, R120, R209.reuse ;  /* 0x000000d178787220 */ /* 0x080fe20000410000 */
[-C--:B------:R-:W-:Y:S01]  /*5fe0*/  FMUL.FTZ R121, R121, R209.reuse ;  /* 0x000000d179797220 */ /* 0x080fe20000410000 */
[----:B------:R-:W-:Y:S01]  /*5ff0*/  FMUL.FTZ R124, R124, R209 ;  /* 0x000000d17c7c7220 */ /* 0x000fe20000410000 */
[----:B------:R-:W-:Y:S01]  /*6000*/  FMNMX.FTZ R171, R157, R171, !PT ;  /* 0x000000ab9dab7209 */ /* 0x000fe20007810000 */
[-C--:B------:R-:W-:Y:S01]  /*6010*/  FMUL.FTZ R125, R125, R209.reuse ;  /* 0x000000d17d7d7220 */ /* 0x080fe20000410000 */
[----:B------:R-:W1:Y:S01]  /*6020*/  MUFU.TANH R187, R187 ;  /* 0x000000bb00bb7308 */ /* 0x000e620000002400 */
[----:B------:R-:W-:Y:S01]  /*6030*/  FMUL.FTZ R128, R128, R209 ;  /* 0x000000d180807220 */ /* 0x000fe20000410000 */
[----:B--2---:R-:W-:Y:S01]  /*6040*/  FMNMX.FTZ R171, R175, R171, !PT ;  /* 0x000000abafab7209 */ /* 0x004fe20007810000 */
[-C--:B------:R-:W-:Y:S01]  /*6050*/  FMUL.FTZ R129, R129, R209.reuse ;  /* 0x000000d181817220 */ /* 0x080fe20000410000 */
[-C--:B------:R-:W-:Y:S01]  /*6060*/  FMUL.FTZ R132, R132, R209.reuse ;  /* 0x000000d184847220 */ /* 0x080fe20000410000 */
[----:B------:R-:W-:Y:S01]  /*6070*/  FMUL.FTZ R133, R133, R209 ;  /* 0x000000d185857220 */ /* 0x000fe20000410000 */
[----:B---3--:R-:W-:Y:S01]  /*6080*/  FMNMX.FTZ R171, R178, R171, !PT ;  /* 0x000000abb2ab7209 */ /* 0x008fe20007810000 */
[-C--:B------:R-:W-:Y:S01]  /*6090*/  FMUL.FTZ R136, R136, R209.reuse ;  /* 0x000000d188887220 */ /* 0x080fe20000410000 */
[----:B------:R-:W2:Y:S01]  /*60a0*/  MUFU.TANH R190, R190 ;  /* 0x000000be00be7308 */ /* 0x000ea20000002400 */
[----:B------:R-:W-:Y:S01]  /*60b0*/  FMUL.FTZ R137, R137, R209 ;  /* 0x000000d189897220 */ /* 0x000fe20000410000 */
[----:B----4-:R-:W-:Y:S01]  /*60c0*/  FMNMX.FTZ R171, R179, R171, !PT ;  /* 0x000000abb3ab7209 */ /* 0x010fe20007810000 */
[-C--:B------:R-:W-:Y:S01]  /*60d0*/  FMUL.FTZ R140, R140, R209.reuse ;  /* 0x000000d18c8c7220 */ /* 0x080fe20000410000 */
[-C--:B------:R-:W-:Y:S01]  /*60e0*/  FMUL.FTZ R141, R141, R209.reuse ;  /* 0x000000d18d8d7220 */ /* 0x080fe20000410000 */
[----:B------:R-:W-:Y:S01]  /*60f0*/  FMUL.FTZ R144, R144, R209 ;  /* 0x000000d190907220 */ /* 0x000fe20000410000 */
[----:B-----5:R-:W-:Y:S01]  /*6100*/  FMNMX.FTZ R171, R182, R171, !PT ;  /* 0x000000abb6ab7209 */ /* 0x020fe20007810000 */
[-C--:B------:R-:W-:Y:S01]  /*6110*/  FMUL.FTZ R145, R145, R209.reuse ;  /* 0x000000d191917220 */ /* 0x080fe20000410000 */
[----:B------:R-:W3:Y:S01]  /*6120*/  MUFU.TANH R191, R191 ;  /* 0x000000bf00bf7308 */ /* 0x000ee20000002400 */
[----:B------:R-:W-:Y:S01]  /*6130*/  FMUL.FTZ R148, R148, R209 ;  /* 0x000000d194947220 */ /* 0x000fe20000410000 */
[----:B0-----:R-:W-:Y:S01]  /*6140*/  FMNMX.FTZ R171, R183, R171, !PT ;  /* 0x000000abb7ab7209 */ /* 0x001fe20007810000 */
[----:B------:R-:W-:Y:S01]  /*6150*/  FMUL.FTZ R149, R149, R209 ;  /* 0x000000d195957220 */ /* 0x000fe20000410000 */
[----:B------:R-:W-:-:S02]  /*6160*/  UIMAD UR6, UR38, 0xc00, UR7 ;  /* 0x00000c00260678a4 */ /* 0x000fc4000f8e0207 */
[----:B------:R-:W-:Y:S02]  /*6170*/  FMNMX.FTZ R171, R186, R171, !PT ;  /* 0x000000abbaab7209 */ /* 0x000fe40007810000 */
[----:B------:R-:W0:Y:S02]  /*6180*/  MUFU.TANH R194, R194 ;  /* 0x000000c200c27308 */ /* 0x000e240000002400 */
[----:B-1----:R-:W-:Y:S01]  /*6190*/  FMNMX.FTZ R171, R187, R171, !PT ;  /* 0x000000abbbab7209 */ /* 0x002fe20007810000 */
[----:B------:R-:W-:-:S03]  /*61a0*/  UMOV UR14, UR6 ;  /* 0x00000006000e7c82 */ /* 0x000fc60008000000 */
[----:B--2---:R-:W-:Y:S02]  /*61b0*/  FMNMX.FTZ R171, R190, R171, !PT ;  /* 0x000000abbeab7209 */ /* 0x004fe40007810000 */
[----:B------:R-:W1:Y:S02]  /*61c0*/  MUFU.TANH R195, R195 ;  /* 0x000000c300c37308 */ /* 0x000e640000002400 */
[----:B---3--:R-:W-:-:S06]  /*61d0*/  FMNMX.FTZ R171, R191, R171, !PT ;  /* 0x000000abbfab7209 */ /* 0x008fcc0007810000 */
[----:B------:R-:W-:Y:S01]  /*61e0*/  MUFU.EX2 R161, R161 ;  /* 0x000000a100a17308 */ /* 0x000fe20000000800 */
[----:B0-----:R-:W-:-:S07]  /*61f0*/  FMNMX.FTZ R171, R194, R171, !PT ;  /* 0x000000abc2ab7209 */ /* 0x001fce0007810000 */
[----:B------:R-:W-:Y:S01]  /*6200*/  MUFU.EX2 R210, R210 ;  /* 0x000000d200d27308 */ /* 0x000fe20000000800 */
[----:B-1----:R-:W-:-:S05]  /*6210*/  FMNMX.FTZ R171, R195, R171, !PT ;  /* 0x000000abc3ab7209 */ /* 0x002fca0007810000 */
[----:B------:R-:W0:Y:S02]  /*6220*/  SHFL.BFLY PT, R198, R171, 0x2, 0x1f ;  /* 0x0c401f00abc67f89 */ /* 0x000e2400000e0000 */
[----:B------:R-:W-:Y:S08]  /*6230*/  MUFU.EX2 R169, R169 ;  /* 0x000000a900a97308 */ /* 0x000ff00000000800 */
[----:B------:R-:W-:Y:S08]  /*6240*/  MUFU.EX2 R173, R173 ;  /* 0x000000ad00ad7308 */ /* 0x000ff00000000800 */
[----:B------:R-:W-:Y:S01]  /*6250*/  MUFU.EX2 R177, R177 ;  /* 0x000000b100b17308 */ /* 0x000fe20000000800 */
[----:B0-----:R-:W-:-:S07]  /*6260*/  FMNMX.FTZ R171, R171, R198, !PT ;  /* 0x000000c6abab7209 */ /* 0x001fce0007810000 */
[----:B------:R-:W-:Y:S01]  /*6270*/  MUFU.EX2 R181, R181 ;  /* 0x000000b500b57308 */ /* 0x000fe20000000800 */
[----:B------:R-:W0:Y:S07]  /*6280*/  SHFL.BFLY PT, R198, R171, 0x1, 0x1f ;  /* 0x0c201f00abc67f89 */ /* 0x000e2e00000e0000 */
[----:B------:R-:W-:Y:S08]  /*6290*/  MUFU.EX2 R185, R185 ;  /* 0x000000b900b97308 */ /* 0x000ff00000000800 */
[----:B------:R-:W-:Y:S08]  /*62a0*/  MUFU.EX2 R189, R189 ;  /* 0x000000bd00bd7308 */ /* 0x000ff00000000800 */
[----:B------:R-:W-:Y:S01]  /*62b0*/  MUFU.EX2 R193, R193 ;  /* 0x000000c100c17308 */ /* 0x000fe20000000800 */
[----:B0-----:R-:W-:-:S05]  /*62c0*/  FMNMX.FTZ R171, R171, R198, !PT ;  /* 0x000000c6abab7209 */ /* 0x001fca0007810000 */
[C---:B------:R-:W-:Y:S01]  /*62d0*/  FADD.FTZ R198, -R171.reuse, R21 ;  /* 0x00000015abc67221 */ /* 0x040fe20000010100 */
[----:B------:R-:W-:Y:S01]  /*62e0*/  FMUL.FTZ R21, R171, UR10 ;  /* 0x0000000aab157c20 */ /* 0x000fe20008410000 */
[----:B------:R-:W-:Y:S02]  /*62f0*/  MUFU.EX2 R197, R197 ;  /* 0x000000c500c57308 */ /* 0x000fe40000000800 */
[----:B------:R-:W-:Y:S01]  /*6300*/  FMUL.FTZ R198, R198, UR10 ;  /* 0x0000000ac6c67c20 */ /* 0x000fe20008410000 */
[--C-:B------:R-:W-:Y:S01]  /*6310*/  FFMA.FTZ R215, R156, UR10, -R21.reuse ;  /* 0x0000000a9cd77c23 */ /* 0x100fe20008010815 */
[--C-:B------:R-:W-:Y:S01]  /*6320*/  FFMA.FTZ R196, R196, UR10, -R21.reuse ;  /* 0x0000000ac4c47c23 */ /* 0x100fe20008010815 */
[----:B------:R-:W0:Y:S01]  /*6330*/  S2R R156, SR_TID.X ;  /* 0x00000000009c7919 */ /* 0x000e220000002100 */
        /* <DEDUP_REMOVED lines=24> */
[----:B------:R-:W-:Y:S01]  /*64c0*/  FFMA.FTZ R21, R195, UR10, -R21 ;  /* 0x0000000ac3157c23 */ /* 0x000fe20008010815 */
[-C--:B-1----:R-:W-:Y:S01]  /*64d0*/  FMUL.FTZ R26, R26, R198.reuse ;  /* 0x000000c61a1a7220 */ /* 0x082fe20000410000 */
[----:B------:R-:W-:Y:S01]  /*64e0*/  FMUL.FTZ R27, R27, R198 ;  /* 0x000000c61b1b7220 */ /* 0x000fe20000410000 */
[----:B------:R-:W-:Y:S01]  /*64f0*/  MUFU.EX2 R195, R159 ;  /* 0x0000009f00c37308 */ /* 0x000fe20000000800 */
[----:B--2---:R-:W-:Y:S01]  /*6500*/  FFMA.FTZ R196, R198, R208, R153 ;  /* 0x000000d0c6c47223 */ /* 0x004fe20000010099 */
[-C--:B------:R-:W-:Y:S01]  /*6510*/  FMUL.FTZ R30, R30, R198.reuse ;  /* 0x000000c61e1e7220 */ /* 0x080fe20000410000 */
[-C--:B------:R-:W-:Y:S01]  /*6520*/  FMUL.FTZ R31, R31, R198.reuse ;  /* 0x000000c61f1f7220 */ /* 0x080fe20000410000 */
[----:B0-----:R-:W-:Y:S01]  /*6530*/  SHF.R.U32.HI R156, RZ, 0x7, R156 ;  /* 0x00000007ff9c7819 */ /* 0x001fe2000001169c */
[-C--:B------:R-:W-:Y:S01]  /*6540*/  FMUL.FTZ R34, R34, R198.reuse ;  /* 0x000000c622227220 */ /* 0x080fe20000410000 */
[-C--:B------:R-:W-:Y:S01]  /*6550*/  FMUL.FTZ R35, R35, R198.reuse ;  /* 0x000000c623237220 */ /* 0x080fe20000410000 */
[-C--:B------:R-:W-:Y:S01]  /*6560*/  FMUL.FTZ R38, R38, R198.reuse ;  /* 0x000000c626267220 */ /* 0x080fe20000410000 */
[----:B------:R-:W-:Y:S01]  /*6570*/  FMUL.FTZ R39, R39, R198 ;  /* 0x000000c627277220 */ /* 0x000fe20000410000 */
[----:B------:R-:W-:-:S02]  /*6580*/  VIADD R156, R156, 0x8 ;  /* 0x000000089c9c7836 */ /* 0x000fc40000000000 */
[C---:B---3--:R-:W-:Y:S01]  /*6590*/  FADD.FTZ R196, R155.reuse, R196 ;  /* 0x000000c49bc47221 */ /* 0x048fe20000010000 */
[----:B------:R-:W-:Y:S01]  /*65a0*/  F2FP.BF16.F32.PACK_AB R153, R155, R153 ;  /* 0x000000999b99723e */ /* 0x000fe200000010ff */
[-C--:B------:R-:W-:Y:S01]  /*65b0*/  FMUL.FTZ R42, R42, R198.reuse ;  /* 0x000000c62a2a7220 */ /* 0x080fe20000410000 */
[----:B------:R-:W0:Y:S01]  /*65c0*/  MUFU.EX2 R155, R158 ;  /* 0x0000009e009b7308 */ /* 0x000e220000000800 */
[----:B------:R1:W-:Y:S01]  /*65d0*/  BAR.SYNC.DEFER_BLOCKING R156, 0x100 ;  /* 0x0004009c0000751d */ /* 0x0003e20000010000 */
        /* <DEDUP_REMOVED lines=56> */
[C---:B------:R-:W-:Y:S01]  /*6960*/  F2FP.BF16.F32.PACK_AB R155, R195.reuse, R155 ;  /* 0x0000009bc39b723e */ /* 0x040fe200000010ff */
[----:B-1----:R-:W0:Y:S02]  /*6970*/  MUFU.EX2 R156, R160 ;  /* 0x000000a0009c7308 */ /* 0x002e240000000800 */
[----:B------:R-:W-:Y:S01]  /*6980*/  FADD.FTZ R196, R195, R196 ;  /* 0x000000c4c3c47221 */ /* 0x000fe20000010000 */
[----:B------:R-:W-:-:S05]  /*6990*/  WARPGROUP.ARRIVE ;  /* 0x00000000000079c5 */ /* 0x000fca0000000000 */
[----:B------:R-:W1:Y:S01]  /*69a0*/  MUFU.EX2 R158, R164 ;  /* 0x000000a4009e7308 */ /* 0x000e620000000800 */
[----:B------:R-:W-:Y:S01]  /*69b0*/  HGMMA.64x256x16.F32.BF16 R24, R152, gdesc[UR12].tnspB, R24, gsb0 ;  /* 0x43e0000c98187df0 */ /* 0x000fe20008001818 */
[----:B------:R-:W-:Y:S01]  /*69c0*/  UIADD3 UR14, UR6, 0x80, URZ ;  /* 0x00000080060e7890 */ /* 0x000fe2000fffe03f */
[----:B------:R-:W-:-:S05]  /*69d0*/  UMOV UR15, 0x40000040 ;  /* 0x40000040000f7882 */ /* 0x000fca0000000000 */
[----:B------:R-:W2:Y:S01]  /*69e0*/  MUFU.EX2 R164, R162 ;  /* 0x000000a200a47308 */ /* 0x000ea20000000800 */
[----:B0-----:R-:W-:Y:S01]  /*69f0*/  FADD.FTZ R20, R156, R20 ;  /* 0x000000149c147221 */ /* 0x001fe20000010000 */
[----:B------:R-:W-:-:S03]  /*6a00*/  F2FP.BF16.F32.PACK_AB R156, R161, R156 ;  /* 0x0000009ca19c723e */ /* 0x000fc600000010ff */
[----:B------:R-:W-:-:S03]  /*6a10*/  FADD.FTZ R20, R161, R20 ;  /* 0x00000014a1147221 */ /* 0x000fc60000010000 */
[----:B------:R-:W0:Y:S01]  /*6a20*/  MUFU.EX2 R198, R163 ;  /* 0x000000a300c67308 */ /* 0x000e220000000800 */
[----:B-1----:R-:W-:Y:S01]  /*6a30*/  FADD.FTZ R20, R158, R20 ;  /* 0x000000149e147221 */ /* 0x002fe20000010000 */
[----:B------:R-:W-:-:S03]  /*6a40*/  F2FP.BF16.F32.PACK_AB R158, R210, R158 ;  /* 0x0000009ed29e723e */ /* 0x000fc600000010ff */
[----:B------:R-:W-:-:S03]  /*6a50*/  FADD.FTZ R20, R210, R20 ;  /* 0x00000014d2147221 */ /* 0x000fc60000010000 */
[----:B------:R-:W1:Y:S01]  /*6a60*/  MUFU.EX2 R199, R199 ;  /* 0x000000c700c77308 */ /* 0x000e620000000800 */
[----:B--2---:R-:W-:-:S07]  /*6a70*/  FADD.FTZ R196, R164, R196 ;  /* 0x000000c4a4c47221 */ /* 0x004fce0000010000 */
[----:B------:R-:W2:Y:S01]  /*6a80*/  MUFU.EX2 R214, R214 ;  /* 0x000000d600d67308 */ /* 0x000ea20000000800 */
[C---:B0-----:R-:W-:Y:S01]  /*6a90*/  F2FP.BF16.F32.PACK_AB R157, R198.reuse, R164 ;  /* 0x000000a4c69d723e */ /* 0x041fe200000010ff */
[----:B------:R-:W-:-:S06]  /*6aa0*/  FADD.FTZ R196, R198, R196 ;  /* 0x000000c4c6c47221 */ /* 0x000fcc0000010000 */
[----:B------:R-:W0:Y:S01]  /*6ab0*/  MUFU.EX2 R160, R168 ;  /* 0x000000a800a07308 */ /* 0x000e220000000800 */
[----:B-1----:R-:W-:-:S07]  /*6ac0*/  FADD.FTZ R196, R199, R196 ;  /* 0x000000c4c7c47221 */ /* 0x002fce0000010000 */
[----:B------:R-:W1:Y:S01]  /*6ad0*/  MUFU.EX2 R162, R172 ;  /* 0x000000ac00a27308 */ /* 0x000e620000000800 */
[C---:B--2---:R-:W-:Y:S01]  /*6ae0*/  F2FP.BF16.F32.PACK_AB R159, R214.reuse, R199 ;  /* 0x000000c7d69f723e */ /* 0x044fe200000010ff */
[----:B------:R-:W-:-:S06]  /*6af0*/  FADD.FTZ R196, R214, R196 ;  /* 0x000000c4d6c47221 */ /* 0x000fcc0000010000 */
        /* <DEDUP_REMOVED lines=19> */
[----:B0-----:R-:W-:-:S07]  /*6c30*/  FADD.FTZ R196, R166, R196 ;  /* 0x000000c4a6c47221 */ /* 0x001fce0000010000 */
[----:B------:R-:W0:Y:S01]  /*6c40*/  MUFU.EX2 R179, R179 ;  /* 0x000000b300b37308 */ /* 0x000e220000000800 */
[----:B-1----:R-:W-:-:S07]  /*6c50*/  FADD.FTZ R196, R175, R196 ;  /* 0x000000c4afc47221 */ /* 0x002fce0000010000 */
[----:B------:R-:W-:Y:S01]  /*6c60*/  MUFU.EX2 R182, R182 ;  /* 0x000000b600b67308 */ /* 0x000fe20000000800 */
[----:B--2---:R-:W-:-:S07]  /*6c70*/  FADD.FTZ R196, R178, R196 ;  /* 0x000000c4b2c47221 */ /* 0x004fce0000010000 */
[----:B------:R-:W-:Y:S08]  /*6c80*/  MUFU.EX2 R183, R183 ;  /* 0x000000b700b77308 */ /* 0x000ff00000000800 */
[----:B------:R-:W-:Y:S08]  /*6c90*/  MUFU.EX2 R186, R186 ;  /* 0x000000ba00ba7308 */ /* 0x000ff00000000800 */
[----:B------:R-:W-:Y:S08]  /*6ca0*/  MUFU.EX2 R187, R187 ;  /* 0x000000bb00bb7308 */ /* 0x000ff00000000800 */
[----:B------:R-:W-:Y:S08]  /*6cb0*/  MUFU.EX2 R190, R190 ;  /* 0x000000be00be7308 */ /* 0x000ff00000000800 */
[----:B------:R-:W-:Y:S08]  /*6cc0*/  MUFU.EX2 R191, R191 ;  /* 0x000000bf00bf7308 */ /* 0x000ff00000000800 */
[----:B------:R-:W-:Y:S08]  /*6cd0*/  MUFU.EX2 R194, R194 ;  /* 0x000000c200c27308 */ /* 0x000ff00000000800 */
[----:B------:R-:W-:Y:S01]  /*6ce0*/  MUFU.EX2 R21, R21 ;  /* 0x0000001500157308 */ /* 0x000fe20000000800 */
[----:B------:R-:W-:-:S02]  /*6cf0*/  WARPGROUP.DEPBAR.LE gsb0, 0x0 ;  /* 0x00008000000079c5 */ /* 0x000fc40000010000 */
[----:B------:R-:W-:-:S05]  /*6d00*/  WARPGROUP.ARRIVE ;  /* 0x00000000000079c5 */ /* 0x000fca0000000000 */
[----:B------:R-:W1:Y:S01]  /*6d10*/  MUFU.EX2 R152, R176 ;  /* 0x000000b000987308 */ /* 0x000e620000000800 */
[----:B------:R-:W-:Y:S02]  /*6d20*/  F2FP.BF16.F32.PACK_AB R153, R175, R166 ;  /* 0x000000a6af99723e */ /* 0x000fe400000010ff */
[C---:B0-----:R-:W-:Y:S01]  /*6d30*/  F2FP.BF16.F32.PACK_AB R155, R179.reuse, R178 ;  /* 0x000000b2b39b723e */ /* 0x041fe200000010ff */
[----:B------:R-:W-:Y:S01]  /*6d40*/  FADD.FTZ R179, R179, R196 ;  /* 0x000000c4b3b37221 */ /* 0x000fe20000010000 */
[----:B------:R-:W-:Y:S01]  /*6d50*/  HGMMA.64x256x16.F32.BF16 R24, R156, gdesc[UR12].tnspB, R24, gsb0 ;  /* 0x43e0000c9c187df0 */ /* 0x000fe20008001818 */
[----:B------:R-:W-:Y:S01]  /*6d60*/  UIADD3 UR14, UR6, 0x100, URZ ;  /* 0x00000100060e7890 */ /* 0x000fe2000fffe03f */
[----:B------:R-:W-:Y:S01]  /*6d70*/  UMOV UR15, 0x40000040 ;  /* 0x40000040000f7882 */ /* 0x000fe20000000000 */
[----:B------:R-:W0:Y:S01]  /*6d80*/  MUFU.EX2 R154, R180 ;  /* 0x000000b4009a7308 */ /* 0x000e220000000800 */
[----:B-1----:R-:W-:Y:S01]  /*6d90*/  FADD.FTZ R20, R152, R20 ;  /* 0x0000001498147221 */ /* 0x002fe20000010000 */
[----:B------:R-:W-:-:S03]  /*6da0*/  F2FP.BF16.F32.PACK_AB R152, R177, R152 ;  /* 0x00000098b198723e */ /* 0x000fc600000010ff */
[----:B------:R-:W-:-:S04]  /*6db0*/  FADD.FTZ R20, R177, R20 ;  /* 0x00000014b1147221 */ /* 0x000fc80000010000 */
[----:B0-----:R-:W-:Y:S01]  /*6dc0*/  FADD.FTZ R20, R154, R20 ;  /* 0x000000149a147221 */ /* 0x001fe20000010000 */
[----:B------:R-:W-:-:S03]  /*6dd0*/  F2FP.BF16.F32.PACK_AB R154, R181, R154 ;  /* 0x0000009ab59a723e */ /* 0x000fc600000010ff */
[----:B------:R-:W-:Y:S01]  /*6de0*/  FADD.FTZ R20, R181, R20 ;  /* 0x00000014b5147221 */ /* 0x000fe20000010000 */
[----:B------:R-:W-:Y:S02]  /*6df0*/  WARPGROUP.DEPBAR.LE gsb0, 0x0 ;  /* 0x00008000000079c5 */ /* 0x000fe40000010000 */
[----:B------:R-:W-:-:S09]  /*6e00*/  WARPGROUP.ARRIVE ;  /* 0x00000000000079c5 */ /* 0x000fd20000000000 */
        /* <DEDUP_REMOVED lines=10> */
[----:B------:R-:W0:Y:S01]  /*6eb0*/  MUFU.EX2 R152, R184 ;  /* 0x000000b800987308 */ /* 0x000e220000000800 */
[----:B------:R-:W-:Y:S01]  /*6ec0*/  F2FP.BF16.F32.PACK_AB R153, R183, R182 ;  /* 0x000000b6b799723e */ /* 0x000fe200000010ff */
[----:B------:R-:W-:Y:S01]  /*6ed0*/  FADD.FTZ R182, R182, R179 ;  /* 0x000000b3b6b67221 */ /* 0x000fe20000010000 */
[----:B------:R-:W-:-:S03]  /*6ee0*/  F2FP.BF16.F32.PACK_AB R155, R187, R186 ;  /* 0x000000babb9b723e */ /* 0x000fc600000010ff */
[----:B------:R-:W-:Y:S02]  /*6ef0*/  FADD.FTZ R183, R183, R182 ;  /* 0x000000b6b7b77221 */ /* 0x000fe40000010000 */
[----:B------:R-:W1:Y:S02]  /*6f00*/  MUFU.EX2 R154, R188 ;  /* 0x000000bc009a7308 */ /* 0x000e640000000800 */
[----:B------:R-:W-:-:S04]  /*6f10*/  FADD.FTZ R186, R186, R183 ;  /* 0x000000b7baba7221 */ /* 0x000fc80000010000 */
[----:B------:R-:W-:Y:S01]  /*6f20*/  FADD.FTZ R187, R187, R186 ;  /* 0x000000babbbb7221 */ /* 0x000fe20000010000 */
[----:B0-----:R-:W-:Y:S01]  /*6f30*/  FADD.FTZ R20, R152, R20 ;  /* 0x0000001498147221 */ /* 0x001fe20000010000 */
[----:B------:R-:W-:-:S03]  /*6f40*/  F2FP.BF16.F32.PACK_AB R152, R185, R152 ;  /* 0x00000098b998723e */ /* 0x000fc600000010ff */
[----:B------:R-:W-:-:S04]  /*6f50*/  FADD.FTZ R20, R185, R20 ;  /* 0x00000014b9147221 */ /* 0x000fc80000010000 */
[----:B-1----:R-:W-:Y:S01]  /*6f60*/  FADD.FTZ R20, R154, R20 ;  /* 0x000000149a147221 */ /* 0x002fe20000010000 */
[----:B------:R-:W-:-:S03]  /*6f70*/  F2FP.BF16.F32.PACK_AB R154, R189, R154 ;  /* 0x0000009abd9a723e */ /* 0x000fc600000010ff */
[----:B------:R-:W-:Y:S01]  /*6f80*/  FADD.FTZ R20, R189, R20 ;  /* 0x00000014bd147221 */ /* 0x000fe20000010000 */
[----:B------:R-:W-:-:S06]  /*6f90*/  WARPGROUP.ARRIVE ;  /* 0x00000000000079c5 */ /* 0x000fcc0000000000 */
        /* <DEDUP_REMOVED lines=19> */
[----:B------:R-:W-:Y:S03]  /*70d0*/  HGMMA.64x256x16.F32.BF16 R24, R152, gdesc[UR12].tnspB, R24, gsb0 ;  /* 0x43e0000c98187df0 */ /* 0x000fe60008001818 */
[----:B------:R-:W-:Y:S02]  /*70e0*/  WARPGROUP.DEPBAR.LE gsb0, 0x0 ;  /* 0x00008000000079c5 */ /* 0x000fe40000010000 */
[----:B------:R-:W-:Y:S05]  /*70f0*/  @!P0 BRA `(.L_x_1162) ;  /* 0x0000000000048947 */ /* 0x000fea0003800000 */
[----:B------:R-:W-:Y:S01]  /*7100*/  BPT.TRAP 0x1 ;  /* 0x000000040000795c */ /* 0x000fe20000300000 */
.L_x_1162:
[----:B------:R-:W-:Y:S01]  /*7110*/  UIADD3 UR5, UR5, 0x32460, URZ ;  /* 0x0003246005057890 */ /* 0x000fe2000fffe03f */
[----:B------:R-:W-:Y:S02]  /*7120*/  IMAD.MOV.U32 R21, RZ, RZ, R171 ;  /* 0x000000ffff157224 */ /* 0x000fe400078e00ab */
[----:B------:R-:W-:Y:S01]  /*7130*/  IMAD.MOV.U32 R209, RZ, RZ, R165 ;  /* 0x000000ffffd17224 */ /* 0x000fe200078e00a5 */
[----:B------:R-:W-:-:S09]  /*7140*/  UPRMT UR5, UR54, 0x654, UR5 ;  /* 0x0000065436057896 */ /* 0x000fd20008000005 */
[----:B------:R-:W-:Y:S01]  /*7150*/  SYNCS.ARRIVE.TRANS64.RED.A1T0 RZ, [UR5], RZ ;  /* 0x000000ffffff79a7 */ /* 0x000fe20008100405 */
[----:B------:R-:W-:Y:S05]  /*7160*/  @P1 BRA `(.L_x_1163) ;  /* 0xffffffd4009c1947 */ /* 0x000fea000383ffff */
.L_x_1152:
[----:B------:R-:W2:Y:S01]  /*7170*/  LDL.LU R152, [R1+0x1c] ;  /* 0x00001c0001987983 */ /* 0x000ea20000300800 */
[----:B------:R-:W-:Y:S01]  /*7180*/  UIADD3 UR38, UR38, 0x1, URZ ;  /* 0x0000000126267890 */ /* 0x000fe2000fffe03f */
[----:B------:R0:W-:Y:S06]  /*7190*/  BAR.ARV R0, 0x100 ;  /* 0x000400000000751d */ /* 0x0001ec0000002000 */
[----:B------:R-:W-:Y:S02]  /*71a0*/  UISETP.NE.AND UP0, UPT, UR38, 0x2, UPT ;  /* 0x000000022600788c */ /* 0x000fe4000bf05270 */
[----:B------:R-:W-:Y:S06]  /*71b0*/  BAR.ARV 0x8, 0x180 ;  /* 0x0206000000007b1d */ /* 0x000fec0000002000 */
[----:B------:R-:W-:Y:S01]  /*71c0*/  PLOP3.LUT P0, PT, PT, PT, PT, 0x8, 0x0 ;  /* 0x000000000000781c */ /* 0x000fe20003f0e170 */
[----:B------:R-:W-:Y:S01]  /*71d0*/  USEL UR38, UR38, URZ, UP0 ;  /* 0x0000003f26267287 */ /* 0x000fe20008000000 */
[----:B------:R-:W1:Y:S04]  /*71e0*/  SHFL.BFLY PT, R3, R20, 0x2, 0x1f ;  /* 0x0c401f0014037f89 */ /* 0x000e6800000e0000 */
[----:B------:R-:W3:Y:S01]  /*71f0*/  SHFL.BFLY PT, R5, R208, 0x2, 0x1f ;  /* 0x0c401f00d0057f89 */ /* 0x000ee200000e0000 */
[----:B-1----:R-:W-:Y:S01]  /*7200*/  FADD.FTZ R6, R3, R20 ;  /* 0x0000001403067221 */ /* 0x002fe20000010000 */
[----:B---3--:R-:W-:-:S04]  /*7210*/  FADD.FTZ R7, R5, R208 ;  /* 0x000000d005077221 */ /* 0x008fc80000010000 */
[----:B------:R-:W1:Y:S01]  /*7220*/  SHFL.BFLY PT, R3, R6, 0x1, 0x1f ;  /* 0x0c201f0006037f89 */ /* 0x000e6200000e0000 */
[----:B------:R-:W-:-:S03]  /*7230*/  IMAD.MOV.U32 R5, RZ, RZ, RZ ;  /* 0x000000ffff057224 */ /* 0x000fc600078e00ff */
[----:B------:R-:W3:Y:S01]  /*7240*/  SHFL.BFLY PT, R2, R7, 0x1, 0x1f ;  /* 0x0c201f0007027f89 */ /* 0x000ee200000e0000 */
[----:B-1----:R-:W-:Y:S01]  /*7250*/  FADD.FTZ R8, R6, R3 ;  /* 0x0000000306087221 */ /* 0x002fe20000010000 */
[----:B------:R-:W-:Y:S02]  /*7260*/  IMAD.U32 R6, RZ, RZ, UR10 ;  /* 0x0000000aff067e24 */ /* 0x000fe4000f8e00ff */
[----:B---3--:R-:W-:Y:S02]  /*7270*/  FADD.FTZ R3, R7, R2 ;  /* 0x0000000207037221 */ /* 0x008fe40000010000 */
[----:B------:R-:W-:Y:S01]  /*7280*/  FSETP.NE.FTZ.AND P1, PT, R8, RZ, PT ;  /* 0x000000ff0800720b */ /* 0x000fe20003f35000 */
[----:B------:R-:W-:Y:S02]  /*7290*/  IMAD.MOV.U32 R2, RZ, RZ, RZ ;  /* 0x000000ffff027224 */ /* 0x000fe400078e00ff */
[----:B------:R-:W-:-:S10]  /*72a0*/  FSETP.NE.FTZ.AND P2, PT, R3, RZ, PT ;  /* 0x000000ff0300720b */ /* 0x000fd40003f55000 */
[----:B------:R-:W1:Y:S01]  /*72b0*/  @P1 MUFU.RCP R5, R8 ;  /* 0x0000000800051308 */ /* 0x000e620000001000 */
[----:B------:R-:W-:-:S07]  /*72c0*/  @P1 FMUL.FTZ R6, R6, 0.69314718246459960938 ;  /* 0x3f31721806061820 */ /* 0x000fce0000410000 */
[----:B------:R-:W3:Y:S08]  /*72d0*/  @P1 MUFU.LG2 R4, R8 ;  /* 0x0000000800041308 */ /* 0x000ef00000000c00 */
[----:B------:R-:W4:Y:S01]  /*72e0*/  @P2 MUFU.LG2 R7, R3 ;  /* 0x0000000300072308 */ /* 0x000f220000000c00 */
[-C--:B-1----:R-:W-:Y:S01]  /*72f0*/  FMUL.FTZ R24, R24, R5.reuse ;  /* 0x0000000518187220 */ /* 0x082fe20000410000 */
[-C--:B------:R-:W-:Y:S01]  /*7300*/  FMUL.FTZ R25, R25, R5.reuse ;  /* 0x0000000519197220 */ /* 0x080fe20000410000 */
[-C--:B------:R-:W-:Y:S01]  /*7310*/  FMUL.FTZ R28, R28, R5.reuse ;  /* 0x000000051c1c7220 */ /* 0x080fe20000410000 */
[-C--:B------:R-:W-:Y:S01]  /*7320*/  FMUL.FTZ R29, R29, R5.reuse ;  /* 0x000000051d1d7220 */ /* 0x080fe20000410000 */
[-C--:B------:R-:W-:Y:S01]  /*7330*/  FMUL.FTZ R32, R32, R5.reuse ;  /* 0x0000000520207220 */ /* 0x080fe20000410000 */
[-C--:B------:R-:W-:Y:S01]  /*7340*/  FMUL.FTZ R33, R33, R5.reuse ;  /* 0x0000000521217220 */ /* 0x080fe20000410000 */
[-C--:B------:R-:W-:Y:S01]  /*7350*/  FMUL.FTZ R36, R36, R5.reuse ;  /* 0x0000000524247220 */ /* 0x080fe20000410000 */
[----:B------:R1:W5:Y:S01]  /*7360*/  @P2 MUFU.RCP R2, R3 ;  /* 0x0000000300022308 */ /* 0x0003620000001000 */
        /* <DEDUP_REMOVED lines=58> */
[----:B---3--:R-:W-:Y:S01]  /*7710*/  @P1 FMUL.FTZ R4, R4, 0.69314718246459960938 ;  /* 0x3f31721804041820 */ /* 0x008fe20000410000 */
[----:B----4-:R-:W-:Y:S01]  /*7720*/  @P2 FMUL.FTZ R7, R7, 0.69314718246459960938 ;  /* 0x3f31721807072820 */ /* 0x010fe20000410000 */
[----:B-1----:R-:W-:Y:S02]  /*7730*/  IMAD.MOV.U32 R3, RZ, RZ, -0x800000 ;  /* 0xff800000ff037424 */ /* 0x002fe400078e00ff */
[----:B------:R-:W-:Y:S01]  /*7740*/  @P2 FMUL.FTZ R5, R5, 0.69314718246459960938 ;  /* 0x3f31721805052820 */ /* 0x000fe20000410000 */
[-C--:B-----5:R-:W-:Y:S01]  /*7750*/  FMUL.FTZ R26, R26, R2.reuse ;  /* 0x000000021a1a7220 */ /* 0x0a0fe20000410000 */
        /* <DEDUP_REMOVED lines=64> */
[----:B--2---:R-:W-:-:S13]  /*7b60*/  R2UR UR4, R152 ;  /* 0x00000000980472ca */ /* 0x004fda00000e0000 */
[----:B------:R-:W-:-:S06]  /*7b70*/  UIADD3 UR4, UR4, 0x1, URZ ;  /* 0x0000000104047890 */ /* 0x000fcc000fffe03f */
[----:B0-----:R-:W-:Y:S01]  /*7b80*/  IMAD.U32 R0, RZ, RZ, UR4 ;  /* 0x00000004ff007e24 */ /* 0x001fe2000f8e00ff */
[----:B------:R-:W-:-:S04]  /*7b90*/  USEL UR4, URZ, 0x1, UP0 ;  /* 0x000000013f047887 */ /* 0x000fc80008000000 */
[----:B------:R0:W-:Y:S01]  /*7ba0*/  STL [R1+0x1c], R0 ;  /* 0x00001c0001007387 */ /* 0x0001e20000100800 */
[----:B------:R-:W-:Y:S01]  /*7bb0*/  ULOP3.LUT UR39, UR39, UR4, URZ, 0x3c, !UPT ;  /* 0x0000000427277292 */ /* 0x000fe2000f8e3c3f */
[----:B0-----:R-:W-:Y:S02]  /*7bc0*/  IMAD.MOV.U32 R0, RZ, RZ, -0x800000 ;  /* 0xff800000ff007424 */ /* 0x001fe400078e00ff */
[----:B------:R-:W-:-:S09]  /*7bd0*/  @P2 FFMA.FTZ R0, R5, R171, R7 ;  /* 0x000000ab05002223 */ /* 0x000fd20000010007 */
.L_x_1138:
[----:B------:R-:W1:Y:S08]  /*7be0*/  S2UR UR5, SR_CgaCtaId ;  /* 0x00000000000579c3 */ /* 0x000e700000008800 */
[----:B------:R-:W-:Y:S06]  /*7bf0*/  BAR.SYNC.DEFER_BLOCKING 0x5, 0x180 ;  /* 0x0146000000007b1d */ /* 0x000fec0000010000 */
[----:B------:R-:W-:Y:S01]  /*7c00*/  UMOV UR4, 0x400 ;  /* 0x0000040000047882 */ /* 0x000fe20000000000 */
[----:B------:R-:W-:Y:S01]  /*7c10*/  BSSY B0, `(.L_x_1164) ;  /* 0x0000480000007945 */ /* 0x000fe20003800000 */
[----:B-1----:R-:W-:-:S09]  /*7c20*/  ULEA UR9, UR5, UR4, 0x18 ;  /* 0x0000000405097291 */ /* 0x002fd2000f8ec03f */
[----:B------:R-:W1:Y:S02]  /*7c30*/  LDS.128 R4, [UR9+0x324d0] ;  /* 0x0324d009ff047984 */ /* 0x000e640008000c00 */
[----:B-1----:R-:W-:Y:S02]  /*7c40*/  R2UR UR4, R5 ;  /* 0x00000000050472ca */ /* 0x002fe400000e0000 */
[----:B------:R-:W-:Y:S01]  /*7c50*/  R2UR UR5, R7 ;  /* 0x00000000070572ca */ /* 0x000fe200000e0000 */
[----:B------:R-:W-:Y:S06]  /*7c60*/  BAR.ARV 0x4, 0x180 ;  /* 0x0106000000007b1d */ /* 0x000fec0000002000 */
[----:B------:R-:W-:Y:S08]  /*7c70*/  @P0 BRA `(.L_x_1165) ;  /* 0x0000003800280947 */ /* 0x000ff00003800000 */
[----:B------:R-:W2:Y:S04]  /*7c80*/  LDL R2, [R1+0x30] ;  /* 0x0000300001027983 */ /* 0x000ea80000100800 */
[----:B------:R-:W3:Y:S01]  /*7c90*/  LDL R163, [R1+0x18] ;  /* 0x0000180001a37983 */ /* 0x000ee20000100800 */
[----:B------:R-:W1:Y:S01]  /*7ca0*/  S2UR UR8, SR_SWINHI ;  /* 0x00000000000879c3 */ /* 0x000e620000002f00 */
[----:B------:R-:W-:Y:S01]  /*7cb0*/  IMAD.MOV.U32 R152, RZ, RZ, 0x2 ;  /* 0x00000002ff987424 */ /* 0x000fe200078e00ff */
[----:B------:R-:W-:Y:S01]  /*7cc0*/  F2FP.BF16.F32.PACK_AB R10, R29, R28 ;  /* 0x0000001c1d0a723e */ /* 0x000fe200000010ff */
[----:B------:R-:W4:Y:S01]  /*7cd0*/  LDL.LU R165, [R1+0x14] ;  /* 0x0000140001a57983 */ /* 0x000f220000300800 */
[----:B0-----:R-:W-:Y:S01]  /*7ce0*/  F2FP.BF16.F32.PACK_AB R11, R31, R30 ;  /* 0x0000001e1f0b723e */ /* 0x001fe200000010ff */
[----:B------:R-:W-:Y:S01]  /*7cf0*/  ULDC.64 UR10, c[0x0][0xd08] ;  /* 0x00034200000a7ab9 */ /* 0x000fe20000000a00 */
[----:B------:R-:W-:Y:S01]  /*7d00*/  F2FP.BF16.F32.PACK_AB R14, R37, R36 ;  /* 0x00000024250e723e */ /* 0x000fe200000010ff */
[----:B------:R-:W5:Y:S01]  /*7d10*/  LDL R164, [R1+0x2c] ;  /* 0x00002c0001a47983 */ /* 0x000f620000100800 */
[----:B------:R-:W-:-:S03]  /*7d20*/  F2FP.BF16.F32.PACK_AB R15, R39, R38 ;  /* 0x00000026270f723e */ /* 0x000fc600000010ff */
[----:B------:R-:W5:Y:S01]  /*7d30*/  LDL R162, [R1+0x10] ;  /* 0x0000100001a27983 */ /* 0x000f620000100800 */
[----:B------:R-:W-:Y:S01]  /*7d40*/  UMOV UR6, UR9 ;  /* 0x0000000900067c82 */ /* 0x000fe20008000000 */
[----:B-1----:R-:W-:Y:S01]  /*7d50*/  UMOV UR7, UR8 ;  /* 0x0000000800077c82 */ /* 0x002fe20008000000 */
[----:B------:R-:W-:Y:S01]  /*7d60*/  BAR.SYNC.DEFER_BLOCKING 0x1, 0x100 ;  /* 0x0044000000007b1d */ /* 0x000fe20000010000 */
[----:B--2---:R-:W-:Y:S01]  /*7d70*/  IMAD.WIDE R152, R2, R152, UR6 ;  /* 0x0000000602987e25 */ /* 0x004fe2000f8e0298 */
[----:B---3--:R-:W-:Y:S02]  /*7d80*/  R2UR UR12, R163 ;  /* 0x00000000a30c72ca */ /* 0x008fe400000e0000 */
[C---:B------:R-:W-:Y:S02]  /*7d90*/  IADD3 R13, P4, R152.reuse, 0x20, RZ ;  /* 0x00000020980d7810 */ /* 0x040fe40007f9e0ff */
[C---:B------:R-:W-:Y:S02]  /*7da0*/  LOP3.LUT R9, R152.reuse, 0x380, RZ, 0xc0, !PT ;  /* 0x0000038098097812 */ /* 0x040fe400078ec0ff */
[----:B------:R-:W-:-:S02]  /*7db0*/  IADD3 R5, P0, R152, 0xc060, RZ ;  /* 0x0000c06098057810 */ /* 0x000fc40007f1e0ff */
[----:B------:R-:W-:Y:S02]  /*7dc0*/  LOP3.LUT R12, R13, 0x380, RZ, 0xc0, !PT ;  /* 0x000003800d0c7812 */ /* 0x000fe400078ec0ff */
[----:B------:R-:W-:Y:S02]  /*7dd0*/  IADD3 R17, P3, R152, 0x40, RZ ;  /* 0x0000004098117810 */ /* 0x000fe40007f7e0ff */
[----:B------:R-:W-:Y:S02]  /*7de0*/  SHF.R.U64 R9, R9, 0x3, RZ ;  /* 0x0000000309097819 */ /* 0x000fe400000012ff */
[----:B------:R-:W-:Y:S02]  /*7df0*/  LOP3.LUT R4, R5, 0x380, RZ, 0xc0, !PT ;  /* 0x0000038005047812 */ /* 0x000fe400078ec0ff */
[----:B------:R-:W-:Y:S02]  /*7e00*/  SHF.R.U64 R12, R12, 0x3, RZ ;  /* 0x000000030c0c7819 */ /* 0x000fe400000012ff */
[----:B------:R-:W-:-:S02]  /*7e10*/  LOP3.LUT R16, R17, 0x380, RZ, 0xc0, !PT ;  /* 0x0000038011107812 */ /* 0x000fc400078ec0ff */
[----:B------:R-:W-:Y:S01]  /*7e20*/  LOP3.LUT R8, R9, R152, RZ, 0x3c, !PT ;  /* 0x0000009809087212 */ /* 0x000fe200078e3cff */
[--C-:B------:R-:W-:Y:S01]  /*7e30*/  IMAD.MOV.U32 R9, RZ, RZ, R153.reuse ;  /* 0x000000ffff097224 */ /* 0x100fe200078e0099 */
[----:B------:R-:W-:Y:S02]  /*7e40*/  SHF.R.U64 R4, R4, 0x3, RZ ;  /* 0x0000000304047819 */ /* 0x000fe400000012ff */
[----:B------:R-:W-:Y:S02]  /*7e50*/  IADD3 R157, P5, R152, 0x60, RZ ;  /* 0x00000060989d7810 */ /* 0x000fe40007fbe0ff */
[----:B------:R-:W-:Y:S01]  /*7e60*/  LOP3.LUT R12, R12, R13, RZ, 0x3c, !PT ;  /* 0x0000000d0c0c7212 */ /* 0x000fe200078e3cff */
[----:B------:R-:W-:Y:S01]  /*7e70*/  IMAD.X R13, RZ, RZ, R153, P4 ;  /* 0x000000ffff0d7224 */ /* 0x000fe200020e0699 */
[----:B------:R-:W-:Y:S02]  /*7e80*/  SHF.R.U64 R16, R16, 0x3, RZ ;  /* 0x0000000310107819 */ /* 0x000fe400000012ff */
[----:B------:R-:W-:-:S02]  /*7e90*/  LOP3.LUT R4, R4, R5, RZ, 0x3c, !PT ;  /* 0x0000000504047212 */ /* 0x000fc400078e3cff */
[----:B------:R-:W-:Y:S02]  /*7ea0*/  LOP3.LUT R156, R157, 0x380, RZ, 0xc0, !PT ;  /* 0x000003809d9c7812 */ /* 0x000fe400078ec0ff */
[----:B------:R-:W-:Y:S02]  /*7eb0*/  MOV R5, R8 ;  /* 0x0000000800057202 */ /* 0x000fe40000000f00 */
[----:B------:R-:W-:Y:S02]  /*7ec0*/  F2FP.BF16.F32.PACK_AB R8, R25, R24 ;  /* 0x000000181908723e */ /* 0x000fe400000010ff */
[----:B------:R-:W-:Y:S02]  /*7ed0*/  F2FP.BF16.F32.PACK_AB R9, R27, R26 ;  /* 0x0000001a1b09723e */ /* 0x000fe400000010ff */
[----:B------:R-:W-:Y:S01]  /*7ee0*/  LOP3.LUT R16, R16, R17, RZ, 0x3c, !PT ;  /* 0x0000001110107212 */ /* 0x000fe200078e3cff */
[----:B------:R-:W-:Y:S01]  /*7ef0*/  IMAD.X R17, RZ, RZ, R153, P3 ;  /* 0x000000ffff117224 */ /* 0x000fe200018e0699 */
[----:B------:R-:W-:-:S02]  /*7f00*/  MOV R2, R12 ;  /* 0x0000000c00027202 */ /* 0x000fc40000000f00 */
[----:B------:R-:W-:Y:S02]  /*7f10*/  SHF.R.U64 R156, R156, 0x3, RZ ;  /* 0x000000039c9c7819 */ /* 0x000fe400000012ff */
[----:B------:R-:W-:Y:S02]  /*7f20*/  F2FP.BF16.F32.PACK_AB R12, R33, R32 ;  /* 0x00000020210c723e */ /* 0x000fe400000010ff */
[----:B------:R-:W-:Y:S02]  /*7f30*/  F2FP.BF16.F32.PACK_AB R13, R35, R34 ;  /* 0x00000022230d723e */ /* 0x000fe400000010ff */
[C---:B------:R-:W-:Y:S01]  /*7f40*/  IADD3 R19, P4, R152.reuse, 0x4000, RZ ;  /* 0x0000400098137810 */ /* 0x040fe20007f9e0ff */
[----:B------:R0:W-:Y:S01]  /*7f50*/  STSM.16.M88.4 [R5], R8 ;  /* 0x0000000805007844 */ /* 0x0001e20000000200 */
[----:B------:R-:W-:Y:S02]  /*7f60*/  IADD3 R7, P3, R152, 0x8020, RZ ;  /* 0x0000802098077810 */ /* 0x000fe40007f7e0ff */
[----:B------:R-:W-:Y:S01]  /*7f70*/  LOP3.LUT R156, R156, R157, RZ, 0x3c, !PT ;  /* 0x0000009d9c9c7212 */ /* 0x000fe200078e3cff */
[----:B------:R1:W-:Y:S01]  /*7f80*/  STSM.16.M88.4 [R2], R12 ;  /* 0x0000000c02007844 */ /* 0x0003e20000000200 */
[----:B------:R-:W-:Y:S01]  /*7f90*/  MOV R17, R16 ;  /* 0x0000001000117202 */ /* 0x000fe20000000f00 */
[----:B------:R-:W-:Y:S01]  /*7fa0*/  IMAD.X R157, RZ, RZ, R153, P5 ;  /* 0x000000ffff9d7224 */ /* 0x000fe200028e0699 */
[----:B------:R-:W-:-:S02]  /*7fb0*/  LOP3.LUT R18, R19, 0x380, RZ, 0xc0, !PT ;  /* 0x0000038013127812 */ /* 0x000fc400078ec0ff */
[----:B------:R-:W-:Y:S02]  /*7fc0*/  LOP3.LUT R16, R7, 0x380, RZ, 0xc0, !PT ;  /* 0x0000038007107812 */ /* 0x000fe400078ec0ff */
[----:B------:R-:W-:Y:S02]  /*7fd0*/  SHF.R.U64 R18, R18, 0x3, RZ ;  /* 0x0000000312127819 */ /* 0x000fe400000012ff */
[----:B0-----:R-:W-:Y:S02]  /*7fe0*/  F2FP.BF16.F32.PACK_AB R8, R41, R40 ;  /* 0x000000282908723e */ /* 0x001fe400000010ff */
[----:B------:R-:W-:Y:S02]  /*7ff0*/  F2FP.BF16.F32.PACK_AB R9, R43, R42 ;  /* 0x0000002a2b09723e */ /* 0x000fe400000010ff */
[----:B------:R-:W-:Y:S02]  /*8000*/  F2FP.BF16.F32.PACK_AB R10, R45, R44 ;  /* 0x0000002c2d0a723e */ /* 0x000fe400000010ff */
[----:B------:R-:W-:-:S02]  /*8010*/  F2FP.BF16.F32.PACK_AB R11, R47, R46 ;  /* 0x0000002e2f0b723e */ /* 0x000fc400000010ff */
[----:B-1----:R-:W-:-:S03]  /*8020*/  IADD3 R2, P5, R152, 0x4020, RZ ;  /* 0x0000402098027810 */ /* 0x002fc60007fbe0ff */
[----:B------:R0:W-:Y:S01]  /*8030*/  STSM.16.M88.4 [R17], R8 ;  /* 0x0000000811007844 */ /* 0x0001e20000000200 */
[----:B------:R-:W-:Y:S02]  /*8040*/  SHF.R.U64 R16, R16, 0x3, RZ ;  /* 0x0000000310107819 */ /* 0x000fe400000012ff */
[----:B------:R-:W-:Y:S01]  /*8050*/  LOP3.LUT R18, R18, R19, RZ, 0x3c, !PT ;  /* 0x0000001312127212 */ /* 0x000fe200078e3cff */
[----:B------:R-:W-:Y:S01]  /*8060*/  IMAD.X R19, RZ, RZ, R153, P4 ;  /* 0x000000ffff137224 */ /* 0x000fe200020e0699 */
[----:B------:R-:W-:Y:S02]  /*8070*/  LOP3.LUT R16, R16, R7, RZ, 0x3c, !PT ;  /* 0x0000000710107212 */ /* 0x000fe400078e3cff */
[----:B------:R-:W-:Y:S02]  /*8080*/  IADD3 R5, P4, R152, 0x4040, RZ ;  /* 0x0000404098057810 */ /* 0x000fe40007f9e0ff */
[----:B------:R-:W-:Y:S02]  /*8090*/  MOV R7, R156 ;  /* 0x0000009c00077202 */ /* 0x000fe40000000f00 */
[----:B0-----:R-:W-:-:S02]  /*80a0*/  LOP3.LUT R9, R2, 0x380, RZ, 0xc0, !PT ;  /* 0x0000038002097812 */ /* 0x001fc400078ec0ff */
[----:B------:R-:W-:Y:S02]  /*80b0*/  F2FP.BF16.F32.PACK_AB R12, R49, R48 ;  /* 0x00000030310c723e */ /* 0x000fe400000010ff */
[----:B------:R-:W-:Y:S02]  /*80c0*/  SHF.R.U64 R9, R9, 0x3, RZ ;  /* 0x0000000309097819 */ /* 0x000fe400000012ff */
[----:B------:R-:W-:Y:S02]  /*80d0*/  F2FP.BF16.F32.PACK_AB R13, R51, R50 ;  /* 0x00000032330d723e */ /* 0x000fe400000010ff */
[----:B------:R-:W-:Y:S02]  /*80e0*/  F2FP.BF16.F32.PACK_AB R14, R53, R52 ;  /* 0x00000034350e723e */ /* 0x000fe400000010ff */
[----:B------:R-:W-:Y:S02]  /*80f0*/  F2FP.BF16.F32.PACK_AB R15, R55, R54 ;  /* 0x00000036370f723e */ /* 0x000fe400000010ff */
[----:B------:R-:W-:-:S02]  /*8100*/  LOP3.LUT R160, R9, R2, RZ, 0x3c, !PT ;  /* 0x0000000209a07212 */ /* 0x000fc400078e3cff */
[----:B------:R-:W-:Y:S01]  /*8110*/  LOP3.LUT R2, R5, 0x380, RZ, 0xc0, !PT ;  /* 0x0000038005027812 */ /* 0x000fe200078ec0ff */
[--C-:B------:R-:W-:Y:S01]  /*8120*/  IMAD.X R161, RZ, RZ, R153.reuse, P5 ;  /* 0x000000ffffa17224 */ /* 0x100fe200028e0699 */
[----:B------:R0:W-:Y:S01]  /*8130*/  STSM.16.M88.4 [R7], R12 ;  /* 0x0000000c07007844 */ /* 0x0001e20000000200 */
[C---:B------:R-:W-:Y:S02]  /*8140*/  IADD3 R158, P5, R152.reuse, 0x4060, RZ ;  /* 0x00004060989e7810 */ /* 0x040fe40007fbe0ff */
[----:B------:R-:W-:Y:S01]  /*8150*/  IADD3 R157, P6, R152, 0x8000, RZ ;  /* 0x00008000989d7810 */ /* 0x000fe20007fde0ff */
[----:B------:R-:W-:Y:S01]  /*8160*/  IMAD.X R17, RZ, RZ, R153, P3 ;  /* 0x000000ffff117224 */ /* 0x000fe200018e0699 */
[----:B------:R-:W-:Y:S02]  /*8170*/  LOP3.LUT R159, R158, 0x380, RZ, 0xc0, !PT ;  /* 0x000003809e9f7812 */ /* 0x000fe400078ec0ff */
[----:B------:R-:W-:Y:S02]  /*8180*/  LOP3.LUT R156, R157, 0x380, RZ, 0xc0, !PT ;  /* 0x000003809d9c7812 */ /* 0x000fe400078ec0ff */
[----:B------:R-:W-:-:S02]  /*8190*/  IADD3 R155, P1, R152, 0x8040, RZ ;  /* 0x00008040989b7810 */ /* 0x000fc40007f3e0ff */
[----:B0-----:R-:W-:Y:S02]  /*81a0*/  MOV R7, R18 ;  /* 0x0000001200077202 */ /* 0x001fe40000000f00 */
[----:B------:R-:W-:Y:S01]  /*81b0*/  SHF.R.U64 R18, R2, 0x3, RZ ;  /* 0x0000000302127819 */ /* 0x000fe200000012ff */
[----:B------:R-:W-:-:S03]  /*81c0*/  IMAD.X R19, RZ, RZ, R153, P4 ;  /* 0x000000ffff137224 */ /* 0x000fc600020e0699 */
[----:B------:R-:W-:Y:S02]  /*81d0*/  LOP3.LUT R18, R18, R5, RZ, 0x3c, !PT ;  /* 0x0000000512127212 */ /* 0x000fe400078e3cff */
[----:B------:R-:W-:Y:S02]  /*81e0*/  SHF.R.U64 R159, R159, 0x3, RZ ;  /* 0x000000039f9f7819 */ /* 0x000fe400000012ff */
[----:B------:R-:W-:Y:S02]  /*81f0*/  F2FP.BF16.F32.PACK_AB R8, R57, R56 ;  /* 0x000000383908723e */ /* 0x000fe400000010ff */
[----:B------:R-:W-:Y:S02]  /*8200*/  F2FP.BF16.F32.PACK_AB R9, R59, R58 ;  /* 0x0000003a3b09723e */ /* 0x000fe400000010ff */
[----:B------:R-:W-:Y:S02]  /*8210*/  F2FP.BF16.F32.PACK_AB R10, R61, R60 ;  /* 0x0000003c3d0a723e */ /* 0x000fe400000010ff */
[----:B------:R-:W-:-:S02]  /*8220*/  F2FP.BF16.F32.PACK_AB R11, R63, R62 ;  /* 0x0000003e3f0b723e */ /* 0x000fc400000010ff */
[----:B------:R-:W-:Y:S02]  /*8230*/  MOV R160, R160 ;  /* 0x000000a000a07202 */ /* 0x000fe40000000f00 */
[----:B------:R-:W-:Y:S02]  /*8240*/  F2FP.BF16.F32.PACK_AB R12, R65, R64 ;  /* 0x00000040410c723e */ /* 0x000fe400000010ff */
[----:B------:R-:W-:Y:S02]  /*8250*/  F2FP.BF16.F32.PACK_AB R13, R67, R66 ;  /* 0x00000042430d723e */ /* 0x000fe400000010ff */
[----:B------:R-:W-:Y:S02]  /*8260*/  F2FP.BF16.F32.PACK_AB R14, R69, R68 ;  /* 0x00000044450e723e */ /* 0x000fe400000010ff */
[----:B------:R-:W-:Y:S02]  /*8270*/  F2FP.BF16.F32.PACK_AB R15, R71, R70 ;  /* 0x00000046470f723e */ /* 0x000fe400000010ff */
[----:B------:R-:W-:-:S02]  /*8280*/  MOV R2, R16 ;  /* 0x0000001000027202 */ /* 0x000fc40000000f00 */
[----:B------:R-:W-:Y:S02]  /*8290*/  MOV R5, R18 ;  /* 0x0000001200057202 */ /* 0x000fe40000000f00 */
[----:B------:R-:W-:Y:S02]  /*82a0*/  SHF.R.U64 R156, R156, 0x3, RZ ;  /* 0x000000039c9c7819 */ /* 0x000fe400000012ff */
[----:B------:R-:W-:Y:S02]  /*82b0*/  F2FP.BF16.F32.PACK_AB R16, R73, R72 ;  /* 0x000000484910723e */ /* 0x000fe400000010ff */
[----:B------:R-:W-:Y:S02]  /*82c0*/  F2FP.BF16.F32.PACK_AB R17, R75, R74 ;  /* 0x0000004a4b11723e */ /* 0x000fe400000010ff */
[----:B------:R-:W-:Y:S02]  /*82d0*/  F2FP.BF16.F32.PACK_AB R18, R77, R76 ;  /* 0x0000004c4d12723e */ /* 0x000fe400000010ff */
[----:B------:R-:W-:-:S02]  /*82e0*/  F2FP.BF16.F32.PACK_AB R19, R79, R78 ;  /* 0x0000004e4f13723e */ /* 0x000fc400000010ff */
[----:B------:R-:W-:Y:S01]  /*82f0*/  LOP3.LUT R154, R155, 0x380, RZ, 0xc0, !PT ;  /* 0x000003809b9a7812 */ /* 0x000fe200078ec0ff */
[----:B------:R0:W-:Y:S01]  /*8300*/  STSM.16.M88.4 [R7], R8 ;  /* 0x0000000807007844 */ /* 0x0001e20000000200 */
[----:B------:R-:W-:Y:S01]  /*8310*/  LOP3.LUT R158, R159, R158, RZ, 0x3c, !PT ;  /* 0x0000009e9f9e7212 */ /* 0x000fe200078e3cff */
[--C-:B------:R-:W-:Y:S01]  /*8320*/  IMAD.X R159, RZ, RZ, R153.reuse, P5 ;  /* 0x000000ffff9f7224 */ /* 0x100fe200028e0699 */
[----:B------:R-:W-:Y:S01]  /*8330*/  IADD3 R22, P4, R152, 0x8060, RZ ;  /* 0x0000806098167810 */ /* 0x000fe20007f9e0ff */
[----:B------:R1:W-:Y:S01]  /*8340*/  STSM.16.M88.4 [R160], R12 ;  /* 0x0000000ca0007844 */ /* 0x0003e20000000200 */
[----:B------:R-:W-:Y:S01]  /*8350*/  LOP3.LUT R156, R156, R157, RZ, 0x3c, !PT ;  /* 0x0000009d9c9c7212 */ /* 0x000fe200078e3cff */
[----:B------:R-:W-:Y:S01]  /*8360*/  IMAD.X R157, RZ, RZ, R153, P6 ;  /* 0x000000ffff9d7224 */ /* 0x000fe200030e0699 */
[----:B------:R-:W-:Y:S01]  /*8370*/  SHF.R.U64 R154, R154, 0x3, RZ ;  /* 0x000000039a9a7819 */ /* 0x000fe200000012ff */
[----:B------:R2:W-:Y:S01]  /*8380*/  STSM.16.M88.4 [R5], R16 ;  /* 0x0000001005007844 */ /* 0x0005e20000000200 */
[----:B------:R-:W-:-:S02]  /*8390*/  IADD3 R21, P2, R152, 0xc040, RZ ;  /* 0x0000c04098157810 */ /* 0x000fc40007f5e0ff */
[----:B------:R-:W-:Y:S02]  /*83a0*/  MOV R158, R158 ;  /* 0x0000009e009e7202 */ /* 0x000fe40000000f00 */
[----:B------:R-:W-:Y:S01]  /*83b0*/  LOP3.LUT R154, R154, R155, RZ, 0x3c, !PT ;  /* 0x0000009b9a9a7212 */ /* 0x000fe200078e3cff */
[----:B------:R-:W-:Y:S01]  /*83c0*/  IMAD.X R155, RZ, RZ, R153, P1 ;  /* 0x000000ffff9b7224 */ /* 0x000fe200008e0699 */
[----:B0-----:R-:W-:Y:S02]  /*83d0*/  F2FP.BF16.F32.PACK_AB R8, R81, R80 ;  /* 0x000000505108723e */ /* 0x001fe400000010ff */
[----:B------:R-:W-:Y:S02]  /*83e0*/  F2FP.BF16.F32.PACK_AB R9, R83, R82 ;  /* 0x000000525309723e */ /* 0x000fe400000010ff */
[----:B-1----:R-:W-:Y:S02]  /*83f0*/  IADD3 R160, P3, R152, 0xc020, RZ ;  /* 0x0000c02098a07810 */ /* 0x002fe40007f7e0ff */
[----:B------:R-:W-:-:S02]  /*8400*/  F2FP.BF16.F32.PACK_AB R10, R85, R84 ;  /* 0x00000054550a723e */ /* 0x000fc400000010ff */
[----:B--2---:R-:W-:Y:S02]  /*8410*/  LOP3.LUT R5, R22, 0x380, RZ, 0xc0, !PT ;  /* 0x0000038016057812 */ /* 0x004fe400078ec0ff */
[----:B------:R-:W-:Y:S02]  /*8420*/  F2FP.BF16.F32.PACK_AB R11, R87, R86 ;  /* 0x00000056570b723e */ /* 0x000fe400000010ff */
[----:B------:R-:W-:Y:S02]  /*8430*/  MOV R156, R156 ;  /* 0x0000009c009c7202 */ /* 0x000fe40000000f00 */
[----:B------:R-:W-:Y:S02]  /*8440*/  SHF.R.U64 R5, R5, 0x3, RZ ;  /* 0x0000000305057819 */ /* 0x000fe400000012ff */
[----:B------:R-:W-:Y:S02]  /*8450*/  LOP3.LUT R7, R160, 0x380, RZ, 0xc0, !PT ;  /* 0x00000380a0077812 */ /* 0x000fe400078ec0ff */
[----:B------:R-:W-:Y:S01]  /*8460*/  IADD3 R157, P1, R152, 0xc000, RZ ;  /* 0x0000c000989d7810 */ /* 0x000fe20007f3e0ff */
[----:B------:R0:W-:Y:S01]  /*8470*/  STSM.16.M88.4 [R158], R8 ;  /* 0x000000089e007844 */ /* 0x0001e20000000200 */
[----:B------:R-:W-:-:S02]  /*8480*/  LOP3.LUT R20, R21, 0x380, RZ, 0xc0, !PT ;  /* 0x0000038015147812 */ /* 0x000fc400078ec0ff */
[----:B------:R-:W-:Y:S02]  /*8490*/  SHF.R.U64 R7, R7, 0x3, RZ ;  /* 0x0000000307077819 */ /* 0x000fe400000012ff */
[----:B------:R-:W-:Y:S02]  /*84a0*/  SHF.R.U64 R20, R20, 0x3, RZ ;  /* 0x0000000314147819 */ /* 0x000fe400000012ff */
[----:B------:R-:W-:Y:S02]  /*84b0*/  F2FP.BF16.F32.PACK_AB R12, R89, R88 ;  /* 0x00000058590c723e */ /* 0x000fe400000010ff */
[----:B------:R-:W-:Y:S02]  /*84c0*/  F2FP.BF16.F32.PACK_AB R13, R91, R90 ;  /* 0x0000005a5b0d723e */ /* 0x000fe400000010ff */
[----:B------:R-:W-:Y:S02]  /*84d0*/  F2FP.BF16.F32.PACK_AB R14, R93, R92 ;  /* 0x0000005c5d0e723e */ /* 0x000fe400000010ff */
[----:B0-----:R-:W-:-:S02]  /*84e0*/  LOP3.LUT R10, R5, R22, RZ, 0x3c, !PT ;  /* 0x00000016050a7212 */ /* 0x001fc400078e3cff */
[----:B------:R-:W-:Y:S02]  /*84f0*/  LOP3.LUT R22, R157, 0x380, RZ, 0xc0, !PT ;  /* 0x000003809d167812 */ /* 0x000fe400078ec0ff */
[----:B------:R-:W-:Y:S02]  /*8500*/  F2FP.BF16.F32.PACK_AB R15, R95, R94 ;  /* 0x0000005e5f0f723e */ /* 0x000fe400000010ff */
[----:B------:R-:W-:Y:S02]  /*8510*/  LOP3.LUT R8, R7, R160, RZ, 0x3c, !PT ;  /* 0x000000a007087212 */ /* 0x000fe400078e3cff */
[----:B------:R-:W-:Y:S01]  /*8520*/  SHF.R.U64 R22, R22, 0x3, RZ ;  /* 0x0000000316167819 */ /* 0x000fe200000012ff */
[--C-:B------:R-:W-:Y:S01]  /*8530*/  IMAD.X R5, RZ, RZ, R153.reuse, P0 ;  /* 0x000000ffff057224 */ /* 0x100fe200000e0699 */
[----:B------:R-:W-:Y:S01]  /*8540*/  LOP3.LUT R20, R20, R21, RZ, 0x3c, !PT ;  /* 0x0000001514147212 */ /* 0x000fe200078e3cff */
[--C-:B------:R-:W-:Y:S01]  /*8550*/  IMAD.X R11, RZ, RZ, R153.reuse, P4 ;  /* 0x000000ffff0b7224 */ /* 0x100fe200020e0699 */
[----:B------:R-:W-:Y:S01]  /*8560*/  F2FP.BF16.F32.PACK_AB R16, R97, R96 ;  /* 0x000000606110723e */ /* 0x000fe200000010ff */
[--C-:B------:R-:W-:Y:S01]  /*8570*/  IMAD.X R21, RZ, RZ, R153.reuse, P2 ;  /* 0x000000ffff157224 */ /* 0x100fe200010e0699 */
[----:B------:R-:W-:Y:S01]  /*8580*/  F2FP.BF16.F32.PACK_AB R17, R99, R98 ;  /* 0x000000626311723e */ /* 0x000fe200000010ff */
[----:B------:R-:W-:Y:S01]  /*8590*/  IMAD.X R9, RZ, RZ, R153, P3 ;  /* 0x000000ffff097224 */ /* 0x000fe200018e0699 */
[----:B------:R-:W-:-:S02]  /*85a0*/  F2FP.BF16.F32.PACK_AB R18, R101, R100 ;  /* 0x000000646512723e */ /* 0x000fc400000010ff */
[----:B------:R-:W-:Y:S02]  /*85b0*/  F2FP.BF16.F32.PACK_AB R19, R103, R102 ;  /* 0x000000666713723e */ /* 0x000fe400000010ff */
[----:B------:R-:W-:Y:S01]  /*85c0*/  MOV R7, R154 ;  /* 0x0000009a00077202 */ /* 0x000fe20000000f00 */
[----:B------:R-:W-:Y:S01]  /*85d0*/  IMAD.X R155, RZ, RZ, R153, P1 ;  /* 0x000000ffff9b7224 */ /* 0x000fe200008e0699 */
[----:B------:R-:W-:Y:S01]  /*85e0*/  LOP3.LUT R154, R22, R157, RZ, 0x3c, !PT ;  /* 0x0000009d169a7212 */ /* 0x000fe200078e3cff */
[----:B------:R-:W0:Y:S01]  /*85f0*/  LDC.64 R152, c[0x0][0xd00] ;  /* 0x00034000ff987b82 */ /* 0x000e220000000a00 */
[----:B------:R1:W-:Y:S01]  /*8600*/  STSM.16.M88.4 [R156], R12 ;  /* 0x0000000c9c007844 */ /* 0x0003e20000000200 */
[----:B------:R-:W-:-:S03]  /*8610*/  MOV R22, R10 ;  /* 0x0000000a00167202 */ /* 0x000fc60000000f00 */
[----:B------:R2:W-:Y:S01]  /*8620*/  STSM.16.M88.4 [R2], R16 ;  /* 0x0000001002007844 */ /* 0x0005e20000000200 */
[----:B------:R-:W-:Y:S02]  /*8630*/  MOV R154, R154 ;  /* 0x0000009a009a7202 */ /* 0x000fe40000000f00 */
[----:B------:R-:W-:Y:S02]  /*8640*/  F2FP.BF16.F32.PACK_AB R10, R125, R124 ;  /* 0x0000007c7d0a723e */ /* 0x000fe400000010ff */
[----:B------:R-:W-:Y:S02]  /*8650*/  F2FP.BF16.F32.PACK_AB R11, R127, R126 ;  /* 0x0000007e7f0b723e */ /* 0x000fe400000010ff */
[----:B-1----:R-:W-:Y:S02]  /*8660*/  F2FP.BF16.F32.PACK_AB R12, R105, R104 ;  /* 0x00000068690c723e */ /* 0x002fe400000010ff */
[----:B------:R-:W-:Y:S02]  /*8670*/  F2FP.BF16.F32.PACK_AB R13, R107, R106 ;  /* 0x0000006a6b0d723e */ /* 0x000fe400000010ff */
[----:B------:R-:W-:-:S02]  /*8680*/  F2FP.BF16.F32.PACK_AB R14, R109, R108 ;  /* 0x0000006c6d0e723e */ /* 0x000fc400000010ff */
[----:B------:R-:W-:Y:S02]  /*8690*/  F2FP.BF16.F32.PACK_AB R15, R111, R110 ;  /* 0x0000006e6f0f723e */ /* 0x000fe400000010ff */
[----:B--2---:R-:W-:Y:S02]  /*86a0*/  F2FP.BF16.F32.PACK_AB R16, R113, R112 ;  /* 0x000000707110723e */ /* 0x004fe400000010ff */
[----:B------:R-:W-:Y:S02]  /*86b0*/  F2FP.BF16.F32.PACK_AB R17, R115, R114 ;  /* 0x000000727311723e */ /* 0x000fe400000010ff */
[----:B------:R-:W-:Y:S02]  /*86c0*/  F2FP.BF16.F32.PACK_AB R18, R117, R116 ;  /* 0x000000747512723e */ /* 0x000fe400000010ff */
[----:B------:R-:W-:Y:S02]  /*86d0*/  F2FP.BF16.F32.PACK_AB R19, R119, R118 ;  /* 0x000000767713723e */ /* 0x000fe400000010ff */
[----:B------:R-:W-:-:S02]  /*86e0*/  MOV R2, R8 ;  /* 0x0000000800027202 */ /* 0x000fc40000000f00 */
[----:B------:R-:W-:Y:S02]  /*86f0*/  F2FP.BF16.F32.PACK_AB R8, R121, R120 ;  /* 0x000000787908723e */ /* 0x000fe400000010ff */
[----:B------:R-:W-:Y:S01]  /*8700*/  F2FP.BF16.F32.PACK_AB R9, R123, R122 ;  /* 0x0000007a7b09723e */ /* 0x000fe200000010ff */
[----:B------:R1:W-:Y:S01]  /*8710*/  STSM.16.M88.4 [R7], R12 ;  /* 0x0000000c07007844 */ /* 0x0003e20000000200 */
[----:B------:R-:W-:-:S03]  /*8720*/  MOV R21, R20 ;  /* 0x0000001400157202 */ /* 0x000fc60000000f00 */
[----:B------:R2:W-:Y:S04]  /*8730*/  STSM.16.M88.4 [R22], R16 ;  /* 0x0000001016007844 */ /* 0x0005e80000000200 */
[----:B------:R3:W-:Y:S01]  /*8740*/  STSM.16.M88.4 [R154], R8 ;  /* 0x000000089a007844 */ /* 0x0007e20000000200 */
[----:B-1----:R-:W-:Y:S02]  /*8750*/  F2FP.BF16.F32.PACK_AB R12, R129, R128 ;  /* 0x00000080810c723e */ /* 0x002fe400000010ff */
[----:B------:R-:W-:Y:S02]  /*8760*/  F2FP.BF16.F32.PACK_AB R13, R131, R130 ;  /* 0x00000082830d723e */ /* 0x000fe400000010ff */
[----:B------:R-:W-:Y:S02]  /*8770*/  F2FP.BF16.F32.PACK_AB R14, R133, R132 ;  /* 0x00000084850e723e */ /* 0x000fe400000010ff */
[----:B------:R-:W-:-:S02]  /*8780*/  F2FP.BF16.F32.PACK_AB R15, R135, R134 ;  /* 0x00000086870f723e */ /* 0x000fc400000010ff */
[----:B--2---:R-:W-:Y:S02]  /*8790*/  F2FP.BF16.F32.PACK_AB R16, R137, R136 ;  /* 0x000000888910723e */ /* 0x004fe400000010ff */
[----:B------:R-:W-:Y:S02]  /*87a0*/  F2FP.BF16.F32.PACK_AB R17, R139, R138 ;  /* 0x0000008a8b11723e */ /* 0x000fe400000010ff */
[----:B------:R-:W-:Y:S02]  /*87b0*/  F2FP.BF16.F32.PACK_AB R18, R141, R140 ;  /* 0x0000008c8d12723e */ /* 0x000fe400000010ff */
[----:B------:R-:W-:Y:S02]  /*87c0*/  F2FP.BF16.F32.PACK_AB R19, R143, R142 ;  /* 0x0000008e8f13723e */ /* 0x000fe400000010ff */
[----:B------:R-:W-:Y:S02]  /*87d0*/  MOV R7, R4 ;  /* 0x0000000400077202 */ /* 0x000fe40000000f00 */
[----:B---3--:R-:W-:-:S02]  /*87e0*/  F2FP.BF16.F32.PACK_AB R8, R145, R144 ;  /* 0x000000909108723e */ /* 0x008fc400000010ff */
[----:B------:R-:W-:Y:S02]  /*87f0*/  F2FP.BF16.F32.PACK_AB R9, R147, R146 ;  /* 0x000000929309723e */ /* 0x000fe400000010ff */
[----:B------:R-:W-:Y:S02]  /*8800*/  F2FP.BF16.F32.PACK_AB R10, R149, R148 ;  /* 0x00000094950a723e */ /* 0x000fe400000010ff */
[----:B------:R-:W-:Y:S01]  /*8810*/  F2FP.BF16.F32.PACK_AB R11, R151, R150 ;  /* 0x00000096970b723e */ /* 0x000fe200000010ff */
[----:B------:R1:W-:Y:S04]  /*8820*/  STSM.16.M88.4 [R2], R12 ;  /* 0x0000000c02007844 */ /* 0x0003e80000000200 */
[----:B------:R-:W-:Y:S04]  /*8830*/  STSM.16.M88.4 [R21], R16 ;  /* 0x0000001015007844 */ /* 0x000fe80000000200 */
[----:B------:R2:W-:Y:S01]  /*8840*/  STSM.16.M88.4 [R7], R8 ;  /* 0x0000000807007844 */ /* 0x0005e20000000200 */
[----:B0-----:R-:W-:Y:S01]  /*8850*/  ISETP.NE.U32.AND P0, PT, R152, RZ, PT ;  /* 0x000000ff9800720c */ /* 0x001fe20003f05070 */
[----:B------:R-:W-:-:S03]  /*8860*/  IMAD.SHL.U32 R155, R200, 0x4, RZ ;  /* 0x00000004c89b7824 */ /* 0x000fc600078e00ff */
[----:B------:R-:W-:Y:S02]  /*8870*/  ISETP.NE.AND.EX P0, PT, R153, RZ, PT, P0 ;  /* 0x000000ff9900720c */ /* 0x000fe40003f05300 */
[----:B----4-:R-:W-:Y:S01]  /*8880*/  SHF.L.U64.HI R20, R200, 0x2, R165 ;  /* 0x00000002c8147819 */ /* 0x010fe200000102a5 */
[----:B-1----:R-:W0:Y:S08]  /*8890*/  LDC R13, c[0x0][0xbd4] ;  /* 0x0002f500ff0d7b82 */ /* 0x002e300000000800 */
[----:B------:R-:W-:Y:S01]  /*88a0*/  BAR.SYNC.DEFER_BLOCKING 0x1, 0x100 ;  /* 0x0044000000007b1d */ /* 0x000fe20000010000 */
[----:B------:R-:W-:Y:S01]  /*88b0*/  IADD3 R4, P1, R155, R152, RZ ;  /* 0x000000989b047210 */ /* 0x000fe20007f3e0ff */
[----:B------:R-:W-:-:S04]  /*88c0*/  IMAD.MOV.U32 R2, RZ, RZ, RZ ;  /* 0x000000ffff027224 */ /* 0x000fc800078e00ff */
[----:B------:R-:W-:Y:S01]  /*88d0*/  IMAD.X R5, R20, 0x1, R153, P1 ;  /* 0x0000000114057824 */ /* 0x000fe200008e0699 */
[----:B------:R-:W-:Y:S01]  /*88e0*/  ISETP.NE.U32.AND P1, PT, RZ, UR10, PT ;  /* 0x0000000aff007c0c */ /* 0x000fe2000bf25070 */
[----:B------:R-:W1:Y:S03]  /*88f0*/  LDC.64 R14, c[0x0][0xca8] ;  /* 0x00032a00ff0e7b82 */ /* 0x000e660000000a00 */
[----:B------:R-:W-:Y:S01]  /*8900*/  ISETP.NE.AND.EX P1, PT, RZ, UR11, PT, P1 ;  /* 0x0000000bff007c0c */ /* 0x000fe2000bf25310 */
[----:B------:R-:W3:-:S12]  /*8910*/  @P0 LDG.E R2, desc[UR36][R4.64] ;  /* 0x0000002404020981 */ /* 0x000ed8000c1e1900 */
[----:B--2---:R-:W-:-:S04]  /*8920*/  @P1 IADD3 R8, P2, R155, UR10, RZ ;  /* 0x0000000a9b081c10 */ /* 0x004fc8000ff5e0ff */
[----:B------:R-:W-:Y:S01]  /*8930*/  @P1 IADD3.X R9, R20, UR11, RZ, P2, !PT ;  /* 0x0000000b14091c10 */ /* 0x000fe200097fe4ff */
[----:B------:R-:W-:Y:S01]  /*8940*/  IMAD.MOV.U32 R21, RZ, RZ, 0xab8 ;  /* 0x00000ab8ff157424 */ /* 0x000fe200078e00ff */
[----:B------:R-:W-:-:S03]  /*8950*/  ULDC UR11, c[0x0][0xce8] ;  /* 0x00033a00000b7ab9 */ /* 0x000fc60000000800 */
[----:B------:R2:W4:Y:S01]  /*8960*/  @P1 LDG.E R20, desc[UR36][R8.64] ;  /* 0x0000002408141981 */ /* 0x000522000c1e1900 */
[----:B------:R-:W-:-:S04]  /*8970*/  ISETP.NE.AND P2, PT, R202, RZ, PT ;  /* 0x000000ffca00720c */ /* 0x000fc80003f45270 */
[----:B0-----:R-:W-:-:S04]  /*8980*/  SEL R13, R202, R13, P2 ;  /* 0x0000000dca0d7207 */ /* 0x001fc80001000000 */
[----:B------:R-:W-:-:S04]  /*8990*/  ISETP.GT.AND P3, PT, R13, 0x1, PT ;  /* 0x000000010d00780c */ /* 0x000fc80003f64270 */
[----:B------:R-:W-:-:S04]  /*89a0*/  SEL R21, R21, 0xa78, P3 ;  /* 0x00000a7815157807 */ /* 0x000fc80001800000 */
[----:B------:R-:W0:Y:S01]  /*89b0*/  LDC.64 R10, c[0x0][R21+0x220] ;  /* 0x00008800150a7b82 */ /* 0x000e220000000a00 */
[----:B------:R-:W-:-:S07]  /*89c0*/  ISETP.NE.U32.AND P2, PT, R152, RZ, PT ;  /* 0x000000ff9800720c */ /* 0x000fce0003f45070 */
[----:B--2---:R-:W2:Y:S01]  /*89d0*/  LDC.64 R8, c[0x0][R21+0x218] ;  /* 0x0000860015087b82 */ /* 0x004ea20000000a00 */
[----:B------:R-:W-:Y:S01]  /*89e0*/  ISETP.NE.AND.EX P2, PT, R153, RZ, PT, P2 ;  /* 0x000000ff9900720c */ /* 0x000fe20003f45320 */
[----:B------:R-:W-:-:S03]  /*89f0*/  UISETP.NE.AND UP0, UPT, UR11, 0x1, UPT ;  /* 0x000000010b00788c */ /* 0x000fc6000bf05270 */
[----:B------:R-:W-:-:S03]  /*8a00*/  SEL R200, R200, RZ, !P2 ;  /* 0x000000ffc8c87207 */ /* 0x000fc60005000000 */
[----:B------:R-:W3:Y:S01]  /*8a10*/  LDC.64 R12, c[0x0][R21+0x228] ;  /* 0x00008a00150c7b82 */ /* 0x000ee20000000a00 */
[----:B------:R-:W-:Y:S02]  /*8a20*/  PLOP3.LUT P4, PT, PT, PT, UP0, 0x80, 0x0 ;  /* 0x000000000000781c */ /* 0x000fe40003f8f008 */
[----:B------:R-:W-:Y:S01]  /*8a30*/  SEL R7, R165, RZ, !P2 ;  /* 0x000000ffa5077207 */ /* 0x000fe20005000000 */
[----:B------:R-:W-:Y:S01]  /*8a40*/  IMAD.U32 R18, RZ, RZ, UR12 ;  /* 0x0000000cff127e24 */ /* 0x000fe2000f8e00ff */
[----:B------:R-:W-:Y:S01]  /*8a50*/  @UP0 ULDC UR8, c[0x0][0xcec] ;  /* 0x00033b0000080ab9 */ /* 0x000fe20000000800 */
[-C--:B0-----:R-:W-:Y:S02]  /*8a60*/  IMAD R11, R11, R200.reuse, RZ ;  /* 0x000000c80b0b7224 */ /* 0x081fe400078e02ff */
[----:B-1----:R-:W0:Y:S01]  /*8a70*/  @!P3 LDC R14, c[0x0][0xc50] ;  /* 0x00031400ff0ebb82 */ /* 0x002e220000000800 */
[----:B------:R-:W-:-:S04]  /*8a80*/  IMAD.WIDE.U32 R16, R10, R200, RZ ;  /* 0x000000c80a107225 */ /* 0x000fc800078e00ff */
[----:B------:R-:W-:Y:S02]  /*8a90*/  IMAD R19, R10, R7, R11 ;  /* 0x000000070a137224 */ /* 0x000fe400078e020b */
[-C--:B--2---:R-:W-:Y:S01]  /*8aa0*/  IMAD.WIDE.U32 R10, R8, R201.reuse, RZ ;  /* 0x000000c9080a7225 */ /* 0x084fe200078e00ff */
[----:B------:R-:W1:Y:S03]  /*8ab0*/  @!P3 LDC R15, c[0x0][0xc54] ;  /* 0x00031500ff0fbb82 */ /* 0x000e660000000800 */
[----:B------:R-:W-:Y:S02]  /*8ac0*/  IMAD R7, R9, R201, RZ ;  /* 0x000000c909077224 */ /* 0x000fe400078e02ff */
[----:B-----5:R-:W-:-:S03]  /*8ad0*/  IMAD R18, R18, 0x80, R164 ;  /* 0x0000008012127824 */ /* 0x020fc600078e02a4 */
[----:B------:R2:W5:Y:S01]  /*8ae0*/  LDC.64 R8, c[0x0][R21+0x210] ;  /* 0x0000840015087b82 */ /* 0x0005620000000a00 */
[----:B------:R-:W-:Y:S01]  /*8af0*/  IMAD.IADD R22, R17, 0x1, R19 ;  /* 0x0000000111167824 */ /* 0x000fe200078e0213 */
[----:B------:R-:W-:Y:S01]  /*8b00*/  SEL R17, R162, RZ, P3 ;  /* 0x000000ffa2117207 */ /* 0x000fe20001800000 */
[----:B------:R-:W-:Y:S01]  /*8b10*/  IMAD.MOV.U32 R19, RZ, RZ, R18 ;  /* 0x000000ffff137224 */ /* 0x000fe200078e0012 */
[----:B---3--:R-:W-:Y:S01]  /*8b20*/  IADD3 R16, P2, P5, R16, R10, R2 ;  /* 0x0000000a10107210 */ /* 0x008fe20007d5e002 */
[----:B------:R-:W-:Y:S01]  /*8b30*/  @P4 IMAD.HI.U32 R10, R18, UR8, RZ ;  /* 0x00000008120a4c27 */ /* 0x000fe2000f8e00ff */
[----:B------:R-:W-:-:S04]  /*8b40*/  @UP0 ULDC UR8, c[0x0][0xcf0] ;  /* 0x00033c0000080ab9 */ /* 0x000fc80000000800 */
[----:B------:R-:W-:Y:S01]  /*8b50*/  @P4 SHF.R.U32.HI R19, RZ, UR8, R10 ;  /* 0x00000008ff134c19 */ /* 0x000fe2000801160a */
[----:B------:R-:W-:Y:S01]  /*8b60*/  IMAD.IADD R10, R11, 0x1, R7 ;  /* 0x000000010b0a7824 */ /* 0x000fe200078e0207 */
[----:B------:R-:W-:Y:S01]  /*8b70*/  SHF.R.S32.HI R7, RZ, 0x1f, R2 ;  /* 0x0000001fff077819 */ /* 0x000fe20000011402 */
[-C--:B------:R-:W-:Y:S02]  /*8b80*/  IMAD R11, R13, R17.reuse, RZ ;  /* 0x000000110d0b7224 */ /* 0x080fe400078e02ff */
[----:B------:R-:W-:Y:S01]  /*8b90*/  IMAD.WIDE.U32 R12, R12, R17, RZ ;  /* 0x000000110c0c7225 */ /* 0x000fe200078e00ff */
[----:B------:R-:W-:-:S03]  /*8ba0*/  IADD3.X R17, R22, R10, R7, P2, P5 ;  /* 0x0000000a16117210 */ /* 0x000fc600017ea407 */
[----:B--2---:R-:W-:Y:S01]  /*8bb0*/  IMAD.MOV R21, RZ, RZ, -R19 ;  /* 0x000000ffff157224 */ /* 0x004fe200078e0a13 */
[----:B------:R-:W-:Y:S01]  /*8bc0*/  IADD3 R12, P2, P5, R19, R16, R12 ;  /* 0x00000010130c7210 */ /* 0x000fe20007d5e00c */
[----:B------:R-:W-:Y:S01]  /*8bd0*/  IMAD.IADD R13, R13, 0x1, R11 ;  /* 0x000000010d0d7824 */ /* 0x000fe200078e020b */
[----:B------:R-:W-:Y:S01]  /*8be0*/  SHF.R.S32.HI R10, RZ, 0x1f, R19 ;  /* 0x0000001fff0a7819 */ /* 0x000fe20000011413 */
[----:B------:R-:W-:-:S03]  /*8bf0*/  IMAD R11, R21, UR11, R18 ;  /* 0x0000000b150b7c24 */ /* 0x000fc6000f8e0212 */
[----:B------:R-:W-:Y:S01]  /*8c00*/  IADD3.X R13, R10, R17, R13, P2, P5 ;  /* 0x000000110a0d7210 */ /* 0x000fe200017ea40d */
[-C--:B-----5:R-:W-:Y:S01]  /*8c10*/  IMAD R9, R9, R11.reuse, RZ ;  /* 0x0000000b09097224 */ /* 0x0a0fe200078e02ff */
[----:B------:R-:W-:Y:S01]  /*8c20*/  SHF.R.S32.HI R17, RZ, 0x1f, R11 ;  /* 0x0000001fff117819 */ /* 0x000fe2000001140b */
[----:B------:R-:W-:-:S04]  /*8c30*/  IMAD.WIDE.U32 R12, R8, R11, R12 ;  /* 0x0000000b080c7225 */ /* 0x000fc800078e000c */
[----:B------:R-:W-:Y:S01]  /*8c40*/  IMAD R9, R8, R17, R9 ;  /* 0x0000001108097224 */ /* 0x000fe200078e0209 */
[----:B0-----:R-:W-:Y:S01]  /*8c50*/  LEA R14, P2, R12, R14, 0x2 ;  /* 0x0000000e0c0e7211 */ /* 0x001fe200078410ff */
[----:B------:R-:W-:Y:S02]  /*8c60*/  ULDC UR8, c[0x0][0xb88] ;  /* 0x0002e20000087ab9 */ /* 0x000fe40000000800 */
[----:B------:R-:W-:Y:S01]  /*8c70*/  IMAD.IADD R8, R13, 0x1, R9 ;  /* 0x000000010d087824 */ /* 0x000fe200078e0209 */
[----:B----4-:R-:W-:-:S04]  /*8c80*/  @P1 R2UR UR8, R20 ;  /* 0x00000000140812ca */ /* 0x010fc800000e0000 */
[----:B-1----:R-:W-:Y:S01]  /*8c90*/  LEA.HI.X R15, R12, R15, R8, 0x2, P2 ;  /* 0x0000000f0c0f7211 */ /* 0x002fe200010f1408 */
[----:B------:R-:W-:Y:S10]  /*8ca0*/  @P1 BRA `(.L_x_1166) ;  /* 0x0000000000181947 */ /* 0x000ff40003800000 */
[----:B------:R-:W-:Y:S05]  /*8cb0*/  @!P0 BRA `(.L_x_1166) ;  /* 0x0000000000148947 */ /* 0x000fea0003800000 */
[----:B------:R-:W2:Y:S04]  /*8cc0*/  LDG.E R9, desc[UR36][R4.64] ;  /* 0x0000002404097981 */ /* 0x000ea8000c1e1900 */
[----:B------:R-:W3:Y:S01]  /*8cd0*/  LDG.E R8, desc[UR36][R4.64+0x4] ;  /* 0x0000042404087981 */ /* 0x000ee2000c1e1900 */
[----:B--2---:R-:W-:Y:S02]  /*8ce0*/  R2UR UR10, R9 ;  /* 0x00000000090a72ca */ /* 0x004fe400000e0000 */
[----:B---3--:R-:W-:-:S13]  /*8cf0*/  R2UR UR8, R8 ;  /* 0x00000000080872ca */ /* 0x008fda00000e0000 */
[----:B------:R-:W-:-:S12]  /*8d00*/  UIADD3 UR8, -UR10, UR8, URZ ;  /* 0x000000080a087290 */ /* 0x000fd8000fffe13f */
.L_x_1166:
[----:B------:R-:W2:Y:S04]  /*8d10*/  LDL R12, [R1+0x28] ;  /* 0x00002800010c7983 */ /* 0x000ea80000100800 */
[----:B------:R-:W3:Y:S01]  /*8d20*/  LDL R10, [R1+0x20] ;  /* 0x00002000010a7983 */ /* 0x000ee20000100800 */
[----:B------:R-:W-:Y:S01]  /*8d30*/  R2UR UR10, R163 ;  /* 0x00000000a30a72ca */ /* 0x000fe200000e0000 */
[----:B------:R-:W-:Y:S02]  /*8d40*/  UIMAD UR8, UR8, UR11, URZ ;  /* 0x0000000b080872a4 */ /* 0x000fe4000f8e023f */
[----:B------:R-:W-:Y:S04]  /*8d50*/  SHFL.IDX PT, R4, R14, RZ, 0x1c1f ;  /* 0x001c1fff0e047589 */ /* 0x000fe800000e0000 */
[----:B------:R-:W0:Y:S04]  /*8d60*/  SHFL.IDX PT, R5, R15, RZ, 0x1c1f ;  /* 0x001c1fff0f057589 */ /* 0x000e2800000e0000 */
[----:B------:R-:W-:Y:S02]  /*8d70*/  SHFL.IDX PT, R8, R14, 0x1, 0x1c1f ;  /* 0x003c1f000e087f89 */ /* 0x000fe400000e0000 */
[----:B------:R-:W-:-:S02]  /*8d80*/  IMAD.U32 R11, RZ, RZ, UR10 ;  /* 0x0000000aff0b7e24 */ /* 0x000fc4000f8e00ff */
[----:B------:R-:W1:Y:S02]  /*8d90*/  SHFL.IDX PT, R9, R15, 0x1, 0x1c1f ;  /* 0x003c1f000f097f89 */ /* 0x000e6400000e0000 */
[----:B--2---:R-:W-:Y:S01]  /*8da0*/  IMAD R11, R11, 0x80, R12 ;  /* 0x000000800b0b7824 */ /* 0x004fe200078e020c */
[----:B---3--:R-:W-:-:S03]  /*8db0*/  LOP3.LUT P0, RZ, R10, 0x3, RZ, 0xc0, !PT ;  /* 0x000000030aff7812 */ /* 0x008fc6000780c0ff */
[C---:B------:R-:W-:Y:S01]  /*8dc0*/  VIADD R10, R11.reuse, 0x8 ;  /* 0x000000080b0a7836 */ /* 0x040fe20000000000 */
[C---:B------:R-:W-:Y:S02]  /*8dd0*/  ISETP.GE.AND P2, PT, R11.reuse, UR8, PT ;  /* 0x000000080b007c0c */ /* 0x040fe4000bf46270 */
[----:B------:R-:W-:Y:S02]  /*8de0*/  ISETP.GE.OR P1, PT, R11, UR8, P0 ;  /* 0x000000080b007c0c */ /* 0x000fe40008726670 */
[----:B------:R-:W-:-:S11]  /*8df0*/  ISETP.GE.OR P0, PT, R10, UR8, P0 ;  /* 0x000000080a007c0c */ /* 0x000fd60008706670 */
[----:B0-----:R0:W-:Y:S04]  /*8e00*/  @!P1 ST.E desc[UR36][R4.64], R3 ;  /* 0x0000000304009985 */ /* 0x0011e8000c101924 */
[----:B-1----:R0:W-:Y:S01]  /*8e10*/  @!P0 ST.E desc[UR36][R8.64], R0 ;  /* 0x0000000008008985 */ /* 0x0021e2000c101924 */
[----:B------:R-:W-:Y:S01]  /*8e20*/  ISETP.GE.AND P0, PT, R10, UR8, PT ;  /* 0x000000080a007c0c */ /* 0x000fe2000bf06270 */
[----:B------:R-:W-:-:S12]  /*8e30*/  @P3 BRA `(.L_x_1167) ;  /* 0x0000001000083947 */ /* 0x000fd80003800000 */
[----:B0-----:R-:W0:Y:S01]  /*8e40*/  S2R R0, SR_TID.X ;  /* 0x0000000000007919 */ /* 0x001e220000002100 */
[----:B------:R-:W-:Y:S01]  /*8e50*/  R2UR UR12, R163 ;  /* 0x00000000a30c72ca */ /* 0x000fe200000e0000 */
[----:B------:R-:W-:Y:S01]  /*8e60*/  @UP0 ULDC UR10, c[0x0][0xcec] ;  /* 0x00033b00000a0ab9 */ /* 0x000fe20000000800 */
[----:B0-----:R-:W-:-:S05]  /*8e70*/  VIADD R0, R0, 0xffffff80 ;  /* 0xffffff8000007836 */ /* 0x001fca0000000000 */
[----:B------:R-:W-:-:S04]  /*8e80*/  SHF.R.S32.HI R3, RZ, 0x1f, R0 ;  /* 0x0000001fff037819 */ /* 0x000fc80000011400 */
[----:B------:R-:W-:-:S04]  /*8e90*/  LEA.HI R3, R3, R0, RZ, 0x3 ;  /* 0x0000000003037211 */ /* 0x000fc800078f18ff */
[----:B------:R-:W-:Y:S02]  /*8ea0*/  LOP3.LUT R5, R3, 0xfffffff8, RZ, 0xc0, !PT ;  /* 0xfffffff803057812 */ /* 0x000fe400078ec0ff */
[----:B------:R-:W-:-:S03]  /*8eb0*/  SHF.R.S32.HI R3, RZ, 0x3, R3 ;  /* 0x00000003ff037819 */ /* 0x000fc60000011403 */
[----:B------:R-:W-:Y:S02]  /*8ec0*/  IMAD.IADD R20, R0, 0x1, -R5 ;  /* 0x0000000100147824 */ /* 0x000fe400078e0a05 */
[----:B------:R-:W-:Y:S02]  /*8ed0*/  IMAD.MOV.U32 R5, RZ, RZ, 0x2 ;  /* 0x00000002ff057424 */ /* 0x000fe400078e00ff */
[----:B------:R-:W-:-:S04]  /*8ee0*/  IMAD.SHL.U32 R0, R20, 0x8, RZ ;  /* 0x0000000814007824 */ /* 0x000fc800078e00ff */
[----:B------:R-:W-:-:S04]  /*8ef0*/  IMAD R4, R3, 0x40, R0 ;  /* 0x0000004003047824 */ /* 0x000fc800078e0200 */
[----:B------:R-:W-:Y:S01]  /*8f00*/  IMAD.WIDE R4, R4, R5, UR6 ;  /* 0x0000000604047e25 */ /* 0x000fe2000f8e0205 */
[----:B------:R-:W-:Y:S02]  /*8f10*/  ULDC.64 UR6, c[0x0][0xba0] ;  /* 0x0002e80000067ab9 */ /* 0x000fe40000000a00 */
[C---:B------:R-:W-:Y:S02]  /*8f20*/  IADD3 R25, P1, R4.reuse, 0x3000, RZ ;  /* 0x0000300004197810 */ /* 0x040fe40007f3e0ff */
[C---:B------:R-:W-:Y:S02]  /*8f30*/  IADD3 R13, P3, R4.reuse, 0x1000, RZ ;  /* 0x00001000040d7810 */ /* 0x040fe40007f7e0ff */
[----:B------:R-:W-:Y:S02]  /*8f40*/  IADD3 R17, P2, R4, 0x2000, RZ ;  /* 0x0000200004117810 */ /* 0x000fe40007f5e0ff */
[----:B------:R-:W-:Y:S02]  /*8f50*/  LOP3.LUT R24, R25, 0x380, RZ, 0xc0, !PT ;  /* 0x0000038019187812 */ /* 0x000fe400078ec0ff */
[----:B------:R-:W-:-:S02]  /*8f60*/  LOP3.LUT R12, R13, 0x380, RZ, 0xc0, !PT ;  /* 0x000003800d0c7812 */ /* 0x000fc400078ec0ff */
[----:B------:R-:W-:Y:S02]  /*8f70*/  LOP3.LUT R16, R17, 0x380, RZ, 0xc0, !PT ;  /* 0x0000038011107812 */ /* 0x000fe400078ec0ff */
[----:B------:R-:W-:Y:S02]  /*8f80*/  SHF.R.U64 R24, R24, 0x3, RZ ;  /* 0x0000000318187819 */ /* 0x000fe400000012ff */
[----:B------:R-:W-:Y:S02]  /*8f90*/  SHF.R.U64 R12, R12, 0x3, RZ ;  /* 0x000000030c0c7819 */ /* 0x000fe400000012ff */
[----:B------:R-:W-:Y:S02]  /*8fa0*/  SHF.R.U64 R16, R16, 0x3, RZ ;  /* 0x0000000310107819 */ /* 0x000fe400000012ff */
[----:B------:R-:W-:Y:S01]  /*8fb0*/  LOP3.LUT R24, R24, R25, RZ, 0x3c, !PT ;  /* 0x0000001918187212 */ /* 0x000fe200078e3cff */
[--C-:B------:R-:W-:Y:S01]  /*8fc0*/  IMAD.X R25, RZ, RZ, R5.reuse, P1 ;  /* 0x000000ffff197224 */ /* 0x100fe200008e0605 */
[----:B------:R-:W-:Y:S01]  /*8fd0*/  LOP3.LUT R12, R12, R13, RZ, 0x3c, !PT ;  /* 0x0000000d0c0c7212 */ /* 0x000fe200078e3cff */
[--C-:B------:R-:W-:Y:S01]  /*8fe0*/  IMAD.X R13, RZ, RZ, R5.reuse, P3 ;  /* 0x000000ffff0d7224 */ /* 0x100fe200018e0605 */
[----:B------:R-:W-:Y:S01]  /*8ff0*/  LOP3.LUT R16, R16, R17, RZ, 0x3c, !PT ;  /* 0x0000001110107212 */ /* 0x000fe200078e3cff */
[----:B------:R-:W-:Y:S01]  /*9000*/  IMAD.X R17, RZ, RZ, R5, P2 ;  /* 0x000000ffff117224 */ /* 0x000fe200010e0605 */
[----:B------:R-:W-:-:S02]  /*9010*/  IADD3 R49, P1, R4, 0x9000, RZ ;  /* 0x0000900004317810 */ /* 0x000fc40007f3e0ff */
[C---:B------:R-:W-:Y:S02]  /*9020*/  IADD3 R29, P0, R4.reuse, 0x4000, RZ ;  /* 0x00004000041d7810 */ /* 0x040fe40007f1e0ff */
[C---:B------:R-:W-:Y:S02]  /*9030*/  IADD3 R33, P6, R4.reuse, 0x5000, RZ ;  /* 0x0000500004217810 */ /* 0x040fe40007fde0ff */
[C---:B------:R-:W-:Y:S02]  /*9040*/  IADD3 R37, P5, R4.reuse, 0x6000, RZ ;  /* 0x0000600004257810 */ /* 0x040fe40007fbe0ff */
[C---:B------:R-:W-:Y:S01]  /*9050*/  LOP3.LUT R11, R4.reuse, 0x380, RZ, 0xc0, !PT ;  /* 0x00000380040b7812 */ /* 0x040fe200078ec0ff */
[----:B------:R-:W-:Y:S01]  /*9060*/  IMAD R7, R7, UR6, RZ ;  /* 0x0000000607077c24 */ /* 0x000fe2000f8e02ff */
[C---:B------:R-:W-:Y:S01]  /*9070*/  IADD3 R41, P3, R4.reuse, 0x7000, RZ ;  /* 0x0000700004297810 */ /* 0x040fe20007f7e0ff */
[----:B------:R-:W-:Y:S01]  /*9080*/  IMAD.U32 R77, RZ, RZ, UR12 ;  /* 0x0000000cff4d7e24 */ /* 0x000fe2000f8e00ff */
[----:B------:R-:W-:-:S02]  /*9090*/  IADD3 R45, P2, R4, 0x8000, RZ ;  /* 0x00008000042d7810 */ /* 0x000fc40007f5e0ff */
[----:B------:R-:W-:Y:S01]  /*90a0*/  SHF.R.S32.HI R21, RZ, 0x1f, R200 ;  /* 0x0000001fff157819 */ /* 0x000fe200000114c8 */
[----:B------:R-:W-:Y:S01]  /*90b0*/  IMAD.U32 R78, RZ, RZ, UR12 ;  /* 0x0000000cff4e7e24 */ /* 0x000fe2000f8e00ff */
[----:B------:R-:W-:Y:S01]  /*90c0*/  LOP3.LUT R48, R49, 0x380, RZ, 0xc0, !PT ;  /* 0x0000038031307812 */ /* 0x000fe200078ec0ff */
[----:B------:R-:W5:Y:S01]  /*90d0*/  LD.E.128 R12, desc[UR36][R12.64] ;  /* 0x000000240c0c7980 */ /* 0x000f62000c101d00 */
[----:B------:R-:W-:Y:S02]  /*90e0*/  LOP3.LUT R28, R29, 0x380, RZ, 0xc0, !PT ;  /* 0x000003801d1c7812 */ /* 0x000fe400078ec0ff */
[----:B------:R-:W-:Y:S01]  /*90f0*/  LOP3.LUT R32, R33, 0x380, RZ, 0xc0, !PT ;  /* 0x0000038021207812 */ /* 0x000fe200078ec0ff */
[----:B------:R-:W5:Y:S01]  /*9100*/  LD.E.128 R16, desc[UR36][R16.64] ;  /* 0x0000002410107980 */ /* 0x000f62000c101d00 */
[----:B------:R-:W-:Y:S02]  /*9110*/  LOP3.LUT R36, R37, 0x380, RZ, 0xc0, !PT ;  /* 0x0000038025247812 */ /* 0x000fe400078ec0ff */
[----:B------:R-:W-:Y:S01]  /*9120*/  LOP3.LUT R40, R41, 0x380, RZ, 0xc0, !PT ;  /* 0x0000038029287812 */ /* 0x000fe200078ec0ff */
[----:B------:R-:W5:Y:S01]  /*9130*/  LD.E.128 R24, desc[UR36][R24.64] ;  /* 0x0000002418187980 */ /* 0x000f62000c101d00 */
[----:B------:R-:W-:-:S02]  /*9140*/  LOP3.LUT R44, R45, 0x380, RZ, 0xc0, !PT ;  /* 0x000003802d2c7812 */ /* 0x000fc400078ec0ff */
[----:B------:R-:W-:Y:S02]  /*9150*/  SHF.R.U64 R48, R48, 0x3, RZ ;  /* 0x0000000330307819 */ /* 0x000fe400000012ff */
[----:B------:R-:W-:Y:S02]  /*9160*/  SHF.R.U64 R28, R28, 0x3, RZ ;  /* 0x000000031c1c7819 */ /* 0x000fe400000012ff */
[----:B------:R-:W-:Y:S02]  /*9170*/  SHF.R.U64 R32, R32, 0x3, RZ ;  /* 0x0000000320207819 */ /* 0x000fe400000012ff */
[----:B------:R-:W-:Y:S02]  /*9180*/  SHF.R.U64 R36, R36, 0x3, RZ ;  /* 0x0000000324247819 */ /* 0x000fe400000012ff */
[----:B------:R-:W-:Y:S02]  /*9190*/  SHF.R.U64 R40, R40, 0x3, RZ ;  /* 0x0000000328287819 */ /* 0x000fe400000012ff */
[----:B------:R-:W-:-:S02]  /*91a0*/  SHF.R.U64 R44, R44, 0x3, RZ ;  /* 0x000000032c2c7819 */ /* 0x000fc400000012ff */
        /* <DEDUP_REMOVED lines=13> */
[----:B------:R-:W-:Y:S01]  /*9280*/  SHF.R.U64 R11, R11, 0x3, RZ ;  /* 0x000000030b0b7819 */ /* 0x000fe200000012ff */
[----:B------:R-:W-:Y:S01]  /*9290*/  IMAD R7, R2, UR7, R7 ;  /* 0x0000000702077c24 */ /* 0x000fe2000f8e0207 */
[C---:B------:R-:W-:Y:S01]  /*92a0*/  IADD3 R53, P0, R4.reuse, 0xa000, RZ ;  /* 0x0000a00004357810 */ /* 0x040fe20007f1e0ff */
[----:B------:R-:W-:Y:S01]  /*92b0*/  IMAD.X R73, RZ, RZ, R5, P1 ;  /* 0x000000ffff497224 */ /* 0x000fe200008e0605 */
[C---:B------:R-:W-:Y:S01]  /*92c0*/  IADD3 R57, P6, R4.reuse, 0xb000, RZ ;  /* 0x0000b00004397810 */ /* 0x040fe20007fde0ff */
[----:B------:R-:W5:Y:S01]  /*92d0*/  LD.E.128 R28, desc[UR36][R28.64] ;  /* 0x000000241c1c7980 */ /* 0x000f62000c101d00 */
[C---:B------:R-:W-:Y:S02]  /*92e0*/  IADD3 R61, P5, R4.reuse, 0xc000, RZ ;  /* 0x0000c000043d7810 */ /* 0x040fe40007fbe0ff */
[C---:B------:R-:W-:Y:S01]  /*92f0*/  IADD3 R65, P3, R4.reuse, 0xd000, RZ ;  /* 0x0000d00004417810 */ /* 0x040fe20007f7e0ff */
[----:B------:R-:W5:Y:S01]  /*9300*/  LD.E.128 R32, desc[UR36][R32.64] ;  /* 0x0000002420207980 */ /* 0x000f62000c101d00 */
[----:B------:R-:W-:-:S02]  /*9310*/  IADD3 R69, P2, R4, 0xe000, RZ ;  /* 0x0000e00004457810 */ /* 0x000fc40007f5e0ff */
        /* <DEDUP_REMOVED lines=9> */
[----:B------:R-:W-:Y:S01]  /*93b0*/  SHF.R.U64 R8, R8, 0x3, RZ ;  /* 0x0000000308087819 */ /* 0x000fe200000012ff */
[----:B------:R-:W5:Y:S01]  /*93c0*/  LD.E.128 R48, desc[UR36][R48.64] ;  /* 0x0000002430307980 */ /* 0x000f62000c101d00 */
[----:B------:R-:W-:Y:S02]  /*93d0*/  SHF.R.U64 R52, R52, 0x3, RZ ;  /* 0x0000000334347819 */ /* 0x000fe400000012ff */
[----:B------:R-:W-:Y:S02]  /*93e0*/  SHF.R.U64 R56, R56, 0x3, RZ ;  /* 0x0000000338387819 */ /* 0x000fe400000012ff */
[----:B------:R-:W-:Y:S02]  /*93f0*/  SHF.R.U64 R60, R60, 0x3, RZ ;  /* 0x000000033c3c7819 */ /* 0x000fe400000012ff */
[----:B------:R-:W-:Y:S02]  /*9400*/  SHF.R.U64 R64, R64, 0x3, RZ ;  /* 0x0000000340407819 */ /* 0x000fe400000012ff */
[----:B------:R-:W-:-:S02]  /*9410*/  SHF.R.U64 R68, R68, 0x3, RZ ;  /* 0x0000000344447819 */ /* 0x000fc400000012ff */
[----:B------:R-:W-:Y:S02]  /*9420*/  LOP3.LUT R4, R11, R4, RZ, 0x3c, !PT ;  /* 0x000000040b047212 */ /* 0x000fe400078e3cff */
        /* <DEDUP_REMOVED lines=11> */
[----:B------:R-:W5:Y:S04]  /*94e0*/  LD.E.128 R52, desc[UR36][R52.64] ;  /* 0x0000002434347980 */ /* 0x000f68000c101d00 */
[----:B------:R0:W5:Y:S01]  /*94f0*/  LD.E.128 R8, desc[UR36][R4.64] ;  /* 0x0000002404087980 */ /* 0x000162000c101d00 */
[----:B------:R-:W-:-:S03]  /*9500*/  IMAD R78, R78, 0x80, R3 ;  /* 0x000000804e4e7824 */ /* 0x000fc600078e0203 */
[----:B------:R-:W5:Y:S04]  /*9510*/  LD.E.128 R56, desc[UR36][R56.64] ;  /* 0x0000002438387980 */ /* 0x000f68000c101d00 */
[----:B------:R-:W5:Y:S01]  /*9520*/  LD.E.128 R60, desc[UR36][R60.64] ;  /* 0x000000243c3c7980 */ /* 0x000f62000c101d00 */
[----:B0-----:R-:W-:Y:S01]  /*9530*/  IMAD.WIDE.U32 R4, R2, UR6, RZ ;  /* 0x0000000602047c25 */ /* 0x001fe2000f8e00ff */
[----:B------:R-:W-:Y:S02]  /*9540*/  ULDC.64 UR6, c[0x0][0xbe8] ;  /* 0x0002fa0000067ab9 */ /* 0x000fe40000000a00 */
[----:B------:R-:W5:Y:S01]  /*9550*/  LD.E.128 R64, desc[UR36][R64.64] ;  /* 0x0000002440407980 */ /* 0x000f62000c101d00 */
[----:B------:R-:W-:Y:S02]  /*9560*/  IMAD R2, R20, 0x20, R3 ;  /* 0x0000002014027824 */ /* 0x000fe400078e0203 */
[----:B------:R-:W-:Y:S01]  /*9570*/  IMAD.IADD R5, R5, 0x1, R7 ;  /* 0x0000000105057824 */ /* 0x000fe200078e0207 */
[----:B------:R-:W5:Y:S01]  /*9580*/  LD.E.128 R68, desc[UR36][R68.64] ;  /* 0x0000002444447980 */ /* 0x000f62000c101d00 */
[----:B------:R-:W-:-:S02]  /*9590*/  IMAD R77, R77, 0x80, R2 ;  /* 0x000000804d4d7824 */ /* 0x000fc400078e0202 */
[----:B------:R-:W-:Y:S01]  /*95a0*/  IMAD.WIDE.U32 R4, R201, UR6, R4 ;  /* 0x00000006c9047c25 */ /* 0x000fe2000f8e0004 */
[----:B------:R-:W5:Y:S03]  /*95b0*/  LD.E.128 R72, desc[UR36][R72.64] ;  /* 0x0000002448487980 */ /* 0x000f66000c101d00 */
[----:B------:R-:W-:Y:S01]  /*95c0*/  @P4 IMAD.HI.U32 R2, R77, UR10, RZ ;  /* 0x0000000a4d024c27 */ /* 0x000fe2000f8e00ff */
[----:B------:R-:W-:Y:S01]  /*95d0*/  @UP0 ULDC UR10, c[0x0][0xcf0] ;  /* 0x00033c00000a0ab9 */ /* 0x000fe20000000800 */
[----:B------:R-:W-:Y:S01]  /*95e0*/  @!PT LDS RZ, [RZ] ;  /* 0x00000000fffff984 */ /* 0x000fe20000000800 */
[----:B------:R-:W-:Y:S01]  /*95f0*/  @!PT LDS RZ, [RZ] ;  /* 0x00000000fffff984 */ /* 0x000fe20000000800 */
[----:B------:R-:W-:Y:S01]  /*9600*/  @!PT LDS RZ, [RZ] ;  /* 0x00000000fffff984 */ /* 0x000fe20000000800 */
[----:B------:R-:W-:Y:S01]  /*9610*/  @!PT LDS RZ, [RZ] ;  /* 0x00000000fffff984 */ /* 0x000fe20000000800 */
[----:B------:R0:W-:Y:S06]  /*9620*/  MEMBAR.ALL.CTA ;  /* 0x0000000000007992 */ /* 0x0001ec0000008000 */
[----:B0-----:R-:W0:Y:S01]  /*9630*/  FENCE.VIEW.ASYNC.S ;  /* 0x00000000000073c6 */ /* 0x001e220000000000 */
[----:B------:R-:W-:Y:S01]  /*9640*/  IMAD R5, R201, UR7, R5 ;  /* 0x00000007c9057c24 */ /* 0x000fe2000f8e0205 */
[----:B------:R-:W-:Y:S01]  /*9650*/  ULDC.64 UR6, c[0x0][0xbf0] ;  /* 0x0002fc0000067ab9 */ /* 0x000fe20000000a00 */
[----:B------:R-:W-:Y:S01]  /*9660*/  IMAD.MOV.U32 R7, RZ, RZ, R77 ;  /* 0x000000ffff077224 */ /* 0x000fe200078e004d */
[----:B------:R-:W-:Y:S01]  /*9670*/  @P4 SHF.R.U32.HI R7, RZ, UR10, R2 ;  /* 0x0000000aff074c19 */ /* 0x000fe20008011602 */
[----:B------:R-:W-:-:S03]  /*9680*/  IMAD R21, R21, UR6, RZ ;  /* 0x0000000615157c24 */ /* 0x000fc6000f8e02ff */
[----:B------:R-:W-:Y:S01]  /*9690*/  SHF.R.S32.HI R2, RZ, 0x1f, R7 ;  /* 0x0000001fff027819 */ /* 0x000fe20000011407 */
[C---:B------:R-:W-:Y:S02]  /*96a0*/  IMAD R21, R200.reuse, UR7, R21 ;  /* 0x00000007c8157c24 */ /* 0x040fe4000f8e0215 */
[----:B------:R-:W-:Y:S01]  /*96b0*/  IMAD.WIDE.U32 R200, R200, UR6, R4 ;  /* 0x00000006c8c87c25 */ /* 0x000fe2000f8e0004 */
[----:B------:R-:W-:-:S03]  /*96c0*/  ULDC.64 UR6, c[0x0][0xbe0] ;  /* 0x0002f80000067ab9 */ /* 0x000fc60000000a00 */
[----:B------:R-:W-:Y:S02]  /*96d0*/  IMAD.MOV R4, RZ, RZ, -R7 ;  /* 0x000000ffff047224 */ /* 0x000fe400078e0a07 */
[----:B------:R-:W-:Y:S02]  /*96e0*/  IMAD.IADD R201, R201, 0x1, R21 ;  /* 0x00000001c9c97824 */ /* 0x000fe400078e0215 */
[----:B------:R-:W-:Y:S02]  /*96f0*/  IMAD R2, R2, UR6, RZ ;  /* 0x0000000602027c24 */ /* 0x000fe4000f8e02ff */
[----:B------:R-:W-:Y:S02]  /*9700*/  IMAD R21, R4, UR11, R77 ;  /* 0x0000000b04157c24 */ /* 0x000fe4000f8e024d */
[----:B------:R-:W-:-:S04]  /*9710*/  IMAD.WIDE.U32 R4, R7, UR6, R200 ;  /* 0x0000000607047c25 */ /* 0x000fc8000f8e00c8 */
[----:B------:R-:W-:Y:S01]  /*9720*/  IMAD R7, R7, UR7, R2 ;  /* 0x0000000707077c24 */ /* 0x000fe2000f8e0202 */
[----:B------:R-:W-:Y:S01]  /*9730*/  SHF.R.S32.HI R2, RZ, 0x1f, R21 ;  /* 0x0000001fff027819 */ /* 0x000fe20000011415 */
[----:B------:R-:W-:Y:S02]  /*9740*/  ULDC.64 UR6, c[0x0][0xbd8] ;  /* 0x0002f60000067ab9 */ /* 0x000fe40000000a00 */
[----:B------:R-:W-:Y:S02]  /*9750*/  IMAD.IADD R5, R5, 0x1, R7 ;  /* 0x0000000105057824 */ /* 0x000fe400078e0207 */
[----:B------:R-:W-:-:S04]  /*9760*/  IMAD R2, R2, UR6, RZ ;  /* 0x0000000602027c24 */ /* 0x000fc8000f8e02ff */
[C---:B------:R-:W-:Y:S02]  /*9770*/  IMAD R7, R21.reuse, UR7, R2 ;  /* 0x0000000715077c24 */ /* 0x040fe4000f8e0202 */
[----:B------:R-:W-:Y:S01]  /*9780*/  IMAD.WIDE.U32 R2, R21, UR6, R4 ;  /* 0x0000000615027c25 */ /* 0x000fe2000f8e0004 */
[----:B------:R-:W-:-:S03]  /*9790*/  ULDC.64 UR6, c[0x0][0xb80] ;  /* 0x0002e00000067ab9 */ /* 0x000fc60000000a00 */
[----:B------:R-:W-:Y:S01]  /*97a0*/  IMAD.IADD R3, R3, 0x1, R7 ;  /* 0x0000000103037824 */ /* 0x000fe200078e0207 */
[----:B------:R-:W-:Y:S01]  /*97b0*/  LEA R7, P2, R2, UR6, 0x1 ;  /* 0x0000000602077c11 */ /* 0x000fe2000f8408ff */
[----:B------:R-:W-:-:S03]  /*97c0*/  UIADD3 UR6, UR9, 0x32420, URZ ;  /* 0x0003242009067890 */ /* 0x000fc6000fffe03f */
[----:B------:R-:W-:Y:S02]  /*97d0*/  LEA.HI.X R22, R2, UR7, R3, 0x1, P2 ;  /* 0x0000000702167c11 */ /* 0x000fe400090f0c03 */
[C---:B------:R-:W-:Y:S01]  /*97e0*/  ISETP.GE.AND P2, PT, R78.reuse, UR8, PT ;  /* 0x000000084e007c0c */ /* 0x040fe2000bf46270 */
[----:B------:R-:W-:Y:S01]  /*97f0*/  UPRMT UR6, URZ, 0x654, UR6 ;  /* 0x000006543f067896 */ /* 0x000fe20008000006 */
[----:B------:R-:W-:Y:S01]  /*9800*/  VIADD R4, R78, 0x20 ;  /* 0x000000204e047836 */ /* 0x000fe20000000000 */
[----:B------:R-:W-:Y:S01]  /*9810*/  IADD3 R80, R0, 0x40, RZ ;  /* 0x0000004000507810 */ /* 0x000fe20007ffe0ff */
[----:B------:R-:W-:Y:S02]  /*9820*/  VIADD R5, R78, 0x40 ;  /* 0x000000404e057836 */ /* 0x000fe40000000000 */
[C---:B------:R-:W-:Y:S02]  /*9830*/  VIADD R82, R0.reuse, 0x80 ;  /* 0x0000008000527836 */ /* 0x040fe40000000000 */
[----:B------:R-:W-:Y:S01]  /*9840*/  VIADD R84, R0, 0xc0 ;  /* 0x000000c000547836 */ /* 0x000fe20000000000 */
[----:B0-----:R0:W1:Y:S01]  /*9850*/  SHFL.IDX PT, R79, R7, RZ, 0x181f ;  /* 0x00181fff074f7589 */ /* 0x00106200000e0000 */
[----:B------:R-:W-:Y:S01]  /*9860*/  SYNCS.ARRIVE.TRANS64.RED.A1T0 RZ, [UR6], RZ ;  /* 0x000000ffffff79a7 */ /* 0x000fe20008100406 */
[----:B------:R-:W-:Y:S02]  /*9870*/  BSSY B1, `(.L_x_1168) ;  /* 0x000001a000017945 */ /* 0x000fe40003800000 */
[----:B------:R0:W2:Y:S01]  /*9880*/  SHFL.IDX PT, R77, R22, RZ, 0x181f ;  /* 0x00181fff164d7589 */ /* 0x0000a200000e0000 */
[----:B------:R-:W-:-:S02]  /*9890*/  ISETP.GE.AND P1, PT, R4, UR8, PT ;  /* 0x0000000804007c0c */ /* 0x000fc4000bf26270 */
[----:B------:R-:W-:Y:S02]  /*98a0*/  ISETP.GE.AND P0, PT, R5, UR8, PT ;  /* 0x0000000805007c0c */ /* 0x000fe4000bf06270 */
[----:B------:R-:W-:Y:S02]  /*98b0*/  SHF.R.S32.HI R86, RZ, 0x1f, R0 ;  /* 0x0000001fff567819 */ /* 0x000fe40000011400 */
        /* <DEDUP_REMOVED lines=21> */
.L_x_1169:
[----:B------:R-:W-:Y:S05]  /*9a10*/  BSYNC B1 ;  /* 0x0000000000017941 */ /* 0x000fea0003800000 */
.L_x_1168:
        /* <DEDUP_REMOVED lines=21> */
.L_x_1171:
[----:B------:R-:W-:Y:S05]  /*9b70*/  BSYNC B1 ;  /* 0x0000000000017941 */ /* 0x000fea0003800000 */
.L_x_1170:
        /* <DEDUP_REMOVED lines=16> */
[----:B----4-:R-:W-:-:S02]  /*9c80*/  @!P1 LEA.HI.X R9, R82, R11, R83, 0x1, P4 ;  /* 0x0000000b52099211 */ /* 0x010fc400020f0c53 */
[----:B------:R-:W-:Y:S01]  /*9c90*/  @!P0 LEA.HI.X R11, R84, R11, R85, 0x1, P6 ;  /* 0x0000000b540b8211 */ /* 0x000fe200030f0c55 */
[----:B------:R0:W-:Y:S04]  /*9ca0*/  @!P2 ST.E.128 desc[UR36][R4.64], R36 ;  /* 0x000000240400a985 */ /* 0x0001e8000c101d24 */
[----:B------:R0:W-:Y:S04]  /*9cb0*/  @!P1 ST.E.128 desc[UR36][R8.64], R52 ;  /* 0x0000003408009985 */ /* 0x0001e8000c101d24 */
[----:B------:R0:W-:Y:S02]  /*9cc0*/  @!P0 ST.E.128 desc[UR36][R10.64], R68 ;  /* 0x000000440a008985 */ /* 0x0001e4000c101d24 */
.L_x_1173:
[----:B------:R-:W-:Y:S05]  /*9cd0*/  BSYNC B1 ;  /* 0x0000000000017941 */ /* 0x000fea0003800000 */
.L_x_1172:
[----:B0-----:R-:W-:Y:S01]  /*9ce0*/  VIADD R2, R78, 0x60 ;  /* 0x000000604e027836 */ /* 0x001fe20000000000 */
[----:B------:R0:W0:Y:S04]  /*9cf0*/  SHFL.IDX PT, R11, R22, 0x3, 0x181f ;  /* 0x00781f00160b7f89 */ /* 0x00002800000e0000 */
[----:B------:R-:W-:Y:S01]  /*9d00*/  ISETP.GE.AND P0, PT, R2, UR8, PT ;  /* 0x0000000802007c0c */ /* 0x000fe2000bf06270 */
[----:B---3--:R-:W3:-:S12]  /*9d10*/  SHFL.IDX PT, R7, R7, 0x3, 0x181f ;  /* 0x00781f0007077f89 */ /* 0x008ed800000e0000 */
[----:B------:R-:W-:Y:S05]  /*9d20*/  @P0 BRA `(.L_x_1174) ;  /* 0x0000002400b80947 */ /* 0x000fea0003800000 */
[----:B------:R-:W-:Y:S02]  /*9d30*/  ULDC UR6, c[0x0][0xbc8] ;  /* 0x0002f20000067ab9 */ /* 0x000fe40000000800 */
[----:B------:R-:W-:Y:S02]  /*9d40*/  ISETP.GE.AND P3, PT, R0, UR6, PT ;  /* 0x0000000600007c0c */ /* 0x000fe4000bf66270 */
[----:B------:R-:W-:Y:S02]  /*9d50*/  ISETP.GE.AND P4, PT, R80, UR6, PT ;  /* 0x0000000650007c0c */ /* 0x000fe4000bf86270 */
[----:B------:R-:W-:-:S09]  /*9d60*/  ISETP.GE.AND P5, PT, R82, UR6, PT ;  /* 0x0000000652007c0c */ /* 0x000fd2000bfa6270 */
[-C--:B---3--:R-:W-:Y:S02]  /*9d70*/  @!P3 LEA R2, P0, R0, R7.reuse, 0x1 ;  /* 0x000000070002b211 */ /* 0x088fe400078008ff */
[-C--:B------:R-:W-:Y:S02]  /*9d80*/  @!P4 LEA R4, P1, R80, R7.reuse, 0x1 ;  /* 0x000000075004c211 */ /* 0x080fe400078208ff */
[----:B------:R-:W-:Y:S02]  /*9d90*/  @!P5 LEA R8, P2, R82, R7, 0x1 ;  /* 0x000000075208d211 */ /* 0x000fe400078408ff */
[-C--:B0-----:R-:W-:Y:S02]  /*9da0*/  @!P3 LEA.HI.X R3, R0, R11.reuse, R86, 0x1, P0 ;  /* 0x0000000b0003b211 */ /* 0x081fe400000f0c56 */
[-C--:B------:R-:W-:Y:S02]  /*9db0*/  @!P4 LEA.HI.X R5, R80, R11.reuse, R81, 0x1, P1 ;  /* 0x0000000b5005c211 */ /* 0x080fe400008f0c51 */
[----:B----4-:R-:W-:Y:S01]  /*9dc0*/  @!P5 LEA.HI.X R9, R82, R11, R83, 0x1, P2 ;  /* 0x0000000b5209d211 */ /* 0x010fe200010f0c53 */
[----:B------:R0:W-:Y:S01]  /*9dd0*/  @!P3 ST.E.128 desc[UR36][R2.64], R24 ;  /* 0x000000180200b985 */ /* 0x0001e2000c101d24 */
[----:B------:R-:W-:-:S03]  /*9de0*/  ISETP.GE.AND P0, PT, R84, UR6, PT ;  /* 0x0000000654007c0c */ /* 0x000fc6000bf06270 */
[----:B------:R0:W-:Y:S04]  /*9df0*/  @!P4 ST.E.128 desc[UR36][R4.64], R40 ;  /* 0x000000280400c985 */ /* 0x0001e8000c101d24 */
[----:B------:R0:W-:Y:S06]  /*9e00*/  @!P5 ST.E.128 desc[UR36][R8.64], R56 ;  /* 0x000000380800d985 */ /* 0x0001ec000c101d24 */
[----:B------:R-:W-:Y:S05]  /*9e10*/  @P0 BRA `(.L_x_1174) ;  /* 0x00000024007c0947 */ /* 0x000fea0003800000 */
[----:B0-----:R-:W-:-:S04]  /*9e20*/  LEA R2, P0, R84, R7, 0x1 ;  /* 0x0000000754027211 */ /* 0x001fc800078008ff */
[----:B------:R-:W-:-:S05]  /*9e30*/  LEA.HI.X R3, R84, R11, R85, 0x1, P0 ;  /* 0x0000000b54037211 */ /* 0x000fca00000f0c55 */
[----:B------:R0:W-:Y:S01]  /*9e40*/  ST.E.128 desc[UR36][R2.64], R72 ;  /* 0x0000004802007985 */ /* 0x0001e2000c101d24 */
[----:B------:R-:W-:Y:S05]  /*9e50*/  BRA `(.L_x_1174) ;  /* 0x00000024006c7947 */ /* 0x000fea0003800000 */
.L_x_1167:
[----:B------:R-:W-:Y:S01]  /*9e60*/  ULDC.64 UR6, c[0x0][0xc08] ;  /* 0x0003020000067ab9 */ /* 0x000fe20000000a00 */
[----:B0-----:R-:W-:Y:S01]  /*9e70*/  SHF.R.S32.HI R3, RZ, 0x1f, R200 ;  /* 0x0000001fff037819 */ /* 0x001fe200000114c8 */
[----:B------:R-:W-:Y:S01]  /*9e80*/  IMAD R7, R7, UR6, RZ ;  /* 0x0000000607077c24 */ /* 0x000fe2000f8e02ff */
[----:B------:R-:W-:Y:S01]  /*9e90*/  ULDC.64 UR12, c[0x0][0xc40] ;  /* 0x00031000000c7ab9 */ /* 0x000fe20000000a00 */
[C---:B------:R-:W-:Y:S01]  /*9ea0*/  IMAD.WIDE.U32 R4, R2.reuse, UR6, RZ ;  /* 0x0000000602047c25 */ /* 0x040fe2000f8e00ff */
[----:B------:R-:W-:Y:S01]  /*9eb0*/  UIADD3 UR9, UR9, 0x32420, URZ ;  /* 0x0003242009097890 */ /* 0x000fe2000fffe03f */
[----:B------:R-:W-:Y:S01]  /*9ec0*/  BSSY B1, `(.L_x_1175) ;  /* 0x00000d7000017945 */ /* 0x000fe20003800000 */
[----:B------:R-:W-:Y:S01]  /*9ed0*/  SHF.R.S32.HI R20, RZ, 0x1f, R205 ;  /* 0x0000001fff147819 */ /* 0x000fe200000114cd */
[----:B------:R-:W-:Y:S01]  /*9ee0*/  IMAD R7, R2, UR7, R7 ;  /* 0x0000000702077c24 */ /* 0x000fe2000f8e0207 */
[----:B------:R-:W-:Y:S01]  /*9ef0*/  ULDC.64 UR6, c[0x0][0xc38] ;  /* 0x00030e0000067ab9 */ /* 0x000fe20000000a00 */
[----:B------:R-:W-:Y:S01]  /*9f00*/  IMAD R3, R3, UR12, RZ ;  /* 0x0000000c03037c24 */ /* 0x000fe2000f8e02ff */
[----:B------:R-:W-:Y:S01]  /*9f10*/  UPRMT UR9, URZ, 0x654, UR9 ;  /* 0x000006543f097896 */ /* 0x000fe20008000009 */
[----:B------:R-:W-:Y:S01]  /*9f20*/  IMAD.IADD R5, R5, 0x1, R7 ;  /* 0x0000000105057824 */ /* 0x000fe200078e0207 */
[----:B------:R-:W-:Y:S01]  /*9f30*/  SHF.R.S32.HI R22, RZ, 0x1f, R206 ;  /* 0x0000001fff167819 */ /* 0x000fe200000114ce */
[----:B------:R-:W-:Y:S01]  /*9f40*/  IMAD R7, R200, UR13, R3 ;  /* 0x0000000dc8077c24 */ /* 0x000fe2000f8e0203 */
[----:B------:R-:W-:Y:S01]  /*9f50*/  SHF.R.S32.HI R152, RZ, 0x1f, R207 ;  /* 0x0000001fff987819 */ /* 0x000fe200000114cf */
[----:B------:R-:W-:Y:S01]  /*9f60*/  IMAD.WIDE.U32 R4, R201, UR6, R4 ;  /* 0x00000006c9047c25 */ /* 0x000fe2000f8e0004 */
[----:B------:R-:W-:Y:S01]  /*9f70*/  @UP0 ULDC UR6, c[0x0][0xcec] ;  /* 0x00033b0000060ab9 */ /* 0x000fe20000000800 */
[----:B------:R-:W-:-:S02]  /*9f80*/  SHF.R.S32.HI R153, RZ, 0x1f, R212 ;  /* 0x0000001fff997819 */ /* 0x000fc400000114d4 */
[----:B------:R-:W-:Y:S01]  /*9f90*/  IMAD R5, R201, UR7, R5 ;  /* 0x00000007c9057c24 */ /* 0x000fe2000f8e0205 */
[----:B------:R-:W-:Y:S01]  /*9fa0*/  SYNCS.ARRIVE.TRANS64.RED.A1T0 RZ, [UR9], RZ ;  /* 0x000000ffffff79a7 */ /* 0x000fe20008100409 */
[----:B------:R-:W-:Y:S01]  /*9fb0*/  @P4 IMAD.HI.U32 R0, R18, UR6, RZ ;  /* 0x0000000612004c27 */ /* 0x000fe2000f8e00ff */
[----:B------:R-:W-:Y:S01]  /*9fc0*/  @UP0 ULDC UR6, c[0x0][0xcf0] ;  /* 0x00033c0000060ab9 */ /* 0x000fe20000000800 */
[----:B------:R-:W-:Y:S02]  /*9fd0*/  SHF.R.S32.HI R154, RZ, 0x1f, R213 ;  /* 0x0000001fff9a7819 */ /* 0x000fe400000114d5 */
[----:B------:R-:W-:Y:S01]  /*9fe0*/  IMAD.WIDE.U32 R4, R200, UR12, R4 ;  /* 0x0000000cc8047c25 */ /* 0x000fe2000f8e0004 */
[----:B------:R-:W-:Y:S01]  /*9ff0*/  ULDC.64 UR12, c[0x0][0xc30] ;  /* 0x00030c00000c7ab9 */ /* 0x000fe20000000a00 */
[----:B------:R-:W-:Y:S02]  /*a000*/  SHF.R.S32.HI R155, RZ, 0x1f, R216 ;  /* 0x0000001fff9b7819 */ /* 0x000fe400000114d8 */
[----:B------:R-:W-:Y:S01]  /*a010*/  IMAD.MOV.U32 R3, RZ, RZ, R18 ;  /* 0x000000ffff037224 */ /* 0x000fe200078e0012 */
[----:B------:R-:W-:Y:S01]  /*a020*/  @P4 SHF.R.U32.HI R3, RZ, UR6, R0 ;  /* 0x00000006ff034c19 */ /* 0x000fe20008011600 */
[----:B------:R-:W-:Y:S01]  /*a030*/  IMAD.IADD R5, R5, 0x1, R7 ;  /* 0x0000000105057824 */ /* 0x000fe200078e0207 */
[----:B------:R-:W-:Y:S01]  /*a040*/  ULDC.64 UR6, c[0x0][0xc48] ;  /* 0x0003120000067ab9 */ /* 0x000fe20000000a00 */
[----:B------:R-:W-:Y:S01]  /*a050*/  VIADD R170, R23, 0x30 ;  /* 0x0000003017aa7836 */ /* 0x000fe20000000000 */
[--C-:B------:R-:W-:Y:S01]  /*a060*/  SHF.R.S32.HI R0, RZ, 0x1f, R3.reuse ;  /* 0x0000001fff007819 */ /* 0x100fe20000011403 */
[----:B------:R-:W-:Y:S01]  /*a070*/  IMAD.MOV R7, RZ, RZ, -R3 ;  /* 0x000000ffff077224 */ /* 0x000fe200078e0a03 */
[----:B------:R-:W-:Y:S01]  /*a080*/  SHF.R.S32.HI R156, RZ, 0x1f, R217 ;  /* 0x0000001fff9c7819 */ /* 0x000fe200000114d9 */
[----:B------:R-:W-:Y:S01]  /*a090*/  IMAD.WIDE.U32 R4, R162, UR6, R4 ;  /* 0x00000006a2047c25 */ /* 0x000fe2000f8e0004 */
[----:B------:R-:W-:-:S02]  /*a0a0*/  SHF.R.S32.HI R157, RZ, 0x1f, R218 ;  /* 0x0000001fff9d7819 */ /* 0x000fc400000114da */
[----:B------:R-:W-:Y:S01]  /*a0b0*/  SHF.R.S32.HI R158, RZ, 0x1f, R219 ;  /* 0x0000001fff9e7819 */ /* 0x000fe200000114db */
[----:B------:R-:W-:Y:S01]  /*a0c0*/  IMAD R7, R7, UR11, R18 ;  /* 0x0000000b07077c24 */ /* 0x000fe2000f8e0212 */
[----:B------:R-:W-:Y:S01]  /*a0d0*/  SHF.R.S32.HI R18, RZ, 0x1f, R204 ;  /* 0x0000001fff127819 */ /* 0x000fe200000114cc */
[----:B------:R-:W-:Y:S01]  /*a0e0*/  IMAD R0, R0, UR12, RZ ;  /* 0x0000000c00007c24 */ /* 0x000fe2000f8e02ff */
[----:B------:R-:W-:Y:S01]  /*a0f0*/  SHF.R.S32.HI R159, RZ, 0x1f, R220 ;  /* 0x0000001fff9f7819 */ /* 0x000fe200000114dc */
[----:B------:R-:W-:Y:S01]  /*a100*/  IMAD R5, R162, UR7, R5 ;  /* 0x00000007a2057c24 */ /* 0x000fe2000f8e0205 */
[----:B------:R-:W-:Y:S01]  /*a110*/  ULDC.64 UR6, c[0x0][0xc28] ;  /* 0x00030a0000067ab9 */ /* 0x000fe20000000a00 */
[C---:B------:R-:W-:Y:S01]  /*a120*/  IMAD R9, R3.reuse, UR13, R0 ;  /* 0x0000000d03097c24 */ /* 0x040fe2000f8e0200 */
[----:B------:R-:W-:Y:S01]  /*a130*/  SHF.R.S32.HI R0, RZ, 0x1f, R7 ;  /* 0x0000001fff007819 */ /* 0x000fe20000011407 */
[----:B------:R-:W-:Y:S01]  /*a140*/  IMAD.WIDE.U32 R4, R3, UR12, R4 ;  /* 0x0000000c03047c25 */ /* 0x000fe2000f8e0004 */
[----:B------:R-:W-:-:S02]  /*a150*/  SHF.R.S32.HI R160, RZ, 0x1f, R221 ;  /* 0x0000001fffa07819 */ /* 0x000fc400000114dd */
[----:B------:R-:W-:Y:S01]  /*a160*/  SHF.R.S32.HI R161, RZ, 0x1f, R222 ;  /* 0x0000001fffa17819 */ /* 0x000fe200000114de */
[----:B------:R-:W-:Y:S01]  /*a170*/  IMAD R0, R0, UR6, RZ ;  /* 0x0000000600007c24 */ /* 0x000fe2000f8e02ff */
[----:B------:R-:W-:Y:S01]  /*a180*/  SHF.R.S32.HI R162, RZ, 0x1f, R223 ;  /* 0x0000001fffa27819 */ /* 0x000fe200000114df */
[----:B------:R-:W-:Y:S01]  /*a190*/  IMAD.IADD R5, R5, 0x1, R9 ;  /* 0x0000000105057824 */ /* 0x000fe200078e0209 */
[----:B------:R-:W-:Y:S01]  /*a1a0*/  SHF.R.S32.HI R163, RZ, 0x1f, R224 ;  /* 0x0000001fffa37819 */ /* 0x000fe200000114e0 */
[C---:B------:R-:W-:Y:S01]  /*a1b0*/  IMAD R3, R7.reuse, UR7, R0 ;  /* 0x0000000707037c24 */ /* 0x040fe2000f8e0200 */
[----:B------:R-:W-:Y:S01]  /*a1c0*/  SHF.R.S32.HI R164, RZ, 0x1f, R225 ;  /* 0x0000001fffa47819 */ /* 0x000fe200000114e1 */
[----:B------:R-:W-:Y:S01]  /*a1d0*/  IMAD.WIDE.U32 R4, R7, UR6, R4 ;  /* 0x0000000607047c25 */ /* 0x000fe2000f8e0004 */
[----:B------:R-:W-:Y:S01]  /*a1e0*/  ULDC.64 UR6, c[0x0][0xc00] ;  /* 0x0003000000067ab9 */ /* 0x000fe20000000a00 */
[----:B------:R-:W-:Y:S02]  /*a1f0*/  SHF.R.S32.HI R165, RZ, 0x1f, R226 ;  /* 0x0000001fffa57819 */ /* 0x000fe400000114e2 */
[----:B------:R-:W-:Y:S01]  /*a200*/  IMAD.IADD R7, R5, 0x1, R3 ;  /* 0x0000000105077824 */ /* 0x000fe200078e0203 */
[C---:B------:R-:W-:Y:S01]  /*a210*/  LEA R0, P1, R4.reuse, UR6, 0x2 ;  /* 0x0000000604007c11 */ /* 0x040fe2000f8210ff */
[C---:B------:R-:W-:Y:S01]  /*a220*/  VIADD R171, R23.reuse, 0x28 ;  /* 0x0000002817ab7836 */ /* 0x040fe20000000000 */
[----:B------:R-:W-:Y:S01]  /*a230*/  SHF.R.S32.HI R166, RZ, 0x1f, R227 ;  /* 0x0000001fffa67819 */ /* 0x000fe200000114e3 */
[C---:B------:R-:W-:Y:S01]  /*a240*/  VIADD R173, R23.reuse, 0x20 ;  /* 0x0000002017ad7836 */ /* 0x040fe20000000000 */
[----:B------:R-:W-:Y:S01]  /*a250*/  LEA.HI.X R7, R4, UR7, R7, 0x2, P1 ;  /* 0x0000000704077c11 */ /* 0x000fe200088f1407 */
[C---:B------:R-:W-:Y:S01]  /*a260*/  VIADD R175, R23.reuse, 0x18 ;  /* 0x0000001817af7836 */ /* 0x040fe20000000000 */
[----:B------:R0:W1:Y:S01]  /*a270*/  SHFL.IDX PT, R2, R0, RZ, 0x1c1f ;  /* 0x001c1fff00027589 */ /* 0x00006200000e0000 */
[C---:B------:R-:W-:Y:S01]  /*a280*/  VIADD R177, R23.reuse, 0x10 ;  /* 0x0000001017b17836 */ /* 0x040fe20000000000 */
[----:B------:R-:W-:Y:S01]  /*a290*/  SHF.R.S32.HI R167, RZ, 0x1f, R228 ;  /* 0x0000001fffa77819 */ /* 0x000fe200000114e4 */
[C---:B------:R-:W-:Y:S01]  /*a2a0*/  VIADD R179, R23.reuse, 0x8 ;  /* 0x0000000817b37836 */ /* 0x040fe20000000000 */
[----:B------:R0:W2:Y:S01]  /*a2b0*/  SHFL.IDX PT, R3, R7, RZ, 0x1c1f ;  /* 0x001c1fff07037589 */ /* 0x0000a200000e0000 */
        /* <DEDUP_REMOVED lines=12> */
[----:B------:R-:W-:Y:S01]  /*a380*/  SHF.R.S32.HI R179, RZ, 0x1f, R179 ;  /* 0x0000001fffb37819 */ /* 0x000fe200000114b3 */
[----:B0-----:R-:W-:Y:S06]  /*a390*/  @P2 BRA `(.L_x_1176) ;  /* 0x0000000800242947 */ /* 0x001fec0003800000 */
[----:B------:R-:W-:Y:S01]  /*a3a0*/  ULDC UR6, c[0x0][0xbc8] ;  /* 0x0002f20000067ab9 */ /* 0x000fe20000000800 */
[C---:B------:R-:W-:Y:S01]  /*a3b0*/  VIADD R17, R23.reuse, 0xe0 ;  /* 0x000000e017117836 */ /* 0x040fe20000000000 */
[----:B------:R-:W-:Y:S01]  /*a3c0*/  ISETP.GE.AND P2, PT, R178, UR6, PT ;  /* 0x00000006b2007c0c */ /* 0x000fe2000bf46270 */
[C---:B------:R-:W-:Y:S01]  /*a3d0*/  VIADD R21, R23.reuse, 0xf0 ;  /* 0x000000f017157836 */ /* 0x040fe20000000000 */
[C---:B------:R-:W-:Y:S01]  /*a3e0*/  ISETP.GE.AND P3, PT, R23.reuse, UR6, PT ;  /* 0x0000000617007c0c */ /* 0x040fe2000bf66270 */
[----:B------:R-:W-:Y:S01]  /*a3f0*/  VIADD R19, R23, 0xf8 ;  /* 0x000000f817137836 */ /* 0x000fe20000000000 */
[----:B------:R-:W-:Y:S02]  /*a400*/  ISETP.GE.AND P1, PT, R176, UR6, PT ;  /* 0x00000006b0007c0c */ /* 0x000fe4000bf26270 */
[----:B------:R-:W-:-:S07]  /*a410*/  ISETP.GE.AND P4, PT, R174, UR6, PT ;  /* 0x00000006ae007c0c */ /* 0x000fce000bf86270 */
[C---:B-1----:R-:W-:Y:S02]  /*a420*/  @!P2 LEA R8, P5, R178.reuse, R2, 0x2 ;  /* 0x00000002b208a211 */ /* 0x042fe400078a10ff */
[----:B--2---:R-:W-:Y:S02]  /*a430*/  @!P3 IMAD.WIDE R4, R23, 0x4, R2 ;  /* 0x000000041704b825 */ /* 0x004fe400078e0202 */
[----:B------:R-:W-:-:S03]  /*a440*/  @!P2 LEA.HI.X R9, R178, R3, R179, 0x2, P5 ;  /* 0x00000003b209a211 */ /* 0x000fc600028f14b3 */
[----:B------:R0:W-:Y:S01]  /*a450*/  @!P3 ST.E.64 desc[UR36][R4.64], R24 ;  /* 0x000000180400b985 */ /* 0x0001e2000c101b24 */
[----:B------:R-:W-:-:S03]  /*a460*/  ISETP.GE.AND P3, PT, R172, UR6, PT ;  /* 0x00000006ac007c0c */ /* 0x000fc6000bf66270 */
[----:B------:R1:W-:Y:S01]  /*a470*/  @!P2 ST.E.64 desc[UR36][R8.64], R28 ;  /* 0x0000001c0800a985 */ /* 0x0003e2000c101b24 */
[----:B------:R-:W-:Y:S02]  /*a480*/  ISETP.GE.AND P2, PT, R16, UR6, PT ;  /* 0x0000000610007c0c */ /* 0x000fe4000bf46270 */
[----:B0-----:R-:W-:Y:S01]  /*a490*/  @!P1 LEA R4, P6, R176, R2, 0x2 ;  /* 0x00000002b0049211 */ /* 0x001fe200078c10ff */
[----:B------:R-:W-:-:S03]  /*a4a0*/  VIADD R25, R23, 0xe8 ;  /* 0x000000e817197836 */ /* 0x000fc60000000000 */
[----:B------:R-:W-:Y:S02]  /*a4b0*/  @!P1 LEA.HI.X R5, R176, R3, R177, 0x2, P6 ;  /* 0x00000003b0059211 */ /* 0x000fe400030f14b1 */
[----:B-1----:R-:W-:-:S03]  /*a4c0*/  @!P4 LEA R8, P5, R174, R2, 0x2 ;  /* 0x00000002ae08c211 */ /* 0x002fc600078a10ff */
[----:B------:R0:W-:Y:S01]  /*a4d0*/  @!P1 ST.E.64 desc[UR36][R4.64], R32 ;  /* 0x0000002004009985 */ /* 0x0001e2000c101b24 */
[----:B------:R-:W-:Y:S02]  /*a4e0*/  @!P4 LEA.HI.X R9, R174, R3, R175, 0x2, P5 ;  /* 0x00000003ae09c211 */ /* 0x000fe400028f14af */
[----:B------:R-:W-:-:S03]  /*a4f0*/  ISETP.GE.AND P1, PT, R169, UR6, PT ;  /* 0x00000006a9007c0c */ /* 0x000fc6000bf26270 */
[----:B------:R1:W-:Y:S01]  /*a500*/  @!P4 ST.E.64 desc[UR36][R8.64], R36 ;  /* 0x000000240800c985 */ /* 0x0003e2000c101b24 */
[----:B------:R-:W-:Y:S02]  /*a510*/  ISETP.GE.AND P4, PT, R229, UR6, PT ;  /* 0x00000006e5007c0c */ /* 0x000fe4000bf86270 */
[----:B0-----:R-:W-:-:S04]  /*a520*/  @!P3 LEA R4, P6, R172, R2, 0x2 ;  /* 0x00000002ac04b211 */ /* 0x001fc800078c10ff */
        /* <DEDUP_REMOVED lines=51> */
[-C--:B------:R-:W-:Y:S02]  /*a860*/  @!P2 LEA.HI.X R9, R219, R3.reuse, R158, 0x2, P5 ;  /* 0x00000003db09a211 */ /* 0x080fe400028f149e */
[----:B------:R-:W-:Y:S02]  /*a870*/  ISETP.GE.AND P3, PT, R216, UR6, PT ;  /* 0x00000006d8007c0c */ /* 0x000fe4000bf66270 */
[-C--:B------:R-:W-:Y:S01]  /*a880*/  @!P4 LEA R10, P5, R217, R2.reuse, 0x2 ;  /* 0x00000002d90ac211 */ /* 0x080fe200078a10ff */
[----:B------:R1:W-:Y:S01]  /*a890*/  @!P2 ST.E.64 desc[UR36][R8.64], R92 ;  /* 0x0000005c0800a985 */ /* 0x0003e2000c101b24 */
[----:B------:R-:W-:Y:S02]  /*a8a0*/  ISETP.GE.AND P2, PT, R213, UR6, PT ;  /* 0x00000006d5007c0c */ /* 0x000fe4000bf46270 */
[----:B------:R-:W-:Y:S02]  /*a8b0*/  @!P4 LEA.HI.X R11, R217, R3, R156, 0x2, P5 ;  /* 0x00000003d90bc211 */ /* 0x000fe400028f149c */
[----:B0-----:R-:W-:-:S04]  /*a8c0*/  @!P1 LEA R4, P6, R218, R2, 0x2 ;  /* 0x00000002da049211 */ /* 0x001fc800078c10ff */
        /* <DEDUP_REMOVED lines=13> */
[----:B-1----:R-:W-:-:S03]  /*a9a0*/  @!P1 LEA R8, P6, R212, R2, 0x2 ;  /* 0x00000002d4089211 */ /* 0x002fc600078c10ff */
[CC--:B0-----:R-:W-:Y:S02]  /*a9b0*/  @!P4 LEA R4, P5, R207.reuse, R2.reuse, 0x2 ;  /* 0x00000002cf04c211 */ /* 0x0c1fe400078a10ff */
[-C--:B------:R-:W-:Y:S02]  /*a9c0*/  @!P1 LEA.HI.X R9, R212, R3.reuse, R153, 0x2, P6 ;  /* 0x00000003d4099211 */ /* 0x080fe400030f1499 */
[-C--:B------:R-:W-:Y:S02]  /*a9d0*/  @!P4 LEA.HI.X R5, R207, R3.reuse, R152, 0x2, P5 ;  /* 0x00000003cf05c211 */ /* 0x080fe400028f1498 */
[-C--:B--2---:R-:W-:Y:S01]  /*a9e0*/  @!P3 LEA R10, P6, R206, R2.reuse, 0x2 ;  /* 0x00000002ce0ab211 */ /* 0x084fe200078c10ff */
[----:B------:R0:W-:Y:S01]  /*a9f0*/  @!P1 ST.E.64 desc[UR36][R8.64], R112 ;  /* 0x0000007008009985 */ /* 0x0001e2000c101b24 */
[----:B------:R-:W-:Y:S02]  /*aa00*/  ISETP.GE.AND P1, PT, R204, UR6, PT ;  /* 0x00000006cc007c0c */ /* 0x000fe4000bf26270 */
[----:B------:R-:W-:Y:S01]  /*aa10*/  @!P3 LEA.HI.X R11, R206, R3, R22, 0x2, P6 ;  /* 0x00000003ce0bb211 */ /* 0x000fe200030f1416 */
[----:B------:R1:W-:Y:S01]  /*aa20*/  @!P4 ST.E.64 desc[UR36][R4.64], R116 ;  /* 0x000000740400c985 */ /* 0x0003e2000c101b24 */
[----:B---3--:R-:W-:-:S03]  /*aa30*/  @!P2 LEA R12, P4, R205, R2, 0x2 ;  /* 0x00000002cd0ca211 */ /* 0x008fc600078810ff */
[----:B------:R2:W-:Y:S01]  /*aa40*/  @!P3 ST.E.64 desc[UR36][R10.64], R120 ;  /* 0x000000780a00b985 */ /* 0x0005e2000c101b24 */
[-C--:B------:R-:W-:Y:S02]  /*aa50*/  @!P2 LEA.HI.X R13, R205, R3.reuse, R20, 0x2, P4 ;  /* 0x00000003cd0da211 */ /* 0x080fe400020f1414 */
[----:B------:R-:W-:Y:S02]  /*aa60*/  ISETP.GE.AND P4, PT, R203, UR6, PT ;  /* 0x00000006cb007c0c */ /* 0x000fe4000bf86270 */
[----:B------:R-:W-:Y:S01]  /*aa70*/  ISETP.GE.AND P3, PT, R17, UR6, PT ;  /* 0x0000000611007c0c */ /* 0x000fe2000bf66270 */
[----:B------:R3:W-:Y:S01]  /*aa80*/  @!P2 ST.E.64 desc[UR36][R12.64], R124 ;  /* 0x0000007c0c00a985 */ /* 0x0007e2000c101b24 */
[C---:B----4-:R-:W-:Y:S02]  /*aa90*/  @!P1 LEA R14, P5, R204.reuse, R2, 0x2 ;  /* 0x00000002cc0e9211 */ /* 0x050fe400078a10ff */
[----:B------:R-:W-:Y:S02]  /*aaa0*/  ISETP.GE.AND P2, PT, R25, UR6, PT ;  /* 0x0000000619007c0c */ /* 0x000fe4000bf46270 */
[----:B------:R-:W-:-:S02]  /*aab0*/  @!P1 LEA.HI.X R15, R204, R3, R18, 0x2, P5 ;  /* 0x00000003cc0f9211 */ /* 0x000fc400028f1412 */
[----:B0-----:R-:W-:Y:S02]  /*aac0*/  SHF.R.S32.HI R9, RZ, 0x1f, R203 ;  /* 0x0000001fff097819 */ /* 0x001fe400000114cb */
[----:B-1----:R-:W-:Y:S01]  /*aad0*/  SHF.R.S32.HI R5, RZ, 0x1f, R17 ;  /* 0x0000001fff057819 */ /* 0x002fe20000011411 */
[----:B------:R0:W-:Y:S01]  /*aae0*/  @!P1 ST.E.64 desc[UR36][R14.64], R128 ;  /* 0x000000800e009985 */ /* 0x0001e2000c101b24 */
[----:B------:R-:W-:Y:S02]  /*aaf0*/  ISETP.GE.AND P1, PT, R21, UR6, PT ;  /* 0x0000000615007c0c */ /* 0x000fe4000bf26270 */
[-C--:B------:R-:W-:Y:S02]  /*ab00*/  @!P4 LEA R8, P5, R203, R2.reuse, 0x2 ;  /* 0x00000002cb08c211 */ /* 0x080fe400078a10ff */
[----:B------:R-:W-:Y:S02]  /*ab10*/  @!P3 LEA R4, P6, R17, R2, 0x2 ;  /* 0x000000021104b211 */ /* 0x000fe400078c10ff */
[----:B------:R-:W-:-:S02]  /*ab20*/  @!P4 LEA.HI.X R9, R203, R3, R9, 0x2, P5 ;  /* 0x00000003cb09c211 */ /* 0x000fc400028f1409 */
[----:B------:R-:W-:Y:S02]  /*ab30*/  ISETP.GE.AND P5, PT, R19, UR6, PT ;  /* 0x0000000613007c0c */ /* 0x000fe4000bfa6270 */
[-C--:B------:R-:W-:Y:S01]  /*ab40*/  @!P3 LEA.HI.X R5, R17, R3.reuse, R5, 0x2, P6 ;  /* 0x000000031105b211 */ /* 0x080fe200030f1405 */
[----:B------:R4:W-:Y:S01]  /*ab50*/  @!P4 ST.E.64 desc[UR36][R8.64], R132 ;  /* 0x000000840800c985 */ /* 0x0009e2000c101b24 */
[----:B--2---:R-:W-:Y:S02]  /*ab60*/  SHF.R.S32.HI R11, RZ, 0x1f, R25 ;  /* 0x0000001fff0b7819 */ /* 0x004fe40000011419 */
[C---:B------:R-:W-:Y:S01]  /*ab70*/  @!P2 LEA R10, P6, R25.reuse, R2, 0x2 ;  /* 0x00000002190aa211 */ /* 0x040fe200078c10ff */
[----:B------:R4:W-:Y:S01]  /*ab80*/  @!P3 ST.E.64 desc[UR36][R4.64], R136 ;  /* 0x000000880400b985 */ /* 0x0009e2000c101b24 */
[----:B---3--:R-:W-:Y:S02]  /*ab90*/  SHF.R.S32.HI R13, RZ, 0x1f, R21 ;  /* 0x0000001fff0d7819 */ /* 0x008fe40000011415 */
[----:B------:R-:W-:-:S02]  /*aba0*/  @!P2 LEA.HI.X R11, R25, R3, R11, 0x2, P6 ;  /* 0x00000003190ba211 */ /* 0x000fc400030f140b */
[CC--:B------:R-:W-:Y:S02]  /*abb0*/  @!P1 LEA R12, P6, R21.reuse, R2.reuse, 0x2 ;  /* 0x00000002150c9211 */ /* 0x0c0fe400078c10ff */
[----:B0-----:R-:W-:Y:S01]  /*abc0*/  SHF.R.S32.HI R14, RZ, 0x1f, R19 ;  /* 0x0000001fff0e7819 */ /* 0x001fe20000011413 */
[----:B------:R4:W-:Y:S01]  /*abd0*/  @!P2 ST.E.64 desc[UR36][R10.64], R140 ;  /* 0x0000008c0a00a985 */ /* 0x0009e2000c101b24 */
[----:B------:R-:W-:Y:S02]  /*abe0*/  @!P1 LEA.HI.X R13, R21, R3, R13, 0x2, P6 ;  /* 0x00000003150d9211 */ /* 0x000fe400030f140d */
[----:B------:R-:W-:-:S03]  /*abf0*/  @!P5 LEA R2, P6, R19, R2, 0x2 ;  /* 0x000000021302d211 */ /* 0x000fc600078c10ff */
[----:B------:R4:W-:Y:S01]  /*ac00*/  @!P1 ST.E.64 desc[UR36][R12.64], R144 ;  /* 0x000000900c009985 */ /* 0x0009e2000c101b24 */
[----:B------:R-:W-:-:S05]  /*ac10*/  @!P5 LEA.HI.X R3, R19, R3, R14, 0x2, P6 ;  /* 0x000000031303d211 */ /* 0x000fca00030f140e */
[----:B------:R4:W-:Y:S04]  /*ac20*/  @!P5 ST.E.64 desc[UR36][R2.64], R148 ;  /* 0x000000940200d985 */ /* 0x0009e8000c101b24 */
.L_x_1176:
[----:B------:R-:W-:Y:S05]  /*ac30*/  BSYNC B1 ;  /* 0x0000000000017941 */ /* 0x000fea0003800000 */
.L_x_1175:
[----:B--2-4-:R0:W2:Y:S04]  /*ac40*/  SHFL.IDX PT, R3, R7, 0x1, 0x1c1f ;  /* 0x003c1f0007037f89 */ /* 0x0140a800000e0000 */
[----:B-1----:R0:W1:Y:S01]  /*ac50*/  SHFL.IDX PT, R2, R0, 0x1, 0x1c1f ;  /* 0x003c1f0000027f89 */ /* 0x00206200000e0000 */
[----:B------:R-:W-:Y:S05]  /*ac60*/  @P0 BRA `(.L_x_1174) ;  /* 0x0000001400e80947 */ /* 0x000fea0003800000 */
[----:B------:R-:W-:Y:S01]  /*ac70*/  ULDC UR6, c[0x0][0xbc8] ;  /* 0x0002f20000067ab9 */ /* 0x000fe20000000800 */
[C---:B------:R-:W-:Y:S01]  /*ac80*/  VIADD R19, R23.reuse, 0xe0 ;  /* 0x000000e017137836 */ /* 0x040fe20000000000 */
[----:B------:R-:W-:Y:S01]  /*ac90*/  ISETP.GE.AND P5, PT, R178, UR6, PT ;  /* 0x00000006b2007c0c */ /* 0x000fe2000bfa6270 */
[C---:B0-----:R-:W-:Y:S01]  /*aca0*/  VIADD R7, R23.reuse, 0xe8 ;  /* 0x000000e817077836 */ /* 0x041fe20000000000 */
[----:B------:R-:W-:Y:S02]  /*acb0*/  ISETP.GE.AND P4, PT, R23, UR6, PT ;  /* 0x0000000617007c0c */ /* 0x000fe4000bf86270 */
[----:B------:R-:W-:Y:S02]  /*acc0*/  ISETP.GE.AND P2, PT, R176, UR6, PT ;  /* 0x00000006b0007c0c */ /* 0x000fe4000bf46270 */
[----:B------:R-:W-:Y:S02]  /*acd0*/  ISETP.GE.AND P1, PT, R174, UR6, PT ;  /* 0x00000006ae007c0c */ /* 0x000fe4000bf26270 */
[----:B------:R-:W-:-:S02]  /*ace0*/  ISETP.GE.AND P0, PT, R172, UR6, PT ;  /* 0x00000006ac007c0c */ /* 0x000fc4000bf06270 */
[----:B------:R-:W-:-:S03]  /*acf0*/  SHF.R.S32.HI R0, RZ, 0x1f, R203 ;  /* 0x0000001fff007819 */ /* 0x000fc600000114cb */
[CC--:B-1----:R-:W-:Y:S02]  /*ad00*/  @!P5 LEA R8, P3, R178.reuse, R2.reuse, 0x2 ;  /* 0x00000002b208d211 */ /* 0x0c2fe400078610ff */
[----:B--2---:R-:W-:Y:S02]  /*ad10*/  @!P4 IMAD.WIDE R4, R23, 0x4, R2 ;  /* 0x000000041704c825 */ /* 0x004fe400078e0202 */
[-C--:B------:R-:W-:Y:S02]  /*ad20*/  @!P5 LEA.HI.X R9, R178, R3.reuse, R179, 0x2, P3 ;  /* 0x00000003b209d211 */ /* 0x080fe400018f14b3 */
[-C--:B------:R-:W-:Y:S01]  /*ad30*/  @!P2 LEA R10, P6, R176, R2.reuse, 0x2 ;  /* 0x00000002b00aa211 */ /* 0x080fe200078c10ff */
[----:B------:R0:W-:Y:S01]  /*ad40*/  @!P4 ST.E.64 desc[UR36][R4.64], R26 ;  /* 0x0000001a0400c985 */ /* 0x0001e2000c101b24 */
[----:B------:R-:W-:Y:S02]  /*ad50*/  ISETP.GE.AND P3, PT, R16, UR6, PT ;  /* 0x0000000610007c0c */ /* 0x000fe4000bf66270 */
[----:B------:R-:W-:Y:S01]  /*ad60*/  @!P2 LEA.HI.X R11, R176, R3, R177, 0x2, P6 ;  /* 0x00000003b00ba211 */ /* 0x000fe200030f14b1 */
[----:B------:R1:W-:Y:S01]  /*ad70*/  @!P5 ST.E.64 desc[UR36][R8.64], R30 ;  /* 0x0000001e0800d985 */ /* 0x0003e2000c101b24 */
[----:B------:R-:W-:-:S02]  /*ad80*/  @!P1 LEA R12, P5, R174, R2, 0x2 ;  /* 0x00000002ae0c9211 */ /* 0x000fc400078a10ff */
[----:B------:R-:W-:Y:S01]  /*ad90*/  ISETP.GE.AND P4, PT, R169, UR6, PT ;  /* 0x00000006a9007c0c */ /* 0x000fe2000bf86270 */
[----:B------:R2:W-:Y:S01]  /*ada0*/  @!P2 ST.E.64 desc[UR36][R10.64], R34 ;  /* 0x000000220a00a985 */ /* 0x0005e2000c101b24 */
[-C--:B------:R-:W-:Y:S02]  /*adb0*/  @!P0 LEA R14, P6, R172, R2.reuse, 0x2 ;  /* 0x00000002ac0e8211 */ /* 0x080fe400078c10ff */
        /* <DEDUP_REMOVED lines=8> */
[-C--:B-1----:R-:W-:Y:S02]  /*ae40*/  @!P4 LEA R8, P2, R169, R2.reuse, 0x2 ;  /* 0x00000002a908c211 */ /* 0x082fe400078410ff */
        /* <DEDUP_REMOVED lines=38> */
[----:B------:R-:W-:Y:S02]  /*b0b0*/  @!P0 LEA.HI.X R11, R222, R3, R161, 0x2, P6 ;  /* 0x00000003de0b8211 */ /* 0x000fe400030f14a1 */
[----:B-1----:R-:W-:-:S03]  /*b0c0*/  @!P2 LEA R14, P6, R220, R2, 0x2 ;  /* 0x00000002dc0ea211 */ /* 0x002fc600078c10ff */
[----:B------:R1:W-:Y:S01]  /*b0d0*/  @!P0 ST.E.64 desc[UR36][R10.64], R82 ;  /* 0x000000520a008985 */ /* 0x0003e2000c101b24 */
[-C--:B------:R-:W-:Y:S02]  /*b0e0*/  @!P2 LEA.HI.X R15, R220, R3.reuse, R159, 0x2, P6 ;  /* 0x00000003dc0fa211 */ /* 0x080fe400030f149f */
[-C--:B--2---:R-:W-:Y:S01]  /*b0f0*/  @!P4 LEA R8, P0, R218, R2.reuse, 0x2 ;  /* 0x00000002da08c211 */ /* 0x084fe200078010ff */
[----:B------:R2:W-:Y:S01]  /*b100*/  @!P1 ST.E.64 desc[UR36][R12.64], R86 ;  /* 0x000000560c009985 */ /* 0x0005e2000c101b24 */
[-C--:B------:R-:W-:Y:S02]  /*b110*/  @!P5 LEA R4, P1, R219, R2.reuse, 0x2 ;  /* 0x00000002db04d211 */ /* 0x080fe400078210ff */
[----:B0-----:R-:W-:Y:S01]  /*b120*/  @!P3 LEA R16, P6, R217, R2, 0x2 ;  /* 0x00000002d910b211 */ /* 0x001fe200078c10ff */
[----:B------:R0:W-:Y:S01]  /*b130*/  @!P2 ST.E.64 desc[UR36][R14.64], R90 ;  /* 0x0000005a0e00a985 */ /* 0x0001e2000c101b24 */
[----:B------:R-:W-:Y:S02]  /*b140*/  ISETP.GE.AND P2, PT, R216, UR6, PT ;  /* 0x00000006d8007c0c */ /* 0x000fe4000bf46270 */
[----:B------:R-:W-:-:S02]  /*b150*/  @!P5 LEA.HI.X R5, R219, R3, R158, 0x2, P1 ;  /* 0x00000003db05d211 */ /* 0x000fc400008f149e */
[----:B------:R-:W-:Y:S02]  /*b160*/  ISETP.GE.AND P1, PT, R213, UR6, PT ;  /* 0x00000006d5007c0c */ /* 0x000fe4000bf26270 */
[-C--:B------:R-:W-:Y:S01]  /*b170*/  @!P4 LEA.HI.X R9, R218, R3.reuse, R157, 0x2, P0 ;  /* 0x00000003da09c211 */ /* 0x080fe200000f149d */
[----:B------:R-:W-:Y:S01]  /*b180*/  @!P5 ST.E.64 desc[UR36][R4.64], R94 ;  /* 0x0000005e0400d985 */ /* 0x000fe2000c101b24 */
[----:B------:R-:W-:Y:S02]  /*b190*/  @!P3 LEA.HI.X R17, R217, R3, R156, 0x2, P6 ;  /* 0x00000003d911b211 */ /* 0x000fe400030f149c */
[----:B------:R-:W-:Y:S01]  /*b1a0*/  ISETP.GE.AND P0, PT, R212, UR6, PT ;  /* 0x00000006d4007c0c */ /* 0x000fe2000bf06270 */
[----:B------:R3:W-:Y:S01]  /*b1b0*/  @!P4 ST.E.64 desc[UR36][R8.64], R98 ;  /* 0x000000620800c985 */ /* 0x0007e2000c101b24 */
[----:B------:R-:W-:Y:S02]  /*b1c0*/  ISETP.GE.AND P4, PT, R206, UR6, PT ;  /* 0x00000006ce007c0c */ /* 0x000fe4000bf86270 */
[----:B-1----:R-:W-:Y:S01]  /*b1d0*/  @!P2 LEA R10, P6, R216, R2, 0x2 ;  /* 0x00000002d80aa211 */ /* 0x002fe200078c10ff */
[----:B------:R1:W-:Y:S01]  /*b1e0*/  @!P3 ST.E.64 desc[UR36][R16.64], R102 ;  /* 0x000000661000b985 */ /* 0x0003e2000c101b24 */
[----:B------:R-:W-:-:S02]  /*b1f0*/  ISETP.GE.AND P3, PT, R207, UR6, PT ;  /* 0x00000006cf007c0c */ /* 0x000fc4000bf66270 */
[CC--:B--2---:R-:W-:Y:S02]  /*b200*/  @!P1 LEA R12, P5, R213.reuse, R2.reuse, 0x2 ;  /* 0x00000002d50c9211 */ /* 0x0c4fe400078a10ff */
[-C--:B------:R-:W-:Y:S02]  /*b210*/  @!P2 LEA.HI.X R11, R216, R3.reuse, R155, 0x2, P6 ;  /* 0x00000003d80ba211 */ /* 0x080fe400030f149b */
        /* <DEDUP_REMOVED lines=21> */
[----:B-1----:R-:W-:Y:S02]  /*b370*/  @!P0 LEA R14, P5, R203, R2, 0x2 ;  /* 0x00000002cb0e8211 */ /* 0x002fe400078a10ff */
[-C--:B------:R-:W-:Y:S01]  /*b380*/  @!P1 LEA.HI.X R13, R204, R3.reuse, R18, 0x2, P6 ;  /* 0x00000003cc0d9211 */ /* 0x080fe200030f1412 */
[----:B------:R0:W-:Y:S01]  /*b390*/  @!P2 ST.E.64 desc[UR36][R10.64], R126 ;  /* 0x0000007e0a00a985 */ /* 0x0001e2000c101b24 */
[----:B------:R-:W-:Y:S02]  /*b3a0*/  ISETP.GE.AND P6, PT, R17, UR6, PT ;  /* 0x0000000611007c0c */ /* 0x000fe4000bfc6270 */
[----:B------:R-:W-:Y:S01]  /*b3b0*/  @!P0 LEA.HI.X R15, R203, R3, R0, 0x2, P5 ;  /* 0x00000003cb0f8211 */ /* 0x000fe200028f1400 */
[----:B------:R0:W-:Y:S01]  /*b3c0*/  @!P1 ST.E.64 desc[UR36][R12.64], R130 ;  /* 0x000000820c009985 */ /* 0x0001e2000c101b24 */
[----:B---3--:R-:W-:-:S02]  /*b3d0*/  SHF.R.S32.HI R5, RZ, 0x1f, R19 ;  /* 0x0000001fff057819 */ /* 0x008fc40000011413 */
[CC--:B------:R-:W-:Y:S01]  /*b3e0*/  @!P4 LEA R4, P5, R19.reuse, R2.reuse, 0x2 ;  /* 0x000000021304c211 */ /* 0x0c0fe200078a10ff */
[----:B------:R0:W-:Y:S01]  /*b3f0*/  @!P0 ST.E.64 desc[UR36][R14.64], R134 ;  /* 0x000000860e008985 */ /* 0x0001e2000c101b24 */
[----:B------:R-:W-:Y:S02]  /*b400*/  SHF.R.S32.HI R0, RZ, 0x1f, R7 ;  /* 0x0000001fff007819 */ /* 0x000fe40000011407 */
[----:B------:R-:W-:Y:S02]  /*b410*/  @!P4 LEA.HI.X R5, R19, R3, R5, 0x2, P5 ;  /* 0x000000031305c211 */ /* 0x000fe400028f1405 */
[----:B----4-:R-:W-:-:S03]  /*b420*/  @!P3 LEA R8, P5, R7, R2, 0x2 ;  /* 0x000000020708b211 */ /* 0x010fc600078a10ff */
[----:B------:R0:W-:Y:S01]  /*b430*/  @!P4 ST.E.64 desc[UR36][R4.64], R138 ;  /* 0x0000008a0400c985 */ /* 0x0001e2000c101b24 */
[-C--:B------:R-:W-:Y:S01]  /*b440*/  @!P3 LEA.HI.X R9, R7, R3.reuse, R0, 0x2, P5 ;  /* 0x000000030709b211 */ /* 0x080fe200028f1400 */
[----:B------:R-:W-:Y:S01]  /*b450*/  VIADD R7, R23, 0xf8 ;  /* 0x000000f817077836 */ /* 0x000fe20000000000 */
[----:B------:R-:W-:Y:S02]  /*b460*/  SHF.R.S32.HI R0, RZ, 0x1f, R17 ;  /* 0x0000001fff007819 */ /* 0x000fe40000011411 */
[----:B------:R-:W-:Y:S01]  /*b470*/  @!P6 LEA R16, P5, R17, R2, 0x2 ;  /* 0x000000021110e211 */ /* 0x000fe200078a10ff */
[----:B------:R0:W-:Y:S01]  /*b480*/  @!P3 ST.E.64 desc[UR36][R8.64], R142 ;  /* 0x0000008e0800b985 */ /* 0x0001e2000c101b24 */
[----:B------:R-:W-:Y:S02]  /*b490*/  ISETP.GE.AND P0, PT, R7, UR6, PT ;  /* 0x0000000607007c0c */ /* 0x000fe4000bf06270 */
[----:B------:R-:W-:-:S05]  /*b4a0*/  @!P6 LEA.HI.X R17, R17, R3, R0, 0x2, P5 ;  /* 0x000000031111e211 */ /* 0x000fca00028f1400 */
[----:B------:R0:W-:Y:S06]  /*b4b0*/  @!P6 ST.E.64 desc[UR36][R16.64], R146 ;  /* 0x000000921000e985 */ /* 0x0001ec000c101b24 */
[----:B------:R-:W-:Y:S05]  /*b4c0*/  @P0 BRA `(.L_x_1174) ;  /* 0x0000000c00d00947 */ /* 0x000fea0003800000 */
[----:B------:R-:W-:Y:S02]  /*b4d0*/  LEA R2, P0, R7, R2, 0x2 ;  /* 0x0000000207027211 */ /* 0x000fe400078010ff */
[----:B------:R-:W-:-:S04]  /*b4e0*/  SHF.R.S32.HI R0, RZ, 0x1f, R7 ;  /* 0x0000001fff007819 */ /* 0x000fc80000011407 */
[----:B------:R-:W-:-:S05]  /*b4f0*/  LEA.HI.X R3, R7, R3, R0, 0x2, P0 ;  /* 0x0000000307037211 */ /* 0x000fca00000f1400 */
[----:B------:R1:W-:Y:S01]  /*b500*/  ST.E.64 desc[UR36][R2.64], R150 ;  /* 0x0000009602007985 */ /* 0x0003e2000c101b24 */
[----:B------:R-:W-:Y:S05]  /*b510*/  BRA `(.L_x_1174) ;  /* 0x0000000c00bc7947 */ /* 0x000fea0003800000 */
.L_x_1165:
[----:B------:R-:W1:Y:S01]  /*b520*/  LDC.64 R4, c[0x0][0xd00] ;  /* 0x00034000ff047b82 */ /* 0x000e620000000a00 */
[----:B------:R-:W-:Y:S01]  /*b530*/  ULDC.64 UR6, c[0x0][0xd08] ;  /* 0x0003420000067ab9 */ /* 0x000fe20000000a00 */
[----:B------:R-:W-:Y:S01]  /*b540*/  IMAD.MOV.U32 R7, RZ, RZ, RZ ;  /* 0x000000ffff077224 */ /* 0x000fe200078e00ff */
[----:B------:R-:W-:-:S04]  /*b550*/  ISETP.NE.U32.AND P0, PT, RZ, UR6, PT ;  /* 0x00000006ff007c0c */ /* 0x000fc8000bf05070 */
[----:B------:R-:W-:Y:S01]  /*b560*/  ISETP.NE.AND.EX P1, PT, RZ, UR7, PT, P0 ;  /* 0x00000007ff007c0c */ /* 0x000fe2000bf25300 */
[----:B------:R-:W2:Y:S01]  /*b570*/  LDC.64 R2, c[0x0][0xd00] ;  /* 0x00034000ff027b82 */ /* 0x000ea20000000a00 */
[----:B-1----:R-:W-:-:S04]  /*b580*/  ISETP.NE.U32.AND P0, PT, R4, RZ, PT ;  /* 0x000000ff0400720c */ /* 0x002fc80003f05070 */
[----:B------:R-:W-:-:S07]  /*b590*/  ISETP.NE.AND.EX P0, PT, R5, RZ, PT, P0 ;  /* 0x000000ff0500720c */ /* 0x000fce0003f05300 */
[----:B------:R-:W1:Y:S01]  /*b5a0*/  @P1 LDC.64 R4, c[0x0][0xd08] ;  /* 0x00034200ff041b82 */ /* 0x000e620000000a00 */
[----:B------:R-:W-:Y:S01]  /*b5b0*/  ULDC UR6, c[0x0][0xb88] ;  /* 0x0002e20000067ab9 */ /* 0x000fe20000000800 */
[----:B--2---:R-:W-:-:S04]  /*b5c0*/  IMAD.WIDE R8, R200, 0x4, R2 ;  /* 0x00000004c8087825 */ /* 0x004fc800078e0202 */
[----:B------:R-:W-:Y:S01]  /*b5d0*/  IMAD.U32 R0, RZ, RZ, UR6 ;  /* 0x00000006ff007e24 */ /* 0x000fe2000f8e00ff */
[----:B------:R2:W5:Y:S01]  /*b5e0*/  @P0 LDG.E R7, desc[UR36][R8.64] ;  /* 0x0000002408070981 */ /* 0x000562000c1e1900 */
[----:B-1----:R-:W-:-:S05]  /*b5f0*/  @P1 IMAD.WIDE R2, R200, 0x4, R4 ;  /* 0x00000004c8021825 */ /* 0x002fca00078e0204 */
[----:B------:R2:W5:Y:S01]  /*b600*/  @P1 LDG.E R0, desc[UR36][R2.64] ;  /* 0x0000002402001981 */ /* 0x000562000c1e1900 */
[----:B------:R-:W-:Y:S01]  /*b610*/  ISETP.NE.AND P2, PT, R202, RZ, PT ;  /* 0x000000ffca00720c */ /* 0x000fe20003f45270 */
[----:B------:R-:W1:-:S12]  /*b620*/  S2R R4, SR_TID.X ;  /* 0x0000000000047919 */ /* 0x000e580000002100 */
[----:B------:R-:W3:Y:S01]  /*b630*/  @!P2 LDC R202, c[0x0][0xbd4] ;  /* 0x0002f500ffcaab82 */ /* 0x000ee20000000800 */
[----:B-1----:R-:W-:Y:S01]  /*b640*/  VIADD R26, R4, 0xffffff80 ;  /* 0xffffff80041a7836 */ /* 0x002fe20000000000 */
[----:B---3--:R-:W-:-:S04]  /*b650*/  ISETP.GT.AND P2, PT, R202, 0x1, PT ;  /* 0x00000001ca00780c */ /* 0x008fc80003f44270 */
[----:B------:R-:W-:Y:S01]  /*b660*/  ISETP.GT.AND P3, PT, R26, 0x7f, PT ;  /* 0x0000007f1a00780c */ /* 0x000fe20003f64270 */
[----:B--2---:R-:W-:-:S12]  /*b670*/  @P1 BRA `(.L_x_1177) ;  /* 0x0000000000101947 */ /* 0x004fd80003800000 */
[----:B------:R-:W-:Y:S05]  /*b680*/  @!P0 BRA `(.L_x_1177) ;  /* 0x00000000000c8947 */ /* 0x000fea0003800000 */
[----:B------:R-:W2:Y:S04]  /*b690*/  LDG.E R3, desc[UR36][R8.64] ;  /* 0x0000002408037981 */ /* 0x000ea8000c1e1900 */
[----:B-----5:R-:W2:Y:S02]  /*b6a0*/  LDG.E R0, desc[UR36][R8.64+0x4] ;  /* 0x0000042408007981 */ /* 0x020ea4000c1e1900 */
[----:B--2---:R-:W-:-:S07]  /*b6b0*/  IMAD.IADD R0, R0, 0x1, -R3 ;  /* 0x0000000100007824 */ /* 0x004fce00078e0a03 */
.L_x_1177:
[----:B------:R-:W2:Y:S01]  /*b6c0*/  LDL.LU R2, [R1+0x14] ;  /* 0x0000140001027983 */ /* 0x000ea20000300800 */
[----:B------:R-:W-:Y:S01]  /*b6d0*/  BSSY B1, `(.L_x_1178) ;  /* 0x000003b000017945 */ /* 0x000fe20003800000 */
[----:B------:R-:W-:Y:S02]  /*b6e0*/  SEL R21, R200, RZ, !P0 ;  /* 0x000000ffc8157207 */ /* 0x000fe40004000000 */
[----:B-----5:R-:W-:Y:S02]  /*b6f0*/  SHF.R.S32.HI R18, RZ, 0x1f, R7 ;  /* 0x0000001fff127819 */ /* 0x020fe40000011407 */
[----:B--2---:R-:W-:Y:S01]  /*b700*/  SEL R20, R2, RZ, !P0 ;  /* 0x000000ff02147207 */ /* 0x004fe20004000000 */
[----:B------:R-:W-:Y:S06]  /*b710*/  @P3 BRA `(.L_x_1179) ;  /* 0x0000000000d83947 */ /* 0x000fec0003800000 */
[----:B------:R-:W2:Y:S01]  /*b720*/  LDL R2, [R1+0x18] ;  /* 0x0000180001027983 */ /* 0x000ea20000100800 */
[----:B------:R-:W1:Y:S01]  /*b730*/  LDC R27, c[0x0][0xce8] ;  /* 0x00033a00ff1b7b82 */ /* 0x000e620000000800 */
[----:B--2---:R-:W-:Y:S02]  /*b740*/  R2UR UR6, R2 ;  /* 0x00000000020672ca */ /* 0x004fe400000e0000 */
[----:B------:R-:W2:Y:S11]  /*b750*/  S2R R2, SR_TID.X ;  /* 0x0000000000027919 */ /* 0x000eb60000002100 */
[----:B------:R-:W-:-:S04]  /*b760*/  IMAD.U32 R3, RZ, RZ, UR6 ;  /* 0x00000006ff037e24 */ /* 0x000fc8000f8e00ff */
[----:B--2---:R-:W-:Y:S02]  /*b770*/  IMAD R2, R3, 0x80, R2 ;  /* 0x0000008003027824 */ /* 0x004fe400078e0202 */
[----:B-1----:R-:W-:Y:S02]  /*b780*/  IMAD R3, R0, R27, RZ ;  /* 0x0000001b00037224 */ /* 0x002fe400078e02ff */
[----:B------:R-:W-:-:S05]  /*b790*/  VIADD R22, R2, 0xffffff80 ;  /* 0xffffff8002167836 */ /* 0x000fca0000000000 */
[----:B------:R-:W-:-:S13]  /*b7a0*/  ISETP.GE.AND P0, PT, R22, R3, PT ;  /* 0x000000031600720c */ /* 0x000fda0003f06270 */
[----:B------:R-:W-:Y:S05]  /*b7b0*/  @P0 BRA `(.L_x_1179) ;  /* 0x0000000000b00947 */ /* 0x000fea0003800000 */
[----:B------:R-:W2:Y:S01]  /*b7c0*/  LDL.LU R28, [R1+0x10] ;  /* 0x00001000011c7983 */ /* 0x000ea20000300800 */
[----:B------:R-:W-:Y:S01]  /*b7d0*/  ISETP.NE.AND P1, PT, R27, 0x1, PT ;  /* 0x000000011b00780c */ /* 0x000fe20003f25270 */
[----:B------:R-:W-:Y:S01]  /*b7e0*/  IMAD.MOV.U32 R16, RZ, RZ, 0xab8 ;  /* 0x00000ab8ff107424 */ /* 0x000fe200078e00ff */
[----:B------:R-:W-:Y:S01]  /*b7f0*/  ISETP.GT.AND P0, PT, R202, 0x1, PT ;  /* 0x00000001ca00780c */ /* 0x000fe20003f04270 */
[----:B------:R-:W1:Y:S01]  /*b800*/  LDC.64 R24, c[0x0][0xca8] ;  /* 0x00032a00ff187b82 */ /* 0x000e620000000a00 */
[----:B------:R-:W-:Y:S02]  /*b810*/  IMAD.MOV.U32 R15, RZ, RZ, R22 ;  /* 0x000000ffff0f7224 */ /* 0x000fe400078e0016 */
[----:B------:R-:W-:-:S05]  /*b820*/  SEL R16, R16, 0xa78, P0 ;  /* 0x00000a7810107807 */ /* 0x000fca0000000000 */
[----:B------:R-:W3:Y:S08]  /*b830*/  LDC.64 R4, c[0x0][R16+0x220] ;  /* 0x0000880010047b82 */ /* 0x000ef00000000a00 */
[----:B------:R-:W4:Y:S08]  /*b840*/  @P1 LDC R13, c[0x0][0xcec] ;  /* 0x00033b00ff0d1b82 */ /* 0x000f300000000800 */
[----:B------:R-:W5:Y:S08]  /*b850*/  LDC.64 R2, c[0x0][R16+0x218] ;  /* 0x0000860010027b82 */ /* 0x000f700000000a00 */
[----:B------:R-:W1:Y:S01]  /*b860*/  @P1 LDC R19, c[0x0][0xcf0] ;  /* 0x00033c00ff131b82 */ /* 0x000e620000000800 */
[----:B---3--:R-:W-:-:S07]  /*b870*/  IMAD R5, R5, R21, RZ ;  /* 0x0000001505057224 */ /* 0x008fce00078e02ff */
[----:B------:R-:W3:Y:S01]  /*b880*/  LDC.64 R8, c[0x0][R16+0x228] ;  /* 0x00008a0010087b82 */ /* 0x000ee20000000a00 */
[----:B----4-:R-:W-:-:S04]  /*b890*/  @P1 IMAD.HI.U32 R14, R22, R13, RZ ;  /* 0x0000000d160e1227 */ /* 0x010fc800078e00ff */
[----:B------:R-:W-:-:S03]  /*b8a0*/  IMAD.WIDE.U32 R12, R4, R21, RZ ;  /* 0x00000015040c7225 */ /* 0x000fc600078e00ff */
[----:B0-----:R-:W0:Y:S01]  /*b8b0*/  LDC.64 R10, c[0x0][R16+0x210] ;  /* 0x00008400100a7b82 */ /* 0x001e220000000a00 */
[-C--:B-----5:R-:W-:Y:S02]  /*b8c0*/  IMAD R17, R3, R201.reuse, RZ ;  /* 0x000000c903117224 */ /* 0x0a0fe400078e02ff */
[----:B------:R-:W-:-:S04]  /*b8d0*/  IMAD.WIDE.U32 R2, R2, R201, RZ ;  /* 0x000000c902027225 */ /* 0x000fc800078e00ff */
[----:B------:R-:W-:Y:S01]  /*b8e0*/  IMAD.IADD R17, R3, 0x1, R17 ;  /* 0x0000000103117824 */ /* 0x000fe200078e0211 */
[----:B-1----:R-:W-:Y:S01]  /*b8f0*/  @P1 SHF.R.U32.HI R15, RZ, R19, R14 ;  /* 0x00000013ff0f1219 */ /* 0x002fe2000001160e */
[----:B------:R-:W-:Y:S01]  /*b900*/  IMAD R19, R4, R20, R5 ;  /* 0x0000001404137224 */ /* 0x000fe200078e0205 */
[----:B------:R-:W1:Y:S01]  /*b910*/  @!P0 LDC R24, c[0x0][0xc50] ;  /* 0x00031400ff188b82 */ /* 0x000e620000000800 */
[----:B------:R-:W-:Y:S02]  /*b920*/  IADD3 R4, P1, P3, R12, R2, R7 ;  /* 0x000000020c047210 */ /* 0x000fe40007b3e007 */
[----:B------:R-:W-:Y:S02]  /*b930*/  IMAD.IADD R19, R13, 0x1, R19 ;  /* 0x000000010d137824 */ /* 0x000fe400078e0213 */
[----:B------:R-:W-:-:S03]  /*b940*/  IMAD.MOV R12, RZ, RZ, -R15 ;  /* 0x000000ffff0c7224 */ /* 0x000fc600078e0a0f */
[----:B------:R-:W4:Y:S01]  /*b950*/  @!P0 LDC R25, c[0x0][0xc54] ;  /* 0x00031500ff198b82 */ /* 0x000f220000000800 */
[----:B--2---:R-:W-:-:S05]  /*b960*/  SEL R5, R28, RZ, P0 ;  /* 0x000000ff1c057207 */ /* 0x004fca0000000000 */
[----:B---3--:R-:W-:Y:S01]  /*b970*/  IMAD.WIDE.U32 R2, R8, R5, RZ ;  /* 0x0000000508027225 */ /* 0x008fe200078e00ff */
[----:B------:R-:W-:-:S03]  /*b980*/  IADD3.X R8, R19, R17, R18, P1, P3 ;  /* 0x0000001113087210 */ /* 0x000fc60000fe6412 */
[----:B------:R-:W-:Y:S01]  /*b990*/  IMAD R9, R9, R5, RZ ;  /* 0x0000000509097224 */ /* 0x000fe200078e02ff */
[----:B------:R-:W-:Y:S01]  /*b9a0*/  IADD3 R2, P0, P1, R15, R4, R2 ;  /* 0x000000040f027210 */ /* 0x000fe2000791e002 */
[----:B------:R-:W-:Y:S01]  /*b9b0*/  IMAD R5, R27, R12, R22 ;  /* 0x0000000c1b057224 */ /* 0x000fe200078e0216 */
[----:B------:R-:W-:Y:S01]  /*b9c0*/  SHF.R.S32.HI R15, RZ, 0x1f, R15 ;  /* 0x0000001fff0f7819 */ /* 0x000fe2000001140f */
[----:B------:R-:W-:Y:S02]  /*b9d0*/  IMAD.IADD R9, R3, 0x1, R9 ;  /* 0x0000000103097824 */ /* 0x000fe400078e0209 */
[----:B0-----:R-:W-:-:S03]  /*b9e0*/  IMAD R4, R11, R5, RZ ;  /* 0x000000050b047224 */ /* 0x001fc600078e02ff */
[----:B------:R-:W-:Y:S02]  /*b9f0*/  IADD3.X R3, R15, R8, R9, P0, P1 ;  /* 0x000000080f037210 */ /* 0x000fe400007e2409 */
[----:B------:R-:W-:Y:S01]  /*ba00*/  SHF.R.S32.HI R9, RZ, 0x1f, R5 ;  /* 0x0000001fff097819 */ /* 0x000fe20000011405 */
[----:B------:R-:W-:-:S04]  /*ba10*/  IMAD.WIDE.U32 R2, R10, R5, R2 ;  /* 0x000000050a027225 */ /* 0x000fc800078e0002 */
[----:B------:R-:W-:Y:S01]  /*ba20*/  IMAD R9, R10, R9, R4 ;  /* 0x000000090a097224 */ /* 0x000fe200078e0204 */
[----:B-1----:R-:W-:-:S03]  /*ba30*/  LEA R4, P0, R2, R24, 0x2 ;  /* 0x0000001802047211 */ /* 0x002fc600078010ff */
[----:B------:R-:W-:-:S05]  /*ba40*/  IMAD.IADD R3, R3, 0x1, R9 ;  /* 0x0000000103037824 */ /* 0x000fca00078e0209 */
[----:B----4-:R-:W-:Y:S01]  /*ba50*/  LEA.HI.X R5, R2, R25, R3, 0x2, P0 ;  /* 0x0000001902057211 */ /* 0x010fe200000f1403 */
[----:B------:R-:W-:-:S05]  /*ba60*/  IMAD.MOV.U32 R3, RZ, RZ, -0x800000 ;  /* 0xff800000ff037424 */ /* 0x000fca00078e00ff */
[----:B------:R1:W-:Y:S02]  /*ba70*/  STG.E desc[UR36][R4.64], R3 ;  /* 0x0000000304007986 */ /* 0x0003e4000c101924 */
.L_x_1179:
[----:B------:R-:W-:Y:S05]  /*ba80*/  BSYNC B1 ;  /* 0x0000000000017941 */ /* 0x000fea0003800000 */
.L_x_1178:
[----:B------:R-:W-:Y:S05]  /*ba90*/  @P2 BRA `(.L_x_1174) ;  /* 0x00000008005c2947 */ /* 0x000fea0003800000 */
[----:B------:R-:W2:Y:S01]  /*baa0*/  LDL.LU R2, [R1+0x18] ;  /* 0x0000180001027983 */ /* 0x000ea20000300800 */
[----:B0-----:R-:W0:Y:S01]  /*bab0*/  LDC R11, c[0x0][0xce8] ;  /* 0x00033a00ff0b7b82 */ /* 0x001e220000000800 */
[----:B-1----:R-:W-:Y:S01]  /*bac0*/  SHF.R.S32.HI R3, RZ, 0x1f, R26 ;  /* 0x0000001fff037819 */ /* 0x002fe2000001141a */
[----:B------:R-:W-:Y:S01]  /*bad0*/  ULDC.64 UR6, c[0x0][0xba0] ;  /* 0x0002e80000067ab9 */ /* 0x000fe20000000a00 */
[----:B------:R-:W-:Y:S02]  /*bae0*/  BSSY B1, `(.L_x_1180) ;  /* 0x0000050000017945 */ /* 0x000fe40003800000 */
[----:B------:R-:W-:-:S04]  /*baf0*/  LEA.HI R4, R3, R26, RZ, 0x3 ;  /* 0x0000001a03047211 */ /* 0x000fc800078f18ff */
[----:B------:R-:W-:Y:S02]  /*bb00*/  LOP3.LUT R9, R4, 0xfffffff8, RZ, 0xc0, !PT ;  /* 0xfffffff804097812 */ /* 0x000fe400078ec0ff */
[----:B------:R-:W-:-:S03]  /*bb10*/  SHF.R.S32.HI R15, RZ, 0x3, R4 ;  /* 0x00000003ff0f7819 */ /* 0x000fc60000011404 */
[----:B------:R-:W-:-:S04]  /*bb20*/  IMAD.IADD R26, R26, 0x1, -R9 ;  /* 0x000000011a1a7824 */ /* 0x000fc800078e0a09 */
[----:B------:R-:W-:Y:S01]  /*bb30*/  IMAD R4, R26, 0x20, R15 ;  /* 0x000000201a047824 */ /* 0x000fe200078e020f */
[----:B0-----:R-:W-:-:S13]  /*bb40*/  ISETP.NE.AND P0, PT, R11, 0x1, PT ;  /* 0x000000010b00780c */ /* 0x001fda0003f05270 */
[----:B------:R-:W0:Y:S08]  /*bb50*/  @P0 LDC R8, c[0x0][0xcec] ;  /* 0x00033b00ff080b82 */ /* 0x000e300000000800 */
[----:B------:R-:W1:Y:S01]  /*bb60*/  @P0 LDC R13, c[0x0][0xcf0] ;  /* 0x00033c00ff0d0b82 */ /* 0x000e620000000800 */
[----:B--2---:R-:W-:Y:S01]  /*bb70*/  R2UR UR8, R2 ;  /* 0x00000000020872ca */ /* 0x004fe200000e0000 */
[----:B------:R-:W-:-:S04]  /*bb80*/  IMAD R2, R18, UR6, RZ ;  /* 0x0000000612027c24 */ /* 0x000fc8000f8e02ff */
[C---:B------:R-:W-:Y:S02]  /*bb90*/  IMAD R5, R7.reuse, UR7, R2 ;  /* 0x0000000707057c24 */ /* 0x040fe4000f8e0202 */
[----:B------:R-:W-:Y:S01]  /*bba0*/  IMAD.WIDE.U32 R2, R7, UR6, RZ ;  /* 0x0000000607027c25 */ /* 0x000fe2000f8e00ff */
[----:B------:R-:W-:-:S03]  /*bbb0*/  ULDC.64 UR6, c[0x0][0xbe8] ;  /* 0x0002fa0000067ab9 */ /* 0x000fc60000000a00 */
[----:B------:R-:W-:Y:S02]  /*bbc0*/  IMAD.IADD R3, R3, 0x1, R5 ;  /* 0x0000000103037824 */ /* 0x000fe400078e0205 */
[----:B------:R-:W-:Y:S02]  /*bbd0*/  IMAD.U32 R9, RZ, RZ, UR8 ;  /* 0x00000008ff097e24 */ /* 0x000fe4000f8e00ff */
[----:B------:R-:W-:-:S04]  /*bbe0*/  IMAD.WIDE.U32 R2, R201, UR6, R2 ;  /* 0x00000006c9027c25 */ /* 0x000fc8000f8e0002 */
[----:B------:R-:W-:Y:S02]  /*bbf0*/  IMAD R9, R9, 0x80, R4 ;  /* 0x0000008009097824 */ /* 0x000fe400078e0204 */
[----:B------:R-:W-:Y:S01]  /*bc00*/  IMAD R3, R201, UR7, R3 ;  /* 0x00000007c9037c24 */ /* 0x000fe2000f8e0203 */
[----:B------:R-:W-:Y:S01]  /*bc10*/  ULDC.64 UR6, c[0x0][0xbf0] ;  /* 0x0002fc0000067ab9 */ /* 0x000fe20000000a00 */
[----:B0-----:R-:W-:-:S04]  /*bc20*/  @P0 IMAD.HI.U32 R4, R9, R8, RZ ;  /* 0x0000000809040227 */ /* 0x001fc800078e00ff */
[----:B------:R-:W-:Y:S01]  /*bc30*/  IMAD.MOV.U32 R5, RZ, RZ, R9 ;  /* 0x000000ffff057224 */ /* 0x000fe200078e0009 */
[----:B-1----:R-:W-:Y:S01]  /*bc40*/  @P0 SHF.R.U32.HI R5, RZ, R13, R4 ;  /* 0x0000000dff050219 */ /* 0x002fe20000011604 */
[----:B------:R-:W-:Y:S02]  /*bc50*/  IMAD R7, R20, UR6, RZ ;  /* 0x0000000614077c24 */ /* 0x000fe4000f8e02ff */
[----:B------:R-:W-:Y:S01]  /*bc60*/  IMAD.WIDE.U32 R2, R21, UR6, R2 ;  /* 0x0000000615027c25 */ /* 0x000fe2000f8e0002 */
[----:B------:R-:W-:-:S03]  /*bc70*/  SHF.R.S32.HI R4, RZ, 0x1f, R5 ;  /* 0x0000001fff047819 */ /* 0x000fc60000011405 */
[----:B------:R-:W-:Y:S01]  /*bc80*/  IMAD R7, R21, UR7, R7 ;  /* 0x0000000715077c24 */ /* 0x000fe2000f8e0207 */
[----:B------:R-:W-:Y:S01]  /*bc90*/  ULDC.64 UR6, c[0x0][0xbe0] ;  /* 0x0002f80000067ab9 */ /* 0x000fe20000000a00 */
[----:B------:R-:W-:Y:S02]  /*bca0*/  IMAD.MOV R8, RZ, RZ, -R5 ;  /* 0x000000ffff087224 */ /* 0x000fe400078e0a05 */
[----:B------:R-:W-:Y:S02]  /*bcb0*/  IMAD.IADD R3, R3, 0x1, R7 ;  /* 0x0000000103037824 */ /* 0x000fe400078e0207 */
[----:B------:R-:W-:Y:S02]  /*bcc0*/  IMAD R7, R11, R8, R9 ;  /* 0x000000080b077224 */ /* 0x000fe400078e0209 */
[----:B------:R-:W-:Y:S02]  /*bcd0*/  IMAD R4, R4, UR6, RZ ;  /* 0x0000000604047c24 */ /* 0x000fe4000f8e02ff */
[----:B------:R-:W-:-:S04]  /*bce0*/  IMAD.WIDE.U32 R2, R5, UR6, R2 ;  /* 0x0000000605027c25 */ /* 0x000fc8000f8e0002 */
[----:B------:R-:W-:Y:S01]  /*bcf0*/  IMAD R9, R5, UR7, R4 ;  /* 0x0000000705097c24 */ /* 0x000fe2000f8e0204 */
[----:B------:R-:W-:Y:S01]  /*bd00*/  SHF.R.S32.HI R4, RZ, 0x1f, R7 ;  /* 0x0000001fff047819 */ /* 0x000fe20000011407 */
[----:B------:R-:W-:Y:S01]  /*bd10*/  ULDC.64 UR6, c[0x0][0xbd8] ;  /* 0x0002f60000067ab9 */ /* 0x000fe20000000a00 */
[----:B------:R-:W-:Y:S02]  /*bd20*/  IMAD.U32 R8, RZ, RZ, UR8 ;  /* 0x00000008ff087e24 */ /* 0x000fe4000f8e00ff */
[----:B------:R-:W-:Y:S02]  /*bd30*/  IMAD.IADD R3, R3, 0x1, R9 ;  /* 0x0000000103037824 */ /* 0x000fe400078e0209 */
[----:B------:R-:W-:Y:S02]  /*bd40*/  IMAD R4, R4, UR6, RZ ;  /* 0x0000000604047c24 */ /* 0x000fe4000f8e02ff */
[----:B------:R-:W-:Y:S02]  /*bd50*/  IMAD R8, R8, 0x80, R15 ;  /* 0x0000008008087824 */ /* 0x000fe400078e020f */
[----:B------:R-:W-:-:S02]  /*bd60*/  IMAD R5, R7, UR7, R4 ;  /* 0x0000000707057c24 */ /* 0x000fc4000f8e0204 */
[----:B------:R-:W-:Y:S01]  /*bd70*/  IMAD.WIDE.U32 R2, R7, UR6, R2 ;  /* 0x0000000607027c25 */ /* 0x000fe2000f8e0002 */
[----:B------:R-:W-:-:S03]  /*bd80*/  ULDC.64 UR6, c[0x0][0xb80] ;  /* 0x0002e00000067ab9 */ /* 0x000fc60000000a00 */
[----:B------:R-:W-:Y:S02]  /*bd90*/  IMAD R11, R0, R11, RZ ;  /* 0x0000000b000b7224 */ /* 0x000fe400078e02ff */
[----:B------:R-:W-:Y:S02]  /*bda0*/  VIADD R4, R8, 0x40 ;  /* 0x0000004008047836 */ /* 0x000fe40000000000 */
[----:B------:R-:W-:Y:S01]  /*bdb0*/  IMAD.IADD R3, R3, 0x1, R5 ;  /* 0x0000000103037824 */ /* 0x000fe200078e0205 */
[----:B------:R-:W-:Y:S01]  /*bdc0*/  LEA R5, P2, R2, UR6, 0x1 ;  /* 0x0000000602057c11 */ /* 0x000fe2000f8408ff */
[----:B------:R-:W-:Y:S01]  /*bdd0*/  VIADD R0, R8, 0x20 ;  /* 0x0000002008007836 */ /* 0x000fe20000000000 */
[-C--:B------:R-:W-:Y:S01]  /*bde0*/  ISETP.GE.AND P0, PT, R4, R11.reuse, PT ;  /* 0x0000000b0400720c */ /* 0x080fe20003f06270 */
[----:B------:R-:W-:Y:S01]  /*bdf0*/  IMAD.SHL.U32 R7, R26, 0x8, RZ ;  /* 0x000000081a077824 */ /* 0x000fe200078e00ff */
[----:B------:R-:W-:Y:S02]  /*be00*/  LEA.HI.X R4, R2, UR7, R3, 0x1, P2 ;  /* 0x0000000702047c11 */ /* 0x000fe400090f0c03 */
[-C--:B------:R-:W-:Y:S01]  /*be10*/  ISETP.GE.AND P2, PT, R8, R11.reuse, PT ;  /* 0x0000000b0800720c */ /* 0x080fe20003f46270 */
[C---:B------:R-:W-:Y:S01]  /*be20*/  VIADD R9, R7.reuse, 0x80 ;  /* 0x0000008007097836 */ /* 0x040fe20000000000 */
[----:B------:R-:W-:Y:S01]  /*be30*/  ISETP.GE.AND P1, PT, R0, R11, PT ;  /* 0x0000000b0000720c */ /* 0x000fe20003f26270 */
[C---:B------:R-:W-:Y:S01]  /*be40*/  VIADD R13, R7.reuse, 0x40 ;  /* 0x00000040070d7836 */ /* 0x040fe20000000000 */
[----:B------:R0:W1:Y:S01]  /*be50*/  SHFL.IDX PT, R2, R5, RZ, 0x181f ;  /* 0x00181fff05027589 */ /* 0x00006200000e0000 */
[----:B------:R-:W-:Y:S01]  /*be60*/  VIADD R15, R7, 0xc0 ;  /* 0x000000c0070f7836 */ /* 0x000fe20000000000 */
[----:B------:R-:W-:-:S02]  /*be70*/  SHF.R.S32.HI R16, RZ, 0x1f, R7 ;  /* 0x0000001fff107819 */ /* 0x000fc40000011407 */
[----:B------:R0:W2:Y:S01]  /*be80*/  SHFL.IDX PT, R0, R4, RZ, 0x181f ;  /* 0x00181fff04007589 */ /* 0x0000a200000e0000 */
[----:B------:R-:W-:Y:S02]  /*be90*/  SHF.R.S32.HI R10, RZ, 0x1f, R9 ;  /* 0x0000001fff0a7819 */ /* 0x000fe40000011409 */
[----:B------:R-:W-:Y:S02]  /*bea0*/  SHF.R.S32.HI R12, RZ, 0x1f, R13 ;  /* 0x0000001fff0c7819 */ /* 0x000fe4000001140d */
        /* <DEDUP_REMOVED lines=19> */
.L_x_1181:
[----:B------:R-:W-:Y:S05]  /*bfe0*/  BSYNC B1 ;  /* 0x0000000000017941 */ /* 0x000fea0003800000 */
.L_x_1180:
        /* <DEDUP_REMOVED lines=21> */
.L_x_1183:
[----:B------:R-:W-:Y:S05]  /*c140*/  BSYNC B1 ;  /* 0x0000000000017941 */ /* 0x000fea0003800000 */
.L_x_1182:
        /* <DEDUP_REMOVED lines=21> */
.L_x_1185:
[----:B------:R-:W-:Y:S05]  /*c2a0*/  BSYNC B1 ;  /* 0x0000000000017941 */ /* 0x000fea0003800000 */
.L_x_1184:
        /* <DEDUP_REMOVED lines=11> */
[----:B0-----:R-:W-:Y:S02]  /*c360*/  @!P3 LEA.HI.X R19, R7, R4, R16, 0x1, P4 ;  /* 0x000000040713b211 */ /* 0x001fe400020f0c10 */
        /* <DEDUP_REMOVED lines=10> */
.L_x_1174:
[----:B------:R-:W-:Y:S05]  /*c410*/  BSYNC B0 ;  /* 0x0000000000007941 */ /* 0x000fea0003800000 */
.L_x_1164:
[----:B------:R-:W-:Y:S02]  /*c420*/  ULDC UR6, c[0x0][0xd3c] ;  /* 0x00034f0000067ab9 */ /* 0x000fe40000000800 */
[----:B------:R-:W-:-:S06]  /*c430*/  UISETP.GE.AND UP0, UPT, UR5, UR6, UPT ;  /* 0x000000060500728c */ /* 0x000fcc000bf06270 */
[----:B------:R-:W-:-:S13]  /*c440*/  PLOP3.LUT P0, PT, PT, PT, UP0, 0x80, 0x0 ;  /* 0x000000000000781c */ /* 0x000fda0003f0f008 */
[----:B------:R-:W-:Y:S05]  /*c450*/  @!P0 BRA `(.L_x_1186) ;  /* 0xffffff4c00248947 */ /* 0x000fea000383ffff */
[----:B------:R-:W-:Y:S05]  /*c460*/  EXIT ;  /* 0x000000000000794d */ /* 0x000fea0003800000 */
.L_x_1134:
[----:B------:R-:W-:-:S08]  /*c470*/  NOP ;  /* 0x0000000000007918 */ /* 0x000fd00000000000 */
[----:B0-----:R-:W0:-:S00]  /*c480*/  USETMAXREG.DEALLOC.CTAPOOL 0x28 ;  /* 0x00000028000079c8 */ /* 0x001e0000080e0500 */
        /* <DEDUP_REMOVED lines=14> */
.L_x_1187:
        /* <DEDUP_REMOVED lines=43> */
.L_x_1191:
        /* <DEDUP_REMOVED lines=35> */
.L_x_1189:
[----:B------:R-:W-:Y:S01]  /*ca50*/  IMAD.IADD R11, R8, 0x1, -R3 ;  /* 0x00000001080b7824 */ /* 0x000fe200078e0a03 */
[----:B------:R-:W-:-:S03]  /*ca60*/  MOV R16, RZ ;  /* 0x000000ff00107202 */ /* 0x000fc60000000f00 */
        /* <DEDUP_REMOVED lines=16> */
.L_x_1192:
        /* <DEDUP_REMOVED lines=58> */
.L_x_1190:
[----:B------:R-:W-:Y:S01]  /*cf10*/  ULDC UR4, c[0x0][0xd3c] ;  /* 0x00034f0000047ab9 */ /* 0x000fe20000000800 */
[----:B------:R-:W-:Y:S02]  /*cf20*/  IMAD.MOV.U32 R17, RZ, RZ, RZ ;  /* 0x000000ffff117224 */ /* 0x000fe400078e00ff */
[----:B------:R-:W-:Y:S02]  /*cf30*/  IMAD.U32 R16, RZ, RZ, UR6 ;  /* 0x00000006ff107e24 */ /* 0x000fe4000f8e00ff */
[----:B------:R-:W-:Y:S02]  /*cf40*/  IMAD.MOV.U32 R18, RZ, RZ, RZ ;  /* 0x000000ffff127224 */ /* 0x000fe400078e00ff */
[----:B------:R-:W-:-:S07]  /*cf50*/  IMAD.U32 R19, RZ, RZ, UR4 ;  /* 0x00000004ff137e24 */ /* 0x000fce000f8e00ff */
.L_x_1193:
[----:B------:R-:W-:-:S13]  /*cf60*/  ISETP.NE.AND P0, PT, R7, RZ, PT ;  /* 0x000000ff0700720c */ /* 0x000fda0003f05270 */
[----:B------:R-:W0:Y:S01]  /*cf70*/  @!P0 S2R R3, SR_CgaCtaId ;  /* 0x0000000000038919 */ /* 0x000e220000008800 */
[----:B------:R-:W-:-:S04]  /*cf80*/  @!P0 MOV R2, 0x400 ;  /* 0x0000040000028802 */ /* 0x000fc80000000f00 */
[----:B0-----:R-:W-:-:S05]  /*cf90*/  @!P0 LEA R2, R3, R2, 0x18 ;  /* 0x0000000203028211 */ /* 0x001fca00078ec0ff */
[----:B------:R1:W-:Y:S01]  /*cfa0*/  @!P0 STS.128 [R2+0x324d0], R16 ;  /* 0x0324d01002008388 */ /* 0x0003e20000000c00 */
[----:B------:R-:W-:Y:S06]  /*cfb0*/  BAR.ARV 0x5, 0x180 ;  /* 0x0146000000007b1d */ /* 0x000fec0000002000 */
.L_x_1188:
[----:B------:R2:W-:Y:S01]  /*cfc0*/  STL [R1+0x18], RZ ;  /* 0x000018ff01007387 */ /* 0x0005e20000100800 */
[----:B------:R-:W-:Y:S01]  /*cfd0*/  ULDC UR4, c[0x0][0xd3c] ;  /* 0x00034f0000047ab9 */ /* 0x000fe20000000800 */
[----:B------:R-:W-:Y:S01]  /*cfe0*/  IMAD.MOV.U32 R27, RZ, RZ, 0x1 ;  /* 0x00000001ff1b7424 */ /* 0x000fe200078e00ff */
[----:B0-----:R-:W-:Y:S01]  /*cff0*/  ISETP.GE.AND P0, PT, R19, UR4, PT ;  /* 0x0000000413007c0c */ /* 0x001fe2000bf06270 */
[----:B------:R-:W-:-:S12]  /*d000*/  IMAD.MOV.U32 R24, RZ, RZ, RZ ;  /* 0x000000ffff187224 */ /* 0x000fd800078e00ff */
[----:B--2---:R-:W-:Y:S05]  /*d010*/  @P0 BRA `(.L_x_1194) ;  /* 0x0000005400580947 */ /* 0x004fea0003800000 */
[----:B-1----:R-:W2:Y:S01]  /*d020*/  LDL R2, [R1+0x38] ;  /* 0x0000380001027983 */ /* 0x002ea20000100800 */
[----:B------:R-:W0:Y:S01]  /*d030*/  S2UR UR5, SR_CgaCtaId ;  /* 0x00000000000579c3 */ /* 0x000e220000008800 */
[----:B------:R-:W-:Y:S01]  /*d040*/  LOP3.LUT R4, R0, 0x7f, RZ, 0xc0, !PT ;  /* 0x0000007f00047812 */ /* 0x000fe200078ec0ff */
[----:B------:R-:W-:Y:S01]  /*d050*/  BSSY B8, `(.L_x_1194) ;  /* 0x0000552000087945 */ /* 0x000fe20003800000 */
[----:B------:R1:W-:Y:S01]  /*d060*/  STL [R1+0x18], RZ ;  /* 0x000018ff01007387 */ /* 0x0003e20000100800 */
[----:B------:R-:W-:Y:S01]  /*d070*/  IMAD.MOV.U32 R27, RZ, RZ, 0x1 ;  /* 0x00000001ff1b7424 */ /* 0x000fe200078e00ff */
[----:B------:R-:W-:Y:S01]  /*d080*/  SHF.R.U32.HI R5, RZ, 0x3, R4 ;  /* 0x00000003ff057819 */ /* 0x000fe20000011604 */
[----:B------:R-:W-:Y:S01]  /*d090*/  IMAD.MOV.U32 R24, RZ, RZ, RZ ;  /* 0x000000ffff187224 */ /* 0x000fe200078e00ff */
[----:B------:R-:W-:Y:S01]  /*d0a0*/  ULDC UR39, c[0x0][0xc] ;  /* 0x0000030000277ab9 */ /* 0x000fe20000000800 */
[----:B--2---:R-:W-:Y:S01]  /*d0b0*/  R2UR UR4, R2 ;  /* 0x00000000020472ca */ /* 0x004fe200000e0000 */
[----:B------:R-:W-:-:S05]  /*d0c0*/  IMAD.SHL.U32 R2, R0, 0x8, RZ ;  /* 0x0000000800027824 */ /* 0x000fca00078e00ff */
[C---:B------:R-:W-:Y:S02]  /*d0d0*/  LOP3.LUT R3, R2.reuse, 0x1f8, RZ, 0xc0, !PT ;  /* 0x000001f802037812 */ /* 0x040fe400078ec0ff */
[----:B------:R-:W-:Y:S02]  /*d0e0*/  LOP3.LUT R4, R2, 0x38, RZ, 0xc0, !PT ;  /* 0x0000003802047812 */ /* 0x000fe400078ec0ff */
[----:B------:R-:W-:Y:S01]  /*d0f0*/  LOP3.LUT R3, R3, 0x38, R0, 0x78, !PT ;  /* 0x0000003803037812 */ /* 0x000fe200078e7800 */
[----:B------:R-:W-:Y:S02]  /*d100*/  IMAD.SHL.U32 R0, R0, 0x10, RZ ;  /* 0x0000001000007824 */ /* 0x000fe400078e00ff */
[----:B------:R-:W-:Y:S01]  /*d110*/  ULOP3.LUT UR38, UR4, 0x2, URZ, 0xfc, !UPT ;  /* 0x0000000204267892 */ /* 0x000fe2000f8efc3f */
[----:B------:R-:W-:Y:S02]  /*d120*/  LOP3.LUT R29, R3, 0x200, R2, 0xf8, !PT ;  /* 0x00000200031d7812 */ /* 0x000fe400078ef802 */
[----:B------:R-:W-:Y:S01]  /*d130*/  UMOV UR4, 0x400 ;  /* 0x0000040000047882 */ /* 0x000fe20000000000 */
[----:B------:R-:W-:Y:S01]  /*d140*/  LOP3.LUT R0, R5, 0x70, R0, 0xf8, !PT ;  /* 0x0000007005007812 */ /* 0x000fe200078ef800 */
[----:B0-----:R-:W-:Y:S01]  /*d150*/  ULEA UR4, UR5, UR4, 0x18 ;  /* 0x0000000405047291 */ /* 0x001fe2000f8ec03f */
[----:B------:R-:W-:-:S02]  /*d160*/  LOP3.LUT R3, R4, 0x40, RZ, 0xfc, !PT ;  /* 0x0000004004037812 */ /* 0x000fc400078efcff */
[C---:B------:R-:W-:Y:S02]  /*d170*/  LOP3.LUT R2, R4.reuse, 0x80, RZ, 0xfc, !PT ;  /* 0x0000008004027812 */ /* 0x040fe400078efcff */
[----:B------:R-:W-:Y:S01]  /*d180*/  LOP3.LUT R0, R4, 0xc0, RZ, 0xfc, !PT ;  /* 0x000000c004007812 */ /* 0x000fe200078efcff */
[----:B------:R-:W-:-:S04]  /*d190*/  IMAD.U32 R22, RZ, RZ, UR4 ;  /* 0x00000004ff167e24 */ /* 0x000fc8000f8e00ff */
[----:B-1----:R-:W-:-:S07]  /*d1a0*/  IMAD R26, R29, 0x2, R22 ;  /* 0x000000021d1a7824 */ /* 0x002fce00078e0216 */
.L_x_1261:
[----:B0-----:R-:W0:Y:S02]  /*d1b0*/  LDC.64 R34, c[0x0][0xd88] ;  /* 0x00036200ff227b82 */ /* 0x001e240000000a00 */
[----:B0-----:R-:W-:-:S06]  /*d1c0*/  IMAD.WIDE R34, R19, 0x4, R34 ;  /* 0x0000000413227825 */ /* 0x001fcc00078e0222 */
[----:B--2---:R0:W2:Y:S01]  /*d1d0*/  LDG.E R34, desc[UR36][R34.64] ;  /* 0x0000002422227981 */ /* 0x0040a2000c1e1900 */
[----:B------:R-:W-:Y:S05]  /*d1e0*/  YIELD ;  /* 0x0000000000007946 */ /* 0x000fea0003800000 */
[----:B------:R-:W-:Y:S01]  /*d1f0*/  ULDC.64 UR4, c[0x0][0xb20] ;  /* 0x0002c80000047ab9 */ /* 0x000fe20000000a00 */
[----:B------:R-:W-:Y:S01]  /*d200*/  IMAD.MOV.U32 R32, RZ, RZ, RZ ;  /* 0x000000ffff207224 */ /* 0x000fe200078e00ff */
[----:B------:R-:W-:Y:S01]  /*d210*/  ISETP.NE.U32.AND P0, PT, RZ, UR4, PT ;  /* 0x00000004ff007c0c */ /* 0x000fe2000bf05070 */
[----:B------:R-:W-:-:S03]  /*d220*/  ULDC.64 UR6, c[0x0][0xb10] ;  /* 0x0002c40000067ab9 */ /* 0x000fc60000000a00 */
[----:B------:R-:W-:Y:S01]  /*d230*/  ISETP.NE.AND.EX P0, PT, RZ, UR5, PT, P0 ;  /* 0x00000005ff007c0c */ /* 0x000fe2000bf05300 */
[----:B0-----:R-:W-:Y:S01]  /*d240*/  IMAD.MOV.U32 R35, RZ, RZ, RZ ;  /* 0x000000ffff237224 */ /* 0x001fe200078e00ff */
        /* <DEDUP_REMOVED lines=29> */
[----:B----4-:R-:W-:Y:S05]  /*d420*/  @P0 BRA `(.L_x_1195) ;  /* 0x0000000000200947 */ /* 0x010fea0003800000 */
        /* <DEDUP_REMOVED lines=8> */
.L_x_1195:
        /* <DEDUP_REMOVED lines=9> */
.L_x_1196:
        /* <DEDUP_REMOVED lines=9> */
.L_x_1197:
        /* <DEDUP_REMOVED lines=21> */
[----:B------:R-:W-:Y:S02]  /*d720*/  ISETP.GE.AND P2, PT, R2, RZ, PT ;  /* 0x000000ff0200720c */ /* 0x000fe40003f46270 */
[----:B0-----:R-:W0:Y:S02]  /*d730*/  MUFU.RCP R8, R8 ;  /* 0x0000000800087308 */ /* 0x001e240000001000 */
[----:B0-----:R-:W-:-:S06]  /*d740*/  VIADD R3, R8, 0xffffffe ;  /* 0x0ffffffe08037836 */ /* 0x001fcc0000000000 */
[----:B------:R-:W0:Y:S02]  /*d750*/  F2I.FTZ.U32.TRUNC.NTZ R3, R3 ;  /* 0x0000000300037305 */ /* 0x000e24000021f000 */
[----:B0-----:R-:W-:-:S04]  /*d760*/  IMAD.MOV R2, RZ, RZ, -R3 ;  /* 0x000000ffff027224 */ /* 0x001fc800078e0a03 */
        /* <DEDUP_REMOVED lines=17> */
.L_x_1199:
[----:B------:R-:W-:Y:S05]  /*d880*/  BSYNC B0 ;  /* 0x0000000000007941 */ /* 0x000fea0003800000 */
.L_x_1198:
        /* <DEDUP_REMOVED lines=23> */
.L_x_1201:
        /* <DEDUP_REMOVED lines=20> */
.L_x_1204:
[----:B------:R-:W-:Y:S05]  /*db40*/  BSYNC B6 ;  /* 0x0000000000067941 */ /* 0x000fea0003800000 */
.L_x_1203:
        /* <DEDUP_REMOVED lines=20> */
.L_x_1207:
[----:B------:R0:W1:Y:S01]  /*dc90*/  LDC.64 R2, c[0x4][R36] ;  /* 0x0100000024027b82 */ /* 0x0000620000000a00 */
[----:B------:R-:W-:Y:S01]  /*dca0*/  ULDC.64 UR6, c[0x4][0x98] ;  /* 0x0100260000067ab9 */ /* 0x000fe20000000a00 */
[----:B------:R-:W-:Y:S01]  /*dcb0*/  ULDC.64 UR8, c[0x4][0xa0] ;  /* 0x0100280000087ab9 */ /* 0x000fe20000000a00 */
[----:B------:R-:W-:Y:S01]  /*dcc0*/  ULDC.64 UR4, c[0x4][0x18] ;  /* 0x0100060000047ab9 */ /* 0x000fe20000000a00 */
[----:B------:R-:W-:Y:S01]  /*dcd0*/  IMAD.U32 R4, RZ, RZ, UR6 ;  /* 0x00000006ff047e24 */ /* 0x000fe2000f8e00ff */
[----:B------:R-:W-:Y:S01]  /*dce0*/  MOV R11, UR5 ;  /* 0x00000005000b7c02 */ /* 0x000fe20008000f00 */
        /* <DEDUP_REMOVED lines=9> */
.L_x_1206:
[----:B------:R-:W-:Y:S05]  /*dd80*/  BSYNC B6 ;  /* 0x0000000000067941 */ /* 0x000fea0003800000 */
.L_x_1205:
[----:B------:R-:W2:Y:S01]  /*dd90*/  LDL R21, [R1+0xc] ;  /* 0x00000c0001157983 */ /* 0x000ea20000100800 */
[----:B------:R-:W-:Y:S01]  /*dda0*/  ULDC.64 UR4, c[0x0][0xaf0] ;  /* 0x0002bc0000047ab9 */ /* 0x000fe20000000a00 */
[----:B------:R-:W0:Y:S01]  /*ddb0*/  LDC R8, c[0x0][0x430] ;  /* 0x00010c00ff087b82 */ /* 0x000e220000000800 */
[----:B------:R-:W-:Y:S01]  /*ddc0*/  ISETP.NE.U32.AND P0, PT, RZ, UR4, PT ;  /* 0x00000004ff007c0c */ /* 0x000fe2000bf05070 */
[----:B------:R-:W1:Y:S03]  /*ddd0*/  S2R R20, SR_TID.X ;  /* 0x0000000000147919 */ /* 0x000e660000002100 */
[----:B------:R-:W-:-:S13]  /*dde0*/  ISETP.NE.AND.EX P0, PT, RZ, UR5, PT, P0 ;  /* 0x00000005ff007c0c */ /* 0x000fda000bf05300 */
[----:B------:R-:W-:Y:S01]  /*ddf0*/  @P0 IADD3 R2, P1, R31, UR4, RZ ;  /* 0x000000041f020c10 */ /* 0x000fe2000ff3e0ff */
[----:B------:R-:W-:-:S03]  /*de00*/  ULDC UR4, c[0x0][0x320] ;  /* 0x0000c80000047ab9 */ /* 0x000fc60000000800 */
[----:B------:R-:W-:-:S05]  /*de10*/  @P0 IADD3.X R3, R33, UR5, RZ, P1, !PT ;  /* 0x0000000521030c10 */ /* 0x000fca0008ffe4ff */
[----:B------:R3:W4:Y:S01]  /*de20*/  @P0 LDG.E R28, desc[UR36][R2.64] ;  /* 0x00000024021c0981 */ /* 0x000722000c1e1900 */
[----:B-1----:R-:W-:-:S04]  /*de30*/  LOP3.LUT R20, R20, 0x7f, RZ, 0xc0, !PT ;  /* 0x0000007f14147812 */ /* 0x002fc800078ec0ff */
[----:B------:R-:W-:Y:S02]  /*de40*/  SHF.R.U32.HI R0, RZ, 0x3, R20 ;  /* 0x00000003ff007819 */ /* 0x000fe40000011614 */
[----:B------:R-:W1:Y:S01]  /*de50*/  S2R R20, SR_TID.X ;  /* 0x0000000000147919 */ /* 0x000e620000002100 */
[----:B0-----:R-:W-:-:S13]  /*de60*/  ISETP.NE.AND P2, PT, R8, 0x1, PT ;  /* 0x000000010800780c */ /* 0x001fda0003f45270 */
[----:B------:R-:W0:Y:S08]  /*de70*/  @P2 LDC R6, c[0x0][0x434] ;  /* 0x00010d00ff062b82 */ /* 0x000e300000000800 */
[----:B---3--:R-:W3:Y:S01]  /*de80*/  @P2 LDC R2, c[0x0][0x438] ;  /* 0x00010e00ff022b82 */ /* 0x008ee20000000800 */
[----:B-1----:R-:W-:-:S05]  /*de90*/  IMAD.SHL.U32 R20, R20, 0x10, RZ ;  /* 0x0000001014147824 */ /* 0x002fca00078e00ff */
[----:B------:R-:W-:Y:S02]  /*dea0*/  LOP3.LUT R20, R0, 0x70, R20, 0xf8, !PT ;  /* 0x0000007000147812 */ /* 0x000fe400078ef814 */
[----:B------:R-:W-:-:S04]  /*deb0*/  LOP3.LUT R23, R23, 0xffff7fff, RZ, 0xc0, !PT ;  /* 0xffff7fff17177812 */ /* 0x000fc800078ec0ff */
[----:B------:R-:W-:-:S04]  /*dec0*/  @P2 LOP3.LUT R23, R23, 0x8000, RZ, 0xfc, !PT ;  /* 0x0000800017172812 */ /* 0x000fc800078efcff */
[----:B------:R-:W-:Y:S01]  /*ded0*/  LOP3.LUT R23, R23, 0xffffffef, RZ, 0xc0, !PT ;  /* 0xffffffef17177812 */ /* 0x000fe200078ec0ff */
[----:B------:R-:W-:Y:S01]  /*dee0*/  IMAD.MOV.U32 R36, RZ, RZ, RZ ;  /* 0x000000ffff247224 */ /* 0x000fe200078e00ff */
[----:B------:R-:W-:Y:S01]  /*def0*/  UMOV UR5, 0xffffffff ;  /* 0xffffffff00057882 */ /* 0x000fe20000000000 */
[----:B------:R-:W-:Y:S01]  /*df00*/  LOP3.LUT R18, R18, 0xffff, RZ, 0xc0, !PT ;  /* 0x0000ffff12127812 */ /* 0x000fe200078ec0ff */
[----:B--2---:R-:W-:-:S04]  /*df10*/  VIADD R0, R21, 0xffffffff ;  /* 0xffffffff15007836 */ /* 0x004fc80000000000 */
[----:B------:R-:W-:-:S05]  /*df20*/  IMAD R37, R0, 0x60, R20 ;  /* 0x0000006000257824 */ /* 0x000fca00078e0214 */
[----:B------:R-:W-:-:S04]  /*df30*/  ISETP.GE.AND P0, PT, R37, R25, PT ;  /* 0x000000192500720c */ /* 0x000fc80003f06270 */
[----:B------:R-:W-:Y:S01]  /*df40*/  ISETP.GT.U32.OR P0, PT, R20, 0x5f, P0 ;  /* 0x0000005f1400780c */ /* 0x000fe20000704470 */
[----:B------:R-:W1:Y:S01]  /*df50*/  S2R R21, SR_TID.X ;  /* 0x0000000000157919 */ /* 0x000e620000002100 */
[----:B------:R-:W-:-:S11]  /*df60*/  IMAD.IADD R37, R37, 0x1, R32 ;  /* 0x0000000125257824 */ /* 0x000fd600078e0220 */
[----:B------:R-:W2:Y:S01]  /*df70*/  @!P0 LDC.64 R4, c[0x0][0x428] ;  /* 0x00010a00ff048b82 */ /* 0x000ea20000000a00 */
[----:B0-----:R-:W-:Y:S01]  /*df80*/  @P2 IMAD.HI.U32 R3, R37, R6, RZ ;  /* 0x0000000625032227 */ /* 0x001fe200078e00ff */
[----:B----4-:R-:W-:-:S03]  /*df90*/  SHF.R.S32.HI R33, RZ, 0x1f, R28 ;  /* 0x0000001fff217819 */ /* 0x010fc6000001141c */
[----:B------:R-:W-:Y:S01]  /*dfa0*/  IMAD.MOV.U32 R6, RZ, RZ, R37 ;  /* 0x000000ffff067224 */ /* 0x000fe200078e0025 */
[----:B---3--:R-:W-:-:S04]  /*dfb0*/  @P2 SHF.R.U32.HI R6, RZ, R2, R3 ;  /* 0x00000002ff062219 */ /* 0x008fc80000011603 */
[--C-:B------:R-:W-:Y:S01]  /*dfc0*/  @!P0 SHF.R.S32.HI R3, RZ, 0x1f, R6.reuse ;  /* 0x0000001fff038819 */ /* 0x100fe20000011406 */
[----:B------:R-:W-:Y:S02]  /*dfd0*/  @!P0 IMAD.MOV.U32 R2, RZ, RZ, R6 ;  /* 0x000000ffff028224 */ /* 0x000fe400078e0006 */
[-C--:B--2---:R-:W-:Y:S02]  /*dfe0*/  @!P0 IMAD R7, R33, R4.reuse, RZ ;  /* 0x0000000421078224 */ /* 0x084fe400078e02ff */
[----:B------:R-:W-:-:S04]  /*dff0*/  @!P0 IMAD.WIDE.U32 R2, R28, R4, R2 ;  /* 0x000000041c028225 */ /* 0x000fc800078e0002 */
[----:B------:R-:W-:Y:S02]  /*e000*/  @!P0 IMAD R7, R28, R5, R7 ;  /* 0x000000051c078224 */ /* 0x000fe400078e0207 */
[----:B------:R-:W0:Y:S01]  /*e010*/  @!P0 LDC.64 R4, c[0x0][0x418] ;  /* 0x00010600ff048b82 */ /* 0x000e220000000a00 */
[----:B-1----:R-:W-:-:S05]  /*e020*/  IMAD.SHL.U32 R21, R21, 0x8, RZ ;  /* 0x0000000815157824 */ /* 0x002fca00078e00ff */
[----:B------:R-:W-:-:S04]  /*e030*/  LOP3.LUT R21, R21, 0x38, RZ, 0xc0, !PT ;  /* 0x0000003815157812 */ /* 0x000fc800078ec0ff */
[----:B------:R-:W-:-:S04]  /*e040*/  LOP3.LUT R10, R21, 0x40, RZ, 0xfc, !PT ;  /* 0x00000040150a7812 */ /* 0x000fc800078efcff */
[----:B------:R-:W-:Y:S01]  /*e050*/  ISETP.GE.AND P3, PT, R10, UR4, PT ;  /* 0x000000040a007c0c */ /* 0x000fe2000bf66270 */
[----:B------:R-:W-:Y:S01]  /*e060*/  @!P0 IMAD.IADD R7, R3, 0x1, R7 ;  /* 0x0000000103078824 */ /* 0x000fe200078e0207 */
[----:B------:R-:W-:Y:S02]  /*e070*/  LOP3.LUT R9, R21, 0x80, RZ, 0xfc, !PT ;  /* 0x0000008015097812 */ /* 0x000fe400078efcff */
[----:B0-----:R-:W-:-:S04]  /*e080*/  @!P0 LEA R4, P1, R2, R4, 0x2 ;  /* 0x0000000402048211 */ /* 0x001fc800078210ff */
[----:B------:R-:W-:Y:S02]  /*e090*/  @!P0 LEA.HI.X R5, R2, R5, R7, 0x2, P1 ;  /* 0x0000000502058211 */ /* 0x000fe400008f1407 */
[----:B------:R-:W-:-:S03]  /*e0a0*/  ISETP.GE.AND P1, PT, R9, UR4, PT ;  /* 0x0000000409007c0c */ /* 0x000fc6000bf26270 */
[----:B------:R-:W-:Y:S01]  /*e0b0*/  @P3 LOP3.LUT R23, R23, 0x10, RZ, 0xfc, !PT ;  /* 0x0000001017173812 */ /* 0x000fe200078efcff */
[----:B------:R-:W-:Y:S01]  /*e0c0*/  IMAD.MOV R2, RZ, RZ, -R6 ;  /* 0x000000ffff027224 */ /* 0x000fe200078e0a06 */
[----:B------:R-:W-:Y:S01]  /*e0d0*/  ISETP.GE.AND P2, PT, R21, UR4, PT ;  /* 0x0000000415007c0c */ /* 0x000fe2000bf46270 */
[----:B------:R0:W5:Y:S01]  /*e0e0*/  @!P0 LDG.E R36, desc[UR36][R4.64] ;  /* 0x0000002404248981 */ /* 0x000162000c1e1900 */
[----:B------:R-:W-:Y:S01]  /*e0f0*/  LOP3.LUT R23, R23, 0xfffffffe, RZ, 0xc0, !PT ;  /* 0xfffffffe17177812 */ /* 0x000fe200078ec0ff */
[----:B------:R-:W-:Y:S01]  /*e100*/  IMAD R37, R8, R2, R37 ;  /* 0x0000000208257224 */ /* 0x000fe200078e0225 */
[----:B------:R-:W-:Y:S02]  /*e110*/  LOP3.LUT R8, R21, 0xc0, RZ, 0xfc, !PT ;  /* 0x000000c015087812 */ /* 0x000fe400078efcff */
[----:B------:R-:W-:Y:S02]  /*e120*/  LOP3.LUT R23, R23, 0xfffffff7, RZ, 0xc0, !PT ;  /* 0xfffffff717177812 */ /* 0x000fe400078ec0ff */
[----:B------:R-:W-:-:S02]  /*e130*/  ISETP.GE.AND P0, PT, R8, UR4, PT ;  /* 0x0000000408007c0c */ /* 0x000fc4000bf06270 */
[----:B------:R-:W-:-:S04]  /*e140*/  @P1 LOP3.LUT R23, R23, 0x8, RZ, 0xfc, !PT ;  /* 0x0000000817171812 */ /* 0x000fc800078efcff */
[----:B------:R-:W-:-:S04]  /*e150*/  @P2 LOP3.LUT R23, R23, 0x1, RZ, 0xfc, !PT ;  /* 0x0000000117172812 */ /* 0x000fc800078efcff */
[----:B------:R-:W-:Y:S01]  /*e160*/  LOP3.LUT R23, R23, 0xfffffffb, RZ, 0xc0, !PT ;  /* 0xfffffffb17177812 */ /* 0x000fe200078ec0ff */
[----:B------:R-:W-:-:S03]  /*e170*/  IMAD.U32 R2, RZ, RZ, UR38 ;  /* 0x00000026ff027e24 */ /* 0x000fc6000f8e00ff */
[----:B------:R-:W-:Y:S01]  /*e180*/  @P0 LOP3.LUT R23, R23, 0x4, RZ, 0xfc, !PT ;  /* 0x0000000417170812 */ /* 0x000fe200078efcff */
[----:B0-----:R-:W-:Y:S06]  /*e190*/  BRA.DIV UR5, `(.L_x_1208) ;  /* 0x0000004a05707947 */ /* 0x001fec000b800000 */
.L_x_1279:
[----:B------:R-:W-:Y:S02]  /*e1a0*/  SEL R3, RZ, 0x1, P2 ;  /* 0x00000001ff037807 */ /* 0x000fe40001000000 */
[----:B------:R-:W-:Y:S02]  /*e1b0*/  ISETP.NE.AND P0, PT, R2, 0x3, PT ;  /* 0x000000030200780c */ /* 0x000fe40003f05270 */
[----:B------:R-:W-:Y:S01]  /*e1c0*/  ISETP.GT.U32.AND P1, PT, R20, 0x5f, PT ;  /* 0x0000005f1400780c */ /* 0x000fe20003f24070 */
[----:B------:R0:W-:Y:S01]  /*e1d0*/  STL [R1+0x24], R3 ;  /* 0x0000240301007387 */ /* 0x0001e20000100800 */
[----:B------:R-:W-:-:S09]  /*e1e0*/  LOP3.LUT R23, R23, 0xfffffbff, RZ, 0xc0, !PT ;  /* 0xfffffbff17177812 */ /* 0x000fd200078ec0ff */
[----:B------:R-:W-:-:S04]  /*e1f0*/  @P0 LOP3.LUT R23, R23, 0x400, RZ, 0xfc, !PT ;  /* 0x0000040017170812 */ /* 0x000fc800078efcff */
[----:B------:R-:W-:-:S04]  /*e200*/  LOP3.LUT R23, R23, 0xffffffdf, RZ, 0xc0, !PT ;  /* 0xffffffdf17177812 */ /* 0x000fc800078ec0ff */
[----:B------:R-:W-:Y:S01]  /*e210*/  @P1 LOP3.LUT R23, R23, 0x20, RZ, 0xfc, !PT ;  /* 0x0000002017171812 */ /* 0x000fe200078efcff */
[----:B0-----:R-:W-:Y:S06]  /*e220*/  @!P0 BRA `(.L_x_1209) ;  /* 0x0000000000048947 */ /* 0x001fec0003800000 */
[----:B------:R-:W-:Y:S01]  /*e230*/  BPT.TRAP 0x1 ;  /* 0x000000040000795c */ /* 0x000fe20000300000 */
.L_x_1209:
[----:B------:R-:W-:Y:S01]  /*e240*/  IMAD R31, R0, -0x60, R25 ;  /* 0xffffffa0001f7824 */ /* 0x000fe200078e0219 */
[----:B------:R-:W-:Y:S01]  /*e250*/  SHF.L.U32 R0, R27, 0x1f, RZ ;  /* 0x0000001f1b007819 */ /* 0x000fe200000006ff */
[----:B------:R-:W-:Y:S01]  /*e260*/  IMAD R25, R24, 0x8, R22 ;  /* 0x0000000818197824 */ /* 0x000fe200078e0216 */
[----:B------:R-:W-:Y:S03]  /*e270*/  BSSY B0, `(.L_x_1210) ;  /* 0x0000003000007945 */ /* 0x000fe60003800000 */
[----:B------:R-:W0:Y:S02]  /*e280*/  SYNCS.PHASECHK.TRANS64.TRYWAIT P0, [R25+URZ+0x32440], R0 ;  /* 0x03244000190075a7 */ /* 0x000e24000800017f */
[----:B0-----:R-:W-:Y:S05]  /*e290*/  @!P0 BRA `(.L_x_1211) ;  /* 0x0000004800648947 */ /* 0x001fea0003800000 */
.L_x_1280:
[----:B------:R-:W-:Y:S05]  /*e2a0*/  BSYNC B0 ;  /* 0x0000000000007941 */ /* 0x000fea0003800000 */
.L_x_1210:
        /* <DEDUP_REMOVED lines=87> */
.L_x_1294:
        /* <DEDUP_REMOVED lines=10> */
.L_x_1213:
        /* <DEDUP_REMOVED lines=10> */
.L_x_1214:
[----:B------:R1:W5:Y:S01]  /*e960*/  LDL.LU R0, [R1] ;  /* 0x0000000001007983 */ /* 0x0003620000300800 */
[----:B------:R-:W-:Y:S01]  /*e970*/  LOP3.LUT P0, RZ, R23, 0x40, RZ, 0xc0, !PT ;  /* 0x0000004017ff7812 */ /* 0x000fe2000780c0ff */
[----:B------:R1:W-:-:S12]  /*e980*/  SYNCS.ARRIVE.TRANS64.A1T0 RZ, [R25+URZ+0x32430], RZ ;  /* 0x032430ff19ff79a7 */ /* 0x0003d8000810003f */
[----:B------:R-:W-:Y:S05]  /*e990*/  WARPSYNC.ALL ;  /* 0x0000000000007948 */ /* 0x000fea0003800000 */
[----:B------:R-:W-:Y:S01]  /*e9a0*/  SEL R34, R34, RZ, !P0 ;  /* 0x000000ff22227207 */ /* 0x000fe20004000000 */
[----:B------:R-:W-:Y:S01]  /*e9b0*/  BSSY B6, `(.L_x_1215) ;  /* 0x0000019000067945 */ /* 0x000fe20003800000 */
[----:B------:R-:W-:Y:S01]  /*e9c0*/  BAR.SYNC.DEFER_BLOCKING 0x8, 0x180 ;  /* 0x0206000000007b1d */ /* 0x000fe20000010000 */
[----:B-----5:R-:W-:-:S05]  /*e9d0*/  SEL R0, R0, RZ, !P0 ;  /* 0x000000ff00007207 */ /* 0x020fca0004000000 */
[----:B------:R2:W-:Y:S02]  /*e9e0*/  STL [R1+0x8], R0 ;  /* 0x0000080001007387 */ /* 0x0005e40000100800 */
[----:B--2---:R-:W-:-:S05]  /*e9f0*/  VIADD R0, R22, 0x18400 ;  /* 0x0001840016007836 */ /* 0x004fca0000000000 */
[----:B------:R-:W-:Y:S02]  /*ea00*/  LOP3.LUT P0, RZ, R0, 0x3ff, RZ, 0xc0, !PT ;  /* 0x000003ff00ff7812 */ /* 0x000fe4000780c0ff */
[----:B------:R-:W-:-:S05]  /*ea10*/  SHF.R.S32.HI R0, RZ, 0x1f, R35 ;  /* 0x0000001fff007819 */ /* 0x000fca0000011423 */
[----:B------:R2:W-:Y:S06]  /*ea20*/  STL [R1], R0 ;  /* 0x0000000001007387 */ /* 0x0005ec0000100800 */
[----:B------:R-:W-:Y:S05]  /*ea30*/  @!P0 BRA `(.L_x_1216) ;  /* 0x0000000000408947 */ /* 0x000fea0003800000 */
[----:B0-----:R-:W-:Y:S01]  /*ea40*/  MOV R2, 0x0 ;  /* 0x0000000000027802 */ /* 0x001fe20000000f00 */
        /* <DEDUP_REMOVED lines=14> */
[----:B012---:R-:W-:Y:S05]  /*eb30*/  CALL.ABS.NOINC R2 ;  /* 0x0000000002007343 */ /* 0x007fea0003c00000 */
.L_x_1216:
[----:B------:R-:W-:Y:S05]  /*eb40*/  BSYNC B6 ;  /* 0x0000000000067941 */ /* 0x000fea0003800000 */
.L_x_1215:
[----:B------:R-:W3:Y:S01]  /*eb50*/  LDL R21, [R1] ;  /* 0x0000000001157983 */ /* 0x000ee20000100800 */
[----:B------:R-:W4:Y:S03]  /*eb60*/  LDC R7, c[0x0][0x448] ;  /* 0x00011200ff077b82 */ /* 0x000f260000000800 */
[----:B------:R-:W5:Y:S01]  /*eb70*/  LDL R20, [R1+0x8] ;  /* 0x0000080001147983 */ /* 0x000f620000100800 */
[----:B------:R-:W-:Y:S01]  /*eb80*/  IMAD.SHL.U32 R4, R17, 0x80, RZ ;  /* 0x0000008011047824 */ /* 0x000fe200078e00ff */
[----:B------:R-:W-:Y:S01]  /*eb90*/  ULDC.64 UR4, c[0x0][0x298] ;  /* 0x0000a60000047ab9 */ /* 0x000fe20000000a00 */
[----:B------:R-:W-:Y:S01]  /*eba0*/  LOP3.LUT R23, R23, 0xfffeffff, RZ, 0xc0, !PT ;  /* 0xfffeffff17177812 */ /* 0x000fe200078ec0ff */
[----:B0-----:R-:W0:Y:S01]  /*ebb0*/  S2R R2, SR_TID.X ;  /* 0x0000000000027919 */ /* 0x001e220000002100 */
[----:B------:R-:W1:Y:S01]  /*ebc0*/  S2R R3, SR_TID.X ;  /* 0x0000000000037919 */ /* 0x000e620000002100 */
[----:B----4-:R-:W-:-:S13]  /*ebd0*/  ISETP.NE.AND P0, PT, R7, 0x1, PT ;  /* 0x000000010700780c */ /* 0x010fda0003f05270 */
[----:B--2---:R-:W2:Y:S01]  /*ebe0*/  @P0 LDC R0, c[0x0][0x44c] ;  /* 0x00011300ff000b82 */ /* 0x004ea20000000800 */
[----:B------:R-:W-:Y:S02]  /*ebf0*/  @P0 LOP3.LUT R23, R23, 0x10000, RZ, 0xfc, !PT ;  /* 0x0001000017170812 */ /* 0x000fe400078efcff */
[----:B0-----:R-:W-:Y:S01]  /*ec00*/  LOP3.LUT R2, R2, 0x7f, RZ, 0xc0, !PT ;  /* 0x0000007f02027812 */ /* 0x001fe200078ec0ff */
[----:B-1----:R-:W-:-:S03]  /*ec10*/  IMAD.SHL.U32 R3, R3, 0x10, RZ ;  /* 0x0000001003037824 */ /* 0x002fc600078e00ff */
[----:B------:R-:W-:-:S04]  /*ec20*/  SHF.R.U32.HI R2, RZ, 0x3, R2 ;  /* 0x00000003ff027819 */ /* 0x000fc80000011602 */
[----:B------:R-:W-:Y:S02]  /*ec30*/  LOP3.LUT R3, R2, 0x70, R3, 0xf8, !PT ;  /* 0x0000007002037812 */ /* 0x000fe400078ef803 */
[----:B------:R-:W0:Y:S02]  /*ec40*/  @P0 LDC R2, c[0x0][0x450] ;  /* 0x00011400ff020b82 */ /* 0x000e240000000800 */
[----:B------:R-:W-:-:S05]  /*ec50*/  LOP3.LUT R17, R3, R4, RZ, 0xfc, !PT ;  /* 0x0000000403117212 */ /* 0x000fca00078efcff */
[----:B--2---:R-:W-:-:S04]  /*ec60*/  @P0 IMAD.HI.U32 R3, R17, R0, RZ ;  /* 0x0000000011030227 */ /* 0x004fc800078e00ff */
[----:B------:R-:W-:Y:S01]  /*ec70*/  IMAD.MOV.U32 R0, RZ, RZ, R17 ;  /* 0x000000ffff007224 */ /* 0x000fe200078e0011 */
[----:B0-----:R-:W-:Y:S01]  /*ec80*/  @P0 SHF.R.U32.HI R0, RZ, R2, R3 ;  /* 0x00000002ff000219 */ /* 0x001fe20000011603 */
[----:B------:R-:W-:-:S04]  /*ec90*/  IMAD.WIDE.U32 R2, R35, UR4, RZ ;  /* 0x0000000423027c25 */ /* 0x000fc8000f8e00ff */
[----:B---3--:R-:W-:Y:S02]  /*eca0*/  IMAD R5, R21, UR4, RZ ;  /* 0x0000000415057c24 */ /* 0x008fe4000f8e02ff */
[----:B------:R-:W0:Y:S02]  /*ecb0*/  S2R R21, SR_TID.X ;  /* 0x0000000000157919 */ /* 0x000e240000002100 */
[----:B------:R-:W-:Y:S01]  /*ecc0*/  IMAD R5, R35, UR5, R5 ;  /* 0x0000000523057c24 */ /* 0x000fe2000f8e0205 */
[----:B------:R-:W-:-:S03]  /*ecd0*/  ULDC.64 UR4, c[0x0][0x2d8] ;  /* 0x0000b60000047ab9 */ /* 0x000fc60000000a00 */
[----:B------:R-:W-:Y:S02]  /*ece0*/  IMAD.IADD R3, R3, 0x1, R5 ;  /* 0x0000000103037824 */ /* 0x000fe400078e0205 */
[----:B------:R-:W-:-:S04]  /*ecf0*/  IMAD.WIDE.U32 R2, R18, UR4, R2 ;  /* 0x0000000412027c25 */ /* 0x000fc8000f8e0002 */
[----:B------:R-:W-:Y:S01]  /*ed00*/  IMAD R3, R18, UR5, R3 ;  /* 0x0000000512037c24 */ /* 0x000fe2000f8e0203 */
[----:B------:R-:W-:Y:S02]  /*ed10*/  ULDC.64 UR4, c[0x0][0x2e0] ;  /* 0x0000b80000047ab9 */ /* 0x000fe40000000a00 */
[----:B-----5:R-:W-:Y:S02]  /*ed20*/  IMAD R5, R20, UR4, RZ ;  /* 0x0000000414057c24 */ /* 0x020fe4000f8e02ff */
[C---:B------:R-:W-:Y:S01]  /*ed30*/  IMAD.WIDE.U32 R2, R34.reuse, UR4, R2 ;  /* 0x0000000422027c25 */ /* 0x040fe2000f8e0002 */
[----:B------:R-:W1:Y:S03]  /*ed40*/  S2R R20, SR_TID.X ;  /* 0x0000000000147919 */ /* 0x000e660000002100 */
[----:B------:R-:W-:Y:S01]  /*ed50*/  IMAD R5, R34, UR5, R5 ;  /* 0x0000000522057c24 */ /* 0x000fe2000f8e0205 */
[----:B------:R-:W-:-:S03]  /*ed60*/  ULDC.64 UR4, c[0x0][0x2d0] ;  /* 0x0000b40000047ab9 */ /* 0x000fc60000000a00 */
[----:B------:R-:W-:Y:S01]  /*ed70*/  IMAD.IADD R3, R3, 0x1, R5 ;  /* 0x0000000103037824 */ /* 0x000fe200078e0205 */
[----:B------:R-:W-:Y:S01]  /*ed80*/  SHF.R.S32.HI R5, RZ, 0x1f, R0 ;  /* 0x0000001fff057819 */ /* 0x000fe20000011400 */
[----:B------:R-:W-:Y:S01]  /*ed90*/  IMAD.WIDE.U32 R2, R0, UR4, R2 ;  /* 0x0000000400027c25 */ /* 0x000fe2000f8e0002 */
[----:B0-----:R-:W-:-:S03]  /*eda0*/  LOP3.LUT R21, R21, 0x7f, RZ, 0xc0, !PT ;  /* 0x0000007f15157812 */ /* 0x001fc600078ec0ff */
[----:B------:R-:W-:Y:S01]  /*edb0*/  IMAD R5, R5, UR4, RZ ;  /* 0x0000000405057c24 */ /* 0x000fe2000f8e02ff */
[----:B------:R-:W-:-:S03]  /*edc0*/  SHF.R.U32.HI R21, RZ, 0x3, R21 ;  /* 0x00000003ff157819 */ /* 0x000fc60000011615 */
[----:B------:R-:W-:Y:S01]  /*edd0*/  IMAD R5, R0, UR5, R5 ;  /* 0x0000000500057c24 */ /* 0x000fe2000f8e0205 */
[----:B------:R-:W-:Y:S01]  /*ede0*/  ULDC.64 UR4, c[0x0][0x2c8] ;  /* 0x0000b20000047ab9 */ /* 0x000fe20000000a00 */
[----:B------:R-:W-:Y:S02]  /*edf0*/  IMAD.MOV R0, RZ, RZ, -R0 ;  /* 0x000000ffff007224 */ /* 0x000fe400078e0a00 */
[----:B------:R-:W-:Y:S02]  /*ee00*/  IMAD.IADD R3, R3, 0x1, R5 ;  /* 0x0000000103037824 */ /* 0x000fe400078e0205 */
[----:B------:R-:W-:-:S04]  /*ee10*/  IMAD R0, R7, R0, R17 ;  /* 0x0000000007007224 */ /* 0x000fc800078e0211 */
[----:B------:R-:W-:Y:S01]  /*ee20*/  IMAD.WIDE.U32 R2, R0, UR4, R2 ;  /* 0x0000000400027c25 */ /* 0x000fe2000f8e0002 */
[----:B------:R-:W-:-:S03]  /*ee30*/  SHF.R.S32.HI R5, RZ, 0x1f, R0 ;  /* 0x0000001fff057819 */ /* 0x000fc60000011400 */
[----:B-1----:R-:W-:Y:S02]  /*ee40*/  IMAD.SHL.U32 R20, R20, 0x8, RZ ;  /* 0x0000000814147824 */ /* 0x002fe400078e00ff */
[----:B------:R-:W-:-:S03]  /*ee50*/  IMAD R5, R5, UR4, RZ ;  /* 0x0000000405057c24 */ /* 0x000fc6000f8e02ff */
[----:B------:R-:W-:Y:S01]  /*ee60*/  LOP3.LUT R20, R20, 0x38, RZ, 0xc0, !PT ;  /* 0x0000003814147812 */ /* 0x000fe200078ec0ff */
[----:B------:R-:W-:Y:S01]  /*ee70*/  IMAD R5, R0, UR5, R5 ;  /* 0x0000000500057c24 */ /* 0x000fe2000f8e0205 */
[----:B------:R-:W-:Y:S02]  /*ee80*/  ULDC.64 UR4, c[0x0][0x280] ;  /* 0x0000a00000047ab9 */ /* 0x000fe40000000a00 */
[----:B------:R-:W-:Y:S01]  /*ee90*/  LEA R0, P0, R2, UR4, 0x1 ;  /* 0x0000000402007c11 */ /* 0x000fe2000f8008ff */
[----:B------:R-:W-:Y:S01]  /*eea0*/  IMAD.IADD R5, R3, 0x1, R5 ;  /* 0x0000000103057824 */ /* 0x000fe200078e0205 */
[----:B------:R-:W-:-:S04]  /*eeb0*/  ULDC UR4, c[0x0][0x2b8] ;  /* 0x0000ae0000047ab9 */ /* 0x000fc80000000800 */
[----:B------:R-:W-:Y:S01]  /*eec0*/  LEA.HI.X R5, R2, UR5, R5, 0x1, P0 ;  /* 0x0000000502057c11 */ /* 0x000fe200080f0c05 */
[----:B------:R-:W-:Y:S01]  /*eed0*/  UMOV UR5, 0xffffffff ;  /* 0xffffffff00057882 */ /* 0x000fe20000000000 */
[----:B------:R-:W-:Y:S02]  /*eee0*/  ISETP.GE.AND P0, PT, R20, UR4, PT ;  /* 0x0000000414007c0c */ /* 0x000fe4000bf06270 */
[----:B------:R-:W-:Y:S11]  /*eef0*/  BRA.DIV UR5, `(.L_x_1217) ;  /* 0x0000004605607947 */ /* 0x000ff6000b800000 */
[----:B------:R-:W2:Y:S01]  /*ef00*/  LDL.LU R2, [R1+0x4] ;  /* 0x0000040001027983 */ /* 0x000ea20000300800 */
[----:B------:R-:W2:Y:S03]  /*ef10*/  LDC R3, c[0x0][0x448] ;  /* 0x00011200ff037b82 */ /* 0x000ea60000000800 */
[----:B------:R-:W0:Y:S01]  /*ef20*/  SHFL.IDX PT, R10, R0, RZ, 0x181f ;  /* 0x00181fff000a7589 */ /* 0x000e2200000e0000 */
[----:B------:R-:W-:-:S03]  /*ef30*/  IMAD.IADD R4, R21, 0x1, R4 ;  /* 0x0000000115047824 */ /* 0x000fc600078e0204 */
[----:B------:R-:W-:Y:S01]  /*ef40*/  SHFL.IDX PT, R7, R0, 0x1, 0x181f ;  /* 0x00381f0000077f89 */ /* 0x000fe200000e0000 */
[----:B------:R-:W-:-:S03]  /*ef50*/  VIADD R8, R4, 0x10 ;  /* 0x0000001004087836 */ /* 0x000fc60000000000 */
[----:B------:R-:W-:Y:S04]  /*ef60*/  SHFL.IDX PT, R11, R0, 0x2, 0x181f ;  /* 0x00581f00000b7f89 */ /* 0x000fe800000e0000 */
[----:B------:R-:W-:Y:S01]  /*ef70*/  SHFL.IDX PT, R12, R0, 0x3, 0x181f ;  /* 0x00781f00000c7f89 */ /* 0x000fe200000e0000 */
[----:B------:R-:W-:Y:S01]  /*ef80*/  LOP3.LUT R23, R23, 0xffffdfff, RZ, 0xc0, !PT ;  /* 0xffffdfff17177812 */ /* 0x000fe200078ec0ff */
[----:B--2---:R-:W-:Y:S02]  /*ef90*/  IMAD R6, R2, R3, RZ ;  /* 0x0000000302067224 */ /* 0x004fe400078e02ff */
[----:B------:R-:W1:Y:S03]  /*efa0*/  SHFL.IDX PT, R3, R5, RZ, 0x181f ;  /* 0x00181fff05037589 */ /* 0x000e6600000e0000 */
[-C--:B------:R-:W-:Y:S01]  /*efb0*/  ISETP.GE.AND P6, PT, R4, R6.reuse, PT ;  /* 0x000000060400720c */ /* 0x080fe20003fc6270 */
[----:B------:R-:W2:Y:S01]  /*efc0*/  SHFL.IDX PT, R2, R5, 0x1, 0x181f ;  /* 0x00381f0005027f89 */ /* 0x000ea200000e0000 */
[----:B------:R-:W-:-:S11]  /*efd0*/  ISETP.GE.AND P5, PT, R8, R6, PT ;  /* 0x000000060800720c */ /* 0x000fd60003fa6270 */
[----:B0-----:R-:W-:-:S05]  /*efe0*/  @!P6 LEA R10, P1, R20, R10, 0x1 ;  /* 0x0000000a140ae211 */ /* 0x001fca00078208ff */
[----:B-1----:R-:W-:Y:S01]  /*eff0*/  @!P6 IMAD.X R3, RZ, RZ, R3, P1 ;  /* 0x000000ffff03e224 */ /* 0x002fe200008e0603 */
[----:B------:R-:W-:Y:S01]  /*f000*/  @!P5 LEA R7, P1, R20, R7, 0x1 ;  /* 0x000000071407d211 */ /* 0x000fe200078208ff */
[----:B------:R-:W-:-:S04]  /*f010*/  VIADD R8, R4, 0x20 ;  /* 0x0000002004087836 */ /* 0x000fc80000000000 */
[----:B--2---:R-:W-:Y:S02]  /*f020*/  @!P5 IMAD.X R9, RZ, RZ, R2, P1 ;  /* 0x000000ffff09d224 */ /* 0x004fe400008e0602 */
[----:B------:R-:W0:Y:S01]  /*f030*/  SHFL.IDX PT, R2, R5, 0x2, 0x181f ;  /* 0x00581f0005027f89 */ /* 0x000e2200000e0000 */
[----:B------:R-:W-:-:S13]  /*f040*/  ISETP.GE.AND P3, PT, R8, R6, PT ;  /* 0x000000060800720c */ /* 0x000fda0003f66270 */
[----:B------:R-:W-:-:S05]  /*f050*/  @!P3 LEA R11, P1, R20, R11, 0x1 ;  /* 0x0000000b140bb211 */ /* 0x000fca00078208ff */
[----:B0-----:R-:W-:Y:S02]  /*f060*/  @!P3 IMAD.X R8, RZ, RZ, R2, P1 ;  /* 0x000000ffff08b224 */ /* 0x001fe400008e0602 */
[----:B------:R-:W-:-:S05]  /*f070*/  VIADD R2, R4, 0x30 ;  /* 0x0000003004027836 */ /* 0x000fca0000000000 */
[----:B------:R-:W-:Y:S01]  /*f080*/  ISETP.GE.AND P2, PT, R2, R6, PT ;  /* 0x000000060200720c */ /* 0x000fe20003f46270 */
[----:B------:R-:W-:-:S05]  /*f090*/  VIADD R2, R4, 0x40 ;  /* 0x0000004004027836 */ /* 0x000fca0000000000 */
[----:B------:R-:W-:Y:S02]  /*f0a0*/  ISETP.GE.AND P4, PT, R2, R6, PT ;  /* 0x000000060200720c */ /* 0x000fe40003f86270 */
[----:B------:R-:W0:Y:S05]  /*f0b0*/  SHFL.IDX PT, R2, R5, 0x3, 0x181f ;  /* 0x00781f0005027f89 */ /* 0x000e2a00000e0000 */
[----:B------:R-:W-:Y:S02]  /*f0c0*/  @!P2 LEA R14, P1, R20, R12, 0x1 ;  /* 0x0000000c140ea211 */ /* 0x000fe400078208ff */
[----:B------:R-:W1:Y:S03]  /*f0d0*/  SHFL.IDX PT, R12, R0, 0x4, 0x181f ;  /* 0x00981f00000c7f89 */ /* 0x000e6600000e0000 */
[----:B0-----:R-:W-:-:S02]  /*f0e0*/  @!P2 IMAD.X R13, RZ, RZ, R2, P1 ;  /* 0x000000ffff0da224 */ /* 0x001fc400008e0602 */
[----:B------:R-:W0:Y:S01]  /*f0f0*/  SHFL.IDX PT, R2, R5, 0x4, 0x181f ;  /* 0x00981f0005027f89 */ /* 0x000e2200000e0000 */
[----:B-1----:R-:W-:Y:S02]  /*f100*/  @!P4 LEA R15, P1, R20, R12, 0x1 ;  /* 0x0000000c140fc211 */ /* 0x002fe400078208ff */
[----:B------:R-:W-:-:S04]  /*f110*/  @P6 LOP3.LUT R23, R23, 0x2000, RZ, 0xfc, !PT ;  /* 0x0000200017176812 */ /* 0x000fc800078efcff */
[----:B------:R-:W-:Y:S01]  /*f120*/  LOP3.LUT R23, R23, 0xffffefff, RZ, 0xc0, !PT ;  /* 0xffffefff17177812 */ /* 0x000fe200078ec0ff */
[----:B0-----:R-:W-:Y:S02]  /*f130*/  @!P4 IMAD.X R12, RZ, RZ, R2, P1 ;  /* 0x000000ffff0cc224 */ /* 0x001fe400008e0602 */
[----:B------:R-:W-:-:S05]  /*f140*/  @!P6 IMAD.MOV.U32 R2, RZ, RZ, R10 ;  /* 0x000000ffff02e224 */ /* 0x000fca00078e000a */
[----:B------:R0:W-:Y:S01]  /*f150*/  @!P6 LDGSTS.E.BYPASS.LTC128B.128 [R26+0x18400], desc[UR36][R2.64], !P0 ;  /* 0x18400000021aefae */ /* 0x0001e2000c101d64 */
[----:B------:R-:W-:Y:S01]  /*f160*/  @P5 LOP3.LUT R23, R23, 0x1000, RZ, 0xfc, !PT ;  /* 0x0000100017175812 */ /* 0x000fe200078efcff */
[----:B0-----:R-:W-:Y:S02]  /*f170*/  @!P5 IMAD.MOV.U32 R2, RZ, RZ, R7 ;  /* 0x000000ffff02d224 */ /* 0x001fe400078e0007 */
[----:B------:R-:W-:-:S05]  /*f180*/  @!P5 IMAD.MOV.U32 R3, RZ, RZ, R9 ;  /* 0x000000ffff03d224 */ /* 0x000fca00078e0009 */
[----:B------:R0:W-:Y:S01]  /*f190*/  @!P5 LDGSTS.E.BYPASS.LTC128B.128 [R26+0x18c00], desc[UR36][R2.64], !P0 ;  /* 0x18c00000021adfae */ /* 0x0001e2000c101d64 */
[----:B------:R-:W-:-:S03]  /*f1a0*/  LOP3.LUT R23, R23, 0xfffff7ff, RZ, 0xc0, !PT ;  /* 0xfffff7ff17177812 */ /* 0x000fc600078ec0ff */
[----:B------:R-:W1:Y:S01]  /*f1b0*/  SHFL.IDX PT, R9, R0, 0x5, 0x181f ;  /* 0x00b81f0000097f89 */ /* 0x000e6200000e0000 */
[----:B0-----:R-:W-:Y:S02]  /*f1c0*/  @!P3 IMAD.MOV.U32 R2, RZ, RZ, R11 ;  /* 0x000000ffff02b224 */ /* 0x001fe400078e000b */
[----:B------:R-:W-:-:S05]  /*f1d0*/  @!P3 IMAD.MOV.U32 R3, RZ, RZ, R8 ;  /* 0x000000ffff03b224 */ /* 0x000fca00078e0008 */
[----:B------:R0:W-:Y:S01]  /*f1e0*/  @!P3 LDGSTS.E.BYPASS.LTC128B.128 [R26+0x19400], desc[UR36][R2.64], !P0 ;  /* 0x19400000021abfae */ /* 0x0001e2000c101d64 */
[----:B------:R-:W-:-:S03]  /*f1f0*/  @P3 LOP3.LUT R23, R23, 0x800, RZ, 0xfc, !PT ;  /* 0x0000080017173812 */ /* 0x000fc600078efcff */
[----:B------:R-:W2:Y:S01]  /*f200*/  SHFL.IDX PT, R8, R5, 0x5, 0x181f ;  /* 0x00b81f0005087f89 */ /* 0x000ea200000e0000 */
[----:B0-----:R-:W-:-:S03]  /*f210*/  VIADD R2, R4, 0x50 ;  /* 0x0000005004027836 */ /* 0x001fc60000000000 */
[----:B------:R-:W0:Y:S01]  /*f220*/  SHFL.IDX PT, R7, R0, 0x6, 0x181f ;  /* 0x00d81f0000077f89 */ /* 0x000e2200000e0000 */
[----:B------:R-:W-:Y:S01]  /*f230*/  @!P2 IMAD.MOV.U32 R3, RZ, RZ, R13 ;  /* 0x000000ffff03a224 */ /* 0x000fe200078e000d */
[----:B------:R-:W-:Y:S01]  /*f240*/  ISETP.GE.AND P3, PT, R2, R6, PT ;  /* 0x000000060200720c */ /* 0x000fe20003f66270 */
[----:B------:R-:W-:Y:S01]  /*f250*/  @!P2 IMAD.MOV.U32 R2, RZ, RZ, R14 ;  /* 0x000000ffff02a224 */ /* 0x000fe200078e000e */
[----:B------:R-:W-:-:S04]  /*f260*/  LOP3.LUT R23, R23, 0xfffffdff, RZ, 0xc0, !PT ;  /* 0xfffffdff17177812 */ /* 0x000fc800078ec0ff */
[----:B------:R3:W-:Y:S01]  /*f270*/  @!P2 LDGSTS.E.BYPASS.LTC128B.128 [R26+0x19c00], desc[UR36][R2.64], !P0 ;  /* 0x19c00000021aafae */ /* 0x0007e2000c101d64 */
[----:B------:R-:W-:-:S03]  /*f280*/  @P2 LOP3.LUT R23, R23, 0x200, RZ, 0xfc, !PT ;  /* 0x0000020017172812 */ /* 0x000fc600078efcff */
[----:B---3--:R-:W3:Y:S01]  /*f290*/  SHFL.IDX PT, R2, R5, 0x6, 0x181f ;  /* 0x00d81f0005027f89 */ /* 0x008ee200000e0000 */
[----:B------:R-:W-:-:S05]  /*f2a0*/  VIADD R3, R4, 0x60 ;  /* 0x0000006004037836 */ /* 0x000fca0000000000 */
[----:B------:R-:W-:Y:S02]  /*f2b0*/  ISETP.GE.AND P2, PT, R3, R6, PT ;  /* 0x000000060300720c */ /* 0x000fe40003f46270 */
[----:B-1----:R-:W-:-:S05]  /*f2c0*/  @!P3 LEA R9, P1, R20, R9, 0x1 ;  /* 0x000000091409b211 */ /* 0x002fca00078208ff */
[----:B--2---:R-:W-:-:S06]  /*f2d0*/  @!P3 IMAD.X R8, RZ, RZ, R8, P1 ;  /* 0x000000ffff08b224 */ /* 0x004fcc00008e0608 */
[----:B0-----:R-:W-:Y:S01]  /*f2e0*/  @!P2 LEA R7, P1, R20, R7, 0x1 ;  /* 0x000000071407a211 */ /* 0x001fe200078208ff */
[----:B------:R-:W-:-:S04]  /*f2f0*/  @!P4 IMAD.MOV.U32 R3, RZ, RZ, R12 ;  /* 0x000000ffff03c224 */ /* 0x000fc800078e000c */
[----:B---3--:R-:W-:Y:S02]  /*f300*/  @!P2 IMAD.X R10, RZ, RZ, R2, P1 ;  /* 0x000000ffff0aa224 */ /* 0x008fe400008e0602 */
[----:B------:R-:W-:-:S05]  /*f310*/  @!P4 IMAD.MOV.U32 R2, RZ, RZ, R15 ;  /* 0x000000ffff02c224 */ /* 0x000fca00078e000f */
[----:B------:R0:W-:Y:S01]  /*f320*/  @!P4 LDGSTS.E.BYPASS.LTC128B.128 [R26+0x1a400], desc[UR36][R2.64], !P0 ;  /* 0x1a400000021acfae */ /* 0x0001e2000c101d64 */
[----:B------:R-:W-:Y:S01]  /*f330*/  LOP3.LUT R23, R23, 0xfffffeff, RZ, 0xc0, !PT ;  /* 0xfffffeff17177812 */ /* 0x000fe200078ec0ff */
[----:B0-----:R-:W-:Y:S02]  /*f340*/  @!P3 IMAD.MOV.U32 R2, RZ, RZ, R9 ;  /* 0x000000ffff02b224 */ /* 0x001fe400078e0009 */
[----:B------:R-:W-:-:S05]  /*f350*/  @!P3 IMAD.MOV.U32 R3, RZ, RZ, R8 ;  /* 0x000000ffff03b224 */ /* 0x000fca00078e0008 */
[----:B------:R0:W-:Y:S04]  /*f360*/  @!P3 LDGSTS.E.BYPASS.LTC128B.128 [R26+0x1ac00], desc[UR36][R2.64], !P0 ;  /* 0x1ac00000021abfae */ /* 0x0001e8000c101d64 */
[----:B------:R-:W1:Y:S01]  /*f370*/  SHFL.IDX PT, R5, R5, 0x7, 0x181f ;  /* 0x00f81f0005057f89 */ /* 0x000e6200000e0000 */
[----:B0-----:R-:W-:Y:S02]  /*f380*/  @!P2 IMAD.MOV.U32 R2, RZ, RZ, R7 ;  /* 0x000000ffff02a224 */ /* 0x001fe400078e0007 */
[----:B------:R-:W-:Y:S01]  /*f390*/  @!P2 IMAD.MOV.U32 R3, RZ, RZ, R10 ;  /* 0x000000ffff03a224 */ /* 0x000fe200078e000a */
[----:B------:R-:W0:Y:S04]  /*f3a0*/  SHFL.IDX PT, R0, R0, 0x7, 0x181f ;  /* 0x00f81f0000007f89 */ /* 0x000e2800000e0000 */
[----:B------:R2:W-:Y:S01]  /*f3b0*/  @!P2 LDGSTS.E.BYPASS.LTC128B.128 [R26+0x1b400], desc[UR36][R2.64], !P0 ;  /* 0x1b400000021aafae */ /* 0x0005e2000c101d64 */
[----:B------:R-:W-:-:S04]  /*f3c0*/  @P4 LOP3.LUT R23, R23, 0x100, RZ, 0xfc, !PT ;  /* 0x0000010017174812 */ /* 0x000fc800078efcff */
[----:B------:R-:W-:-:S04]  /*f3d0*/  LOP3.LUT R23, R23, 0xffffff7f, RZ, 0xc0, !PT ;  /* 0xffffff7f17177812 */ /* 0x000fc800078ec0ff */
[----:B------:R-:W-:-:S04]  /*f3e0*/  @P3 LOP3.LUT R23, R23, 0x80, RZ, 0xfc, !PT ;  /* 0x0000008017173812 */ /* 0x000fc800078efcff */
[----:B------:R-:W-:-:S04]  /*f3f0*/  LOP3.LUT R23, R23, 0xffffffbf, RZ, 0xc0, !PT ;  /* 0xffffffbf17177812 */ /* 0x000fc800078ec0ff */
[----:B-12---:R-:W-:-:S07]  /*f400*/  @P2 LOP3.LUT R23, R23, 0x40, RZ, 0xfc, !PT ;  /* 0x0000004017172812 */ /* 0x006fce00078efcff */
.L_x_1311:
[----:B------:R-:W-:Y:S01]  /*f410*/  VIADD R4, R4, 0x70 ;  /* 0x0000007004047836 */ /* 0x000fe20000000000 */
[----:B------:R-:W-:-:S04]  /*f420*/  LOP3.LUT R23, R23, 0xffffbfff, RZ, 0xc0, !PT ;  /* 0xffffbfff17177812 */ /* 0x000fc800078ec0ff */
[----:B------:R-:W-:-:S13]  /*f430*/  ISETP.GE.AND P2, PT, R4, R6, PT ;  /* 0x000000060400720c */ /* 0x000fda0003f46270 */
[----:B0-----:R-:W-:Y:S02]  /*f440*/  @!P2 LEA R2, P1, R20, R0, 0x1 ;  /* 0x000000001402a211 */ /* 0x001fe400078208ff */
[----:B------:R-:W-:-:S03]  /*f450*/  @P2 LOP3.LUT R23, R23, 0x4000, RZ, 0xfc, !PT ;  /* 0x0000400017172812 */ /* 0x000fc600078efcff */
[----:B------:R-:W-:-:S05]  /*f460*/  @!P2 IMAD.X R3, RZ, RZ, R5, P1 ;  /* 0x000000ffff03a224 */ /* 0x000fca00008e0605 */
[----:B------:R-:W-:Y:S01]  /*f470*/  @!PT LDS RZ, [RZ] ;  /* 0x00000000fffff984 */ /* 0x000fe20000000800 */
[----:B------:R-:W-:Y:S01]  /*f480*/  @!PT LDS RZ, [RZ] ;  /* 0x00000000fffff984 */ /* 0x000fe20000000800 */
[----:B------:R-:W-:Y:S01]  /*f490*/  @!PT LDS RZ, [RZ] ;  /* 0x00000000fffff984 */ /* 0x000fe20000000800 */
[----:B------:R0:W-:Y:S01]  /*f4a0*/  @!P2 LDGSTS.E.BYPASS.LTC128B.128 [R26+0x1bc00], desc[UR36][R2.64], !P0 ;  /* 0x1bc00000021aafae */ /* 0x0001e2000c101d64 */
[----:B------:R-:W-:Y:S01]  /*f4b0*/  PLOP3.LUT P0, PT, PT, PT, PT, 0x80, 0x0 ;  /* 0x000000000000781c */ /* 0x000fe20003f0f070 */
[----:B------:R-:W-:-:S12]  /*f4c0*/  NOP ;  /* 0x0000000000007918 */ /* 0x000fd80000000000 */
.L_x_1218:
[----:B------:R-:W-:Y:S02]  /*f4d0*/  PLOP3.LUT P1, PT, P1, P0, PT, 0xa2, 0x0 ;  /* 0x000000000000781c */ /* 0x000fe40000f21472 */
[----:B------:R-:W-:-:S08]  /*f4e0*/  @P0 R2UR P1, UR4, R22 ;  /* 0x00000000160402ca */ /* 0x000fd00000020000 */
[----:B------:R-:W-:-:S05]  /*f4f0*/  @P0 PLOP3.LUT P0, PT, P1, PT, PT, 0x80, 0x0 ;  /* 0x000000000000081c */ /* 0x000fca0000f0f070 */
[----:B------:R-:W-:Y:S01]  /*f500*/  @!P1 SYNCS.ARRIVE.TRANS64.RED.A0T1 RZ, [UR4+0x32400], RZ ;  /* 0x032400ffffff99a7 */ /* 0x000fe20008200404 */
[----:B------:R-:W-:Y:S07]  /*f510*/  @!P1 ARRIVES.LDGSTSBAR.64.TRANSCNT [UR4+0x32400] ;  /* 0x03240000ff0099b0 */ /* 0x000fee0008000a84 */
[----:B------:R-:W-:Y:S05]  /*f520*/  @P0 BRA.U.ANY `(.L_x_1218) ;  /* 0xfffffffd00e80947 */ /* 0x000fea000393ffff */
[----:B------:R-:W-:Y:S01]  /*f530*/  NOP ;  /* 0x0000000000007918 */ /* 0x000fe20000000000 */
[----:B------:R-:W-:Y:S01]  /*f540*/  VIADD R0, R22, 0x22400 ;  /* 0x0002240016007836 */ /* 0x000fe20000000000 */
[----:B------:R1:W-:Y:S01]  /*f550*/  SYNCS.ARRIVE.TRANS64.A1T0 RZ, [R22+URZ+0x32400], RZ ;  /* 0x032400ff16ff79a7 */ /* 0x0003e2000810003f */
[----:B------:R-:W-:Y:S03]  /*f560*/  BSSY B6, `(.L_x_1219) ;  /* 0x0000013000067945 */ /* 0x000fe60003800000 */
[----:B------:R-:W-:-:S13]  /*f570*/  LOP3.LUT P0, RZ, R0, 0x3ff, RZ, 0xc0, !PT ;  /* 0x000003ff00ff7812 */ /* 0x000fda000780c0ff */
[----:B-1----:R-:W-:Y:S05]  /*f580*/  @!P0 BRA `(.L_x_1220) ;  /* 0x0000000000408947 */ /* 0x002fea0003800000 */
[----:B0-----:R-:W-:Y:S01]  /*f590*/  MOV R2, 0x0 ;  /* 0x0000000000027802 */ /* 0x001fe20000000f00 */
[----:B------:R-:W-:Y:S01]  /*f5a0*/  ULDC.64 UR6, c[0x4][0x98] ;  /* 0x0100260000067ab9 */ /* 0x000fe20000000a00 */
[----:B------:R-:W-:Y:S01]  /*f5b0*/  ULDC.64 UR8, c[0x4][0xa0] ;  /* 0x0100280000087ab9 */ /* 0x000fe20000000a00 */
[----:B------:R-:W-:Y:S01]  /*f5c0*/  ULDC.64 UR4, c[0x4][0x28] ;  /* 0x01000a0000047ab9 */ /* 0x000fe20000000a00 */
[----:B------:R-:W-:Y:S01]  /*f5d0*/  IMAD.U32 R4, RZ, RZ, UR6 ;  /* 0x00000006ff047e24 */ /* 0x000fe2000f8e00ff */
[----:B------:R-:W-:Y:S01]  /*f5e0*/  MOV R10, UR4 ;  /* 0x00000004000a7c02 */ /* 0x000fe20008000f00 */
[----:B------:R-:W0:Y:S01]  /*f5f0*/  LDC.64 R2, c[0x4][R2] ;  /* 0x0100000002027b82 */ /* 0x000e220000000a00 */
[----:B------:R-:W-:Y:S02]  /*f600*/  IMAD.U32 R5, RZ, RZ, UR7 ;  /* 0x00000007ff057e24 */ /* 0x000fe4000f8e00ff */
[----:B------:R-:W-:Y:S02]  /*f610*/  IMAD.U32 R6, RZ, RZ, UR8 ;  /* 0x00000008ff067e24 */ /* 0x000fe4000f8e00ff */
[----:B------:R-:W-:-:S02]  /*f620*/  IMAD.U32 R7, RZ, RZ, UR9 ;  /* 0x00000009ff077e24 */ /* 0x000fc4000f8e00ff */
[----:B------:R-:W-:Y:S02]  /*f630*/  IMAD.U32 R11, RZ, RZ, UR5 ;  /* 0x00000005ff0b7e24 */ /* 0x000fe4000f8e00ff */
[----:B------:R-:W-:Y:S02]  /*f640*/  IMAD.MOV.U32 R8, RZ, RZ, 0x70 ;  /* 0x00000070ff087424 */ /* 0x000fe400078e00ff */
[----:B------:R-:W-:Y:S02]  /*f650*/  IMAD.MOV.U32 R12, RZ, RZ, 0x1 ;  /* 0x00000001ff0c7424 */ /* 0x000fe400078e00ff */
[----:B------:R-:W-:-:S07]  /*f660*/  IMAD.MOV.U32 R13, RZ, RZ, RZ ;  /* 0x000000ffff0d7224 */ /* 0x000fce00078e00ff */
[----:B------:R-:W-:-:S07]  /*f670*/  LEPC R20, `(.L_x_1220) ;  /* 0x000000001014794e */ /* 0x000fce0000000000 */
[----:B0-----:R-:W-:Y:S05]  /*f680*/  CALL.ABS.NOINC R2 ;  /* 0x0000000002007343 */ /* 0x001fea0003c00000 */
.L_x_1220:
[----:B------:R-:W-:Y:S05]  /*f690*/  BSYNC B6 ;  /* 0x0000000000067941 */ /* 0x000fea0003800000 */
.L_x_1219:
[----:B------:R-:W2:Y:S01]  /*f6a0*/  LDL.LU R21, [R1] ;  /* 0x0000000001157983 */ /* 0x000ea20000300800 */
[----:B0-----:R-:W0:Y:S01]  /*f6b0*/  LDC R2, c[0x0][0x448] ;  /* 0x00011200ff027b82 */ /* 0x001e220000000800 */
[----:B------:R-:W-:Y:S02]  /*f6c0*/  ULDC.64 UR4, c[0x0][0x398] ;  /* 0x0000e60000047ab9 */ /* 0x000fe40000000a00 */
[----:B------:R-:W3:Y:S01]  /*f6d0*/  LDL.LU R20, [R1+0x8] ;  /* 0x0000080001147983 */ /* 0x000ee20000300800 */
[----:B0-----:R-:W-:-:S13]  /*f6e0*/  ISETP.NE.AND P6, PT, R2, 0x1, PT ;  /* 0x000000010200780c */ /* 0x001fda0003fc5270 */
[----:B------:R-:W0:Y:S08]  /*f6f0*/  @P6 LDC R3, c[0x0][0x44c] ;  /* 0x00011300ff036b82 */ /* 0x000e300000000800 */
[----:B------:R-:W1:Y:S01]  /*f700*/  @P6 LDC R2, c[0x0][0x450] ;  /* 0x00011400ff026b82 */ /* 0x000e620000000800 */
[----:B------:R-:W-:Y:S02]  /*f710*/  IMAD.MOV.U32 R0, RZ, RZ, R17 ;  /* 0x000000ffff007224 */ /* 0x000fe400078e0011 */
[----:B0-----:R-:W-:-:S05]  /*f720*/  @P6 IMAD.HI.U32 R3, R17, R3, RZ ;  /* 0x0000000311036227 */ /* 0x001fca00078e00ff */
[----:B-1----:R-:W-:Y:S01]  /*f730*/  @P6 SHF.R.U32.HI R0, RZ, R2, R3 ;  /* 0x00000002ff006219 */ /* 0x002fe20000011603 */
[----:B------:R-:W-:Y:S01]  /*f740*/  IMAD.WIDE.U32 R2, R35, UR4, RZ ;  /* 0x0000000423027c25 */ /* 0x000fe2000f8e00ff */
[----:B------:R-:W0:Y:S02]  /*f750*/  S2R R8, SR_TID.X ;  /* 0x0000000000087919 */ /* 0x000e240000002100 */
[----:B------:R-:W-:Y:S01]  /*f760*/  SHF.R.S32.HI R5, RZ, 0x1f, R0 ;  /* 0x0000001fff057819 */ /* 0x000fe20000011400 */
[----:B0-----:R-:W-:-:S05]  /*f770*/  IMAD.SHL.U32 R8, R8, 0x8, RZ ;  /* 0x0000000808087824 */ /* 0x001fca00078e00ff */
[----:B------:R-:W-:Y:S01]  /*f780*/  LOP3.LUT R8, R8, 0x38, RZ, 0xc0, !PT ;  /* 0x0000003808087812 */ /* 0x000fe200078ec0ff */
[----:B--2---:R-:W-:-:S04]  /*f790*/  IMAD R4, R21, UR4, RZ ;  /* 0x0000000415047c24 */ /* 0x004fc8000f8e02ff */
[----:B------:R-:W-:Y:S01]  /*f7a0*/  IMAD R4, R35, UR5, R4 ;  /* 0x0000000523047c24 */ /* 0x000fe2000f8e0204 */
[----:B------:R-:W-:-:S03]  /*f7b0*/  ULDC.64 UR4, c[0x0][0x3d8] ;  /* 0x0000f60000047ab9 */ /* 0x000fc60000000a00 */
[----:B------:R-:W-:Y:S02]  /*f7c0*/  IMAD.IADD R3, R3, 0x1, R4 ;  /* 0x0000000103037824 */ /* 0x000fe400078e0204 */
[----:B------:R-:W-:-:S04]  /*f7d0*/  IMAD.WIDE.U32 R2, R18, UR4, R2 ;  /* 0x0000000412027c25 */ /* 0x000fc8000f8e0002 */
[----:B------:R-:W-:Y:S01]  /*f7e0*/  IMAD R3, R18, UR5, R3 ;  /* 0x0000000512037c24 */ /* 0x000fe2000f8e0203 */
[----:B------:R-:W-:Y:S02]  /*f7f0*/  ULDC.64 UR4, c[0x0][0x3e0] ;  /* 0x0000f80000047ab9 */ /* 0x000fe40000000a00 */
[----:B---3--:R-:W-:Y:S02]  /*f800*/  IMAD R4, R20, UR4, RZ ;  /* 0x0000000414047c24 */ /* 0x008fe4000f8e02ff */
[----:B------:R-:W0:Y:S01]  /*f810*/  S2R R20, SR_TID.X ;  /* 0x0000000000147919 */ /* 0x000e220000002100 */
[----:B------:R-:W-:Y:S01]  /*f820*/  IMAD.WIDE.U32 R2, R34, UR4, R2 ;  /* 0x0000000422027c25 */ /* 0x000fe2000f8e0002 */
[----:B------:R-:W-:-:S03]  /*f830*/  ULDC UR4, c[0x0][0x448] ;  /* 0x0001120000047ab9 */ /* 0x000fc60000000800 */
[----:B------:R-:W-:-:S04]  /*f840*/  IMAD R4, R34, UR5, R4 ;  /* 0x0000000522047c24 */ /* 0x000fc8000f8e0204 */
[----:B------:R-:W-:Y:S02]  /*f850*/  IMAD.IADD R3, R3, 0x1, R4 ;  /* 0x0000000103037824 */ /* 0x000fe400078e0204 */
[----:B------:R-:W-:-:S04]  /*f860*/  IMAD.MOV R4, RZ, RZ, -R0 ;  /* 0x000000ffff047224 */ /* 0x000fc800078e0a00 */
[----:B------:R-:W-:Y:S01]  /*f870*/  IMAD R4, R4, UR4, R17 ;  /* 0x0000000404047c24 */ /* 0x000fe2000f8e0211 */
[----:B------:R-:W-:Y:S02]  /*f880*/  ULDC.64 UR4, c[0x0][0x3d0] ;  /* 0x0000f40000047ab9 */ /* 0x000fe40000000a00 */
[----:B------:R-:W-:Y:S02]  /*f890*/  IMAD R5, R5, UR4, RZ ;  /* 0x0000000405057c24 */ /* 0x000fe4000f8e02ff */
[----:B------:R-:W-:-:S04]  /*f8a0*/  IMAD.WIDE.U32 R2, R0, UR4, R2 ;  /* 0x0000000400027c25 */ /* 0x000fc8000f8e0002 */
[----:B------:R-:W-:Y:S01]  /*f8b0*/  IMAD R5, R0, UR5, R5 ;  /* 0x0000000500057c24 */ /* 0x000fe2000f8e0205 */
[----:B------:R-:W-:Y:S01]  /*f8c0*/  SHF.R.S32.HI R0, RZ, 0x1f, R4 ;  /* 0x0000001fff007819 */ /* 0x000fe20000011404 */
[----:B------:R-:W-:Y:S02]  /*f8d0*/  ULDC.64 UR4, c[0x0][0x3c8] ;  /* 0x0000f20000047ab9 */ /* 0x000fe40000000a00 */
[----:B------:R-:W-:Y:S02]  /*f8e0*/  IMAD.IADD R3, R3, 0x1, R5 ;  /* 0x0000000103037824 */ /* 0x000fe400078e0205 */
[----:B------:R-:W-:Y:S02]  /*f8f0*/  IMAD R0, R0, UR4, RZ ;  /* 0x0000000400007c24 */ /* 0x000fe4000f8e02ff */
[----:B0-----:R-:W-:Y:S02]  /*f900*/  IMAD.SHL.U32 R20, R20, 0x8, RZ ;  /* 0x0000000814147824 */ /* 0x001fe400078e00ff */
[----:B------:R-:W-:-:S02]  /*f910*/  IMAD R0, R4, UR5, R0 ;  /* 0x0000000504007c24 */ /* 0x000fc4000f8e0200 */
[----:B------:R-:W-:Y:S01]  /*f920*/  IMAD.WIDE.U32 R2, R4, UR4, R2 ;  /* 0x0000000404027c25 */ /* 0x000fe2000f8e0002 */
[----:B------:R-:W-:Y:S01]  /*f930*/  ULDC.64 UR4, c[0x0][0x390] ;  /* 0x0000e40000047ab9 */ /* 0x000fe20000000a00 */
[----:B------:R-:W-:Y:S02]  /*f940*/  LOP3.LUT R20, R20, 0x38, RZ, 0xc0, !PT ;  /* 0x0000003814147812 */ /* 0x000fe400078ec0ff */
[----:B------:R-:W-:Y:S01]  /*f950*/  IMAD.IADD R3, R3, 0x1, R0 ;  /* 0x0000000103037824 */ /* 0x000fe200078e0200 */
[----:B------:R-:W-:Y:S01]  /*f960*/  LEA R0, P0, R2, UR4, 0x1 ;  /* 0x0000000402007c11 */ /* 0x000fe2000f8008ff */
[----:B------:R-:W-:Y:S01]  /*f970*/  ULDC UR4, c[0x0][0x3b8] ;  /* 0x0000ee0000047ab9 */ /* 0x000fe20000000800 */
[C---:B------:R-:W-:Y:S02]  /*f980*/  LOP3.LUT R9, R20.reuse, 0x40, RZ, 0xfc, !PT ;  /* 0x0000004014097812 */ /* 0x040fe400078efcff */
[C---:B------:R-:W-:Y:S02]  /*f990*/  LOP3.LUT R7, R20.reuse, 0x80, RZ, 0xfc, !PT ;  /* 0x0000008014077812 */ /* 0x040fe400078efcff */
[----:B------:R-:W-:-:S02]  /*f9a0*/  LOP3.LUT R6, R20, 0xc0, RZ, 0xfc, !PT ;  /* 0x000000c014067812 */ /* 0x000fc400078efcff */
[----:B------:R-:W-:Y:S01]  /*f9b0*/  LEA.HI.X R4, R2, UR5, R3, 0x1, P0 ;  /* 0x0000000502047c11 */ /* 0x000fe200080f0c03 */
[----:B------:R-:W-:Y:S01]  /*f9c0*/  UMOV UR5, 0xffffffff ;  /* 0xffffffff00057882 */ /* 0x000fe20000000000 */
[----:B------:R-:W-:Y:S02]  /*f9d0*/  ISETP.GE.AND P4, PT, R8, UR4, PT ;  /* 0x0000000408007c0c */ /* 0x000fe4000bf86270 */
[----:B------:R-:W-:Y:S02]  /*f9e0*/  ISETP.GE.AND P3, PT, R9, UR4, PT ;  /* 0x0000000409007c0c */ /* 0x000fe4000bf66270 */
[----:B------:R-:W-:Y:S02]  /*f9f0*/  ISETP.GE.AND P2, PT, R7, UR4, PT ;  /* 0x0000000407007c0c */ /* 0x000fe4000bf46270 */
[----:B------:R-:W-:Y:S01]  /*fa00*/  ISETP.GE.AND P1, PT, R6, UR4, PT ;  /* 0x0000000406007c0c */ /* 0x000fe2000bf26270 */
[----:B------:R-:W-:-:S12]  /*fa10*/  BRA.DIV UR5, `(.L_x_1221) ;  /* 0x0000004605607947 */ /* 0x000fd8000b800000 */
[----:B------:R-:W0:Y:S01]  /*fa20*/  SHFL.IDX PT, R14, R0, RZ, 0x181f ;  /* 0x00181fff000e7589 */ /* 0x000e2200000e0000 */
[C---:B------:R-:W-:Y:S02]  /*fa30*/  LOP3.LUT P6, RZ, R23.reuse, 0x2000, RZ, 0xc0, !PT ;  /* 0x0000200017ff7812 */ /* 0x040fe400078cc0ff */
[----:B------:R-:W-:Y:S01]  /*fa40*/  LOP3.LUT P5, RZ, R23, 0x1000, RZ, 0xc0, !PT ;  /* 0x0000100017ff7812 */ /* 0x000fe200078ac0ff */
[----:B------:R-:W1:Y:S10]  /*fa50*/  SHFL.IDX PT, R2, R4, RZ, 0x181f ;  /* 0x00181fff04027589 */ /* 0x000e7400000e0000 */
[----:B0-----:R-:W-:-:S02]  /*fa60*/  @!P6 LEA R5, P0, R8, R14, 0x1 ;  /* 0x0000000e0805e211 */ /* 0x001fc400078008ff */
[----:B------:R-:W0:Y:S03]  /*fa70*/  SHFL.IDX PT, R14, R0, 0x1, 0x181f ;  /* 0x00381f00000e7f89 */ /* 0x000e2600000e0000 */
[----:B-1----:R-:W-:Y:S02]  /*fa80*/  @!P6 IMAD.X R3, RZ, RZ, R2, P0 ;  /* 0x000000ffff03e224 */ /* 0x002fe400000e0602 */
[----:B------:R-:W-:Y:S02]  /*fa90*/  @!P6 IMAD.MOV.U32 R2, RZ, RZ, R5 ;  /* 0x000000ffff02e224 */ /* 0x000fe400078e0005 */
[----:B------:R-:W1:Y:S04]  /*faa0*/  SHFL.IDX PT, R5, R4, 0x1, 0x181f ;  /* 0x00381f0004057f89 */ /* 0x000e6800000e0000 */
[----:B------:R-:W-:Y:S04]  /*fab0*/  @!P6 LDGSTS.E.BYPASS.LTC128B.128 [R26+0x22400], desc[UR36][R2.64], !P4 ;  /* 0x22400000021aefae */ /* 0x000fe8000e101d64 */
[----:B------:R-:W-:Y:S04]  /*fac0*/  @!P6 LDGSTS.E.BYPASS.LTC128B.128 [R26+0x26400], desc[UR36][R2.64+0x80], !P3 ;  /* 0x26400080021aefae */ /* 0x000fe8000d901d64 */
[----:B------:R-:W-:Y:S04]  /*fad0*/  @!P6 LDGSTS.E.BYPASS.LTC128B.128 [R26+0x2a400], desc[UR36][R2.64+0x100], !P2 ;  /* 0x2a400100021aefae */ /* 0x000fe8000d101d64 */
[----:B------:R2:W-:Y:S01]  /*fae0*/  @!P6 LDGSTS.E.BYPASS.LTC128B.128 [R26+0x2e400], desc[UR36][R2.64+0x180], !P1 ;  /* 0x2e400180021aefae */ /* 0x0005e2000c901d64 */
[----:B0-----:R-:W-:-:S02]  /*faf0*/  @!P5 LEA R6, P0, R8, R14, 0x1 ;  /* 0x0000000e0806d211 */ /* 0x001fc400078008ff */
[C---:B------:R-:W-:Y:S01]  /*fb00*/  LOP3.LUT P6, RZ, R23.reuse, 0x80, RZ, 0xc0, !PT ;  /* 0x0000008017ff7812 */ /* 0x040fe200078cc0ff */
[----:B------:R-:W0:Y:S01]  /*fb10*/  SHFL.IDX PT, R14, R0, 0x2, 0x181f ;  /* 0x00581f00000e7f89 */ /* 0x000e2200000e0000 */
[----:B------:R-:W-:Y:S01]  /*fb20*/  LOP3.LUT R23, R23, 0xfff7ffff, RZ, 0xc0, !PT ;  /* 0xfff7ffff17177812 */ /* 0x000fe200078ec0ff */
[----:B-1----:R-:W-:Y:S02]  /*fb30*/  @!P5 IMAD.X R7, RZ, RZ, R5, P0 ;  /* 0x000000ffff07d224 */ /* 0x002fe400000e0605 */
[----:B------:R-:W1:Y:S01]  /*fb40*/  SHFL.IDX PT, R5, R4, 0x2, 0x181f ;  /* 0x00581f0004057f89 */ /* 0x000e6200000e0000 */
[----:B--2---:R-:W-:Y:S02]  /*fb50*/  @!P5 IMAD.MOV.U32 R2, RZ, RZ, R6 ;  /* 0x000000ffff02d224 */ /* 0x004fe400078e0006 */
[----:B------:R-:W-:-:S05]  /*fb60*/  @!P5 IMAD.MOV.U32 R3, RZ, RZ, R7 ;  /* 0x000000ffff03d224 */ /* 0x000fca00078e0007 */
[----:B------:R-:W-:Y:S01]  /*fb70*/  @P6 LOP3.LUT R23, R23, 0x80000, RZ, 0xfc, !PT ;  /* 0x0008000017176812 */ /* 0x000fe200078efcff */
[----:B------:R-:W-:Y:S03]  /*fb80*/  @!P5 LDGSTS.E.BYPASS.LTC128B.128 [R26+0x22c00], desc[UR36][R2.64], !P4 ;  /* 0x22c00000021adfae */ /* 0x000fe6000e101d64 */
[C---:B------:R-:W-:Y:S01]  /*fb90*/  LOP3.LUT P6, RZ, R23.reuse, 0x200, RZ, 0xc0, !PT ;  /* 0x0000020017ff7812 */ /* 0x040fe200078cc0ff */
[----:B------:R-:W-:Y:S04]  /*fba0*/  @!P5 LDGSTS.E.BYPASS.LTC128B.128 [R26+0x26c00], desc[UR36][R2.64+0x80], !P3 ;  /* 0x26c00080021adfae */ /* 0x000fe8000d901d64 */
[----:B------:R-:W-:Y:S04]  /*fbb0*/  @!P5 LDGSTS.E.BYPASS.LTC128B.128 [R26+0x2ac00], desc[UR36][R2.64+0x100], !P2 ;  /* 0x2ac00100021adfae */ /* 0x000fe8000d101d64 */
[----:B------:R2:W-:Y:S01]  /*fbc0*/  @!P5 LDGSTS.E.BYPASS.LTC128B.128 [R26+0x2ec00], desc[UR36][R2.64+0x180], !P1 ;  /* 0x2ec00180021adfae */ /* 0x0005e2000c901d64 */
[----:B------:R-:W-:-:S02]  /*fbd0*/  LOP3.LUT P5, RZ, R23, 0x40, RZ, 0xc0, !PT ;  /* 0x0000004017ff7812 */ /* 0x000fc400078ac0ff */
[----:B------:R-:W-:-:S11]  /*fbe0*/  LOP3.LUT R23, R23, 0xfffbffff, RZ, 0xc0, !PT ;  /* 0xfffbffff17177812 */ /* 0x000fd600078ec0ff */
[----:B------:R-:W-:-:S04]  /*fbf0*/  @P5 LOP3.LUT R23, R23, 0x40000, RZ, 0xfc, !PT ;  /* 0x0004000017175812 */ /* 0x000fc800078efcff */
[C---:B------:R-:W-:Y:S02]  /*fc00*/  LOP3.LUT P5, RZ, R23.reuse, 0x100, RZ, 0xc0, !PT ;  /* 0x0000010017ff7812 */ /* 0x040fe400078ac0ff */
[----:B------:R-:W-:-:S11]  /*fc10*/  LOP3.LUT R23, R23, 0xffefffff, RZ, 0xc0, !PT ;  /* 0xffefffff17177812 */ /* 0x000fd600078ec0ff */
[----:B------:R-:W-:-:S04]  /*fc20*/  @P5 LOP3.LUT R23, R23, 0x100000, RZ, 0xfc, !PT ;  /* 0x0010000017175812 */ /* 0x000fc800078efcff */
[----:B------:R-:W-:-:S13]  /*fc30*/  LOP3.LUT P5, RZ, R23, 0x800, RZ, 0xc0, !PT ;  /* 0x0000080017ff7812 */ /* 0x000fda00078ac0ff */
[----:B0-----:R-:W-:Y:S02]  /*fc40*/  @!P5 LEA R6, P0, R8, R14, 0x1 ;  /* 0x0000000e0806d211 */ /* 0x001fe400078008ff */
[----:B------:R-:W0:Y:S03]  /*fc50*/  SHFL.IDX PT, R14, R0, 0x3, 0x181f ;  /* 0x00781f00000e7f89 */ /* 0x000e2600000e0000 */
[----:B-1----:R-:W-:Y:S02]  /*fc60*/  @!P5 IMAD.X R7, RZ, RZ, R5, P0 ;  /* 0x000000ffff07d224 */ /* 0x002fe400000e0605 */
[----:B------:R-:W1:Y:S01]  /*fc70*/  SHFL.IDX PT, R5, R4, 0x3, 0x181f ;  /* 0x00781f0004057f89 */ /* 0x000e6200000e0000 */
[----:B--2---:R-:W-:Y:S02]  /*fc80*/  @!P5 IMAD.MOV.U32 R2, RZ, RZ, R6 ;  /* 0x000000ffff02d224 */ /* 0x004fe400078e0006 */
[----:B------:R-:W-:-:S05]  /*fc90*/  @!P5 IMAD.MOV.U32 R3, RZ, RZ, R7 ;  /* 0x000000ffff03d224 */ /* 0x000fca00078e0007 */
[----:B------:R-:W-:Y:S04]  /*fca0*/  @!P5 LDGSTS.E.BYPASS.LTC128B.128 [R26+0x23400], desc[UR36][R2.64], !P4 ;  /* 0x23400000021adfae */ /* 0x000fe8000e101d64 */
[----:B------:R-:W-:Y:S04]  /*fcb0*/  @!P5 LDGSTS.E.BYPASS.LTC128B.128 [R26+0x27400], desc[UR36][R2.64+0x80], !P3 ;  /* 0x27400080021adfae */ /* 0x000fe8000d901d64 */
[----:B------:R-:W-:Y:S01]  /*fcc0*/  @!P5 LDGSTS.E.BYPASS.LTC128B.128 [R26+0x2b400], desc[UR36][R2.64+0x100], !P2 ;  /* 0x2b400100021adfae */ /* 0x000fe2000d101d64 */
[----:B0-----:R-:W-:-:S03]  /*fcd0*/  @!P6 LEA R6, P0, R8, R14, 0x1 ;  /* 0x0000000e0806e211 */ /* 0x001fc600078008ff */
[----:B------:R0:W-:Y:S01]  /*fce0*/  @!P5 LDGSTS.E.BYPASS.LTC128B.128 [R26+0x2f400], desc[UR36][R2.64+0x180], !P1 ;  /* 0x2f400180021adfae */ /* 0x0001e2000c901d64 */
[----:B------:R-:W-:-:S03]  /*fcf0*/  LOP3.LUT P5, RZ, R23, 0x100000, RZ, 0xc0, !PT ;  /* 0x0010000017ff7812 */ /* 0x000fc600078ac0ff */
[----:B------:R-:W2:Y:S01]  /*fd00*/  SHFL.IDX PT, R14, R0, 0x4, 0x181f ;  /* 0x00981f00000e7f89 */ /* 0x000ea200000e0000 */
[----:B-1----:R-:W-:-:S03]  /*fd10*/  @!P6 IMAD.X R7, RZ, RZ, R5, P0 ;  /* 0x000000ffff07e224 */ /* 0x002fc600000e0605 */
[----:B------:R-:W1:Y:S01]  /*fd20*/  SHFL.IDX PT, R5, R4, 0x4, 0x181f ;  /* 0x00981f0004057f89 */ /* 0x000e6200000e0000 */
[----:B0-----:R-:W-:Y:S02]  /*fd30*/  @!P6 IMAD.MOV.U32 R2, RZ, RZ, R6 ;  /* 0x000000ffff02e224 */ /* 0x001fe400078e0006 */
[----:B------:R-:W-:-:S05]  /*fd40*/  @!P6 IMAD.MOV.U32 R3, RZ, RZ, R7 ;  /* 0x000000ffff03e224 */ /* 0x000fca00078e0007 */
[----:B------:R-:W-:Y:S04]  /*fd50*/  @!P6 LDGSTS.E.BYPASS.LTC128B.128 [R26+0x23c00], desc[UR36][R2.64], !P4 ;  /* 0x23c00000021aefae */ /* 0x000fe8000e101d64 */
[----:B------:R-:W-:Y:S04]  /*fd60*/  @!P6 LDGSTS.E.BYPASS.LTC128B.128 [R26+0x27c00], desc[UR36][R2.64+0x80], !P3 ;  /* 0x27c00080021aefae */ /* 0x000fe8000d901d64 */
[----:B------:R-:W-:Y:S01]  /*fd70*/  @!P6 LDGSTS.E.BYPASS.LTC128B.128 [R26+0x2bc00], desc[UR36][R2.64+0x100], !P2 ;  /* 0x2bc00100021aefae */ /* 0x000fe2000d101d64 */
[----:B--2---:R-:W-:-:S03]  /*fd80*/  @!P5 LEA R6, P0, R8, R14, 0x1 ;  /* 0x0000000e0806d211 */ /* 0x004fc600078008ff */
[----:B------:R-:W0:Y:S02]  /*fd90*/  SHFL.IDX PT, R14, R0, 0x5, 0x181f ;  /* 0x00b81f00000e7f89 */ /* 0x000e2400000e0000 */
[----:B-1----:R-:W-:Y:S02]  /*fda0*/  @!P5 IMAD.X R7, RZ, RZ, R5, P0 ;  /* 0x000000ffff07d224 */ /* 0x002fe400000e0605 */
[----:B------:R-:W1:Y:S04]  /*fdb0*/  SHFL.IDX PT, R5, R4, 0x5, 0x181f ;  /* 0x00b81f0004057f89 */ /* 0x000e6800000e0000 */
[----:B------:R2:W-:Y:S01]  /*fdc0*/  @!P6 LDGSTS.E.BYPASS.LTC128B.128 [R26+0x2fc00], desc[UR36][R2.64+0x180], !P1 ;  /* 0x2fc00180021aefae */ /* 0x0005e2000c901d64 */
[----:B------:R-:W-:Y:S01]  /*fdd0*/  LOP3.LUT P6, RZ, R23, 0x80000, RZ, 0xc0, !PT ;  /* 0x0008000017ff7812 */ /* 0x000fe200078cc0ff */
[----:B--2---:R-:W-:-:S02]  /*fde0*/  @!P5 IMAD.MOV.U32 R2, RZ, RZ, R6 ;  /* 0x000000ffff02d224 */ /* 0x004fc400078e0006 */
[----:B------:R-:W-:-:S10]  /*fdf0*/  @!P5 IMAD.MOV.U32 R3, RZ, RZ, R7 ;  /* 0x000000ffff03d224 */ /* 0x000fd400078e0007 */
[----:B0-----:R-:W-:Y:S02]  /*fe00*/  @!P6 LEA R6, P0, R8, R14, 0x1 ;  /* 0x0000000e0806e211 */ /* 0x001fe400078008ff */
[----:B------:R-:W0:Y:S03]  /*fe10*/  SHFL.IDX PT, R14, R0, 0x6, 0x181f ;  /* 0x00d81f00000e7f89 */ /* 0x000e2600000e0000 */
[----:B-1----:R-:W-:Y:S01]  /*fe20*/  @!P6 IMAD.X R7, RZ, RZ, R5, P0 ;  /* 0x000000ffff07e224 */ /* 0x002fe200000e0605 */
[----:B------:R-:W-:Y:S04]  /*fe30*/  @!P5 LDGSTS.E.BYPASS.LTC128B.128 [R26+0x24400], desc[UR36][R2.64], !P4 ;  /* 0x24400000021adfae */ /* 0x000fe8000e101d64 */
[----:B------:R-:W1:Y:S04]  /*fe40*/  SHFL.IDX PT, R5, R4, 0x6, 0x181f ;  /* 0x00d81f0004057f89 */ /* 0x000e6800000e0000 */
[----:B------:R-:W-:Y:S04]  /*fe50*/  @!P5 LDGSTS.E.BYPASS.LTC128B.128 [R26+0x28400], desc[UR36][R2.64+0x80], !P3 ;  /* 0x28400080021adfae */ /* 0x000fe8000d901d64 */
[----:B------:R-:W-:Y:S04]  /*fe60*/  @!P5 LDGSTS.E.BYPASS.LTC128B.128 [R26+0x2c400], desc[UR36][R2.64+0x100], !P2 ;  /* 0x2c400100021adfae */ /* 0x000fe8000d101d64 */
[----:B------:R2:W-:Y:S01]  /*fe70*/  @!P5 LDGSTS.E.BYPASS.LTC128B.128 [R26+0x30400], desc[UR36][R2.64+0x180], !P1 ;  /* 0x30400180021adfae */ /* 0x0005e2000c901d64 */
[----:B------:R-:W-:Y:S01]  /*fe80*/  LOP3.LUT P5, RZ, R23, 0x40000, RZ, 0xc0, !PT ;  /* 0x0004000017ff7812 */ /* 0x000fe200078ac0ff */
[----:B--2---:R-:W-:-:S02]  /*fe90*/  @!P6 IMAD.MOV.U32 R2, RZ, RZ, R6 ;  /* 0x000000ffff02e224 */ /* 0x004fc400078e0006 */
[----:B------:R-:W-:-:S10]  /*fea0*/  @!P6 IMAD.MOV.U32 R3, RZ, RZ, R7 ;  /* 0x000000ffff03e224 */ /* 0x000fd400078e0007 */
[----:B0-----:R-:W-:Y:S02]  /*feb0*/  @!P5 LEA R6, P0, R8, R14, 0x1 ;  /* 0x0000000e0806d211 */ /* 0x001fe400078008ff */
[----:B------:R0:W2:Y:S03]  /*fec0*/  SHFL.IDX PT, R14, R0, 0x7, 0x181f ;  /* 0x00f81f00000e7f89 */ /* 0x0000a600000e0000 */
[----:B-1----:R-:W-:Y:S01]  /*fed0*/  @!P5 IMAD.X R7, RZ, RZ, R5, P0 ;  /* 0x000000ffff07d224 */ /* 0x002fe200000e0605 */
[----:B------:R-:W-:Y:S04]  /*fee0*/  @!P6 LDGSTS.E.BYPASS.LTC128B.128 [R26+0x24c00], desc[UR36][R2.64], !P4 ;  /* 0x24c00000021aefae */ /* 0x000fe8000e101d64 */
[----:B------:R-:W-:Y:S04]  /*fef0*/  @!P6 LDGSTS.E.BYPASS.LTC128B.128 [R26+0x28c00], desc[UR36][R2.64+0x80], !P3 ;  /* 0x28c00080021aefae */ /* 0x000fe8000d901d64 */
[----:B------:R-:W-:Y:S04]  /*ff00*/  @!P6 LDGSTS.E.BYPASS.LTC128B.128 [R26+0x2cc00], desc[UR36][R2.64+0x100], !P2 ;  /* 0x2cc00100021aefae */ /* 0x000fe8000d101d64 */
[----:B------:R1:W-:Y:S04]  /*ff10*/  @!P6 LDGSTS.E.BYPASS.LTC128B.128 [R26+0x30c00], desc[UR36][R2.64+0x180], !P1 ;  /* 0x30c00180021aefae */ /* 0x0003e8000c901d64 */
[----:B------:R0:W3:Y:S01]  /*ff20*/  SHFL.IDX PT, R5, R4, 0x7, 0x181f ;  /* 0x00f81f0004057f89 */ /* 0x0000e200000e0000 */
[----:B-1----:R-:W-:-:S02]  /*ff30*/  @!P5 IMAD.MOV.U32 R2, RZ, RZ, R6 ;  /* 0x000000ffff02d224 */ /* 0x002fc400078e0006 */
[----:B------:R-:W-:-:S05]  /*ff40*/  @!P5 IMAD.MOV.U32 R3, RZ, RZ, R7 ;  /* 0x000000ffff03d224 */ /* 0x000fca00078e0007 */
[----:B------:R0:W-:Y:S04]  /*ff50*/  @!P5 LDGSTS.E.BYPASS.LTC128B.128 [R26+0x25400], desc[UR36][R2.64], !P4 ;  /* 0x25400000021adfae */ /* 0x0001e8000e101d64 */
[----:B------:R0:W-:Y:S04]  /*ff60*/  @!P5 LDGSTS.E.BYPASS.LTC128B.128 [R26+0x29400], desc[UR36][R2.64+0x80], !P3 ;  /* 0x29400080021adfae */ /* 0x0001e8000d901d64 */
[----:B------:R0:W-:Y:S04]  /*ff70*/  @!P5 LDGSTS.E.BYPASS.LTC128B.128 [R26+0x2d400], desc[UR36][R2.64+0x100], !P2 ;  /* 0x2d400100021adfae */ /* 0x0001e8000d101d64 */
[----:B--23--:R0:W-:Y:S02]  /*ff80*/  @!P5 LDGSTS.E.BYPASS.LTC128B.128 [R26+0x31400], desc[UR36][R2.64+0x180], !P1 ;  /* 0x31400180021adfae */ /* 0x00c1e4000c901d64 */
.L_x_1329:
[----:B------:R-:W-:Y:S01]  /*ff90*/  LOP3.LUT P0, RZ, R23, 0x4000, RZ, 0xc0, !PT ;  /* 0x0000400017ff7812 */ /* 0x000fe2000780c0ff */
[----:B------:R-:W-:-:S12]  /*ffa0*/  BSSY B0, `(.L_x_1222) ;  /* 0x000000b000007945 */ /* 0x000fd80003800000 */
[----:B------:R-:W-:Y:S05]  /*ffb0*/  @P0 BRA `(.L_x_1223) ;  /* 0x0000000000240947 */ /* 0x000fea0003800000 */
[----:B0-----:R-:W-:-:S05]  /*ffc0*/  LEA R2, P0, R8, R14, 0x1 ;  /* 0x0000000e08027211 */ /* 0x001fca00078008ff */
[----:B------:R-:W-:-:S05]  /*ffd0*/  IMAD.X R3, RZ, RZ, R5, P0 ;  /* 0x000000ffff037224 */ /* 0x000fca00000e0605 */
[----:B------:R-:W-:Y:S01]  /*ffe0*/  @!PT LDS RZ, [RZ] ;  /* 0x00000000fffff984 */ /* 0x000fe20000000800 */
[----:B------:R-:W-:Y:S01]  /*fff0*/  @!PT LDS RZ, [RZ] ;  /* 0x00000000fffff984 */ /* 0x000fe20000000800 */
[----:B------:R-:W-:Y:S01]  /*10000*/  @!PT LDS RZ, [RZ] ;  /* 0x00000000fffff984 */ /* 0x000fe20000000800 */
[----:B------:R1:W-:Y:S04]  /*10010*/  LDGSTS.E.BYPASS.LTC128B.128 [R26+0x25c00], desc[UR36][R2.64], !P4 ;  /* 0x25c00000021a7fae */ /* 0x0003e8000e101d64 */
[----:B------:R1:W-:Y:S04]  /*10020*/  LDGSTS.E.BYPASS.LTC128B.128 [R26+0x29c00], desc[UR36][R2.64+0x80], !P3 ;  /* 0x29c00080021a7fae */ /* 0x0003e8000d901d64 */
[----:B------:R1:W-:Y:S04]  /*10030*/  LDGSTS.E.BYPASS.LTC128B.128 [R26+0x2dc00], desc[UR36][R2.64+0x100], !P2 ;  /* 0x2dc00100021a7fae */ /* 0x0003e8000d101d64 */
[----:B------:R1:W-:Y:S02]  /*10040*/  LDGSTS.E.BYPASS.LTC128B.128 [R26+0x31c00], desc[UR36][R2.64+0x180], !P1 ;  /* 0x31c00180021a7fae */ /* 0x0003e4000c901d64 */
.L_x_1223:
[----:B------:R-:W-:Y:S05]  /*10050*/  BSYNC B0 ;  /* 0x0000000000007941 */ /* 0x000fea0003800000 */
.L_x_1222:
[----:B------:R-:W-:Y:S01]  /*10060*/  NOP ;  /* 0x0000000000007918 */ /* 0x000fe20000000000 */
[----:B------:R-:W-:-:S13]  /*10070*/  PLOP3.LUT P0, PT, PT, PT, PT, 0x80, 0x0 ;  /* 0x000000000000781c */ /* 0x000fda0003f0f070 */
.L_x_1224:
[----:B------:R-:W-:Y:S02]  /*10080*/  PLOP3.LUT P1, PT, P1, P0, PT, 0xa2, 0x0 ;  /* 0x000000000000781c */ /* 0x000fe40000f21472 */
[----:B------:R-:W-:-:S08]  /*10090*/  @P0 R2UR P1, UR4, R22 ;  /* 0x00000000160402ca */ /* 0x000fd00000020000 */
[----:B------:R-:W-:-:S05]  /*100a0*/  @P0 PLOP3.LUT P0, PT, P1, PT, PT, 0x80, 0x0 ;  /* 0x000000000000081c */ /* 0x000fca0000f0f070 */
[----:B------:R-:W-:Y:S01]  /*100b0*/  @!P1 SYNCS.ARRIVE.TRANS64.RED.A0T1 RZ, [UR4+0x32410], RZ ;  /* 0x032410ffffff99a7 */ /* 0x000fe20008200404 */
[----:B------:R-:W-:Y:S07]  /*100c0*/  @!P1 ARRIVES.LDGSTSBAR.64.TRANSCNT [UR4+0x32410] ;  /* 0x03241000ff0099b0 */ /* 0x000fee0008000a84 */
[----:B------:R-:W-:Y:S05]  /*100d0*/  @P0 BRA.U.ANY `(.L_x_1224) ;  /* 0xfffffffd00e80947 */ /* 0x000fea000393ffff */
[----:B01----:R-:W2:Y:S02]  /*100e0*/  LDL.LU R2, [R1+0x18] ;  /* 0x0000180001027983 */ /* 0x003ea40000300800 */
        /* <DEDUP_REMOVED lines=11> */
.L_x_1330:
[----:B------:R-:W-:Y:S05]  /*101a0*/  BSYNC B0 ;  /* 0x0000000000007941 */ /* 0x000fea0003800000 */
.L_x_1225:
[----:B------:R-:W-:-:S13]  /*101b0*/  LOP3.LUT P0, RZ, R23, 0x400, RZ, 0xc0, !PT ;  /* 0x0000040017ff7812 */ /* 0x000fda000780c0ff */
[----:B------:R-:W-:Y:S05]  /*101c0*/  @!P0 BRA `(.L_x_1227) ;  /* 0x0000000000048947 */ /* 0x000fea0003800000 */
[----:B------:R-:W-:Y:S01]  /*101d0*/  BPT.TRAP 0x1 ;  /* 0x000000040000795c */ /* 0x000fe20000300000 */
.L_x_1227:
[----:B------:R-:W-:Y:S01]  /*101e0*/  SHF.L.U32 R0, R27, 0x1f, RZ ;  /* 0x0000001f1b007819 */ /* 0x000fe200000006ff */
[----:B------:R-:W-:Y:S03]  /*101f0*/  BSSY B0, `(.L_x_1228) ;  /* 0x0000003000007945 */ /* 0x000fe60003800000 */
[----:B------:R-:W1:Y:S02]  /*10200*/  SYNCS.PHASECHK.TRANS64.TRYWAIT P0, [R25+URZ+0x32460], R0 ;  /* 0x03246000190075a7 */ /* 0x000e64000800017f */
[----:B-1----:R-:W-:Y:S05]  /*10210*/  @!P0 BRA `(.L_x_1229) ;  /* 0x0000004800208947 */ /* 0x002fea0003800000 */
.L_x_1331:
[----:B------:R-:W-:Y:S05]  /*10220*/  BSYNC B0 ;  /* 0x0000000000007941 */ /* 0x000fea0003800000 */
.L_x_1228:
[----:B------:R-:W1:Y:S01]  /*10230*/  LDL.LU R2, [R1+0x10] ;  /* 0x0000100001027983 */ /* 0x000e620000300800 */
[----:B------:R-:W-:Y:S01]  /*10240*/  ULDC.64 UR4, c[0x0][0x328] ;  /* 0x0000ca0000047ab9 */ /* 0x000fe20000000a00 */
[----:B------:R-:W-:Y:S02]  /*10250*/  ULDC.64 UR6, c[0x0][0x318] ;  /* 0x0000c60000067ab9 */ /* 0x000fe40000000a00 */
[----:B------:R-:W2:Y:S04]  /*10260*/  LDL.LU R6, [R1+0x14] ;  /* 0x0000140001067983 */ /* 0x000ea80000300800 */
[----:B------:R-:W3:Y:S01]  /*10270*/  LDL.LU R4, [R1+0x24] ;  /* 0x0000240001047983 */ /* 0x000ee20000300800 */
[C---:B------:R-:W-:Y:S02]  /*10280*/  LOP3.LUT P3, RZ, R23.reuse, 0x10, RZ, 0xc0, !PT ;  /* 0x0000001017ff7812 */ /* 0x040fe4000786c0ff */
[----:B------:R-:W-:-:S02]  /*10290*/  LOP3.LUT P2, RZ, R23, 0x8, RZ, 0xc0, !PT ;  /* 0x0000000817ff7812 */ /* 0x000fc4000784c0ff */
[C---:B------:R-:W-:Y:S02]  /*102a0*/  LOP3.LUT P1, RZ, R23.reuse, 0x4, RZ, 0xc0, !PT ;  /* 0x0000000417ff7812 */ /* 0x040fe4000782c0ff */
[----:B------:R-:W-:Y:S02]  /*102b0*/  LOP3.LUT P4, RZ, R23, 0x1, RZ, 0xc0, !PT ;  /* 0x0000000117ff7812 */ /* 0x000fe4000788c0ff */
[----:B------:R-:W-:Y:S01]  /*102c0*/  SEL R7, RZ, 0x8, P1 ;  /* 0x00000008ff077807 */ /* 0x000fe20000800000 */
[----:B-1----:R-:W-:Y:S02]  /*102d0*/  IMAD R0, R2, UR4, RZ ;  /* 0x0000000402007c24 */ /* 0x002fe4000f8e02ff */
[----:B0-----:R-:W-:-:S04]  /*102e0*/  IMAD.WIDE.U32 R2, R37, UR4, RZ ;  /* 0x0000000425027c25 */ /* 0x001fc8000f8e00ff */
[----:B------:R-:W-:Y:S01]  /*102f0*/  IMAD R5, R37, UR5, R0 ;  /* 0x0000000525057c24 */ /* 0x000fe2000f8e0200 */
[----:B------:R-:W-:Y:S01]  /*10300*/  ULDC.64 UR4, c[0x0][0x338] ;  /* 0x0000ce0000047ab9 */ /* 0x000fe20000000a00 */
[----:B------:R-:W-:Y:S02]  /*10310*/  SEL R0, RZ, 0x2, P3 ;  /* 0x00000002ff007807 */ /* 0x000fe40001800000 */
[----:B------:R-:W-:Y:S02]  /*10320*/  IMAD.IADD R3, R3, 0x1, R5 ;  /* 0x0000000103037824 */ /* 0x000fe400078e0205 */
[----:B--2---:R-:W-:Y:S02]  /*10330*/  IMAD R5, R6, UR4, RZ ;  /* 0x0000000406057c24 */ /* 0x004fe4000f8e02ff */
        /* <DEDUP_REMOVED lines=8> */
[----:B------:R-:W-:Y:S02]  /*103c0*/  LEA.HI.X R6, R2, UR7, R3, 0x1, P0 ;  /* 0x0000000702067c11 */ /* 0x000fe400080f0c03 */
[----:B------:R-:W-:-:S04]  /*103d0*/  SEL R3, RZ, 0x4, P2 ;  /* 0x00000004ff037807 */ /* 0x000fc80001000000 */
[----:B---3--:R-:W-:Y:S01]  /*103e0*/  IADD3 R0, R3, R0, R4 ;  /* 0x0000000003007210 */ /* 0x008fe20007ffe004 */
[----:B------:R-:W-:-:S04]  /*103f0*/  IMAD R4, R24, 0x6000, R29 ;  /* 0x0000600018047824 */ /* 0x000fc800078e021d */
[----:B------:R-:W-:Y:S01]  /*10400*/  IMAD.IADD R7, R0, 0x1, R7 ;  /* 0x0000000100077824 */ /* 0x000fe200078e0207 */
[----:B------:R-:W-:Y:S06]  /*10410*/  BRA.DIV UR4, `(.L_x_1230) ;  /* 0x0000004604b47947 */ /* 0x000fec000b800000 */
[----:B------:R-:W0:Y:S01]  /*10420*/  S2R R2, SR_TID.X ;  /* 0x0000000000027919 */ /* 0x000e220000002100 */
[----:B------:R-:W-:Y:S01]  /*10430*/  IMAD R4, R4, 0x2, R22 ;  /* 0x0000000204047824 */ /* 0x000fe200078e0216 */
[C---:B------:R-:W-:Y:S01]  /*10440*/  LOP3.LUT P2, RZ, R7.reuse, 0x2, RZ, 0xc0, !PT ;  /* 0x0000000207ff7812 */ /* 0x040fe2000784c0ff */
[----:B------:R-:W1:Y:S01]  /*10450*/  SHFL.IDX PT, R14, R5, RZ, 0x181f ;  /* 0x00181fff050e7589 */ /* 0x000e6200000e0000 */
[----:B------:R-:W-:-:S03]  /*10460*/  LOP3.LUT P1, RZ, R7, 0x4, RZ, 0xc0, !PT ;  /* 0x0000000407ff7812 */ /* 0x000fc6000782c0ff */
        /* <DEDUP_REMOVED lines=65> */
.L_x_1345:
        /* <DEDUP_REMOVED lines=15> */
.L_x_1231:
        /* <DEDUP_REMOVED lines=10> */
.L_x_1232:
[----:B0-----:R-:W2:Y:S01]  /*10a10*/  LDL.LU R2, [R1+0xc] ;  /* 0x00000c0001027983 */ /* 0x001ea20000300800 */
[----:B------:R0:W-:Y:S01]  /*10a20*/  SYNCS.ARRIVE.TRANS64.A1T0 RZ, [R25+URZ+0x32450], RZ ;  /* 0x032450ff19ff79a7 */ /* 0x0001e2000810003f */
[----:B------:R-:W-:Y:S01]  /*10a30*/  BSSY B0, `(.L_x_1233) ;  /* 0x00000d9000007945 */ /* 0x000fe20003800000 */
[----:B--2---:R-:W-:-:S05]  /*10a40*/  VIADD R21, R2, 0xfffffffe ;  /* 0xfffffffe02157836 */ /* 0x004fca0000000000 */
[----:B------:R-:W-:-:S13]  /*10a50*/  ISETP.GE.AND P0, PT, R21, R30, PT ;  /* 0x0000001e1500720c */ /* 0x000fda0003f06270 */
[----:B0-----:R-:W-:Y:S05]  /*10a60*/  @!P0 BRA `(.L_x_1234) ;  /* 0x0000000c00548947 */ /* 0x001fea0003800000 */
.L_x_1247:
[----:B0-----:R-:W0:Y:S01]  /*10a70*/  S2R R2, SR_TID.X ;  /* 0x0000000000027919 */ /* 0x001e220000002100 */
[----:B-1----:R-:W1:Y:S01]  /*10a80*/  LDC R3, c[0x0][0x430] ;  /* 0x00010c00ff037b82 */ /* 0x002e620000000800 */
[----:B------:R-:W-:Y:S01]  /*10a90*/  IMAD R8, R21, 0x60, R32 ;  /* 0x0000006015087824 */ /* 0x000fe200078e0220 */
[----:B------:R-:W-:Y:S01]  /*10aa0*/  LOP3.LUT P1, RZ, R23, 0x400, RZ, 0xc0, !PT ;  /* 0x0000040017ff7812 */ /* 0x000fe2000782c0ff */
[----:B------:R-:W-:Y:S01]  /*10ab0*/  VIADD R24, R24, 0x1 ;  /* 0x0000000118187836 */ /* 0x000fe20000000000 */
[----:B-1----:R-:W-:Y:S02]  /*10ac0*/  ISETP.NE.AND P0, PT, R3, 0x1, PT ;  /* 0x000000010300780c */ /* 0x002fe40003f05270 */
[----:B0-----:R-:W-:-:S04]  /*10ad0*/  LOP3.LUT R2, R2, 0x7f, RZ, 0xc0, !PT ;  /* 0x0000007f02027812 */ /* 0x001fc800078ec0ff */
[----:B------:R-:W-:Y:S02]  /*10ae0*/  SHF.R.U32.HI R4, RZ, 0x3, R2 ;  /* 0x00000003ff047819 */ /* 0x000fe40000011602 */
[----:B------:R-:W0:Y:S05]  /*10af0*/  S2R R2, SR_TID.X ;  /* 0x0000000000027919 */ /* 0x000e2a0000002100 */
[----:B------:R-:W1:Y:S08]  /*10b00*/  @P0 LDC R3, c[0x0][0x434] ;  /* 0x00010d00ff030b82 */ /* 0x000e700000000800 */
[----:B--2---:R-:W2:Y:S01]  /*10b10*/  @P0 LDC R7, c[0x0][0x438] ;  /* 0x00010e00ff070b82 */ /* 0x004ea20000000800 */
        /* <DEDUP_REMOVED lines=15> */
[----:B-1----:R-:W-:Y:S01]  /*10c10*/  @!P2 LEA R6, P0, R2, R6, 0x2 ;  /* 0x000000060206a211 */ /* 0x002fe200078010ff */
[----:B------:R-:W-:-:S03]  /*10c20*/  IMAD.MOV.U32 R4, RZ, RZ, RZ ;  /* 0x000000ffff047224 */ /* 0x000fc600078e00ff */
[----:B------:R-:W-:Y:S01]  /*10c30*/  @!P2 LEA.HI.X R7, R2, R7, R3, 0x2, P0 ;  /* 0x000000070207a211 */ /* 0x000fe200000f1403 */
[----:B------:R-:W-:Y:S01]  /*10c40*/  IMAD.MOV R5, RZ, RZ, -R9 ;  /* 0x000000ffff057224 */ /* 0x000fe200078e0a09 */
[C---:B------:R-:W-:Y:S01]  /*10c50*/  ISETP.NE.AND P0, PT, R24.reuse, 0x2, PT ;  /* 0x000000021800780c */ /* 0x040fe20003f05270 */
[----:B------:R-:W-:Y:S05]  /*10c60*/  YIELD ;  /* 0x0000000000007946 */ /* 0x000fea0003800000 */
[----:B------:R-:W-:Y:S01]  /*10c70*/  ULDC UR4, c[0x0][0x430] ;  /* 0x00010c0000047ab9 */ /* 0x000fe20000000800 */
[----:B------:R-:W-:Y:S01]  /*10c80*/  IMAD.MOV.U32 R3, RZ, RZ, R21 ;  /* 0x000000ffff037224 */ /* 0x000fe200078e0015 */
[----:B------:R-:W-:Y:S01]  /*10c90*/  SEL R2, RZ, 0x1, P0 ;  /* 0x00000001ff027807 */ /* 0x000fe20000000000 */
[----:B------:R-:W-:Y:S01]  /*10ca0*/  IMAD R5, R5, UR4, R8 ;  /* 0x0000000405057c24 */ /* 0x000fe2000f8e0208 */
[----:B------:R0:W5:Y:S01]  /*10cb0*/  @!P2 LDG.E R4, desc[UR36][R6.64] ;  /* 0x000000240604a981 */ /* 0x000162000c1e1900 */
[----:B------:R-:W-:Y:S01]  /*10cc0*/  SEL R24, R24, RZ, P0 ;  /* 0x000000ff18187207 */ /* 0x000fe20000000000 */
[----:B------:R-:W-:Y:S01]  /*10cd0*/  VIADD R21, R21, 0xffffffff ;  /* 0xffffffff15157836 */ /* 0x000fe20000000000 */
[----:B------:R-:W-:-:S02]  /*10ce0*/  LOP3.LUT R27, R27, R2, RZ, 0x3c, !PT ;  /* 0x000000021b1b7212 */ /* 0x000fc400078e3cff */
[----:B------:R-:W-:Y:S01]  /*10cf0*/  ISETP.GT.AND P2, PT, R3, R30, PT ;  /* 0x0000001e0300720c */ /* 0x000fe20003f44270 */
[----:B------:R-:W-:-:S12]  /*10d00*/  @!P1 BRA `(.L_x_1235) ;  /* 0x0000000000049947 */ /* 0x000fd80003800000 */
[----:B------:R-:W-:Y:S01]  /*10d10*/  BPT.TRAP 0x1 ;  /* 0x000000040000795c */ /* 0x000fe20000300000 */
.L_x_1235:
[----:B------:R-:W-:Y:S01]  /*10d20*/  IMAD R10, R24, 0x8, R22 ;  /* 0x00000008180a7824 */ /* 0x000fe200078e0216 */
[----:B------:R-:W-:Y:S01]  /*10d30*/  SHF.L.U32 R20, R27, 0x1f, RZ ;  /* 0x0000001f1b147819 */ /* 0x000fe200000006ff */
[----:B------:R-:W-:Y:S01]  /*10d40*/  BSSY B1, `(.L_x_1236) ;  /* 0x0000004000017945 */ /* 0x000fe20003800000 */
[----:B------:R-:W-:Y:S02]  /*10d50*/  SHF.R.S32.HI R9, RZ, 0x1f, R5 ;  /* 0x0000001fff097819 */ /* 0x000fe40000011405 */
[----:B------:R-:W1:Y:S02]  /*10d60*/  SYNCS.PHASECHK.TRANS64.TRYWAIT P0, [R10+URZ+0x32440], R20 ;  /* 0x032440140a0075a7 */ /* 0x000e64000800017f */
[----:B-1----:R-:W-:Y:S05]  /*10d70*/  @!P0 BRA `(.L_x_1237) ;  /* 0x00000044009c8947 */ /* 0x002fea0003800000 */
.L_x_1346:
[----:B------:R-:W-:Y:S05]  /*10d80*/  BSYNC B1 ;  /* 0x0000000000017941 */ /* 0x000fea0003800000 */
.L_x_1236:
[----:B------:R-:W-:Y:S01]  /*10d90*/  ULDC.64 UR4, c[0x0][0x300] ;  /* 0x0000c00000047ab9 */ /* 0x000fe20000000a00 */
[----:B-----5:R-:W-:Y:S01]  /*10da0*/  SHF.R.S32.HI R17, RZ, 0x1f, R4 ;  /* 0x0000001fff117819 */ /* 0x020fe20000011404 */
[----:B------:R-:W-:Y:S01]  /*10db0*/  IMAD R2, R9, UR4, RZ ;  /* 0x0000000409027c24 */ /* 0x000fe2000f8e02ff */
[----:B------:R-:W-:Y:S01]  /*10dc0*/  ULDC.64 UR6, c[0x0][0x2e8] ;  /* 0x0000ba0000067ab9 */ /* 0x000fe20000000a00 */
[----:B------:R-:W-:Y:S02]  /*10dd0*/  LOP3.LUT P1, RZ, R23, 0x2, RZ, 0xc0, !PT ;  /* 0x0000000217ff7812 */ /* 0x000fe4000782c0ff */
[C---:B0-----:R-:W-:Y:S02]  /*10de0*/  IMAD R7, R5.reuse, UR5, R2 ;  /* 0x0000000505077c24 */ /* 0x041fe4000f8e0202 */
        /* <DEDUP_REMOVED lines=18> */
[----:B------:R-:W-:Y:S01]  /*10f10*/  SHFL.IDX PT, R14, R6, 0x5, 0x181f ;  /* 0x00b81f00060e7f89 */ /* 0x000fe200000e0000 */
[----:B0-----:R-:W-:-:S05]  /*10f20*/  IADD3 R2, P0, R2, R0, RZ ;  /* 0x0000000002027210 */ /* 0x001fca0007f1e0ff */
[----:B--2---:R-:W-:-:S05]  /*10f30*/  IMAD.X R3, RZ, RZ, R3, P0 ;  /* 0x000000ffff037224 */ /* 0x004fca00000e0603 */
[----:B------:R0:W-:Y:S04]  /*10f40*/  LDGSTS.E.BYPASS.LTC128B.128 [R7+0x1c400], desc[UR36][R2.64], !P1 ;  /* 0x1c40000002077fae */ /* 0x0001e8000c901d64 */
[----:B0-----:R-:W0:Y:S04]  /*10f50*/  SHFL.IDX PT, R2, R6, 0x1, 0x181f ;  /* 0x00381f0006027f89 */ /* 0x001e2800000e0000 */
[----:B------:R-:W2:Y:S01]  /*10f60*/  SHFL.IDX PT, R3, R8, 0x1, 0x181f ;  /* 0x00381f0008037f89 */ /* 0x000ea200000e0000 */
        /* <DEDUP_REMOVED lines=14> */
[----:B------:R-:W2:Y:S04]  /*11050*/  SHFL.IDX PT, R3, R8, 0x4, 0x181f ;  /* 0x00981f0008037f89 */ /* 0x000ea800000e0000 */
[----:B------:R-:W3:Y:S01]  /*11060*/  SHFL.IDX PT, R8, R8, 0x5, 0x181f ;  /* 0x00b81f0008087f89 */ /* 0x000ee200000e0000 */
[----:B0-----:R-:W-:-:S05]  /*11070*/  IADD3 R2, P0, R2, R0, RZ ;  /* 0x0000000002027210 */ /* 0x001fca0007f1e0ff */
[----:B--2---:R-:W-:-:S05]  /*11080*/  IMAD.X R3, RZ, RZ, R3, P0 ;  /* 0x000000ffff037224 */ /* 0x004fca00000e0603 */
[----:B---3--:R0:W-:Y:S03]  /*11090*/  LDGSTS.E.BYPASS.LTC128B.128 [R7+0x1e400], desc[UR36][R2.64], !P1 ;  /* 0x1e40000002077fae */ /* 0x0081e6000c901d64 */
.L_x_1360:
[----:B0-----:R-:W-:-:S05]  /*110a0*/  IADD3 R2, P0, R14, R0, RZ ;  /* 0x000000000e027210 */ /* 0x001fca0007f1e0ff */
[----:B------:R-:W-:Y:S01]  /*110b0*/  IMAD.X R3, RZ, RZ, R8, P0 ;  /* 0x000000ffff037224 */ /* 0x000fe200000e0608 */
[----:B------:R-:W-:-:S04]  /*110c0*/  PLOP3.LUT P0, PT, PT, PT, PT, 0x80, 0x0 ;  /* 0x000000000000781c */ /* 0x000fc80003f0f070 */
[----:B------:R-:W-:Y:S01]  /*110d0*/  @!PT LDS RZ, [RZ] ;  /* 0x00000000fffff984 */ /* 0x000fe20000000800 */
[----:B------:R-:W-:Y:S01]  /*110e0*/  @!PT LDS RZ, [RZ] ;  /* 0x00000000fffff984 */ /* 0x000fe20000000800 */
[----:B------:R-:W-:Y:S01]  /*110f0*/  @!PT LDS RZ, [RZ] ;  /* 0x00000000fffff984 */ /* 0x000fe20000000800 */
[----:B------:R0:W-:Y:S01]  /*11100*/  LDGSTS.E.BYPASS.LTC128B.128 [R7+0x1ec00], desc[UR36][R2.64], !P1 ;  /* 0x1ec0000002077fae */ /* 0x0001e2000c901d64 */
[----:B------:R-:W-:-:S08]  /*11110*/  NOP ;  /* 0x0000000000007918 */ /* 0x000fd00000000000 */
.L_x_1239:
        /* <DEDUP_REMOVED lines=10> */
.L_x_1240:
[----:B------:R2:W-:Y:S01]  /*111c0*/  SYNCS.ARRIVE.TRANS64.A1T0 RZ, [R10+URZ+0x32430], RZ ;  /* 0x032430ff0aff79a7 */ /* 0x0005e2000810003f */
[----:B------:R-:W-:Y:S05]  /*111d0*/  @!P3 BRA `(.L_x_1241) ;  /* 0x000000000004b947 */ /* 0x000fea0003800000 */
[----:B------:R-:W-:Y:S01]  /*111e0*/  BPT.TRAP 0x1 ;  /* 0x000000040000795c */ /* 0x000fe20000300000 */
.L_x_1241:
[----:B------:R-:W3:Y:S01]  /*111f0*/  SYNCS.PHASECHK.TRANS64.TRYWAIT P0, [R10+URZ+0x32460], R20 ;  /* 0x032460140a0075a7 */ /* 0x000ee2000800017f */
[----:B------:R-:W-:Y:S04]  /*11200*/  BSSY B1, `(.L_x_1242) ;  /* 0x0000002000017945 */ /* 0x000fe80003800000 */
[----:B---3--:R-:W-:Y:S05]  /*11210*/  @!P0 BRA `(.L_x_1243) ;  /* 0x0000004800288947 */ /* 0x008fea0003800000 */
.L_x_1361:
[----:B------:R-:W-:Y:S05]  /*11220*/  BSYNC B1 ;  /* 0x0000000000017941 */ /* 0x000fea0003800000 */
.L_x_1242:
[----:B------:R-:W-:Y:S01]  /*11230*/  ULDC.64 UR4, c[0x0][0x328] ;  /* 0x0000ca0000047ab9 */ /* 0x000fe20000000a00 */
[----:B------:R-:W-:Y:S01]  /*11240*/  ULDC.64 UR6, c[0x0][0x318] ;  /* 0x0000c60000067ab9 */ /* 0x000fe20000000a00 */
[----:B0-----:R-:W-:Y:S01]  /*11250*/  IMAD R2, R9, UR4, RZ ;  /* 0x0000000409027c24 */ /* 0x001fe2000f8e02ff */
[C---:B------:R-:W-:Y:S01]  /*11260*/  LOP3.LUT P5, RZ, R23.reuse, 0x1, RZ, 0xc0, !PT ;  /* 0x0000000117ff7812 */ /* 0x040fe200078ac0ff */
[----:B-1-3--:R-:W-:Y:S01]  /*11270*/  IMAD R20, R24, 0x6000, R29 ;  /* 0x0000600018147824 */ /* 0x00afe200078e021d */
        /* <DEDUP_REMOVED lines=20> */
[----:B------:R-:W1:Y:S04]  /*113c0*/  SHFL.IDX PT, R3, R25, RZ, 0x181f ;  /* 0x00181fff19037589 */ /* 0x000e6800000e0000 */
[----:B------:R-:W-:Y:S04]  /*113d0*/  SHFL.IDX PT, R4, R25, 0x1, 0x181f ;  /* 0x00381f0019047f89 */ /* 0x000fe800000e0000 */
[----:B------:R-:W-:Y:S04]  /*113e0*/  SHFL.IDX PT, R8, R17, 0x2, 0x181f ;  /* 0x00581f0011087f89 */ /* 0x000fe800000e0000 */
[----:B------:R-:W-:Y:S01]  /*113f0*/  SHFL.IDX PT, R5, R25, 0x3, 0x181f ;  /* 0x00781f0019057f89 */ /* 0x000fe200000e0000 */
[----:B0-----:R-:W-:-:S03]  /*11400*/  IADD3 R2, P0, R14, R0, RZ ;  /* 0x000000000e027210 */ /* 0x001fc60007f1e0ff */
[----:B------:R-:W0:Y:S02]  /*11410*/  SHFL.IDX PT, R14, R17, 0x1, 0x181f ;  /* 0x00381f00110e7f89 */ /* 0x000e2400000e0000 */
[----:B-1----:R-:W-:-:S05]  /*11420*/  IMAD.X R3, RZ, RZ, R3, P0 ;  /* 0x000000ffff037224 */ /* 0x002fca00000e0603 */
        /* <DEDUP_REMOVED lines=9> */
[----:B-1----:R-:W-:Y:S04]  /*114c0*/  SHFL.IDX PT, R3, R25, 0x4, 0x181f ;  /* 0x00981f0019037f89 */ /* 0x002fe800000e0000 */
        /* <DEDUP_REMOVED lines=24> */
.L_x_1375:
        /* <DEDUP_REMOVED lines=11> */
.L_x_1245:
        /* <DEDUP_REMOVED lines=10> */
.L_x_1246:
[----:B------:R1:W-:Y:S01]  /*117a0*/  SYNCS.ARRIVE.TRANS64.A1T0 RZ, [R10+URZ+0x32450], RZ ;  /* 0x032450ff0aff79a7 */ /* 0x0003e2000810003f */
[----:B------:R-:W-:Y:S05]  /*117b0*/  @P2 BRA `(.L_x_1247) ;  /* 0xfffffff000ac2947 */ /* 0x000fea000383ffff */
.L_x_1234:
[----:B------:R-:W-:Y:S05]  /*117c0*/  BSYNC B0 ;  /* 0x0000000000007941 */ /* 0x000fea0003800000 */
.L_x_1233:
[----:B0-----:R-:W0:Y:S01]  /*117d0*/  S2R R2, SR_TID.X ;  /* 0x0000000000027919 */ /* 0x001e220000002100 */
[----:B------:R-:W-:Y:S01]  /*117e0*/  VIADD R24, R24, 0x1 ;  /* 0x0000000118187836 */ /* 0x000fe20000000000 */
[----:B------:R-:W-:Y:S04]  /*117f0*/  BSSY B0, `(.L_x_1248) ;  /* 0x0000012000007945 */ /* 0x000fe80003800000 */
[----:B------:R-:W-:-:S04]  /*11800*/  ISETP.NE.AND P0, PT, R24, 0x2, PT ;  /* 0x000000021800780c */ /* 0x000fc80003f05270 */
[----:B------:R-:W-:Y:S02]  /*11810*/  SEL R0, RZ, 0x1, P0 ;  /* 0x00000001ff007807 */ /* 0x000fe40000000000 */
[----:B0-----:R-:W-:-:S04]  /*11820*/  LOP3.LUT R2, R2, 0x7f, RZ, 0xc0, !PT ;  /* 0x0000007f02027812 */ /* 0x001fc800078ec0ff */
[----:B------:R-:W-:-:S13]  /*11830*/  ISETP.NE.AND P1, PT, R2, RZ, PT ;  /* 0x000000ff0200720c */ /* 0x000fda0003f25270 */
[----:B------:R-:W-:Y:S05]  /*11840*/  @P1 BRA `(.L_x_1249) ;  /* 0x0000000000301947 */ /* 0x000fea0003800000 */
[----:B------:R-:W0:Y:S01]  /*11850*/  S2R R5, SR_LANEID ;  /* 0x0000000000057919 */ /* 0x000e220000000000 */
[----:B------:R-:W-:Y:S01]  /*11860*/  VOTEU.ANY UR4, UPT, PT ;  /* 0x0000000000047886 */ /* 0x000fe200038e0100 */
[----:B------:R-:W3:Y:S01]  /*11870*/  LDC.64 R2, c[0x0][0xd60] ;  /* 0x00035800ff027b82 */ /* 0x000ee20000000a00 */
[----:B------:R-:W0:Y:S02]  /*11880*/  FLO.U32 R4, UR4 ;  /* 0x0000000400047d00 */ /* 0x000e2400080e0000 */
[----:B0-----:R-:W-:-:S06]  /*11890*/  ISETP.EQ.U32.AND P1, PT, R4, R5, PT ;  /* 0x000000050400720c */ /* 0x001fcc0003f22070 */
[----:B------:R-:W3:Y:S07]  /*118a0*/  POPC R5, UR4 ;  /* 0x0000000400057d09 */ /* 0x000eee0008000000 */
[----:B---3--:R-:W3:Y:S01]  /*118b0*/  @P1 ATOMG.E.ADD.STRONG.GPU PT, R3, desc[UR36][R2.64], R5 ;  /* 0x00000005020319a8 */ /* 0x008ee200081ee1e4 */
[----:B------:R-:W0:Y:S02]  /*118c0*/  S2R R6, SR_LTMASK ;  /* 0x0000000000067919 */ /* 0x000e240000003900 */
[----:B0-----:R-:W-:-:S04]  /*118d0*/  LOP3.LUT R6, R6, UR4, RZ, 0xc0, !PT ;  /* 0x0000000406067c12 */ /* 0x001fc8000f8ec0ff */
[----:B------:R-:W0:Y:S01]  /*118e0*/  POPC R7, R6 ;  /* 0x0000000600077309 */ /* 0x000e220000000000 */
[----:B---3--:R-:W0:Y:S02]  /*118f0*/  SHFL.IDX PT, R4, R3, R4, 0x1f ;  /* 0x00001f0403047589 */ /* 0x008e2400000e0000 */
[----:B0-----:R-:W-:-:S07]  /*11900*/  IADD3 R16, R4, UR39, R7 ;  /* 0x0000002704107c10 */ /* 0x001fce000fffe007 */
.L_x_1249:
[----:B------:R-:W-:Y:S05]  /*11910*/  BSYNC B0 ;  /* 0x0000000000007941 */ /* 0x000fea0003800000 */
.L_x_1248:
[----:B------:R-:W-:Y:S02]  /*11920*/  SEL R24, R24, RZ, P0 ;  /* 0x000000ff18187207 */ /* 0x000fe40000000000 */
[----:B------:R-:W-:-:S07]  /*11930*/  LOP3.LUT R27, R27, R0, RZ, 0x3c, !PT ;  /* 0x000000001b1b7212 */ /* 0x000fce00078e3cff */
.L_x_1202:
[----:B------:R-:W-:Y:S05]  /*11940*/  BSYNC B7 ;  /* 0x0000000000077941 */ /* 0x000fea0003800000 */
.L_x_1200:
[----:B------:R-:W-:-:S13]  /*11950*/  LOP3.LUT P0, RZ, R23, 0x20000, RZ, 0xc0, !PT ;  /* 0x0002000017ff7812 */ /* 0x000fda000780c0ff */
[----:B------:R-:W-:Y:S05]  /*11960*/  @!P0 BRA `(.L_x_1250) ;  /* 0x0000000000248947 */ /* 0x000fea0003800000 */
[----:B------:R-:W-:Y:S05]  /*11970*/  WARPSYNC.ALL ;  /* 0x0000000000007948 */ /* 0x000fea0003800000 */
[----:B------:R-:W0:Y:S08]  /*11980*/  S2UR UR5, SR_CgaCtaId ;  /* 0x00000000000579c3 */ /* 0x000e300000008800 */
[----:B------:R-:W-:Y:S06]  /*11990*/  BAR.SYNC.DEFER_BLOCKING 0x5, 0x180 ;  /* 0x0146000000007b1d */ /* 0x000fec0000010000 */
[----:B------:R-:W-:-:S02]  /*119a0*/  UMOV UR4, 0x400 ;  /* 0x0000040000047882 */ /* 0x000fc40000000000 */
[----:B0-----:R-:W-:-:S06]  /*119b0*/  ULEA UR4, UR5, UR4, 0x18 ;  /* 0x0000000405047291 */ /* 0x001fcc000f8ec03f */
[----:B------:R-:W-:-:S05]  /*119c0*/  IMAD.U32 R22, RZ, RZ, UR4 ;  /* 0x00000004ff167e24 */ /* 0x000fca000f8e00ff */
[----:B------:R0:W3:Y:S01]  /*119d0*/  LDS.128 R16, [R22+0x324d0] ;  /* 0x0324d00016107984 */ /* 0x0000e20000000c00 */
[----:B------:R-:W-:Y:S06]  /*119e0*/  BAR.ARV 0x4, 0x180 ;  /* 0x0106000000007b1d */ /* 0x000fec0000002000 */
[----:B------:R-:W-:Y:S05]  /*119f0*/  BRA `(.L_x_1251) ;  /* 0x0000000800d07947 */ /* 0x000fea0003800000 */
.L_x_1250:
[----:B------:R-:W0:Y:S01]  /*11a00*/  S2R R9, SR_TID.X ;  /* 0x0000000000097919 */ /* 0x000e220000002100 */
[----:B------:R-:W-:Y:S01]  /*11a10*/  UMOV UR4, 0xffffffff ;  /* 0xffffffff00047882 */ /* 0x000fe20000000000 */
[----:B0-----:R-:W-:-:S04]  /*11a20*/  LOP3.LUT R9, R9, 0x1f, RZ, 0xc0, !PT ;  /* 0x0000001f09097812 */ /* 0x001fc800078ec0ff */
[----:B------:R-:W-:Y:S01]  /*11a30*/  ISETP.NE.AND P0, PT, R9, 0x1f, PT ;  /* 0x0000001f0900780c */ /* 0x000fe20003f05270 */
[----:B------:R-:W-:-:S12]  /*11a40*/  BRA.DIV UR4, `(.L_x_1252) ;  /* 0x0000004604fc7947 */ /* 0x000fd8000b800000 */
[----:B------:R-:W-:Y:S01]  /*11a50*/  IMAD.IADD R7, R19, 0x1, R9 ;  /* 0x0000000113077824 */ /* 0x000fe200078e0209 */
[----:B------:R-:W-:-:S04]  /*11a60*/  ULDC UR4, c[0x0][0xd3c] ;  /* 0x00034f0000047ab9 */ /* 0x000fc80000000800 */
[----:B------:R-:W-:-:S13]  /*11a70*/  ISETP.GE.OR P1, PT, R7, UR4, !P0 ;  /* 0x0000000407007c0c */ /* 0x000fda000c726670 */
[----:B------:R-:W0:Y:S08]  /*11a80*/  @!P1 LDC.64 R2, c[0x0][0xd80] ;  /* 0x00036000ff029b82 */ /* 0x000e300000000a00 */
[----:B------:R-:W3:Y:S01]  /*11a90*/  @!P1 LDC.64 R4, c[0x0][0xd78] ;  /* 0x00035e00ff049b82 */ /* 0x000ee20000000a00 */
[----:B0-----:R-:W-:-:S05]  /*11aa0*/  @!P1 IMAD.WIDE R2, R7, 0x4, R2 ;  /* 0x0000000407029825 */ /* 0x001fca00078e0202 */
[----:B------:R3:W4:Y:S02]  /*11ab0*/  @!P1 LDG.E R6, desc[UR36][R2.64] ;  /* 0x0000002402069981 */ /* 0x000724000c1e1900 */
        /* <DEDUP_REMOVED lines=10> */
[----:B----4-:R-:W-:-:S02]  /*11b60*/  @!P1 IMAD.MOV.U32 R7, RZ, RZ, R6 ;  /* 0x000000ffff079224 */ /* 0x010fc400078e0006 */
[----:B------:R-:W-:Y:S01]  /*11b70*/  IMAD.MOV.U32 R6, RZ, RZ, RZ ;  /* 0x000000ffff067224 */ /* 0x000fe200078e00ff */
[----:B---3--:R-:W-:Y:S02]  /*11b80*/  @!P1 MOV R4, R5 ;  /* 0x0000000500049202 */ /* 0x008fe40000000f00 */
        /* <DEDUP_REMOVED lines=17> */
[----:B------:R0:W3:Y:S02]  /*11ca0*/  SHFL.IDX PT, R14, R2, 0x1f, 0x1f ;  /* 0x03e01f00020e7f89 */ /* 0x0000e400000e0000 */
.L_x_1385:
[----:B------:R-:W-:Y:S02]  /*11cb0*/  ULDC UR4, c[0x0][0xd38] ;  /* 0x00034e0000047ab9 */ /* 0x000fe40000000800 */
[----:B------:R-:W-:-:S04]  /*11cc0*/  IMAD.U32 R5, RZ, RZ, UR4 ;  /* 0x00000004ff057e24 */ /* 0x000fc8000f8e00ff */
[----:B---3--:R-:W-:-:S04]  /*11cd0*/  IMAD R14, R14, R5, RZ ;  /* 0x000000050e0e7224 */ /* 0x008fc800078e02ff */
[----:B------:R-:W-:-:S05]  /*11ce0*/  IMAD.IADD R9, R8, 0x1, R14 ;  /* 0x0000000108097824 */ /* 0x000fca00078e020e */
[----:B------:R-:W-:-:S13]  /*11cf0*/  ISETP.GT.AND P6, PT, R9, R0, PT ;  /* 0x000000000900720c */ /* 0x000fda0003fc4270 */
[----:B------:R-:W-:Y:S05]  /*11d00*/  @P6 BRA `(.L_x_1253) ;  /* 0x0000000000a46947 */ /* 0x000fea0003800000 */
.L_x_1256:
[----:B0-----:R-:W0:Y:S01]  /*11d10*/  LDC R2, c[0x0][0xd3c] ;  /* 0x00034f00ff027b82 */ /* 0x001e220000000800 */
[----:B------:R-:W-:-:S05]  /*11d20*/  VIADD R19, R19, 0x1f ;  /* 0x0000001f13137836 */ /* 0x000fca0000000000 */
[----:B0-----:R-:W-:-:S13]  /*11d30*/  ISETP.GE.AND P6, PT, R19, R2, PT ;  /* 0x000000021300720c */ /* 0x001fda0003fc6270 */
[----:B------:R-:W-:Y:S05]  /*11d40*/  @P6 BRA `(.L_x_1254) ;  /* 0x0000000400b86947 */ /* 0x000fea0003800000 */
[----:B------:R-:W0:Y:S01]  /*11d50*/  S2R R3, SR_TID.X ;  /* 0x0000000000037919 */ /* 0x000e220000002100 */
[----:B------:R-:W-:Y:S01]  /*11d60*/  IMAD.MOV.U32 R7, RZ, RZ, RZ ;  /* 0x000000ffff077224 */ /* 0x000fe200078e00ff */
[----:B0-----:R-:W-:-:S05]  /*11d70*/  LOP3.LUT R3, R3, 0x1f, RZ, 0xc0, !PT ;  /* 0x0000001f03037812 */ /* 0x001fca00078ec0ff */
[----:B------:R-:W-:-:S05]  /*11d80*/  IMAD.IADD R11, R19, 0x1, R3 ;  /* 0x00000001130b7824 */ /* 0x000fca00078e0203 */
[----:B------:R-:W-:-:S13]  /*11d90*/  ISETP.GE.OR P6, PT, R11, R2, !P0 ;  /* 0x000000020b00720c */ /* 0x000fda00047c6670 */
[----:B------:R-:W0:Y:S08]  /*11da0*/  @!P6 LDC.64 R2, c[0x0][0xd80] ;  /* 0x00036000ff02eb82 */ /* 0x000e300000000a00 */
[----:B------:R-:W3:Y:S01]  /*11db0*/  @!P6 LDC.64 R4, c[0x0][0xd78] ;  /* 0x00035e00ff04eb82 */ /* 0x000ee20000000a00 */
[----:B0-----:R-:W-:-:S05]  /*11dc0*/  @!P6 IMAD.WIDE R2, R11, 0x4, R2 ;  /* 0x000000040b02e825 */ /* 0x001fca00078e0202 */
[----:B------:R3:W4:Y:S02]  /*11dd0*/  @!P6 LDG.E R7, desc[UR36][R2.64] ;  /* 0x000000240207e981 */ /* 0x000724000c1e1900 */
[----:B---3--:R-:W-:-:S04]  /*11de0*/  @!P6 IMAD.WIDE R2, R11, 0x4, R4 ;  /* 0x000000040b02e825 */ /* 0x008fc800078e0204 */
[----:B------:R-:W-:-:S06]  /*11df0*/  IMAD.MOV.U32 R4, RZ, RZ, RZ ;  /* 0x000000ffff047224 */ /* 0x000fcc00078e00ff */
[----:B------:R-:W4:Y:S01]  /*11e00*/  @!P6 LDG.E R4, desc[UR36][R2.64] ;  /* 0x000000240204e981 */ /* 0x000f22000c1e1900 */
[----:B------:R-:W-:Y:S01]  /*11e10*/  UMOV UR4, 0xffffffff ;  /* 0xffffffff00047882 */ /* 0x000fe20000000000 */
[----:B----4-:R-:W-:Y:S02]  /*11e20*/  IMAD R13, R4, R7, RZ ;  /* 0x00000007040d7224 */ /* 0x010fe400078e02ff */
        /* <DEDUP_REMOVED lines=17> */
.L_x_1393:
[----:B------:R-:W-:Y:S02]  /*11f40*/  ULDC UR4, c[0x0][0xd38] ;  /* 0x00034e0000047ab9 */ /* 0x000fe40000000800 */
[----:B------:R-:W-:-:S04]  /*11f50*/  IMAD.U32 R5, RZ, RZ, UR4 ;  /* 0x00000004ff057e24 */ /* 0x000fc8000f8e00ff */
[----:B---3--:R-:W-:-:S04]  /*11f60*/  IMAD R14, R14, R5, RZ ;  /* 0x000000050e0e7224 */ /* 0x008fc800078e02ff */
[----:B------:R-:W-:-:S05]  /*11f70*/  IMAD.IADD R9, R14, 0x1, R9 ;  /* 0x000000010e097824 */ /* 0x000fca00078e0209 */
[----:B------:R-:W-:-:S13]  /*11f80*/  ISETP.GT.AND P6, PT, R9, R0, PT ;  /* 0x000000000900720c */ /* 0x000fda0003fc4270 */
[----:B------:R-:W-:Y:S05]  /*11f90*/  @!P6 BRA `(.L_x_1256) ;  /* 0xfffffffc005ce947 */ /* 0x000fea000383ffff */
.L_x_1253:
        /* <DEDUP_REMOVED lines=9> */
.L_x_1398:
[----:B------:R-:W-:-:S13]  /*12030*/  ISETP.NE.AND P0, PT, R3, RZ, PT ;  /* 0x000000ff0300720c */ /* 0x000fda0003f05270 */
[----:B------:R-:W-:Y:S05]  /*12040*/  @!P0 BRA `(.L_x_1258) ;  /* 0x0000000000108947 */ /* 0x000fea0003800000 */
[----:B------:R-:W-:Y:S01]  /*12050*/  UMOV UR4, 0xffffffff ;  /* 0xffffffff00047882 */ /* 0x000fe20000000000 */
[----:B------:R-:W-:Y:S02]  /*12060*/  VIADD R12, R8, 0xffffffff ;  /* 0xffffffff080c7836 */ /* 0x000fe40000000000 */
[----:B------:R-:W-:Y:S05]  /*12070*/  BRA.DIV UR4, `(.L_x_1259) ;  /* 0x0000004a04c07947 */ /* 0x000fea000b800000 */
[----:B------:R0:W0:Y:S02]  /*12080*/  SHFL.IDX PT, R6, R2, R12, 0x1f ;  /* 0x00001f0c02067589 */ /* 0x00002400000e0000 */
.L_x_1258:
[----:B-12-4-:R-:W-:Y:S01]  /*12090*/  IABS R10, R7 ;  /* 0x00000007000a7213 */ /* 0x016fe20000000000 */
[----:B0-----:R-:W-:Y:S01]  /*120a0*/  IMAD R16, R6, R5, R9 ;  /* 0x0000000506107224 */ /* 0x001fe200078e0209 */
[----:B------:R-:W-:Y:S01]  /*120b0*/  IABS R5, R4 ;  /* 0x0000000400057213 */ /* 0x000fe20000000000 */
[----:B------:R-:W-:Y:S01]  /*120c0*/  IMAD.IADD R19, R8, 0x1, R19 ;  /* 0x0000000108137824 */ /* 0x000fe200078e0213 */
[----:B------:R-:W0:Y:S01]  /*120d0*/  I2F.RP R11, R10 ;  /* 0x0000000a000b7306 */ /* 0x000e220000209400 */
[----:B------:R-:W-:-:S07]  /*120e0*/  IMAD.IADD R0, R0, 0x1, -R16 ;  /* 0x0000000100007824 */ /* 0x000fce00078e0a10 */
[----:B------:R-:W1:Y:S08]  /*120f0*/  I2F.RP R12, R5 ;  /* 0x00000005000c7306 */ /* 0x000e700000209400 */
[----:B0-----:R-:W0:Y:S08]  /*12100*/  MUFU.RCP R11, R11 ;  /* 0x0000000b000b7308 */ /* 0x001e300000001000 */
[----:B-1----:R-:W-:Y:S01]  /*12110*/  MUFU.RCP R12, R12 ;  /* 0x0000000c000c7308 */ /* 0x002fe20000001000 */
[----:B0-----:R-:W-:-:S07]  /*12120*/  VIADD R2, R11, 0xffffffe ;  /* 0x0ffffffe0b027836 */ /* 0x001fce0000000000 */
        /* <DEDUP_REMOVED lines=48> */
.L_x_1254:
[----:B------:R-:W-:Y:S01]  /*12430*/  UMOV UR4, URZ ;  /* 0x0000003f00047c82 */ /* 0x000fe20008000000 */
[----:B------:R-:W-:Y:S01]  /*12440*/  UMOV UR5, URZ ;  /* 0x0000003f00057c82 */ /* 0x000fe20008000000 */
[----:B------:R-:W-:Y:S01]  /*12450*/  ULDC UR6, c[0x0][0xd3c] ;  /* 0x00034f0000067ab9 */ /* 0x000fe20000000800 */
[----:B------:R-:W-:Y:S02]  /*12460*/  IMAD.MOV.U32 R16, RZ, RZ, R0 ;  /* 0x000000ffff107224 */ /* 0x000fe400078e0000 */
[----:B------:R-:W-:Y:S02]  /*12470*/  IMAD.U32 R17, RZ, RZ, UR4 ;  /* 0x00000004ff117e24 */ /* 0x000fe4000f8e00ff */
[----:B------:R-:W-:Y:S02]  /*12480*/  IMAD.U32 R18, RZ, RZ, UR5 ;  /* 0x00000005ff127e24 */ /* 0x000fe4000f8e00ff */
[----:B------:R-:W-:-:S07]  /*12490*/  IMAD.U32 R19, RZ, RZ, UR6 ;  /* 0x00000006ff137e24 */ /* 0x000fce000f8e00ff */
.L_x_1260:
[----:B------:R-:W0:Y:S01]  /*124a0*/  S2R R0, SR_TID.X ;  /* 0x0000000000007919 */ /* 0x000e220000002100 */
[----:B------:R-:W-:Y:S05]  /*124b0*/  WARPSYNC.ALL ;  /* 0x0000000000007948 */ /* 0x000fea0003800000 */
[----:B------:R-:W-:Y:S01]  /*124c0*/  BAR.SYNC.DEFER_BLOCKING 0x4, 0x180 ;  /* 0x0106000000007b1d */ /* 0x000fe20000010000 */
[----:B0-----:R-:W-:-:S04]  /*124d0*/  LOP3.LUT R0, R0, 0x1f, RZ, 0xc0, !PT ;  /* 0x0000001f00007812 */ /* 0x001fc800078ec0ff */
[----:B------:R-:W-:-:S13]  /*124e0*/  ISETP.NE.AND P0, PT, R0, RZ, PT ;  /* 0x000000ff0000720c */ /* 0x000fda0003f05270 */
[----:B------:R-:W0:Y:S01]  /*124f0*/  @!P0 S2R R3, SR_CgaCtaId ;  /* 0x0000000000038919 */ /* 0x000e220000008800 */
[----:B------:R-:W-:-:S04]  /*12500*/  @!P0 MOV R0, 0x400 ;  /* 0x0000040000008802 */ /* 0x000fc80000000f00 */
[----:B0-----:R-:W-:-:S05]  /*12510*/  @!P0 LEA R22, R3, R0, 0x18 ;  /* 0x0000000003168211 */ /* 0x001fca00078ec0ff */
[----:B------:R4:W-:Y:S01]  /*12520*/  @!P0 STS.128 [R22+0x324d0], R16 ;  /* 0x0324d01016008388 */ /* 0x0009e20000000c00 */
[----:B------:R-:W-:Y:S06]  /*12530*/  BAR.ARV 0x5, 0x180 ;  /* 0x0146000000007b1d */ /* 0x000fec0000002000 */
.L_x_1251:
[----:B------:R-:W-:Y:S02]  /*12540*/  ULDC UR4, c[0x0][0xd3c] ;  /* 0x00034f0000047ab9 */ /* 0x000fe40000000800 */
[----:B---3--:R-:W-:-:S13]  /*12550*/  ISETP.GE.AND P0, PT, R19, UR4, PT ;  /* 0x0000000413007c0c */ /* 0x008fda000bf06270 */
[----:B------:R-:W-:Y:S05]  /*12560*/  @!P0 BRA `(.L_x_1261) ;  /* 0xffffffac00108947 */ /* 0x000fea000383ffff */
[----:B------:R-:W-:Y:S05]  /*12570*/  BSYNC B8 ;  /* 0x0000000000087941 */ /* 0x000fea0003800000 */
.L_x_1194:
[----:B------:R-:W3:Y:S01]  /*12580*/  LDL.LU R0, [R1+0x18] ;  /* 0x0000180001007983 */ /* 0x000ee20000300800 */
[----:B------:R-:W-:Y:S01]  /*12590*/  BSSY B0, `(.L_x_1262) ;  /* 0x000000b000007945 */ /* 0x000fe20003800000 */
[----:B------:R-:W5:Y:S01]  /*125a0*/  S2R R5, SR_CgaCtaId ;  /* 0x0000000000057919 */ /* 0x000f620000008800 */
[----:B---3--:R-:W-:-:S05]  /*125b0*/  VIADD R0, R0, 0x1 ;  /* 0x0000000100007836 */ /* 0x008fca0000000000 */
        /* <DEDUP_REMOVED lines=8> */
.L_x_1401:
[----:B------:R-:W-:Y:S05]  /*12640*/  BSYNC B0 ;  /* 0x0000000000007941 */ /* 0x000fea0003800000 */
.L_x_1262:
[----:B------:R-:W-:-:S03]  /*12650*/  UMOV UR4, 0xffffffff ;  /* 0xffffffff00047882 */ /* 0x000fc60000000000 */
[----:B------:R-:W-:Y:S05]  /*12660*/  BRA.DIV UR4, `(.L_x_1264) ;  /* 0x0000004604807947 */ /* 0x000fea000b800000 */
[----:B-1----:R-:W1:Y:S02]  /*12670*/  S2R R0, SR_TID.X ;  /* 0x0000000000007919 */ /* 0x002e640000002100 */
[----:B-1----:R-:W-:-:S04]  /*12680*/  SHF.R.U32.HI R0, RZ, 0x5, R0 ;  /* 0x00000005ff007819 */ /* 0x002fc80000011600 */
[----:B------:R-:W-:-:S05]  /*12690*/  LOP3.LUT R0, R0, 0x3, RZ, 0xc0, !PT ;  /* 0x0000000300007812 */ /* 0x000fca00078ec0ff */
[----:B------:R1:W3:Y:S02]  /*126a0*/  SHFL.IDX PT, R14, R0, RZ, 0x1f ;  /* 0x00001fff000e7589 */ /* 0x0002e400000e0000 */
.L_x_1404:
[----:B---3--:R-:W-:Y:S01]  /*126b0*/  ISETP.NE.AND P0, PT, R14, RZ, PT ;  /* 0x000000ff0e00720c */ /* 0x008fe20003f05270 */
[----:B------:R-:W-:-:S12]  /*126c0*/  BSSY B0, `(.L_x_1265) ;  /* 0x0000026000007945 */ /* 0x000fd80003800000 */
[----:B------:R-:W-:Y:S05]  /*126d0*/  @P0 BRA `(.L_x_1266) ;  /* 0x0000000000900947 */ /* 0x000fea0003800000 */
[----:B------:R-:W-:-:S03]  /*126e0*/  UMOV UR4, 0xffffffff ;  /* 0xffffffff00047882 */ /* 0x000fc60000000000 */
[----:B------:R-:W-:Y:S05]  /*126f0*/  BRA.DIV UR4, `(.L_x_1267) ;  /* 0x0000004604907947 */ /* 0x000fea000b800000 */
[----:B------:R-:W-:-:S13]  /*12700*/  ELECT P6, URZ, PT ;  /* 0x00000000003f782f */ /* 0x000fda00038c0000 */
.L_x_1407:
[----:B------:R-:W-:Y:S05]  /*12710*/  @!P6 BRA `(.L_x_1266) ;  /* 0x000000000080e947 */ /* 0x000fea0003800000 */
[----:B-1----:R-:W3:Y:S02]  /*12720*/  LDL R0, [R1+0x38] ;  /* 0x0000380001007983 */ /* 0x002ee40000100800 */
[----:B---3--:R-:W-:-:S13]  /*12730*/  R2UR UR4, R0 ;  /* 0x00000000000472ca */ /* 0x008fda00000e0000 */
[----:B------:R-:W-:-:S06]  /*12740*/  ULOP3.LUT UR4, UR4, 0x2, URZ, 0xfc, !UPT ;  /* 0x0000000204047892 */ /* 0x000fcc000f8efc3f */
[----:B------:R-:W-:-:S05]  /*12750*/  IMAD.U32 R0, RZ, RZ, UR4 ;  /* 0x00000004ff007e24 */ /* 0x000fca000f8e00ff */
[----:B------:R-:W-:-:S13]  /*12760*/  ISETP.NE.AND P0, PT, R0, 0x3, PT ;  /* 0x000000030000780c */ /* 0x000fda0003f05270 */
[----:B------:R-:W-:Y:S05]  /*12770*/  @!P0 BRA `(.L_x_1268) ;  /* 0x0000000000048947 */ /* 0x000fea0003800000 */
[----:B------:R-:W-:Y:S01]  /*12780*/  BPT.TRAP 0x1 ;  /* 0x000000040000795c */ /* 0x000fe20000300000 */
.L_x_1268:
[C---:B------:R-:W-:Y:S01]  /*12790*/  IMAD R3, R24.reuse, 0x8, R5 ;  /* 0x0000000818037824 */ /* 0x040fe200078e0205 */
[----:B------:R-:W-:Y:S01]  /*127a0*/  SHF.L.U32 R2, R27, 0x1f, RZ ;  /* 0x0000001f1b027819 */ /* 0x000fe200000006ff */
[----:B------:R-:W-:-:S03]  /*127b0*/  VIADD R24, R24, 0x1 ;  /* 0x0000000118187836 */ /* 0x000fc60000000000 */
[----:B------:R-:W1:Y:S02]  /*127c0*/  SYNCS.PHASECHK.TRANS64.TRYWAIT P1, [R3+URZ+0x32440], R2 ;  /* 0x03244002030075a7 */ /* 0x000e64000802017f */
[----:B------:R-:W-:-:S04]  /*127d0*/  ISETP.NE.AND P2, PT, R24, 0x2, PT ;  /* 0x000000021800780c */ /* 0x000fc80003f45270 */
[----:B------:R-:W-:Y:S01]  /*127e0*/  SEL R0, RZ, 0x1, P2 ;  /* 0x00000001ff007807 */ /* 0x000fe20001000000 */
[----:B-1----:R-:W-:Y:S08]  /*127f0*/  @!P1 BRA `(.L_x_1269) ;  /* 0x0000004400709947 */ /* 0x002ff00003800000 */
.L_x_1408:
[----:B------:R-:W-:Y:S02]  /*12800*/  SEL R24, R24, RZ, P2 ;  /* 0x000000ff18187207 */ /* 0x000fe40001000000 */
[----:B------:R-:W-:Y:S01]  /*12810*/  LOP3.LUT R0, R27, R0, RZ, 0x3c, !PT ;  /* 0x000000001b007212 */ /* 0x000fe200078e3cff */
[----:B------:R-:W-:Y:S06]  /*12820*/  @!P0 BRA `(.L_x_1270) ;  /* 0x0000000000048947 */ /* 0x000fec0003800000 */
[----:B------:R-:W-:Y:S01]  /*12830*/  BPT.TRAP 0x1 ;  /* 0x000000040000795c */ /* 0x000fe20000300000 */
.L_x_1270:
[----:B------:R-:W-:Y:S01]  /*12840*/  IMAD R5, R24, 0x8, R5 ;  /* 0x0000000818057824 */ /* 0x000fe200078e0205 */
[----:B------:R-:W-:-:S04]  /*12850*/  SHF.L.U32 R0, R0, 0x1f, RZ ;  /* 0x0000001f00007819 */ /* 0x000fc800000006ff */
[----:B------:R-:W3:Y:S02]  /*12860*/  SYNCS.PHASECHK.TRANS64.TRYWAIT P1, [R5+URZ+0x32440], R0 ;  /* 0x03244000050075a7 */ /* 0x000ee4000802017f */
[----:B---3--:R-:W-:Y:S05]  /*12870*/  @!P1 BRA `(.L_x_1271) ;  /* 0x0000004400649947 */ /* 0x008fea0003800000 */
.L_x_1409:
[----:B------:R-:W-:Y:S05]  /*12880*/  @!P0 BRA `(.L_x_1272) ;  /* 0x0000000000048947 */ /* 0x000fea0003800000 */
[----:B------:R-:W-:Y:S01]  /*12890*/  BPT.TRAP 0x1 ;  /* 0x000000040000795c */ /* 0x000fe20000300000 */
.L_x_1272:
[----:B------:R-:W5:Y:S02]  /*128a0*/  SYNCS.PHASECHK.TRANS64.TRYWAIT P1, [R3+URZ+0x32460], R2 ;  /* 0x03246002030075a7 */ /* 0x000f64000802017f */
[----:B-----5:R-:W-:Y:S05]  /*128b0*/  @!P1 BRA `(.L_x_1273) ;  /* 0x0000004400689947 */ /* 0x020fea0003800000 */
.L_x_1410:
[----:B------:R-:W-:Y:S05]  /*128c0*/  @!P0 BRA `(.L_x_1274) ;  /* 0x0000000000048947 */ /* 0x000fea0003800000 */
[----:B------:R-:W-:Y:S01]  /*128d0*/  BPT.TRAP 0x1 ;  /* 0x000000040000795c */ /* 0x000fe20000300000 */
.L_x_1274:
[----:B------:R0:W0:Y:S02]  /*128e0*/  SYNCS.PHASECHK.TRANS64.TRYWAIT P0, [R5+URZ+0x32460], R0 ;  /* 0x03246000050075a7 */ /* 0x000024000800017f */
[----:B0-----:R-:W-:Y:S05]  /*128f0*/  @!P0 NANOSLEEP.SYNCS 0x989680 ;  /* 0x009896800000895d */ /* 0x001fea0003900000 */
[----:B------:R-:W0:Y:S02]  /*12900*/  @!P0 SYNCS.PHASECHK.TRANS64 P0, [R5+URZ+0x32460], R0 ;  /* 0x03246000050085a7 */ /* 0x000e24000800007f */
[----:B0-----:R-:W-:Y:S05]  /*12910*/  @!P0 BRA `(.L_x_1274) ;  /* 0xfffffffc00f08947 */ /* 0x001fea000383ffff */
.L_x_1266:
[----:B------:R-:W-:Y:S05]  /*12920*/  BSYNC B0 ;  /* 0x0000000000007941 */ /* 0x000fea0003800000 */
.L_x_1265:
[----:B------:R-:W-:Y:S05]  /*12930*/  EXIT ;  /* 0x000000000000794d */ /* 0x000fea0003800000 */
.L_x_1140:
[----:B-1----:R1:W2:Y:S02]  /*12940*/  SYNCS.PHASECHK.TRANS64.TRYWAIT P0, [R3+URZ+0x32400], R0 ;  /* 0x03240000030075a7 */ /* 0x0022a4000800017f */
[----:B--2---:R-:W-:Y:S05]  /*12950*/  @!P0 NANOSLEEP.SYNCS 0x989680 ;  /* 0x009896800000895d */ /* 0x004fea0003900000 */
[----:B------:R-:W2:Y:S02]  /*12960*/  @!P0 SYNCS.PHASECHK.TRANS64 P0, [R3+URZ+0x32400], R0 ;  /* 0x03240000030085a7 */ /* 0x000ea4000800007f */
[----:B--2---:R-:W-:Y:S05]  /*12970*/  @!P0 BRA `(.L_x_1140) ;  /* 0xfffffffc00f08947 */ /* 0x004fea000383ffff */
[----:B------:R-:W-:Y:S05]  /*12980*/  BRA `(.L_x_1275) ;  /* 0xfffffef400107947 */ /* 0x000fea000383ffff */
.L_x_1144:
[----:B---3--:R-:W-:-:S04]  /*12990*/  IMAD.U32 R5, RZ, RZ, UR6 ;  /* 0x00000006ff057e24 */ /* 0x008fc8000f8e00ff */
[----:B------:R3:W4:Y:S03]  /*129a0*/  SYNCS.PHASECHK.TRANS64.TRYWAIT P1, [R5+URZ+0x32430], R2 ;  /* 0x03243002050075a7 */ /* 0x000726000802017f */
[----:B----4-:R-:W-:Y:S05]  /*129b0*/  @!P1 NANOSLEEP.SYNCS 0x989680 ;  /* 0x009896800000995d */ /* 0x010fea0003900000 */
[----:B------:R-:W4:Y:S02]  /*129c0*/  @!P1 SYNCS.PHASECHK.TRANS64 P1, [R5+URZ+0x32430], R2 ;  /* 0x03243002050095a7 */ /* 0x000f24000802007f */
[----:B----4-:R-:W-:Y:S05]  /*129d0*/  @!P1 BRA `(.L_x_1144) ;  /* 0xfffffffc00ec9947 */ /* 0x010fea000383ffff */
[----:B------:R-:W-:Y:S05]  /*129e0*/  BRA `(.L_x_1143) ;  /* 0xfffffef400407947 */ /* 0x000fea000383ffff */
.L_x_1145:
[----:B----4-:R4:W0:Y:S02]  /*129f0*/  SYNCS.PHASECHK.TRANS64.TRYWAIT P1, [R3+URZ+0x32410], R0 ;  /* 0x03241000030075a7 */ /* 0x010824000802017f */
[----:B0-----:R-:W-:Y:S05]  /*12a00*/  @!P1 NANOSLEEP.SYNCS 0x989680 ;  /* 0x009896800000995d */ /* 0x001fea0003900000 */
[----:B------:R-:W0:Y:S02]  /*12a10*/  @!P1 SYNCS.PHASECHK.TRANS64 P1, [R3+URZ+0x32410], R0 ;  /* 0x03241000030095a7 */ /* 0x000e24000802007f */
[----:B0-----:R-:W-:Y:S05]  /*12a20*/  @!P1 BRA `(.L_x_1145) ;  /* 0xfffffffc00f09947 */ /* 0x001fea000383ffff */
[----:B------:R-:W-:Y:S05]  /*12a30*/  BRA `(.L_x_1276) ;  /* 0xfffffef400f87947 */ /* 0x000fea000383ffff */
.L_x_1149:
[----:B0--3--:R-:W-:-:S04]  /*12a40*/  IMAD.U32 R5, RZ, RZ, UR6 ;  /* 0x00000006ff057e24 */ /* 0x009fc8000f8e00ff */
[----:B------:R0:W3:Y:S03]  /*12a50*/  SYNCS.PHASECHK.TRANS64.TRYWAIT P1, [R5+URZ+0x32450], R2 ;  /* 0x03245002050075a7 */ /* 0x0000e6000802017f */
[----:B---3--:R-:W-:Y:S05]  /*12a60*/  @!P1 NANOSLEEP.SYNCS 0x989680 ;  /* 0x009896800000995d */ /* 0x008fea0003900000 */
[----:B------:R-:W3:Y:S02]  /*12a70*/  @!P1 SYNCS.PHASECHK.TRANS64 P1, [R5+URZ+0x32450], R2 ;  /* 0x03245002050095a7 */ /* 0x000ee4000802007f */
[----:B---3--:R-:W-:Y:S05]  /*12a80*/  @!P1 BRA `(.L_x_1149) ;  /* 0xfffffffc00ec9947 */ /* 0x008fea000383ffff */
[----:B------:R-:W-:Y:S05]  /*12a90*/  BRA `(.L_x_1148) ;  /* 0xfffffef800007947 */ /* 0x000fea000383ffff */
.L_x_1156:
[----:B-1----:R-:W-:-:S04]  /*12aa0*/  IMAD.U32 R153, RZ, RZ, UR5 ;  /* 0x00000005ff997e24 */ /* 0x002fc8000f8e00ff */
[----:B------:R1:W2:Y:S03]  /*12ab0*/  SYNCS.PHASECHK.TRANS64.TRYWAIT P2, [R153+URZ+0x32430], R0 ;  /* 0x03243000990075a7 */ /* 0x0002a6000804017f */
[----:B--2---:R-:W-:Y:S05]  /*12ac0*/  @!P2 NANOSLEEP.SYNCS 0x989680 ;  /* 0x009896800000a95d */ /* 0x004fea0003900000 */
[----:B------:R-:W2:Y:S02]  /*12ad0*/  @!P2 SYNCS.PHASECHK.TRANS64 P2, [R153+URZ+0x32430], R0 ;  /* 0x032430009900a5a7 */ /* 0x000ea4000804007f */
[----:B--2---:R-:W-:Y:S05]  /*12ae0*/  @!P2 BRA `(.L_x_1156) ;  /* 0xfffffffc00eca947 */ /* 0x004fea000383ffff */
[----:B------:R-:W-:Y:S05]  /*12af0*/  BRA `(.L_x_1155) ;  /* 0xffffff1c00907947 */ /* 0x000fea000383ffff */
.L_x_1160:
[----:B--2---:R-:W-:-:S04]  /*12b00*/  IMAD.U32 R210, RZ, RZ, UR5 ;  /* 0x00000005ffd27e24 */ /* 0x004fc8000f8e00ff */
[----:B------:R2:W3:Y:S03]  /*12b10*/  SYNCS.PHASECHK.TRANS64.TRYWAIT P2, [R210+URZ+0x32450], R0 ;  /* 0x03245000d20075a7 */ /* 0x0004e6000804017f */
[----:B---3--:R-:W-:Y:S05]  /*12b20*/  @!P2 NANOSLEEP.SYNCS 0x989680 ;  /* 0x009896800000a95d */ /* 0x008fea0003900000 */
[----:B------:R-:W3:Y:S02]  /*12b30*/  @!P2 SYNCS.PHASECHK.TRANS64 P2, [R210+URZ+0x32450], R0 ;  /* 0x03245000d200a5a7 */ /* 0x000ee4000804007f */
[----:B---3--:R-:W-:Y:S05]  /*12b40*/  @!P2 BRA `(.L_x_1160) ;  /* 0xfffffffc00eca947 */ /* 0x008fea000383ffff */
[----:B------:R-:W-:Y:S05]  /*12b50*/  BRA `(.L_x_1159) ;  /* 0xffffff20000c7947 */ /* 0x000fea000383ffff */
.L_x_1208:
        /* <DEDUP_REMOVED lines=11> */
.L_x_1278:
[----:B------:R-:W-:Y:S05]  /*12c10*/  BSYNC B0 ;  /* 0x0000000000007941 */ /* 0x000fea0003800000 */
.L_x_1277:
[----:B------:R-:W-:Y:S05]  /*12c20*/  BRA `(.L_x_1279) ;  /* 0xffffffb4005c7947 */ /* 0x000fea000383ffff */
.L_x_1211:
[----:B0-----:R0:W1:Y:S02]  /*12c30*/  SYNCS.PHASECHK.TRANS64.TRYWAIT P0, [R25+URZ+0x32440], R0 ;  /* 0x03244000190075a7 */ /* 0x001064000800017f */
[----:B-1----:R-:W-:Y:S05]  /*12c40*/  @!P0 NANOSLEEP.SYNCS 0x989680 ;  /* 0x009896800000895d */ /* 0x002fea0003900000 */
[----:B------:R-:W1:Y:S02]  /*12c50*/  @!P0 SYNCS.PHASECHK.TRANS64 P0, [R25+URZ+0x32440], R0 ;  /* 0x03244000190085a7 */ /* 0x000e64000800007f */
[----:B-1----:R-:W-:Y:S05]  /*12c60*/  @!P0 BRA `(.L_x_1211) ;  /* 0xfffffffc00f08947 */ /* 0x002fea000383ffff */
[----:B------:R-:W-:Y:S05]  /*12c70*/  BRA `(.L_x_1280) ;  /* 0xffffffb400887947 */ /* 0x000fea000383ffff */
.L_x_1212:
        /* <DEDUP_REMOVED lines=8> */
.L_x_1282:
[----:B------:R-:W-:Y:S05]  /*12d00*/  BSYNC B0 ;  /* 0x0000000000007941 */ /* 0x000fea0003800000 */
.L_x_1281:
        /* <DEDUP_REMOVED lines=9> */
.L_x_1283:
[----:B------:R-:W-:Y:S02]  /*12da0*/  IMAD.MOV.U32 R13, RZ, RZ, R4 ;  /* 0x000000ffff0d7224 */ /* 0x000fe400078e0004 */
[----:B------:R-:W-:Y:S02]  /*12db0*/  IMAD.MOV.U32 R12, RZ, RZ, 0x1 ;  /* 0x00000001ff0c7424 */ /* 0x000fe400078e00ff */
[----:B------:R-:W-:-:S07]  /*12dc0*/  IMAD.MOV.U32 R3, RZ, RZ, R14 ;  /* 0x000000ffff037224 */ /* 0x000fce00078e000e */
[----:B------:R-:W-:Y:S05]  /*12dd0*/  WARPSYNC.COLLECTIVE R15, `(.L_x_1284) ;  /* 0x000000000f087348 */ /* 0x000fea0003c00000 */
[----:B------:R0:W1:Y:S02]  /*12de0*/  SHFL.IDX P6, R14, R13, R12, R11 ;  /* 0x0000000c0d0e7389 */ /* 0x00006400000c000b */
[----:B01----:R-:W-:Y:S01]  /*12df0*/  ENDCOLLECTIVE ;  /* 0x000000000000791b */ /* 0x003fe20003800000 */
.L_x_1284:
        /* <DEDUP_REMOVED lines=15> */
.L_x_1285:
[----:B------:R-:W-:Y:S02]  /*12ef0*/  @P0 IMAD R6, R5, 0x2, R22 ;  /* 0x0000000205060824 */ /* 0x000fe400078e0216 */
[----:B------:R-:W-:Y:S02]  /*12f00*/  IMAD.MOV.U32 R13, RZ, RZ, R4 ;  /* 0x000000ffff0d7224 */ /* 0x000fe400078e0004 */
[----:B------:R-:W-:Y:S02]  /*12f10*/  IMAD.MOV.U32 R12, RZ, RZ, 0x2 ;  /* 0x00000002ff0c7424 */ /* 0x000fe400078e00ff */
[----:B------:R-:W-:-:S07]  /*12f20*/  IMAD.MOV.U32 R3, RZ, RZ, R14 ;  /* 0x000000ffff037224 */ /* 0x000fce00078e000e */
[----:B------:R-:W-:Y:S05]  /*12f30*/  WARPSYNC.COLLECTIVE R15, `(.L_x_1286) ;  /* 0x000000000f087348 */ /* 0x000fea0003c00000 */
[----:B------:R0:W1:Y:S02]  /*12f40*/  SHFL.IDX P6, R14, R13, R12, R11 ;  /* 0x0000000c0d0e7389 */ /* 0x00006400000c000b */
[----:B01----:R-:W-:Y:S01]  /*12f50*/  ENDCOLLECTIVE ;  /* 0x000000000000791b */ /* 0x003fe20003800000 */
.L_x_1286:
[----:B------:R-:W-:-:S05]  /*12f60*/  @P0 LEA R3, P1, R7, R3, 0x1 ;  /* 0x0000000307030211 */ /* 0x000fca00078208ff */
[----:B------:R-:W-:-:S05]  /*12f70*/  @P0 IMAD.X R2, RZ, RZ, R2, P1 ;  /* 0x000000ffff020224 */ /* 0x000fca00008e0602 */
[----:B------:R-:W-:Y:S02]  /*12f80*/  @P0 LOP3.LUT R3, R3, R2, RZ, 0x3c, !PT ;  /* 0x0000000203030212 */ /* 0x000fe400078e3cff */
[----:B------:R-:W-:Y:S02]  /*12f90*/  MOV R13, R0 ;  /* 0x00000000000d7202 */ /* 0x000fe40000000f00 */
        /* <DEDUP_REMOVED lines=11> */
.L_x_1287:
[----:B------:R-:W-:Y:S02]  /*13050*/  @P0 IMAD R6, R5, 0x2, R22 ;  /* 0x0000000205060824 */ /* 0x000fe400078e0216 */
[----:B------:R-:W-:Y:S02]  /*13060*/  IMAD.MOV.U32 R13, RZ, RZ, R4 ;  /* 0x000000ffff0d7224 */ /* 0x000fe400078e0004 */
[----:B------:R-:W-:Y:S02]  /*13070*/  IMAD.MOV.U32 R12, RZ, RZ, 0x3 ;  /* 0x00000003ff0c7424 */ /* 0x000fe400078e00ff */
[----:B------:R-:W-:-:S07]  /*13080*/  IMAD.MOV.U32 R3, RZ, RZ, R14 ;  /* 0x000000ffff037224 */ /* 0x000fce00078e000e */
[----:B------:R-:W-:Y:S05]  /*13090*/  WARPSYNC.COLLECTIVE R15, `(.L_x_1288) ;  /* 0x000000000f087348 */ /* 0x000fea0003c00000 */
[----:B------:R0:W1:Y:S02]  /*130a0*/  SHFL.IDX P6, R14, R13, R12, R11 ;  /* 0x0000000c0d0e7389 */ /* 0x00006400000c000b */
[----:B01----:R-:W-:Y:S01]  /*130b0*/  ENDCOLLECTIVE ;  /* 0x000000000000791b */ /* 0x003fe20003800000 */
.L_x_1288:
        /* <DEDUP_REMOVED lines=15> */
.L_x_1289:
[----:B------:R-:W-:Y:S02]  /*131b0*/  @P0 IMAD R6, R5, 0x2, R22 ;  /* 0x0000000205060824 */ /* 0x000fe400078e0216 */
[----:B------:R-:W-:Y:S02]  /*131c0*/  IMAD.MOV.U32 R13, RZ, RZ, R4 ;  /* 0x000000ffff0d7224 */ /* 0x000fe400078e0004 */
[----:B------:R-:W-:Y:S02]  /*131d0*/  IMAD.MOV.U32 R12, RZ, RZ, 0x4 ;  /* 0x00000004ff0c7424 */ /* 0x000fe400078e00ff */
[----:B------:R-:W-:-:S07]  /*131e0*/  IMAD.MOV.U32 R3, RZ, RZ, R14 ;  /* 0x000000ffff037224 */ /* 0x000fce00078e000e */
[----:B------:R-:W-:Y:S05]  /*131f0*/  WARPSYNC.COLLECTIVE R15, `(.L_x_1290) ;  /* 0x000000000f087348 */ /* 0x000fea0003c00000 */
[----:B------:R0:W1:Y:S02]  /*13200*/  SHFL.IDX P6, R14, R13, R12, R11 ;  /* 0x0000000c0d0e7389 */ /* 0x00006400000c000b */
[----:B01----:R-:W-:Y:S01]  /*13210*/  ENDCOLLECTIVE ;  /* 0x000000000000791b */ /* 0x003fe20003800000 */
.L_x_1290:
        /* <DEDUP_REMOVED lines=15> */
.L_x_1291:
[----:B------:R-:W-:Y:S02]  /*13310*/  @P0 IMAD R6, R5, 0x2, R22 ;  /* 0x0000000205060824 */ /* 0x000fe400078e0216 */
[----:B------:R-:W-:Y:S02]  /*13320*/  IMAD.MOV.U32 R13, RZ, RZ, R4 ;  /* 0x000000ffff0d7224 */ /* 0x000fe400078e0004 */
[----:B------:R-:W-:Y:S02]  /*13330*/  IMAD.MOV.U32 R12, RZ, RZ, 0x5 ;  /* 0x00000005ff0c7424 */ /* 0x000fe400078e00ff */
[----:B------:R-:W-:-:S07]  /*13340*/  IMAD.MOV.U32 R3, RZ, RZ, R14 ;  /* 0x000000ffff037224 */ /* 0x000fce00078e000e */
[----:B------:R-:W-:Y:S05]  /*13350*/  WARPSYNC.COLLECTIVE R15, `(.L_x_1292) ;  /* 0x000000000f087348 */ /* 0x000fea0003c00000 */
[----:B------:R0:W1:Y:S02]  /*13360*/  SHFL.IDX P6, R14, R13, R12, R11 ;  /* 0x0000000c0d0e7389 */ /* 0x00006400000c000b */
[----:B01----:R-:W-:Y:S01]  /*13370*/  ENDCOLLECTIVE ;  /* 0x000000000000791b */ /* 0x003fe20003800000 */
.L_x_1292:
        /* <DEDUP_REMOVED lines=10> */
.L_x_1293:
[----:B------:R-:W-:Y:S01]  /*13420*/  @!PT LDS RZ, [RZ] ;  /* 0x00000000fffff984 */ /* 0x000fe20000000800 */
[----:B------:R-:W-:Y:S01]  /*13430*/  @!PT LDS RZ, [RZ] ;  /* 0x00000000fffff984 */ /* 0x000fe20000000800 */
[----:B------:R-:W-:Y:S01]  /*13440*/  @!PT LDS RZ, [RZ] ;  /* 0x00000000fffff984 */ /* 0x000fe20000000800 */
[----:B------:R1:W-:Y:S01]  /*13450*/  @P0 LDGSTS.E.BYPASS.LTC128B.128 [R6+0x1e400], desc[UR36][R2.64], !P2 ;  /* 0x1e40000002060fae */ /* 0x0003e2000d101d64 */
[----:B------:R-:W-:Y:S01]  /*13460*/  IMAD.MOV.U32 R0, RZ, RZ, R14 ;  /* 0x000000ffff007224 */ /* 0x000fe200078e000e */
[----:B------:R-:W-:Y:S06]  /*13470*/  BRA `(.L_x_1294) ;  /* 0xffffffb000e87947 */ /* 0x000fec000383ffff */
.L_x_1217:
[----:B------:R0:W5:Y:S01]  /*13480*/  LDL.LU R6, [R1+0x4] ;  /* 0x0000040001067983 */ /* 0x0001620000300800 */
[----:B------:R-:W-:Y:S01]  /*13490*/  IMAD.MOV.U32 R13, RZ, RZ, R5 ;  /* 0x000000ffff0d7224 */ /* 0x000fe200078e0005 */
[----:B------:R-:W-:Y:S01]  /*134a0*/  LOP3.LUT R23, R23, 0xffffdfff, RZ, 0xc0, !PT ;  /* 0xffffdfff17177812 */ /* 0x000fe200078ec0ff */
[----:B------:R-:W-:Y:S02]  /*134b0*/  IMAD.MOV.U32 R12, RZ, RZ, RZ ;  /* 0x000000ffff0c7224 */ /* 0x000fe400078e00ff */
[----:B------:R-:W-:Y:S02]  /*134c0*/  IMAD.MOV.U32 R11, RZ, RZ, 0x181f ;  /* 0x0000181fff0b7424 */ /* 0x000fe400078e00ff */
[----:B------:R-:W-:Y:S02]  /*134d0*/  IMAD.MOV.U32 R15, RZ, RZ, -0x1 ;  /* 0xffffffffff0f7424 */ /* 0x000fe400078e00ff */
[----:B0-----:R-:W-:-:S07]  /*134e0*/  IMAD.IADD R4, R21, 0x1, R4 ;  /* 0x0000000115047824 */ /* 0x001fce00078e0204 */
[----:B-----5:R-:W-:Y:S05]  /*134f0*/  WARPSYNC.COLLECTIVE R15, `(.L_x_1295) ;  /* 0x000000000f087348 */ /* 0x020fea0003c00000 */
[----:B------:R0:W1:Y:S02]  /*13500*/  SHFL.IDX P6, R14, R13, R12, R11 ;  /* 0x0000000c0d0e7389 */ /* 0x00006400000c000b */
[----:B01---5:R-:W-:Y:S01]  /*13510*/  ENDCOLLECTIVE ;  /* 0x000000000000791b */ /* 0x023fe20003800000 */
.L_x_1295:
[----:B------:R-:W-:Y:S02]  /*13520*/  IMAD.MOV.U32 R13, RZ, RZ, R0 ;  /* 0x000000ffff0d7224 */ /* 0x000fe400078e0000 */
[----:B------:R-:W-:-:S07]  /*13530*/  IMAD.MOV.U32 R3, RZ, RZ, R14 ;  /* 0x000000ffff037224 */ /* 0x000fce00078e000e */
[----:B------:R-:W-:Y:S05]  /*13540*/  WARPSYNC.COLLECTIVE R15, `(.L_x_1296) ;  /* 0x000000000f087348 */ /* 0x000fea0003c00000 */
[----:B------:R0:W1:Y:S02]  /*13550*/  SHFL.IDX P6, R14, R13, R12, R11 ;  /* 0x0000000c0d0e7389 */ /* 0x00006400000c000b */
[----:B01----:R-:W-:Y:S01]  /*13560*/  ENDCOLLECTIVE ;  /* 0x000000000000791b */ /* 0x003fe20003800000 */
.L_x_1296:
[----:B------:R-:W-:Y:S02]  /*13570*/  IMAD.MOV.U32 R13, RZ, RZ, R5 ;  /* 0x000000ffff0d7224 */ /* 0x000fe400078e0005 */
[----:B------:R-:W-:Y:S02]  /*13580*/  IMAD.MOV.U32 R12, RZ, RZ, 0x1 ;  /* 0x00000001ff0c7424 */ /* 0x000fe400078e00ff */
[----:B------:R-:W-:-:S07]  /*13590*/  IMAD.MOV.U32 R10, RZ, RZ, R14 ;  /* 0x000000ffff0a7224 */ /* 0x000fce00078e000e */
[----:B------:R-:W-:Y:S05]  /*135a0*/  WARPSYNC.COLLECTIVE R15, `(.L_x_1297) ;  /* 0x000000000f087348 */ /* 0x000fea0003c00000 */
[----:B------:R0:W1:Y:S02]  /*135b0*/  SHFL.IDX P6, R14, R13, R12, R11 ;  /* 0x0000000c0d0e7389 */ /* 0x00006400000c000b */
[----:B01----:R-:W-:Y:S01]  /*135c0*/  ENDCOLLECTIVE ;  /* 0x000000000000791b */ /* 0x003fe20003800000 */
.L_x_1297:
[----:B------:R-:W-:Y:S02]  /*135d0*/  IMAD.MOV.U32 R13, RZ, RZ, R0 ;  /* 0x000000ffff0d7224 */ /* 0x000fe400078e0000 */
[----:B------:R-:W-:-:S05]  /*135e0*/  IMAD R6, R6, R7, RZ ;  /* 0x0000000706067224 */ /* 0x000fca00078e02ff */
[----:B------:R-:W-:-:S13]  /*135f0*/  ISETP.GE.AND P2, PT, R4, R6, PT ;  /* 0x000000060400720c */ /* 0x000fda0003f46270 */
[----:B------:R-:W-:Y:S02]  /*13600*/  @!P2 LEA R10, P1, R20, R10, 0x1 ;  /* 0x0000000a140aa211 */ /* 0x000fe400078208ff */
[----:B------:R-:W-:-:S03]  /*13610*/  @P2 LOP3.LUT R23, R23, 0x2000, RZ, 0xfc, !PT ;  /* 0x0000200017172812 */ /* 0x000fc600078efcff */
[----:B------:R-:W-:Y:S01]  /*13620*/  @!P2 IMAD.X R3, RZ, RZ, R3, P1 ;  /* 0x000000ffff03a224 */ /* 0x000fe200008e0603 */
[----:B------:R-:W-:Y:S01]  /*13630*/  LOP3.LUT R23, R23, 0xffffefff, RZ, 0xc0, !PT ;  /* 0xffffefff17177812 */ /* 0x000fe200078ec0ff */
[----:B------:R-:W-:-:S05]  /*13640*/  @!P2 IMAD.MOV.U32 R2, RZ, RZ, R10 ;  /* 0x000000ffff02a224 */ /* 0x000fca00078e000a */
        /* <DEDUP_REMOVED lines=10> */
.L_x_1298:
[----:B------:R-:W-:Y:S01]  /*136f0*/  @P2 LOP3.LUT R23, R23, 0x1000, RZ, 0xfc, !PT ;  /* 0x0000100017172812 */ /* 0x000fe200078efcff */
[----:B------:R-:W-:-:S03]  /*13700*/  IMAD.MOV.U32 R13, RZ, RZ, R5 ;  /* 0x000000ffff0d7224 */ /* 0x000fc600078e0005 */
[----:B------:R-:W-:Y:S01]  /*13710*/  LOP3.LUT R23, R23, 0xfffff7ff, RZ, 0xc0, !PT ;  /* 0xfffff7ff17177812 */ /* 0x000fe200078ec0ff */
[----:B------:R-:W-:Y:S02]  /*13720*/  IMAD.MOV.U32 R12, RZ, RZ, 0x2 ;  /* 0x00000002ff0c7424 */ /* 0x000fe400078e00ff */
[----:B------:R-:W-:-:S07]  /*13730*/  IMAD.MOV.U32 R7, RZ, RZ, R14 ;  /* 0x000000ffff077224 */ /* 0x000fce00078e000e */
[----:B------:R-:W-:Y:S05]  /*13740*/  WARPSYNC.COLLECTIVE R15, `(.L_x_1299) ;  /* 0x000000000f087348 */ /* 0x000fea0003c00000 */
[----:B------:R0:W1:Y:S02]  /*13750*/  SHFL.IDX P6, R14, R13, R12, R11 ;  /* 0x0000000c0d0e7389 */ /* 0x00006400000c000b */
[----:B01----:R-:W-:Y:S01]  /*13760*/  ENDCOLLECTIVE ;  /* 0x000000000000791b */ /* 0x003fe20003800000 */
.L_x_1299:
        /* <DEDUP_REMOVED lines=15> */
.L_x_1300:
[----:B------:R-:W-:Y:S01]  /*13860*/  @P2 LOP3.LUT R23, R23, 0x800, RZ, 0xfc, !PT ;  /* 0x0000080017172812 */ /* 0x000fe200078efcff */
[----:B------:R-:W-:-:S03]  /*13870*/  IMAD.MOV.U32 R13, RZ, RZ, R5 ;  /* 0x000000ffff0d7224 */ /* 0x000fc600078e0005 */
[----:B------:R-:W-:Y:S01]  /*13880*/  LOP3.LUT R23, R23, 0xfffffdff, RZ, 0xc0, !PT ;  /* 0xfffffdff17177812 */ /* 0x000fe200078ec0ff */
[----:B------:R-:W-:Y:S02]  /*13890*/  IMAD.MOV.U32 R12, RZ, RZ, 0x3 ;  /* 0x00000003ff0c7424 */ /* 0x000fe400078e00ff */
[----:B------:R-:W-:-:S05]  /*138a0*/  IMAD.MOV.U32 R11, RZ, RZ, R14 ;  /* 0x000000ffff0b7224 */ /* 0x000fca00078e000e */
[----:B------:R-:W-:-:S05]  /*138b0*/  @!P2 LEA R11, P1, R20, R11, 0x1 ;  /* 0x0000000b140ba211 */ /* 0x000fca00078208ff */
[----:B------:R-:W-:Y:S02]  /*138c0*/  @!P2 IMAD.X R8, RZ, RZ, R2, P1 ;  /* 0x000000ffff08a224 */ /* 0x000fe400008e0602 */
[----:B------:R-:W-:Y:S02]  /*138d0*/  @!P2 IMAD.MOV.U32 R2, RZ, RZ, R11 ;  /* 0x000000ffff02a224 */ /* 0x000fe400078e000b */
[----:B------:R-:W-:Y:S02]  /*138e0*/  IMAD.MOV.U32 R11, RZ, RZ, 0x181f ;  /* 0x0000181fff0b7424 */ /* 0x000fe400078e00ff */
[----:B------:R-:W-:-:S07]  /*138f0*/  @!P2 IMAD.MOV.U32 R3, RZ, RZ, R8 ;  /* 0x000000ffff03a224 */ /* 0x000fce00078e0008 */
[----:B------:R-:W-:Y:S05]  /*13900*/  WARPSYNC.COLLECTIVE R15, `(.L_x_1301) ;  /* 0x000000000f087348 */ /* 0x000fea0003c00000 */
[----:B------:R0:W1:Y:S02]  /*13910*/  SHFL.IDX P6, R14, R13, R12, R11 ;  /* 0x0000000c0d0e7389 */ /* 0x00006400000c000b */
[----:B01----:R-:W-:Y:S01]  /*13920*/  ENDCOLLECTIVE ;  /* 0x000000000000791b */ /* 0x003fe20003800000 */
.L_x_1301:
[----:B------:R-:W-:Y:S01]  /*13930*/  @!PT LDS RZ, [RZ] ;  /* 0x00000000fffff984 */ /* 0x000fe20000000800 */
[----:B------:R-:W-:Y:S01]  /*13940*/  @!PT LDS RZ, [RZ] ;  /* 0x00000000fffff984 */ /* 0x000fe20000000800 */
[----:B------:R-:W-:Y:S01]  /*13950*/  @!PT LDS RZ, [RZ] ;  /* 0x00000000fffff984 */ /* 0x000fe20000000800 */
[----:B------:R0:W-:Y:S01]  /*13960*/  @!P2 LDGSTS.E.BYPASS.LTC128B.128 [R26+0x19400], desc[UR36][R2.64], !P0 ;  /* 0x19400000021aafae */ /* 0x0001e2000c101d64 */
[----:B------:R-:W-:Y:S02]  /*13970*/  IMAD.MOV.U32 R13, RZ, RZ, R0 ;  /* 0x000000ffff0d7224 */ /* 0x000fe400078e0000 */
[----:B0-----:R-:W-:-:S05]  /*13980*/  VIADD R2, R4, 0x30 ;  /* 0x0000003004027836 */ /* 0x001fca0000000000 */
[----:B------:R-:W-:Y:S01]  /*13990*/  ISETP.GE.AND P2, PT, R2, R6, PT ;  /* 0x000000060200720c */ /* 0x000fe20003f46270 */
[----:B------:R-:W-:-:S12]  /*139a0*/  IMAD.MOV.U32 R2, RZ, RZ, R14 ;  /* 0x000000ffff027224 */ /* 0x000fd800078e000e */
[----:B------:R-:W-:Y:S05]  /*139b0*/  WARPSYNC.COLLECTIVE R15, `(.L_x_1302) ;  /* 0x000000000f087348 */ /* 0x000fea0003c00000 */
[----:B------:R0:W1:Y:S02]  /*139c0*/  SHFL.IDX P6, R14, R13, R12, R11 ;  /* 0x0000000c0d0e7389 */ /* 0x00006400000c000b */
[----:B01----:R-:W-:Y:S01]  /*139d0*/  ENDCOLLECTIVE ;  /* 0x000000000000791b */ /* 0x003fe20003800000 */
.L_x_1302:
[----:B------:R-:W-:-:S04]  /*139e0*/  @P2 LOP3.LUT R23, R23, 0x200, RZ, 0xfc, !PT ;  /* 0x0000020017172812 */ /* 0x000fc800078efcff */
[----:B------:R-:W-:Y:S01]  /*139f0*/  LOP3.LUT R23, R23, 0xfffffeff, RZ, 0xc0, !PT ;  /* 0xfffffeff17177812 */ /* 0x000fe200078ec0ff */
[----:B------:R-:W-:-:S05]  /*13a00*/  IMAD.MOV.U32 R12, RZ, RZ, R14 ;  /* 0x000000ffff0c7224 */ /* 0x000fca00078e000e */
[----:B------:R-:W-:Y:S01]  /*13a10*/  @!P2 LEA R14, P1, R20, R12, 0x1 ;  /* 0x0000000c140ea211 */ /* 0x000fe200078208ff */
[----:B------:R-:W-:-:S04]  /*13a20*/  IMAD.MOV.U32 R12, RZ, RZ, 0x4 ;  /* 0x00000004ff0c7424 */ /* 0x000fc800078e00ff */
[----:B------:R-:W-:Y:S02]  /*13a30*/  @!P2 IMAD.X R13, RZ, RZ, R2, P1 ;  /* 0x000000ffff0da224 */ /* 0x000fe400008e0602 */
[----:B------:R-:W-:Y:S02]  /*13a40*/  @!P2 IMAD.MOV.U32 R2, RZ, RZ, R14 ;  /* 0x000000ffff02a224 */ /* 0x000fe400078e000e */
[----:B------:R-:W-:Y:S02]  /*13a50*/  @!P2 IMAD.MOV.U32 R3, RZ, RZ, R13 ;  /* 0x000000ffff03a224 */ /* 0x000fe400078e000d */
[----:B------:R-:W-:-:S03]  /*13a60*/  IMAD.MOV.U32 R13, RZ, RZ, R5 ;  /* 0x000000ffff0d7224 */ /* 0x000fc600078e0005 */
[----:B------:R-:W-:Y:S01]  /*13a70*/  @!PT LDS RZ, [RZ] ;  /* 0x00000000fffff984 */ /* 0x000fe20000000800 */
[----:B------:R-:W-:Y:S01]  /*13a80*/  @!PT LDS RZ, [RZ] ;  /* 0x00000000fffff984 */ /* 0x000fe20000000800 */
[----:B------:R-:W-:Y:S01]  /*13a90*/  @!PT LDS RZ, [RZ] ;  /* 0x00000000fffff984 */ /* 0x000fe20000000800 */
[----:B------:R0:W-:Y:S04]  /*13aa0*/  @!P2 LDGSTS.E.BYPASS.LTC128B.128 [R26+0x19c00], desc[UR36][R2.64], !P0 ;  /* 0x19c00000021aafae */ /* 0x0001e8000c101d64 */
[----:B0-----:R-:W-:Y:S05]  /*13ab0*/  WARPSYNC.COLLECTIVE R15, `(.L_x_1303) ;  /* 0x000000000f087348 */ /* 0x001fea0003c00000 */
[----:B------:R1:W2:Y:S02]  /*13ac0*/  SHFL.IDX P6, R14, R13, R12, R11 ;  /* 0x0000000c0d0e7389 */ /* 0x0002a400000c000b */
[----:B012---:R-:W-:Y:S01]  /*13ad0*/  ENDCOLLECTIVE ;  /* 0x000000000000791b */ /* 0x007fe20003800000 */
.L_x_1303:
[----:B------:R-:W-:-:S05]  /*13ae0*/  VIADD R2, R4, 0x40 ;  /* 0x0000004004027836 */ /* 0x000fca0000000000 */
[----:B------:R-:W-:Y:S01]  /*13af0*/  ISETP.GE.AND P2, PT, R2, R6, PT ;  /* 0x000000060200720c */ /* 0x000fe20003f46270 */
[----:B------:R-:W-:Y:S02]  /*13b00*/  IMAD.MOV.U32 R13, RZ, RZ, R0 ;  /* 0x000000ffff0d7224 */ /* 0x000fe400078e0000 */
[----:B------:R-:W-:-:S10]  /*13b10*/  IMAD.MOV.U32 R2, RZ, RZ, R14 ;  /* 0x000000ffff027224 */ /* 0x000fd400078e000e */
[----:B------:R-:W-:Y:S05]  /*13b20*/  WARPSYNC.COLLECTIVE R15, `(.L_x_1304) ;  /* 0x000000000f087348 */ /* 0x000fea0003c00000 */
[----:B------:R0:W1:Y:S02]  /*13b30*/  SHFL.IDX P6, R14, R13, R12, R11 ;  /* 0x0000000c0d0e7389 */ /* 0x00006400000c000b */
[----:B01----:R-:W-:Y:S01]  /*13b40*/  ENDCOLLECTIVE ;  /* 0x000000000000791b */ /* 0x003fe20003800000 */
.L_x_1304:
[----:B------:R-:W-:-:S04]  /*13b50*/  @P2 LOP3.LUT R23, R23, 0x100, RZ, 0xfc, !PT ;  /* 0x0000010017172812 */ /* 0x000fc800078efcff */
[----:B------:R-:W-:Y:S01]  /*13b60*/  LOP3.LUT R23, R23, 0xffffff7f, RZ, 0xc0, !PT ;  /* 0xffffff7f17177812 */ /* 0x000fe200078ec0ff */
[----:B------:R-:W-:Y:S02]  /*13b70*/  IMAD.MOV.U32 R13, RZ, RZ, R5 ;  /* 0x000000ffff0d7224 */ /* 0x000fe400078e0005 */
[----:B------:R-:W-:-:S05]  /*13b80*/  IMAD.MOV.U32 R12, RZ, RZ, R14 ;  /* 0x000000ffff0c7224 */ /* 0x000fca00078e000e */
[----:B------:R-:W-:-:S05]  /*13b90*/  @!P2 LEA R15, P1, R20, R12, 0x1 ;  /* 0x0000000c140fa211 */ /* 0x000fca00078208ff */
[----:B------:R-:W-:Y:S02]  /*13ba0*/  @!P2 IMAD.X R12, RZ, RZ, R2, P1 ;  /* 0x000000ffff0ca224 */ /* 0x000fe400008e0602 */
[----:B------:R-:W-:Y:S02]  /*13bb0*/  @!P2 IMAD.MOV.U32 R2, RZ, RZ, R15 ;  /* 0x000000ffff02a224 */ /* 0x000fe400078e000f */
[----:B------:R-:W-:Y:S02]  /*13bc0*/  @!P2 IMAD.MOV.U32 R3, RZ, RZ, R12 ;  /* 0x000000ffff03a224 */ /* 0x000fe400078e000c */
[----:B------:R-:W-:Y:S02]  /*13bd0*/  IMAD.MOV.U32 R12, RZ, RZ, 0x5 ;  /* 0x00000005ff0c7424 */ /* 0x000fe400078e00ff */
[----:B------:R-:W-:Y:S01]  /*13be0*/  IMAD.MOV.U32 R15, RZ, RZ, -0x1 ;  /* 0xffffffffff0f7424 */ /* 0x000fe200078e00ff */
[----:B------:R-:W-:Y:S01]  /*13bf0*/  @!PT LDS RZ, [RZ] ;  /* 0x00000000fffff984 */ /* 0x000fe20000000800 */
[----:B------:R-:W-:Y:S01]  /*13c00*/  @!PT LDS RZ, [RZ] ;  /* 0x00000000fffff984 */ /* 0x000fe20000000800 */
[----:B------:R-:W-:Y:S01]  /*13c10*/  @!PT LDS RZ, [RZ] ;  /* 0x00000000fffff984 */ /* 0x000fe20000000800 */
[----:B------:R0:W-:Y:S06]  /*13c20*/  @!P2 LDGSTS.E.BYPASS.LTC128B.128 [R26+0x1a400], desc[UR36][R2.64], !P0 ;  /* 0x1a400000021aafae */ /* 0x0001ec000c101d64 */
[----:B0-----:R-:W-:Y:S05]  /*13c30*/  WARPSYNC.COLLECTIVE R15, `(.L_x_1305) ;  /* 0x000000000f087348 */ /* 0x001fea0003c00000 */
[----:B------:R1:W2:Y:S02]  /*13c40*/  SHFL.IDX P6, R14, R13, R12, R11 ;  /* 0x0000000c0d0e7389 */ /* 0x0002a400000c000b */
[----:B012---:R-:W-:Y:S01]  /*13c50*/  ENDCOLLECTIVE ;  /* 0x000000000000791b */ /* 0x007fe20003800000 */
.L_x_1305:
[----:B------:R-:W-:-:S05]  /*13c60*/  VIADD R2, R4, 0x50 ;  /* 0x0000005004027836 */ /* 0x000fca0000000000 */
[----:B------:R-:W-:Y:S01]  /*13c70*/  ISETP.GE.AND P2, PT, R2, R6, PT ;  /* 0x000000060200720c */ /* 0x000fe20003f46270 */
[----:B------:R-:W-:Y:S02]  /*13c80*/  IMAD.MOV.U32 R13, RZ, RZ, R0 ;  /* 0x000000ffff0d7224 */ /* 0x000fe400078e0000 */
[----:B------:R-:W-:-:S10]  /*13c90*/  IMAD.MOV.U32 R8, RZ, RZ, R14 ;  /* 0x000000ffff087224 */ /* 0x000fd400078e000e */
[----:B------:R-:W-:Y:S05]  /*13ca0*/  WARPSYNC.COLLECTIVE R15, `(.L_x_1306) ;  /* 0x000000000f087348 */ /* 0x000fea0003c00000 */
[----:B------:R0:W1:Y:S02]  /*13cb0*/  SHFL.IDX P6, R14, R13, R12, R11 ;  /* 0x0000000c0d0e7389 */ /* 0x00006400000c000b */
[----:B01----:R-:W-:Y:S01]  /*13cc0*/  ENDCOLLECTIVE ;  /* 0x000000000000791b */ /* 0x003fe20003800000 */
.L_x_1306:
[----:B------:R-:W-:-:S04]  /*13cd0*/  @P2 LOP3.LUT R23, R23, 0x80, RZ, 0xfc, !PT ;  /* 0x0000008017172812 */ /* 0x000fc800078efcff */
[----:B------:R-:W-:Y:S01]  /*13ce0*/  LOP3.LUT R23, R23, 0xffffffbf, RZ, 0xc0, !PT ;  /* 0xffffffbf17177812 */ /* 0x000fe200078ec0ff */
[----:B------:R-:W-:Y:S02]  /*13cf0*/  IMAD.MOV.U32 R13, RZ, RZ, R5 ;  /* 0x000000ffff0d7224 */ /* 0x000fe400078e0005 */
[----:B------:R-:W-:Y:S02]  /*13d00*/  IMAD.MOV.U32 R12, RZ, RZ, 0x6 ;  /* 0x00000006ff0c7424 */ /* 0x000fe400078e00ff */
[----:B------:R-:W-:-:S07]  /*13d10*/  IMAD.MOV.U32 R9, RZ, RZ, R14 ;  /* 0x000000ffff097224 */ /* 0x000fce00078e000e */
[----:B------:R-:W-:Y:S05]  /*13d20*/  WARPSYNC.COLLECTIVE R15, `(.L_x_1307) ;  /* 0x000000000f087348 */ /* 0x000fea0003c00000 */
[----:B------:R0:W1:Y:S02]  /*13d30*/  SHFL.IDX P6, R14, R13, R12, R11 ;  /* 0x0000000c0d0e7389 */ /* 0x00006400000c000b */
[----:B01----:R-:W-:Y:S01]  /*13d40*/  ENDCOLLECTIVE ;  /* 0x000000000000791b */ /* 0x003fe20003800000 */
.L_x_1307:
        /* <DEDUP_REMOVED lines=9> */
[----:B0-----:R-:W-:-:S07]  /*13de0*/  IMAD.MOV.U32 R2, RZ, RZ, R14 ;  /* 0x000000ffff027224 */ /* 0x001fce00078e000e */
[----:B------:R-:W-:Y:S05]  /*13df0*/  WARPSYNC.COLLECTIVE R15, `(.L_x_1308) ;  /* 0x000000000f087348 */ /* 0x000fea0003c00000 */
[----:B------:R0:W1:Y:S02]  /*13e00*/  SHFL.IDX P6, R14, R13, R12, R11 ;  /* 0x0000000c0d0e7389 */ /* 0x00006400000c000b */
[----:B01----:R-:W-:Y:S01]  /*13e10*/  ENDCOLLECTIVE ;  /* 0x000000000000791b */ /* 0x003fe20003800000 */
.L_x_1308:
[----:B------:R-:W-:-:S05]  /*13e20*/  VIADD R3, R4, 0x60 ;  /* 0x0000006004037836 */ /* 0x000fca0000000000 */
[----:B------:R-:W-:Y:S01]  /*13e30*/  ISETP.GE.AND P2, PT, R3, R6, PT ;  /* 0x000000060300720c */ /* 0x000fe20003f46270 */
[----:B------:R-:W-:Y:S02]  /*13e40*/  IMAD.MOV.U32 R13, RZ, RZ, R5 ;  /* 0x000000ffff0d7224 */ /* 0x000fe400078e0005 */
[----:B------:R-:W-:-:S10]  /*13e50*/  IMAD.MOV.U32 R12, RZ, RZ, 0x7 ;  /* 0x00000007ff0c7424 */ /* 0x000fd400078e00ff */
[----:B------:R-:W-:Y:S02]  /*13e60*/  @P2 LOP3.LUT R23, R23, 0x40, RZ, 0xfc, !PT ;  /* 0x0000004017172812 */ /* 0x000fe400078efcff */
[----:B------:R-:W-:-:S07]  /*13e70*/  MOV R7, R14 ;  /* 0x0000000e00077202 */ /* 0x000fce0000000f00 */
[----:B------:R-:W-:Y:S05]  /*13e80*/  WARPSYNC.COLLECTIVE R15, `(.L_x_1309) ;  /* 0x000000000f087348 */ /* 0x000fea0003c00000 */
[----:B------:R0:W1:Y:S02]  /*13e90*/  SHFL.IDX P6, R14, R13, R12, R11 ;  /* 0x0000000c0d0e7389 */ /* 0x00006400000c000b */
[----:B01----:R-:W-:Y:S01]  /*13ea0*/  ENDCOLLECTIVE ;  /* 0x000000000000791b */ /* 0x003fe20003800000 */
.L_x_1309:
        /* <DEDUP_REMOVED lines=9> */
[----:B------:R-:W-:-:S07]  /*13f40*/  IMAD.MOV.U32 R5, RZ, RZ, R14 ;  /* 0x000000ffff057224 */ /* 0x000fce00078e000e */
[----:B0-----:R-:W-:Y:S05]  /*13f50*/  WARPSYNC.COLLECTIVE R15, `(.L_x_1310) ;  /* 0x000000000f087348 */ /* 0x001fea0003c00000 */
[----:B------:R1:W2:Y:S02]  /*13f60*/  SHFL.IDX P6, R14, R13, R12, R11 ;  /* 0x0000000c0d0e7389 */ /* 0x0002a400000c000b */
[----:B012---:R-:W-:Y:S01]  /*13f70*/  ENDCOLLECTIVE ;  /* 0x000000000000791b */ /* 0x007fe20003800000 */
.L_x_1310:
[----:B------:R-:W-:Y:S01]  /*13f80*/  IMAD.MOV.U32 R0, RZ, RZ, R14 ;  /* 0x000000ffff007224 */ /* 0x000fe200078e000e */
[----:B------:R-:W-:Y:S06]  /*13f90*/  BRA `(.L_x_1311) ;  /* 0xffffffb4001c7947 */ /* 0x000fec000383ffff */
.L_x_1221:
        /* <DEDUP_REMOVED lines=8> */
.L_x_1313:
[----:B------:R-:W-:Y:S05]  /*14020*/  BSYNC B0 ;  /* 0x0000000000007941 */ /* 0x000fea0003800000 */
.L_x_1312:
[----:B------:R-:W-:Y:S01]  /*14030*/  IMAD.MOV.U32 R13, RZ, RZ, R0 ;  /* 0x000000ffff0d7224 */ /* 0x000fe200078e0000 */
[----:B------:R-:W-:Y:S01]  /*14040*/  LOP3.LUT P5, RZ, R23, 0x2000, RZ, 0xc0, !PT ;  /* 0x0000200017ff7812 */ /* 0x000fe200078ac0ff */
[----:B------:R-:W-:Y:S02]  /*14050*/  IMAD.MOV.U32 R12, RZ, RZ, RZ ;  /* 0x000000ffff0c7224 */ /* 0x000fe400078e00ff */
[----:B------:R-:W-:Y:S02]  /*14060*/  IMAD.MOV.U32 R11, RZ, RZ, 0x181f ;  /* 0x0000181fff0b7424 */ /* 0x000fe400078e00ff */
[----:B------:R-:W-:Y:S02]  /*14070*/  IMAD.MOV.U32 R15, RZ, RZ, -0x1 ;  /* 0xffffffffff0f7424 */ /* 0x000fe400078e00ff */
[----:B------:R-:W-:-:S07]  /*14080*/  IMAD.MOV.U32 R2, RZ, RZ, R14 ;  /* 0x000000ffff027224 */ /* 0x000fce00078e000e */
[----:B------:R-:W-:Y:S05]  /*14090*/  WARPSYNC.COLLECTIVE R15, `(.L_x_1314) ;  /* 0x000000000f087348 */ /* 0x000fea0003c00000 */
[----:B------:R0:W1:Y:S02]  /*140a0*/  SHFL.IDX P6, R14, R13, R12, R11 ;  /* 0x0000000c0d0e7389 */ /* 0x00006400000c000b */
[----:B01----:R-:W-:Y:S01]  /*140b0*/  ENDCOLLECTIVE ;  /* 0x000000000000791b */ /* 0x003fe20003800000 */
.L_x_1314:
[----:B------:R-:W-:Y:S02]  /*140c0*/  IMAD.MOV.U32 R13, RZ, RZ, R4 ;  /* 0x000000ffff0d7224 */ /* 0x000fe400078e0004 */
[----:B------:R-:W-:Y:S01]  /*140d0*/  IMAD.MOV.U32 R12, RZ, RZ, 0x1 ;  /* 0x00000001ff0c7424 */ /* 0x000fe200078e00ff */
[----:B------:R-:W-:-:S13]  /*140e0*/  @!P5 LEA R5, P0, R8, R14, 0x1 ;  /* 0x0000000e0805d211 */ /* 0x000fda00078008ff */
[----:B------:R-:W-:Y:S05]  /*140f0*/  WARPSYNC.COLLECTIVE R15, `(.L_x_1315) ;  /* 0x000000000f087348 */ /* 0x000fea0003c00000 */
[----:B------:R0:W1:Y:S02]  /*14100*/  SHFL.IDX P6, R14, R13, R12, R11 ;  /* 0x0000000c0d0e7389 */ /* 0x00006400000c000b */
[----:B01----:R-:W-:Y:S01]  /*14110*/  ENDCOLLECTIVE ;  /* 0x000000000000791b */ /* 0x003fe20003800000 */
.L_x_1315:
[----:B------:R-:W-:Y:S02]  /*14120*/  @!P5 IMAD.X R3, RZ, RZ, R2, P0 ;  /* 0x000000ffff03d224 */ /* 0x000fe400000e0602 */
        /* <DEDUP_REMOVED lines=14> */
.L_x_1316:
[----:B------:R-:W-:Y:S02]  /*14210*/  IMAD.MOV.U32 R13, RZ, RZ, R4 ;  /* 0x000000ffff0d7224 */ /* 0x000fe400078e0004 */
[----:B------:R-:W-:Y:S01]  /*14220*/  IMAD.MOV.U32 R12, RZ, RZ, 0x2 ;  /* 0x00000002ff0c7424 */ /* 0x000fe200078e00ff */
[----:B------:R-:W-:-:S13]  /*14230*/  LOP3.LUT P6, RZ, R23, 0x1000, RZ, 0xc0, !PT ;  /* 0x0000100017ff7812 */ /* 0x000fda00078cc0ff */
[----:B------:R-:W-:-:S05]  /*14240*/  @!P6 LEA R6, P0, R8, R14, 0x1 ;  /* 0x0000000e0806e211 */ /* 0x000fca00078008ff */
[----:B------:R-:W-:Y:S02]  /*14250*/  @!P6 IMAD.X R7, RZ, RZ, R5, P0 ;  /* 0x000000ffff07e224 */ /* 0x000fe400000e0605 */
[----:B------:R-:W-:Y:S02]  /*14260*/  @!P6 IMAD.MOV.U32 R2, RZ, RZ, R6 ;  /* 0x000000ffff02e224 */ /* 0x000fe400078e0006 */
        /* <DEDUP_REMOVED lines=11> */
.L_x_1317:
[----:B------:R-:W-:Y:S02]  /*14320*/  IMAD.MOV.U32 R13, RZ, RZ, R0 ;  /* 0x000000ffff0d7224 */ /* 0x000fe400078e0000 */
[----:B------:R-:W-:-:S07]  /*14330*/  IMAD.MOV.U32 R5, RZ, RZ, R14 ;  /* 0x000000ffff057224 */ /* 0x000fce00078e000e */
[----:B------:R-:W-:Y:S05]  /*14340*/  WARPSYNC.COLLECTIVE R15, `(.L_x_1318) ;  /* 0x000000000f087348 */ /* 0x000fea0003c00000 */
[----:B------:R0:W1:Y:S02]  /*14350*/  SHFL.IDX P6, R14, R13, R12, R11 ;  /* 0x0000000c0d0e7389 */ /* 0x00006400000c000b */
[----:B01----:R-:W-:Y:S01]  /*14360*/  ENDCOLLECTIVE ;  /* 0x000000000000791b */ /* 0x003fe20003800000 */
.L_x_1318:
[----:B------:R-:W-:Y:S02]  /*14370*/  IMAD.MOV.U32 R13, RZ, RZ, R4 ;  /* 0x000000ffff0d7224 */ /* 0x000fe400078e0004 */
[----:B------:R-:W-:Y:S01]  /*14380*/  IMAD.MOV.U32 R12, RZ, RZ, 0x3 ;  /* 0x00000003ff0c7424 */ /* 0x000fe200078e00ff */
[----:B------:R-:W-:-:S13]  /*14390*/  @!P5 LEA R6, P0, R8, R14, 0x1 ;  /* 0x0000000e0806d211 */ /* 0x000fda00078008ff */
[----:B------:R-:W-:Y:S05]  /*143a0*/  WARPSYNC.COLLECTIVE R15, `(.L_x_1319) ;  /* 0x000000000f087348 */ /* 0x000fea0003c00000 */
[----:B------:R0:W1:Y:S02]  /*143b0*/  SHFL.IDX P6, R14, R13, R12, R11 ;  /* 0x0000000c0d0e7389 */ /* 0x00006400000c000b */
[----:B01----:R-:W-:Y:S01]  /*143c0*/  ENDCOLLECTIVE ;  /* 0x000000000000791b */ /* 0x003fe20003800000 */
.L_x_1319:
[----:B------:R-:W-:Y:S02]  /*143d0*/  @!P5 IMAD.X R7, RZ, RZ, R5, P0 ;  /* 0x000000ffff07d224 */ /* 0x000fe400000e0605 */
[----:B------:R-:W-:Y:S02]  /*143e0*/  @!P5 IMAD.MOV.U32 R2, RZ, RZ, R6 ;  /* 0x000000ffff02d224 */ /* 0x000fe400078e0006 */
[----:B------:R-:W-:-:S05]  /*143f0*/  @!P5 IMAD.MOV.U32 R3, RZ, RZ, R7 ;  /* 0x000000ffff03d224 */ /* 0x000fca00078e0007 */
[----:B------:R-:W-:Y:S01]  /*14400*/  @!PT LDS RZ, [RZ] ;  /* 0x00000000fffff984 */ /* 0x000fe20000000800 */
[----:B------:R-:W-:Y:S01]  /*14410*/  @!PT LDS RZ, [RZ] ;  /* 0x00000000fffff984 */ /* 0x000fe20000000800 */
[----:B------:R-:W-:Y:S01]  /*14420*/  @!PT LDS RZ, [RZ] ;  /* 0x00000000fffff984 */ /* 0x000fe20000000800 */
[----:B------:R0:W-:Y:S01]  /*14430*/  @!P5 LDGSTS.E.BYPASS.LTC128B.128 [R26+0x23400], desc[UR36][R2.64], !P4 ;  /* 0x23400000021adfae */ /* 0x0001e2000e101d64 */
[----:B------:R-:W-:-:S03]  /*14440*/  IMAD.MOV.U32 R13, RZ, RZ, R0 ;  /* 0x000000ffff0d7224 */ /* 0x000fc600078e0000 */
[----:B------:R0:W-:Y:S04]  /*14450*/  @!P5 LDGSTS.E.BYPASS.LTC128B.128 [R26+0x27400], desc[UR36][R2.64+0x80], !P3 ;  /* 0x27400080021adfae */ /* 0x0001e8000d901d64 */
[----:B------:R0:W-:Y:S01]  /*14460*/  @!P5 LDGSTS.E.BYPASS.LTC128B.128 [R26+0x2b400], desc[UR36][R2.64+0x100], !P2 ;  /* 0x2b400100021adfae */ /* 0x0001e2000d101d64 */
[----:B------:R-:W-:-:S03]  /*14470*/  IMAD.MOV.U32 R5, RZ, RZ, R14 ;  /* 0x000000ffff057224 */ /* 0x000fc600078e000e */
[----:B------:R0:W-:Y:S01]  /*14480*/  @!P5 LDGSTS.E.BYPASS.LTC128B.128 [R26+0x2f400], desc[UR36][R2.64+0x180], !P1 ;  /* 0x2f400180021adfae */ /* 0x0001e2000c901d64 */
[----:B------:R-:W-:-:S13]  /*14490*/  LOP3.LUT P5, RZ, R23, 0x100, RZ, 0xc0, !PT ;  /* 0x0000010017ff7812 */ /* 0x000fda00078ac0ff */
[----:B0-----:R-:W-:Y:S05]  /*144a0*/  WARPSYNC.COLLECTIVE R15, `(.L_x_1320) ;  /* 0x000000000f087348 */ /* 0x001fea0003c00000 */
[----:B------:R1:W2:Y:S02]  /*144b0*/  SHFL.IDX P6, R14, R13, R12, R11 ;  /* 0x0000000c0d0e7389 */ /* 0x0002a400000c000b */
[----:B012---:R-:W-:Y:S01]  /*144c0*/  ENDCOLLECTIVE ;  /* 0x000000000000791b */ /* 0x007fe20003800000 */
.L_x_1320:
        /* <DEDUP_REMOVED lines=17> */
.L_x_1321:
[----:B------:R-:W-:Y:S02]  /*145e0*/  IMAD.MOV.U32 R13, RZ, RZ, R0 ;  /* 0x000000ffff0d7224 */ /* 0x000fe400078e0000 */
[----:B------:R-:W-:-:S07]  /*145f0*/  IMAD.MOV.U32 R5, RZ, RZ, R14 ;  /* 0x000000ffff057224 */ /* 0x000fce00078e000e */
[----:B------:R-:W-:Y:S05]  /*14600*/  WARPSYNC.COLLECTIVE R15, `(.L_x_1322) ;  /* 0x000000000f087348 */ /* 0x000fea0003c00000 */
[----:B------:R0:W1:Y:S02]  /*14610*/  SHFL.IDX P6, R14, R13, R12, R11 ;  /* 0x0000000c0d0e7389 */ /* 0x00006400000c000b */
[----:B01----:R-:W-:Y:S01]  /*14620*/  ENDCOLLECTIVE ;  /* 0x000000000000791b */ /* 0x003fe20003800000 */
.L_x_1322:
[----:B------:R-:W-:Y:S02]  /*14630*/  IMAD.MOV.U32 R13, RZ, RZ, R4 ;  /* 0x000000ffff0d7224 */ /* 0x000fe400078e0004 */
[----:B------:R-:W-:Y:S01]  /*14640*/  IMAD.MOV.U32 R12, RZ, RZ, 0x5 ;  /* 0x00000005ff0c7424 */ /* 0x000fe200078e00ff */
[----:B------:R-:W-:-:S13]  /*14650*/  @!P5 LEA R6, P0, R8, R14, 0x1 ;  /* 0x0000000e0806d211 */ /* 0x000fda00078008ff */
[----:B------:R-:W-:Y:S05]  /*14660*/  WARPSYNC.COLLECTIVE R15, `(.L_x_1323) ;  /* 0x000000000f087348 */ /* 0x000fea0003c00000 */
[----:B------:R0:W1:Y:S02]  /*14670*/  SHFL.IDX P6, R14, R13, R12, R11 ;  /* 0x0000000c0d0e7389 */ /* 0x00006400000c000b */
[----:B01----:R-:W-:Y:S01]  /*14680*/  ENDCOLLECTIVE ;  /* 0x000000000000791b */ /* 0x003fe20003800000 */
.L_x_1323:
        /* <DEDUP_REMOVED lines=16> */
.L_x_1324:
        /* <DEDUP_REMOVED lines=17> */
.L_x_1325:
[----:B------:R-:W-:Y:S02]  /*148a0*/  IMAD.MOV.U32 R13, RZ, RZ, R0 ;  /* 0x000000ffff0d7224 */ /* 0x000fe400078e0000 */
[----:B------:R-:W-:-:S07]  /*148b0*/  IMAD.MOV.U32 R5, RZ, RZ, R14 ;  /* 0x000000ffff057224 */ /* 0x000fce00078e000e */
[----:B------:R-:W-:Y:S05]  /*148c0*/  WARPSYNC.COLLECTIVE R15, `(.L_x_1326) ;  /* 0x000000000f087348 */ /* 0x000fea0003c00000 */
[----:B------:R0:W1:Y:S02]  /*148d0*/  SHFL.IDX P6, R14, R13, R12, R11 ;  /* 0x0000000c0d0e7389 */ /* 0x00006400000c000b */
[----:B01----:R-:W-:Y:S01]  /*148e0*/  ENDCOLLECTIVE ;  /* 0x000000000000791b */ /* 0x003fe20003800000 */
.L_x_1326:
[----:B------:R-:W-:Y:S02]  /*148f0*/  IMAD.MOV.U32 R13, RZ, RZ, R4 ;  /* 0x000000ffff0d7224 */ /* 0x000fe400078e0004 */
[----:B------:R-:W-:Y:S01]  /*14900*/  IMAD.MOV.U32 R12, RZ, RZ, 0x7 ;  /* 0x00000007ff0c7424 */ /* 0x000fe200078e00ff */
[----:B------:R-:W-:-:S13]  /*14910*/  @!P5 LEA R6, P0, R8, R14, 0x1 ;  /* 0x0000000e0806d211 */ /* 0x000fda00078008ff */
[----:B------:R-:W-:Y:S05]  /*14920*/  WARPSYNC.COLLECTIVE R15, `(.L_x_1327) ;  /* 0x000000000f087348 */ /* 0x000fea0003c00000 */
[----:B------:R0:W1:Y:S02]  /*14930*/  SHFL.IDX P6, R14, R13, R12, R11 ;  /* 0x0000000c0d0e7389 */ /* 0x00006400000c000b */
[----:B01----:R-:W-:Y:S01]  /*14940*/  ENDCOLLECTIVE ;  /* 0x000000000000791b */ /* 0x003fe20003800000 */
.L_x_1327:
        /* <DEDUP_REMOVED lines=11> */
[----:B------:R0:W-:Y:S04]  /*14a00*/  @!P5 LDGSTS.E.BYPASS.LTC128B.128 [R26+0x31400], desc[UR36][R2.64+0x180], !P1 ;  /* 0x31400180021adfae */ /* 0x0001e8000c901d64 */
[----:B0-----:R-:W-:Y:S05]  /*14a10*/  WARPSYNC.COLLECTIVE R15, `(.L_x_1328) ;  /* 0x000000000f087348 */ /* 0x001fea0003c00000 */
[----:B------:R1:W2:Y:S02]  /*14a20*/  SHFL.IDX P6, R14, R13, R12, R11 ;  /* 0x0000000c0d0e7389 */ /* 0x0002a400000c000b */
[----:B012---:R-:W-:Y:S01]  /*14a30*/  ENDCOLLECTIVE ;  /* 0x000000000000791b */ /* 0x007fe20003800000 */
.L_x_1328:
[----:B------:R-:W-:Y:S05]  /*14a40*/  BRA `(.L_x_1329) ;  /* 0xffffffb400507947 */ /* 0x000fea000383ffff */
.L_x_1226:
[----:B0-----:R0:W1:Y:S02]  /*14a50*/  SYNCS.PHASECHK.TRANS64.TRYWAIT P0, [R22+URZ+0x32420], R3 ;  /* 0x03242003160075a7 */ /* 0x001064000800017f */
[----:B-1----:R-:W-:Y:S05]  /*14a60*/  @!P0 NANOSLEEP.SYNCS 0x989680 ;  /* 0x009896800000895d */ /* 0x002fea0003900000 */
[----:B------:R-:W1:Y:S02]  /*14a70*/  @!P0 SYNCS.PHASECHK.TRANS64 P0, [R22+URZ+0x32420], R3 ;  /* 0x03242003160085a7 */ /* 0x000e64000800007f */
[----:B-1----:R-:W-:Y:S05]  /*14a80*/  @!P0 BRA `(.L_x_1226) ;  /* 0xfffffffc00f08947 */ /* 0x002fea000383ffff */
[----:B------:R-:W-:Y:S05]  /*14a90*/  BRA `(.L_x_1330) ;  /* 0xffffffb400c07947 */ /* 0x000fea000383ffff */
.L_x_1229:
[----:B-1----:R1:W2:Y:S02]  /*14aa0*/  SYNCS.PHASECHK.TRANS64.TRYWAIT P0, [R25+URZ+0x32460], R0 ;  /* 0x03246000190075a7 */ /* 0x0022a4000800017f */
[----:B--2---:R-:W-:Y:S05]  /*14ab0*/  @!P0 NANOSLEEP.SYNCS 0x989680 ;  /* 0x009896800000895d */ /* 0x004fea0003900000 */
[----:B------:R-:W2:Y:S02]  /*14ac0*/  @!P0 SYNCS.PHASECHK.TRANS64 P0, [R25+URZ+0x32460], R0 ;  /* 0x03246000190085a7 */ /* 0x000ea4000800007f */
[----:B--2---:R-:W-:Y:S05]  /*14ad0*/  @!P0 BRA `(.L_x_1229) ;  /* 0xfffffffc00f08947 */ /* 0x004fea000383ffff */
[----:B------:R-:W-:Y:S05]  /*14ae0*/  BRA `(.L_x_1331) ;  /* 0xffffffb400cc7947 */ /* 0x000fea000383ffff */
.L_x_1230:
        /* <DEDUP_REMOVED lines=8> */
.L_x_1333:
[----:B------:R-:W-:Y:S05]  /*14b70*/  BSYNC B0 ;  /* 0x0000000000007941 */ /* 0x000fea0003800000 */
.L_x_1332:
        /* <DEDUP_REMOVED lines=13> */
.L_x_1334:
[----:B------:R-:W-:Y:S02]  /*14c50*/  IMAD.MOV.U32 R13, RZ, RZ, R6 ;  /* 0x000000ffff0d7224 */ /* 0x000fe400078e0006 */
[----:B------:R-:W-:Y:S02]  /*14c60*/  IMAD.MOV.U32 R12, RZ, RZ, 0x1 ;  /* 0x00000001ff0c7424 */ /* 0x000fe400078e00ff */
[----:B------:R-:W-:-:S05]  /*14c70*/  IMAD.SHL.U32 R8, R8, 0x8, RZ ;  /* 0x0000000808087824 */ /* 0x000fca00078e00ff */
[----:B------:R-:W-:-:S05]  /*14c80*/  LOP3.LUT R8, R8, 0x38, RZ, 0xc0, !PT ;  /* 0x0000003808087812 */ /* 0x000fca00078ec0ff */
[----:B------:R-:W-:-:S05]  /*14c90*/  IMAD.SHL.U32 R0, R8, 0x2, RZ ;  /* 0x0000000208007824 */ /* 0x000fca00078e00ff */
[----:B------:R-:W-:-:S13]  /*14ca0*/  IADD3 R2, P0, R14, R0, RZ ;  /* 0x000000000e027210 */ /* 0x000fda0007f1e0ff */
[----:B------:R-:W-:Y:S05]  /*14cb0*/  WARPSYNC.COLLECTIVE R15, `(.L_x_1335) ;  /* 0x000000000f087348 */ /* 0x000fea0003c00000 */
[----:B------:R0:W1:Y:S02]  /*14cc0*/  SHFL.IDX P6, R14, R13, R12, R11 ;  /* 0x0000000c0d0e7389 */ /* 0x00006400000c000b */
[----:B01----:R-:W-:Y:S01]  /*14cd0*/  ENDCOLLECTIVE ;  /* 0x000000000000791b */ /* 0x003fe20003800000 */
.L_x_1335:
        /* <DEDUP_REMOVED lines=17> */
.L_x_1336:
[----:B------:R-:W-:Y:S02]  /*14df0*/  IMAD.MOV.U32 R13, RZ, RZ, R6 ;  /* 0x000000ffff0d7224 */ /* 0x000fe400078e0006 */
[----:B------:R-:W-:Y:S01]  /*14e00*/  IMAD.MOV.U32 R12, RZ, RZ, 0x2 ;  /* 0x00000002ff0c7424 */ /* 0x000fe200078e00ff */
[----:B------:R-:W-:-:S13]  /*14e10*/  IADD3 R2, P3, R14, R0, RZ ;  /* 0x000000000e027210 */ /* 0x000fda0007f7e0ff */
[----:B------:R-:W-:Y:S05]  /*14e20*/  WARPSYNC.COLLECTIVE R15, `(.L_x_1337) ;  /* 0x000000000f087348 */ /* 0x000fea0003c00000 */
[----:B------:R0:W1:Y:S02]  /*14e30*/  SHFL.IDX P6, R14, R13, R12, R11 ;  /* 0x0000000c0d0e7389 */ /* 0x00006400000c000b */
[----:B01----:R-:W-:Y:S01]  /*14e40*/  ENDCOLLECTIVE ;  /* 0x000000000000791b */ /* 0x003fe20003800000 */
.L_x_1337:
[----:B------:R-:W-:Y:S02]  /*14e50*/  IADD3.X R3, RZ, R3, RZ, P3, !PT ;  /* 0x00000003ff037210 */ /* 0x000fe40001ffe4ff */
        /* <DEDUP_REMOVED lines=16> */
.L_x_1338:
[----:B------:R-:W-:Y:S02]  /*14f60*/  IMAD.MOV.U32 R13, RZ, RZ, R6 ;  /* 0x000000ffff0d7224 */ /* 0x000fe400078e0006 */
[----:B------:R-:W-:Y:S01]  /*14f70*/  IMAD.MOV.U32 R12, RZ, RZ, 0x3 ;  /* 0x00000003ff0c7424 */ /* 0x000fe200078e00ff */
[----:B------:R-:W-:-:S13]  /*14f80*/  IADD3 R2, P3, R14, R0, RZ ;  /* 0x000000000e027210 */ /* 0x000fda0007f7e0ff */
[----:B------:R-:W-:Y:S05]  /*14f90*/  WARPSYNC.COLLECTIVE R15, `(.L_x_1339) ;  /* 0x000000000f087348 */ /* 0x000fea0003c00000 */
[----:B------:R0:W1:Y:S02]  /*14fa0*/  SHFL.IDX P6, R14, R13, R12, R11 ;  /* 0x0000000c0d0e7389 */ /* 0x00006400000c000b */
[----:B01----:R-:W-:Y:S01]  /*14fb0*/  ENDCOLLECTIVE ;  /* 0x000000000000791b */ /* 0x003fe20003800000 */
.L_x_1339:
        /* <DEDUP_REMOVED lines=17> */
.L_x_1340:
[----:B------:R-:W-:Y:S02]  /*150d0*/  IMAD.MOV.U32 R13, RZ, RZ, R6 ;  /* 0x000000ffff0d7224 */ /* 0x000fe400078e0006 */
[----:B------:R-:W-:Y:S01]  /*150e0*/  IMAD.MOV.U32 R12, RZ, RZ, 0x4 ;  /* 0x00000004ff0c7424 */ /* 0x000fe200078e00ff */
[----:B------:R-:W-:-:S13]  /*150f0*/  IADD3 R2, P3, R14, R0, RZ ;  /* 0x000000000e027210 */ /* 0x000fda0007f7e0ff */
[----:B------:R-:W-:Y:S05]  /*15100*/  WARPSYNC.COLLECTIVE R15, `(.L_x_1341) ;  /* 0x000000000f087348 */ /* 0x000fea0003c00000 */
[----:B------:R0:W1:Y:S02]  /*15110*/  SHFL.IDX P6, R14, R13, R12, R11 ;  /* 0x0000000c0d0e7389 */ /* 0x00006400000c000b */
[----:B01----:R-:W-:Y:S01]  /*15120*/  ENDCOLLECTIVE ;  /* 0x000000000000791b */ /* 0x003fe20003800000 */
.L_x_1341:
        /* <DEDUP_REMOVED lines=17> */
.L_x_1342:
[----:B------:R-:W-:Y:S02]  /*15240*/  IMAD.MOV.U32 R13, RZ, RZ, R6 ;  /* 0x000000ffff0d7224 */ /* 0x000fe400078e0006 */
[----:B------:R-:W-:Y:S01]  /*15250*/  IMAD.MOV.U32 R12, RZ, RZ, 0x5 ;  /* 0x00000005ff0c7424 */ /* 0x000fe200078e00ff */
[----:B------:R-:W-:-:S13]  /*15260*/  IADD3 R2, P3, R14, R0, RZ ;  /* 0x000000000e027210 */ /* 0x000fda0007f7e0ff */
[----:B------:R-:W-:Y:S05]  /*15270*/  WARPSYNC.COLLECTIVE R15, `(.L_x_1343) ;  /* 0x000000000f087348 */ /* 0x000fea0003c00000 */
[----:B------:R0:W1:Y:S02]  /*15280*/  SHFL.IDX P6, R14, R13, R12, R11 ;  /* 0x0000000c0d0e7389 */ /* 0x00006400000c000b */
[----:B01----:R-:W-:Y:S01]  /*15290*/  ENDCOLLECTIVE ;  /* 0x000000000000791b */ /* 0x003fe20003800000 */
.L_x_1343:
        /* <DEDUP_REMOVED lines=12> */
.L_x_1344:
        /* <DEDUP_REMOVED lines=9> */
.L_x_1237:
[----:B-1----:R1:W2:Y:S02]  /*153f0*/  SYNCS.PHASECHK.TRANS64.TRYWAIT P0, [R10+URZ+0x32440], R20 ;  /* 0x032440140a0075a7 */ /* 0x0022a4000800017f */
[----:B--2---:R-:W-:Y:S05]  /*15400*/  @!P0 NANOSLEEP.SYNCS 0x989680 ;  /* 0x009896800000895d */ /* 0x004fea0003900000 */
[----:B------:R-:W2:Y:S02]  /*15410*/  @!P0 SYNCS.PHASECHK.TRANS64 P0, [R10+URZ+0x32440], R20 ;  /* 0x032440140a0085a7 */ /* 0x000ea4000800007f */
[----:B--2---:R-:W-:Y:S05]  /*15420*/  @!P0 BRA `(.L_x_1237) ;  /* 0xfffffffc00f08947 */ /* 0x004fea000383ffff */
[----:B------:R-:W-:Y:S05]  /*15430*/  BRA `(.L_x_1346) ;  /* 0xffffffb800507947 */ /* 0x000fea000383ffff */
.L_x_1238:
        /* <DEDUP_REMOVED lines=8> */
.L_x_1348:
[----:B------:R-:W-:Y:S05]  /*154c0*/  BSYNC B1 ;  /* 0x0000000000017941 */ /* 0x000fea0003800000 */
.L_x_1347:
        /* <DEDUP_REMOVED lines=9> */
.L_x_1349:
[----:B------:R-:W-:Y:S02]  /*15560*/  IMAD.MOV.U32 R13, RZ, RZ, R8 ;  /* 0x000000ffff0d7224 */ /* 0x000fe400078e0008 */
[----:B------:R-:W-:Y:S02]  /*15570*/  IMAD.MOV.U32 R12, RZ, RZ, 0x1 ;  /* 0x00000001ff0c7424 */ /* 0x000fe400078e00ff */
[----:B------:R-:W-:-:S07]  /*15580*/  IMAD.MOV.U32 R2, RZ, RZ, R14 ;  /* 0x000000ffff027224 */ /* 0x000fce00078e000e */
[----:B------:R-:W-:Y:S05]  /*15590*/  WARPSYNC.COLLECTIVE R15, `(.L_x_1350) ;  /* 0x000000000f087348 */ /* 0x000fea0003c00000 */
[----:B------:R0:W1:Y:S02]  /*155a0*/  SHFL.IDX P6, R14, R13, R12, R11 ;  /* 0x0000000c0d0e7389 */ /* 0x00006400000c000b */
[----:B01----:R-:W-:Y:S01]  /*155b0*/  ENDCOLLECTIVE ;  /* 0x000000000000791b */ /* 0x003fe20003800000 */
.L_x_1350:
        /* <DEDUP_REMOVED lines=11> */
.L_x_1351:
[----:B------:R-:W-:Y:S02]  /*15670*/  IMAD.MOV.U32 R13, RZ, RZ, R8 ;  /* 0x000000ffff0d7224 */ /* 0x000fe400078e0008 */
[----:B------:R-:W-:Y:S02]  /*15680*/  IMAD.MOV.U32 R12, RZ, RZ, 0x2 ;  /* 0x00000002ff0c7424 */ /* 0x000fe400078e00ff */
[----:B------:R-:W-:-:S07]  /*15690*/  IMAD.MOV.U32 R2, RZ, RZ, R14 ;  /* 0x000000ffff027224 */ /* 0x000fce00078e000e */
[----:B------:R-:W-:Y:S05]  /*156a0*/  WARPSYNC.COLLECTIVE R15, `(.L_x_1352) ;  /* 0x000000000f087348 */ /* 0x000fea0003c00000 */
[----:B------:R0:W1:Y:S02]  /*156b0*/  SHFL.IDX P6, R14, R13, R12, R11 ;  /* 0x0000000c0d0e7389 */ /* 0x00006400000c000b */
[----:B01----:R-:W-:Y:S01]  /*156c0*/  ENDCOLLECTIVE ;  /* 0x000000000000791b */ /* 0x003fe20003800000 */
.L_x_1352:
        /* <DEDUP_REMOVED lines=11> */
.L_x_1353:
[----:B------:R-:W-:Y:S02]  /*15780*/  IMAD.MOV.U32 R13, RZ, RZ, R8 ;  /* 0x000000ffff0d7224 */ /* 0x000fe400078e0008 */
[----:B------:R-:W-:Y:S02]  /*15790*/  IMAD.MOV.U32 R12, RZ, RZ, 0x3 ;  /* 0x00000003ff0c7424 */ /* 0x000fe400078e00ff */
[----:B------:R-:W-:-:S07]  /*157a0*/  IMAD.MOV.U32 R2, RZ, RZ, R14 ;  /* 0x000000ffff027224 */ /* 0x000fce00078e000e */
[----:B------:R-:W-:Y:S05]  /*157b0*/  WARPSYNC.COLLECTIVE R15, `(.L_x_1354) ;  /* 0x000000000f087348 */ /* 0x000fea0003c00000 */
[----:B------:R0:W1:Y:S02]  /*157c0*/  SHFL.IDX P6, R14, R13, R12, R11 ;  /* 0x0000000c0d0e7389 */ /* 0x00006400000c000b */
[----:B01----:R-:W-:Y:S01]  /*157d0*/  ENDCOLLECTIVE ;  /* 0x000000000000791b */ /* 0x003fe20003800000 */
.L_x_1354:
        /* <DEDUP_REMOVED lines=11> */
.L_x_1355:
[----:B------:R-:W-:Y:S02]  /*15890*/  IMAD.MOV.U32 R13, RZ, RZ, R8 ;  /* 0x000000ffff0d7224 */ /* 0x000fe400078e0008 */
[----:B------:R-:W-:Y:S02]  /*158a0*/  IMAD.MOV.U32 R12, RZ, RZ, 0x4 ;  /* 0x00000004ff0c7424 */ /* 0x000fe400078e00ff */
[----:B------:R-:W-:-:S07]  /*158b0*/  IMAD.MOV.U32 R2, RZ, RZ, R14 ;  /* 0x000000ffff027224 */ /* 0x000fce00078e000e */
[----:B------:R-:W-:Y:S05]  /*158c0*/  WARPSYNC.COLLECTIVE R15, `(.L_x_1356) ;  /* 0x000000000f087348 */ /* 0x000fea0003c00000 */
[----:B------:R0:W1:Y:S02]  /*158d0*/  SHFL.IDX P6, R14, R13, R12, R11 ;  /* 0x0000000c0d0e7389 */ /* 0x00006400000c000b */
[----:B01----:R-:W-:Y:S01]  /*158e0*/  ENDCOLLECTIVE ;  /* 0x000000000000791b */ /* 0x003fe20003800000 */
.L_x_1356:
        /* <DEDUP_REMOVED lines=11> */
.L_x_1357:
[----:B------:R-:W-:Y:S02]  /*159a0*/  IMAD.MOV.U32 R13, RZ, RZ, R8 ;  /* 0x000000ffff0d7224 */ /* 0x000fe400078e0008 */
[----:B------:R-:W-:Y:S02]  /*159b0*/  IMAD.MOV.U32 R12, RZ, RZ, 0x5 ;  /* 0x00000005ff0c7424 */ /* 0x000fe400078e00ff */
[----:B------:R-:W-:-:S07]  /*159c0*/  IMAD.MOV.U32 R2, RZ, RZ, R14 ;  /* 0x000000ffff027224 */ /* 0x000fce00078e000e */
[----:B------:R-:W-:Y:S05]  /*159d0*/  WARPSYNC.COLLECTIVE R15, `(.L_x_1358) ;  /* 0x000000000f087348 */ /* 0x000fea0003c00000 */
[----:B------:R0:W1:Y:S02]  /*159e0*/  SHFL.IDX P6, R14, R13, R12, R11 ;  /* 0x0000000c0d0e7389 */ /* 0x00006400000c000b */
[----:B01----:R-:W-:Y:S01]  /*159f0*/  ENDCOLLECTIVE ;  /* 0x000000000000791b */ /* 0x003fe20003800000 */
.L_x_1358:
        /* <DEDUP_REMOVED lines=11> */
.L_x_1359:
[----:B------:R-:W-:Y:S05]  /*15ab0*/  BRA `(.L_x_1360) ;  /* 0xffffffb400787947 */ /* 0x000fea000383ffff */
.L_x_1243:
[----:B---3--:R3:W4:Y:S02]  /*15ac0*/  SYNCS.PHASECHK.TRANS64.TRYWAIT P0, [R10+URZ+0x32460], R20 ;  /* 0x032460140a0075a7 */ /* 0x008724000800017f */
[----:B----4-:R-:W-:Y:S05]  /*15ad0*/  @!P0 NANOSLEEP.SYNCS 0x989680 ;  /* 0x009896800000895d */ /* 0x010fea0003900000 */
[----:B------:R-:W4:Y:S02]  /*15ae0*/  @!P0 SYNCS.PHASECHK.TRANS64 P0, [R10+URZ+0x32460], R20 ;  /* 0x032460140a0085a7 */ /* 0x000f24000800007f */
[----:B----4-:R-:W-:Y:S05]  /*15af0*/  @!P0 BRA `(.L_x_1243) ;  /* 0xfffffffc00f08947 */ /* 0x010fea000383ffff */
[----:B------:R-:W-:Y:S05]  /*15b00*/  BRA `(.L_x_1361) ;  /* 0xffffffb400c47947 */ /* 0x000fea000383ffff */
.L_x_1244:
[----:B------:R-:W-:Y:S01]  /*15b10*/  BSSY B1, `(.L_x_1362) ;  /* 0x0000008000017945 */ /* 0x000fe20003800000 */
[----:B------:R-:W-:Y:S02]  /*15b20*/  IMAD.MOV.U32 R13, RZ, RZ, R25 ;  /* 0x000000ffff0d7224 */ /* 0x000fe400078e0019 */
[----:B------:R-:W-:Y:S02]  /*15b30*/  IMAD.MOV.U32 R12, RZ, RZ, RZ ;  /* 0x000000ffff0c7224 */ /* 0x000fe400078e00ff */
[----:B------:R-:W-:Y:S02]  /*15b40*/  IMAD.MOV.U32 R11, RZ, RZ, 0x181f ;  /* 0x0000181fff0b7424 */ /* 0x000fe400078e00ff */
[----:B------:R-:W-:-:S07]  /*15b50*/  IMAD.MOV.U32 R15, RZ, RZ, -0x1 ;  /* 0xffffffffff0f7424 */ /* 0x000fce00078e00ff */
[----:B--2---:R-:W-:Y:S05]  /*15b60*/  WARPSYNC.COLLECTIVE R15, `(.L_x_1363) ;  /* 0x000000000f087348 */ /* 0x004fea0003c00000 */
[----:B------:R0:W1:Y:S02]  /*15b70*/  SHFL.IDX P6, R14, R13, R12, R11 ;  /* 0x0000000c0d0e7389 */ /* 0x00006400000c000b */
[----:B012---:R-:W-:Y:S01]  /*15b80*/  ENDCOLLECTIVE ;  /* 0x000000000000791b */ /* 0x007fe20003800000 */
.L_x_1363:
[----:B------:R-:W-:Y:S05]  /*15b90*/  BSYNC B1 ;  /* 0x0000000000017941 */ /* 0x000fea0003800000 */
.L_x_1362:
        /* <DEDUP_REMOVED lines=9> */
.L_x_1364:
[----:B------:R-:W-:Y:S02]  /*15c30*/  IMAD.MOV.U32 R13, RZ, RZ, R25 ;  /* 0x000000ffff0d7224 */ /* 0x000fe400078e0019 */
[----:B------:R-:W-:Y:S01]  /*15c40*/  IMAD.MOV.U32 R12, RZ, RZ, 0x1 ;  /* 0x00000001ff0c7424 */ /* 0x000fe200078e00ff */
[----:B------:R-:W-:-:S13]  /*15c50*/  IADD3 R2, P0, R14, R0, RZ ;  /* 0x000000000e027210 */ /* 0x000fda0007f1e0ff */
[----:B------:R-:W-:Y:S05]  /*15c60*/  WARPSYNC.COLLECTIVE R15, `(.L_x_1365) ;  /* 0x000000000f087348 */ /* 0x000fea0003c00000 */
[----:B------:R0:W1:Y:S02]  /*15c70*/  SHFL.IDX P6, R14, R13, R12, R11 ;  /* 0x0000000c0d0e7389 */ /* 0x00006400000c000b */
[----:B01----:R-:W-:Y:S01]  /*15c80*/  ENDCOLLECTIVE ;  /* 0x000000000000791b */ /* 0x003fe20003800000 */
.L_x_1365:
        /* <DEDUP_REMOVED lines=13> */
.L_x_1366:
[----:B------:R-:W-:Y:S02]  /*15d60*/  IMAD.MOV.U32 R13, RZ, RZ, R25 ;  /* 0x000000ffff0d7224 */ /* 0x000fe400078e0019 */
[----:B------:R-:W-:Y:S01]  /*15d70*/  IMAD.MOV.U32 R12, RZ, RZ, 0x2 ;  /* 0x00000002ff0c7424 */ /* 0x000fe200078e00ff */
[----:B------:R-:W-:-:S13]  /*15d80*/  IADD3 R2, P0, R14, R0, RZ ;  /* 0x000000000e027210 */ /* 0x000fda0007f1e0ff */
[----:B------:R-:W-:Y:S05]  /*15d90*/  WARPSYNC.COLLECTIVE R15, `(.L_x_1367) ;  /* 0x000000000f087348 */ /* 0x000fea0003c00000 */
[----:B------:R0:W1:Y:S02]  /*15da0*/  SHFL.IDX P6, R14, R13, R12, R11 ;  /* 0x0000000c0d0e7389 */ /* 0x00006400000c000b */
[----:B01----:R-:W-:Y:S01]  /*15db0*/  ENDCOLLECTIVE ;  /* 0x000000000000791b */ /* 0x003fe20003800000 */
.L_x_1367:
        /* <DEDUP_REMOVED lines=13> */
.L_x_1368:
[----:B------:R-:W-:Y:S02]  /*15e90*/  IMAD.MOV.U32 R13, RZ, RZ, R25 ;  /* 0x000000ffff0d7224 */ /* 0x000fe400078e0019 */
[----:B------:R-:W-:Y:S02]  /*15ea0*/  IMAD.MOV.U32 R12, RZ, RZ, 0x3 ;  /* 0x00000003ff0c7424 */ /* 0x000fe400078e00ff */
[----:B------:R-:W-:-:S07]  /*15eb0*/  IMAD.MOV.U32 R8, RZ, RZ, R14 ;  /* 0x000000ffff087224 */ /* 0x000fce00078e000e */
[----:B------:R-:W-:Y:S05]  /*15ec0*/  WARPSYNC.COLLECTIVE R15, `(.L_x_1369) ;  /* 0x000000000f087348 */ /* 0x000fea0003c00000 */
[----:B------:R0:W1:Y:S02]  /*15ed0*/  SHFL.IDX P6, R14, R13, R12, R11 ;  /* 0x0000000c0d0e7389 */ /* 0x00006400000c000b */
[----:B01----:R-:W-:Y:S01]  /*15ee0*/  ENDCOLLECTIVE ;  /* 0x000000000000791b */ /* 0x003fe20003800000 */
.L_x_1369:
        /* <DEDUP_REMOVED lines=9> */
[----:B------:R-:W-:-:S03]  /*15f80*/  MOV R5, R14 ;  /* 0x0000000e00057202 */ /* 0x000fc60000000f00 */
[----:B------:R0:W-:Y:S04]  /*15f90*/  LDGSTS.E.BYPASS.LTC128B.128 [R20+0xa400], desc[UR36][R2.64+0x180], !P1 ;  /* 0x0a40018002147fae */ /* 0x0001e8000c901d64 */
[----:B0-----:R-:W-:Y:S05]  /*15fa0*/  WARPSYNC.COLLECTIVE R15, `(.L_x_1370) ;  /* 0x000000000f087348 */ /* 0x001fea0003c00000 */
[----:B------:R1:W2:Y:S02]  /*15fb0*/  SHFL.IDX P6, R14, R13, R12, R11 ;  /* 0x0000000c0d0e7389 */ /* 0x0002a400000c000b */
[----:B012---:R-:W-:Y:S01]  /*15fc0*/  ENDCOLLECTIVE ;  /* 0x000000000000791b */ /* 0x007fe20003800000 */
.L_x_1370:
[----:B------:R-:W-:Y:S02]  /*15fd0*/  IMAD.MOV.U32 R13, RZ, RZ, R25 ;  /* 0x000000ffff0d7224 */ /* 0x000fe400078e0019 */
[----:B------:R-:W-:Y:S01]  /*15fe0*/  IMAD.MOV.U32 R12, RZ, RZ, 0x4 ;  /* 0x00000004ff0c7424 */ /* 0x000fe200078e00ff */
[----:B------:R-:W-:-:S13]  /*15ff0*/  IADD3 R2, P0, R14, R0, RZ ;  /* 0x000000000e027210 */ /* 0x000fda0007f1e0ff */
[----:B------:R-:W-:Y:S05]  /*16000*/  WARPSYNC.COLLECTIVE R15, `(.L_x_1371) ;  /* 0x000000000f087348 */ /* 0x000fea0003c00000 */
[----:B------:R0:W1:Y:S02]  /*16010*/  SHFL.IDX P6, R14, R13, R12, R11 ;  /* 0x0000000c0d0e7389 */ /* 0x00006400000c000b */
[----:B01----:R-:W-:Y:S01]  /*16020*/  ENDCOLLECTIVE ;  /* 0x000000000000791b */ /* 0x003fe20003800000 */
.L_x_1371:
        /* <DEDUP_REMOVED lines=13> */
.L_x_1372:
[----:B------:R-:W-:Y:S02]  /*16100*/  IMAD.MOV.U32 R13, RZ, RZ, R25 ;  /* 0x000000ffff0d7224 */ /* 0x000fe400078e0019 */
[----:B------:R-:W-:Y:S01]  /*16110*/  IMAD.MOV.U32 R12, RZ, RZ, 0x5 ;  /* 0x00000005ff0c7424 */ /* 0x000fe200078e00ff */
[----:B------:R-:W-:-:S13]  /*16120*/  IADD3 R2, P0, R14, R0, RZ ;  /* 0x000000000e027210 */ /* 0x000fda0007f1e0ff */
[----:B------:R-:W-:Y:S05]  /*16130*/  WARPSYNC.COLLECTIVE R15, `(.L_x_1373) ;  /* 0x000000000f087348 */ /* 0x000fea0003c00000 */
[----:B------:R0:W1:Y:S02]  /*16140*/  SHFL.IDX P6, R14, R13, R12, R11 ;  /* 0x0000000c0d0e7389 */ /* 0x00006400000c000b */
[----:B01----:R-:W-:Y:S01]  /*16150*/  ENDCOLLECTIVE ;  /* 0x000000000000791b */ /* 0x003fe20003800000 */
.L_x_1373:
        /* <DEDUP_REMOVED lines=13> */
.L_x_1374:
[----:B------:R-:W-:Y:S05]  /*16230*/  BRA `(.L_x_1375) ;  /* 0xffffffb400047947 */ /* 0x000fea000383ffff */
.L_x_1252:
[----:B------:R-:W-:Y:S01]  /*16240*/  BSSY B0, `(.L_x_1376) ;  /* 0x0000008000007945 */ /* 0x000fe20003800000 */
[----:B------:R-:W-:Y:S02]  /*16250*/  IMAD.MOV.U32 R13, RZ, RZ, R16 ;  /* 0x000000ffff0d7224 */ /* 0x000fe400078e0010 */
[----:B------:R-:W-:Y:S02]  /*16260*/  IMAD.MOV.U32 R12, RZ, RZ, RZ ;  /* 0x000000ffff0c7224 */ /* 0x000fe400078e00ff */
[----:B------:R-:W-:Y:S02]  /*16270*/  IMAD.MOV.U32 R11, RZ, RZ, 0x1f ;  /* 0x0000001fff0b7424 */ /* 0x000fe400078e00ff */
[----:B------:R-:W-:-:S07]  /*16280*/  IMAD.MOV.U32 R15, RZ, RZ, -0x1 ;  /* 0xffffffffff0f7424 */ /* 0x000fce00078e00ff */
[----:B-12---:R-:W-:Y:S05]  /*16290*/  WARPSYNC.COLLECTIVE R15, `(.L_x_1377) ;  /* 0x000000000f087348 */ /* 0x006fea0003c00000 */
[----:B------:R0:W3:Y:S02]  /*162a0*/  SHFL.IDX P6, R14, R13, R12, R11 ;  /* 0x0000000c0d0e7389 */ /* 0x0000e400000c000b */
[----:B0123--:R-:W-:Y:S01]  /*162b0*/  ENDCOLLECTIVE ;  /* 0x000000000000791b */ /* 0x00ffe20003800000 */
.L_x_1377:
[----:B------:R-:W-:Y:S05]  /*162c0*/  BSYNC B0 ;  /* 0x0000000000007941 */ /* 0x000fea0003800000 */
.L_x_1376:
        /* <DEDUP_REMOVED lines=9> */
.L_x_1378:
        /* <DEDUP_REMOVED lines=24> */
.L_x_1379:
[----:B------:R-:W-:Y:S01]  /*164e0*/  IMAD.MOV.U32 R12, RZ, RZ, 0x2 ;  /* 0x00000002ff0c7424 */ /* 0x000fe200078e00ff */
[----:B------:R-:W-:-:S05]  /*164f0*/  SEL R14, R14, RZ, P1 ;  /* 0x000000ff0e0e7207 */ /* 0x000fca0000800000 */
[----:B------:R-:W-:-:S04]  /*16500*/  IMAD.IADD R5, R13, 0x1, R14 ;  /* 0x000000010d057824 */ /* 0x000fc800078e020e */
[----:B------:R-:W-:-:S07]  /*16510*/  IMAD.MOV.U32 R13, RZ, RZ, R5 ;  /* 0x000000ffff0d7224 */ /* 0x000fce00078e0005 */
[----:B------:R-:W-:Y:S05]  /*16520*/  WARPSYNC.COLLECTIVE R15, `(.L_x_1380) ;  /* 0x000000000f087348 */ /* 0x000fea0003c00000 */
[----:B------:R0:W1:Y:S02]  /*16530*/  SHFL.UP P6, R14, R13, R12, R11 ;  /* 0x0400000c0d0e7389 */ /* 0x00006400000c000b */
[----:B01----:R-:W-:Y:S01]  /*16540*/  ENDCOLLECTIVE ;  /* 0x000000000000791b */ /* 0x003fe20003800000 */
.L_x_1380:
[----:B------:R-:W-:Y:S01]  /*16550*/  IMAD.MOV.U32 R12, RZ, RZ, 0x4 ;  /* 0x00000004ff0c7424 */ /* 0x000fe200078e00ff */
[----:B------:R-:W-:-:S05]  /*16560*/  SEL R2, R14, RZ, P2 ;  /* 0x000000ff0e027207 */ /* 0x000fca0001000000 */
[----:B------:R-:W-:-:S04]  /*16570*/  IMAD.IADD R2, R5, 0x1, R2 ;  /* 0x0000000105027824 */ /* 0x000fc800078e0202 */
[----:B------:R-:W-:-:S07]  /*16580*/  IMAD.MOV.U32 R13, RZ, RZ, R2 ;  /* 0x000000ffff0d7224 */ /* 0x000fce00078e0002 */
[----:B------:R-:W-:Y:S05]  /*16590*/  WARPSYNC.COLLECTIVE R15, `(.L_x_1381) ;  /* 0x000000000f087348 */ /* 0x000fea0003c00000 */
[----:B------:R0:W1:Y:S02]  /*165a0*/  SHFL.UP P6, R14, R13, R12, R11 ;  /* 0x0400000c0d0e7389 */ /* 0x00006400000c000b */
[----:B01----:R-:W-:Y:S01]  /*165b0*/  ENDCOLLECTIVE ;  /* 0x000000000000791b */ /* 0x003fe20003800000 */
.L_x_1381:
[----:B------:R-:W-:Y:S01]  /*165c0*/  IMAD.MOV.U32 R12, RZ, RZ, 0x8 ;  /* 0x00000008ff0c7424 */ /* 0x000fe200078e00ff */
[----:B------:R-:W-:-:S05]  /*165d0*/  SEL R3, R14, RZ, P3 ;  /* 0x000000ff0e037207 */ /* 0x000fca0001800000 */
[----:B------:R-:W-:-:S04]  /*165e0*/  IMAD.IADD R3, R2, 0x1, R3 ;  /* 0x0000000102037824 */ /* 0x000fc800078e0203 */
[----:B------:R-:W-:-:S07]  /*165f0*/  IMAD.MOV.U32 R13, RZ, RZ, R3 ;  /* 0x000000ffff0d7224 */ /* 0x000fce00078e0003 */
[----:B------:R-:W-:Y:S05]  /*16600*/  WARPSYNC.COLLECTIVE R15, `(.L_x_1382) ;  /* 0x000000000f087348 */ /* 0x000fea0003c00000 */
[----:B------:R0:W1:Y:S02]  /*16610*/  SHFL.UP P6, R14, R13, R12, R11 ;  /* 0x0400000c0d0e7389 */ /* 0x00006400000c000b */
[----:B01----:R-:W-:Y:S01]  /*16620*/  ENDCOLLECTIVE ;  /* 0x000000000000791b */ /* 0x003fe20003800000 */
.L_x_1382:
[----:B------:R-:W-:Y:S01]  /*16630*/  IMAD.MOV.U32 R12, RZ, RZ, 0x10 ;  /* 0x00000010ff0c7424 */ /* 0x000fe200078e00ff */
[----:B------:R-:W-:-:S05]  /*16640*/  SEL R14, R14, RZ, P4 ;  /* 0x000000ff0e0e7207 */ /* 0x000fca0002000000 */
[----:B------:R-:W-:-:S04]  /*16650*/  IMAD.IADD R5, R3, 0x1, R14 ;  /* 0x0000000103057824 */ /* 0x000fc800078e020e */
[----:B------:R-:W-:-:S07]  /*16660*/  IMAD.MOV.U32 R13, RZ, RZ, R5 ;  /* 0x000000ffff0d7224 */ /* 0x000fce00078e0005 */
[----:B------:R-:W-:Y:S05]  /*16670*/  WARPSYNC.COLLECTIVE R15, `(.L_x_1383) ;  /* 0x000000000f087348 */ /* 0x000fea0003c00000 */
[----:B------:R0:W1:Y:S02]  /*16680*/  SHFL.UP P6, R14, R13, R12, R11 ;  /* 0x0400000c0d0e7389 */ /* 0x00006400000c000b */
[----:B01----:R-:W-:Y:S01]  /*16690*/  ENDCOLLECTIVE ;  /* 0x000000000000791b */ /* 0x003fe20003800000 */
.L_x_1383:
        /* <DEDUP_REMOVED lines=8> */
.L_x_1384:
[----:B------:R-:W-:Y:S05]  /*16720*/  BRA `(.L_x_1385) ;  /* 0xffffffb400607947 */ /* 0x000fea000383ffff */
.L_x_1255:
[----:B------:R-:W-:Y:S01]  /*16730*/  BSSY B0, `(.L_x_1386) ;  /* 0x0000007000007945 */ /* 0x000fe20003800000 */
[----:B------:R-:W-:Y:S02]  /*16740*/  IMAD.MOV.U32 R12, RZ, RZ, 0x1 ;  /* 0x00000001ff0c7424 */ /* 0x000fe400078e00ff */
[----:B------:R-:W-:Y:S02]  /*16750*/  IMAD.MOV.U32 R11, RZ, RZ, RZ ;  /* 0x000000ffff0b7224 */ /* 0x000fe400078e00ff */
[----:B------:R-:W-:-:S07]  /*16760*/  IMAD.MOV.U32 R15, RZ, RZ, -0x1 ;  /* 0xffffffffff0f7424 */ /* 0x000fce00078e00ff */
[----:B-12---:R-:W-:Y:S05]  /*16770*/  WARPSYNC.COLLECTIVE R15, `(.L_x_1387) ;  /* 0x000000000f087348 */ /* 0x006fea0003c00000 */
[----:B------:R0:W3:Y:S02]  /*16780*/  SHFL.UP P6, R14, R13, R12, R11 ;  /* 0x0400000c0d0e7389 */ /* 0x0000e400000c000b */
[----:B0123--:R-:W-:Y:S01]  /*16790*/  ENDCOLLECTIVE ;  /* 0x000000000000791b */ /* 0x00ffe20003800000 */
.L_x_1387:
[----:B------:R-:W-:Y:S05]  /*167a0*/  BSYNC B0 ;  /* 0x0000000000007941 */ /* 0x000fea0003800000 */
.L_x_1386:
        /* <DEDUP_REMOVED lines=8> */
.L_x_1388:
[----:B------:R-:W-:Y:S01]  /*16830*/  IMAD.MOV.U32 R12, RZ, RZ, 0x4 ;  /* 0x00000004ff0c7424 */ /* 0x000fe200078e00ff */
[----:B------:R-:W-:-:S05]  /*16840*/  SEL R2, R14, RZ, P2 ;  /* 0x000000ff0e027207 */ /* 0x000fca0001000000 */
[----:B------:R-:W-:-:S04]  /*16850*/  IMAD.IADD R2, R13, 0x1, R2 ;  /* 0x000000010d027824 */ /* 0x000fc800078e0202 */
[----:B------:R-:W-:-:S07]  /*16860*/  IMAD.MOV.U32 R13, RZ, RZ, R2 ;  /* 0x000000ffff0d7224 */ /* 0x000fce00078e0002 */
[----:B------:R-:W-:Y:S05]  /*16870*/  WARPSYNC.COLLECTIVE R15, `(.L_x_1389) ;  /* 0x000000000f087348 */ /* 0x000fea0003c00000 */
[----:B------:R0:W1:Y:S02]  /*16880*/  SHFL.UP P6, R14, R13, R12, R11 ;  /* 0x0400000c0d0e7389 */ /* 0x00006400000c000b */
[----:B01----:R-:W-:Y:S01]  /*16890*/  ENDCOLLECTIVE ;  /* 0x000000000000791b */ /* 0x003fe20003800000 */
.L_x_1389:
[----:B------:R-:W-:Y:S01]  /*168a0*/  IMAD.MOV.U32 R12, RZ, RZ, 0x8 ;  /* 0x00000008ff0c7424 */ /* 0x000fe200078e00ff */
[----:B------:R-:W-:-:S05]  /*168b0*/  SEL R3, R14, RZ, P3 ;  /* 0x000000ff0e037207 */ /* 0x000fca0001800000 */
[----:B------:R-:W-:-:S04]  /*168c0*/  IMAD.IADD R3, R2, 0x1, R3 ;  /* 0x0000000102037824 */ /* 0x000fc800078e0203 */
[----:B------:R-:W-:-:S07]  /*168d0*/  IMAD.MOV.U32 R13, RZ, RZ, R3 ;  /* 0x000000ffff0d7224 */ /* 0x000fce00078e0003 */
[----:B------:R-:W-:Y:S05]  /*168e0*/  WARPSYNC.COLLECTIVE R15, `(.L_x_1390) ;  /* 0x000000000f087348 */ /* 0x000fea0003c00000 */
[----:B------:R0:W1:Y:S02]  /*168f0*/  SHFL.UP P6, R14, R13, R12, R11 ;  /* 0x0400000c0d0e7389 */ /* 0x00006400000c000b */
[----:B01----:R-:W-:Y:S01]  /*16900*/  ENDCOLLECTIVE ;  /* 0x000000000000791b */ /* 0x003fe20003800000 */
.L_x_1390:
[----:B------:R-:W-:Y:S01]  /*16910*/  IMAD.MOV.U32 R12, RZ, RZ, 0x10 ;  /* 0x00000010ff0c7424 */ /* 0x000fe200078e00ff */
[----:B------:R-:W-:-:S05]  /*16920*/  SEL R14, R14, RZ, P4 ;  /* 0x000000ff0e0e7207 */ /* 0x000fca0002000000 */
[----:B------:R-:W-:-:S04]  /*16930*/  IMAD.IADD R5, R3, 0x1, R14 ;  /* 0x0000000103057824 */ /* 0x000fc800078e020e */
[----:B------:R-:W-:-:S07]  /*16940*/  IMAD.MOV.U32 R13, RZ, RZ, R5 ;  /* 0x000000ffff0d7224 */ /* 0x000fce00078e0005 */
[----:B------:R-:W-:Y:S05]  /*16950*/  WARPSYNC.COLLECTIVE R15, `(.L_x_1391) ;  /* 0x000000000f087348 */ /* 0x000fea0003c00000 */
[----:B------:R0:W1:Y:S02]  /*16960*/  SHFL.UP P6, R14, R13, R12, R11 ;  /* 0x0400000c0d0e7389 */ /* 0x00006400000c000b */
[----:B01----:R-:W-:Y:S01]  /*16970*/  ENDCOLLECTIVE ;  /* 0x000000000000791b */ /* 0x003fe20003800000 */
.L_x_1391:
        /* <DEDUP_REMOVED lines=8> */
.L_x_1392:
[----:B------:R-:W-:Y:S05]  /*16a00*/  BRA `(.L_x_1393) ;  /* 0xffffffb4004c7947 */ /* 0x000fea000383ffff */
.L_x_1257:
[----:B------:R-:W-:Y:S01]  /*16a10*/  BSSY B0, `(.L_x_1394) ;  /* 0x0000006000007945 */ /* 0x000fe20003800000 */
[----:B------:R-:W-:Y:S01]  /*16a20*/  PLOP3.LUT P6, PT, P6, PT, PT, 0x8, 0x0 ;  /* 0x000000000000781c */ /* 0x000fe200037ce170 */
[----:B------:R-:W-:-:S12]  /*16a30*/  IMAD.MOV.U32 R15, RZ, RZ, -0x1 ;  /* 0xffffffffff0f7424 */ /* 0x000fd800078e00ff */
[----:B012---:R-:W-:Y:S05]  /*16a40*/  WARPSYNC.COLLECTIVE R15, `(.L_x_1395) ;  /* 0x000000000f087348 */ /* 0x007fea0003c00000 */
[----:B------:R-:W-:Y:S01]  /*16a50*/  VOTE.ANY R14, PT, P6 ;  /* 0x00000000000e7806 */ /* 0x000fe200030e0100 */
[----:B012---:R-:W-:Y:S06]  /*16a60*/  ENDCOLLECTIVE ;  /* 0x000000000000791b */ /* 0x007fec0003800000 */
.L_x_1395:
[----:B------:R-:W-:Y:S05]  /*16a70*/  BSYNC B0 ;  /* 0x0000000000007941 */ /* 0x000fea0003800000 */
.L_x_1394:
        /* <DEDUP_REMOVED lines=9> */
.L_x_1396:
[----:B------:R-:W-:Y:S02]  /*16b10*/  IMAD.MOV.U32 R13, RZ, RZ, R4 ;  /* 0x000000ffff0d7224 */ /* 0x000fe400078e0004 */
[----:B------:R-:W-:-:S07]  /*16b20*/  IMAD.MOV.U32 R7, RZ, RZ, R14 ;  /* 0x000000ffff077224 */ /* 0x000fce00078e000e */
[----:B------:R-:W-:Y:S05]  /*16b30*/  WARPSYNC.COLLECTIVE R15, `(.L_x_1397) ;  /* 0x000000000f087348 */ /* 0x000fea0003c00000 */
[----:B------:R0:W1:Y:S02]  /*16b40*/  SHFL.IDX P6, R14, R13, R12, R11 ;  /* 0x0000000c0d0e7389 */ /* 0x00006400000c000b */
[----:B01----:R-:W-:Y:S01]  /*16b50*/  ENDCOLLECTIVE ;  /* 0x000000000000791b */ /* 0x003fe20003800000 */
.L_x_1397:
[----:B------:R-:W-:Y:S01]  /*16b60*/  IMAD.MOV.U32 R4, RZ, RZ, R14 ;  /* 0x000000ffff047224 */ /* 0x000fe200078e000e */
[----:B------:R-:W-:Y:S06]  /*16b70*/  BRA `(.L_x_1398) ;  /* 0xffffffb4002c7947 */ /* 0x000fec000383ffff */
.L_x_1259:
[----:B------:R-:W-:Y:S01]  /*16b80*/  BSSY B0, `(.L_x_1399) ;  /* 0x0000007000007945 */ /* 0x000fe20003800000 */
[----:B------:R-:W-:Y:S02]  /*16b90*/  IMAD.MOV.U32 R13, RZ, RZ, R2 ;  /* 0x000000ffff0d7224 */ /* 0x000fe400078e0002 */
[----:B------:R-:W-:Y:S02]  /*16ba0*/  IMAD.MOV.U32 R11, RZ, RZ, 0x1f ;  /* 0x0000001fff0b7424 */ /* 0x000fe400078e00ff */
[----:B------:R-:W-:-:S07]  /*16bb0*/  IMAD.MOV.U32 R15, RZ, RZ, -0x1 ;  /* 0xffffffffff0f7424 */ /* 0x000fce00078e00ff */
[----:B01234-:R-:W-:Y:S05]  /*16bc0*/  WARPSYNC.COLLECTIVE R15, `(.L_x_1400) ;  /* 0x000000000f087348 */ /* 0x01ffea0003c00000 */
[----:B------:R0:W0:Y:S02]  /*16bd0*/  SHFL.IDX P6, R14, R13, R12, R11 ;  /* 0x0000000c0d0e7389 */ /* 0x00002400000c000b */
[----:B01234-:R-:W-:Y:S01]  /*16be0*/  ENDCOLLECTIVE ;  /* 0x000000000000791b */ /* 0x01ffe20003800000 */
.L_x_1400:
[----:B------:R-:W-:Y:S05]  /*16bf0*/  BSYNC B0 ;  /* 0x0000000000007941 */ /* 0x000fea0003800000 */
.L_x_1399:
[----:B------:R-:W-:Y:S01]  /*16c00*/  IMAD.MOV.U32 R6, RZ, RZ, R14 ;  /* 0x000000ffff067224 */ /* 0x000fe200078e000e */
[----:B------:R-:W-:Y:S06]  /*16c10*/  BRA `(.L_x_1258) ;  /* 0xffffffb4001c7947 */ /* 0x000fec000383ffff */
.L_x_1263:
[----:B-1----:R1:W3:Y:S02]  /*16c20*/  SYNCS.PHASECHK.TRANS64.TRYWAIT P0, [R5+URZ+0x32420], R0 ;  /* 0x03242000050075a7 */ /* 0x0022e4000800017f */
[----:B---3--:R-:W-:Y:S05]  /*16c30*/  @!P0 NANOSLEEP.SYNCS 0x989680 ;  /* 0x009896800000895d */ /* 0x008fea0003900000 */
[----:B------:R-:W3:Y:S02]  /*16c40*/  @!P0 SYNCS.PHASECHK.TRANS64 P0, [R5+URZ+0x32420], R0 ;  /* 0x03242000050085a7 */ /* 0x000ee4000800007f */
[----:B---3--:R-:W-:Y:S05]  /*16c50*/  @!P0 BRA `(.L_x_1263) ;  /* 0xfffffffc00f08947 */ /* 0x008fea000383ffff */
[----:B------:R-:W-:Y:S05]  /*16c60*/  BRA `(.L_x_1401) ;  /* 0xffffffb800747947 */ /* 0x000fea000383ffff */
.L_x_1264:
[----:B------:R-:W3:Y:S01]  /*16c70*/  S2R R2, SR_TID.X ;  /* 0x0000000000027919 */ /* 0x000ee20000002100 */
[----:B------:R-:W-:Y:S01]  /*16c80*/  BSSY B0, `(.L_x_1402) ;  /* 0x000000a000007945 */ /* 0x000fe20003800000 */
[----:B------:R-:W-:Y:S02]  /*16c90*/  IMAD.MOV.U32 R12, RZ, RZ, RZ ;  /* 0x000000ffff0c7224 */ /* 0x000fe400078e00ff */
[----:B------:R-:W-:Y:S02]  /*16ca0*/  IMAD.MOV.U32 R11, RZ, RZ, 0x1f ;  /* 0x0000001fff0b7424 */ /* 0x000fe400078e00ff */
[----:B------:R-:W-:Y:S01]  /*16cb0*/  IMAD.MOV.U32 R15, RZ, RZ, -0x1 ;  /* 0xffffffffff0f7424 */ /* 0x000fe200078e00ff */
[----:B---3--:R-:W-:-:S04]  /*16cc0*/  SHF.R.U32.HI R2, RZ, 0x5, R2 ;  /* 0x00000005ff027819 */ /* 0x008fc80000011602 */
[----:B------:R-:W-:-:S05]  /*16cd0*/  LOP3.LUT R2, R2, 0x3, RZ, 0xc0, !PT ;  /* 0x0000000302027812 */ /* 0x000fca00078ec0ff */
[----:B------:R-:W-:-:S07]  /*16ce0*/  IMAD.MOV.U32 R13, RZ, RZ, R2 ;  /* 0x000000ffff0d7224 */ /* 0x000fce00078e0002 */
[----:B012-4-:R-:W-:Y:S05]  /*16cf0*/  WARPSYNC.COLLECTIVE R15, `(.L_x_1403) ;  /* 0x000000000f087348 */ /* 0x017fea0003c00000 */
[----:B------:R3:W0:Y:S02]  /*16d00*/  SHFL.IDX P6, R14, R13, R12, R11 ;  /* 0x0000000c0d0e7389 */ /* 0x00062400000c000b */
[----:B01234-:R-:W-:Y:S01]  /*16d10*/  ENDCOLLECTIVE ;  /* 0x000000000000791b */ /* 0x01ffe20003800000 */
.L_x_1403:
[----:B------:R-:W-:Y:S05]  /*16d20*/  BSYNC B0 ;  /* 0x0000000000007941 */ /* 0x000fea0003800000 */
.L_x_1402:
[----:B------:R-:W-:Y:S05]  /*16d30*/  BRA `(.L_x_1404) ;  /* 0xffffffb8005c7947 */ /* 0x000fea000383ffff */
.L_x_1267:
[----:B------:R-:W-:Y:S01]  /*16d40*/  BSSY B1, `(.L_x_1405) ;  /* 0x0000006000017945 */ /* 0x000fe20003800000 */
[----:B------:R-:W-:-:S07]  /*16d50*/  IMAD.MOV.U32 R15, RZ, RZ, -0x1 ;  /* 0xffffffffff0f7424 */ /* 0x000fce00078e00ff */
[----:B012-4-:R-:W-:Y:S05]  /*16d60*/  WARPSYNC.COLLECTIVE R15, `(.L_x_1406) ;  /* 0x000000000f0c7348 */ /* 0x017fea0003c00000 */
[----:B------:R-:W-:Y:S02]  /*16d70*/  ELECT P6, UR62, PT ;  /* 0x00000000003e782f */ /* 0x000fe400038c0000 */
[----:B------:R-:W-:Y:S01]  /*16d80*/  MOV R14, UR62 ;  /* 0x0000003e000e7c02 */ /* 0x000fe20008000f00 */
[----:B012-4-:R-:W-:Y:S10]  /*16d90*/  ENDCOLLECTIVE ;  /* 0x000000000000791b */ /* 0x017ff40003800000 */
.L_x_1406:
[----:B------:R-:W-:Y:S05]  /*16da0*/  BSYNC B1 ;  /* 0x0000000000017941 */ /* 0x000fea0003800000 */
.L_x_1405:
[----:B------:R-:W-:Y:S05]  /*16db0*/  BRA `(.L_x_1407) ;  /* 0xffffffb800547947 */ /* 0x000fea000383ffff */
.L_x_1269:
[----:B-1----:R1:W3:Y:S02]  /*16dc0*/  SYNCS.PHASECHK.TRANS64.TRYWAIT P1, [R3+URZ+0x32440], R2 ;  /* 0x03244002030075a7 */ /* 0x0022e4000802017f */
[----:B---3--:R-:W-:Y:S05]  /*16dd0*/  @!P1 NANOSLEEP.SYNCS 0x989680 ;  /* 0x009896800000995d */ /* 0x008fea0003900000 */
[----:B------:R-:W3:Y:S02]  /*16de0*/  @!P1 SYNCS.PHASECHK.TRANS64 P1, [R3+URZ+0x32440], R2 ;  /* 0x03244002030095a7 */ /* 0x000ee4000802007f */
[----:B---3--:R-:W-:Y:S05]  /*16df0*/  @!P1 BRA `(.L_x_1269) ;  /* 0xfffffffc00f09947 */ /* 0x008fea000383ffff */
[----:B------:R-:W-:Y:S05]  /*16e00*/  BRA `(.L_x_1408) ;  /* 0xffffffb8007c7947 */ /* 0x000fea000383ffff */
.L_x_1271:
[----:B---3--:R3:W0:Y:S02]  /*16e10*/  SYNCS.PHASECHK.TRANS64.TRYWAIT P1, [R5+URZ+0x32440], R0 ;  /* 0x03244000050075a7 */ /* 0x008624000802017f */
[----:B0-----:R-:W-:Y:S05]  /*16e20*/  @!P1 NANOSLEEP.SYNCS 0x989680 ;  /* 0x009896800000995d */ /* 0x001fea0003900000 */
[----:B------:R-:W0:Y:S02]  /*16e30*/  @!P1 SYNCS.PHASECHK.TRANS64 P1, [R5+URZ+0x32440], R0 ;  /* 0x03244000050095a7 */ /* 0x000e24000802007f */
[----:B0-----:R-:W-:Y:S05]  /*16e40*/  @!P1 BRA `(.L_x_1271) ;  /* 0xfffffffc00f09947 */ /* 0x001fea000383ffff */
[----:B------:R-:W-:Y:S05]  /*16e50*/  BRA `(.L_x_1409) ;  /* 0xffffffb800887947 */ /* 0x000fea000383ffff */
.L_x_1273:
[----:B------:R0:W0:Y:S02]  /*16e60*/  SYNCS.PHASECHK.TRANS64.TRYWAIT P1, [R3+URZ+0x32460], R2 ;  /* 0x03246002030075a7 */ /* 0x000024000802017f */
[----:B0-----:R-:W-:Y:S05]  /*16e70*/  @!P1 NANOSLEEP.SYNCS 0x989680 ;  /* 0x009896800000995d */ /* 0x001fea0003900000 */
[----:B------:R-:W0:Y:S02]  /*16e80*/  @!P1 SYNCS.PHASECHK.TRANS64 P1, [R3+URZ+0x32460], R2 ;  /* 0x03246002030095a7 */ /* 0x000e24000802007f */
[----:B0-----:R-:W-:Y:S05]  /*16e90*/  @!P1 BRA `(.L_x_1273) ;  /* 0xfffffffc00f09947 */ /* 0x001fea000383ffff */
[----:B------:R-:W-:Y:S05]  /*16ea0*/  BRA `(.L_x_1410) ;  /* 0xffffffb800847947 */ /* 0x000fea000383ffff */
.L_x_1411:
        /* <DEDUP_REMOVED lines=13> */
.L_x_6560:


//--------------------- .text._ZN7cutlass13device_kernelIN5flash11enable_sm90INS1_16FlashAttnFwdSm90INS1_25CollectiveMainloopFwdSm90ILi2EN4cute5tupleIJNS5_1CILi1EEES8_S8_EEENS6_IJNS7_ILi128EEENS7_ILi96EEENS7_ILi64EEEEEELi256ENS_10bfloat16_tEfNS_4arch4Sm90ELb0ELb0ELb1ELb1ELb1ELb1ELb1ELb1ELb0ELb1ELb1ELb0EEENS1_21CollectiveEpilogueFwdINS6_IJSA_NS7_ILi256EEESB_EEES9_SE_SG_Li256ELb1ELb1ELb1ELb0EEENS1_36VarlenDynamicPersistentTileSchedulerILi128ELi96ELi256ELi128ELb1ELb1ELb1ELb0ELb1ELb1EEEEEEEEEvNT_6ParamsE --------------------------
	.section	.text._ZN7cutlass13device_kernelIN5flash11enable_sm90INS1_16FlashAttnFwdSm90INS1_25CollectiveMainloopFwdSm90ILi2EN4cute5tupleIJNS5_1CILi1EEES8_S8_EEENS6_IJNS7_ILi128EEENS7_ILi96EEENS7_ILi64EEEEEELi256ENS_10bfloat16_tEfNS_4arch4Sm90ELb0ELb0ELb1ELb1ELb1ELb1ELb1ELb1ELb0ELb1ELb1ELb0EEENS1_21CollectiveEpilogueFwdINS6_IJSA_NS7_ILi256EEESB_EEES9_SE_SG_Li256ELb1ELb1ELb1ELb0EEENS1_36VarlenDynamicPersistentTileSchedulerILi128ELi96ELi256ELi128ELb1ELb1ELb1ELb0ELb1ELb1EEEEEEEEEvNT_6ParamsE,"ax",@progbits
	.align	128
.text._ZN7cutlass13device_kernelIN5flash11enable_sm90INS1_16FlashAttnFwdSm90INS1_25CollectiveMainloopFwdSm90ILi2EN4cute5tupleIJNS5_1CILi1EEES8_S8_EEENS6_IJNS7_ILi128EEENS7_ILi96EEENS7_ILi64EEEEEELi256ENS_10bfloat16_tEfNS_4arch4Sm90ELb0ELb0ELb1ELb1ELb1ELb1ELb1ELb1ELb0ELb1ELb1ELb0EEENS1_21CollectiveEpilogueFwdINS6_IJSA_NS7_ILi256EEESB_EEES9_SE_SG_Li256ELb1ELb1ELb1ELb0EEENS1_36VarlenDynamicPersistentTileSchedulerILi128ELi96ELi256ELi128ELb1ELb1ELb1ELb0ELb1ELb1EEEEEEEEEvNT_6ParamsE:
        .type           _ZN7cutlass13device_kernelIN5flash11enable_sm90INS1_16FlashAttnFwdSm90INS1_25CollectiveMainloopFwdSm90ILi2EN4cute5tupleIJNS5_1CILi1EEES8_S8_EEENS6_IJNS7_ILi128EEENS7_ILi96EEENS7_ILi64EEEEEELi256ENS_10bfloat16_tEfNS_4arch4Sm90ELb0ELb0ELb1ELb1ELb1ELb1ELb1ELb1ELb0ELb1ELb1ELb0EEENS1_21CollectiveEpilogueFwdINS6_IJSA_NS7_ILi256EEESB_EEES9_SE_SG_Li256ELb1ELb1ELb1ELb0EEENS1_36VarlenDynamicPersistentTileSchedulerILi128ELi96ELi256ELi128ELb1ELb1ELb1ELb0ELb1ELb1EEEEEEEEEvNT_6ParamsE,@function
        .size           _ZN7cutlass13device_kernelIN5flash11enable_sm90INS1_16FlashAttnFwdSm90INS1_25CollectiveMainloopFwdSm90ILi2EN4cute5tupleIJNS5_1CILi1EEES8_S8_EEENS6_IJNS7_ILi128EEENS7_ILi96EEENS7_ILi64EEEEEELi256ENS_10bfloat16_tEfNS_4arch4Sm90ELb0ELb0ELb1ELb1ELb1ELb1ELb1ELb1ELb0ELb1ELb1ELb0EEENS1_21CollectiveEpilogueFwdINS6_IJSA_NS7_ILi256EEESB_EEES9_SE_SG_Li256ELb1ELb1ELb1ELb0EEENS1_36VarlenDynamicPersistentTileSchedulerILi128ELi96ELi256ELi128ELb1ELb1ELb1ELb0ELb1ELb1EEEEEEEEEvNT_6ParamsE,(.L_x_6561 - _ZN7cutlass13device_kernelIN5flash11enable_sm90INS1_16FlashAttnFwdSm90INS1_25CollectiveMainloopFwdSm90ILi2EN4cute5tupleIJNS5_1CILi1EEES8_S8_EEENS6_IJNS7_ILi128EEENS7_ILi96EEENS7_ILi64EEEEEELi256ENS_10bfloat16_tEfNS_4arch4Sm90ELb0ELb0ELb1ELb1ELb1ELb1ELb1ELb1ELb0ELb1ELb1ELb0EEENS1_21CollectiveEpilogueFwdINS6_IJSA_NS7_ILi256EEESB_EEES9_SE_SG_Li256ELb1ELb1ELb1ELb0EEENS1_36VarlenDynamicPersistentTileSchedulerILi128ELi96ELi256ELi128ELb1ELb1ELb1ELb0ELb1ELb1EEEEEEEEEvNT_6ParamsE)
        .other          _ZN7cutlass13device_kernelIN5flash11enable_sm90INS1_16FlashAttnFwdSm90INS1_25CollectiveMainloopFwdSm90ILi2EN4cute5tupleIJNS5_1CILi1EEES8_S8_EEENS6_IJNS7_ILi128EEENS7_ILi96EEENS7_ILi64EEEEEELi256ENS_10bfloat16_tEfNS_4arch4Sm90ELb0ELb0ELb1ELb1ELb1ELb1ELb1ELb1ELb0ELb1ELb1ELb0EEENS1_21CollectiveEpilogueFwdINS6_IJSA_NS7_ILi256EEESB_EEES9_SE_SG_Li256ELb1ELb1ELb1ELb0EEENS1_36VarlenDynamicPersistentTileSchedulerILi128ELi96ELi256ELi128ELb1ELb1ELb1ELb0ELb1ELb1EEEEEEEEEvNT_6ParamsE,@"STO_CUDA_ENTRY STV_DEFAULT"
_ZN7cutlass13device_kernelIN5flash11enable_sm90INS1_16FlashAttnFwdSm90INS1_25CollectiveMainloopFwdSm90ILi2EN4cute5tupleIJNS5_1CILi1EEES8_S8_EEENS6_IJNS7_ILi128EEENS7_ILi96EEENS7_ILi64EEEEEELi256ENS_10bfloat16_tEfNS_4arch4Sm90ELb0ELb0ELb1ELb1ELb1ELb1ELb1ELb1ELb0ELb1ELb1ELb0EEENS1_21CollectiveEpilogueFwdINS6_IJSA_NS7_ILi256EEESB_EEES9_SE_SG_Li256ELb1ELb1ELb1ELb0EEENS1_36VarlenDynamicPersistentTileSchedulerILi128ELi96ELi256ELi128ELb1ELb1ELb1ELb0ELb1ELb1EEEEEEEEEvNT_6ParamsE:
        /* <DEDUP_REMOVED lines=17> */
.L_x_1413:
[----:B------:R-:W-:Y:S05]  /*0110*/  BSYNC B0 ;  /* 0x0000000000007941 */ /* 0x000fea0003800000 */
.L_x_1412:
[----:B------:R-:W-:Y:S01]  /*0120*/  VOTEU.ANY UP0, P0 ;  /* 0x00000000003f7886 */ /* 0x000fe20000000100 */
[----:B------:R-:W0:Y:S01]  /*0130*/  SHFL.IDX PT, R3, R2, RZ, 0x1f ;  /* 0x00001fff02037589 */ /* 0x000e2200000e0000 */
[----:B------:R-:W-:Y:S01]  /*0140*/  UMOV UR4, 0x80 ;  /* 0x0000008000047882 */ /* 0x000fe20000000000 */
[----:B------:R-:W-:Y:S01]  /*0150*/  UMOV UR7, 0x100 ;  /* 0x0000010000077882 */ /* 0x000fe20000000000 */
[----:B------:R-:W-:Y:S01]  /*0160*/  VOTEU.ANY UP1, P0 ;  /* 0x00000000003f7886 */ /* 0x000fe20000020100 */
[----:B------:R-:W1:Y:S01]  /*0170*/  @UP0 S2UR UR8, SR_CgaCtaId ;  /* 0x00000000000809c3 */ /* 0x000e620000008800 */
[----:B------:R-:W-:Y:S01]  /*0180*/  @UP0 UMOV UR6, 0x400 ;  /* 0x0000040000060882 */ /* 0x000fe20000000000 */
[----:B------:R-:W-:-:S04]  /*0190*/  @UP0 UIADD3 UR4, -UR4, 0x100000, URZ ;  /* 0x0010000004040890 */ /* 0x000fc8000fffe13f */
[----:B------:R-:W-:Y:S02]  /*01a0*/  @UP0 USHF.L.U32 UR5, UR4, 0xb, URZ ;  /* 0x0000000b04050899 */ /* 0x000fe4000800063f */
[----:B------:R-:W-:Y:S01]  /*01b0*/  @UP0 USHF.L.U32 UR4, UR4, 0x1, URZ ;  /* 0x0000000104040899 */ /* 0x000fe2000800063f */
[----:B------:R-:W-:Y:S01]  /*01c0*/  SHF.R.U32.HI R4, RZ, 0x7, R0 ;  /* 0x00000007ff047819 */ /* 0x000fe20000011600 */
[----:B------:R-:W-:Y:S01]  /*01d0*/  VOTEU.ANY UP2, P0 ;  /* 0x00000000003f7886 */ /* 0x000fe20000040100 */
[----:B0-----:R-:W-:-:S03]  /*01e0*/  ISETP.NE.AND P1, PT, R3, RZ, PT ;  /* 0x000000ff0300720c */ /* 0x001fc60003f25270 */
[----:B------:R0:W2:Y:S01]  /*01f0*/  SHFL.IDX PT, R3, R4, RZ, 0x1f ;  /* 0x00001fff04037589 */ /* 0x0000a200000e0000 */
[----:B-1----:R-:W-:Y:S02]  /*0200*/  @UP0 ULEA UR8, UR8, UR6, 0x18 ;  /* 0x0000000608080291 */ /* 0x002fe4000f8ec03f */
[----:B------:R-:W-:-:S04]  /*0210*/  @UP0 UIADD3 UR6, -UR7, 0x100000, URZ ;  /* 0x0010000007060890 */ /* 0x000fc8000fffe13f */
[----:B------:R-:W-:Y:S02]  /*0220*/  @UP0 USHF.L.U32 UR7, UR6, 0xb, URZ ;  /* 0x0000000b06070899 */ /* 0x000fe4000800063f */
[----:B------:R-:W-:Y:S01]  /*0230*/  @UP0 USHF.L.U32 UR6, UR6, 0x1, URZ ;  /* 0x0000000106060899 */ /* 0x000fe2000800063f */
[----:B------:R-:W-:Y:S01]  /*0240*/  VOTEU.ANY UP0, P0 ;  /* 0x00000000003f7886 */ /* 0x000fe20000000100 */
[----:B------:R-:W1:Y:S04]  /*0250*/  FENCE.VIEW.ASYNC.S ;  /* 0x00000000000073c6 */ /* 0x000e680000000000 */
[----:B-1----:R0:W1:Y:S01]  /*0260*/  @UP0 SYNCS.EXCH.64 URZ, [UR8+0x32400], UR4 ;  /* 0x03240004083f05b2 */ /* 0x0020620008000100 */
[----:B------:R0:W3:Y:S05]  /*0270*/  @UP1 SYNCS.EXCH.64 URZ, [UR8+0x32410], UR4 ;  /* 0x03241004083f15b2 */ /* 0x0000ea0008000100 */
[----:B------:R0:W4:Y:S02]  /*0280*/  @UP2 SYNCS.EXCH.64 URZ, [UR8+0x32420], UR6 ;  /* 0x03242006083f25b2 */ /* 0x0001240008000100 */
        /* <DEDUP_REMOVED lines=19> */
.L_x_1414:
        /* <DEDUP_REMOVED lines=22> */
.L_x_1415:
        /* <DEDUP_REMOVED lines=18> */
.L_x_1416:
        /* <DEDUP_REMOVED lines=22> */
.L_x_1417:
        /* <DEDUP_REMOVED lines=22> */
.L_x_1418:
[----:B--2---:R-:W-:Y:S01]  /*0900*/  ISETP.NE.AND P0, PT, R3, RZ, PT ;  /* 0x000000ff0300720c */ /* 0x004fe20003f05270 */
[----:B------:R-:W-:Y:S01]  /*0910*/  IMAD.MOV.U32 R3, RZ, RZ, 0x1 ;  /* 0x00000001ff037424 */ /* 0x000fe200078e00ff */
[----:B------:R-:W-:Y:S01]  /*0920*/  NOP ;  /* 0x0000000000007918 */ /* 0x000fe20000000000 */
[----:B------:R-:W-:Y:S01]  /*0930*/  ULDC.64 UR60, c[0x0][0x208] ;  /* 0x00008200003c7ab9 */ /* 0x000fe20000000a00 */
[----:B------:R-:W-:Y:S02]  /*0940*/  BSSY B9, `(.L_x_1419) ;  /* 0x0001c46000097945 */ /* 0x000fe40003800000 */
[----:B------:R-:W-:-:S05]  /*0950*/  SEL R3, R3, 0x2, !P0 ;  /* 0x0000000203037807 */ /* 0x000fca0004000000 */
[----:B------:R2:W-:Y:S01]  /*0960*/  STL [R1+0x8], R3 ;  /* 0x0000080301007387 */ /* 0x0005e20000100800 */
[----:B01-34-:R-:W-:Y:S06]  /*0970*/  BAR.SYNC.DEFER_BLOCKING 0x0 ;  /* 0x0000000000007b1d */ /* 0x01bfec0000010000 */
[----:B------:R-:W-:Y:S05]  /*0980*/  @!P0 BRA `(.L_x_1420) ;  /* 0x0000014800148947 */ /* 0x000fea0003800000 */
.L_x_1421:
[----:B------:R-:W-:-:S08]  /*0990*/  NOP ;  /* 0x0000000000007918 */ /* 0x000fd00000000000 */
[----:B------:R-:W0:Y:S02]  /*09a0*/  USETMAXREG.TRY_ALLOC.CTAPOOL UP0, 0xe8 ;  /* 0x000000e8000079c8 */ /* 0x000e240008000600 */
[----:B0-----:R-:W-:-:S13]  /*09b0*/  PLOP3.LUT P0, PT, PT, PT, UP0, 0x80, 0x0 ;  /* 0x000000000000781c */ /* 0x001fda0003f0f008 */
[----:B------:R-:W-:Y:S05]  /*09c0*/  @!P0 BRA `(.L_x_1421) ;  /* 0xfffffffc00f08947 */ /* 0x000fea000383ffff */
[----:B------:R-:W3:Y:S01]  /*09d0*/  LDL.LU R2, [R1] ;  /* 0x0000000001027983 */ /* 0x000ee20000300800 */
[----:B------:R-:W-:Y:S01]  /*09e0*/  SHF.R.U32.HI R4, RZ, 0x7, R0 ;  /* 0x00000007ff047819 */ /* 0x000fe20000011600 */
[----:B------:R-:W-:Y:S01]  /*09f0*/  ULDC UR4, c[0x0][0xd3c] ;  /* 0x00034f0000047ab9 */ /* 0x000fe20000000800 */
[----:B--2---:R-:W0:Y:S01]  /*0a00*/  S2R R3, SR_CgaCtaId ;  /* 0x0000000000037919 */ /* 0x004e220000008800 */
        /* <DEDUP_REMOVED lines=8> */
[----:B---3--:R-:W-:-:S04]  /*0a90*/  LOP3.LUT R2, R2, 0xfffffffb, RZ, 0xc0, !PT ;  /* 0xfffffffb02027812 */ /* 0x008fc800078ec0ff */
[----:B------:R-:W-:-:S05]  /*0aa0*/  @P0 LOP3.LUT R2, R2, 0x4, RZ, 0xfc, !PT ;  /* 0x0000000402020812 */ /* 0x000fca00078efcff */
[----:B------:R1:W-:Y:S01]  /*0ab0*/  STL [R1], R2 ;  /* 0x0000000201007387 */ /* 0x0003e20000100800 */
[----:B0-----:R-:W-:-:S13]  /*0ac0*/  ISETP.GE.AND P0, PT, R51, UR4, PT ;  /* 0x0000000433007c0c */ /* 0x001fda000bf06270 */
[----:B-1----:R-:W-:Y:S05]  /*0ad0*/  @P0 BRA `(.L_x_1422) ;  /* 0x000001c000b00947 */ /* 0x002fea0003800000 */
[----:B------:R-:W2:Y:S01]  /*0ae0*/  LDL.LU R14, [R1+0x8] ;  /* 0x00000800010e7983 */ /* 0x000ea20000300800 */
[----:B------:R-:W-:Y:S02]  /*0af0*/  VIADD R0, R0, 0xffffff80 ;  /* 0xffffff8000007836 */ /* 0x000fe40000000000 */
[----:B------:R-:W-:Y:S02]  /*0b00*/  IMAD.MOV.U32 R18, RZ, RZ, RZ ;  /* 0x000000ffff127224 */ /* 0x000fe400078e00ff */
[----:B------:R-:W-:Y:S01]  /*0b10*/  IMAD.MOV.U32 R204, RZ, RZ, RZ ;  /* 0x000000ffffcc7224 */ /* 0x000fe200078e00ff */
[----:B------:R-:W-:Y:S01]  /*0b20*/  SHF.R.S32.HI R3, RZ, 0x1f, R0 ;  /* 0x0000001fff037819 */ /* 0x000fe20000011400 */
[----:B------:R-:W-:Y:S02]  /*0b30*/  IMAD.MOV.U32 R214, RZ, RZ, RZ ;  /* 0x000000ffffd67224 */ /* 0x000fe400078e00ff */
[----:B------:R-:W-:Y:S01]  /*0b40*/  IMAD.MOV.U32 R202, RZ, RZ, RZ ;  /* 0x000000ffffca7224 */ /* 0x000fe200078e00ff */
[----:B------:R-:W-:-:S02]  /*0b50*/  LEA.HI R2, R3, R0, RZ, 0x7 ;  /* 0x0000000003027211 */ /* 0x000fc400078f38ff */
[CC--:B------:R-:W-:Y:S02]  /*0b60*/  LEA.HI R4, R3.reuse, R0.reuse, RZ, 0x4 ;  /* 0x0000000003047211 */ /* 0x0c0fe400078f20ff */
[----:B------:R-:W-:Y:S02]  /*0b70*/  LOP3.LUT R5, R2, 0xffffff80, RZ, 0xc0, !PT ;  /* 0xffffff8002057812 */ /* 0x000fe400078ec0ff */
[----:B------:R-:W-:Y:S02]  /*0b80*/  SHF.R.S32.HI R7, RZ, 0x4, R4 ;  /* 0x00000004ff077819 */ /* 0x000fe40000011404 */
[----:B------:R-:W-:Y:S01]  /*0b90*/  LEA.HI R200, R3, R0, RZ, 0x2 ;  /* 0x0000000003c87211 */ /* 0x000fe200078f10ff */
[----:B------:R-:W-:Y:S01]  /*0ba0*/  IMAD.IADD R13, R0, 0x1, -R5 ;  /* 0x00000001000d7824 */ /* 0x000fe200078e0a05 */
[----:B------:R-:W-:Y:S02]  /*0bb0*/  SHF.R.S32.HI R5, RZ, 0x7, R2 ;  /* 0x00000007ff057819 */ /* 0x000fe40000011402 */
[----:B------:R-:W-:-:S02]  /*0bc0*/  LEA.HI R6, R4, R7, RZ, 0x1 ;  /* 0x0000000704067211 */ /* 0x000fc400078f08ff */
[----:B------:R-:W-:Y:S01]  /*0bd0*/  SHF.R.S32.HI R9, RZ, 0x1f, R13 ;  /* 0x0000001fff097819 */ /* 0x000fe2000001140d */
[----:B------:R-:W-:Y:S01]  /*0be0*/  STL [R1+0x104], R13 ;  /* 0x0001040d01007387 */ /* 0x000fe20000100800 */
[----:B------:R-:W-:Y:S02]  /*0bf0*/  LEA.HI R2, R2, R5, RZ, 0x1 ;  /* 0x0000000502027211 */ /* 0x000fe400078f08ff */
[----:B------:R-:W-:Y:S02]  /*0c00*/  LEA.HI R10, R9, R13, RZ, 0x2 ;  /* 0x0000000d090a7211 */ /* 0x000fe400078f10ff */
[----:B------:R-:W-:Y:S02]  /*0c10*/  LOP3.LUT R2, R2, 0x3fffffe, RZ, 0xc0, !PT ;  /* 0x03fffffe02027812 */ /* 0x000fe400078ec0ff */
[--C-:B------:R-:W-:Y:S02]  /*0c20*/  SHF.R.S32.HI R11, RZ, 0x2, R10.reuse ;  /* 0x00000002ff0b7819 */ /* 0x100fe4000001140a */
[----:B------:R-:W-:-:S02]  /*0c30*/  SHF.R.S32.HI R8, RZ, 0x1f, R10 ;  /* 0x0000001fff087819 */ /* 0x000fc4000001140a */
[----:B------:R-:W-:Y:S02]  /*0c40*/  LOP3.LUT R6, R6, 0x1ffffffe, RZ, 0xc0, !PT ;  /* 0x1ffffffe06067812 */ /* 0x000fe400078ec0ff */
[----:B------:R-:W-:Y:S02]  /*0c50*/  LEA.HI R8, R8, R11, RZ, 0x3 ;  /* 0x0000000b08087211 */ /* 0x000fe400078f18ff */
[----:B------:R-:W-:Y:S01]  /*0c60*/  LEA.HI R9, R9, R13, RZ, 0x5 ;  /* 0x0000000d09097211 */ /* 0x000fe200078f28ff */
[----:B------:R-:W-:Y:S01]  /*0c70*/  IMAD.IADD R6, R7, 0x1, -R6 ;  /* 0x0000000107067824 */ /* 0x000fe200078e0a06 */
[----:B------:R-:W-:Y:S01]  /*0c80*/  LOP3.LUT R12, R8, 0xfffffff8, RZ, 0xc0, !PT ;  /* 0xfffffff8080c7812 */ /* 0x000fe200078ec0ff */
[----:B------:R-:W-:Y:S01]  /*0c90*/  IMAD.IADD R8, R5, 0x1, -R2 ;  /* 0x0000000105087824 */ /* 0x000fe200078e0a02 */
[-C--:B------:R-:W-:Y:S02]  /*0ca0*/  LEA.HI R2, R3, R0.reuse, RZ, 0x5 ;  /* 0x0000000003027211 */ /* 0x080fe400078f28ff */
[----:B------:R-:W-:Y:S01]  /*0cb0*/  LOP3.LUT R5, R4, 0x3fffff0, RZ, 0xc0, !PT ;  /* 0x03fffff004057812 */ /* 0x000fe200078ec0ff */
[----:B------:R-:W-:Y:S01]  /*0cc0*/  IMAD.IADD R12, R11, 0x1, -R12 ;  /* 0x000000010b0c7824 */ /* 0x000fe200078e0a0c */
[----:B------:R-:W-:-:S02]  /*0cd0*/  LEA.HI R3, R3, R0, RZ, 0x3 ;  /* 0x0000000003037211 */ /* 0x000fc400078f18ff */
[----:B------:R-:W-:Y:S01]  /*0ce0*/  SHF.R.S32.HI R15, RZ, 0x5, R2 ;  /* 0x00000005ff0f7819 */ /* 0x000fe20000011402 */
[----:B------:R-:W-:Y:S01]  /*0cf0*/  IMAD.IADD R5, R0, 0x1, -R5 ;  /* 0x0000000100057824 */ /* 0x000fe200078e0a05 */
[----:B------:R-:W-:Y:S02]  /*0d00*/  LOP3.LUT R7, R3, 0xfffffff8, RZ, 0xc0, !PT ;  /* 0xfffffff803077812 */ /* 0x000fe400078ec0ff */
        /* <DEDUP_REMOVED lines=9> */
[----:B------:R-:W-:-:S02]  /*0da0*/  IMAD.IADD R3, R0, 0x1, -R3 ;  /* 0x0000000100037824 */ /* 0x000fc400078e0a03 */
        /* <DEDUP_REMOVED lines=63> */
[----:B------:R-:W-:Y:S01]  /*11a0*/  VIADD R6, R207, 0xc0 ;  /* 0x000000c0cf067836 */ /* 0x000fe20000000000 */
[----:B------:R-:W-:Y:S01]  /*11b0*/  SHF.R.S32.HI R9, RZ, 0x1f, R9 ;  /* 0x0000001fff097819 */ /* 0x000fe20000011409 */
        /* <DEDUP_REMOVED lines=10> */
[C---:B------:R-:W-:Y:S01]  /*1260*/  VIADD R7, R42.reuse, 0xe0 ;  /* 0x000000e02a077836 */ /* 0x040fe20000000000 */
[----:B-1----:R-:W-:Y:S01]  /*1270*/  SHF.R.S32.HI R35, RZ, 0x1f, R35 ;  /* 0x0000001fff237819 */ /* 0x002fe20000011423 */
[C---:B------:R-:W-:Y:S01]  /*1280*/  VIADD R6, R42.reuse, 0xe8 ;  /* 0x000000e82a067836 */ /* 0x040fe20000000000 */
[----:B------:R1:W-:Y:S01]  /*1290*/  STL [R1+0xd4], R31 ;  /* 0x0000d41f01007387 */ /* 0x0003e20000100800 */
[C---:B------:R-:W-:Y:S01]  /*12a0*/  VIADD R5, R42.reuse, 0xf0 ;  /* 0x000000f02a057836 */ /* 0x040fe20000000000 */
[----:B---3--:R-:W-:Y:S01]  /*12b0*/  SHF.R.S32.HI R34, RZ, 0x1f, R34 ;  /* 0x0000001fff227819 */ /* 0x008fe20000011422 */
[----:B------:R-:W-:Y:S01]  /*12c0*/  VIADD R3, R42, 0xf8 ;  /* 0x000000f82a037836 */ /* 0x000fe20000000000 */
[----:B------:R-:W-:Y:S01]  /*12d0*/  STL [R1+0xd0], R30 ;  /* 0x0000d01e01007387 */ /* 0x000fe20000100800 */
[----:B------:R-:W-:Y:S01]  /*12e0*/  IMAD R0, R0, 0x8, R8 ;  /* 0x0000000800007824 */ /* 0x000fe200078e0208 */
        /* <DEDUP_REMOVED lines=13> */
[----:B------:R-:W-:Y:S01]  /*13c0*/  VIADD R212, R16, 0xe0 ;  /* 0x000000e010d47836 */ /* 0x000fe20000000000 */
[----:B------:R0:W-:Y:S01]  /*13d0*/  STL [R1+0xc0], R26 ;  /* 0x0000c01a01007387 */ /* 0x0001e20000100800 */
[----:B------:R-:W-:Y:S01]  /*13e0*/  VIADD R205, R22, 0x10 ;  /* 0x0000001016cd7836 */ /* 0x000fe20000000000 */
[----:B-1----:R-:W-:-:S02]  /*13f0*/  SHF.R.S32.HI R28, RZ, 0x1f, R28 ;  /* 0x0000001fff1c7819 */ /* 0x002fc4000001141c */
[----:B------:R1:W-:Y:S01]  /*1400*/  STL [R1+0xbc], R25 ;  /* 0x0000bc1901007387 */ /* 0x0003e20000100800 */
[----:B------:R-:W-:Y:S02]  /*1410*/  SHF.R.S32.HI R226, RZ, 0x1f, R211 ;  /* 0x0000001fffe27819 */ /* 0x000fe400000114d3 */
        /* <DEDUP_REMOVED lines=11> */
[----:B0-----:R-:W-:Y:S02]  /*14d0*/  SHF.R.S32.HI R21, RZ, 0x1f, R21 ;  /* 0x0000001fff157819 */ /* 0x001fe40000011415 */
[----:B-1----:R-:W-:Y:S02]  /*14e0*/  SHF.R.S32.HI R20, RZ, 0x1f, R20 ;  /* 0x0000001fff147819 */ /* 0x002fe40000011414 */
[----:B--2---:R-:W-:Y:S01]  /*14f0*/  LOP3.LUT R206, R14, 0x1, RZ, 0xfc, !PT ;  /* 0x000000010ece7812 */ /* 0x004fe200078efcff */
[----:B------:R-:W-:-:S05]  /*1500*/  VIADD R14, R42, 0xb0 ;  /* 0x000000b02a0e7836 */ /* 0x000fca0000000000 */
[----:B------:R0:W-:Y:S04]  /*1510*/  STL [R1+0xa8], R14 ;  /* 0x0000a80e01007387 */ /* 0x0001e80000100800 */
        /* <DEDUP_REMOVED lines=58> */
.L_x_1578:
        /* <DEDUP_REMOVED lines=53> */
.L_x_1423:
        /* <DEDUP_REMOVED lines=14> */
.L_x_1424:
[----:B------:R-:W-:Y:S05]  /*1cf0*/  @!P0 BRA `(.L_x_1425) ;  /* 0x00000000000c8947 */ /* 0x000fea0003800000 */
[----:B------:R-:W2:Y:S04]  /*1d00*/  LDG.E R0, desc[UR60][R4.64] ;  /* 0x0000003c04007981 */ /* 0x000ea8000c1e1900 */
[----:B------:R-:W2:Y:S02]  /*1d10*/  LDG.E R31, desc[UR60][R4.64+0x4] ;  /* 0x0000043c041f7981 */ /* 0x000ea4000c1e1900 */
[----:B--2---:R-:W-:-:S07]  /*1d20*/  IMAD.IADD R31, R31, 0x1, -R0 ;  /* 0x000000011f1f7824 */ /* 0x004fce00078e0a00 */
.L_x_1425:
        /* <DEDUP_REMOVED lines=39> */
[-C--:B------:R-:W-:Y:S02]  /*1fa0*/  IABS R10, R11.reuse ;  /* 0x0000000b000a7213 */ /* 0x080fe40000000000 */
        /* <DEDUP_REMOVED lines=22> */
.L_x_1427:
[----:B------:R-:W-:Y:S05]  /*2110*/  BSYNC B0 ;  /* 0x0000000000007941 */ /* 0x000fea0003800000 */
.L_x_1426:
[----:B------:R-:W-:-:S05]  /*2120*/  IMAD R0, R12, R3, RZ ;  /* 0x000000030c007224 */ /* 0x000fca00078e02ff */
[C---:B------:R-:W-:Y:S01]  /*2130*/  VIADDMNMX R3, R0.reuse, R3, R86, PT ;  /* 0x0000000300037246 */ /* 0x040fe20003800156 */
[----:B------:R-:W-:-:S04]  /*2140*/  IMAD R0, R0, 0x60, -R9 ;  /* 0x0000006000007824 */ /* 0x000fc800078e0a09 */
[----:B------:R-:W-:Y:S01]  /*2150*/  IMAD R3, R3, 0x60, -R9 ;  /* 0x0000006003037824 */ /* 0x000fe200078e0a09 */
        /* <DEDUP_REMOVED lines=20> */
[----:B0-----:R-:W-:Y:S01]  /*22a0*/  IMAD.U32 R4, RZ, RZ, UR4 ;  /* 0x00000004ff047e24 */ /* 0x001fe2000f8e00ff */
[----:B------:R-:W-:Y:S01]  /*22b0*/  MOV R10, UR6 ;  /* 0x00000006000a7c02 */ /* 0x000fe20008000f00 */
[----:B------:R-:W-:Y:S01]  /*22c0*/  IMAD.U32 R5, RZ, RZ, UR5 ;  /* 0x00000005ff057e24 */ /* 0x000fe2000f8e00ff */
[----:B------:R-:W0:Y:S01]  /*22d0*/  LDC.64 R14, c[0x4][R14] ;  /* 0x010000000e0e7b82 */ /* 0x000e220000000a00 */
[----:B------:R-:W-:Y:S01]  /*22e0*/  ULDC.64 UR4, c[0x4][0xa0] ;  /* 0x0100280000047ab9 */ /* 0x000fe20000000a00 */
[----:B------:R-:W-:Y:S02]  /*22f0*/  IMAD.U32 R11, RZ, RZ, UR7 ;  /* 0x00000007ff0b7e24 */ /* 0x000fe4000f8e00ff */
[----:B------:R-:W-:-:S02]  /*2300*/  IMAD.U32 R6, RZ, RZ, UR4 ;  /* 0x00000004ff067e24 */ /* 0x000fc4000f8e00ff */
[----:B------:R-:W-:Y:S02]  /*2310*/  IMAD.U32 R7, RZ, RZ, UR5 ;  /* 0x00000005ff077e24 */ /* 0x000fe4000f8e00ff */
[----:B------:R-:W-:Y:S02]  /*2320*/  IMAD.MOV.U32 R8, RZ, RZ, 0x70 ;  /* 0x00000070ff087424 */ /* 0x000fe400078e00ff */
[----:B------:R-:W-:Y:S02]  /*2330*/  IMAD.MOV.U32 R12, RZ, RZ, 0x1 ;  /* 0x00000001ff0c7424 */ /* 0x000fe400078e00ff */
[----:B------:R-:W-:-:S07]  /*2340*/  IMAD.MOV.U32 R13, RZ, RZ, RZ ;  /* 0x000000ffff0d7224 */ /* 0x000fce00078e00ff */
[----:B------:R-:W-:-:S07]  /*2350*/  LEPC R20, `(.L_x_1430) ;  /* 0x000000001014794e */ /* 0x000fce0000000000 */
[----:B0----5:R-:W-:Y:S05]  /*2360*/  CALL.ABS.NOINC R14 ;  /* 0x000000000e007343 */ /* 0x021fea0003c00000 */
.L_x_1430:
[----:B------:R-:W-:Y:S05]  /*2370*/  BSYNC B6 ;  /* 0x0000000000067941 */ /* 0x000fea0003800000 */
.L_x_1429:
[----:B------:R-:W-:Y:S01]  /*2380*/  VIADD R25, R19, 0x400 ;  /* 0x0000040013197836 */ /* 0x000fe20000000000 */
[----:B------:R-:W-:Y:S04]  /*2390*/  BSSY B6, `(.L_x_1431) ;  /* 0x0000013000067945 */ /* 0x000fe80003800000 */
[----:B------:R-:W-:-:S13]  /*23a0*/  LOP3.LUT P0, RZ, R25, 0x3ff, RZ, 0xc0, !PT ;  /* 0x000003ff19ff7812 */ /* 0x000fda000780c0ff */
[----:B------:R-:W-:Y:S05]  /*23b0*/  @!P0 BRA `(.L_x_1432) ;  /* 0x0000000000408947 */ /* 0x000fea0003800000 */
[----:B------:R-:W-:Y:S01]  /*23c0*/  MOV R14, 0x0 ;  /* 0x00000000000e7802 */ /* 0x000fe20000000f00 */
[----:B------:R-:W-:Y:S01]  /*23d0*/  ULDC.64 UR4, c[0x4][0x98] ;  /* 0x0100260000047ab9 */ /* 0x000fe20000000a00 */
[----:B------:R-:W-:Y:S01]  /*23e0*/  ULDC.64 UR6, c[0x4][0xa0] ;  /* 0x0100280000067ab9 */ /* 0x000fe20000000a00 */
[----:B0-----:R-:W-:Y:S02]  /*23f0*/  IMAD.U32 R4, RZ, RZ, UR4 ;  /* 0x00000004ff047e24 */ /* 0x001fe4000f8e00ff */
        /* <DEDUP_REMOVED lines=12> */
.L_x_1432:
[----:B------:R-:W-:Y:S05]  /*24c0*/  BSYNC B6 ;  /* 0x0000000000067941 */ /* 0x000fea0003800000 */
.L_x_1431:
[----:B------:R-:W-:Y:S01]  /*24d0*/  ULDC.64 UR4, c[0x0][0xaf0] ;  /* 0x0002bc0000047ab9 */ /* 0x000fe20000000a00 */
[----:B------:R-:W1:Y:S01]  /*24e0*/  S2R R6, SR_TID.X ;  /* 0x0000000000067919 */ /* 0x000e620000002100 */
[----:B------:R-:W-:Y:S01]  /*24f0*/  ISETP.NE.U32.AND P0, PT, RZ, UR4, PT ;  /* 0x00000004ff007c0c */ /* 0x000fe2000bf05070 */
[----:B------:R-:W-:Y:S01]  /*2500*/  IMAD.MOV.U32 R85, RZ, RZ, R32 ;  /* 0x000000ffff557224 */ /* 0x000fe200078e0020 */
[----:B------:R-:W2:Y:S01]  /*2510*/  LDC R11, c[0x0][0x3f4] ;  /* 0x0000fd00ff0b7b82 */ /* 0x000ea20000000800 */
[----:B------:R-:W3:Y:S01]  /*2520*/  LDL R10, [R1+0x5c] ;  /* 0x00005c00010a7983 */ /* 0x000ee20000100800 */
[----:B------:R-:W-:Y:S01]  /*2530*/  ISETP.NE.AND.EX P0, PT, RZ, UR5, PT, P0 ;  /* 0x00000005ff007c0c */ /* 0x000fe2000bf05300 */
[----:B------:R-:W-:-:S05]  /*2540*/  IMAD.MOV.U32 R29, RZ, RZ, R30 ;  /* 0x000000ffff1d7224 */ /* 0x000fca00078e001e */
[----:B------:R-:W4:Y:S07]  /*2550*/  LDC.64 R50, c[0x0][0x3f8] ;  /* 0x0000fe00ff327b82 */ /* 0x000f2e0000000a00 */
[----:B0-----:R-:W-:Y:S01]  /*2560*/  @P0 IADD3 R4, P1, R34, UR4, RZ ;  /* 0x0000000422040c10 */ /* 0x001fe2000ff3e0ff */
[----:B------:R-:W-:Y:S01]  /*2570*/  ULDC UR4, c[0x0][0x320] ;  /* 0x0000c80000047ab9 */ /* 0x000fe20000000800 */
[----:B------:R-:W0:Y:S02]  /*2580*/  LDC.64 R60, c[0x0][0x408] ;  /* 0x00010200ff3c7b82 */ /* 0x000e240000000a00 */
[----:B------:R-:W-:-:S02]  /*2590*/  @P0 IADD3.X R5, R33, UR5, RZ, P1, !PT ;  /* 0x0000000521050c10 */ /* 0x000fc40008ffe4ff */
[----:B------:R-:W-:-:S03]  /*25a0*/  ISETP.GE.AND P1, PT, R2, UR4, PT ;  /* 0x0000000402007c0c */ /* 0x000fc6000bf26270 */
[----:B------:R1:W3:Y:S01]  /*25b0*/  @P0 LDG.E R85, desc[UR60][R4.64] ;  /* 0x0000003c04550981 */ /* 0x0002e2000c1e1900 */
[----:B------:R-:W-:Y:S02]  /*25c0*/  SEL R3, RZ, 0xffffffff, P1 ;  /* 0xffffffffff037807 */ /* 0x000fe40000800000 */
[----:B------:R-:W-:-:S03]  /*25d0*/  ISETP.GE.AND P0, PT, R16, UR4, PT ;  /* 0x0000000410007c0c */ /* 0x000fc6000bf06270 */
[----:B------:R-:W-:Y:S01]  /*25e0*/  IMAD.SHL.U32 R3, R3, 0x2, RZ ;  /* 0x0000000203037824 */ /* 0x000fe200078e00ff */
[----:B------:R-:W-:Y:S02]  /*25f0*/  SEL R0, RZ, 0x1, P0 ;  /* 0x00000001ff007807 */ /* 0x000fe40000000000 */
[----:B------:R-:W-:Y:S02]  /*2600*/  ISETP.GE.AND P0, PT, R211, UR4, PT ;  /* 0x00000004d3007c0c */ /* 0x000fe4000bf06270 */
[----:B------:R-:W-:Y:S02]  /*2610*/  ISETP.GE.AND P1, PT, R210, UR4, PT ;  /* 0x00000004d2007c0c */ /* 0x000fe4000bf26270 */
[----:B------:R-:W-:Y:S02]  /*2620*/  LOP3.LUT R0, R3, 0x2, R0, 0xe2, !PT ;  /* 0x0000000203007812 */ /* 0x000fe400078ee200 */
[----:B------:R-:W-:Y:S02]  /*2630*/  SEL R3, RZ, 0x4, P0 ;  /* 0x00000004ff037807 */ /* 0x000fe40000000000 */
[----:B-1----:R-:W-:-:S02]  /*2640*/  SEL R4, RZ, 0x8, P1 ;  /* 0x00000008ff047807 */ /* 0x002fc40000800000 */
[----:B------:R-:W-:Y:S02]  /*2650*/  ISETP.GE.AND P0, PT, R209, UR4, PT ;  /* 0x00000004d1007c0c */ /* 0x000fe4000bf06270 */
[----:B------:R-:W-:Y:S01]  /*2660*/  ISETP.GE.AND P1, PT, R208, UR4, PT ;  /* 0x00000004d0007c0c */ /* 0x000fe2000bf26270 */
[----:B------:R-:W-:Y:S01]  /*2670*/  VIADD R6, R6, 0xffffff80 ;  /* 0xffffff8006067836 */ /* 0x000fe20000000000 */
[----:B------:R-:W-:Y:S02]  /*2680*/  LOP3.LUT R0, R4, R0, R3, 0xfe, !PT ;  /* 0x0000000004007212 */ /* 0x000fe400078efe03 */
[----:B------:R-:W-:Y:S02]  /*2690*/  SEL R3, RZ, 0x10, P0 ;  /* 0x00000010ff037807 */ /* 0x000fe40000000000 */
[----:B------:R-:W-:Y:S02]  /*26a0*/  SEL R4, RZ, 0x20, P1 ;  /* 0x00000020ff047807 */ /* 0x000fe40000800000 */
[----:B------:R-:W-:-:S02]  /*26b0*/  ISETP.GE.AND P0, PT, R213, UR4, PT ;  /* 0x00000004d5007c0c */ /* 0x000fc4000bf06270 */
[----:B------:R-:W-:Y:S02]  /*26c0*/  LOP3.LUT R0, R4, R0, R3, 0xfe, !PT ;  /* 0x0000000004007212 */ /* 0x000fe400078efe03 */
[----:B------:R-:W-:Y:S02]  /*26d0*/  SHF.R.S32.HI R3, RZ, 0x1f, R6 ;  /* 0x0000001fff037819 */ /* 0x000fe40000011406 */
[----:B------:R-:W-:Y:S02]  /*26e0*/  ISETP.GE.AND P1, PT, R212, UR4, PT ;  /* 0x00000004d4007c0c */ /* 0x000fe4000bf26270 */
[----:B------:R-:W-:Y:S02]  /*26f0*/  LEA.HI R8, R3, R6, RZ, 0x2 ;  /* 0x0000000603087211 */ /* 0x000fe400078f10ff */
[----:B------:R-:W-:Y:S02]  /*2700*/  SEL R83, RZ, 0x40, P0 ;  /* 0x00000040ff537807 */ /* 0x000fe40000000000 */
[----:B------:R-:W-:-:S02]  /*2710*/  SEL R3, RZ, 0x7fff80, P1 ;  /* 0x007fff80ff037807 */ /* 0x000fc40000800000 */
[----:B--2---:R-:W-:Y:S01]  /*2720*/  ISETP.GE.AND P0, PT, R16, R11, PT ;  /* 0x0000000b1000720c */ /* 0x004fe20003f06270 */
[----:B------:R-:W-:Y:S01]  /*2730*/  IMAD.SHL.U32 R78, R11, 0x2, RZ ;  /* 0x000000020b4e7824 */ /* 0x000fe200078e00ff */
[----:B------:R-:W-:Y:S02]  /*2740*/  LOP3.LUT R83, R3, R0, R83, 0xfe, !PT ;  /* 0x0000000003537212 */ /* 0x000fe400078efe53 */
[----:B------:R-:W-:Y:S02]  /*2750*/  SEL R3, R11, RZ, P0 ;  /* 0x000000ff0b037207 */ /* 0x000fe40000000000 */
[----:B------:R-:W2:Y:S01]  /*2760*/  LDL R11, [R1+0x58] ;  /* 0x00005800010b7983 */ /* 0x000ea20000100800 */
[----:B------:R-:W1:Y:S01]  /*2770*/  S2R R12, SR_TID.X ;  /* 0x00000000000c7919 */ /* 0x000e620000002100 */
[----:B------:R-:W-:Y:S02]  /*2780*/  SHF.R.S32.HI R5, RZ, 0x1f, R200 ;  /* 0x0000001fff057819 */ /* 0x000fe400000114c8 */
[----:B------:R-:W-:Y:S01]  /*2790*/  LOP3.LUT R9, R8, 0xfffffffc, RZ, 0xc0, !PT ;  /* 0xfffffffc08097812 */ /* 0x000fe200078ec0ff */
[----:B------:R-:W-:Y:S01]  /*27a0*/  IMAD.IADD R3, R16, 0x1, R3 ;  /* 0x0000000110037824 */ /* 0x000fe200078e0203 */
[----:B------:R-:W-:Y:S01]  /*27b0*/  SHF.R.S32.HI R23, RZ, 0x1f, R22 ;  /* 0x0000001fff177819 */ /* 0x000fe20000011416 */
[----:B----4-:R-:W-:-:S02]  /*27c0*/  IMAD R4, R5, R50, RZ ;  /* 0x0000003205047224 */ /* 0x010fc400078e02ff */
[----:B0-----:R-:W-:Y:S02]  /*27d0*/  IMAD R5, R5, R60, RZ ;  /* 0x0000003c05057224 */ /* 0x001fe400078e02ff */
[----:B------:R-:W-:Y:S02]  /*27e0*/  IMAD.IADD R84, R84, 0x1, R31 ;  /* 0x0000000154547824 */ /* 0x000fe400078e021f */
[----:B------:R-:W-:Y:S01]  /*27f0*/  IMAD.IADD R75, R6, 0x1, -R9 ;  /* 0x00000001064b7824 */ /* 0x000fe200078e0a09 */
[----:B------:R-:W-:Y:S01]  /*2800*/  SHF.R.S32.HI R0, RZ, 0x1f, R3 ;  /* 0x0000001fff007819 */ /* 0x000fe20000011403 */
[C---:B------:R-:W-:Y:S02]  /*2810*/  IMAD R7, R200.reuse, R51, R4 ;  /* 0x00000033c8077224 */ /* 0x040fe400078e0204 */
[----:B------:R-:W-:-:S04]  /*2820*/  IMAD.WIDE.U32 R20, R200, R50, R22 ;  /* 0x00000032c8147225 */ /* 0x000fc800078e0016 */
[----:B------:R-:W-:-:S04]  /*2830*/  IMAD.WIDE.U32 R30, R200, R50, R16 ;  /* 0x00000032c81e7225 */ /* 0x000fc800078e0010 */
[----:B------:R-:W-:Y:S01]  /*2840*/  IMAD R9, R200, R61, R5 ;  /* 0x0000003dc8097224 */ /* 0x000fe200078e0205 */
[----:B-1----:R-:W-:-:S04]  /*2850*/  SHF.R.U32.HI R12, RZ, 0x7, R12 ;  /* 0x00000007ff0c7819 */ /* 0x002fc8000001160c */
[C---:B------:R-:W-:Y:S01]  /*2860*/  ISETP.NE.AND P6, PT, R12.reuse, 0x1, PT ;  /* 0x000000010c00780c */ /* 0x040fe20003fc5270 */
[----:B------:R-:W-:Y:S02]  /*2870*/  VIADD R87, R12, 0x8 ;  /* 0x000000080c577836 */ /* 0x000fe40000000000 */
[----:B------:R-:W-:Y:S01]  /*2880*/  VIADD R12, R200, 0x40 ;  /* 0x00000040c80c7836 */ /* 0x000fe20000000000 */
[----:B-----5:R-:W-:Y:S01]  /*2890*/  SHF.R.S32.HI R5, RZ, 0x1f, R48 ;  /* 0x0000001fff057819 */ /* 0x020fe20000011430 */
[----:B------:R-:W-:Y:S02]  /*28a0*/  IMAD.IADD R21, R21, 0x1, R7 ;  /* 0x0000000115157824 */ /* 0x000fe400078e0207 */
[----:B------:R-:W-:Y:S01]  /*28b0*/  IMAD.SHL.U32 R12, R12, 0x40, RZ ;  /* 0x000000400c0c7824 */ /* 0x000fe200078e00ff */
[----:B------:R-:W-:Y:S01]  /*28c0*/  LEA.HI R3, R0, R3, RZ, 0x3 ;  /* 0x0000000300037211 */ /* 0x000fe200078f18ff */
[----:B------:R-:W-:Y:S01]  /*28d0*/  IMAD.IADD R31, R7, 0x1, R31 ;  /* 0x00000001071f7824 */ /* 0x000fe200078e021f */
[----:B------:R-:W-:Y:S01]  /*28e0*/  SHF.R.S32.HI R7, RZ, 0x1f, R8 ;  /* 0x0000001fff077819 */ /* 0x000fe20000011408 */
[----:B------:R-:W-:Y:S01]  /*28f0*/  IMAD R0, R5, R60, RZ ;  /* 0x0000003c05007224 */ /* 0x000fe200078e02ff */
[----:B------:R-:W-:-:S02]  /*2900*/  LOP3.LUT R12, R12, 0x1c0, RZ, 0xc0, !PT ;  /* 0x000001c00c0c7812 */ /* 0x000fc400078ec0ff */
[----:B------:R-:W-:Y:S01]  /*2910*/  LEA.HI R7, R7, R200, RZ, 0x3 ;  /* 0x000000c807077211 */ /* 0x000fe200078f18ff */
[----:B------:R-:W-:Y:S01]  /*2920*/  IMAD R71, R48, R61, R0 ;  /* 0x0000003d30477224 */ /* 0x000fe200078e0200 */
[----:B------:R-:W-:Y:S01]  /*2930*/  LOP3.LUT R0, R12, 0x38, R3, 0xf8, !PT ;  /* 0x000000380c007812 */ /* 0x000fe200078ef803 */
[----:B------:R-:W-:Y:S01]  /*2940*/  VIADD R12, R200, 0x40 ;  /* 0x00000040c80c7836 */ /* 0x000fe20000000000 */
[----:B------:R-:W-:Y:S01]  /*2950*/  LOP3.LUT R7, R7, 0xfffffff8, RZ, 0xc0, !PT ;  /* 0xfffffff807077812 */ /* 0x000fe200078ec0ff */
[----:B------:R-:W-:Y:S05]  /*2960*/  @!P6 WARPSYNC.ALL ;  /* 0x000000000000e948 */ /* 0x000fea0003800000 */
[----:B------:R-:W-:Y:S01]  /*2970*/  IMAD.SHL.U32 R12, R12, 0x40, RZ ;  /* 0x000000400c0c7824 */ /* 0x000fe200078e00ff */
[----:B------:R-:W-:Y:S01]  /*2980*/  ULDC UR4, c[0x0][0x2f4] ;  /* 0x0000bd0000047ab9 */ /* 0x000fe20000000800 */
[----:B------:R-:W-:Y:S01]  /*2990*/  IMAD.IADD R7, R200, 0x1, -R7 ;  /* 0x00000001c8077824 */ /* 0x000fe200078e0a07 */
[----:B------:R-:W-:Y:S01]  /*29a0*/  ISETP.GE.AND P2, PT, R2, UR4, PT ;  /* 0x0000000402007c0c */ /* 0x000fe2000bf46270 */
[----:B------:R-:W-:Y:S01]  /*29b0*/  IMAD.WIDE.U32 R56, R200, R60, R22 ;  /* 0x0000003cc8387225 */ /* 0x000fe200078e0016 */
[----:B------:R-:W-:-:S03]  /*29c0*/  LOP3.LUT R12, R12, 0x1c0, RZ, 0xc0, !PT ;  /* 0x000001c00c0c7812 */ /* 0x000fc600078ec0ff */
[----:B------:R-:W-:Y:S01]  /*29d0*/  IMAD.WIDE.U32 R58, R200, R60, R16 ;  /* 0x0000003cc83a7225 */ /* 0x000fe200078e0010 */
[----:B------:R-:W-:-:S03]  /*29e0*/  SHF.R.U32.HI R12, RZ, 0x3, R12 ;  /* 0x00000003ff0c7819 */ /* 0x000fc6000001160c */
[----:B------:R-:W-:Y:S02]  /*29f0*/  IMAD.SHL.U32 R66, R7, 0x40, RZ ;  /* 0x0000004007427824 */ /* 0x000fe400078e00ff */
[----:B------:R-:W-:Y:S02]  /*2a00*/  IMAD.IADD R57, R57, 0x1, R9 ;  /* 0x0000000139397824 */ /* 0x000fe400078e0209 */
[----:B------:R-:W-:Y:S01]  /*2a10*/  IMAD.IADD R59, R9, 0x1, R59 ;  /* 0x00000001093b7824 */ /* 0x000fe200078e023b */
[----:B------:R-:W-:Y:S01]  /*2a20*/  LOP3.LUT R66, R66, 0x1c0, RZ, 0xc0, !PT ;  /* 0x000001c042427812 */ /* 0x000fe200078ec0ff */
[----:B------:R-:W-:Y:S01]  /*2a30*/  IMAD R4, R5, R50, RZ ;  /* 0x0000003205047224 */ /* 0x000fe200078e02ff */
[----:B------:R-:W-:Y:S01]  /*2a40*/  SHF.L.U64.HI R80, R60, 0x6, R61 ;  /* 0x000000063c507819 */ /* 0x000fe2000001023d */
[----:B------:R-:W-:Y:S01]  /*2a50*/  IMAD R5, R61, 0x60, RZ ;  /* 0x000000603d057824 */ /* 0x000fe200078e02ff */
[----:B------:R-:W-:Y:S01]  /*2a60*/  LOP3.LUT R0, R0, R12, RZ, 0x3c, !PT ;  /* 0x0000000c00007212 */ /* 0x000fe200078e3cff */
[----:B------:R-:W-:Y:S01]  /*2a70*/  IMAD.SHL.U32 R79, R60, 0x40, RZ ;  /* 0x000000403c4f7824 */ /* 0x000fe200078e00ff */
[----:B------:R-:W-:Y:S01]  /*2a80*/  LOP3.LUT R29, R29, 0xfffffffe, RZ, 0xc0, !PT ;  /* 0xfffffffe1d1d7812 */ /* 0x000fe200078ec0ff */
[----:B------:R-:W-:Y:S01]  /*2a90*/  IMAD.WIDE.U32 R56, R48, R60, R56 ;  /* 0x0000003c30387225 */ /* 0x000fe200078e0038 */
[----:B------:R-:W-:-:S03]  /*2aa0*/  SHF.R.U32.HI R63, RZ, 0x3, R66 ;  /* 0x00000003ff3f7819 */ /* 0x000fc60000011642 */
[----:B------:R-:W-:-:S04]  /*2ab0*/  IMAD.WIDE.U32 R58, R48, R60, R58 ;  /* 0x0000003c303a7225 */ /* 0x000fc800078e003a */
[----:B------:R-:W-:Y:S01]  /*2ac0*/  IMAD R73, R48, R51, R4 ;  /* 0x0000003330497224 */ /* 0x000fe200078e0204 */
[----:B------:R-:W-:Y:S01]  /*2ad0*/  LOP3.LUT R4, R66, 0x18, R16, 0xf8, !PT ;  /* 0x0000001842047812 */ /* 0x000fe200078ef810 */
[----:B------:R-:W-:Y:S01]  /*2ae0*/  IMAD.WIDE.U32 R60, R60, 0x60, RZ ;  /* 0x000000603c3c7825 */ /* 0x000fe200078e00ff */
[----:B------:R-:W-:Y:S02]  /*2af0*/  @P2 LOP3.LUT R29, R29, 0x1, RZ, 0xfc, !PT ;  /* 0x000000011d1d2812 */ /* 0x000fe400078efcff */
[----:B------:R-:W-:Y:S01]  /*2b00*/  LOP3.LUT P2, RZ, R7, 0x4, RZ, 0xc0, !PT ;  /* 0x0000000407ff7812 */ /* 0x000fe2000784c0ff */
[----:B------:R-:W-:Y:S01]  /*2b10*/  IMAD.MOV.U32 R64, RZ, RZ, 0x20 ;  /* 0x00000020ff407424 */ /* 0x000fe200078e00ff */
[----:B------:R-:W-:Y:S01]  /*2b20*/  LOP3.LUT R4, R4, R63, RZ, 0x3c, !PT ;  /* 0x0000003f04047212 */ /* 0x000fe200078e3cff */
[----:B------:R-:W-:Y:S01]  /*2b30*/  IMAD.IADD R76, R61, 0x1, R5 ;  /* 0x000000013d4c7824 */ /* 0x000fe200078e0205 */
[----:B------:R-:W-:Y:S01]  /*2b40*/  PRMT R5, R83, 0x8880, RZ ;  /* 0x0000888053057816 */ /* 0x000fe200000000ff */
[----:B------:R-:W-:Y:S01]  /*2b50*/  IMAD R77, R51, 0x60, RZ ;  /* 0x00000060334d7824 */ /* 0x000fe200078e02ff */
[C---:B------:R-:W-:Y:S01]  /*2b60*/  SHF.L.U64.HI R82, R50.reuse, 0x6, R51 ;  /* 0x0000000632527819 */ /* 0x040fe20000010233 */
[----:B------:R-:W-:Y:S01]  /*2b70*/  IMAD.SHL.U32 R81, R50, 0x40, RZ ;  /* 0x0000004032517824 */ /* 0x000fe200078e00ff */
[----:B------:R-:W-:Y:S01]  /*2b80*/  PRMT R5, R5, 0x7710, RZ ;  /* 0x0000771005057816 */ /* 0x000fe200000000ff */
[----:B------:R-:W-:Y:S01]  /*2b90*/  IMAD.WIDE.U32 R20, R48, R50, R20 ;  /* 0x0000003230147225 */ /* 0x000fe200078e0014 */
[----:B------:R-:W-:-:S02]  /*2ba0*/  SEL R64, R64, 0xffffffe0, !P2 ;  /* 0xffffffe040407807 */ /* 0x000fc40005000000 */
[----:B------:R-:W-:Y:S01]  /*2bb0*/  LOP3.LUT R69, R3, 0xfffffff8, RZ, 0xc0, !PT ;  /* 0xfffffff803457812 */ /* 0x000fe200078ec0ff */
[----:B------:R-:W-:Y:S01]  /*2bc0*/  IMAD.WIDE.U32 R30, R48, R50, R30 ;  /* 0x00000032301e7225 */ /* 0x000fe200078e001e */
[----:B------:R0:W-:Y:S03]  /*2bd0*/  STL [R1], R29 ;  /* 0x0000001d01007387 */ /* 0x0001e60000100800 */
[----:B------:R-:W-:Y:S01]  /*2be0*/  IMAD.WIDE.U32 R50, R50, 0x60, RZ ;  /* 0x0000006032327825 */ /* 0x000fe200078e00ff */
[----:B------:R-:W-:Y:S02]  /*2bf0*/  SHF.R.S32.HI R70, RZ, 0x3, R3 ;  /* 0x00000003ff467819 */ /* 0x000fe40000011403 */
[----:B------:R-:W-:Y:S01]  /*2c00*/  LOP3.LUT R62, R5, 0x1, RZ, 0xc0, !PT ;  /* 0x00000001053e7812 */ /* 0x000fe200078ec0ff */
[----:B------:R-:W-:Y:S01]  /*2c10*/  IMAD.IADD R74, R21, 0x1, R73 ;  /* 0x00000001154a7824 */ /* 0x000fe200078e0249 */
[----:B------:R-:W-:Y:S01]  /*2c20*/  LOP3.LUT R9, R5, 0x8, RZ, 0xc0, !PT ;  /* 0x0000000805097812 */ /* 0x000fe200078ec0ff */
[----:B------:R-:W-:Y:S01]  /*2c30*/  IMAD.IADD R72, R57, 0x1, R71 ;  /* 0x0000000139487824 */ /* 0x000fe200078e0247 */
[----:B0-----:R-:W-:Y:S01]  /*2c40*/  LOP3.LUT R29, R5, 0x2, RZ, 0xc0, !PT ;  /* 0x00000002051d7812 */ /* 0x001fe200078ec0ff */
[----:B------:R-:W-:Y:S01]  /*2c50*/  IMAD.IADD R77, R51, 0x1, R77 ;  /* 0x00000001334d7824 */ /* 0x000fe200078e024d */
[----:B------:R-:W-:Y:S01]  /*2c60*/  LOP3.LUT R8, R5, 0x10, RZ, 0xc0, !PT ;  /* 0x0000001005087812 */ /* 0x000fe200078ec0ff */
[----:B------:R-:W-:Y:S01]  /*2c70*/  IMAD R75, R75, 0x40, R200 ;  /* 0x000000404b4b7824 */ /* 0x000fe200078e02c8 */
[----:B------:R-:W-:Y:S01]  /*2c80*/  LOP3.LUT R6, R5, 0x20, RZ, 0xc0, !PT ;  /* 0x0000002005067812 */ /* 0x000fe200078ec0ff */
[----:B------:R-:W-:Y:S01]  /*2c90*/  IMAD.IADD R73, R73, 0x1, R31 ;  /* 0x0000000149497824 */ /* 0x000fe200078e021f */
[----:B------:R-:W-:Y:S01]  /*2ca0*/  @!P6 BAR.SYNC.DEFER_BLOCKING 0x9, 0x100 ;  /* 0x024400000000eb1d */ /* 0x000fe20000010000 */
[----:B------:R-:W-:Y:S01]  /*2cb0*/  IMAD.IADD R71, R71, 0x1, R59 ;  /* 0x0000000147477824 */ /* 0x000fe200078e023b */
[----:B------:R-:W-:-:S02]  /*2cc0*/  ISETP.GE.AND P1, PT, R16, UR4, PT ;  /* 0x0000000410007c0c */ /* 0x000fc4000bf26270 */
[----:B------:R-:W-:Y:S01]  /*2cd0*/  SHF.R.S32.HI R67, RZ, 0x1f, R69 ;  /* 0x0000001fff437819 */ /* 0x000fe20000011445 */
[----:B---3--:R-:W-:Y:S01]  /*2ce0*/  IMAD.IADD R65, R10, 0x1, R0 ;  /* 0x000000010a417824 */ /* 0x008fe200078e0200 */
[----:B------:R-:W-:-:S04]  /*2cf0*/  LOP3.LUT R0, R66, 0x38, R3, 0xf8, !PT ;  /* 0x0000003842007812 */ /* 0x000fc800078ef803 */
[----:B------:R-:W-:Y:S02]  /*2d00*/  LOP3.LUT R0, R0, R63, RZ, 0x3c, !PT ;  /* 0x0000003f00007212 */ /* 0x000fe400078e3cff */
[C---:B------:R-:W-:Y:S02]  /*2d10*/  LOP3.LUT R10, R5.reuse, 0x4, RZ, 0xc0, !PT ;  /* 0x00000004050a7812 */ /* 0x040fe400078ec0ff */
[----:B------:R-:W-:Y:S02]  /*2d20*/  LOP3.LUT R5, R5, 0x40, RZ, 0xc0, !PT ;  /* 0x0000004005057812 */ /* 0x000fe400078ec0ff */
[----:B------:R-:W-:Y:S01]  /*2d30*/  SHF.R.S32.HI R68, RZ, 0x1f, R85 ;  /* 0x0000001fff447819 */ /* 0x000fe20000011455 */
[C---:B--2---:R-:W-:Y:S02]  /*2d40*/  IMAD R7, R11.reuse, 0x200, R4 ;  /* 0x000002000b077824 */ /* 0x044fe400078e0204 */
[----:B------:R-:W-:Y:S02]  /*2d50*/  IMAD R4, R11, 0x200, R0 ;  /* 0x000002000b047824 */ /* 0x000fe400078e0200 */
[----:B------:R-:W-:-:S07]  /*2d60*/  IMAD.IADD R3, R64, 0x1, R7 ;  /* 0x0000000140037824 */ /* 0x000fce00078e0207 */
.L_x_1486:
[----:B0-2---:R-:W2:Y:S01]  /*2d70*/  LDL.LU R34, [R1] ;  /* 0x0000000001227983 */ /* 0x005ea20000300800 */
        /* <DEDUP_REMOVED lines=11> */
[----:B---3--:R-:W3:Y:S08]  /*2e30*/  @!P2 LDC.64 R12, c[0x0][0x418] ;  /* 0x00010600ff0cab82 */ /* 0x008ef00000000a00 */
[----:B----4-:R-:W4:Y:S08]  /*2e40*/  @P3 LDC R0, c[0x0][0x434] ;  /* 0x00010d00ff003b82 */ /* 0x010f300000000800 */
[----:B------:R-:W1:Y:S01]  /*2e50*/  @P3 LDC R11, c[0x0][0x438] ;  /* 0x00010e00ff0b3b82 */ /* 0x000e620000000800 */
[----:B----4-:R-:W-:-:S05]  /*2e60*/  @P3 IMAD.HI.U32 R0, R35, R0, RZ ;  /* 0x0000000023003227 */ /* 0x010fca00078e00ff */
[----:B-1----:R-:W-:Y:S01]  /*2e70*/  @P3 SHF.R.U32.HI R32, RZ, R11, R0 ;  /* 0x0000000bff203219 */ /* 0x002fe20000011600 */
[----:B0-----:R-:W-:-:S03]  /*2e80*/  @!P2 IMAD R0, R68, R14, RZ ;  /* 0x0000000e4400a224 */ /* 0x001fc600078e02ff */
[----:B------:R-:W-:Y:S01]  /*2e90*/  @!P2 SHF.R.S32.HI R33, RZ, 0x1f, R32 ;  /* 0x0000001fff21a819 */ /* 0x000fe20000011420 */
        /* <DEDUP_REMOVED lines=42> */
[----:B------:R-:W-:Y:S01]  /*3140*/  LEA R96, P2, R12, UR4, 0x1 ;  /* 0x000000040c607c11 */ /* 0x000fe2000f8408ff */
[----:B------:R-:W-:Y:S01]  /*3150*/  ULDC.U8 UR4, c[0x0][0x410] ;  /* 0x0001040000047ab9 */ /* 0x000fe20000000000 */
[----:B------:R-:W-:Y:S02]  /*3160*/  IMAD.WIDE.U32 R14, R60, R27, RZ ;  /* 0x0000001b3c0e7225 */ /* 0x000fe400078e00ff */
[----:B------:R-:W-:Y:S02]  /*3170*/  LEA.HI.X R97, R12, UR5, R97, 0x1, P2 ;  /* 0x000000050c617c11 */ /* 0x000fe400090f0c61 */
[----:B------:R-:W-:Y:S01]  /*3180*/  ISETP.NE.AND P2, PT, RZ, UR4, PT ;  /* 0x00000004ff007c0c */ /* 0x000fe2000bf45270 */
[----:B------:R-:W-:-:S02]  /*3190*/  IMAD R11, R11, R60, R13 ;  /* 0x0000003c0b0b7224 */ /* 0x000fc400078e020d */
        /* <DEDUP_REMOVED lines=35> */
.L_x_1437:
[----:B------:R-:W-:Y:S05]  /*33d0*/  BSYNC B1 ;  /* 0x0000000000017941 */ /* 0x000fea0003800000 */
.L_x_1436:
        /* <DEDUP_REMOVED lines=26> */
.L_x_1439:
[----:B------:R-:W-:Y:S05]  /*3580*/  BSYNC B1 ;  /* 0x0000000000017941 */ /* 0x000fea0003800000 */
.L_x_1438:
[----:B------:R-:W-:Y:S01]  /*3590*/  IMAD.MOV.U32 R0, RZ, RZ, R44 ;  /* 0x000000ffff007224 */ /* 0x000fe200078e002c */
[----:B------:R-:W-:Y:S01]  /*35a0*/  PRMT R108, R11, 0x7610, R108 ;  /* 0x000076100b6c7816 */ /* 0x000fe2000000006c */
        /* <DEDUP_REMOVED lines=27> */
[----:B------:R-:W-:Y:S01]  /*3760*/  PRMT R105, R105, 0x5410, R13 ;  /* 0x0000541069697816 */ /* 0x000fe2000000000d */
[----:B------:R-:W-:Y:S06]  /*3770*/  @!P3 BRA `(.L_x_1440) ;  /* 0x000000000004b947 */ /* 0x000fec0003800000 */
[----:B------:R-:W-:Y:S01]  /*3780*/  BPT.TRAP 0x1 ;  /* 0x000000040000795c */ /* 0x000fe20000300000 */
.L_x_1440:
[----:B------:R-:W-:Y:S01]  /*3790*/  IMAD R0, R18, 0x8, R19 ;  /* 0x0000000812007824 */ /* 0x000fe200078e0213 */
[----:B------:R-:W-:Y:S01]  /*37a0*/  SHF.L.U32 R95, R204, 0x1f, RZ ;  /* 0x0000001fcc5f7819 */ /* 0x000fe200000006ff */
[----:B------:R-:W-:Y:S03]  /*37b0*/  BSSY B1, `(.L_x_1441) ;  /* 0x0000003000017945 */ /* 0x000fe60003800000 */
[----:B------:R-:W0:Y:S02]  /*37c0*/  SYNCS.PHASECHK.TRANS64.TRYWAIT P5, [R0+URZ+0x32490], R95 ;  /* 0x0324905f000075a7 */ /* 0x000e2400080a017f */
[----:B0-----:R-:W-:Y:S05]  /*37d0*/  @!P5 BRA `(.L_x_1442) ;  /* 0x000001940078d947 */ /* 0x001fea0003800000 */
.L_x_1705:
[----:B------:R-:W-:Y:S05]  /*37e0*/  BSYNC B1 ;  /* 0x0000000000017941 */ /* 0x000fea0003800000 */
.L_x_1441:
[----:B------:R-:W-:-:S03]  /*37f0*/  UMOV UR4, 0xffffffff ;  /* 0xffffffff00047882 */ /* 0x000fc60000000000 */
[----:B------:R-:W-:Y:S05]  /*3800*/  BRA.DIV UR4, `(.L_x_1443) ;  /* 0x0000019604807947 */ /* 0x000fea000b800000 */
[----:B------:R1:W2:Y:S04]  /*3810*/  SHFL.IDX PT, R54, R97, RZ, 0x1c1f ;  /* 0x001c1fff61367589 */ /* 0x0002a800000e0000 */
[----:B------:R1:W3:Y:S02]  /*3820*/  SHFL.IDX PT, R11, R96, RZ, 0x1c1f ;  /* 0x001c1fff600b7589 */ /* 0x0002e400000e0000 */
.L_x_1709:
        /* <DEDUP_REMOVED lines=10> */
[--C-:B------:R-:W-:Y:S02]  /*38d0*/  SHF.R.U64 R44, R44, 0x10, R45.reuse ;  /* 0x000000102c2c7819 */ /* 0x100fe4000000122d */
[----:B------:R-:W-:Y:S02]  /*38e0*/  SHF.R.U32.HI R55, RZ, 0x10, R45 ;  /* 0x00000010ff377819 */ /* 0x000fe4000001162d */
[--C-:B------:R-:W-:Y:S02]  /*38f0*/  SHF.R.U64 R45, R46, 0x10, R47.reuse ;  /* 0x000000102e2d7819 */ /* 0x100fe4000000122f */
[----:B------:R-:W-:Y:S02]  /*3900*/  SHF.R.U32.HI R99, RZ, 0x10, R47 ;  /* 0x00000010ff637819 */ /* 0x000fe4000001162f */
[C---:B------:R-:W-:Y:S01]  /*3910*/  PRMT R47, R100.reuse, 0x5410, R45 ;  /* 0x00005410642f7816 */ /* 0x040fe2000000002d */
[----:B0-----:R-:W-:Y:S01]  /*3920*/  IMAD.U32 R45, R13, 0x10000, RZ ;  /* 0x000100000d2d7824 */ /* 0x001fe200078e00ff */
[----:B------:R-:W-:-:S02]  /*3930*/  PRMT R44, R100, 0x5432, R44 ;  /* 0x00005432642c7816 */ /* 0x000fc4000000002c */
[----:B------:R-:W-:Y:S02]  /*3940*/  LOP3.LUT R102, R13, 0xffff0000, RZ, 0xc0, !PT ;  /* 0xffff00000d667812 */ /* 0x000fe400078ec0ff */
[C---:B------:R-:W-:Y:S01]  /*3950*/  LOP3.LUT R100, R47.reuse, 0xffff0000, RZ, 0xc0, !PT ;  /* 0xffff00002f647812 */ /* 0x040fe200078ec0ff */
[----:B------:R-:W-:Y:S01]  /*3960*/  IMAD.U32 R47, R47, 0x10000, RZ ;  /* 0x000100002f2f7824 */ /* 0x000fe200078e00ff */
[C---:B------:R-:W-:Y:S01]  /*3970*/  LOP3.LUT R46, R44.reuse, 0xffff0000, RZ, 0xc0, !PT ;  /* 0xffff00002c2e7812 */ /* 0x040fe200078ec0ff */
[----:B------:R-:W-:Y:S02]  /*3980*/  IMAD.U32 R44, R44, 0x10000, RZ ;  /* 0x000100002c2c7824 */ /* 0x000fe400078e00ff */
[C---:B------:R-:W-:Y:S02]  /*3990*/  FMUL.FTZ R101, R102.reuse, R100 ;  /* 0x0000006466657220 */ /* 0x040fe40000410000 */
[-C--:B------:R-:W-:Y:S01]  /*39a0*/  FMUL.FTZ R13, R102, R46.reuse ;  /* 0x0000002e660d7220 */ /* 0x080fe20000410000 */
[C---:B------:R-:W-:Y:S01]  /*39b0*/  LOP3.LUT R102, R14.reuse, 0xffff0000, RZ, 0xc0, !PT ;  /* 0xffff00000e667812 */ /* 0x040fe200078ec0ff */
[----:B------:R-:W-:Y:S01]  /*39c0*/  FFMA.FTZ R46, R45, R46, -R101 ;  /* 0x0000002e2d2e7223 */ /* 0x000fe20000010865 */
[----:B------:R-:W-:-:S02]  /*39d0*/  IMAD.U32 R14, R14, 0x10000, RZ ;  /* 0x000100000e0e7824 */ /* 0x000fc400078e00ff */
[----:B------:R-:W-:Y:S01]  /*39e0*/  FFMA.FTZ R45, R45, R100, R13 ;  /* 0x000000642d2d7223 */ /* 0x000fe2000001000d */
[----:B------:R-:W-:Y:S02]  /*39f0*/  PRMT R13, R109, 0x5410, R55 ;  /* 0x000054106d0d7816 */ /* 0x000fe40000000037 */
[----:B------:R-:W-:Y:S02]  /*3a00*/  PRMT R55, R111, 0x5410, R99 ;  /* 0x000054106f377816 */ /* 0x000fe40000000063 */
[----:B------:R-:W-:Y:S01]  /*3a10*/  F2FP.BF16.F32.PACK_AB R45, R45, R46 ;  /* 0x0000002e2d2d723e */ /* 0x000fe200000010ff */
[C---:B------:R-:W-:Y:S01]  /*3a20*/  IMAD.U32 R100, R13.reuse, 0x10000, RZ ;  /* 0x000100000d647824 */ /* 0x040fe200078e00ff */
[----:B------:R-:W-:Y:S01]  /*3a30*/  LOP3.LUT R13, R13, 0xffff0000, RZ, 0xc0, !PT ;  /* 0xffff00000d0d7812 */ /* 0x000fe200078ec0ff */
[C---:B------:R-:W-:Y:S01]  /*3a40*/  IMAD.U32 R99, R55.reuse, 0x10000, RZ ;  /* 0x0001000037637824 */ /* 0x040fe200078e00ff */
[----:B------:R-:W-:-:S03]  /*3a50*/  LOP3.LUT R55, R55, 0xffff0000, RZ, 0xc0, !PT ;  /* 0xffff000037377812 */ /* 0x000fc600078ec0ff */
[C---:B------:R-:W-:Y:S01]  /*3a60*/  FMUL.FTZ R101, R102.reuse, R99 ;  /* 0x0000006366657220 */ /* 0x040fe20000410000 */
[----:B------:R-:W-:-:S03]  /*3a70*/  FMUL.FTZ R102, R102, R100 ;  /* 0x0000006466667220 */ /* 0x000fc60000410000 */
[C---:B------:R-:W-:Y:S01]  /*3a80*/  FFMA.FTZ R101, R14.reuse, R100, -R101 ;  /* 0x000000640e657223 */ /* 0x040fe20000010865 */
[----:B------:R-:W-:Y:S01]  /*3a90*/  FFMA.FTZ R102, R14, R99, R102 ;  /* 0x000000630e667223 */ /* 0x000fe20000010066 */
[C---:B------:R-:W-:Y:S01]  /*3aa0*/  LOP3.LUT R14, R15.reuse, 0xffff0000, RZ, 0xc0, !PT ;  /* 0xffff00000f0e7812 */ /* 0x040fe200078ec0ff */
[----:B------:R-:W-:-:S03]  /*3ab0*/  IMAD.U32 R15, R15, 0x10000, RZ ;  /* 0x000100000f0f7824 */ /* 0x000fc600078e00ff */
[----:B------:R-:W-:Y:S01]  /*3ac0*/  F2FP.BF16.F32.PACK_AB R101, R102, R101 ;  /* 0x000000656665723e */ /* 0x000fe200000010ff */
[C---:B------:R-:W-:Y:S01]  /*3ad0*/  FMUL.FTZ R99, R14.reuse, R55 ;  /* 0x000000370e637220 */ /* 0x040fe20000410000 */
[----:B------:R-:W-:-:S03]  /*3ae0*/  FMUL.FTZ R14, R14, R13 ;  /* 0x0000000d0e0e7220 */ /* 0x000fc60000410000 */
[C---:B------:R-:W-:Y:S01]  /*3af0*/  FFMA.FTZ R99, R15.reuse, R13, -R99 ;  /* 0x0000000d0f637223 */ /* 0x040fe20000010863 */
[C---:B------:R-:W-:Y:S01]  /*3b00*/  LOP3.LUT R13, R12.reuse, 0xffff0000, RZ, 0xc0, !PT ;  /* 0xffff00000c0d7812 */ /* 0x040fe200078ec0ff */
[----:B------:R-:W-:Y:S01]  /*3b10*/  FFMA.FTZ R14, R15, R55, R14 ;  /* 0x000000370f0e7223 */ /* 0x000fe2000001000e */
[----:B------:R-:W-:-:S03]  /*3b20*/  IMAD.U32 R12, R12, 0x10000, RZ ;  /* 0x000100000c0c7824 */ /* 0x000fc600078e00ff */
[C---:B------:R-:W-:Y:S01]  /*3b30*/  FMUL.FTZ R15, R13.reuse, R47 ;  /* 0x0000002f0d0f7220 */ /* 0x040fe20000410000 */
[-C--:B------:R-:W-:Y:S01]  /*3b40*/  FMUL.FTZ R13, R13, R44.reuse ;  /* 0x0000002c0d0d7220 */ /* 0x080fe20000410000 */
[----:B------:R-:W-:Y:S02]  /*3b50*/  F2FP.BF16.F32.PACK_AB R14, R14, R99 ;  /* 0x000000630e0e723e */ /* 0x000fe400000010ff */
[C---:B------:R-:W-:Y:S01]  /*3b60*/  FFMA.FTZ R15, R12.reuse, R44, -R15 ;  /* 0x0000002c0c0f7223 */ /* 0x040fe2000001080f */
[----:B------:R-:W-:-:S05]  /*3b70*/  FFMA.FTZ R13, R12, R47, R13 ;  /* 0x0000002f0c0d7223 */ /* 0x000fca000001000d */
[----:B------:R-:W-:Y:S01]  /*3b80*/  F2FP.BF16.F32.PACK_AB R13, R13, R15 ;  /* 0x0000000f0d0d723e */ /* 0x000fe200000010ff */
[----:B------:R-:W-:Y:S02]  /*3b90*/  IMAD.MOV.U32 R15, RZ, RZ, R14 ;  /* 0x000000ffff0f7224 */ /* 0x000fe400078e000e */
[----:B------:R-:W-:Y:S02]  /*3ba0*/  IMAD.MOV.U32 R14, RZ, RZ, R101 ;  /* 0x000000ffff0e7224 */ /* 0x000fe400078e0065 */
[----:B------:R-:W-:Y:S02]  /*3bb0*/  IMAD.MOV.U32 R12, RZ, RZ, R13 ;  /* 0x000000ffff0c7224 */ /* 0x000fe400078e000d */
[----:B------:R-:W-:-:S07]  /*3bc0*/  IMAD.MOV.U32 R13, RZ, RZ, R45 ;  /* 0x000000ffff0d7224 */ /* 0x000fce00078e002d */
.L_x_1449:
[----:B------:R-:W-:Y:S05]  /*3bd0*/  BSYNC B3 ;  /* 0x0000000000037941 */ /* 0x000fea0003800000 */
.L_x_1448:
[----:B0-----:R4:W-:Y:S02]  /*3be0*/  ST.E.128 desc[UR60][R52.64], R12 ;  /* 0x0000000c34007985 */ /* 0x0019e4000c101d3c */
.L_x_1447:
[----:B------:R-:W-:Y:S05]  /*3bf0*/  BSYNC B2 ;  /* 0x0000000000027941 */ /* 0x000fea0003800000 */
.L_x_1446:
        /* <DEDUP_REMOVED lines=11> */
[----:B------:R-:W-:Y:S02]  /*3cb0*/  SHF.R.U32.HI R46, RZ, 0x10, R41 ;  /* 0x00000010ff2e7819 */ /* 0x000fe40000011629 */
[----:B------:R-:W-:Y:S01]  /*3cc0*/  PRMT R41, R107, 0x5432, R40 ;  /* 0x000054326b297816 */ /* 0x000fe20000000028 */
[C---:B0-----:R-:W-:Y:S01]  /*3cd0*/  IMAD.U32 R40, R13.reuse, 0x10000, RZ ;  /* 0x000100000d287824 */ /* 0x041fe200078e00ff */
[----:B------:R-:W-:Y:S02]  /*3ce0*/  PRMT R11, R108, 0x5410, R11 ;  /* 0x000054106c0b7816 */ /* 0x000fe4000000000b */
[----:B------:R-:W-:-:S02]  /*3cf0*/  LOP3.LUT R53, R13, 0xffff0000, RZ, 0xc0, !PT ;  /* 0xffff00000d357812 */ /* 0x000fc400078ec0ff */
[----:B------:R-:W-:Y:S01]  /*3d00*/  LOP3.LUT R47, R41, 0xffff0000, RZ, 0xc0, !PT ;  /* 0xffff0000292f7812 */ /* 0x000fe200078ec0ff */
[C---:B------:R-:W-:Y:S01]  /*3d10*/  IMAD.U32 R54, R11.reuse, 0x10000, RZ ;  /* 0x000100000b367824 */ /* 0x040fe200078e00ff */
[----:B------:R-:W-:Y:S01]  /*3d20*/  LOP3.LUT R42, R11, 0xffff0000, RZ, 0xc0, !PT ;  /* 0xffff00000b2a7812 */ /* 0x000fe200078ec0ff */
[----:B------:R-:W-:Y:S01]  /*3d30*/  IMAD.U32 R11, R12, 0x10000, RZ ;  /* 0x000100000c0b7824 */ /* 0x000fe200078e00ff */
[----:B------:R-:W-:Y:S01]  /*3d40*/  SHF.R.U32.HI R43, RZ, 0x10, R43 ;  /* 0x00000010ff2b7819 */ /* 0x000fe2000001162b */
[CC--:B------:R-:W-:Y:S02]  /*3d50*/  FMUL.FTZ R52, R53.reuse, R47.reuse ;  /* 0x0000002f35347220 */ /* 0x0c0fe40000410000 */
[-C--:B------:R-:W-:Y:S01]  /*3d60*/  FMUL.FTZ R13, R53, R42.reuse ;  /* 0x0000002a350d7220 */ /* 0x080fe20000410000 */
[----:B------:R-:W-:Y:S01]  /*3d70*/  PRMT R43, R110, 0x5410, R43 ;  /* 0x000054106e2b7816 */ /* 0x000fe2000000002b */
[----:B------:R-:W-:Y:S01]  /*3d80*/  FFMA.FTZ R42, R40, R42, -R52 ;  /* 0x0000002a282a7223 */ /* 0x000fe20000010834 */
[----:B------:R-:W-:Y:S01]  /*3d90*/  LOP3.LUT R53, R14, 0xffff0000, RZ, 0xc0, !PT ;  /* 0xffff00000e357812 */ /* 0x000fe200078ec0ff */
[----:B------:R-:W-:Y:S01]  /*3da0*/  FFMA.FTZ R40, R40, R47, R13 ;  /* 0x0000002f28287223 */ /* 0x000fe2000001000d */
[----:B------:R-:W-:Y:S01]  /*3db0*/  PRMT R13, R106, 0x5432, R46 ;  /* 0x000054326a0d7816 */ /* 0x000fe2000000002e */
[C---:B------:R-:W-:Y:S01]  /*3dc0*/  IMAD.U32 R46, R43.reuse, 0x10000, RZ ;  /* 0x000100002b2e7824 */ /* 0x040fe200078e00ff */
[----:B------:R-:W-:Y:S01]  /*3dd0*/  LOP3.LUT R43, R43, 0xffff0000, RZ, 0xc0, !PT ;  /* 0xffff00002b2b7812 */ /* 0x000fe200078ec0ff */
[----:B------:R-:W-:Y:S01]  /*3de0*/  IMAD.U32 R14, R14, 0x10000, RZ ;  /* 0x000100000e0e7824 */ /* 0x000fe200078e00ff */
[----:B------:R-:W-:Y:S01]  /*3df0*/  F2FP.BF16.F32.PACK_AB R40, R40, R42 ;  /* 0x0000002a2828723e */ /* 0x000fe200000010ff */
[----:B------:R-:W-:-:S02]  /*3e00*/  IMAD.U32 R47, R13, 0x10000, RZ ;  /* 0x000100000d2f7824 */ /* 0x000fc400078e00ff */
[-C--:B------:R-:W-:Y:S01]  /*3e10*/  FMUL.FTZ R52, R53, R46.reuse ;  /* 0x0000002e35347220 */ /* 0x080fe20000410000 */
[----:B------:R-:W-:Y:S01]  /*3e20*/  LOP3.LUT R13, R13, 0xffff0000, RZ, 0xc0, !PT ;  /* 0xffff00000d0d7812 */ /* 0x000fe200078ec0ff */
[-C--:B------:R-:W-:Y:S02]  /*3e30*/  FMUL.FTZ R53, R53, R47.reuse ;  /* 0x0000002f35357220 */ /* 0x080fe40000410000 */
[C---:B------:R-:W-:Y:S02]  /*3e40*/  FFMA.FTZ R52, R14.reuse, R47, -R52 ;  /* 0x0000002f0e347223 */ /* 0x040fe40000010834 */
[----:B------:R-:W-:Y:S01]  /*3e50*/  FFMA.FTZ R53, R14, R46, R53 ;  /* 0x0000002e0e357223 */ /* 0x000fe20000010035 */
[C---:B------:R-:W-:Y:S01]  /*3e60*/  LOP3.LUT R14, R15.reuse, 0xffff0000, RZ, 0xc0, !PT ;  /* 0xffff00000f0e7812 */ /* 0x040fe200078ec0ff */
[----:B------:R-:W-:-:S04]  /*3e70*/  IMAD.U32 R15, R15, 0x10000, RZ ;  /* 0x000100000f0f7824 */ /* 0x000fc800078e00ff */
[C---:B------:R-:W-:Y:S01]  /*3e80*/  FMUL.FTZ R46, R14.reuse, R43 ;  /* 0x0000002b0e2e7220 */ /* 0x040fe20000410000 */
[----:B------:R-:W-:-:S03]  /*3e90*/  FMUL.FTZ R14, R14, R13 ;  /* 0x0000000d0e0e7220 */ /* 0x000fc60000410000 */
[C---:B------:R-:W-:Y:S01]  /*3ea0*/  FFMA.FTZ R46, R15.reuse, R13, -R46 ;  /* 0x0000000d0f2e7223 */ /* 0x040fe2000001082e */
[----:B------:R-:W-:Y:S01]  /*3eb0*/  FFMA.FTZ R15, R15, R43, R14 ;  /* 0x0000002b0f0f7223 */ /* 0x000fe2000001000e */
[----:B------:R-:W-:Y:S02]  /*3ec0*/  LOP3.LUT R13, R12, 0xffff0000, RZ, 0xc0, !PT ;  /* 0xffff00000c0d7812 */ /* 0x000fe400078ec0ff */
[----:B------:R-:W-:Y:S02]  /*3ed0*/  SHF.L.U32 R14, R41, 0x10, RZ ;  /* 0x00000010290e7819 */ /* 0x000fe400000006ff */
[----:B------:R-:W-:-:S03]  /*3ee0*/  F2FP.BF16.F32.PACK_AB R15, R15, R46 ;  /* 0x0000002e0f0f723e */ /* 0x000fc600000010ff */
[C---:B------:R-:W-:Y:S01]  /*3ef0*/  FMUL.FTZ R12, R13.reuse, R14 ;  /* 0x0000000e0d0c7220 */ /* 0x040fe20000410000 */
[----:B------:R-:W-:-:S03]  /*3f00*/  FMUL.FTZ R13, R13, R54 ;  /* 0x000000360d0d7220 */ /* 0x000fc60000410000 */
[C---:B------:R-:W-:Y:S01]  /*3f10*/  FFMA.FTZ R12, R11.reuse, R54, -R12 ;  /* 0x000000360b0c7223 */ /* 0x040fe2000001080c */
[----:B------:R-:W-:Y:S01]  /*3f20*/  FFMA.FTZ R13, R11, R14, R13 ;  /* 0x0000000e0b0d7223 */ /* 0x000fe2000001000d */
[----:B------:R-:W-:-:S04]  /*3f30*/  F2FP.BF16.F32.PACK_AB R14, R53, R52 ;  /* 0x00000034350e723e */ /* 0x000fc800000010ff */
[----:B------:R-:W-:Y:S01]  /*3f40*/  F2FP.BF16.F32.PACK_AB R12, R13, R12 ;  /* 0x0000000c0d0c723e */ /* 0x000fe200000010ff */
[----:B------:R-:W-:-:S07]  /*3f50*/  IMAD.MOV.U32 R13, RZ, RZ, R40 ;  /* 0x000000ffff0d7224 */ /* 0x000fce00078e0028 */
.L_x_1451:
[----:B------:R-:W-:Y:S05]  /*3f60*/  BSYNC B2 ;  /* 0x0000000000027941 */ /* 0x000fea0003800000 */
.L_x_1450:
[----:B0-----:R4:W-:Y:S02]  /*3f70*/  ST.E.128 desc[UR60][R44.64], R12 ;  /* 0x0000000c2c007985 */ /* 0x0019e4000c101d3c */
.L_x_1445:
[----:B------:R-:W-:Y:S05]  /*3f80*/  BSYNC B1 ;  /* 0x0000000000017941 */ /* 0x000fea0003800000 */
.L_x_1444:
[----:B------:R-:W-:-:S03]  /*3f90*/  UMOV UR4, 0xffffffff ;  /* 0xffffffff00047882 */ /* 0x000fc60000000000 */
[----:B------:R-:W-:Y:S05]  /*3fa0*/  BRA.DIV UR4, `(.L_x_1452) ;  /* 0x0000018e04e47947 */ /* 0x000fea000b800000 */
[----:B-1----:R-:W1:Y:S04]  /*3fb0*/  SHFL.IDX PT, R97, R97, 0x1, 0x1c1f ;  /* 0x003c1f0061617f89 */ /* 0x002e6800000e0000 */
[----:B------:R-:W0:Y:S02]  /*3fc0*/  SHFL.IDX PT, R96, R96, 0x1, 0x1c1f ;  /* 0x003c1f0060607f89 */ /* 0x000e2400000e0000 */
.L_x_1713:
        /* <DEDUP_REMOVED lines=11> */
[----:B------:R-:W-:Y:S01]  /*4080*/  SHF.R.U64 R42, R36, 0x10, R37 ;  /* 0x00000010242a7819 */ /* 0x000fe20000001225 */
[----:B------:R-:W-:Y:S01]  /*4090*/  IMAD.U32 R36, R14, 0x10000, RZ ;  /* 0x000100000e247824 */ /* 0x000fe200078e00ff */
[----:B------:R-:W-:Y:S01]  /*40a0*/  SHF.R.U32.HI R44, RZ, 0x10, R39 ;  /* 0x00000010ff2c7819 */ /* 0x000fe20000011627 */
[----:B------:R-:W-:Y:S01]  /*40b0*/  IMAD.U32 R45, R12, 0x10000, RZ ;  /* 0x000100000c2d7824 */ /* 0x000fe200078e00ff */
[----:B------:R-:W-:Y:S02]  /*40c0*/  SHF.R.U32.HI R37, RZ, 0x10, R37 ;  /* 0x00000010ff257819 */ /* 0x000fe40000011625 */
[----:B------:R-:W-:Y:S02]  /*40d0*/  PRMT R39, R104, 0x5432, R38 ;  /* 0x0000543268277816 */ /* 0x000fe40000000026 */
[----:B------:R-:W-:-:S02]  /*40e0*/  PRMT R38, R105, 0x5432, R44 ;  /* 0x0000543269267816 */ /* 0x000fc4000000002c */
[----:B---3--:R-:W-:Y:S02]  /*40f0*/  LOP3.LUT R11, R14, 0xffff0000, RZ, 0xc0, !PT ;  /* 0xffff00000e0b7812 */ /* 0x008fe400078ec0ff */
[----:B------:R-:W-:Y:S01]  /*4100*/  PRMT R42, R103, 0x5432, R42 ;  /* 0x00005432672a7816 */ /* 0x000fe2000000002a */
[----:B------:R-:W-:Y:S01]  /*4110*/  IMAD.U32 R46, R38, 0x10000, RZ ;  /* 0x00010000262e7824 */ /* 0x000fe200078e00ff */
[----:B------:R-:W-:Y:S02]  /*4120*/  PRMT R37, R105, 0x5410, R37 ;  /* 0x0000541069257816 */ /* 0x000fe40000000025 */
[----:B------:R-:W-:Y:S01]  /*4130*/  LOP3.LUT R14, R15, 0xffff0000, RZ, 0xc0, !PT ;  /* 0xffff00000f0e7812 */ /* 0x000fe200078ec0ff */
[C---:B------:R-:W-:Y:S01]  /*4140*/  IMAD.U32 R15, R13.reuse, 0x10000, RZ ;  /* 0x000100000d0f7824 */ /* 0x040fe200078e00ff */
[----:B------:R-:W-:Y:S01]  /*4150*/  LOP3.LUT R53, R13, 0xffff0000, RZ, 0xc0, !PT ;  /* 0xffff00000d357812 */ /* 0x000fe200078ec0ff */
[----:B------:R-:W-:Y:S01]  /*4160*/  IMAD.U32 R47, R37, 0x10000, RZ ;  /* 0x00010000252f7824 */ /* 0x000fe200078e00ff */
[----:B------:R-:W-:Y:S01]  /*4170*/  LOP3.LUT R13, R39, 0xffff0000, RZ, 0xc0, !PT ;  /* 0xffff0000270d7812 */ /* 0x000fe200078ec0ff */
[C---:B------:R-:W-:Y:S01]  /*4180*/  FMUL.FTZ R54, R11.reuse, R46 ;  /* 0x0000002e0b367220 */ /* 0x040fe20000410000 */
[----:B------:R-:W-:Y:S01]  /*4190*/  LOP3.LUT R44, R42, 0xffff0000, RZ, 0xc0, !PT ;  /* 0xffff00002a2c7812 */ /* 0x000fe200078ec0ff */
[----:B------:R-:W-:Y:S01]  /*41a0*/  FMUL.FTZ R11, R11, R47 ;  /* 0x0000002f0b0b7220 */ /* 0x000fe20000410000 */
[----:B------:R-:W-:Y:S01]  /*41b0*/  LOP3.LUT R38, R38, 0xffff0000, RZ, 0xc0, !PT ;  /* 0xffff000026267812 */ /* 0x000fe200078ec0ff */
[----:B------:R-:W-:Y:S01]  /*41c0*/  FMUL.FTZ R52, R53, R13 ;  /* 0x0000000d35347220 */ /* 0x000fe20000410000 */
[----:B------:R-:W-:Y:S01]  /*41d0*/  LOP3.LUT R37, R37, 0xffff0000, RZ, 0xc0, !PT ;  /* 0xffff000025257812 */ /* 0x000fe200078ec0ff */
[----:B------:R-:W-:Y:S01]  /*41e0*/  FMUL.FTZ R53, R53, R44 ;  /* 0x0000002c35357220 */ /* 0x000fe20000410000 */
[----:B------:R-:W-:Y:S01]  /*41f0*/  LOP3.LUT R12, R12, 0xffff0000, RZ, 0xc0, !PT ;  /* 0xffff00000c0c7812 */ /* 0x000fe200078ec0ff */
[----:B------:R-:W-:-:S02]  /*4200*/  IMAD.U32 R39, R39, 0x10000, RZ ;  /* 0x0001000027277824 */ /* 0x000fc400078e00ff */
[----:B------:R-:W-:Y:S01]  /*4210*/  FFMA.FTZ R54, R36, R47, -R54 ;  /* 0x0000002f24367223 */ /* 0x000fe20000010836 */
[----:B------:R-:W-:Y:S02]  /*4220*/  IMAD.U32 R42, R42, 0x10000, RZ ;  /* 0x000100002a2a7824 */ /* 0x000fe400078e00ff */
[C---:B------:R-:W-:Y:S01]  /*4230*/  FFMA.FTZ R53, R15.reuse, R13, R53 ;  /* 0x0000000d0f357223 */ /* 0x040fe20000010035 */
[----:B------:R-:W-:Y:S01]  /*4240*/  FFMA.FTZ R11, R36, R46, R11 ;  /* 0x0000002e240b7223 */ /* 0x000fe2000001000b */
[C---:B------:R-:W-:Y:S01]  /*4250*/  FMUL.FTZ R36, R14.reuse, R38 ;  /* 0x000000260e247220 */ /* 0x040fe20000410000 */
[----:B------:R-:W-:Y:S01]  /*4260*/  FMUL.FTZ R13, R14, R37 ;  /* 0x000000250e0d7220 */ /* 0x000fe20000410000 */
[C---:B------:R-:W-:Y:S01]  /*4270*/  FMUL.FTZ R14, R12.reuse, R39 ;  /* 0x000000270c0e7220 */ /* 0x040fe20000410000 */
[----:B------:R-:W-:Y:S01]  /*4280*/  FFMA.FTZ R52, R15, R44, -R52 ;  /* 0x0000002c0f347223 */ /* 0x000fe20000010834 */
[----:B------:R-:W-:Y:S01]  /*4290*/  FMUL.FTZ R12, R12, R42 ;  /* 0x0000002a0c0c7220 */ /* 0x000fe20000410000 */
[C---:B------:R-:W-:Y:S01]  /*42a0*/  FFMA.FTZ R36, R43.reuse, R37, -R36 ;  /* 0x000000252b247223 */ /* 0x040fe20000010824 */
[----:B------:R-:W-:Y:S01]  /*42b0*/  FFMA.FTZ R13, R43, R38, R13 ;  /* 0x000000262b0d7223 */ /* 0x000fe2000001000d */
[C---:B------:R-:W-:Y:S01]  /*42c0*/  FFMA.FTZ R14, R45.reuse, R42, -R14 ;  /* 0x0000002a2d0e7223 */ /* 0x040fe2000001080e */
[----:B------:R-:W-:Y:S01]  /*42d0*/  FFMA.FTZ R39, R45, R39, R12 ;  /* 0x000000272d277223 */ /* 0x000fe2000001000c */
[----:B------:R-:W-:-:S02]  /*42e0*/  F2FP.BF16.F32.PACK_AB R52, R53, R52 ;  /* 0x000000343534723e */ /* 0x000fc400000010ff */
[----:B------:R-:W-:Y:S02]  /*42f0*/  F2FP.BF16.F32.PACK_AB R54, R11, R54 ;  /* 0x000000360b36723e */ /* 0x000fe400000010ff */
[----:B------:R-:W-:Y:S01]  /*4300*/  F2FP.BF16.F32.PACK_AB R15, R13, R36 ;  /* 0x000000240d0f723e */ /* 0x000fe200000010ff */
[----:B------:R-:W-:Y:S01]  /*4310*/  IMAD.MOV.U32 R13, RZ, RZ, R52 ;  /* 0x000000ffff0d7224 */ /* 0x000fe200078e0034 */
[----:B------:R-:W-:Y:S01]  /*4320*/  F2FP.BF16.F32.PACK_AB R12, R39, R14 ;  /* 0x0000000e270c723e */ /* 0x000fe200000010ff */
[----:B------:R-:W-:-:S07]  /*4330*/  IMAD.MOV.U32 R14, RZ, RZ, R54 ;  /* 0x000000ffff0e7224 */ /* 0x000fce00078e0036 */
.L_x_1457:
[----:B------:R-:W-:Y:S05]  /*4340*/  BSYNC B2 ;  /* 0x0000000000027941 */ /* 0x000fea0003800000 */
.L_x_1456:
[----:B--2---:R0:W-:Y:S02]  /*4350*/  ST.E.128 desc[UR60][R40.64], R12 ;  /* 0x0000000c28007985 */ /* 0x0041e4000c101d3c */
.L_x_1455:
[----:B------:R-:W-:Y:S05]  /*4360*/  BSYNC B1 ;  /* 0x0000000000017941 */ /* 0x000fea0003800000 */
.L_x_1454:
[----:B---3--:R-:W3:Y:S02]  /*4370*/  LDL R11, [R1] ;  /* 0x00000000010b7983 */ /* 0x008ee40000100800 */
[----:B---3--:R-:W-:-:S13]  /*4380*/  LOP3.LUT P2, RZ, R11, 0x1, RZ, 0xc0, !PT ;  /* 0x000000010bff7812 */ /* 0x008fda000784c0ff */
[----:B------:R-:W-:Y:S05]  /*4390*/  @P2 BRA `(.L_x_1453) ;  /* 0x0000001c00202947 */ /* 0x000fea0003800000 */
[----:B0---4-:R0:W3:Y:S01]  /*43a0*/  LDS.128 R12, [R91+0x2000] ;  /* 0x002000005b0c7984 */ /* 0x0110e20000000c00 */
[C---:B------:R-:W-:Y:S01]  /*43b0*/  LEA R36, P2, R2.reuse, R96, 0x1 ;  /* 0x0000006002247211 */ /* 0x040fe200078408ff */
[----:B------:R-:W-:Y:S03]  /*43c0*/  BSSY B1, `(.L_x_1458) ;  /* 0x0000030000017945 */ /* 0x000fe60003800000 */
[----:B-1----:R-:W-:Y:S02]  /*43d0*/  LEA.HI.X R37, R2, R97, R203, 0x1, P2 ;  /* 0x0000006102257211 */ /* 0x002fe400010f0ccb */
[----:B------:R-:W-:-:S13]  /*43e0*/  ISETP.GE.AND P2, PT, R205, R90, PT ;  /* 0x0000005acd00720c */ /* 0x000fda0003f46270 */
[----:B0-----:R-:W-:Y:S05]  /*43f0*/  @P2 BRA `(.L_x_1459) ;  /* 0x0000000000b02947 */ /* 0x001fea0003800000 */
[--C-:B------:R-:W-:Y:S01]  /*4400*/  SHF.R.U64 R38, R32, 0x10, R33.reuse ;  /* 0x0000001020267819 */ /* 0x100fe20000001221 */
[----:B---3--:R-:W-:Y:S01]  /*4410*/  IMAD.U32 R32, R14, 0x10000, RZ ;  /* 0x000100000e207824 */ /* 0x008fe200078e00ff */
[----:B------:R-:W-:Y:S02]  /*4420*/  SHF.R.U32.HI R39, RZ, 0x10, R33 ;  /* 0x00000010ff277819 */ /* 0x000fe40000011621 */
[--C-:B------:R-:W-:Y:S02]  /*4430*/  SHF.R.U64 R33, R34, 0x10, R35.reuse ;  /* 0x0000001022217819 */ /* 0x100fe40000001223 */
[----:B------:R-:W-:Y:S01]  /*4440*/  SHF.R.U32.HI R34, RZ, 0x10, R35 ;  /* 0x00000010ff227819 */ /* 0x000fe20000011623 */
[----:B------:R-:W-:Y:S01]  /*4450*/  IMAD.U32 R35, R13, 0x10000, RZ ;  /* 0x000100000d237824 */ /* 0x000fe200078e00ff */
[----:B------:R-:W-:Y:S02]  /*4460*/  PRMT R106, R106, 0x5410, R33 ;  /* 0x000054106a6a7816 */ /* 0x000fe40000000021 */
[----:B------:R-:W-:-:S02]  /*4470*/  PRMT R103, R103, 0x5410, R38 ;  /* 0x0000541067677816 */ /* 0x000fc40000000026 */
[----:B------:R-:W-:Y:S02]  /*4480*/  PRMT R107, R107, 0x5410, R34 ;  /* 0x000054106b6b7816 */ /* 0x000fe40000000022 */
[----:B------:R-:W-:Y:S01]  /*4490*/  LOP3.LUT R34, R13, 0xffff0000, RZ, 0xc0, !PT ;  /* 0xffff00000d227812 */ /* 0x000fe200078ec0ff */
[----:B------:R-:W-:Y:S01]  /*44a0*/  IMAD.U32 R13, R12, 0x10000, RZ ;  /* 0x000100000c0d7824 */ /* 0x000fe200078e00ff */
[C---:B------:R-:W-:Y:S01]  /*44b0*/  LOP3.LUT R40, R106.reuse, 0xffff0000, RZ, 0xc0, !PT ;  /* 0xffff00006a287812 */ /* 0x040fe200078ec0ff */
[----:B------:R-:W-:Y:S01]  /*44c0*/  IMAD.U32 R33, R107, 0x10000, RZ ;  /* 0x000100006b217824 */ /* 0x000fe200078e00ff */
[----:B------:R-:W-:Y:S01]  /*44d0*/  LOP3.LUT R38, R103, 0xffff0000, RZ, 0xc0, !PT ;  /* 0xffff000067267812 */ /* 0x000fe200078ec0ff */
[----:B------:R-:W-:Y:S01]  /*44e0*/  IMAD.U32 R106, R106, 0x10000, RZ ;  /* 0x000100006a6a7824 */ /* 0x000fe200078e00ff */
[----:B------:R-:W-:Y:S01]  /*44f0*/  PRMT R104, R104, 0x5410, R39 ;  /* 0x0000541068687816 */ /* 0x000fe20000000027 */
[----:B------:R-:W-:Y:S01]  /*4500*/  FMUL.FTZ R42, R34, R40 ;  /* 0x00000028222a7220 */ /* 0x000fe20000410000 */
[----:B------:R-:W-:Y:S01]  /*4510*/  LOP3.LUT R14, R14, 0xffff0000, RZ, 0xc0, !PT ;  /* 0xffff00000e0e7812 */ /* 0x000fe200078ec0ff */
[----:B------:R-:W-:Y:S01]  /*4520*/  FMUL.FTZ R41, R34, R38 ;  /* 0x0000002622297220 */ /* 0x000fe20000410000 */
[----:B------:R-:W-:Y:S01]  /*4530*/  LOP3.LUT R34, R12, 0xffff0000, RZ, 0xc0, !PT ;  /* 0xffff00000c227812 */ /* 0x000fe200078ec0ff */
[----:B------:R-:W-:-:S02]  /*4540*/  IMAD.U32 R39, R104, 0x10000, RZ ;  /* 0x0001000068277824 */ /* 0x000fc400078e00ff */
[C---:B------:R-:W-:Y:S01]  /*4550*/  FFMA.FTZ R12, R35.reuse, R38, -R42 ;  /* 0x00000026230c7223 */ /* 0x040fe2000001082a */
[----:B------:R-:W-:Y:S01]  /*4560*/  FFMA.FTZ R35, R35, R40, R41 ;  /* 0x0000002823237223 */ /* 0x000fe20000010029 */
[----:B------:R-:W-:Y:S01]  /*4570*/  LOP3.LUT R11, R15, 0xffff0000, RZ, 0xc0, !PT ;  /* 0xffff00000f0b7812 */ /* 0x000fe200078ec0ff */
[C---:B------:R-:W-:Y:S01]  /*4580*/  FMUL.FTZ R41, R14.reuse, R39 ;  /* 0x000000270e297220 */ /* 0x040fe20000410000 */
[----:B------:R-:W-:Y:S01]  /*4590*/  LOP3.LUT R38, R107, 0xffff0000, RZ, 0xc0, !PT ;  /* 0xffff00006b267812 */ /* 0x000fe200078ec0ff */
[-C--:B------:R-:W-:Y:S01]  /*45a0*/  FMUL.FTZ R43, R14, R33.reuse ;  /* 0x000000210e2b7220 */ /* 0x080fe20000410000 */
[----:B------:R-:W-:Y:S01]  /*45b0*/  LOP3.LUT R104, R104, 0xffff0000, RZ, 0xc0, !PT ;  /* 0xffff000068687812 */ /* 0x000fe200078ec0ff */
[----:B------:R-:W-:Y:S02]  /*45c0*/  IMAD.U32 R103, R103, 0x10000, RZ ;  /* 0x0001000067677824 */ /* 0x000fe400078e00ff */
[C---:B------:R-:W-:Y:S01]  /*45d0*/  FFMA.FTZ R41, R32.reuse, R33, R41 ;  /* 0x0000002120297223 */ /* 0x040fe20000010029 */
[----:B------:R-:W-:Y:S01]  /*45e0*/  FFMA.FTZ R14, R32, R39, -R43 ;  /* 0x00000027200e7223 */ /* 0x000fe2000001082b */
[C---:B------:R-:W-:Y:S01]  /*45f0*/  FMUL.FTZ R40, R11.reuse, R38 ;  /* 0x000000260b287220 */ /* 0x040fe20000410000 */
[----:B------:R-:W-:Y:S01]  /*4600*/  FMUL.FTZ R33, R11, R104 ;  /* 0x000000680b217220 */ /* 0x000fe20000410000 */
[----:B------:R-:W-:-:S02]  /*4610*/  IMAD.U32 R15, R15, 0x10000, RZ ;  /* 0x000100000f0f7824 */ /* 0x000fc400078e00ff */
[C---:B------:R-:W-:Y:S01]  /*4620*/  FMUL.FTZ R32, R34.reuse, R106 ;  /* 0x0000006a22207220 */ /* 0x040fe20000410000 */
[-C--:B------:R-:W-:Y:S01]  /*4630*/  FMUL.FTZ R11, R34, R103.reuse ;  /* 0x00000067220b7220 */ /* 0x080fe20000410000 */
[----:B------:R-:W-:Y:S01]  /*4640*/  F2FP.BF16.F32.PACK_AB R14, R41, R14 ;  /* 0x0000000e290e723e */ /* 0x000fe200000010ff */
[C---:B------:R-:W-:Y:S01]  /*4650*/  FFMA.FTZ R40, R15.reuse, R104, -R40 ;  /* 0x000000680f287223 */ /* 0x040fe20000010828 */
[----:B------:R-:W-:Y:S01]  /*4660*/  FFMA.FTZ R33, R15, R38, R33 ;  /* 0x000000260f217223 */ /* 0x000fe20000010021 */
[C---:B------:R-:W-:Y:S01]  /*4670*/  FFMA.FTZ R32, R13.reuse, R103, -R32 ;  /* 0x000000670d207223 */ /* 0x040fe20000010820 */
[----:B------:R-:W-:Y:S01]  /*4680*/  FFMA.FTZ R11, R13, R106, R11 ;  /* 0x0000006a0d0b7223 */ /* 0x000fe2000001000b */
[----:B------:R-:W-:Y:S02]  /*4690*/  F2FP.BF16.F32.PACK_AB R13, R35, R12 ;  /* 0x0000000c230d723e */ /* 0x000fe400000010ff */
[----:B------:R-:W-:Y:S02]  /*46a0*/  F2FP.BF16.F32.PACK_AB R15, R33, R40 ;  /* 0x00000028210f723e */ /* 0x000fe400000010ff */
[----:B------:R-:W-:-:S07]  /*46b0*/  F2FP.BF16.F32.PACK_AB R12, R11, R32 ;  /* 0x000000200b0c723e */ /* 0x000fce00000010ff */
.L_x_1459:
[----:B------:R-:W-:Y:S05]  /*46c0*/  BSYNC B1 ;  /* 0x0000000000017941 */ /* 0x000fea0003800000 */
.L_x_1458:
[----:B---3--:R0:W-:Y:S01]  /*46d0*/  ST.E.128 desc[UR60][R36.64], R12 ;  /* 0x0000000c24007985 */ /* 0x0081e2000c101d3c */
[----:B------:R-:W-:Y:S05]  /*46e0*/  BRA `(.L_x_1453) ;  /* 0x00000018004c7947 */ /* 0x000fea0003800000 */
.L_x_1435:
[----:B------:R-:W-:Y:S01]  /*46f0*/  VIADD R11, R200, 0x40 ;  /* 0x00000040c80b7836 */ /* 0x000fe20000000000 */
[----:B------:R-:W-:Y:S02]  /*4700*/  CS2R R38, SRZ ;  /* 0x0000000000267805 */ /* 0x000fe4000001ff00 */
[----:B------:R-:W-:Y:S02]  /*4710*/  CS2R R36, SRZ ;  /* 0x0000000000247805 */ /* 0x000fe4000001ff00 */
[----:B------:R-:W-:-:S04]  /*4720*/  ISETP.GE.AND P2, PT, R11, R94, PT ;  /* 0x0000005e0b00720c */ /* 0x000fc80003f46270 */
[----:B------:R-:W-:-:S13]  /*4730*/  ISETP.GE.OR P2, PT, R16, R90, P2 ;  /* 0x0000005a1000720c */ /* 0x000fda0001746670 */
[----:B------:R-:W-:-:S04]  /*4740*/  @!P2 IADD3 R33, P3, P4, R30, R12, R81 ;  /* 0x0000000c1e21a210 */ /* 0x000fc80007c7e051 */
[----:B------:R-:W-:Y:S02]  /*4750*/  @!P2 IADD3.X R32, R73, R95, R82, P3, P4 ;  /* 0x0000005f4920a210 */ /* 0x000fe40001fe8452 */
[----:B------:R-:W-:-:S04]  /*4760*/  @!P2 IADD3 R11, P3, P4, R58, R14, R79 ;  /* 0x0000000e3a0ba210 */ /* 0x000fc80007c7e04f */
[----:B------:R-:W-:Y:S02]  /*4770*/  @!P2 IADD3.X R42, R71, R0, R80, P3, P4 ;  /* 0x00000000472aa210 */ /* 0x000fe40001fe8450 */
[----:B------:R-:W-:-:S04]  /*4780*/  ISETP.GE.AND P3, PT, R200, R94, PT ;  /* 0x0000005ec800720c */ /* 0x000fc80003f66270 */
[----:B------:R-:W-:-:S13]  /*4790*/  ISETP.GE.OR P3, PT, R16, R90, P3 ;  /* 0x0000005a1000720c */ /* 0x000fda0001f66670 */
[----:B------:R-:W-:Y:S01]  /*47a0*/  @!P3 IADD3 R15, P4, R30, R12, RZ ;  /* 0x0000000c1e0fb210 */ /* 0x000fe20007f9e0ff */
[----:B------:R-:W0:Y:S04]  /*47b0*/  @!P3 LDC.64 R40, c[0x0][0x400] ;  /* 0x00010000ff28bb82 */ /* 0x000e280000000a00 */
[----:B------:R-:W-:-:S04]  /*47c0*/  @!P3 IMAD.X R34, R95, 0x1, R73, P4 ;  /* 0x000000015f22b824 */ /* 0x000fc800020e0649 */
[----:B------:R-:W1:Y:S02]  /*47d0*/  @!P3 LDC.64 R12, c[0x0][0x3e8] ;  /* 0x0000fa00ff0cbb82 */ /* 0x000e640000000a00 */
[----:B-1----:R-:W-:-:S04]  /*47e0*/  @!P3 LEA R12, P4, R15, R12, 0x1 ;  /* 0x0000000c0f0cb211 */ /* 0x002fc800078808ff */
[----:B------:R-:W-:Y:S02]  /*47f0*/  @!P3 LEA.HI.X R13, R15, R13, R34, 0x1, P4 ;  /* 0x0000000d0f0db211 */ /* 0x000fe400020f0c22 */
[----:B------:R-:W-:Y:S02]  /*4800*/  CS2R R34, SRZ ;  /* 0x0000000000227805 */ /* 0x000fe4000001ff00 */
[----:B------:R-:W-:-:S05]  /*4810*/  @!P3 IADD3 R14, P4, R58, R14, RZ ;  /* 0x0000000e3a0eb210 */ /* 0x000fca0007f9e0ff */
[----:B------:R-:W-:Y:S01]  /*4820*/  @!P3 IMAD.X R0, R0, 0x1, R71, P4 ;  /* 0x000000010000b824 */ /* 0x000fe200020e0647 */
[----:B0-----:R-:W-:-:S04]  /*4830*/  @!P3 LEA R40, P4, R14, R40, 0x1 ;  /* 0x000000280e28b211 */ /* 0x001fc800078808ff */
[----:B------:R-:W-:Y:S02]  /*4840*/  @!P3 LEA.HI.X R41, R14, R41, R0, 0x1, P4 ;  /* 0x000000290e29b211 */ /* 0x000fe400020f0c00 */
[----:B------:R-:W0:Y:S03]  /*4850*/  @!P2 LDC.64 R14, c[0x0][0x3e8] ;  /* 0x0000fa00ff0eab82 */ /* 0x000e260000000a00 */
[----:B------:R-:W2:Y:S01]  /*4860*/  @!P3 LDG.E.128 R36, desc[UR60][R40.64] ;  /* 0x0000003c2824b981 */ /* 0x000ea2000c1e1d00 */
[----:B0-----:R-:W-:-:S04]  /*4870*/  @!P2 LEA R14, P4, R33, R14, 0x1 ;  /* 0x0000000e210ea211 */ /* 0x001fc800078808ff */
[----:B------:R-:W-:Y:S02]  /*4880*/  @!P2 LEA.HI.X R15, R33, R15, R32, 0x1, P4 ;  /* 0x0000000f210fa211 */ /* 0x000fe400020f0c20 */
[----:B------:R-:W-:-:S06]  /*4890*/  CS2R R32, SRZ ;  /* 0x0000000000207805 */ /* 0x000fcc000001ff00 */
[----:B------:R0:W3:Y:S02]  /*48a0*/  @!P3 LDG.E.128 R32, desc[UR60][R12.64] ;  /* 0x0000003c0c20b981 */ /* 0x0000e4000c1e1d00 */
[----:B0-----:R-:W0:Y:S01]  /*48b0*/  @!P2 LDC.64 R12, c[0x0][0x400] ;  /* 0x00010000ff0cab82 */ /* 0x001e220000000a00 */
[----:B------:R-:W-:Y:S02]  /*48c0*/  CS2R R40, SRZ ;  /* 0x0000000000287805 */ /* 0x000fe4000001ff00 */
[----:B------:R-:W-:Y:S02]  /*48d0*/  CS2R R46, SRZ ;  /* 0x00000000002e7805 */ /* 0x000fe4000001ff00 */
[----:B------:R-:W-:Y:S02]  /*48e0*/  CS2R R44, SRZ ;  /* 0x00000000002c7805 */ /* 0x000fe4000001ff00 */
[----:B0-----:R-:W-:-:S04]  /*48f0*/  @!P2 LEA R12, P3, R11, R12, 0x1 ;  /* 0x0000000c0b0ca211 */ /* 0x001fc800078608ff */
[----:B------:R-:W-:Y:S02]  /*4900*/  @!P2 LEA.HI.X R13, R11, R13, R42, 0x1, P3 ;  /* 0x0000000d0b0da211 */ /* 0x000fe400018f0c2a */
[----:B------:R-:W-:-:S03]  /*4910*/  CS2R R42, SRZ ;  /* 0x00000000002a7805 */ /* 0x000fc6000001ff00 */
[----:B------:R2:W4:Y:S04]  /*4920*/  @!P2 LDG.E.128 R44, desc[UR60][R12.64] ;  /* 0x0000003c0c2ca981 */ /* 0x000528000c1e1d00 */
[----:B------:R-:W5:Y:S01]  /*4930*/  @!P2 LDG.E.128 R40, desc[UR60][R14.64] ;  /* 0x0000003c0e28a981 */ /* 0x000f62000c1e1d00 */
[----:B------:R-:W-:Y:S02]  /*4940*/  ISETP.NE.AND P3, PT, R206, 0x3, PT ;  /* 0x00000003ce00780c */ /* 0x000fe40003f65270 */
[----:B------:R-:W-:Y:S01]  /*4950*/  ISETP.GE.AND P2, PT, R16, R90, PT ;  /* 0x0000005a1000720c */ /* 0x000fe20003f46270 */
[----:B--2---:R-:W-:Y:S02]  /*4960*/  IMAD.MOV.U32 R12, RZ, RZ, R39 ;  /* 0x000000ffff0c7224 */ /* 0x004fe400078e0027 */
[----:B------:R-:W-:-:S05]  /*4970*/  IMAD.MOV.U32 R13, RZ, RZ, R36 ;  /* 0x000000ffff0d7224 */ /* 0x000fca00078e0024 */
[----:B------:R-:W-:Y:S01]  /*4980*/  PRMT R114, R114, 0x5410, R13 ;  /* 0x0000541072727816 */ /* 0x000fe2000000000d */
[----:B---3--:R-:W-:Y:S02]  /*4990*/  IMAD.MOV.U32 R0, RZ, RZ, R34 ;  /* 0x000000ffff007224 */ /* 0x008fe400078e0022 */
[----:B------:R-:W-:Y:S02]  /*49a0*/  IMAD.MOV.U32 R11, RZ, RZ, R35 ;  /* 0x000000ffff0b7224 */ /* 0x000fe400078e0023 */
        /* <DEDUP_REMOVED lines=16> */
[----:B----4-:R-:W-:Y:S02]  /*4ab0*/  IMAD.MOV.U32 R13, RZ, RZ, R46 ;  /* 0x000000ffff0d7224 */ /* 0x010fe400078e002e */
[----:B------:R-:W-:Y:S01]  /*4ac0*/  IMAD.MOV.U32 R12, RZ, RZ, R47 ;  /* 0x000000ffff0c7224 */ /* 0x000fe200078e002f */
[----:B------:R-:W-:Y:S01]  /*4ad0*/  PRMT R108, R0, 0x5410, R11 ;  /* 0x00005410006c7816 */ /* 0x000fe2000000000b */
[----:B------:R-:W-:-:S02]  /*4ae0*/  IMAD.MOV.U32 R11, RZ, RZ, R44 ;  /* 0x000000ffff0b7224 */ /* 0x000fc400078e002c */
[----:B------:R-:W-:Y:S01]  /*4af0*/  IMAD.MOV.U32 R0, RZ, RZ, R45 ;  /* 0x000000ffff007224 */ /* 0x000fe200078e002d */
[----:B------:R-:W-:Y:S02]  /*4b00*/  PRMT R109, R12, 0x5410, R13 ;  /* 0x000054100c6d7816 */ /* 0x000fe4000000000d */
[----:B------:R-:W-:Y:S02]  /*4b10*/  PRMT R110, R110, 0x5410, R11 ;  /* 0x000054106e6e7816 */ /* 0x000fe4000000000b */
[----:B------:R-:W-:Y:S01]  /*4b20*/  PRMT R111, R111, 0x5410, R0 ;  /* 0x000054106f6f7816 */ /* 0x000fe20000000000 */
[----:B------:R-:W-:Y:S06]  /*4b30*/  @!P3 BRA `(.L_x_1460) ;  /* 0x000000000004b947 */ /* 0x000fec0003800000 */
[----:B------:R-:W-:Y:S01]  /*4b40*/  BPT.TRAP 0x1 ;  /* 0x000000040000795c */ /* 0x000fe20000300000 */
.L_x_1460:
[----:B------:R-:W-:Y:S01]  /*4b50*/  IMAD R0, R18, 0x8, R19 ;  /* 0x0000000812007824 */ /* 0x000fe200078e0213 */
[----:B------:R-:W-:Y:S01]  /*4b60*/  SHF.L.U32 R95, R204, 0x1f, RZ ;  /* 0x0000001fcc5f7819 */ /* 0x000fe200000006ff */
[----:B------:R-:W0:Y:S01]  /*4b70*/  LDC R98, c[0x0][0x2f4] ;  /* 0x0000bd00ff627b82 */ /* 0x000e220000000800 */
[----:B------:R-:W-:Y:S02]  /*4b80*/  BSSY B1, `(.L_x_1461) ;  /* 0x0000003000017945 */ /* 0x000fe40003800000 */
[----:B------:R-:W1:Y:S02]  /*4b90*/  SYNCS.PHASECHK.TRANS64.TRYWAIT P4, [R0+URZ+0x32490], R95 ;  /* 0x0324905f000075a7 */ /* 0x000e64000808017f */
[----:B-1----:R-:W-:Y:S05]  /*4ba0*/  @!P4 BRA `(.L_x_1462) ;  /* 0x000001840030c947 */ /* 0x002fea0003800000 */
.L_x_1714:
[----:B------:R-:W-:Y:S05]  /*4bb0*/  BSYNC B1 ;  /* 0x0000000000017941 */ /* 0x000fea0003800000 */
.L_x_1461:
[----:B------:R-:W-:Y:S01]  /*4bc0*/  UMOV UR4, 0xffffffff ;  /* 0xffffffff00047882 */ /* 0x000fe20000000000 */
[----:B0-----:R-:W-:Y:S02]  /*4bd0*/  IMAD.IADD R100, R98, 0x1, -R78 ;  /* 0x0000000162647824 */ /* 0x001fe400078e0a4e */
[----:B------:R-:W-:Y:S05]  /*4be0*/  BRA.DIV UR4, `(.L_x_1463) ;  /* 0x0000018604347947 */ /* 0x000fea000b800000 */
[----:B------:R0:W2:Y:S04]  /*4bf0*/  SHFL.IDX PT, R99, R97, RZ, 0x1c1f ;  /* 0x001c1fff61637589 */ /* 0x0000a800000e0000 */
[----:B------:R0:W3:Y:S02]  /*4c00*/  SHFL.IDX PT, R11, R96, RZ, 0x1c1f ;  /* 0x001c1fff600b7589 */ /* 0x0000e400000e0000 */
.L_x_1718:
        /* <DEDUP_REMOVED lines=10> */
[----:B------:R-:W-:-:S05]  /*4cb0*/  LEA.HI.SX32 R13, R13, R70, 0x1c ;  /* 0x000000460d0d7211 */ /* 0x000fca00078fe2ff */
[----:B------:R-:W-:-:S05]  /*4cc0*/  IMAD.SHL.U32 R101, R13, 0x8, RZ ;  /* 0x000000080d657824 */ /* 0x000fca00078e00ff */
[----:B------:R-:W-:-:S04]  /*4cd0*/  LOP3.LUT R12, R66, 0x38, R101, 0xf8, !PT ;  /* 0x00000038420c7812 */ /* 0x000fc800078ef865 */
[----:B------:R-:W-:-:S05]  /*4ce0*/  LOP3.LUT R12, R12, R63, RZ, 0x3c, !PT ;  /* 0x0000003f0c0c7212 */ /* 0x000fca00078e3cff */
[----:B----4-:R-:W-:Y:S02]  /*4cf0*/  IMAD R13, R14, 0x200, R12 ;  /* 0x000002000e0d7824 */ /* 0x010fe400078e020c */
[C---:B------:R-:W-:Y:S02]  /*4d00*/  IMAD R12, R18.reuse, 0x1800, R4 ;  /* 0x00001800120c7824 */ /* 0x040fe400078e0204 */
[----:B------:R-:W-:Y:S02]  /*4d10*/  IMAD R52, R18, 0x1800, R13 ;  /* 0x0000180012347824 */ /* 0x000fe400078e020d */
[--C-:B------:R-:W-:Y:S02]  /*4d20*/  IMAD R12, R12, 0x2, R19.reuse ;  /* 0x000000020c0c7824 */ /* 0x100fe400078e0213 */
[----:B------:R-:W-:-:S04]  /*4d30*/  IMAD R52, R52, 0x2, R19 ;  /* 0x0000000234347824 */ /* 0x000fc800078e0213 */
[----:B------:R-:W2:Y:S04]  /*4d40*/  LDS.128 R12, [R12+0x1c400] ;  /* 0x01c400000c0c7984 */ /* 0x000ea80000000c00 */
[----:B------:R-:W3:Y:S01]  /*4d50*/  LDS.128 R52, [R52+0x1c400] ;  /* 0x01c4000034347984 */ /* 0x000ee20000000c00 */
[----:B------:R-:W-:Y:S05]  /*4d60*/  @P2 BRA `(.L_x_1467) ;  /* 0x0000000400742947 */ /* 0x000fea0003800000 */
[----:B------:R-:W-:Y:S02]  /*4d70*/  SHF.R.U64 R103, R32, 0x10, R33 ;  /* 0x0000001020677819 */ /* 0x000fe40000001221 */
[--C-:B------:R-:W-:Y:S02]  /*4d80*/  SHF.R.U64 R32, R34, 0x10, R35.reuse ;  /* 0x0000001022207819 */ /* 0x100fe40000001223 */
[----:B------:R-:W-:Y:S02]  /*4d90*/  SHF.R.U32.HI R104, RZ, 0x10, R35 ;  /* 0x00000010ff687819 */ /* 0x000fe40000011623 */
[----:B------:R-:W-:Y:S02]  /*4da0*/  SHF.R.U32.HI R35, RZ, 0x10, R37 ;  /* 0x00000010ff237819 */ /* 0x000fe40000011625 */
[----:B------:R-:W-:Y:S02]  /*4db0*/  SHF.R.U32.HI R102, RZ, 0x10, R33 ;  /* 0x00000010ff667819 */ /* 0x000fe40000011621 */
[----:B------:R-:W-:-:S02]  /*4dc0*/  SHF.R.U64 R34, R36, 0x10, R37 ;  /* 0x0000001024227819 */ /* 0x000fc40000001225 */
[C---:B------:R-:W-:Y:S02]  /*4dd0*/  PRMT R37, R105.reuse, 0x5410, R35 ;  /* 0x0000541069257816 */ /* 0x040fe40000000023 */
[----:B------:R-:W-:Y:S01]  /*4de0*/  PRMT R36, R105, 0x5432, R102 ;  /* 0x0000543269247816 */ /* 0x000fe20000000066 */
[----:B---3--:R-:W-:Y:S01]  /*4df0*/  IMAD.U32 R105, R53, 0x10000, RZ ;  /* 0x0001000035697824 */ /* 0x008fe200078e00ff */
[--C-:B------:R-:W-:Y:S01]  /*4e00*/  SHF.R.U64 R33, R38, 0x10, R39.reuse ;  /* 0x0000001026217819 */ /* 0x100fe20000001227 */
[C---:B------:R-:W-:Y:S01]  /*4e10*/  IMAD.U32 R35, R37.reuse, 0x10000, RZ ;  /* 0x0001000025237824 */ /* 0x040fe200078e00ff */
[----:B------:R-:W-:Y:S01]  /*4e20*/  LOP3.LUT R37, R37, 0xffff0000, RZ, 0xc0, !PT ;  /* 0xffff000025257812 */ /* 0x000fe200078ec0ff */
[C---:B------:R-:W-:Y:S01]  /*4e30*/  IMAD.U32 R102, R36.reuse, 0x10000, RZ ;  /* 0x0001000024667824 */ /* 0x040fe200078e00ff */
[----:B------:R-:W-:Y:S01]  /*4e40*/  LOP3.LUT R36, R36, 0xffff0000, RZ, 0xc0, !PT ;  /* 0xffff000024247812 */ /* 0x000fe200078ec0ff */
[----:B--2---:R-:W-:Y:S02]  /*4e50*/  IMAD.U32 R38, R13, 0x10000, RZ ;  /* 0x000100000d267824 */ /* 0x004fe400078e00ff */
[C---:B------:R-:W-:Y:S01]  /*4e60*/  FMUL.FTZ R106, R105.reuse, R35 ;  /* 0x00000023696a7220 */ /* 0x040fe20000410000 */
[----:B------:R-:W-:Y:S01]  /*4e70*/  FMUL.FTZ R105, R105, R102 ;  /* 0x0000006669697220 */ /* 0x000fe20000410000 */
[----:B------:R-:W-:-:S02]  /*4e80*/  SHF.R.U32.HI R39, RZ, 0x10, R39 ;  /* 0x00000010ff277819 */ /* 0x000fc40000011627 */
[C---:B------:R-:W-:Y:S01]  /*4e90*/  FFMA.FTZ R102, R38.reuse, R102, -R106 ;  /* 0x0000006626667223 */ /* 0x040fe2000001086a */
[----:B------:R-:W-:Y:S01]  /*4ea0*/  FFMA.FTZ R38, R38, R35, R105 ;  /* 0x0000002326267223 */ /* 0x000fe20000010069 */
[----:B------:R-:W-:Y:S02]  /*4eb0*/  LOP3.LUT R105, R53, 0xffff0000, RZ, 0xc0, !PT ;  /* 0xffff000035697812 */ /* 0x000fe400078ec0ff */
[----:B------:R-:W-:Y:S02]  /*4ec0*/  LOP3.LUT R35, R13, 0xffff0000, RZ, 0xc0, !PT ;  /* 0xffff00000d237812 */ /* 0x000fe400078ec0ff */
[----:B------:R-:W-:Y:S01]  /*4ed0*/  PRMT R104, R113, 0x5432, R104 ;  /* 0x0000543271687816 */ /* 0x000fe20000000068 */
[CC--:B------:R-:W-:Y:S01]  /*4ee0*/  FMUL.FTZ R53, R105.reuse, R37.reuse ;  /* 0x0000002569357220 */ /* 0x0c0fe20000410000 */
[-C--:B------:R-:W-:Y:S01]  /*4ef0*/  FMUL.FTZ R13, R105, R36.reuse ;  /* 0x00000024690d7220 */ /* 0x080fe20000410000 */
[C---:B------:R-:W-:Y:S01]  /*4f00*/  IMAD.U32 R105, R55.reuse, 0x10000, RZ ;  /* 0x0001000037697824 */ /* 0x040fe200078e00ff */
[----:B------:R-:W-:Y:S01]  /*4f10*/  LOP3.LUT R55, R55, 0xffff0000, RZ, 0xc0, !PT ;  /* 0xffff000037377812 */ /* 0x000fe200078ec0ff */
[----:B------:R-:W-:Y:S01]  /*4f20*/  FFMA.FTZ R36, R35, R36, -R53 ;  /* 0x0000002423247223 */ /* 0x000fe20000010835 */
[----:B------:R-:W-:Y:S01]  /*4f30*/  PRMT R53, R111, 0x5410, R103 ;  /* 0x000054106f357816 */ /* 0x000fe20000000067 */
[----:B------:R-:W-:Y:S01]  /*4f40*/  FFMA.FTZ R35, R35, R37, R13 ;  /* 0x0000002523237223 */ /* 0x000fe2000001000d */
[----:B------:R-:W-:Y:S01]  /*4f50*/  PRMT R103, R112, 0x5410, R39 ;  /* 0x0000541070677816 */ /* 0x000fe20000000027 */
[C---:B------:R-:W-:Y:S01]  /*4f60*/  IMAD.U32 R39, R104.reuse, 0x10000, RZ ;  /* 0x0001000068277824 */ /* 0x040fe200078e00ff */
[----:B------:R-:W-:Y:S01]  /*4f70*/  LOP3.LUT R104, R104, 0xffff0000, RZ, 0xc0, !PT ;  /* 0xffff000068687812 */ /* 0x000fe200078ec0ff */
[----:B------:R-:W-:Y:S01]  /*4f80*/  IMAD.U32 R37, R15, 0x10000, RZ ;  /* 0x000100000f257824 */ /* 0x000fe200078e00ff */
[----:B------:R-:W-:Y:S01]  /*4f90*/  PRMT R34, R114, 0x5432, R34 ;  /* 0x0000543272227816 */ /* 0x000fe20000000022 */
[C---:B------:R-:W-:Y:S01]  /*4fa0*/  IMAD.U32 R13, R103.reuse, 0x10000, RZ ;  /* 0x00010000670d7824 */ /* 0x040fe200078e00ff */
[----:B------:R-:W-:-:S02]  /*4fb0*/  LOP3.LUT R103, R103, 0xffff0000, RZ, 0xc0, !PT ;  /* 0xffff000067677812 */ /* 0x000fc400078ec0ff */
[----:B------:R-:W-:Y:S01]  /*4fc0*/  PRMT R33, R110, 0x5410, R33 ;  /* 0x000054106e217816 */ /* 0x000fe20000000021 */
[C---:B------:R-:W-:Y:S01]  /*4fd0*/  FMUL.FTZ R106, R105.reuse, R13 ;  /* 0x0000000d696a7220 */ /* 0x040fe20000410000 */
[-C--:B------:R-:W-:Y:S01]  /*4fe0*/  FMUL.FTZ R105, R105, R39.reuse ;  /* 0x0000002769697220 */ /* 0x080fe20000410000 */
[----:B------:R-:W-:Y:S02]  /*4ff0*/  PRMT R32, R112, 0x5432, R32 ;  /* 0x0000543270207816 */ /* 0x000fe40000000020 */
[C---:B------:R-:W-:Y:S01]  /*5000*/  FFMA.FTZ R39, R37.reuse, R39, -R106 ;  /* 0x0000002725277223 */ /* 0x040fe2000001086a */
[----:B------:R-:W-:Y:S01]  /*5010*/  FFMA.FTZ R37, R37, R13, R105 ;  /* 0x0000000d25257223 */ /* 0x000fe20000010069 */
[----:B------:R-:W-:Y:S01]  /*5020*/  LOP3.LUT R13, R15, 0xffff0000, RZ, 0xc0, !PT ;  /* 0xffff00000f0d7812 */ /* 0x000fe200078ec0ff */
[CC--:B------:R-:W-:Y:S01]  /*5030*/  FMUL.FTZ R15, R55.reuse, R103.reuse ;  /* 0x00000067370f7220 */ /* 0x0c0fe20000410000 */
[-C--:B------:R-:W-:Y:S01]  /*5040*/  FMUL.FTZ R55, R55, R104.reuse ;  /* 0x0000006837377220 */ /* 0x080fe20000410000 */
[C---:B------:R-:W-:Y:S01]  /*5050*/  IMAD.U32 R105, R53.reuse, 0x10000, RZ ;  /* 0x0001000035697824 */ /* 0x040fe200078e00ff */
[----:B------:R-:W-:Y:S01]  /*5060*/  LOP3.LUT R53, R53, 0xffff0000, RZ, 0xc0, !PT ;  /* 0xffff000035357812 */ /* 0x000fe200078ec0ff */
[C---:B------:R-:W-:Y:S01]  /*5070*/  FFMA.FTZ R15, R13.reuse, R104, -R15 ;  /* 0x000000680d0f7223 */ /* 0x040fe2000001080f */
[----:B------:R-:W-:Y:S01]  /*5080*/  FFMA.FTZ R13, R13, R103, R55 ;  /* 0x000000670d0d7223 */ /* 0x000fe20000010037 */
[C---:B------:R-:W-:Y:S01]  /*5090*/  IMAD.U32 R104, R52.reuse, 0x10000, RZ ;  /* 0x0001000034687824 */ /* 0x040fe200078e00ff */
[----:B------:R-:W-:Y:S01]  /*50a0*/  LOP3.LUT R52, R52, 0xffff0000, RZ, 0xc0, !PT ;  /* 0xffff000034347812 */ /* 0x000fe200078ec0ff */
[C---:B------:R-:W-:Y:S01]  /*50b0*/  IMAD.U32 R103, R34.reuse, 0x10000, RZ ;  /* 0x0001000022677824 */ /* 0x040fe200078e00ff */
[----:B------:R-:W-:Y:S01]  /*50c0*/  LOP3.LUT R34, R34, 0xffff0000, RZ, 0xc0, !PT ;  /* 0xffff000022227812 */ /* 0x000fe200078ec0ff */
[----:B------:R-:W-:Y:S01]  /*50d0*/  IMAD.U32 R55, R12, 0x10000, RZ ;  /* 0x000100000c377824 */ /* 0x000fe200078e00ff */
[----:B------:R-:W-:Y:S01]  /*50e0*/  F2FP.BF16.F32.PACK_AB R36, R36, R102 ;  /* 0x000000662424723e */ /* 0x000fe200000010ff */
[C---:B------:R-:W-:Y:S01]  /*50f0*/  FMUL.FTZ R106, R104.reuse, R103 ;  /* 0x00000067686a7220 */ /* 0x040fe20000410000 */
[----:B------:R-:W-:Y:S01]  /*5100*/  FMUL.FTZ R104, R104, R105 ;  /* 0x0000006968687220 */ /* 0x000fe20000410000 */
[----:B------:R-:W-:-:S02]  /*5110*/  F2FP.BF16.F32.PACK_AB R35, R35, R38 ;  /* 0x000000262323723e */ /* 0x000fc400000010ff */
        /* <DEDUP_REMOVED lines=13> */
[----:B------:R-:W-:Y:S01]  /*51f0*/  FMUL.FTZ R103, R105, R53 ;  /* 0x0000003569677220 */ /* 0x000fe20000410000 */
[----:B------:R-:W-:-:S02]  /*5200*/  IMAD.U32 R52, R14, 0x10000, RZ ;  /* 0x000100000e347824 */ /* 0x000fc400078e00ff */
[-C--:B------:R-:W-:Y:S01]  /*5210*/  FMUL.FTZ R105, R105, R55.reuse ;  /* 0x0000003769697220 */ /* 0x080fe20000410000 */
[----:B------:R-:W-:Y:S01]  /*5220*/  LOP3.LUT R14, R14, 0xffff0000, RZ, 0xc0, !PT ;  /* 0xffff00000e0e7812 */ /* 0x000fe200078ec0ff */
[C---:B------:R-:W-:Y:S02]  /*5230*/  FFMA.FTZ R103, R52.reuse, R55, -R103 ;  /* 0x0000003734677223 */ /* 0x040fe40000010867 */
[----:B------:R-:W-:Y:S01]  /*5240*/  FFMA.FTZ R105, R52, R53, R105 ;  /* 0x0000003534697223 */ /* 0x000fe20000010069 */
[C---:B------:R-:W-:Y:S01]  /*5250*/  FMUL.FTZ R52, R54.reuse, R33 ;  /* 0x0000002136347220 */ /* 0x040fe20000410000 */
[-C--:B------:R-:W-:Y:S01]  /*5260*/  FMUL.FTZ R54, R54, R32.reuse ;  /* 0x0000002036367220 */ /* 0x080fe20000410000 */
[----:B------:R-:W-:Y:S01]  /*5270*/  F2FP.BF16.F32.PACK_AB R37, R13, R37 ;  /* 0x000000250d25723e */ /* 0x000fe200000010ff */
[----:B------:R-:W-:Y:S02]  /*5280*/  IMAD.MOV.U32 R13, RZ, RZ, R36 ;  /* 0x000000ffff0d7224 */ /* 0x000fe400078e0024 */
[C---:B------:R-:W-:Y:S01]  /*5290*/  FFMA.FTZ R52, R14.reuse, R32, -R52 ;  /* 0x000000200e347223 */ /* 0x040fe20000010834 */
[----:B------:R-:W-:Y:S01]  /*52a0*/  FFMA.FTZ R54, R14, R33, R54 ;  /* 0x000000210e367223 */ /* 0x000fe20000010036 */
[----:B------:R-:W-:Y:S01]  /*52b0*/  F2FP.BF16.F32.PACK_AB R34, R34, R104 ;  /* 0x000000682222723e */ /* 0x000fe200000010ff */
[----:B------:R-:W-:Y:S01]  /*52c0*/  IMAD.MOV.U32 R53, RZ, RZ, R35 ;  /* 0x000000ffff357224 */ /* 0x000fe200078e0023 */
[----:B------:R-:W-:Y:S01]  /*52d0*/  F2FP.BF16.F32.PACK_AB R15, R15, R39 ;  /* 0x000000270f0f723e */ /* 0x000fe200000010ff */
[----:B------:R-:W-:Y:S01]  /*52e0*/  IMAD.MOV.U32 R55, RZ, RZ, R37 ;  /* 0x000000ffff377224 */ /* 0x000fe200078e0025 */
[----:B------:R-:W-:Y:S01]  /*52f0*/  F2FP.BF16.F32.PACK_AB R103, R52, R103 ;  /* 0x000000673467723e */ /* 0x000fe200000010ff */
[----:B------:R-:W-:Y:S01]  /*5300*/  IMAD.MOV.U32 R52, RZ, RZ, R34 ;  /* 0x000000ffff347224 */ /* 0x000fe200078e0022 */
[----:B------:R-:W-:-:S02]  /*5310*/  F2FP.BF16.F32.PACK_AB R12, R12, R106 ;  /* 0x0000006a0c0c723e */ /* 0x000fc400000010ff */
[----:B------:R-:W-:Y:S01]  /*5320*/  F2FP.BF16.F32.PACK_AB R54, R54, R105 ;  /* 0x000000693636723e */ /* 0x000fe200000010ff */
[----:B------:R-:W-:-:S07]  /*5330*/  IMAD.MOV.U32 R14, RZ, RZ, R103 ;  /* 0x000000ffff0e7224 */ /* 0x000fce00078e0067 */
.L_x_1467:
[----:B------:R-:W-:Y:S05]  /*5340*/  BSYNC B2 ;  /* 0x0000000000027941 */ /* 0x000fea0003800000 */
.L_x_1466:
[----:B------:R-:W-:Y:S01]  /*5350*/  ISETP.GE.AND P4, PT, R101, R98, PT ;  /* 0x000000626500720c */ /* 0x000fe20003f86270 */
[----:B------:R-:W-:Y:S01]  /*5360*/  IMAD.MOV.U32 R32, RZ, RZ, R11 ;  /* 0x000000ffff207224 */ /* 0x000fe200078e000b */
[----:B--2---:R4:W-:Y:S01]  /*5370*/  ST.E.128 desc[UR60][R90.64], R12 ;  /* 0x0000000c5a007985 */ /* 0x0049e2000c101d3c */
[----:B------:R-:W-:-:S10]  /*5380*/  IMAD.MOV.U32 R33, RZ, RZ, R99 ;  /* 0x000000ffff217224 */ /* 0x000fd400078e0063 */
[----:B------:R-:W-:-:S05]  /*5390*/  @!P4 IMAD.WIDE R32, R101, 0x2, R32 ;  /* 0x000000026520c825 */ /* 0x000fca00078e0220 */
[----:B---3--:R4:W-:Y:S02]  /*53a0*/  @!P4 ST.E.128 desc[UR60][R32.64], R52 ;  /* 0x000000342000c985 */ /* 0x0089e4000c101d3c */
.L_x_1465:
[----:B------:R-:W-:Y:S05]  /*53b0*/  BSYNC B1 ;  /* 0x0000000000017941 */ /* 0x000fea0003800000 */
.L_x_1464:
[----:B------:R-:W-:-:S03]  /*53c0*/  UMOV UR4, 0xffffffff ;  /* 0xffffffff00047882 */ /* 0x000fc60000000000 */
[----:B------:R-:W-:Y:S05]  /*53d0*/  BRA.DIV UR4, `(.L_x_1468) ;  /* 0x0000017e04847947 */ /* 0x000fea000b800000 */
[----:B0-----:R-:W0:Y:S04]  /*53e0*/  SHFL.IDX PT, R97, R97, 0x1, 0x1c1f ;  /* 0x003c1f0061617f89 */ /* 0x001e2800000e0000 */
[----:B------:R-:W0:Y:S02]  /*53f0*/  SHFL.IDX PT, R96, R96, 0x1, 0x1c1f ;  /* 0x003c1f0060607f89 */ /* 0x000e2400000e0000 */
.L_x_1722:
[----:B---3--:R-:W-:-:S05]  /*5400*/  VIADD R11, R200, 0x40 ;  /* 0x00000040c80b7836 */ /* 0x008fca0000000000 */
[----:B------:R-:W-:-:S13]  /*5410*/  ISETP.GE.OR P4, PT, R11, R94, P1 ;  /* 0x0000005e0b00720c */ /* 0x000fda0000f86670 */
[----:B------:R-:W-:Y:S05]  /*5420*/  @P4 BRA `(.L_x_1453) ;  /* 0x0000000800fc4947 */ /* 0x000fea0003800000 */
[----:B----4-:R-:W3:Y:S01]  /*5430*/  LDL R13, [R1+0x5c] ;  /* 0x00005c00010d7983 */ /* 0x010ee20000100800 */
[----:B------:R-:W-:Y:S01]  /*5440*/  SEL R100, R78, R100, !P0 ;  /* 0x000000644e647207 */ /* 0x000fe20004000000 */
[C---:B------:R-:W-:Y:S01]  /*5450*/  VIADD R14, R200.reuse, 0x40 ;  /* 0x00000040c80e7836 */ /* 0x040fe20000000000 */
        /* <DEDUP_REMOVED lines=15> */
[----:B---3--:R-:W-:Y:S02]  /*5550*/  IMAD.IADD R13, R13, 0x1, R12 ;  /* 0x000000010d0d7824 */ /* 0x008fe400078e020c */
[C---:B------:R-:W-:Y:S02]  /*5560*/  IMAD R12, R18.reuse, 0x1800, R65 ;  /* 0x00001800120c7824 */ /* 0x040fe400078e0241 */
[----:B------:R-:W-:Y:S02]  /*5570*/  IMAD R32, R18, 0x1800, R13 ;  /* 0x0000180012207824 */ /* 0x000fe400078e020d */
[--C-:B------:R-:W-:Y:S02]  /*5580*/  IMAD R12, R12, 0x2, R19.reuse ;  /* 0x000000020c0c7824 */ /* 0x100fe400078e0213 */
[----:B------:R-:W-:-:S04]  /*5590*/  IMAD R32, R32, 0x2, R19 ;  /* 0x0000000220207824 */ /* 0x000fc800078e0213 */
[----:B------:R-:W0:Y:S04]  /*55a0*/  LDS.128 R12, [R12+0x1c400] ;  /* 0x01c400000c0c7984 */ /* 0x000e280000000c00 */
[----:B------:R-:W3:Y:S01]  /*55b0*/  LDS.128 R32, [R32+0x1c400] ;  /* 0x01c4000020207984 */ /* 0x000ee20000000c00 */
[----:B------:R-:W-:Y:S05]  /*55c0*/  @P2 BRA `(.L_x_1470) ;  /* 0x0000000400682947 */ /* 0x000fea0003800000 */
[----:B------:R-:W-:Y:S01]  /*55d0*/  SHF.R.U32.HI R52, RZ, 0x10, R45 ;  /* 0x00000010ff347819 */ /* 0x000fe2000001162d */
[----:B---3--:R-:W-:Y:S01]  /*55e0*/  IMAD.U32 R53, R33, 0x10000, RZ ;  /* 0x0001000021357824 */ /* 0x008fe200078e00ff */
[----:B------:R-:W-:Y:S01]  /*55f0*/  SHF.R.U32.HI R39, RZ, 0x10, R41 ;  /* 0x00000010ff277819 */ /* 0x000fe20000011629 */
[----:B0-----:R-:W-:Y:S01]  /*5600*/  IMAD.U32 R55, R15, 0x10000, RZ ;  /* 0x000100000f377824 */ /* 0x001fe200078e00ff */
[----:B------:R-:W-:Y:S02]  /*5610*/  PRMT R52, R111, 0x5432, R52 ;  /* 0x000054326f347816 */ /* 0x000fe40000000034 */
[----:B------:R-:W-:Y:S02]  /*5620*/  PRMT R39, R108, 0x5410, R39 ;  /* 0x000054106c277816 */ /* 0x000fe40000000027 */
[----:B------:R-:W-:Y:S01]  /*5630*/  SHF.R.U64 R38, R42, 0x10, R43 ;  /* 0x000000102a267819 */ /* 0x000fe2000000122b */
[----:B------:R-:W-:Y:S01]  /*5640*/  IMAD.U32 R42, R52, 0x10000, RZ ;  /* 0x00010000342a7824 */ /* 0x000fe200078e00ff */
[----:B------:R-:W-:Y:S01]  /*5650*/  SHF.R.U64 R40, R40, 0x10, R41 ;  /* 0x0000001028287819 */ /* 0x000fe20000001229 */
[----:B------:R-:W-:Y:S01]  /*5660*/  IMAD.U32 R41, R39, 0x10000, RZ ;  /* 0x0001000027297824 */ /* 0x000fe200078e00ff */
[----:B------:R-:W-:Y:S01]  /*5670*/  SHF.R.U64 R44, R44, 0x10, R45 ;  /* 0x000000102c2c7819 */ /* 0x000fe2000000122d */
[----:B------:R-:W-:-:S02]  /*5680*/  IMAD.U32 R45, R13, 0x10000, RZ ;  /* 0x000100000d2d7824 */ /* 0x000fc400078e00ff */
[CC--:B------:R-:W-:Y:S01]  /*5690*/  FMUL.FTZ R54, R53.reuse, R42.reuse ;  /* 0x0000002a35367220 */ /* 0x0c0fe20000410000 */
[-C--:B------:R-:W-:Y:S01]  /*56a0*/  FMUL.FTZ R53, R53, R41.reuse ;  /* 0x0000002935357220 */ /* 0x080fe20000410000 */
[----:B------:R-:W-:Y:S02]  /*56b0*/  LOP3.LUT R33, R33, 0xffff0000, RZ, 0xc0, !PT ;  /* 0xffff000021217812 */ /* 0x000fe400078ec0ff */
[C---:B------:R-:W-:Y:S01]  /*56c0*/  FFMA.FTZ R54, R45.reuse, R41, -R54 ;  /* 0x000000292d367223 */ /* 0x040fe20000010836 */
[----:B------:R-:W-:Y:S01]  /*56d0*/  LOP3.LUT R52, R52, 0xffff0000, RZ, 0xc0, !PT ;  /* 0xffff000034347812 */ /* 0x000fe200078ec0ff */
[----:B------:R-:W-:Y:S01]  /*56e0*/  FFMA.FTZ R53, R45, R42, R53 ;  /* 0x0000002a2d357223 */ /* 0x000fe20000010035 */
[--C-:B------:R-:W-:Y:S02]  /*56f0*/  SHF.R.U64 R46, R46, 0x10, R47.reuse ;  /* 0x000000102e2e7819 */ /* 0x100fe4000000122f */
[----:B------:R-:W-:Y:S01]  /*5700*/  LOP3.LUT R41, R39, 0xffff0000, RZ, 0xc0, !PT ;  /* 0xffff000027297812 */ /* 0x000fe200078ec0ff */
[----:B------:R-:W-:Y:S01]  /*5710*/  FMUL.FTZ R42, R33, R52 ;  /* 0x00000034212a7220 */ /* 0x000fe20000410000 */
[----:B------:R-:W-:-:S02]  /*5720*/  SHF.R.U32.HI R47, RZ, 0x10, R47 ;  /* 0x00000010ff2f7819 */ /* 0x000fc4000001162f */
[----:B------:R-:W-:Y:S01]  /*5730*/  SHF.R.U32.HI R43, RZ, 0x10, R43 ;  /* 0x00000010ff2b7819 */ /* 0x000fe2000001162b */
[-C--:B------:R-:W-:Y:S01]  /*5740*/  FMUL.FTZ R33, R33, R41.reuse ;  /* 0x0000002921217220 */ /* 0x080fe20000410000 */
[----:B------:R-:W-:Y:S01]  /*5750*/  LOP3.LUT R39, R13, 0xffff0000, RZ, 0xc0, !PT ;  /* 0xffff00000d277812 */ /* 0x000fe200078ec0ff */
[----:B------:R-:W-:Y:S01]  /*5760*/  IMAD.U32 R13, R12, 0x10000, RZ ;  /* 0x000100000c0d7824 */ /* 0x000fe200078e00ff */
[----:B------:R-:W-:Y:S02]  /*5770*/  PRMT R47, R109, 0x5410, R47 ;  /* 0x000054106d2f7816 */ /* 0x000fe4000000002f */
[----:B------:R-:W-:Y:S01]  /*5780*/  PRMT R43, R107, 0x5410, R43 ;  /* 0x000054106b2b7816 */ /* 0x000fe2000000002b */
[C---:B------:R-:W-:Y:S01]  /*5790*/  FFMA.FTZ R42, R39.reuse, R41, -R42 ;  /* 0x00000029272a7223 */ /* 0x040fe2000001082a */
[----:B------:R-:W-:Y:S01]  /*57a0*/  FFMA.FTZ R33, R39, R52, R33 ;  /* 0x0000003427217223 */ /* 0x000fe20000010021 */
[C---:B------:R-:W-:Y:S01]  /*57b0*/  IMAD.U32 R52, R35.reuse, 0x10000, RZ ;  /* 0x0001000023347824 */ /* 0x040fe200078e00ff */
[----:B------:R-:W-:Y:S01]  /*57c0*/  LOP3.LUT R35, R35, 0xffff0000, RZ, 0xc0, !PT ;  /* 0xffff000023237812 */ /* 0x000fe200078ec0ff */
[C---:B------:R-:W-:Y:S01]  /*57d0*/  IMAD.U32 R41, R47.reuse, 0x10000, RZ ;  /* 0x000100002f297824 */ /* 0x040fe200078e00ff */
[----:B------:R-:W-:Y:S01]  /*57e0*/  LOP3.LUT R47, R47, 0xffff0000, RZ, 0xc0, !PT ;  /* 0xffff00002f2f7812 */ /* 0x000fe200078ec0ff */
[----:B------:R-:W-:Y:S01]  /*57f0*/  IMAD.U32 R45, R43, 0x10000, RZ ;  /* 0x000100002b2d7824 */ /* 0x000fe200078e00ff */
[----:B------:R-:W-:Y:S01]  /*5800*/  PRMT R44, R110, 0x5432, R44 ;  /* 0x000054326e2c7816 */ /* 0x000fe2000000002c */
[----:B------:R-:W-:Y:S01]  /*5810*/  FMUL.FTZ R90, R52, R41 ;  /* 0x00000029345a7220 */ /* 0x000fe20000410000 */
[----:B------:R-:W-:Y:S01]  /*5820*/  PRMT R40, R108, 0x5432, R40 ;  /* 0x000054326c287816 */ /* 0x000fe20000000028 */
[----:B------:R-:W-:Y:S01]  /*5830*/  FMUL.FTZ R52, R52, R45 ;  /* 0x0000002d34347220 */ /* 0x000fe20000410000 */
[----:B------:R-:W-:-:S02]  /*5840*/  IMAD.U32 R39, R32, 0x10000, RZ ;  /* 0x0001000020277824 */ /* 0x000fc400078e00ff */
[----:B------:R-:W-:Y:S01]  /*5850*/  FFMA.FTZ R90, R55, R45, -R90 ;  /* 0x0000002d375a7223 */ /* 0x000fe2000001085a */
[----:B------:R-:W-:Y:S01]  /*5860*/  LOP3.LUT R45, R43, 0xffff0000, RZ, 0xc0, !PT ;  /* 0xffff00002b2d7812 */ /* 0x000fe200078ec0ff */
[----:B------:R-:W-:Y:S01]  /*5870*/  FFMA.FTZ R52, R55, R41, R52 ;  /* 0x0000002937347223 */ /* 0x000fe20000010034 */
[----:B------:R-:W-:Y:S01]  /*5880*/  LOP3.LUT R41, R15, 0xffff0000, RZ, 0xc0, !PT ;  /* 0xffff00000f297812 */ /* 0x000fe200078ec0ff */
[C---:B------:R-:W-:Y:S01]  /*5890*/  FMUL.FTZ R55, R35.reuse, R47 ;  /* 0x0000002f23377220 */ /* 0x040fe20000410000 */
[----:B------:R-:W-:Y:S01]  /*58a0*/  LOP3.LUT R32, R32, 0xffff0000, RZ, 0xc0, !PT ;  /* 0xffff000020207812 */ /* 0x000fe200078ec0ff */
[-C--:B------:R-:W-:Y:S01]  /*58b0*/  FMUL.FTZ R35, R35, R45.reuse ;  /* 0x0000002d23237220 */ /* 0x080fe20000410000 */
[----:B------:R-:W-:Y:S01]  /*58c0*/  PRMT R46, R109, 0x5432, R46 ;  /* 0x000054326d2e7816 */ /* 0x000fe2000000002e */
[C---:B------:R-:W-:Y:S01]  /*58d0*/  FFMA.FTZ R55, R41.reuse, R45, -R55 ;  /* 0x0000002d29377223 */ /* 0x040fe20000010837 */
[----:B------:R-:W-:Y:S02]  /*58e0*/  IMAD.U32 R45, R44, 0x10000, RZ ;  /* 0x000100002c2d7824 */ /* 0x000fe400078e00ff */
[----:B------:R-:W-:Y:S01]  /*58f0*/  FFMA.FTZ R35, R41, R47, R35 ;  /* 0x0000002f29237223 */ /* 0x000fe20000010023 */
[C---:B------:R-:W-:Y:S01]  /*5900*/  IMAD.U32 R41, R40.reuse, 0x10000, RZ ;  /* 0x0001000028297824 */ /* 0x040fe200078e00ff */
[----:B------:R-:W-:Y:S01]  /*5910*/  LOP3.LUT R47, R40, 0xffff0000, RZ, 0xc0, !PT ;  /* 0xffff0000282f7812 */ /* 0x000fe200078ec0ff */
[C---:B------:R-:W-:Y:S01]  /*5920*/  FMUL.FTZ R40, R39.reuse, R45 ;  /* 0x0000002d27287220 */ /* 0x040fe20000410000 */
[----:B------:R-:W-:Y:S01]  /*5930*/  LOP3.LUT R44, R44, 0xffff0000, RZ, 0xc0, !PT ;  /* 0xffff00002c2c7812 */ /* 0x000fe200078ec0ff */
[-C--:B------:R-:W-:Y:S01]  /*5940*/  FMUL.FTZ R39, R39, R41.reuse ;  /* 0x0000002927277220 */ /* 0x080fe20000410000 */
[----:B------:R-:W-:Y:S01]  /*5950*/  PRMT R38, R107, 0x5432, R38 ;  /* 0x000054326b267816 */ /* 0x000fe20000000026 */
[C---:B------:R-:W-:Y:S01]  /*5960*/  FFMA.FTZ R40, R13.reuse, R41, -R40 ;  /* 0x000000290d287223 */ /* 0x040fe20000010828 */
[----:B------:R-:W-:Y:S01]  /*5970*/  LOP3.LUT R12, R12, 0xffff0000, RZ, 0xc0, !PT ;  /* 0xffff00000c0c7812 */ /* 0x000fe200078ec0ff */
[----:B------:R-:W-:Y:S01]  /*5980*/  FMUL.FTZ R91, R32, R44 ;  /* 0x0000002c205b7220 */ /* 0x000fe20000410000 */
[----:B------:R-:W-:Y:S01]  /*5990*/  FFMA.FTZ R39, R13, R45, R39 ;  /* 0x0000002d0d277223 */ /* 0x000fe20000010027 */
[----:B------:R-:W-:-:S02]  /*59a0*/  IMAD.U32 R43, R34, 0x10000, RZ ;  /* 0x00010000222b7824 */ /* 0x000fc400078e00ff */
[-C--:B------:R-:W-:Y:S01]  /*59b0*/  FMUL.FTZ R32, R32, R47.reuse ;  /* 0x0000002f20207220 */ /* 0x080fe20000410000 */
[----:B------:R-:W-:Y:S01]  /*59c0*/  IMAD.U32 R13, R46, 0x10000, RZ ;  /* 0x000100002e0d7824 */ /* 0x000fe200078e00ff */
[----:B------:R-:W-:Y:S01]  /*59d0*/  LOP3.LUT R34, R34, 0xffff0000, RZ, 0xc0, !PT ;  /* 0xffff000022227812 */ /* 0x000fe200078ec0ff */
[----:B------:R-:W-:Y:S01]  /*59e0*/  IMAD.U32 R41, R38, 0x10000, RZ ;  /* 0x0001000026297824 */ /* 0x000fe200078e00ff */
[----:B------:R-:W-:Y:S01]  /*59f0*/  LOP3.LUT R46, R46, 0xffff0000, RZ, 0xc0, !PT ;  /* 0xffff00002e2e7812 */ /* 0x000fe200078ec0ff */
[----:B------:R-:W-:Y:S01]  /*5a00*/  FFMA.FTZ R91, R12, R47, -R91 ;  /* 0x0000002f0c5b7223 */ /* 0x000fe2000001085b */
[----:B------:R-:W-:Y:S01]  /*5a10*/  LOP3.LUT R38, R38, 0xffff0000, RZ, 0xc0, !PT ;  /* 0xffff000026267812 */ /* 0x000fe200078ec0ff */
[----:B------:R-:W-:Y:S01]  /*5a20*/  FFMA.FTZ R32, R12, R44, R32 ;  /* 0x0000002c0c207223 */ /* 0x000fe20000010020 */
[C---:B------:R-:W-:Y:S02]  /*5a30*/  IMAD.U32 R15, R14.reuse, 0x10000, RZ ;  /* 0x000100000e0f7824 */ /* 0x040fe400078e00ff */
[C---:B------:R-:W-:Y:S01]  /*5a40*/  FMUL.FTZ R12, R43.reuse, R13 ;  /* 0x0000000d2b0c7220 */ /* 0x040fe20000410000 */
[----:B------:R-:W-:Y:S01]  /*5a50*/  FMUL.FTZ R44, R43, R41 ;  /* 0x000000292b2c7220 */ /* 0x000fe20000410000 */
[----:B------:R-:W-:Y:S01]  /*5a60*/  LOP3.LUT R14, R14, 0xffff0000, RZ, 0xc0, !PT ;  /* 0xffff00000e0e7812 */ /* 0x000fe200078ec0ff */
[C---:B------:R-:W-:Y:S01]  /*5a70*/  FMUL.FTZ R43, R34.reuse, R46 ;  /* 0x0000002e222b7220 */ /* 0x040fe20000410000 */
[-C--:B------:R-:W-:Y:S01]  /*5a80*/  FMUL.FTZ R34, R34, R38.reuse ;  /* 0x0000002622227220 */ /* 0x080fe20000410000 */
[C---:B------:R-:W-:Y:S01]  /*5a90*/  FFMA.FTZ R44, R15.reuse, R13, R44 ;  /* 0x0000000d0f2c7223 */ /* 0x040fe2000001002c */
[----:B------:R-:W-:Y:S01]  /*5aa0*/  FFMA.FTZ R12, R15, R41, -R12 ;  /* 0x000000290f0c7223 */ /* 0x000fe2000001080c */
[C---:B------:R-:W-:Y:S01]  /*5ab0*/  FFMA.FTZ R43, R14.reuse, R38, -R43 ;  /* 0x000000260e2b7223 */ /* 0x040fe2000001082b */
[----:B------:R-:W-:Y:S01]  /*5ac0*/  FFMA.FTZ R13, R14, R46, R34 ;  /* 0x0000002e0e0d7223 */ /* 0x000fe20000010022 */
[----:B------:R-:W-:-:S02]  /*5ad0*/  F2FP.BF16.F32.PACK_AB R42, R42, R54 ;  /* 0x000000362a2a723e */ /* 0x000fc400000010ff */
[----:B------:R-:W-:Y:S02]  /*5ae0*/  F2FP.BF16.F32.PACK_AB R91, R91, R40 ;  /* 0x000000285b5b723e */ /* 0x000fe400000010ff */
[----:B------:R-:W-:Y:S02]  /*5af0*/  F2FP.BF16.F32.PACK_AB R14, R43, R12 ;  /* 0x0000000c2b0e723e */ /* 0x000fe400000010ff */
[----:B------:R-:W-:Y:S01]  /*5b00*/  F2FP.BF16.F32.PACK_AB R34, R13, R44 ;  /* 0x0000002c0d22723e */ /* 0x000fe200000010ff */
[----:B------:R-:W-:Y:S01]  /*5b10*/  IMAD.MOV.U32 R12, RZ, RZ, R91 ;  /* 0x000000ffff0c7224 */ /* 0x000fe200078e005b */
[----:B------:R-:W-:Y:S01]  /*5b20*/  F2FP.BF16.F32.PACK_AB R15, R55, R90 ;  /* 0x0000005a370f723e */ /* 0x000fe200000010ff */
[----:B------:R-:W-:Y:S01]  /*5b30*/  IMAD.MOV.U32 R13, RZ, RZ, R42 ;  /* 0x000000ffff0d7224 */ /* 0x000fe200078e002a */
[----:B------:R-:W-:Y:S02]  /*5b40*/  F2FP.BF16.F32.PACK_AB R33, R33, R53 ;  /* 0x000000352121723e */ /* 0x000fe400000010ff */
[----:B------:R-:W-:-:S02]  /*5b50*/  F2FP.BF16.F32.PACK_AB R35, R35, R52 ;  /* 0x000000342323723e */ /* 0x000fc400000010ff */
[----:B------:R-:W-:-:S07]  /*5b60*/  F2FP.BF16.F32.PACK_AB R32, R32, R39 ;  /* 0x000000272020723e */ /* 0x000fce00000010ff */
.L_x_1470:
[----:B------:R-:W-:Y:S05]  /*5b70*/  BSYNC B1 ;  /* 0x0000000000017941 */ /* 0x000fea0003800000 */
.L_x_1469:
[----:B------:R-:W-:Y:S01]  /*5b80*/  ISETP.GE.AND P2, PT, R11, R98, PT ;  /* 0x000000620b00720c */ /* 0x000fe20003f46270 */
[----:B0-----:R0:W-:Y:S02]  /*5b90*/  ST.E.128 desc[UR60][R36.64], R12 ;  /* 0x0000000c24007985 */ /* 0x0011e4000c101d3c */
[----:B0-----:R-:W-:Y:S01]  /*5ba0*/  MOV R12, R96 ;  /* 0x00000060000c7202 */ /* 0x001fe20000000f00 */
[----:B------:R-:W-:-:S09]  /*5bb0*/  IMAD.MOV.U32 R13, RZ, RZ, R97 ;  /* 0x000000ffff0d7224 */ /* 0x000fd200078e0061 */
[----:B------:R-:W-:Y:S05]  /*5bc0*/  @P2 BRA `(.L_x_1453) ;  /* 0x0000000400142947 */ /* 0x000fea0003800000 */
[----:B------:R-:W-:-:S05]  /*5bd0*/  IMAD.WIDE R12, R11, 0x2, R12 ;  /* 0x000000020b0c7825 */ /* 0x000fca00078e020c */
[----:B---3--:R0:W-:Y:S01]  /*5be0*/  ST.E.128 desc[UR60][R12.64], R32 ;  /* 0x000000200c007985 */ /* 0x0081e2000c101d3c */
[----:B------:R-:W-:Y:S05]  /*5bf0*/  BRA `(.L_x_1453) ;  /* 0x0000000400087947 */ /* 0x000fea0003800000 */
.L_x_1434:
[----:B------:R-:W-:-:S13]  /*5c00*/  ISETP.NE.AND P3, PT, R206, 0x3, PT ;  /* 0x00000003ce00780c */ /* 0x000fda0003f65270 */
[----:B------:R-:W-:Y:S05]  /*5c10*/  @!P3 BRA `(.L_x_1471) ;  /* 0x000000000004b947 */ /* 0x000fea0003800000 */
[----:B------:R-:W-:Y:S01]  /*5c20*/  BPT.TRAP 0x1 ;  /* 0x000000040000795c */ /* 0x000fe20000300000 */
.L_x_1471:
[----:B------:R-:W-:Y:S01]  /*5c30*/  IMAD R0, R18, 0x8, R19 ;  /* 0x0000000812007824 */ /* 0x000fe200078e0213 */
[----:B------:R-:W-:Y:S01]  /*5c40*/  SHF.L.U32 R95, R204, 0x1f, RZ ;  /* 0x0000001fcc5f7819 */ /* 0x000fe200000006ff */
[----:B------:R-:W-:Y:S01]  /*5c50*/  BSSY B1, `(.L_x_1472) ;  /* 0x0000004000017945 */ /* 0x000fe20003800000 */
[----:B------:R-:W-:Y:S02]  /*5c60*/  SHF.R.S32.HI R92, RZ, 0x1f, R89 ;  /* 0x0000001fff5c7819 */ /* 0x000fe40000011459 */
[----:B------:R-:W1:Y:S02]  /*5c70*/  SYNCS.PHASECHK.TRANS64.TRYWAIT P2, [R0+URZ+0x32490], R95 ;  /* 0x0324905f000075a7 */ /* 0x000e64000804017f */
[----:B-1----:R-:W-:Y:S05]  /*5c80*/  @!P2 BRA `(.L_x_1473) ;  /* 0x0000017400a4a947 */ /* 0x002fea0003800000 */
.L_x_1723:
[----:B------:R-:W-:Y:S05]  /*5c90*/  BSYNC B1 ;  /* 0x0000000000017941 */ /* 0x000fea0003800000 */
.L_x_1472:
        /* <DEDUP_REMOVED lines=25> */
.L_x_1727:
[----:B------:R-:W-:Y:S04]  /*5e30*/  BSSY B1, `(.L_x_1475) ;  /* 0x000000d000017945 */ /* 0x000fe80003800000 */
[----:B------:R-:W-:Y:S05]  /*5e40*/  @!P2 BRA `(.L_x_1476) ;  /* 0x00000000002ca947 */ /* 0x000fea0003800000 */
[----:B------:R-:W-:Y:S02]  /*5e50*/  ULDC UR4, c[0x0][0x2f4] ;  /* 0x0000bd0000047ab9 */ /* 0x000fe40000000800 */
[----:B------:R-:W-:-:S13]  /*5e60*/  ISETP.GE.AND P2, PT, R16, UR4, PT ;  /* 0x0000000410007c0c */ /* 0x000fda000bf46270 */
[----:B---3--:R-:W-:-:S04]  /*5e70*/  @!P2 LEA R34, P4, R16, R14, 0x1 ;  /* 0x0000000e1022a211 */ /* 0x008fc800078808ff */
[----:B--2---:R-:W-:Y:S02]  /*5e80*/  @!P2 LEA.HI.X R35, R16, R33, R17, 0x1, P4 ;  /* 0x000000211023a211 */ /* 0x004fe400020f0c11 */
[----:B------:R-:W-:-:S13]  /*5e90*/  ISETP.GE.AND P4, PT, R2, UR4, PT ;  /* 0x0000000402007c0c */ /* 0x000fda000bf86270 */
[C---:B------:R-:W-:Y:S02]  /*5ea0*/  @!P4 LEA R32, P5, R2.reuse, R14, 0x1 ;  /* 0x0000000e0220c211 */ /* 0x040fe400078a08ff */
[----:B------:R-:W2:Y:S02]  /*5eb0*/  @!P2 LDS.128 R12, [R98] ;  /* 0x00000000620ca984 */ /* 0x000ea40000000c00 */
[----:B------:R-:W-:Y:S02]  /*5ec0*/  @!P4 LEA.HI.X R33, R2, R33, R203, 0x1, P5 ;  /* 0x000000210221c211 */ /* 0x000fe400028f0ccb */
[----:B--2---:R-:W-:Y:S04]  /*5ed0*/  @!P2 ST.E.128 desc[UR60][R34.64], R12 ;  /* 0x0000000c2200a985 */ /* 0x004fe8000c101d3c */
[----:B------:R-:W2:Y:S04]  /*5ee0*/  @!P4 LDS.128 R12, [R91] ;  /* 0x000000005b0cc984 */ /* 0x000ea80000000c00 */
[----:B--2---:R4:W-:Y:S02]  /*5ef0*/  @!P4 ST.E.128 desc[UR60][R32.64], R12 ;  /* 0x0000000c2000c985 */ /* 0x0049e4000c101d3c */
.L_x_1476:
[----:B------:R-:W-:Y:S05]  /*5f00*/  BSYNC B1 ;  /* 0x0000000000017941 */ /* 0x000fea0003800000 */
.L_x_1475:
[----:B------:R-:W-:-:S03]  /*5f10*/  UMOV UR4, 0xffffffff ;  /* 0xffffffff00047882 */ /* 0x000fc60000000000 */
[----:B------:R-:W-:Y:S05]  /*5f20*/  BRA.DIV UR4, `(.L_x_1477) ;  /* 0x0000017604587947 */ /* 0x000fea000b800000 */
[----:B--2-4-:R2:W4:Y:S04]  /*5f30*/  SHFL.IDX PT, R33, R37, 0x1, 0x1c1f ;  /* 0x003c1f0025217f89 */ /* 0x01452800000e0000 */
[----:B---3--:R2:W3:Y:S02]  /*5f40*/  SHFL.IDX PT, R14, R36, 0x1, 0x1c1f ;  /* 0x003c1f00240e7f89 */ /* 0x0084e400000e0000 */
.L_x_1731:
[----:B------:R-:W-:-:S13]  /*5f50*/  ISETP.GE.AND P2, PT, R38, 0x41, PT ;  /* 0x000000412600780c */ /* 0x000fda0003f46270 */
[----:B------:R-:W-:Y:S05]  /*5f60*/  @!P2 BRA `(.L_x_1453) ;  /* 0x00000000002ca947 */ /* 0x000fea0003800000 */
[----:B------:R-:W-:Y:S02]  /*5f70*/  ULDC UR4, c[0x0][0x2f4] ;  /* 0x0000bd0000047ab9 */ /* 0x000fe40000000800 */
[----:B------:R-:W-:-:S13]  /*5f80*/  ISETP.GE.AND P2, PT, R16, UR4, PT ;  /* 0x0000000410007c0c */ /* 0x000fda000bf46270 */
[----:B---3--:R-:W-:-:S04]  /*5f90*/  @!P2 LEA R34, P4, R16, R14, 0x1 ;  /* 0x0000000e1022a211 */ /* 0x008fc800078808ff */
[----:B----4-:R-:W-:Y:S02]  /*5fa0*/  @!P2 LEA.HI.X R35, R16, R33, R17, 0x1, P4 ;  /* 0x000000211023a211 */ /* 0x010fe400020f0c11 */
[----:B------:R-:W-:-:S13]  /*5fb0*/  ISETP.GE.AND P4, PT, R2, UR4, PT ;  /* 0x0000000402007c0c */ /* 0x000fda000bf86270 */
[C---:B------:R-:W-:Y:S02]  /*5fc0*/  @!P4 LEA R32, P5, R2.reuse, R14, 0x1 ;  /* 0x0000000e0220c211 */ /* 0x040fe400078a08ff */
[----:B------:R-:W3:Y:S02]  /*5fd0*/  @!P2 LDS.128 R12, [R98+0x2000] ;  /* 0x00200000620ca984 */ /* 0x000ee40000000c00 */
[----:B------:R-:W-:Y:S02]  /*5fe0*/  @!P4 LEA.HI.X R33, R2, R33, R203, 0x1, P5 ;  /* 0x000000210221c211 */ /* 0x000fe400028f0ccb */
[----:B---3--:R-:W-:Y:S04]  /*5ff0*/  @!P2 ST.E.128 desc[UR60][R34.64], R12 ;  /* 0x0000000c2200a985 */ /* 0x008fe8000c101d3c */
[----:B------:R-:W3:Y:S04]  /*6000*/  @!P4 LDS.128 R12, [R91+0x2000] ;  /* 0x002000005b0cc984 */ /* 0x000ee80000000c00 */
[----:B---3--:R3:W-:Y:S02]  /*6010*/  @!P4 ST.E.128 desc[UR60][R32.64], R12 ;  /* 0x0000000c2000c985 */ /* 0x0087e4000c101d3c */
.L_x_1453:
[----:B------:R-:W-:Y:S05]  /*6020*/  BSYNC B0 ;  /* 0x0000000000007941 */ /* 0x000fea0003800000 */
.L_x_1433:
[----:B---3--:R-:W3:Y:S01]  /*6030*/  S2R R11, SR_TID.X ;  /* 0x00000000000b7919 */ /* 0x008ee20000002100 */
[----:B------:R-:W-:Y:S01]  /*6040*/  @!PT LDS RZ, [RZ] ;  /* 0x00000000fffff984 */ /* 0x000fe20000000800 */
[----:B------:R-:W-:Y:S01]  /*6050*/  @!PT LDS RZ, [RZ] ;  /* 0x00000000fffff984 */ /* 0x000fe20000000800 */
[----:B------:R-:W-:Y:S01]  /*6060*/  @!PT LDS RZ, [RZ] ;  /* 0x00000000fffff984 */ /* 0x000fe20000000800 */
[----:B------:R-:W-:Y:S01]  /*6070*/  @!PT LDS RZ, [RZ] ;  /* 0x00000000fffff984 */ /* 0x000fe20000000800 */
[----:B------:R5:W-:Y:S06]  /*6080*/  MEMBAR.ALL.CTA ;  /* 0x0000000000007992 */ /* 0x000bec0000008000 */
[----:B-----5:R-:W5:Y:S01]  /*6090*/  FENCE.VIEW.ASYNC.S ;  /* 0x00000000000073c6 */ /* 0x020f620000000000 */
[----:B------:R-:W-:Y:S05]  /*60a0*/  WARPSYNC.ALL ;  /* 0x0000000000007948 */ /* 0x000fea0003800000 */
[----:B------:R-:W-:Y:S01]  /*60b0*/  BSSY B0, `(.L_x_1478) ;  /* 0x0000009000007945 */ /* 0x000fe20003800000 */
[----:B---3--:R-:W-:Y:S01]  /*60c0*/  LOP3.LUT R11, R11, 0x7f, RZ, 0xc0, !PT ;  /* 0x0000007f0b0b7812 */ /* 0x008fe200078ec0ff */
[----:B-----5:R3:W-:Y:S03]  /*60d0*/  BAR.SYNC.DEFER_BLOCKING R87, 0x80 ;  /* 0x000200570000751d */ /* 0x0207e60000010000 */
[----:B------:R-:W-:-:S13]  /*60e0*/  ISETP.NE.AND P2, PT, R11, RZ, PT ;  /* 0x000000ff0b00720c */ /* 0x000fda0003f45270 */
[----:B------:R-:W-:-:S05]  /*60f0*/  @!P2 VIADD R11, R0, 0x324a0 ;  /* 0x000324a0000ba836 */ /* 0x000fca0000000000 */
[----:B------:R-:W-:-:S04]  /*6100*/  @!P2 PRMT R11, RZ, 0x654, R11 ;  /* 0x00000654ff0ba816 */ /* 0x000fc8000000000b */
[----:B------:R3:W-:Y:S01]  /*6110*/  @!P2 SYNCS.ARRIVE.TRANS64.RED.A1T0 RZ, [R11+URZ], RZ ;  /* 0x000000ff0bffa9a7 */ /* 0x0007e2000810043f */
[----:B------:R-:W-:Y:S05]  /*6120*/  @!P3 BRA `(.L_x_1479) ;  /* 0x000000000004b947 */ /* 0x000fea0003800000 */
[----:B------:R-:W-:Y:S01]  /*6130*/  BPT.TRAP 0x1 ;  /* 0x000000040000795c */ /* 0x000fe20000300000 */
.L_x_1479:
[----:B------:R-:W-:Y:S05]  /*6140*/  BSYNC B0 ;  /* 0x0000000000007941 */ /* 0x000fea0003800000 */
.L_x_1478:
[----:B------:R-:W5:Y:S01]  /*6150*/  SYNCS.PHASECHK.TRANS64.TRYWAIT P3, [R0+URZ+0x324b0], R95 ;  /* 0x0324b05f000075a7 */ /* 0x000f62000806017f */
[----:B------:R-:W-:Y:S04]  /*6160*/  BSSY B0, `(.L_x_1480) ;  /* 0x0000002000007945 */ /* 0x000fe80003800000 */
[----:B-----5:R-:W-:Y:S05]  /*6170*/  @!P3 BRA `(.L_x_1481) ;  /* 0x00000174000cb947 */ /* 0x020fea0003800000 */
.L_x_1732:
[----:B------:R-:W-:Y:S05]  /*6180*/  BSYNC B0 ;  /* 0x0000000000007941 */ /* 0x000fea0003800000 */
.L_x_1480:
[----:B------:R-:W-:Y:S01]  /*6190*/  ULDC.64 UR4, c[0x0][0x328] ;  /* 0x0000ca0000047ab9 */ /* 0x000fe20000000a00 */
[----:B------:R-:W-:Y:S01]  /*61a0*/  ULDC.64 UR6, c[0x0][0x318] ;  /* 0x0000c60000067ab9 */ /* 0x000fe20000000a00 */
[----:B------:R-:W-:Y:S01]  /*61b0*/  IMAD R92, R92, UR4, RZ ;  /* 0x000000045c5c7c24 */ /* 0x000fe2000f8e02ff */
[----:B------:R-:W-:Y:S01]  /*61c0*/  BSSY B0, `(.L_x_1482) ;  /* 0x0000040000007945 */ /* 0x000fe20003800000 */
[----:B0---4-:R-:W-:-:S04]  /*61d0*/  IMAD.WIDE.U32 R12, R89, UR4, RZ ;  /* 0x00000004590c7c25 */ /* 0x011fc8000f8e00ff */
        /* <DEDUP_REMOVED lines=11> */
[----:B---3--:R-:W-:Y:S01]  /*6290*/  IMAD R11, R201, UR5, R13 ;  /* 0x00000005c90b7c24 */ /* 0x008fe2000f8e020d */
[----:B------:R-:W-:-:S04]  /*62a0*/  LEA R39, P3, R12, UR6, 0x1 ;  /* 0x000000060c277c11 */ /* 0x000fc8000f8608ff */
[----:B------:R-:W-:Y:S01]  /*62b0*/  LEA.HI.X R40, R12, UR7, R11, 0x1, P3 ;  /* 0x000000070c287c11 */ /* 0x000fe200098f0c0b */
[----:B------:R-:W-:Y:S01]  /*62c0*/  IMAD.IADD R12, R64, 0x1, R38 ;  /* 0x00000001400c7824 */ /* 0x000fe200078e0226 */
[----:B------:R-:W-:Y:S01]  /*62d0*/  ISETP.GE.AND P3, PT, R94, 0x1, PT ;  /* 0x000000015e00780c */ /* 0x000fe20003f66270 */
[----:B------:R0:W3:Y:S01]  /*62e0*/  SHFL.IDX PT, R42, R39, RZ, 0x1c1f ;  /* 0x001c1fff272a7589 */ /* 0x0000e200000e0000 */
[--C-:B------:R-:W-:Y:S02]  /*62f0*/  IMAD R38, R38, 0x2, R25.reuse ;  /* 0x0000000226267824 */ /* 0x100fe400078e0219 */
[----:B------:R-:W-:Y:S01]  /*6300*/  IMAD R11, R12, 0x2, R25 ;  /* 0x000000020c0b7824 */ /* 0x000fe200078e0219 */
[----:B------:R0:W4:Y:S08]  /*6310*/  SHFL.IDX PT, R41, R40, RZ, 0x1c1f ;  /* 0x001c1fff28297589 */ /* 0x00013000000e0000 */
[----:B0-----:R-:W-:Y:S05]  /*6320*/  @!P3 BRA `(.L_x_1483) ;  /* 0x0000000000a4b947 */ /* 0x001fea0003800000 */
[----:B------:R-:W-:Y:S02]  /*6330*/  ISETP.NE.AND P5, PT, R62, RZ, PT ;  /* 0x000000ff3e00720c */ /* 0x000fe40003fa5270 */
[----:B------:R-:W-:Y:S02]  /*6340*/  ISETP.NE.AND P4, PT, R29, RZ, PT ;  /* 0x000000ff1d00720c */ /* 0x000fe40003f85270 */
[----:B------:R-:W-:-:S09]  /*6350*/  PRMT R43, R83, 0x8880, RZ ;  /* 0x00008880532b7816 */ /* 0x000fd200000000ff */
[----:B------:R-:W0:Y:S01]  /*6360*/  @P5 LDS.128 R12, [R38] ;  /* 0x00000000260c5984 */ /* 0x000e220000000c00 */
[----:B--23--:R-:W-:-:S04]  /*6370*/  @P5 LEA R36, P3, R16, R42, 0x1 ;  /* 0x0000002a10245211 */ /* 0x00cfc800078608ff */
[----:B----4-:R-:W-:Y:S02]  /*6380*/  @P5 LEA.HI.X R37, R16, R41, R17, 0x1, P3 ;  /* 0x0000002910255211 */ /* 0x010fe400018f0c11 */
[----:B------:R-:W-:-:S04]  /*6390*/  @P4 LEA R34, P3, R2, R42, 0x1 ;  /* 0x0000002a02224211 */ /* 0x000fc800078608ff */
[----:B------:R-:W-:Y:S02]  /*63a0*/  @P4 LEA.HI.X R35, R2, R41, R203, 0x1, P3 ;  /* 0x0000002902234211 */ /* 0x000fe400018f0ccb */
[----:B------:R-:W-:-:S13]  /*63b0*/  ISETP.NE.AND P3, PT, R10, RZ, PT ;  /* 0x000000ff0a00720c */ /* 0x000fda0003f65270 */
[----:B------:R-:W-:-:S04]  /*63c0*/  @P3 LEA R32, P6, R211, R42, 0x1 ;  /* 0x0000002ad3203211 */ /* 0x000fc800078c08ff */
[----:B------:R-:W-:Y:S01]  /*63d0*/  @P3 LEA.HI.X R33, R211, R41, R226, 0x1, P6 ;  /* 0x00000029d3213211 */ /* 0x000fe200030f0ce2 */
[----:B0-----:R0:W-:Y:S01]  /*63e0*/  @P5 ST.E.128 desc[UR60][R36.64], R12 ;  /* 0x0000000c24005985 */ /* 0x0011e2000c101d3c */
        /* <DEDUP_REMOVED lines=29> */
.L_x_1483:
[----:B------:R-:W-:Y:S05]  /*65c0*/  BSYNC B0 ;  /* 0x0000000000007941 */ /* 0x000fea0003800000 */
.L_x_1482:
[----:B------:R-:W-:Y:S01]  /*65d0*/  ISETP.GE.AND P3, PT, R94, 0x41, PT ;  /* 0x000000415e00780c */ /* 0x000fe20003f66270 */
[----:B------:R-:W0:Y:S01]  /*65e0*/  SHFL.IDX PT, R40, R40, 0x1, 0x1c1f ;  /* 0x003c1f0028287f89 */ /* 0x000e2200000e0000 */
[----:B------:R-:W-:Y:S03]  /*65f0*/  BSSY B0, `(.L_x_1484) ;  /* 0x000002c000007945 */ /* 0x000fe60003800000 */
[----:B------:R-:W0:Y:S08]  /*6600*/  SHFL.IDX PT, R39, R39, 0x1, 0x1c1f ;  /* 0x003c1f0027277f89 */ /* 0x000e3000000e0000 */
[----:B------:R-:W-:Y:S05]  /*6610*/  @!P3 BRA `(.L_x_1485) ;  /* 0x0000000000a4b947 */ /* 0x000fea0003800000 */
[----:B------:R-:W-:Y:S02]  /*6620*/  ISETP.NE.AND P5, PT, R62, RZ, PT ;  /* 0x000000ff3e00720c */ /* 0x000fe40003fa5270 */
[----:B------:R-:W-:Y:S02]  /*6630*/  ISETP.NE.AND P4, PT, R29, RZ, PT ;  /* 0x000000ff1d00720c */ /* 0x000fe40003f85270 */
[----:B----4-:R-:W-:-:S09]  /*6640*/  PRMT R41, R83, 0x8880, RZ ;  /* 0x0000888053297816 */ /* 0x010fd200000000ff */
[----:B0-----:R-:W0:Y:S01]  /*6650*/  @P5 LDS.128 R12, [R38+0x2000] ;  /* 0x00200000260c5984 */ /* 0x001e220000000c00 */
[----:B--2---:R-:W-:-:S04]  /*6660*/  @P5 LEA R36, P3, R16, R39, 0x1 ;  /* 0x0000002710245211 */ /* 0x004fc800078608ff */
[----:B------:R-:W-:Y:S02]  /*6670*/  @P5 LEA.HI.X R37, R16, R40, R17, 0x1, P3 ;  /* 0x0000002810255211 */ /* 0x000fe400018f0c11 */
[----:B------:R-:W-:-:S04]  /*6680*/  @P4 LEA R34, P3, R2, R39, 0x1 ;  /* 0x0000002702224211 */ /* 0x000fc800078608ff */
[----:B------:R-:W-:Y:S02]  /*6690*/  @P4 LEA.HI.X R35, R2, R40, R203, 0x1, P3 ;  /* 0x0000002802234211 */ /* 0x000fe400018f0ccb */
[----:B------:R-:W-:-:S13]  /*66a0*/  ISETP.NE.AND P3, PT, R10, RZ, PT ;  /* 0x000000ff0a00720c */ /* 0x000fda0003f65270 */
[----:B------:R-:W-:-:S04]  /*66b0*/  @P3 LEA R32, P6, R211, R39, 0x1 ;  /* 0x00000027d3203211 */ /* 0x000fc800078c08ff */
[----:B------:R-:W-:Y:S01]  /*66c0*/  @P3 LEA.HI.X R33, R211, R40, R226, 0x1, P6 ;  /* 0x00000028d3213211 */ /* 0x000fe200030f0ce2 */
[----:B0-----:R0:W-:Y:S01]  /*66d0*/  @P5 ST.E.128 desc[UR60][R36.64], R12 ;  /* 0x0000000c24005985 */ /* 0x0011e2000c101d3c */
        /* <DEDUP_REMOVED lines=29> */
.L_x_1485:
[----:B------:R-:W-:Y:S05]  /*68b0*/  BSYNC B0 ;  /* 0x0000000000007941 */ /* 0x000fea0003800000 */
.L_x_1484:
[----:B------:R-:W5:Y:S01]  /*68c0*/  LDL R11, [R1] ;  /* 0x00000000010b7983 */ /* 0x000f620000100800 */
[----:B-1----:R-:W-:Y:S02]  /*68d0*/  @!P2 VIADD R0, R0, 0x324c0 ;  /* 0x000324c00000a836 */ /* 0x002fe40000000000 */
[----:B------:R-:W-:Y:S01]  /*68e0*/  VIADD R18, R18, 0x1 ;  /* 0x0000000112127836 */ /* 0x000fe20000000000 */
[----:B------:R-:W-:Y:S01]  /*68f0*/  @!PT LDS RZ, [RZ] ;  /* 0x00000000fffff984 */ /* 0x000fe20000000800 */
[----:B------:R-:W-:Y:S01]  /*6900*/  @!PT LDS RZ, [RZ] ;  /* 0x00000000fffff984 */ /* 0x000fe20000000800 */
[----:B------:R-:W-:Y:S01]  /*6910*/  @!PT LDS RZ, [RZ] ;  /* 0x00000000fffff984 */ /* 0x000fe20000000800 */
[----:B------:R-:W-:Y:S01]  /*6920*/  @!PT LDS RZ, [RZ] ;  /* 0x00000000fffff984 */ /* 0x000fe20000000800 */
[----:B------:R1:W-:Y:S06]  /*6930*/  MEMBAR.ALL.CTA ;  /* 0x0000000000007992 */ /* 0x0003ec0000008000 */
[----:B-1----:R-:W1:Y:S01]  /*6940*/  FENCE.VIEW.ASYNC.S ;  /* 0x00000000000073c6 */ /* 0x002e620000000000 */
[----:B------:R-:W-:Y:S01]  /*6950*/  @!P2 PRMT R0, RZ, 0x654, R0 ;  /* 0x00000654ff00a816 */ /* 0x000fe20000000000 */
[----:B-1----:R1:W-:Y:S06]  /*6960*/  BAR.SYNC.DEFER_BLOCKING R87, 0x80 ;  /* 0x000200570000751d */ /* 0x0023ec0000010000 */
[----:B------:R1:W-:Y:S01]  /*6970*/  @!P2 SYNCS.ARRIVE.TRANS64.RED.A1T0 RZ, [R0+URZ], RZ ;  /* 0x000000ff00ffa9a7 */ /* 0x0003e2000810043f */
[----:B------:R-:W-:-:S04]  /*6980*/  ISETP.NE.AND P2, PT, R18, 0x2, PT ;  /* 0x000000021200780c */ /* 0x000fc80003f45270 */
[----:B------:R-:W-:Y:S02]  /*6990*/  SEL R18, R18, RZ, P2 ;  /* 0x000000ff12127207 */ /* 0x000fe40001000000 */
[----:B-----5:R-:W-:Y:S02]  /*69a0*/  LOP3.LUT P3, RZ, R11, 0x2, RZ, 0xc0, !PT ;  /* 0x000000020bff7812 */ /* 0x020fe4000786c0ff */
[----:B------:R-:W-:-:S04]  /*69b0*/  SEL R11, RZ, 0x1, P2 ;  /* 0x00000001ff0b7807 */ /* 0x000fc80001000000 */
[----:B------:R-:W-:-:S07]  /*69c0*/  LOP3.LUT R204, R204, R11, RZ, 0x3c, !PT ;  /* 0x0000000bcccc7212 */ /* 0x000fce00078e3cff */
[----:B-1----:R-:W-:Y:S05]  /*69d0*/  @P3 BRA `(.L_x_1486) ;  /* 0xffffffc000e43947 */ /* 0x002fea000383ffff */
[----:B0-----:R-:W0:Y:S01]  /*69e0*/  S2R R12, SR_TID.X ;  /* 0x00000000000c7919 */ /* 0x001e220000002100 */
[----:B------:R-:W-:Y:S02]  /*69f0*/  PLOP3.LUT P0, PT, PT, PT, PT, 0x8, 0x0 ;  /* 0x000000000000781c */ /* 0x000fe40003f0e170 */
[----:B0-----:R-:W-:-:S04]  /*6a00*/  SHF.R.U32.HI R12, RZ, 0x7, R12 ;  /* 0x00000007ff0c7819 */ /* 0x001fc8000001160c */
[----:B------:R-:W-:-:S13]  /*6a10*/  ISETP.NE.AND P3, PT, R12, 0x1, PT ;  /* 0x000000010c00780c */ /* 0x000fda0003f65270 */
[----:B------:R-:W-:Y:S05]  /*6a20*/  @!P3 WARPSYNC.ALL ;  /* 0x000000000000b948 */ /* 0x000fea0003800000 */
[----:B------:R-:W-:Y:S06]  /*6a30*/  @!P3 BAR.ARV 0x9, 0x100 ;  /* 0x024400000000bb1d */ /* 0x000fec0000002000 */
.L_x_1428:
[----:B------:R-:W-:Y:S01]  /*6a40*/  IMAD.MOV.U32 R3, RZ, RZ, RZ ;  /* 0x000000ffff037224 */ /* 0x000fe200078e00ff */
[----:B------:R-:W-:Y:S06]  /*6a50*/  @P0 BRA `(.L_x_1487) ;  /* 0x00000000000c0947 */ /* 0x000fec0003800000 */
[----:B------:R-:W1:Y:S01]  /*6a60*/  FENCE.VIEW.ASYNC.G ;  /* 0x00000000000073c6 */ /* 0x000e620000000100 */
[----:B------:R-:W-:Y:S05]  /*6a70*/  WARPSYNC.ALL ;  /* 0x0000000000007948 */ /* 0x000fea0003800000 */
[----:B-1----:R-:W-:Y:S06]  /*6a80*/  BAR.ARV 0xc, 0x180 ;  /* 0x0306000000007b1d */ /* 0x002fec0000002000 */
.L_x_1487:
[----:B------:R-:W2:Y:S01]  /*6a90*/  LDL R0, [R1] ;  /* 0x0000000001007983 */ /* 0x000ea20000100800 */
[----:B------:R-:W-:Y:S01]  /*6aa0*/  BSSY B0, `(.L_x_1488) ;  /* 0x0000021000007945 */ /* 0x000fe20003800000 */
[----:B--2---:R-:W-:-:S13]  /*6ab0*/  LOP3.LUT P0, RZ, R0, 0x8, RZ, 0xc0, !PT ;  /* 0x0000000800ff7812 */ /* 0x004fda000780c0ff */
[----:B------:R-:W-:Y:S05]  /*6ac0*/  @!P0 BRA `(.L_x_1489) ;  /* 0x0000000000788947 */ /* 0x000fea0003800000 */
[----:B------:R-:W2:Y:S01]  /*6ad0*/  LDL R0, [R1+0x64] ;  /* 0x0000640001007983 */ /* 0x000ea20000100800 */
[----:B------:R-:W-:Y:S01]  /*6ae0*/  ULDC UR4, c[0x0][0xae8] ;  /* 0x0002ba0000047ab9 */ /* 0x000fe20000000800 */
[----:B--2---:R-:W-:-:S04]  /*6af0*/  ISETP.NE.AND P0, PT, R0, RZ, PT ;  /* 0x000000ff0000720c */ /* 0x004fc80003f05270 */
        /* <DEDUP_REMOVED lines=27> */
.L_x_1489:
[----:B------:R-:W-:Y:S05]  /*6cb0*/  BSYNC B0 ;  /* 0x0000000000007941 */ /* 0x000fea0003800000 */
.L_x_1488:
[----:B------:R-:W2:Y:S01]  /*6cc0*/  LDL R0, [R1+0x7c] ;  /* 0x00007c0001007983 */ /* 0x000ea20000100800 */
[----:B------:R-:W-:Y:S02]  /*6cd0*/  PLOP3.LUT P0, PT, PT, PT, PT, 0x80, 0x0 ;  /* 0x000000000000781c */ /* 0x000fe40003f0f070 */
        /* <DEDUP_REMOVED lines=50> */
[----:B0-----:R-:W-:Y:S02]  /*7000*/  CS2R R4, SRZ ;  /* 0x0000000000047805 */ /* 0x001fe4000001ff00 */
[----:B------:R-:W-:Y:S02]  /*7010*/  CS2R R24, SRZ ;  /* 0x0000000000187805 */ /* 0x000fe4000001ff00 */
[----:B------:R-:W-:-:S02]  /*7020*/  CS2R R46, SRZ ;  /* 0x00000000002e7805 */ /* 0x000fc4000001ff00 */
[----:B------:R-:W-:Y:S02]  /*7030*/  CS2R R44, SRZ ;  /* 0x00000000002c7805 */ /* 0x000fe4000001ff00 */
[----:B---3--:R-:W-:Y:S02]  /*7040*/  CS2R R42, SRZ ;  /* 0x00000000002a7805 */ /* 0x008fe4000001ff00 */
        /* <DEDUP_REMOVED lines=9> */
[----:B--2---:R-:W-:-:S05]  /*70e0*/  IMAD R0, R0, R3, RZ ;  /* 0x0000000300007224 */ /* 0x004fca00078e02ff */
[----:B------:R0:W-:Y:S01]  /*70f0*/  STL [R1+0x3c], R0 ;  /* 0x00003c0001007387 */ /* 0x0001e20000100800 */
[----:B------:R-:W-:Y:S02]  /*7100*/  VIADDMNMX R176, R0, R3, R86, PT ;  /* 0x0000000300b07246 */ /* 0x000fe40003800156 */
[----:B------:R-:W-:Y:S02]  /*7110*/  CS2R R86, SRZ ;  /* 0x0000000000567805 */ /* 0x000fe4000001ff00 */
        /* <DEDUP_REMOVED lines=10> */
.L_x_1735:
        /* <DEDUP_REMOVED lines=26> */
.L_x_1493:
[----:B------:R-:W-:Y:S05]  /*7360*/  BSYNC B6 ;  /* 0x0000000000067941 */ /* 0x000fea0003800000 */
.L_x_1492:
        /* <DEDUP_REMOVED lines=13> */
.L_x_1497:
[----:B--2---:R2:W3:Y:S02]  /*7440*/  SYNCS.PHASECHK.TRANS64.TRYWAIT P0, [R19+URZ+0x32400], R0 ;  /* 0x03240000130075a7 */ /* 0x0044e4000800017f */
[----:B---3--:R-:W-:Y:S05]  /*7450*/  @!P0 NANOSLEEP.SYNCS 0x989680 ;  /* 0x009896800000895d */ /* 0x008fea0003900000 */
[----:B------:R-:W3:Y:S02]  /*7460*/  @!P0 SYNCS.PHASECHK.TRANS64 P0, [R19+URZ+0x32400], R0 ;  /* 0x03240000130085a7 */ /* 0x000ee4000800007f */
[----:B---3--:R-:W-:Y:S05]  /*7470*/  @!P0 BRA `(.L_x_1497) ;  /* 0xfffffffc00f08947 */ /* 0x008fea000383ffff */
.L_x_1496:
[----:B------:R-:W-:Y:S05]  /*7480*/  BSYNC B0 ;  /* 0x0000000000007941 */ /* 0x000fea0003800000 */
.L_x_1495:
[----:B------:R-:W-:Y:S05]  /*7490*/  BRA `(.L_x_1498) ;  /* 0x0000002000d87947 */ /* 0x000fea0003800000 */
.L_x_1494:
        /* <DEDUP_REMOVED lines=36> */
.L_x_1500:
[----:B------:R-:W-:Y:S05]  /*76e0*/  BSYNC B6 ;  /* 0x0000000000067941 */ /* 0x000fea0003800000 */
.L_x_1499:
        /* <DEDUP_REMOVED lines=16> */
.L_x_1741:
        /* <DEDUP_REMOVED lines=38> */
.L_x_1505:
[----:B------:R-:W-:Y:S05]  /*7a50*/  BSYNC B1 ;  /* 0x0000000000017941 */ /* 0x000fea0003800000 */
.L_x_1504:
[----:B------:R-:W4:Y:S01]  /*7a60*/  LDL R31, [R1+0x58] ;  /* 0x00005800011f7983 */ /* 0x000f220000100800 */
[----:B------:R-:W1:Y:S01]  /*7a70*/  SYNCS.PHASECHK.TRANS64.TRYWAIT P0, [R19+URZ+0x32400], R26 ;  /* 0x0324001a130075a7 */ /* 0x000e62000800017f */
[----:B--2---:R-:W-:Y:S01]  /*7a80*/  LOP3.LUT R0, R27, 0x18, R16, 0xf8, !PT ;  /* 0x000000181b007812 */ /* 0x004fe200078ef810 */
[----:B0----5:R-:W-:Y:S01]  /*7a90*/  IMAD.MOV.U32 R15, RZ, RZ, R8 ;  /* 0x000000ffff0f7224 */ /* 0x021fe200078e0008 */
[----:B------:R-:W-:Y:S01]  /*7aa0*/  SHF.R.U32.HI R27, RZ, 0x3, R27 ;  /* 0x00000003ff1b7819 */ /* 0x000fe2000001161b */
[----:B---3--:R-:W-:Y:S01]  /*7ab0*/  IMAD R21, R49, -0x80, R154 ;  /* 0xffffff8031157824 */ /* 0x008fe200078e029a */
[--C-:B------:R-:W-:Y:S01]  /*7ac0*/  SHF.R.U64 R12, R8, 0x10, R9.reuse ;  /* 0x00000010080c7819 */ /* 0x100fe20000001209 */
[--C-:B------:R-:W-:Y:S01]  /*7ad0*/  IMAD.MOV.U32 R14, RZ, RZ, R9.reuse ;  /* 0x000000ffff0e7224 */ /* 0x100fe200078e0009 */
[----:B------:R-:W-:Y:S01]  /*7ae0*/  LOP3.LUT R30, R0, R27, RZ, 0x3c, !PT ;  /* 0x0000001b001e7212 */ /* 0x000fe200078e3cff */
[----:B------:R-:W-:Y:S01]  /*7af0*/  IMAD.MOV.U32 R8, RZ, RZ, R10 ;  /* 0x000000ffff087224 */ /* 0x000fe200078e000a */
[----:B------:R-:W-:Y:S01]  /*7b00*/  SHF.R.U32.HI R29, RZ, 0x10, R9 ;  /* 0x00000010ff1d7819 */ /* 0x000fe20000011609 */
[--C-:B------:R-:W-:Y:S01]  /*7b10*/  IMAD.MOV.U32 R9, RZ, RZ, R11.reuse ;  /* 0x000000ffff097224 */ /* 0x100fe200078e000b */
[--C-:B------:R-:W-:Y:S01]  /*7b20*/  SHF.R.U32.HI R0, RZ, 0x10, R11.reuse ;  /* 0x00000010ff007819 */ /* 0x100fe2000001160b */
[----:B------:R-:W-:Y:S01]  /*7b30*/  IMAD.MOV.U32 R20, RZ, RZ, R6 ;  /* 0x000000ffff147224 */ /* 0x000fe200078e0006 */
[----:B------:R-:W-:Y:S01]  /*7b40*/  PRMT R15, R15, 0x5410, R12 ;  /* 0x000054100f0f7816 */ /* 0x000fe2000000000c */
[----:B------:R-:W-:Y:S01]  /*7b50*/  BSSY B1, `(.L_x_1506) ;  /* 0x0000015000017945 */ /* 0x000fe20003800000 */
[----:B------:R-:W-:Y:S01]  /*7b60*/  SHF.R.U64 R27, R10, 0x10, R11 ;  /* 0x000000100a1b7819 */ /* 0x000fe2000000120b */
[--C-:B------:R-:W-:Y:S01]  /*7b70*/  IMAD.MOV.U32 R13, RZ, RZ, R7.reuse ;  /* 0x000000ffff0d7224 */ /* 0x100fe200078e0007 */
[----:B----4-:R-:W-:Y:S01]  /*7b80*/  SHF.R.U64 R25, R6, 0x10, R7 ;  /* 0x0000001006197819 */ /* 0x010fe20000001207 */
[----:B------:R-:W-:Y:S01]  /*7b90*/  IMAD.MOV.U32 R10, RZ, RZ, R4 ;  /* 0x000000ffff0a7224 */ /* 0x000fe200078e0004 */
[----:B------:R-:W-:Y:S01]  /*7ba0*/  VIMNMX R21, R21, 0x80, PT ;  /* 0x0000008015157848 */ /* 0x000fe20003fe0100 */
[----:B------:R-:W-:Y:S01]  /*7bb0*/  IMAD.MOV.U32 R11, RZ, RZ, R5 ;  /* 0x000000ffff0b7224 */ /* 0x000fe200078e0005 */
[----:B------:R-:W-:-:S02]  /*7bc0*/  SHF.R.U32.HI R28, RZ, 0x10, R7 ;  /* 0x00000010ff1c7819 */ /* 0x000fc40000011607 */
[--C-:B------:R-:W-:Y:S02]  /*7bd0*/  SHF.R.U64 R7, R4, 0x10, R5.reuse ;  /* 0x0000001004077819 */ /* 0x100fe40000001205 */
[----:B------:R-:W-:Y:S02]  /*7be0*/  PRMT R9, R9, 0x5410, R0 ;  /* 0x0000541009097816 */ /* 0x000fe40000000000 */
[----:B------:R-:W-:Y:S02]  /*7bf0*/  LOP3.LUT P2, RZ, R32, 0x4, RZ, 0xc0, !PT ;  /* 0x0000000420ff7812 */ /* 0x000fe4000784c0ff */
[----:B------:R-:W-:Y:S02]  /*7c00*/  SHF.R.U32.HI R6, RZ, 0x10, R5 ;  /* 0x00000010ff067819 */ /* 0x000fe40000011605 */
        /* <DEDUP_REMOVED lines=9> */
.L_x_1742:
[----:B------:R-:W-:Y:S05]  /*7ca0*/  BSYNC B1 ;  /* 0x0000000000017941 */ /* 0x000fea0003800000 */
.L_x_1506:
        /* <DEDUP_REMOVED lines=18> */
[C---:B0-----:R-:W-:Y:S01]  /*7dd0*/  IMAD.U32 R26, R5.reuse, 0x10000, RZ ;  /* 0x00010000051a7824 */ /* 0x041fe200078e00ff */
[----:B------:R-:W-:Y:S01]  /*7de0*/  LOP3.LUT R5, R5, 0xffff0000, RZ, 0xc0, !PT ;  /* 0xffff000005057812 */ /* 0x000fe200078ec0ff */
[C---:B------:R-:W-:Y:S01]  /*7df0*/  IMAD.U32 R27, R6.reuse, 0x10000, RZ ;  /* 0x00010000061b7824 */ /* 0x040fe200078e00ff */
[----:B------:R-:W-:Y:S01]  /*7e00*/  LOP3.LUT R6, R6, 0xffff0000, RZ, 0xc0, !PT ;  /* 0xffff000006067812 */ /* 0x000fe200078ec0ff */
[C---:B------:R-:W-:Y:S01]  /*7e10*/  FMUL.FTZ R34, R4.reuse, R31 ;  /* 0x0000001f04227220 */ /* 0x040fe20000410000 */
[----:B------:R-:W-:Y:S01]  /*7e20*/  FMUL.FTZ R4, R4, R29 ;  /* 0x0000001d04047220 */ /* 0x000fe20000410000 */
[----:B------:R-:W-:-:S02]  /*7e30*/  IMAD.U32 R28, R7, 0x10000, RZ ;  /* 0x00010000071c7824 */ /* 0x000fc400078e00ff */
[----:B------:R-:W-:Y:S01]  /*7e40*/  FMUL.FTZ R33, R5, R32 ;  /* 0x0000002005217220 */ /* 0x000fe20000410000 */
[----:B------:R-:W-:Y:S01]  /*7e50*/  FFMA.FTZ R34, R25, R29, -R34 ;  /* 0x0000001d19227223 */ /* 0x000fe20000010822 */
[-C--:B------:R-:W-:Y:S01]  /*7e60*/  FMUL.FTZ R35, R5, R30.reuse ;  /* 0x0000001e05237220 */ /* 0x080fe20000410000 */
[----:B------:R-:W-:Y:S01]  /*7e70*/  LOP3.LUT R7, R7, 0xffff0000, RZ, 0xc0, !PT ;  /* 0xffff000007077812 */ /* 0x000fe200078ec0ff */
[----:B------:R-:W-:Y:S01]  /*7e80*/  FFMA.FTZ R31, R25, R31, R4 ;  /* 0x0000001f191f7223 */ /* 0x000fe20000010004 */
        /* <DEDUP_REMOVED lines=9> */
[----:B------:R-:W-:Y:S01]  /*7f20*/  FMUL.FTZ R36, R7, R5 ;  /* 0x0000000507247220 */ /* 0x000fe20000410000 */
        /* <DEDUP_REMOVED lines=9> */
.L_x_1511:
[----:B------:R-:W-:Y:S05]  /*7fc0*/  BSYNC B2 ;  /* 0x0000000000027941 */ /* 0x000fea0003800000 */
.L_x_1510:
[----:B------:R-:W-:Y:S05]  /*7fd0*/  @P1 BRA `(.L_x_1509) ;  /* 0x0000000000981947 */ /* 0x000fea0003800000 */
[----:B-1----:R-:W1:Y:S01]  /*7fe0*/  LDS.128 R4, [R0] ;  /* 0x0000000000047984 */ /* 0x002e620000000c00 */
[----:B------:R-:W-:Y:S01]  /*7ff0*/  IMAD.U32 R31, R10, 0x10000, RZ ;  /* 0x000100000a1f7824 */ /* 0x000fe200078e00ff */
        /* <DEDUP_REMOVED lines=36> */
.L_x_1509:
[----:B------:R-:W-:Y:S05]  /*8240*/  BSYNC B1 ;  /* 0x0000000000017941 */ /* 0x000fea0003800000 */
.L_x_1508:
        /* <DEDUP_REMOVED lines=12> */
[----:B------:R-:W-:Y:S02]  /*8310*/  LOP3.LUT R29, R15, 0xffff0000, RZ, 0xc0, !PT ;  /* 0xffff00000f1d7812 */ /* 0x000fe400078ec0ff */
[----:B------:R-:W-:Y:S01]  /*8320*/  LOP3.LUT R32, R13, 0xffff0000, RZ, 0xc0, !PT ;  /* 0xffff00000d207812 */ /* 0x000fe200078ec0ff */
[C---:B-1----:R-:W-:Y:S01]  /*8330*/  IMAD.U32 R21, R4.reuse, 0x10000, RZ ;  /* 0x0001000004157824 */ /* 0x042fe200078e00ff */
[----:B------:R-:W-:Y:S01]  /*8340*/  LOP3.LUT R4, R4, 0xffff0000, RZ, 0xc0, !PT ;  /* 0xffff000004047812 */ /* 0x000fe200078ec0ff */
[C---:B------:R-:W-:Y:S01]  /*8350*/  IMAD.U32 R25, R5.reuse, 0x10000, RZ ;  /* 0x0001000005197824 */ /* 0x040fe200078e00ff */
[----:B------:R-:W-:Y:S01]  /*8360*/  LOP3.LUT R5, R5, 0xffff0000, RZ, 0xc0, !PT ;  /* 0xffff000005057812 */ /* 0x000fe200078ec0ff */
[C---:B------:R-:W-:Y:S01]  /*8370*/  IMAD.U32 R15, R6.reuse, 0x10000, RZ ;  /* 0x00010000060f7824 */ /* 0x040fe200078e00ff */
[----:B------:R-:W-:Y:S01]  /*8380*/  LOP3.LUT R6, R6, 0xffff0000, RZ, 0xc0, !PT ;  /* 0xffff000006067812 */ /* 0x000fe200078ec0ff */
[-C--:B0-----:R-:W-:Y:S01]  /*8390*/  FMUL.FTZ R26, R31, R4.reuse ;  /* 0x000000041f1a7220 */ /* 0x081fe20000410000 */
[----:B------:R-:W-:Y:S01]  /*83a0*/  FMUL.FTZ R28, R27, R4 ;  /* 0x000000041b1c7220 */ /* 0x000fe20000410000 */
[----:B------:R-:W-:Y:S01]  /*83b0*/  FMUL.FTZ R30, R33, R5 ;  /* 0x00000005211e7220 */ /* 0x000fe20000410000 */
[----:B------:R-:W-:-:S02]  /*83c0*/  IMAD.U32 R20, R7, 0x10000, RZ ;  /* 0x0001000007147824 */ /* 0x000fc400078e00ff */
[----:B------:R-:W-:Y:S01]  /*83d0*/  FFMA.FTZ R4, R27, R21, -R26 ;  /* 0x000000151b047223 */ /* 0x000fe2000001081a */
[C---:B------:R-:W-:Y:S01]  /*83e0*/  FMUL.FTZ R26, R29.reuse, R5 ;  /* 0x000000051d1a7220 */ /* 0x040fe20000410000 */
[----:B------:R-:W-:Y:S01]  /*83f0*/  FFMA.FTZ R5, R29, R25, -R30 ;  /* 0x000000191d057223 */ /* 0x000fe2000001081e */
[----:B------:R-:W-:Y:S01]  /*8400*/  LOP3.LUT R7, R7, 0xffff0000, RZ, 0xc0, !PT ;  /* 0xffff000007077812 */ /* 0x000fe200078ec0ff */
[C---:B------:R-:W-:Y:S01]  /*8410*/  IMAD.U32 R27, R14.reuse, 0x10000, RZ ;  /* 0x000100000e1b7824 */ /* 0x040fe200078e00ff */
[----:B------:R-:W-:Y:S01]  /*8420*/  SHF.L.U32 R29, R13, 0x10, RZ ;  /* 0x000000100d1d7819 */ /* 0x000fe200000006ff */
[----:B------:R-:W-:Y:S01]  /*8430*/  FFMA.FTZ R21, R31, R21, R28 ;  /* 0x000000151f157223 */ /* 0x000fe2000001001c */
[----:B------:R-:W-:Y:S01]  /*8440*/  LOP3.LUT R30, R14, 0xffff0000, RZ, 0xc0, !PT ;  /* 0xffff00000e1e7812 */ /* 0x000fe200078ec0ff */
[----:B------:R-:W-:Y:S01]  /*8450*/  FFMA.FTZ R26, R33, R25, R26 ;  /* 0x00000019211a7223 */ /* 0x000fe2000001001a */
[-C--:B------:R-:W-:Y:S01]  /*8460*/  FMUL.FTZ R13, R32, R7.reuse ;  /* 0x00000007200d7220 */ /* 0x080fe20000410000 */
[-C--:B------:R-:W-:Y:S01]  /*8470*/  FMUL.FTZ R14, R29, R6.reuse ;  /* 0x000000061d0e7220 */ /* 0x080fe20000410000 */
[C---:B------:R-:W-:Y:S01]  /*8480*/  FMUL.FTZ R28, R27.reuse, R6 ;  /* 0x000000061b1c7220 */ /* 0x040fe20000410000 */
[C---:B------:R-:W-:Y:S01]  /*8490*/  FMUL.FTZ R25, R30.reuse, R7 ;  /* 0x000000071e197220 */ /* 0x040fe20000410000 */
[-C--:B------:R-:W-:Y:S01]  /*84a0*/  FFMA.FTZ R7, R30, R20.reuse, -R13 ;  /* 0x000000141e077223 */ /* 0x080fe2000001080d */
[-C--:B------:R-:W-:Y:S01]  /*84b0*/  FFMA.FTZ R6, R27, R15.reuse, -R14 ;  /* 0x0000000f1b067223 */ /* 0x080fe2000001080e */
[----:B------:R-:W-:Y:S01]  /*84c0*/  FFMA.FTZ R15, R29, R15, R28 ;  /* 0x0000000f1d0f7223 */ /* 0x000fe2000001001c */
[----:B------:R-:W-:Y:S01]  /*84d0*/  FFMA.FTZ R20, R32, R20, R25 ;  /* 0x0000001420147223 */ /* 0x000fe20000010019 */
[----:B------:R-:W-:-:S02]  /*84e0*/  F2FP.BF16.F32.PACK_AB R4, R21, R4 ;  /* 0x000000041504723e */ /* 0x000fc400000010ff */
[----:B------:R-:W-:Y:S02]  /*84f0*/  F2FP.BF16.F32.PACK_AB R5, R26, R5 ;  /* 0x000000051a05723e */ /* 0x000fe400000010ff */
[----:B------:R-:W-:Y:S02]  /*8500*/  F2FP.BF16.F32.PACK_AB R6, R15, R6 ;  /* 0x000000060f06723e */ /* 0x000fe400000010ff */
[----:B------:R-:W-:-:S05]  /*8510*/  F2FP.BF16.F32.PACK_AB R7, R20, R7 ;  /* 0x000000071407723e */ /* 0x000fca00000010ff */
[----:B------:R1:W-:Y:S02]  /*8520*/  STS.128 [R12+0x1a400], R4 ;  /* 0x01a400040c007388 */ /* 0x0003e40000000c00 */
.L_x_1514:
[----:B------:R-:W-:Y:S05]  /*8530*/  BSYNC B1 ;  /* 0x0000000000017941 */ /* 0x000fea0003800000 */
.L_x_1513:
[----:B------:R-:W-:Y:S05]  /*8540*/  @P1 BRA `(.L_x_1512) ;  /* 0x0000001000881947 */ /* 0x000fea0003800000 */
[----:B-1----:R-:W1:Y:S01]  /*8550*/  LDS.128 R4, [R0+0x2000] ;  /* 0x0020000000047984 */ /* 0x002e620000000c00 */
[----:B------:R-:W-:Y:S01]  /*8560*/  IMAD.U32 R20, R8, 0x10000, RZ ;  /* 0x0001000008147824 */ /* 0x000fe200078e00ff */
[C---:B------:R-:W-:Y:S01]  /*8570*/  LOP3.LUT R27, R10.reuse, 0xffff0000, RZ, 0xc0, !PT ;  /* 0xffff00000a1b7812 */ /* 0x040fe200078ec0ff */
[----:B0-----:R-:W-:Y:S01]  /*8580*/  IMAD.U32 R26, R10, 0x10000, RZ ;  /* 0x000100000a1a7824 */ /* 0x001fe200078e00ff */
        /* <DEDUP_REMOVED lines=16> */
[-C--:B------:R-:W-:Y:S01]  /*8690*/  FFMA.FTZ R5, R25, R13.reuse, -R14 ;  /* 0x0000000d19057223 */ /* 0x080fe2000001080e */
[----:B------:R-:W-:Y:S01]  /*86a0*/  LOP3.LUT R20, R9, 0xffff0000, RZ, 0xc0, !PT ;  /* 0xffff000009147812 */ /* 0x000fe200078ec0ff */
[----:B------:R-:W-:Y:S02]  /*86b0*/  IMAD.U32 R26, R11, 0x10000, RZ ;  /* 0x000100000b1a7824 */ /* 0x000fe400078e00ff */
[----:B------:R-:W-:Y:S01]  /*86c0*/  FFMA.FTZ R12, R27, R13, R12 ;  /* 0x0000000d1b0c7223 */ /* 0x000fe2000001000c */
[----:B------:R-:W-:Y:S02]  /*86d0*/  IMAD.U32 R14, R9, 0x10000, RZ ;  /* 0x00010000090e7824 */ /* 0x000fe400078e00ff */
[-C--:B------:R-:W-:Y:S01]  /*86e0*/  FMUL.FTZ R13, R28, R7.reuse ;  /* 0x000000071c0d7220 */ /* 0x080fe20000410000 */
[-C--:B------:R-:W-:Y:S01]  /*86f0*/  FMUL.FTZ R9, R26, R6.reuse ;  /* 0x000000061a097220 */ /* 0x080fe20000410000 */
        /* <DEDUP_REMOVED lines=12> */
.L_x_1502:
[----:B------:R-:W-:-:S03]  /*87c0*/  UMOV UR4, 0xffffffff ;  /* 0xffffffff00047882 */ /* 0x000fc60000000000 */
[----:B------:R-:W-:Y:S05]  /*87d0*/  BRA.DIV UR4, `(.L_x_1515) ;  /* 0x0000015204347947 */ /* 0x000fea000b800000 */
[----:B------:R1:W2:Y:S04]  /*87e0*/  SHFL.IDX PT, R0, R27, RZ, 0x1c1f ;  /* 0x001c1fff1b007589 */ /* 0x0002a800000e0000 */
[----:B------:R1:W3:Y:S04]  /*87f0*/  SHFL.IDX PT, R20, R26, RZ, 0x1c1f ;  /* 0x001c1fff1a147589 */ /* 0x0002e800000e0000 */
[----:B------:R1:W4:Y:S04]  /*8800*/  SHFL.IDX PT, R21, R25, RZ, 0x1c1f ;  /* 0x001c1fff19157589 */ /* 0x00032800000e0000 */
[----:B------:R1:W0:Y:S02]  /*8810*/  SHFL.IDX PT, R14, R28, RZ, 0x1c1f ;  /* 0x001c1fff1c0e7589 */ /* 0x00022400000e0000 */
.L_x_1748:
[----:B------:R-:W5:Y:S01]  /*8820*/  LDL R5, [R1+0x74] ;  /* 0x0000740001057983 */ /* 0x000f620000100800 */
[----:B------:R-:W-:Y:S01]  /*8830*/  ULDC UR4, c[0x0][0x448] ;  /* 0x0001120000047ab9 */ /* 0x000fe20000000800 */
[----:B-1----:R-:W1:Y:S01]  /*8840*/  LDC R25, c[0x0][0x3f4] ;  /* 0x0000fd00ff197b82 */ /* 0x002e620000000800 */
[----:B------:R-:W-:Y:S01]  /*8850*/  IMAD R154, R154, UR4, RZ ;  /* 0x000000049a9a7c24 */ /* 0x000fe2000f8e02ff */
[----:B------:R-:W-:Y:S01]  /*8860*/  BSSY B1, `(.L_x_1516) ;  /* 0x0000017000017945 */ /* 0x000fe20003800000 */
[----:B------:R-:W-:Y:S02]  /*8870*/  CS2R R6, SRZ ;  /* 0x0000000000067805 */ /* 0x000fe4000001ff00 */
[----:B------:R-:W-:Y:S02]  /*8880*/  CS2R R10, SRZ ;  /* 0x00000000000a7805 */ /* 0x000fe4000001ff00 */
[----:B------:R-:W-:Y:S02]  /*8890*/  CS2R R8, SRZ ;  /* 0x0000000000087805 */ /* 0x000fe4000001ff00 */
[----:B------:R-:W-:-:S02]  /*88a0*/  ISETP.GE.AND P0, PT, R3, R154, PT ;  /* 0x0000009a0300720c */ /* 0x000fc40003f06270 */
[----:B-----5:R-:W-:-:S04]  /*88b0*/  LEA.HI R4, R5, R5, RZ, 0x1 ;  /* 0x0000000505047211 */ /* 0x020fc800078f08ff */
[----:B------:R-:W-:-:S05]  /*88c0*/  LOP3.LUT R4, R4, 0xfffffffe, RZ, 0xc0, !PT ;  /* 0xfffffffe04047812 */ /* 0x000fca00078ec0ff */
[----:B------:R-:W-:Y:S01]  /*88d0*/  IMAD.IADD R3, R5, 0x1, -R4 ;  /* 0x0000000105037824 */ /* 0x000fe200078e0a04 */
[----:B------:R-:W-:-:S04]  /*88e0*/  CS2R R4, SRZ ;  /* 0x0000000000047805 */ /* 0x000fc8000001ff00 */
[----:B------:R-:W-:Y:S01]  /*88f0*/  SHF.L.U32 R28, R3, 0x1f, RZ ;  /* 0x0000001f031c7819 */ /* 0x000fe200000006ff */
[----:B-1----:R-:W-:Y:S06]  /*8900*/  @P0 BRA `(.L_x_1517) ;  /* 0x0000000000300947 */ /* 0x002fec0003800000 */
[----:B------:R-:W-:Y:S01]  /*8910*/  ULDC UR4, c[0x0][0x3f4] ;  /* 0x0000fd0000047ab9 */ /* 0x000fe20000000800 */
[C---:B------:R-:W-:Y:S01]  /*8920*/  IMAD.SHL.U32 R15, R16.reuse, 0x2, RZ ;  /* 0x00000002100f7824 */ /* 0x040fe200078e00ff */
[C---:B------:R-:W-:Y:S02]  /*8930*/  ISETP.GE.AND P2, PT, R16.reuse, UR4, PT ;  /* 0x0000000410007c0c */ /* 0x040fe4000bf46270 */
[----:B------:R-:W-:Y:S02]  /*8940*/  SHF.L.U64.HI R6, R16, 0x1, R17 ;  /* 0x0000000110067819 */ /* 0x000fe40000010211 */
[-C--:B---3--:R-:W-:Y:S02]  /*8950*/  IADD3 R12, P0, R20, R15.reuse, RZ ;  /* 0x0000000f140c7210 */ /* 0x088fe40007f1e0ff */
[----:B0-----:R-:W-:-:S03]  /*8960*/  IADD3 R14, P1, R14, R15, RZ ;  /* 0x0000000f0e0e7210 */ /* 0x001fc60007f3e0ff */
[--C-:B--2---:R-:W-:Y:S02]  /*8970*/  IMAD.X R13, R0, 0x1, R6.reuse, P0 ;  /* 0x00000001000d7824 */ /* 0x104fe400000e0606 */
[----:B----4-:R-:W-:Y:S01]  /*8980*/  IMAD.X R15, R21, 0x1, R6, P1 ;  /* 0x00000001150f7824 */ /* 0x010fe200008e0606 */
[----:B------:R-:W-:Y:S01]  /*8990*/  CS2R R6, SRZ ;  /* 0x0000000000067805 */ /* 0x000fe2000001ff00 */
[----:B------:R-:W-:Y:S06]  /*89a0*/  @P2 BRA `(.L_x_1517) ;  /* 0x0000000000082947 */ /* 0x000fec0003800000 */
[----:B------:R1:W5:Y:S04]  /*89b0*/  LD.E.128 R8, desc[UR60][R12.64] ;  /* 0x0000003c0c087980 */ /* 0x000368000c101d00 */
[----:B------:R1:W5:Y:S02]  /*89c0*/  LD.E.128 R4, desc[UR60][R14.64] ;  /* 0x0000003c0e047980 */ /* 0x000364000c101d00 */
.L_x_1517:
[----:B------:R-:W-:Y:S05]  /*89d0*/  BSYNC B1 ;  /* 0x0000000000017941 */ /* 0x000fea0003800000 */
.L_x_1516:
[----:B------:R-:W4:Y:S01]  /*89e0*/  SYNCS.PHASECHK.TRANS64.TRYWAIT P1, [R19+URZ+0x32400], R28 ;  /* 0x0324001c130075a7 */ /* 0x000f22000802017f */
[----:B--2---:R-:W-:Y:S01]  /*89f0*/  IMAD R0, R49, -0x80, R154 ;  /* 0xffffff8031007824 */ /* 0x004fe200078e029a */
[--C-:B-----5:R-:W-:Y:S01]  /*8a00*/  SHF.R.U64 R29, R8, 0x10, R9.reuse ;  /* 0x00000010081d7819 */ /* 0x120fe20000001209 */
[----:B-1----:R-:W-:Y:S01]  /*8a10*/  IMAD.MOV.U32 R12, RZ, RZ, R8 ;  /* 0x000000ffff0c7224 */ /* 0x002fe200078e0008 */
[--C-:B------:R-:W-:Y:S01]  /*8a20*/  SHF.R.U32.HI R30, RZ, 0x10, R9.reuse ;  /* 0x00000010ff1e7819 */ /* 0x100fe20000011609 */
[----:B------:R-:W-:Y:S01]  /*8a30*/  IMAD.MOV.U32 R27, RZ, RZ, R9 ;  /* 0x000000ffff1b7224 */ /* 0x000fe200078e0009 */
[----:B------:R-:W-:Y:S01]  /*8a40*/  SHF.R.U64 R8, R4, 0x10, R5 ;  /* 0x0000001004087819 */ /* 0x000fe20000001205 */
[----:B0-----:R-:W-:Y:S01]  /*8a50*/  IMAD.MOV.U32 R13, RZ, RZ, R10 ;  /* 0x000000ffff0d7224 */ /* 0x001fe200078e000a */
[--C-:B------:R-:W-:Y:S01]  /*8a60*/  SHF.R.U64 R10, R10, 0x10, R11.reuse ;  /* 0x000000100a0a7819 */ /* 0x100fe2000000120b */
[----:B------:R-:W-:Y:S01]  /*8a70*/  IMAD.MOV.U32 R14, RZ, RZ, R11 ;  /* 0x000000ffff0e7224 */ /* 0x000fe200078e000b */
[--C-:B------:R-:W-:Y:S01]  /*8a80*/  SHF.R.U32.HI R9, RZ, 0x10, R5.reuse ;  /* 0x00000010ff097819 */ /* 0x100fe20000011605 */
[----:B------:R-:W-:Y:S01]  /*8a90*/  IMAD.MOV.U32 R15, RZ, RZ, R4 ;  /* 0x000000ffff0f7224 */ /* 0x000fe200078e0004 */
[----:B------:R-:W-:Y:S01]  /*8aa0*/  ISETP.GE.AND P0, PT, R16, R25, PT ;  /* 0x000000191000720c */ /* 0x000fe20003f06270 */
[----:B---3--:R-:W-:Y:S01]  /*8ab0*/  IMAD.MOV.U32 R20, RZ, RZ, R5 ;  /* 0x000000ffff147224 */ /* 0x008fe200078e0005 */
[----:B------:R-:W-:Y:S01]  /*8ac0*/  VIMNMX R31, R0, 0x80, PT ;  /* 0x00000080001f7848 */ /* 0x000fe20003fe0100 */
[----:B----4-:R-:W-:Y:S01]  /*8ad0*/  IMAD.MOV.U32 R21, RZ, RZ, R6 ;  /* 0x000000ffff157224 */ /* 0x010fe200078e0006 */
[----:B------:R-:W-:Y:S01]  /*8ae0*/  SHF.R.U32.HI R11, RZ, 0x10, R11 ;  /* 0x00000010ff0b7819 */ /* 0x000fe2000001160b */
[--C-:B------:R-:W-:Y:S01]  /*8af0*/  IMAD.MOV.U32 R26, RZ, RZ, R7.reuse ;  /* 0x000000ffff1a7224 */ /* 0x100fe200078e0007 */
[--C-:B------:R-:W-:Y:S01]  /*8b00*/  SHF.R.U64 R4, R6, 0x10, R7.reuse ;  /* 0x0000001006047819 */ /* 0x100fe20000001207 */
[----:B------:R-:W-:Y:S01]  /*8b10*/  VIADD R33, R200, 0x40 ;  /* 0x00000040c8217836 */ /* 0x000fe20000000000 */
[----:B------:R-:W-:Y:S01]  /*8b20*/  SHF.R.U32.HI R5, RZ, 0x10, R7 ;  /* 0x00000010ff057819 */ /* 0x000fe20000011607 */
[----:B------:R-:W-:Y:S01]  /*8b30*/  BSSY B1, `(.L_x_1518) ;  /* 0x000000c000017945 */ /* 0x000fe20003800000 */
[----:B------:R-:W-:-:S02]  /*8b40*/  PRMT R0, R12, 0x5410, R29 ;  /* 0x000054100c007816 */ /* 0x000fc4000000001d */
[-C--:B------:R-:W-:Y:S02]  /*8b50*/  ISETP.GE.OR P2, PT, R200, R31.reuse, P0 ;  /* 0x0000001fc800720c */ /* 0x080fe40000746670 */
        /* <DEDUP_REMOVED lines=8> */
[----:B------:R-:W-:Y:S06]  /*8be0*/  @!P1 BRA `(.L_x_1519) ;  /* 0x0000014c00a09947 */ /* 0x000fec0003800000 */
.L_x_1749:
[----:B------:R-:W-:Y:S05]  /*8bf0*/  BSYNC B1 ;  /* 0x0000000000017941 */ /* 0x000fea0003800000 */
.L_x_1518:
        /* <DEDUP_REMOVED lines=8> */
[----:B------:R-:W-:-:S03]  /*8c80*/  IMAD.U32 R36, R13, 0x10000, RZ ;  /* 0x000100000d247824 */ /* 0x000fc600078e00ff */
[C---:B------:R-:W-:Y:S02]  /*8c90*/  LOP3.LUT R4, R6.reuse, 0x38, R16, 0xf8, !PT ;  /* 0x0000003806047812 */ /* 0x040fe400078ef810 */
        /* <DEDUP_REMOVED lines=12> */
[C---:B------:R-:W-:Y:S01]  /*8d60*/  IMAD.U32 R27, R4.reuse, 0x10000, RZ ;  /* 0x00010000041b7824 */ /* 0x040fe200078e00ff */
[----:B------:R-:W-:Y:S01]  /*8d70*/  LOP3.LUT R4, R4, 0xffff0000, RZ, 0xc0, !PT ;  /* 0xffff000004047812 */ /* 0x000fe200078ec0ff */
[C---:B--2---:R-:W-:Y:S01]  /*8d80*/  IMAD.U32 R33, R10.reuse, 0x10000, RZ ;  /* 0x000100000a217824 */ /* 0x044fe200078e00ff */
[----:B------:R-:W-:Y:S01]  /*8d90*/  LOP3.LUT R10, R10, 0xffff0000, RZ, 0xc0, !PT ;  /* 0xffff00000a0a7812 */ /* 0x000fe200078ec0ff */
[C---:B------:R-:W-:Y:S01]  /*8da0*/  IMAD.U32 R31, R8.reuse, 0x10000, RZ ;  /* 0x00010000081f7824 */ /* 0x040fe200078e00ff */
[----:B------:R-:W-:Y:S01]  /*8db0*/  LOP3.LUT R8, R8, 0xffff0000, RZ, 0xc0, !PT ;  /* 0xffff000008087812 */ /* 0x000fe200078ec0ff */
[C---:B------:R-:W-:Y:S01]  /*8dc0*/  FMUL.FTZ R38, R33.reuse, R40 ;  /* 0x0000002821267220 */ /* 0x040fe20000410000 */
[-C--:B------:R-:W-:Y:S01]  /*8dd0*/  FMUL.FTZ R44, R33, R36.reuse ;  /* 0x00000024212c7220 */ /* 0x080fe20000410000 */
[----:B------:R-:W-:Y:S01]  /*8de0*/  LOP3.LUT R33, R13, 0xffff0000, RZ, 0xc0, !PT ;  /* 0xffff00000d217812 */ /* 0x000fe200078ec0ff */
[----:B------:R-:W-:Y:S01]  /*8df0*/  FMUL.FTZ R37, R10, R35 ;  /* 0x000000230a257220 */ /* 0x000fe20000410000 */
[----:B------:R-:W-:Y:S01]  /*8e00*/  FFMA.FTZ R42, R29, R36, -R38 ;  /* 0x000000241d2a7223 */ /* 0x000fe20000010826 */
[----:B------:R-:W-:-:S02]  /*8e10*/  IMAD.U32 R38, R15, 0x10000, RZ ;  /* 0x000100000f267824 */ /* 0x000fc400078e00ff */
[----:B------:R-:W-:Y:S01]  /*8e20*/  FFMA.FTZ R44, R29, R40, R44 ;  /* 0x000000281d2c7223 */ /* 0x000fe2000001002c */
[----:B------:R-:W-:Y:S02]  /*8e30*/  IMAD.U32 R36, R0, 0x10000, RZ ;  /* 0x0001000000247824 */ /* 0x000fe400078e00ff */
[-C--:B------:R-:W-:Y:S01]  /*8e40*/  FMUL.FTZ R29, R10, R33.reuse ;  /* 0x000000210a1d7220 */ /* 0x080fe20000410000 */
[C---:B------:R-:W-:Y:S01]  /*8e50*/  FFMA.FTZ R43, R6.reuse, R33, -R37 ;  /* 0x00000021062b7223 */ /* 0x040fe20000010825 */
[----:B------:R-:W-:Y:S01]  /*8e60*/  FMUL.FTZ R10, R31, R38 ;  /* 0x000000261f0a7220 */ /* 0x000fe20000410000 */
[----:B------:R-:W-:Y:S01]  /*8e70*/  LOP3.LUT R33, R15, 0xffff0000, RZ, 0xc0, !PT ;  /* 0xffff00000f217812 */ /* 0x000fe200078ec0ff */
[----:B------:R-:W-:Y:S01]  /*8e80*/  FMUL.FTZ R31, R31, R36 ;  /* 0x000000241f1f7220 */ /* 0x000fe20000410000 */
[----:B------:R-:W-:Y:S01]  /*8e90*/  FFMA.FTZ R45, R6, R35, R29 ;  /* 0x00000023062d7223 */ /* 0x000fe2000001001d */
[----:B------:R-:W-:Y:S01]  /*8ea0*/  LOP3.LUT R29, R0, 0xffff0000, RZ, 0xc0, !PT ;  /* 0xffff0000001d7812 */ /* 0x000fe200078ec0ff */
[----:B------:R-:W-:-:S02]  /*8eb0*/  IMAD.U32 R32, R9, 0x10000, RZ ;  /* 0x0001000009207824 */ /* 0x000fc400078e00ff */
[C---:B------:R-:W-:Y:S01]  /*8ec0*/  FFMA.FTZ R38, R27.reuse, R38, R31 ;  /* 0x000000261b267223 */ /* 0x040fe2000001001f */
[----:B------:R-:W-:Y:S01]  /*8ed0*/  FMUL.FTZ R35, R8, R33 ;  /* 0x0000002108237220 */ /* 0x000fe20000410000 */
[----:B------:R-:W-:Y:S02]  /*8ee0*/  IMAD.U32 R31, R20, 0x10000, RZ ;  /* 0x00010000141f7824 */ /* 0x000fe400078e00ff */
[----:B------:R-:W-:Y:S01]  /*8ef0*/  FFMA.FTZ R36, R27, R36, -R10 ;  /* 0x000000241b247223 */ /* 0x000fe2000001080a */
[----:B0-----:R-:W-:Y:S02]  /*8f00*/  IMAD.U32 R28, R5, 0x10000, RZ ;  /* 0x00010000051c7824 */ /* 0x001fe400078e00ff */
[-C--:B------:R-:W-:Y:S01]  /*8f10*/  FMUL.FTZ R39, R8, R29.reuse ;  /* 0x0000001d08277220 */ /* 0x080fe20000410000 */
[----:B------:R-:W-:Y:S02]  /*8f20*/  IMAD.U32 R27, R12, 0x10000, RZ ;  /* 0x000100000c1b7824 */ /* 0x000fe400078e00ff */
[----:B------:R-:W-:Y:S01]  /*8f30*/  FFMA.FTZ R37, R4, R29, -R35 ;  /* 0x0000001d04257223 */ /* 0x000fe20000010823 */
[----:B------:R-:W-:Y:S01]  /*8f40*/  FMUL.FTZ R41, R32, R31 ;  /* 0x0000001f20297220 */ /* 0x000fe20000410000 */
[----:B------:R-:W-:-:S02]  /*8f50*/  IMAD.U32 R34, R11, 0x10000, RZ ;  /* 0x000100000b227824 */ /* 0x000fc400078e00ff */
[----:B------:R-:W-:Y:S01]  /*8f60*/  FMUL.FTZ R32, R32, R27 ;  /* 0x0000001b20207220 */ /* 0x000fe20000410000 */
[----:B------:R-:W-:Y:S02]  /*8f70*/  IMAD.U32 R35, R26, 0x10000, RZ ;  /* 0x000100001a237824 */ /* 0x000fe400078e00ff */
[----:B------:R-:W-:Y:S01]  /*8f80*/  FFMA.FTZ R39, R4, R33, R39 ;  /* 0x0000002104277223 */ /* 0x000fe20000010027 */
[----:B------:R-:W-:Y:S02]  /*8f90*/  IMAD.U32 R29, R14, 0x10000, RZ ;  /* 0x000100000e1d7824 */ /* 0x000fe400078e00ff */
[----:B------:R-:W-:Y:S01]  /*8fa0*/  FFMA.FTZ R41, R28, R27, -R41 ;  /* 0x0000001b1c297223 */ /* 0x000fe20000010829 */
[----:B------:R-:W-:Y:S01]  /*8fb0*/  IMAD.U32 R30, R7, 0x10000, RZ ;  /* 0x00010000071e7824 */ /* 0x000fe200078e00ff */
[----:B------:R-:W-:Y:S01]  /*8fc0*/  LOP3.LUT R9, R9, 0xffff0000, RZ, 0xc0, !PT ;  /* 0xffff000009097812 */ /* 0x000fe200078ec0ff */
[C---:B------:R-:W-:Y:S01]  /*8fd0*/  FMUL.FTZ R33, R34.reuse, R35 ;  /* 0x0000002322217220 */ /* 0x040fe20000410000 */
[----:B------:R-:W-:Y:S01]  /*8fe0*/  LOP3.LUT R11, R11, 0xffff0000, RZ, 0xc0, !PT ;  /* 0xffff00000b0b7812 */ /* 0x000fe200078ec0ff */
[----:B------:R-:W-:Y:S01]  /*8ff0*/  FMUL.FTZ R27, R34, R29 ;  /* 0x0000001d221b7220 */ /* 0x000fe20000410000 */
[----:B------:R-:W-:Y:S01]  /*9000*/  LOP3.LUT R8, R20, 0xffff0000, RZ, 0xc0, !PT ;  /* 0xffff000014087812 */ /* 0x000fe200078ec0ff */
[----:B------:R-:W-:Y:S01]  /*9010*/  FFMA.FTZ R32, R28, R31, R32 ;  /* 0x0000001f1c207223 */ /* 0x000fe20000010020 */
[----:B------:R-:W-:Y:S01]  /*9020*/  LOP3.LUT R10, R26, 0xffff0000, RZ, 0xc0, !PT ;  /* 0xffff00001a0a7812 */ /* 0x000fe200078ec0ff */
[----:B------:R-:W-:Y:S01]  /*9030*/  FFMA.FTZ R33, R30, R29, -R33 ;  /* 0x0000001d1e217223 */ /* 0x000fe20000010821 */
[----:B------:R-:W-:Y:S01]  /*9040*/  LOP3.LUT R4, R12, 0xffff0000, RZ, 0xc0, !PT ;  /* 0xffff00000c047812 */ /* 0x000fe200078ec0ff */
[----:B------:R-:W-:Y:S01]  /*9050*/  FFMA.FTZ R27, R30, R35, R27 ;  /* 0x000000231e1b7223 */ /* 0x000fe2000001001b */
[----:B------:R-:W-:Y:S01]  /*9060*/  LOP3.LUT R6, R14, 0xffff0000, RZ, 0xc0, !PT ;  /* 0xffff00000e067812 */ /* 0x000fe200078ec0ff */
[----:B------:R-:W-:Y:S01]  /*9070*/  FMUL.FTZ R28, R9, R8 ;  /* 0x00000008091c7220 */ /* 0x000fe20000410000 */
[----:B------:R-:W-:Y:S01]  /*9080*/  LOP3.LUT R5, R5, 0xffff0000, RZ, 0xc0, !PT ;  /* 0xffff000005057812 */ /* 0x000fe200078ec0ff */
[----:B------:R-:W-:Y:S01]  /*9090*/  FMUL.FTZ R30, R11, R10 ;  /* 0x0000000a0b1e7220 */ /* 0x000fe20000410000 */
[----:B------:R-:W-:Y:S01]  /*90a0*/  LOP3.LUT R7, R7, 0xffff0000, RZ, 0xc0, !PT ;  /* 0xffff000007077812 */ /* 0x000fe200078ec0ff */
[----:B------:R-:W-:Y:S01]  /*90b0*/  FMUL.FTZ R9, R9, R4 ;  /* 0x0000000409097220 */ /* 0x000fe20000410000 */
[----:B------:R-:W-:Y:S01]  /*90c0*/  FMUL.FTZ R11, R11, R6 ;  /* 0x000000060b0b7220 */ /* 0x000fe20000410000 */
[----:B------:R-:W-:Y:S01]  /*90d0*/  FFMA.FTZ R28, R5, R4, -R28 ;  /* 0x00000004051c7223 */ /* 0x000fe2000001081c */
[----:B------:R-:W-:Y:S01]  /*90e0*/  F2FP.BF16.F32.PACK_AB R4, R37, R36 ;  /* 0x000000242504723e */ /* 0x000fe200000010ff */
[----:B------:R-:W-:Y:S01]  /*90f0*/  FFMA.FTZ R30, R7, R6, -R30 ;  /* 0x00000006071e7223 */ /* 0x000fe2000001081e */
[----:B------:R-:W-:Y:S01]  /*9100*/  FFMA.FTZ R9, R5, R8, R9 ;  /* 0x0000000805097223 */ /* 0x000fe20000010009 */
[----:B------:R-:W-:Y:S01]  /*9110*/  FFMA.FTZ R34, R7, R10, R11 ;  /* 0x0000000a07227223 */ /* 0x000fe2000001000b */
[----:B------:R-:W-:-:S02]  /*9120*/  F2FP.BF16.F32.PACK_AB R6, R43, R42 ;  /* 0x0000002a2b06723e */ /* 0x000fc400000010ff */
[----:B------:R-:W-:Y:S02]  /*9130*/  F2FP.BF16.F32.PACK_AB R5, R28, R41 ;  /* 0x000000291c05723e */ /* 0x000fe400000010ff */
[----:B------:R-:W-:Y:S02]  /*9140*/  F2FP.BF16.F32.PACK_AB R7, R30, R33 ;  /* 0x000000211e07723e */ /* 0x000fe400000010ff */
[----:B------:R-:W-:Y:S02]  /*9150*/  F2FP.BF16.F32.PACK_AB R10, R45, R44 ;  /* 0x0000002c2d0a723e */ /* 0x000fe400000010ff */
[----:B------:R-:W-:Y:S01]  /*9160*/  F2FP.BF16.F32.PACK_AB R8, R39, R38 ;  /* 0x000000262708723e */ /* 0x000fe200000010ff */
[----:B------:R1:W-:Y:S01]  /*9170*/  STS.128 [R46+0x18400], R4 ;  /* 0x018400042e007388 */ /* 0x0003e20000000c00 */
[----:B------:R-:W-:Y:S02]  /*9180*/  F2FP.BF16.F32.PACK_AB R9, R9, R32 ;  /* 0x000000200909723e */ /* 0x000fe400000010ff */
[----:B------:R-:W-:-:S05]  /*9190*/  F2FP.BF16.F32.PACK_AB R11, R34, R27 ;  /* 0x0000001b220b723e */ /* 0x000fca00000010ff */
[----:B------:R1:W-:Y:S02]  /*91a0*/  STS.128 [R47+0x18400], R8 ;  /* 0x018400082f007388 */ /* 0x0003e40000000c00 */
.L_x_1521:
[----:B------:R-:W-:Y:S05]  /*91b0*/  BSYNC B1 ;  /* 0x0000000000017941 */ /* 0x000fea0003800000 */
.L_x_1520:
        /* <DEDUP_REMOVED lines=13> */
[C---:B------:R-:W-:Y:S02]  /*9290*/  IMAD.U32 R37, R15.reuse, 0x10000, RZ ;  /* 0x000100000f257824 */ /* 0x040fe400078e00ff */
[----:B------:R-:W-:Y:S01]  /*92a0*/  IMAD.U32 R35, R0, 0x10000, RZ ;  /* 0x0001000000237824 */ /* 0x000fe200078e00ff */
[----:B------:R-:W-:Y:S01]  /*92b0*/  LOP3.LUT R42, R15, 0xffff0000, RZ, 0xc0, !PT ;  /* 0xffff00000f2a7812 */ /* 0x000fe200078ec0ff */
[----:B------:R-:W-:Y:S01]  /*92c0*/  IMAD.U32 R44, R20, 0x10000, RZ ;  /* 0x00010000142c7824 */ /* 0x000fe200078e00ff */
[----:B------:R-:W-:Y:S01]  /*92d0*/  LOP3.LUT R0, R0, 0xffff0000, RZ, 0xc0, !PT ;  /* 0xffff000000007812 */ /* 0x000fe200078ec0ff */
[----:B------:R-:W-:Y:S02]  /*92e0*/  IMAD.U32 R40, R12, 0x10000, RZ ;  /* 0x000100000c287824 */ /* 0x000fe400078e00ff */
[----:B------:R-:W-:Y:S01]  /*92f0*/  IMAD.U32 R39, R21, 0x10000, RZ ;  /* 0x0001000015277824 */ /* 0x000fe200078e00ff */
[----:B------:R-:W-:-:S02]  /*9300*/  LOP3.LUT R41, R20, 0xffff0000, RZ, 0xc0, !PT ;  /* 0xffff000014297812 */ /* 0x000fc400078ec0ff */
[----:B------:R-:W-:Y:S01]  /*9310*/  LOP3.LUT R43, R26, 0xffff0000, RZ, 0xc0, !PT ;  /* 0xffff00001a2b7812 */ /* 0x000fe200078ec0ff */
[----:B--2---:R-:W-:-:S04]  /*9320*/  IMAD.IADD R8, R5, 0x1, R4 ;  /* 0x0000000105087824 */ /* 0x004fc800078e0204 */
[----:B------:R-:W-:Y:S01]  /*9330*/  IMAD R25, R8, 0x2, R19 ;  /* 0x0000000208197824 */ /* 0x000fe200078e0213 */
[----:B---3--:R-:W1:Y:S04]  /*9340*/  LDS.128 R4, [R45+0x18400] ;  /* 0x018400002d047984 */ /* 0x008e680000000c00 */
[----:B------:R-:W2:Y:S01]  /*9350*/  LDS.128 R8, [R25+0x18400] ;  /* 0x0184000019087984 */ /* 0x000ea20000000c00 */
[----:B-1----:R-:W-:Y:S02]  /*9360*/  IMAD.U32 R27, R4, 0x10000, RZ ;  /* 0x00010000041b7824 */ /* 0x002fe400078e00ff */
[C---:B--2---:R-:W-:Y:S01]  /*9370*/  IMAD.U32 R31, R8.reuse, 0x10000, RZ ;  /* 0x00010000081f7824 */ /* 0x044fe200078e00ff */
[----:B------:R-:W-:Y:S01]  /*9380*/  LOP3.LUT R8, R8, 0xffff0000, RZ, 0xc0, !PT ;  /* 0xffff000008087812 */ /* 0x000fe200078ec0ff */
[----:B------:R-:W-:-:S02]  /*9390*/  IMAD.U32 R32, R9, 0x10000, RZ ;  /* 0x0001000009207824 */ /* 0x000fc400078e00ff */
[-C--:B------:R-:W-:Y:S01]  /*93a0*/  FMUL.FTZ R36, R37, R31.reuse ;  /* 0x0000001f25247220 */ /* 0x080fe20000410000 */
[----:B------:R-:W-:Y:S01]  /*93b0*/  FMUL.FTZ R38, R35, R31 ;  /* 0x0000001f23267220 */ /* 0x000fe20000410000 */
[----:B0-----:R-:W-:Y:S02]  /*93c0*/  IMAD.U32 R28, R5, 0x10000, RZ ;  /* 0x00010000051c7824 */ /* 0x001fe400078e00ff */
[-C--:B------:R-:W-:Y:S01]  /*93d0*/  FMUL.FTZ R31, R44, R32.reuse ;  /* 0x000000202c1f7220 */ /* 0x080fe20000410000 */
[-C--:B------:R-:W-:Y:S01]  /*93e0*/  FFMA.FTZ R36, R35, R27.reuse, -R36 ;  /* 0x0000001b23247223 */ /* 0x080fe20000010824 */
[----:B------:R-:W-:Y:S01]  /*93f0*/  FMUL.FTZ R35, R40, R32 ;  /* 0x0000002028237220 */ /* 0x000fe20000410000 */
[----:B------:R-:W-:Y:S01]  /*9400*/  LOP3.LUT R4, R4, 0xffff0000, RZ, 0xc0, !PT ;  /* 0xffff000004047812 */ /* 0x000fe200078ec0ff */
[----:B------:R-:W-:Y:S01]  /*9410*/  FFMA.FTZ R38, R37, R27, R38 ;  /* 0x0000001b25267223 */ /* 0x000fe20000010026 */
[-C--:B------:R-:W-:Y:S01]  /*9420*/  FMUL.FTZ R15, R42, R8.reuse ;  /* 0x000000082a0f7220 */ /* 0x080fe20000410000 */
[----:B------:R-:W-:Y:S01]  /*9430*/  FMUL.FTZ R27, R0, R8 ;  /* 0x00000008001b7220 */ /* 0x000fe20000410000 */
[----:B------:R-:W-:-:S02]  /*9440*/  IMAD.U32 R33, R10, 0x10000, RZ ;  /* 0x000100000a217824 */ /* 0x000fc400078e00ff */
[-C--:B------:R-:W-:Y:S01]  /*9450*/  FFMA.FTZ R31, R40, R28.reuse, -R31 ;  /* 0x0000001c281f7223 */ /* 0x080fe2000001081f */
[C---:B------:R-:W-:Y:S02]  /*9460*/  IMAD.U32 R37, R13.reuse, 0x10000, RZ ;  /* 0x000100000d257824 */ /* 0x040fe400078e00ff */
[----:B------:R-:W-:Y:S01]  /*9470*/  FFMA.FTZ R35, R44, R28, R35 ;  /* 0x0000001c2c237223 */ /* 0x000fe20000010023 */
[----:B------:R-:W-:Y:S01]  /*9480*/  LOP3.LUT R10, R10, 0xffff0000, RZ, 0xc0, !PT ;  /* 0xffff00000a0a7812 */ /* 0x000fe200078ec0ff */
[-C--:B------:R-:W-:Y:S01]  /*9490*/  FFMA.FTZ R15, R0, R4.reuse, -R15 ;  /* 0x00000004000f7223 */ /* 0x080fe2000001080f */
[----:B------:R-:W-:Y:S01]  /*94a0*/  LOP3.LUT R28, R13, 0xffff0000, RZ, 0xc0, !PT ;  /* 0xffff00000d1c7812 */ /* 0x000fe200078ec0ff */
[----:B------:R-:W-:Y:S01]  /*94b0*/  FFMA.FTZ R27, R42, R4, R27 ;  /* 0x000000042a1b7223 */ /* 0x000fe2000001001b */
[----:B------:R-:W-:Y:S01]  /*94c0*/  LOP3.LUT R32, R21, 0xffff0000, RZ, 0xc0, !PT ;  /* 0xffff000015207812 */ /* 0x000fe200078ec0ff */
[----:B------:R-:W-:Y:S02]  /*94d0*/  IMAD.U32 R29, R6, 0x10000, RZ ;  /* 0x00010000061d7824 */ /* 0x000fe400078e00ff */
[-C--:B------:R-:W-:Y:S01]  /*94e0*/  FMUL.FTZ R0, R39, R33.reuse ;  /* 0x0000002127007220 */ /* 0x080fe20000410000 */
[----:B------:R-:W-:Y:S01]  /*94f0*/  FMUL.FTZ R4, R37, R33 ;  /* 0x0000002125047220 */ /* 0x000fe20000410000 */
[----:B------:R-:W-:-:S02]  /*9500*/  IMAD.U32 R34, R11, 0x10000, RZ ;  /* 0x000100000b227824 */ /* 0x000fc400078e00ff */
[----:B------:R-:W-:Y:S02]  /*9510*/  IMAD.U32 R40, R26, 0x10000, RZ ;  /* 0x000100001a287824 */ /* 0x000fe400078e00ff */
[-C--:B------:R-:W-:Y:S01]  /*9520*/  FMUL.FTZ R13, R32, R10.reuse ;  /* 0x0000000a200d7220 */ /* 0x080fe20000410000 */
[----:B------:R-:W-:Y:S01]  /*9530*/  FMUL.FTZ R21, R28, R10 ;  /* 0x0000000a1c157220 */ /* 0x000fe20000410000 */
[----:B------:R-:W-:Y:S01]  /*9540*/  LOP3.LUT R6, R6, 0xffff0000, RZ, 0xc0, !PT ;  /* 0xffff000006067812 */ /* 0x000fe200078ec0ff */
[-C--:B------:R-:W-:Y:S01]  /*9550*/  FFMA.FTZ R8, R37, R29.reuse, -R0 ;  /* 0x0000001d25087223 */ /* 0x080fe20000010800 */
[----:B------:R-:W-:Y:S01]  /*9560*/  FFMA.FTZ R10, R39, R29, R4 ;  /* 0x0000001d270a7223 */ /* 0x000fe20000010004 */
[----:B------:R-:W-:Y:S01]  /*9570*/  IMAD.U32 R30, R7, 0x10000, RZ ;  /* 0x00010000071e7824 */ /* 0x000fe200078e00ff */
[----:B------:R-:W-:Y:S01]  /*9580*/  LOP3.LUT R9, R9, 0xffff0000, RZ, 0xc0, !PT ;  /* 0xffff000009097812 */ /* 0x000fe200078ec0ff */
[----:B------:R-:W-:Y:S01]  /*9590*/  IMAD.U32 R0, R14, 0x10000, RZ ;  /* 0x000100000e007824 */ /* 0x000fe200078e00ff */
[----:B------:R-:W-:Y:S01]  /*95a0*/  LOP3.LUT R11, R11, 0xffff0000, RZ, 0xc0, !PT ;  /* 0xffff00000b0b7812 */ /* 0x000fe200078ec0ff */
[----:B------:R-:W-:Y:S01]  /*95b0*/  FMUL.FTZ R29, R40, R34 ;  /* 0x00000022281d7220 */ /* 0x000fe20000410000 */
[----:B------:R-:W-:-:S02]  /*95c0*/  LOP3.LUT R37, R12, 0xffff0000, RZ, 0xc0, !PT ;  /* 0xffff00000c257812 */ /* 0x000fc400078ec0ff */
[----:B------:R-:W-:Y:S01]  /*95d0*/  LOP3.LUT R39, R14, 0xffff0000, RZ, 0xc0, !PT ;  /* 0xffff00000e277812 */ /* 0x000fe200078ec0ff */
[-C--:B------:R-:W-:Y:S01]  /*95e0*/  FFMA.FTZ R13, R28, R6.reuse, -R13 ;  /* 0x000000061c0d7223 */ /* 0x080fe2000001080d */
[----:B------:R-:W-:Y:S01]  /*95f0*/  LOP3.LUT R5, R5, 0xffff0000, RZ, 0xc0, !PT ;  /* 0xffff000005057812 */ /* 0x000fe200078ec0ff */
[----:B------:R-:W-:Y:S01]  /*9600*/  FFMA.FTZ R21, R32, R6, R21 ;  /* 0x0000000620157223 */ /* 0x000fe20000010015 */
[----:B------:R-:W-:Y:S01]  /*9610*/  LOP3.LUT R7, R7, 0xffff0000, RZ, 0xc0, !PT ;  /* 0xffff000007077812 */ /* 0x000fe200078ec0ff */
[C---:B------:R-:W-:Y:S01]  /*9620*/  FMUL.FTZ R33, R0.reuse, R34 ;  /* 0x0000002200217220 */ /* 0x040fe20000410000 */
[-C--:B------:R-:W-:Y:S01]  /*9630*/  FFMA.FTZ R29, R0, R30.reuse, -R29 ;  /* 0x0000001e001d7223 */ /* 0x080fe2000001081d */
        /* <DEDUP_REMOVED lines=19> */
.L_x_1512:
[----:B------:R-:W-:Y:S05]  /*9770*/  BSYNC B0 ;  /* 0x0000000000007941 */ /* 0x000fea0003800000 */
.L_x_1501:
        /* <DEDUP_REMOVED lines=8> */
.L_x_1498:
[----:B-12---:R-:W1:Y:S01]  /*9800*/  S2R R0, SR_TID.X ;  /* 0x0000000000007919 */ /* 0x006e620000002100 */
[----:B------:R-:W-:Y:S01]  /*9810*/  ISETP.NE.AND P0, PT, R206, 0x3, PT ;  /* 0x00000003ce00780c */ /* 0x000fe20003f05270 */
[----:B------:R-:W-:Y:S05]  /*9820*/  WARPSYNC.ALL ;  /* 0x0000000000007948 */ /* 0x000fea0003800000 */
[----:B-1----:R-:W-:-:S05]  /*9830*/  SHF.R.U32.HI R0, RZ, 0x7, R0 ;  /* 0x00000007ff007819 */ /* 0x002fca0000011600 */
[----:B---3--:R-:W-:-:S05]  /*9840*/  VIADD R9, R0, 0x8 ;  /* 0x0000000800097836 */ /* 0x008fca0000000000 */
[----:B------:R1:W-:Y:S06]  /*9850*/  BAR.SYNC.DEFER_BLOCKING R9, 0x100 ;  /* 0x000400090000751d */ /* 0x0003ec0000010000 */
[----:B------:R-:W-:Y:S05]  /*9860*/  @!P0 BRA `(.L_x_1522) ;  /* 0x0000000000048947 */ /* 0x000fea0003800000 */
[----:B------:R-:W-:Y:S01]  /*9870*/  BPT.TRAP 0x1 ;  /* 0x000000040000795c */ /* 0x000fe20000300000 */
.L_x_1522:
[----:B------:R-:W-:Y:S01]  /*9880*/  IMAD R0, R202, 0x8, R19 ;  /* 0x00000008ca007824 */ /* 0x000fe200078e0213 */
[----:B0-----:R-:W-:-:S04]  /*9890*/  SHF.L.U32 R13, R214, 0x1f, RZ ;  /* 0x0000001fd60d7819 */ /* 0x001fc800000006ff */
[----:B------:R0:W2:Y:S01]  /*98a0*/  SYNCS.PHASECHK.TRANS64.TRYWAIT P1, [R0+URZ+0x32430], R13 ;  /* 0x0324300d000075a7 */ /* 0x0000a2000802017f */
[----:B------:R-:W-:Y:S05]  /*98b0*/  @!P0 BRA `(.L_x_1523) ;  /* 0x0000000000048947 */ /* 0x000fea0003800000 */
[----:B------:R-:W-:Y:S01]  /*98c0*/  BPT.TRAP 0x1 ;  /* 0x000000040000795c */ /* 0x000fe20000300000 */
.L_x_1523:
[----:B------:R-:W-:Y:S01]  /*98d0*/  VIADD R4, R19, 0x1c400 ;  /* 0x0001c40013047836 */ /* 0x000fe20000000000 */
[----:B------:R-:W-:Y:S01]  /*98e0*/  LOP3.LUT R10, R24, 0x10000, RZ, 0xfc, !PT ;  /* 0x00010000180a7812 */ /* 0x000fe200078efcff */
[----:B------:R-:W-:-:S03]  /*98f0*/  IMAD.MOV.U32 R11, RZ, RZ, 0x40000040 ;  /* 0x40000040ff0b7424 */ /* 0x000fc600078e00ff */
[----:B------:R-:W-:-:S04]  /*9900*/  SHF.R.U32.HI R4, RZ, 0x4, R4 ;  /* 0x00000004ff047819 */ /* 0x000fc80000011604 */
[----:B------:R-:W-:-:S04]  /*9910*/  LOP3.LUT R4, R4, 0x3fff, RZ, 0xc0, !PT ;  /* 0x00003fff04047812 */ /* 0x000fc800078ec0ff */
[----:B------:R-:W-:-:S05]  /*9920*/  LOP3.LUT R4, R4, 0x10000, RZ, 0xfc, !PT ;  /* 0x0001000004047812 */ /* 0x000fca00078efcff */
[----:B------:R3:W-:Y:S01]  /*9930*/  STL [R1+0x4], R4 ;  /* 0x0000040401007387 */ /* 0x0007e20000100800 */
[----:B--2---:R-:W-:Y:S05]  /*9940*/  @P1 BRA `(.L_x_1524) ;  /* 0x0000000000081947 */ /* 0x004fea0003800000 */
[----:B------:R-:W2:Y:S02]  /*9950*/  SYNCS.PHASECHK.TRANS64.TRYWAIT P1, [R0+URZ+0x32430], R13 ;  /* 0x0324300d000075a7 */ /* 0x000ea4000802017f */
[----:B--2---:R-:W-:Y:S05]  /*9960*/  @!P1 BRA `(.L_x_1525) ;  /* 0x0000014000549947 */ /* 0x004fea0003800000 */
.L_x_1524:
[----:B---3--:R-:W3:Y:S01]  /*9970*/  LDL R4, [R1+0x4] ;  /* 0x0000040001047983 */ /* 0x008ee20000100800 */
[----:B------:R-:W-:Y:S01]  /*9980*/  IMAD.MOV.U32 R5, RZ, RZ, 0x40000040 ;  /* 0x40000040ff057424 */ /* 0x000fe200078e00ff */
[----:B------:R-:W-:Y:S05]  /*9990*/  WARPSYNC.ALL ;  /* 0x0000000000007948 */ /* 0x000fea0003800000 */
[C---:B------:R-:W-:Y:S01]  /*99a0*/  R2UR UR4, R10.reuse ;  /* 0x000000000a0472ca */ /* 0x040fe200000e0000 */
[----:B-----5:R-:W-:Y:S01]  /*99b0*/  WARPGROUP.ARRIVE ;  /* 0x00000000000079c5 */ /* 0x020fe20000000000 */
[----:B------:R-:W-:Y:S01]  /*99c0*/  R2UR UR5, R11 ;  /* 0x000000000b0572ca */ /* 0x000fe200000e0000 */
[----:B------:R-:W-:Y:S01]  /*99d0*/  VIADD R220, R10, 0x2 ;  /* 0x000000020adc7836 */ /* 0x000fe20000000000 */
[----:B------:R-:W-:Y:S01]  /*99e0*/  R2UR UR7, R5 ;  /* 0x00000000050772ca */ /* 0x000fe200000e0000 */
[----:B------:R-:W-:Y:S01]  /*99f0*/  IMAD.MOV.U32 R221, RZ, RZ, 0x40000040 ;  /* 0x40000040ffdd7424 */ /* 0x000fe200078e00ff */
[----:B------:R-:W-:Y:S01]  /*9a00*/  BSSY B0, `(.L_x_1526) ;  /* 0x0000027000007945 */ /* 0x000fe20003800000 */
[----:B------:R-:W-:-:S02]  /*9a10*/  IMAD.MOV.U32 R7, RZ, RZ, 0x40000040 ;  /* 0x40000040ff077424 */ /* 0x000fc400078e00ff */
[C---:B------:R-:W-:Y:S02]  /*9a20*/  VIADD R218, R10.reuse, 0x4 ;  /* 0x000000040ada7836 */ /* 0x040fe40000000000 */
[----:B------:R-:W-:Y:S02]  /*9a30*/  IMAD.MOV.U32 R219, RZ, RZ, 0x40000040 ;  /* 0x40000040ffdb7424 */ /* 0x000fe400078e00ff */
[----:B------:R-:W-:Y:S02]  /*9a40*/  VIADD R216, R10, 0x6 ;  /* 0x000000060ad87836 */ /* 0x000fe40000000000 */
[----:B------:R-:W-:Y:S02]  /*9a50*/  IMAD.MOV.U32 R217, RZ, RZ, 0x40000040 ;  /* 0x40000040ffd97424 */ /* 0x000fe400078e00ff */
[----:B------:R-:W-:Y:S02]  /*9a60*/  IMAD.MOV.U32 R5, RZ, RZ, 0x40000040 ;  /* 0x40000040ff057424 */ /* 0x000fe400078e00ff */
[----:B---3--:R-:W-:-:S04]  /*9a70*/  IMAD R4, R202, 0x300, R4 ;  /* 0x00000300ca047824 */ /* 0x008fc800078e0204 */
        /* <DEDUP_REMOVED lines=10> */
[----:B------:R-:W-:-:S02]  /*9b20*/  WARPGROUP.DEPBAR.LE gsb0, 0x0 ;  /* 0x00008000000079c5 */ /* 0x000fc40000010000 */
[----:B------:R-:W-:-:S07]  /*9b30*/  WARPGROUP.ARRIVE ;  /* 0x00000000000079c5 */ /* 0x000fce0000000000 */
[----:B------:R-:W-:Y:S01]  /*9b40*/  HGMMA.64x96x16.F32.BF16 R24, gdesc[UR4], R24, gsb0 ;  /* 0x01600000041879f0 */ /* 0x000fe20008001818 */
[----:B------:R-:W-:Y:S02]  /*9b50*/  R2UR UR4, R218 ;  /* 0x00000000da0472ca */ /* 0x000fe400000e0000 */
[----:B------:R-:W-:Y:S02]  /*9b60*/  R2UR UR5, R219 ;  /* 0x00000000db0572ca */ /* 0x000fe400000e0000 */
[----:B------:R-:W-:Y:S02]  /*9b70*/  R2UR UR6, R6 ;  /* 0x00000000060672ca */ /* 0x000fe400000e0000 */
[----:B------:R-:W-:Y:S01]  /*9b80*/  R2UR UR7, R7 ;  /* 0x00000000070772ca */ /* 0x000fe200000e0000 */
[----:B------:R-:W-:Y:S02]  /*9b90*/  WARPGROUP.DEPBAR.LE gsb0, 0x0 ;  /* 0x00008000000079c5 */ /* 0x000fe40000010000 */
[----:B------:R-:W-:-:S10]  /*9ba0*/  WARPGROUP.ARRIVE ;  /* 0x00000000000079c5 */ /* 0x000fd40000000000 */
[----:B------:R-:W-:Y:S01]  /*9bb0*/  HGMMA.64x96x16.F32.BF16 R24, gdesc[UR4], R24, gsb0 ;  /* 0x01600000041879f0 */ /* 0x000fe20008001818 */
[----:B------:R-:W-:Y:S02]  /*9bc0*/  R2UR UR4, R216 ;  /* 0x00000000d80472ca */ /* 0x000fe400000e0000 */
[----:B------:R-:W-:Y:S02]  /*9bd0*/  R2UR UR5, R217 ;  /* 0x00000000d90572ca */ /* 0x000fe400000e0000 */
[----:B------:R-:W-:Y:S02]  /*9be0*/  R2UR UR6, R4 ;  /* 0x00000000040672ca */ /* 0x000fe400000e0000 */
[----:B------:R-:W-:Y:S02]  /*9bf0*/  R2UR UR7, R5 ;  /* 0x00000000050772ca */ /* 0x000fe400000e0000 */
[----:B------:R-:W-:Y:S01]  /*9c00*/  SHF.L.U32 R4, R3, 0x1f, RZ ;  /* 0x0000001f03047819 */ /* 0x000fe200000006ff */
[----:B------:R-:W-:-:S02]  /*9c10*/  WARPGROUP.DEPBAR.LE gsb0, 0x0 ;  /* 0x00008000000079c5 */ /* 0x000fc40000010000 */
[----:B------:R-:W-:-:S08]  /*9c20*/  WARPGROUP.ARRIVE ;  /* 0x00000000000079c5 */ /* 0x000fd00000000000 */
[----:B------:R-:W-:Y:S03]  /*9c30*/  HGMMA.64x96x16.F32.BF16 R24, gdesc[UR4], R24, gsb0 ;  /* 0x01600000041879f0 */ /* 0x000fe60008001818 */
[----:B------:R-:W-:Y:S02]  /*9c40*/  WARPGROUP.DEPBAR.LE gsb0, 0x0 ;  /* 0x00008000000079c5 */ /* 0x000fe40000010000 */
[----:B------:R-:W3:Y:S02]  /*9c50*/  SYNCS.PHASECHK.TRANS64.TRYWAIT P1, [R19+URZ+0x32410], R4 ;  /* 0x03241004130075a7 */ /* 0x000ee4000802017f */
[----:B---3--:R-:W-:Y:S05]  /*9c60*/  @!P1 BRA `(.L_x_1527) ;  /* 0x0000013c00a89947 */ /* 0x008fea0003800000 */
.L_x_1750:
[----:B------:R-:W-:Y:S05]  /*9c70*/  BSYNC B0 ;  /* 0x0000000000007941 */ /* 0x000fea0003800000 */
.L_x_1526:
[----:B------:R-:W-:Y:S05]  /*9c80*/  @!P0 BRA `(.L_x_1528) ;  /* 0x0000000000048947 */ /* 0x000fea0003800000 */
[----:B------:R-:W-:Y:S01]  /*9c90*/  BPT.TRAP 0x1 ;  /* 0x000000040000795c */ /* 0x000fe20000300000 */
.L_x_1528:
[----:B------:R4:W0:Y:S01]  /*9ca0*/  SYNCS.PHASECHK.TRANS64.TRYWAIT P1, [R0+URZ+0x32450], R13 ;  /* 0x0324500d000075a7 */ /* 0x000822000802017f */
[----:B------:R-:W-:Y:S05]  /*9cb0*/  @!P0 BRA `(.L_x_1529) ;  /* 0x0000000000048947 */ /* 0x000fea0003800000 */
[----:B------:R-:W-:Y:S01]  /*9cc0*/  BPT.TRAP 0x1 ;  /* 0x000000040000795c */ /* 0x000fe20000300000 */
.L_x_1529:
[----:B0-----:R-:W-:Y:S05]  /*9cd0*/  @P1 BRA `(.L_x_1530) ;  /* 0x0000000000081947 */ /* 0x001fea0003800000 */
[----:B------:R-:W0:Y:S02]  /*9ce0*/  SYNCS.PHASECHK.TRANS64.TRYWAIT P1, [R0+URZ+0x32450], R13 ;  /* 0x0324500d000075a7 */ /* 0x000e24000802017f */
[----:B0-----:R-:W-:Y:S05]  /*9cf0*/  @!P1 BRA `(.L_x_1531) ;  /* 0x0000013c00989947 */ /* 0x001fea0003800000 */
.L_x_1530:
[----:B------:R-:W-:Y:S05]  /*9d00*/  WARPSYNC.ALL ;  /* 0x0000000000007948 */ /* 0x000fea0003800000 */
[----:B------:R-:W-:Y:S01]  /*9d10*/  IMAD R72, R72, 0x2000, R19 ;  /* 0x0000200048487824 */ /* 0x000fe200078e0213 */
[----:B------:R-:W-:Y:S01]  /*9d20*/  WARPGROUP.ARRIVE ;  /* 0x00000000000079c5 */ /* 0x000fe20000000000 */
[----:B------:R-:W-:Y:S01]  /*9d30*/  VIADD R227, R19, 0x400 ;  /* 0x0000040013e37836 */ /* 0x000fe20000000000 */
[----:B------:R-:W-:Y:S01]  /*9d40*/  UMOV UR9, 0x40000040 ;  /* 0x4000004000097882 */ /* 0x000fe20000000000 */
[----:B------:R-:W-:Y:S01]  /*9d50*/  IMAD.MOV.U32 R5, RZ, RZ, 0x40000040 ;  /* 0x40000040ff057424 */ /* 0x000fe200078e00ff */
[----:B------:R-:W-:Y:S01]  /*9d60*/  R2UR UR4, R72 ;  /* 0x00000000480472ca */ /* 0x000fe200000e0000 */
[----:B------:R-:W-:Y:S01]  /*9d70*/  IMAD.MOV.U32 R7, RZ, RZ, 0x40000040 ;  /* 0x40000040ff077424 */ /* 0x000fe200078e00ff */
[----:B------:R-:W-:Y:S01]  /*9d80*/  SHF.R.U32.HI R227, RZ, 0x4, R227 ;  /* 0x00000004ffe37819 */ /* 0x000fe200000116e3 */
[----:B--2-4-:R-:W-:Y:S01]  /*9d90*/  IMAD.U32 R13, RZ, RZ, UR9 ;  /* 0x00000009ff0d7e24 */ /* 0x014fe2000f8e00ff */
[----:B------:R-:W-:Y:S01]  /*9da0*/  R2UR UR11, R5 ;  /* 0x00000000050b72ca */ /* 0x000fe200000e0000 */
[----:B------:R-:W-:Y:S01]  /*9db0*/  UMOV UR57, 0x40000040 ;  /* 0x4000004000397882 */ /* 0x000fe20000000000 */
[----:B------:R-:W-:Y:S01]  /*9dc0*/  LOP3.LUT R227, R227, 0x3fff, RZ, 0xc0, !PT ;  /* 0x00003fffe3e37812 */ /* 0x000fe200078ec0ff */
[----:B------:R-:W-:Y:S01]  /*9dd0*/  UMOV UR53, 0x40000040 ;  /* 0x4000004000357882 */ /* 0x000fe20000000000 */
[----:B------:R-:W-:Y:S01]  /*9de0*/  UMOV UR49, 0x40000040 ;  /* 0x4000004000317882 */ /* 0x000fe20000000000 */
[----:B------:R-:W-:Y:S01]  /*9df0*/  UMOV UR45, 0x40000040 ;  /* 0x40000040002d7882 */ /* 0x000fe20000000000 */
[----:B------:R-:W-:Y:S01]  /*9e00*/  LOP3.LUT R3, R227, 0x10000, RZ, 0xfc, !PT ;  /* 0x00010000e3037812 */ /* 0x000fe200078efcff */
[----:B------:R-:W-:Y:S01]  /*9e10*/  UMOV UR41, 0x40000040 ;  /* 0x4000004000297882 */ /* 0x000fe20000000000 */
[----:B------:R-:W-:Y:S01]  /*9e20*/  IMAD.MOV.U32 R5, RZ, RZ, 0x40000040 ;  /* 0x40000040ff057424 */ /* 0x000fe200078e00ff */
[----:B------:R-:W-:-:S02]  /*9e30*/  UIADD3 UR4, UR4, 0x22400, URZ ;  /* 0x0002240004047890 */ /* 0x000fc4000fffe03f */
[----:B---3--:R-:W-:Y:S01]  /*9e40*/  IMAD R4, R202, 0xc00, R3 ;  /* 0x00000c00ca047824 */ /* 0x008fe200078e0203 */
[----:B------:R0:W-:Y:S01]  /*9e50*/  STL [R1+0x38], R3 ;  /* 0x0000380301007387 */ /* 0x0001e20000100800 */
[----:B------:R-:W-:Y:S01]  /*9e60*/  USHF.R.U32.HI UR4, URZ, 0x4, UR4 ;  /* 0x000000043f047899 */ /* 0x000fe20008011604 */
[----:B------:R-:W-:Y:S01]  /*9e70*/  R2UR UR39, R5 ;  /* 0x00000000052772ca */ /* 0x000fe200000e0000 */
[C---:B------:R-:W-:Y:S01]  /*9e80*/  VIADD R6, R4.reuse, 0x2 ;  /* 0x0000000204067836 */ /* 0x040fe20000000000 */
[----:B------:R-:W-:Y:S01]  /*9e90*/  R2UR UR10, R4 ;  /* 0x00000000040a72ca */ /* 0x000fe200000e0000 */
[----:B------:R-:W-:Y:S01]  /*9ea0*/  ULOP3.LUT UR4, UR4, 0x3fff, URZ, 0xc0, !UPT ;  /* 0x00003fff04047892 */ /* 0x000fe2000f8ec03f */
[----:B------:R-:W-:-:S03]  /*9eb0*/  UMOV UR37, 0x40000040 ;  /* 0x4000004000257882 */ /* 0x000fc60000000000 */
[----:B------:R-:W-:Y:S01]  /*9ec0*/  ULOP3.LUT UR4, UR4, 0x10000, URZ, 0xfc, !UPT ;  /* 0x0001000004047892 */ /* 0x000fe2000f8efc3f */
[----:B0-----:R-:W0:Y:S03]  /*9ed0*/  S2R R3, SR_TID.X ;  /* 0x0000000000037919 */ /* 0x001e260000002100 */
[----:B------:R-:W-:Y:S02]  /*9ee0*/  UIADD3 UR5, UR4, 0x2, URZ ;  /* 0x0000000204057890 */ /* 0x000fe4000fffe03f */
[----:B------:R-:W-:Y:S02]  /*9ef0*/  UIADD3 UR56, UR4, 0x804, URZ ;  /* 0x0000080404387890 */ /* 0x000fe4000fffe03f */
[----:B------:R-:W-:Y:S01]  /*9f00*/  UMOV UR8, UR4 ;  /* 0x0000000400087c82 */ /* 0x000fe20008000000 */
[----:B------:R-:W-:Y:S01]  /*9f10*/  UIADD3 UR52, UR4, 0x806, URZ ;  /* 0x0000080604347890 */ /* 0x000fe2000fffe03f */
[----:B------:R-:W-:Y:S01]  /*9f20*/  HGMMA.64x96x16.F32.BF16 R24, gdesc[UR8], R24, gsb0 ;  /* 0x01600000081879f0 */ /* 0x000fe20008001818 */
[----:B------:R-:W-:Y:S01]  /*9f30*/  R2UR UR10, R6 ;  /* 0x00000000060a72ca */ /* 0x000fe200000e0000 */
[----:B------:R-:W-:Y:S01]  /*9f40*/  IMAD.U32 R12, RZ, RZ, UR8 ;  /* 0x00000008ff0c7e24 */ /* 0x000fe2000f8e00ff */
[----:B------:R-:W-:Y:S01]  /*9f50*/  R2UR UR11, R7 ;  /* 0x00000000070b72ca */ /* 0x000fe200000e0000 */
[----:B------:R-:W-:Y:S01]  /*9f60*/  UMOV UR8, UR5 ;  /* 0x0000000500087c82 */ /* 0x000fe20008000000 */
[----:B------:R-:W-:Y:S01]  /*9f70*/  UMOV UR9, 0x40000040 ;  /* 0x4000004000097882 */ /* 0x000fe20000000000 */
[----:B------:R-:W-:Y:S01]  /*9f80*/  VIADD R6, R4, 0x4 ;  /* 0x0000000404067836 */ /* 0x000fe20000000000 */
[----:B------:R-:W-:Y:S01]  /*9f90*/  UIADD3 UR5, UR4, 0x4, URZ ;  /* 0x0000000404057890 */ /* 0x000fe2000fffe03f */
[----:B------:R-:W-:Y:S01]  /*9fa0*/  IMAD.MOV.U32 R7, RZ, RZ, 0x40000040 ;  /* 0x40000040ff077424 */ /* 0x000fe200078e00ff */
[----:B------:R2:W-:Y:S01]  /*9fb0*/  STL.64 [R1+0x50], R12 ;  /* 0x0000500c01007387 */ /* 0x0005e20000100a00 */
[----:B------:R-:W-:-:S02]  /*9fc0*/  UIADD3 UR48, UR4, 0xc00, URZ ;  /* 0x00000c0004307890 */ /* 0x000fc4000fffe03f */
[----:B------:R-:W-:Y:S02]  /*9fd0*/  UIADD3 UR44, UR4, 0xc02, URZ ;  /* 0x00000c02042c7890 */ /* 0x000fe4000fffe03f */
[----:B------:R-:W-:Y:S02]  /*9fe0*/  UIADD3 UR40, UR4, 0xc04, URZ ;  /* 0x00000c0404287890 */ /* 0x000fe4000fffe03f */
[----:B------:R-:W-:Y:S01]  /*9ff0*/  UIADD3 UR36, UR4, 0xc06, URZ ;  /* 0x00000c0604247890 */ /* 0x000fe2000fffe03f */
[----:B--2---:R-:W-:Y:S02]  /*a000*/  IMAD.U32 R12, RZ, RZ, UR8 ;  /* 0x00000008ff0c7e24 */ /* 0x004fe4000f8e00ff */
[----:B------:R-:W-:Y:S01]  /*a010*/  IMAD.U32 R13, RZ, RZ, UR9 ;  /* 0x00000009ff0d7e24 */ /* 0x000fe2000f8e00ff */
[----:B0-----:R-:W-:-:S04]  /*a020*/  SHF.R.U32.HI R3, RZ, 0x7, R3 ;  /* 0x00000007ff037819 */ /* 0x001fc80000011603 */
[----:B------:R0:W-:Y:S01]  /*a030*/  STL.64 [R1+0x48], R12 ;  /* 0x0000480c01007387 */ /* 0x0001e20000100a00 */
[----:B------:R-:W-:Y:S02]  /*a040*/  WARPGROUP.DEPBAR.LE gsb0, 0x0 ;  /* 0x00008000000079c5 */ /* 0x000fe40000010000 */
[----:B------:R-:W-:-:S06]  /*a050*/  WARPGROUP.ARRIVE ;  /* 0x00000000000079c5 */ /* 0x000fcc0000000000 */
[----:B------:R-:W-:Y:S01]  /*a060*/  HGMMA.64x96x16.F32.BF16 R24, gdesc[UR8], R24, gsb0 ;  /* 0x01600000081879f0 */ /* 0x000fe20008001818 */
[----:B------:R-:W-:Y:S01]  /*a070*/  R2UR UR10, R6 ;  /* 0x00000000060a72ca */ /* 0x000fe200000e0000 */
[----:B------:R-:W-:Y:S01]  /*a080*/  UMOV UR8, UR5 ;  /* 0x0000000500087c82 */ /* 0x000fe20008000000 */
[----:B------:R-:W-:Y:S01]  /*a090*/  R2UR UR11, R7 ;  /* 0x00000000070b72ca */ /* 0x000fe200000e0000 */
[----:B------:R-:W-:Y:S01]  /*a0a0*/  UMOV UR9, 0x40000040 ;  /* 0x4000004000097882 */ /* 0x000fe20000000000 */
[----:B------:R-:W-:Y:S01]  /*a0b0*/  VIADD R6, R4, 0x6 ;  /* 0x0000000604067836 */ /* 0x000fe20000000000 */
[----:B------:R-:W-:Y:S01]  /*a0c0*/  UIADD3 UR5, UR4, 0x6, URZ ;  /* 0x0000000604057890 */ /* 0x000fe2000fffe03f */
[----:B------:R-:W-:Y:S01]  /*a0d0*/  IMAD.MOV.U32 R7, RZ, RZ, 0x40000040 ;  /* 0x40000040ff077424 */ /* 0x000fe200078e00ff */
[----:B0-----:R-:W-:Y:S01]  /*a0e0*/  MOV R13, UR9 ;  /* 0x00000009000d7c02 */ /* 0x001fe20008000f00 */
[----:B------:R-:W-:-:S05]  /*a0f0*/  IMAD.U32 R12, RZ, RZ, UR8 ;  /* 0x00000008ff0c7e24 */ /* 0x000fca000f8e00ff */
        /* <DEDUP_REMOVED lines=10> */
[----:B------:R-:W-:Y:S02]  /*a1a0*/  IMAD.MOV.U32 R7, RZ, RZ, 0x40000040 ;  /* 0x40000040ff077424 */ /* 0x000fe400078e00ff */
[----:B0-----:R-:W-:Y:S02]  /*a1b0*/  IMAD.U32 R12, RZ, RZ, UR8 ;  /* 0x00000008ff0c7e24 */ /* 0x001fe4000f8e00ff */
        /* <DEDUP_REMOVED lines=74> */
[----:B------:R-:W-:Y:S02]  /*a660*/  VIADD R6, R4, 0x604 ;  /* 0x0000060404067836 */ /* 0x000fe40000000000 */
[----:B------:R-:W-:Y:S02]  /*a670*/  IMAD.MOV.U32 R7, RZ, RZ, 0x40000040 ;  /* 0x40000040ff077424 */ /* 0x000fe400078e00ff */
[----:B------:R-:W-:Y:S01]  /*a680*/  IMAD.U32 R228, RZ, RZ, UR8 ;  /* 0x00000008ffe47e24 */ /* 0x000fe2000f8e00ff */
[----:B------:R-:W-:Y:S01]  /*a690*/  R2UR UR58, R6 ;  /* 0x00000000063a72ca */ /* 0x000fe200000e0000 */
[----:B------:R-:W-:Y:S01]  /*a6a0*/  VIADD R6, R4, 0x606 ;  /* 0x0000060604067836 */ /* 0x000fe20000000000 */
[----:B------:R-:W-:Y:S01]  /*a6b0*/  R2UR UR59, R7 ;  /* 0x00000000073b72ca */ /* 0x000fe200000e0000 */
[----:B------:R-:W-:-:S02]  /*a6c0*/  IMAD.MOV.U32 R7, RZ, RZ, 0x40000040 ;  /* 0x40000040ff077424 */ /* 0x000fc400078e00ff */
[----:B------:R-:W-:Y:S01]  /*a6d0*/  IMAD.U32 R229, RZ, RZ, UR9 ;  /* 0x00000009ffe57e24 */ /* 0x000fe2000f8e00ff */
[----:B------:R-:W-:Y:S01]  /*a6e0*/  R2UR UR54, R6 ;  /* 0x00000000063672ca */ /* 0x000fe200000e0000 */
[----:B------:R-:W-:Y:S01]  /*a6f0*/  VIADD R6, R4, 0x900 ;  /* 0x0000090004067836 */ /* 0x000fe20000000000 */
[----:B------:R-:W-:Y:S01]  /*a700*/  R2UR UR55, R7 ;  /* 0x00000000073772ca */ /* 0x000fe200000e0000 */
[----:B------:R-:W-:-:S03]  /*a710*/  IMAD.MOV.U32 R7, RZ, RZ, 0x40000040 ;  /* 0x40000040ff077424 */ /* 0x000fc600078e00ff */
[----:B------:R-:W-:Y:S01]  /*a720*/  R2UR UR50, R6 ;  /* 0x00000000063272ca */ /* 0x000fe200000e0000 */
[----:B------:R-:W-:Y:S01]  /*a730*/  VIADD R6, R4, 0x902 ;  /* 0x0000090204067836 */ /* 0x000fe20000000000 */
[----:B------:R-:W-:Y:S01]  /*a740*/  R2UR UR51, R7 ;  /* 0x00000000073372ca */ /* 0x000fe200000e0000 */
[----:B------:R-:W-:-:S03]  /*a750*/  IMAD.MOV.U32 R7, RZ, RZ, 0x40000040 ;  /* 0x40000040ff077424 */ /* 0x000fc600078e00ff */
[----:B------:R-:W-:Y:S01]  /*a760*/  R2UR UR46, R6 ;  /* 0x00000000062e72ca */ /* 0x000fe200000e0000 */
[C---:B------:R-:W-:Y:S01]  /*a770*/  VIADD R6, R4.reuse, 0x904 ;  /* 0x0000090404067836 */ /* 0x040fe20000000000 */
[----:B------:R-:W-:Y:S01]  /*a780*/  R2UR UR47, R7 ;  /* 0x00000000072f72ca */ /* 0x000fe200000e0000 */
[----:B------:R-:W-:Y:S02]  /*a790*/  IMAD.MOV.U32 R7, RZ, RZ, 0x40000040 ;  /* 0x40000040ff077424 */ /* 0x000fe400078e00ff */
[----:B------:R-:W-:Y:S01]  /*a7a0*/  VIADD R4, R4, 0x906 ;  /* 0x0000090604047836 */ /* 0x000fe20000000000 */
[----:B------:R-:W-:Y:S02]  /*a7b0*/  R2UR UR42, R6 ;  /* 0x00000000062a72ca */ /* 0x000fe400000e0000 */
[----:B------:R-:W-:Y:S02]  /*a7c0*/  R2UR UR43, R7 ;  /* 0x00000000072b72ca */ /* 0x000fe400000e0000 */
[----:B------:R-:W-:-:S02]  /*a7d0*/  R2UR UR38, R4 ;  /* 0x00000000042672ca */ /* 0x000fc400000e0000 */
        /* <DEDUP_REMOVED lines=26> */
.L_x_1532:
[----:B------:R-:W2:Y:S01]  /*a980*/  LDL R72, [R1+0x80] ;  /* 0x0000800001487983 */ /* 0x000ea20000100800 */
[----:B------:R-:W-:Y:S01]  /*a990*/  ULDC UR4, c[0x0][0xad0] ;  /* 0x0002b40000047ab9 */ /* 0x000fe20000000800 */
[----:B------:R-:W-:Y:S01]  /*a9a0*/  ULDC UR5, c[0x0][0xa80] ;  /* 0x0002a00000057ab9 */ /* 0x000fe20000000800 */
[----:B------:R-:W-:Y:S01]  /*a9b0*/  FMUL.FTZ R3, R24, UR4 ;  /* 0x0000000418037c20 */ /* 0x000fe20008410000 */
[----:B------:R-:W-:Y:S01]  /*a9c0*/  FMUL.FTZ R4, R25, UR4 ;  /* 0x0000000419047c20 */ /* 0x000fe20008410000 */
[----:B------:R-:W-:Y:S01]  /*a9d0*/  FMUL.FTZ R8, R28, UR4 ;  /* 0x000000041c087c20 */ /* 0x000fe20008410000 */
[----:B------:R-:W-:Y:S01]  /*a9e0*/  FMUL.FTZ R15, R32, UR4 ;  /* 0x00000004200f7c20 */ /* 0x000fe20008410000 */
[----:B0-----:R-:W-:Y:S01]  /*a9f0*/  FMUL.FTZ R12, R29, UR4 ;  /* 0x000000041d0c7c20 */ /* 0x001fe20008410000 */
[----:B------:R-:W-:Y:S01]  /*aa00*/  FMUL.FTZ R32, R43, UR4 ;  /* 0x000000042b207c20 */ /* 0x000fe20008410000 */
[----:B------:R-:W0:Y:S01]  /*aa10*/  MUFU.TANH R3, R3 ;  /* 0x0000000300037308 */ /* 0x000e220000002400 */
[----:B------:R-:W-:Y:S01]  /*aa20*/  FMUL.FTZ R43, R54, UR4 ;  /* 0x00000004362b7c20 */ /* 0x000fe20008410000 */
[----:B------:R-:W-:-:S02]  /*aa30*/  IMAD R54, R176, -0x60, R155 ;  /* 0xffffffa0b0367824 */ /* 0x000fc400078e029b */
        /* <DEDUP_REMOVED lines=43> */
[----:B------:R-:W1:Y:S01]  /*acf0*/  S2R R177, SR_CgaCtaId ;  /* 0x0000000000b17919 */ /* 0x000e620000008800 */
[----:B------:R-:W-:Y:S01]  /*ad00*/  LOP3.LUT R227, R227, 0x3000000, RZ, 0xfc, !PT ;  /* 0x03000000e3e37812 */ /* 0x000fe200078efcff */
[----:B------:R-:W1:Y:S08]  /*ad10*/  MUFU.TANH R7, R7 ;  /* 0x0000000700077308 */ /* 0x000e700000002400 */
        /* <DEDUP_REMOVED lines=29> */
[----:B------:R-:W1:Y:S01]  /*aef0*/  MUFU.TANH R47, R47 ;  /* 0x0000002f002f7308 */ /* 0x000e620000002400 */
[----:B--2---:R-:W-:-:S04]  /*af00*/  IADD3 R54, -R72, 0x60, R54 ;  /* 0x0000006048367810 */ /* 0x004fc80007ffe136 */
[----:B------:R-:W-:-:S03]  /*af10*/  ISETP.GT.AND P2, PT, R54, RZ, PT ;  /* 0x000000ff3600720c */ /* 0x000fc60003f44270 */
[----:B------:R-:W2:Y:S01]  /*af20*/  MUFU.TANH R52, R52 ;  /* 0x0000003400347308 */ /* 0x000ea20000002400 */
[C---:B------:R-:W-:Y:S02]  /*af30*/  ISETP.GT.AND P3, PT, R54.reuse, 0x1, PT ;  /* 0x000000013600780c */ /* 0x040fe40003f64270 */
[----:B------:R-:W-:Y:S02]  /*af40*/  ISETP.GT.AND P4, PT, R54, 0x8, PT ;  /* 0x000000083600780c */ /* 0x000fe40003f84270 */
[----:B0-----:R-:W-:Y:S02]  /*af50*/  FSEL R3, R3, -INF , P2 ;  /* 0xff80000003037808 */ /* 0x001fe40001000000 */
[----:B---3--:R-:W-:Y:S01]  /*af60*/  FSEL R4, R4, -INF , P3 ;  /* 0xff80000004047808 */ /* 0x008fe20001800000 */
[----:B------:R-:W0:Y:S01]  /*af70*/  MUFU.TANH R48, R48 ;  /* 0x0000003000307308 */ /* 0x000e220000002400 */
[----:B------:R-:W-:Y:S02]  /*af80*/  ISETP.GT.AND P5, PT, R54, 0x9, PT ;  /* 0x000000093600780c */ /* 0x000fe40003fa4270 */
[----:B----4-:R-:W-:-:S02]  /*af90*/  FSEL R56, R8, -INF , P4 ;  /* 0xff80000008387808 */ /* 0x010fc40002000000 */
[----:B------:R-:W-:Y:S02]  /*afa0*/  FMNMX.FTZ R57, R3, R4, !PT ;  /* 0x0000000403397209 */ /* 0x000fe40007810000 */
[----:B------:R-:W-:Y:S01]  /*afb0*/  ISETP.GT.AND P1, PT, R54, 0x10, PT ;  /* 0x000000103600780c */ /* 0x000fe20003f24270 */
[----:B------:R-:W3:Y:S01]  /*afc0*/  MUFU.TANH R53, R53 ;  /* 0x0000003500357308 */ /* 0x000ee20000002400 */
[----:B-----5:R-:W-:Y:S02]  /*afd0*/  FSEL R12, R12, -INF , P5 ;  /* 0xff8000000c0c7808 */ /* 0x020fe40002800000 */
[----:B------:R-:W-:Y:S02]  /*afe0*/  FMNMX.FTZ R59, R56, R57, !PT ;  /* 0x00000039383b7209 */ /* 0x000fe40007810000 */
[----:B-1----:R-:W-:Y:S02]  /*aff0*/  FSEL R5, R5, -INF , P2 ;  /* 0xff80000005057808 */ /* 0x002fe40001000000 */
[----:B------:R-:W-:Y:S01]  /*b000*/  ISETP.GT.AND P2, PT, R54, 0x11, PT ;  /* 0x000000113600780c */ /* 0x000fe20003f44270 */
[----:B------:R-:W1:Y:S01]  /*b010*/  MUFU.TANH R51, R51 ;  /* 0x0000003300337308 */ /* 0x000e620000002400 */
        /* <DEDUP_REMOVED lines=55> */
[----:B------:R-:W-:Y:S02]  /*b390*/  FSEL R59, R46, -INF , P4 ;  /* 0xff8000002e3b7808 */ /* 0x000fe40002000000 */
[----:B------:R-:W-:Y:S02]  /*b3a0*/  ISETP.GT.AND P5, PT, R54, 0x48, PT ;  /* 0x000000483600780c */ /* 0x000fe40003fa4270 */
        /* <DEDUP_REMOVED lines=11> */
[----:B--2---:R-:W-:Y:S02]  /*b460*/  FSEL R52, R52, -INF , P2 ;  /* 0xff80000034347808 */ /* 0x004fe40001000000 */
[----:B------:R-:W-:Y:S02]  /*b470*/  FMNMX.FTZ R7, R61, R46, !PT ;  /* 0x0000002e3d077209 */ /* 0x000fe40007810000 */
[----:B0-----:R-:W-:-:S02]  /*b480*/  FSEL R48, R48, -INF , P4 ;  /* 0xff80000030307808 */ /* 0x001fc40002000000 */
[----:B------:R-:W-:Y:S02]  /*b490*/  ISETP.GT.AND P4, PT, R54, 0x58, PT ;  /* 0x000000583600780c */ /* 0x000fe40003f84270 */
[----:B---3--:R-:W-:Y:S02]  /*b4a0*/  FSEL R53, R53, -INF , P3 ;  /* 0xff80000035357808 */ /* 0x008fe40001800000 */
[----:B------:R-:W-:Y:S02]  /*b4b0*/  FMNMX.FTZ R46, R52, R7, !PT ;  /* 0x00000007342e7209 */ /* 0x000fe40007810000 */
[----:B-1----:R-:W-:Y:S02]  /*b4c0*/  FSEL R51, R51, -INF , P5 ;  /* 0xff80000033337808 */ /* 0x002fe40002800000 */
[----:B------:R-:W-:Y:S02]  /*b4d0*/  ISETP.GT.AND P5, PT, R54, 0x59, PT ;  /* 0x000000593600780c */ /* 0x000fe40003fa4270 */
[----:B----4-:R-:W-:-:S02]  /*b4e0*/  FSEL R55, R55, -INF , P4 ;  /* 0xff80000037377808 */ /* 0x010fc40002000000 */
[----:B------:R-:W-:Y:S02]  /*b4f0*/  FMNMX.FTZ R46, R53, R46, !PT ;  /* 0x0000002e352e7209 */ /* 0x000fe40007810000 */
[----:B-----5:R-:W-:Y:S02]  /*b500*/  FSEL R54, R8, -INF , P5 ;  /* 0xff80000008367808 */ /* 0x020fe40002800000 */
[----:B------:R-:W-:Y:S01]  /*b510*/  FMNMX.FTZ R7, R55, R46, !PT ;  /* 0x0000002e37077209 */ /* 0x000fe20007810000 */
[----:B------:R-:W-:Y:S01]  /*b520*/  FMUL.FTZ R46, R63, UR4 ;  /* 0x000000043f2e7c20 */ /* 0x000fe20008410000 */
[----:B------:R-:W-:Y:S01]  /*b530*/  FMNMX.FTZ R50, R5, R15, !PT ;  /* 0x0000000f05327209 */ /* 0x000fe20007810000 */
[----:B------:R-:W-:Y:S01]  /*b540*/  FMUL.FTZ R63, R66, UR4 ;  /* 0x00000004423f7c20 */ /* 0x000fe20008410000 */
[----:B------:R-:W-:Y:S01]  /*b550*/  FMNMX.FTZ R45, R54, R7, !PT ;  /* 0x00000007362d7209 */ /* 0x000fe20007810000 */
[----:B------:R-:W-:Y:S02]  /*b560*/  IMAD.U32 R7, RZ, RZ, UR5 ;  /* 0x00000005ff077e24 */ /* 0x000fe4000f8e00ff */
[----:B------:R-:W-:Y:S01]  /*b570*/  FMUL.FTZ R66, R71, UR4 ;  /* 0x0000000447427c20 */ /* 0x000fe20008410000 */
[----:B------:R-:W0:Y:S01]  /*b580*/  MUFU.TANH R46, R46 ;  /* 0x0000002e002e7308 */ /* 0x000e220000002400 */
[----:B------:R-:W1:Y:S07]  /*b590*/  SHFL.BFLY PT, R8, R45, 0x2, 0x1f ;  /* 0x0c401f002d087f89 */ /* 0x000e6e00000e0000 */
[----:B------:R-:W2:Y:S08]  /*b5a0*/  MUFU.TANH R63, R63 ;  /* 0x0000003f003f7308 */ /* 0x000eb00000002400 */
[----:B------:R-:W3:Y:S01]  /*b5b0*/  MUFU.TANH R66, R66 ;  /* 0x0000004200427308 */ /* 0x000ee20000002400 */
[----:B-1----:R-:W-:-:S02]  /*b5c0*/  FMNMX.FTZ R49, R45, R8, !PT ;  /* 0x000000082d317209 */ /* 0x002fc40007810000 */
[----:B------:R-:W-:-:S03]  /*b5d0*/  FMNMX.FTZ R45, R13, R50, !PT ;  /* 0x000000320d2d7209 */ /* 0x000fc60007810000 */
[----:B------:R-:W1:Y:S01]  /*b5e0*/  SHFL.BFLY PT, R8, R49, 0x1, 0x1f ;  /* 0x0c201f0031087f89 */ /* 0x000e6200000e0000 */
[----:B------:R-:W-:Y:S02]  /*b5f0*/  FMNMX.FTZ R50, R14, R45, !PT ;  /* 0x0000002d0e327209 */ /* 0x000fe40007810000 */
[----:B-1----:R-:W-:-:S04]  /*b600*/  FMNMX.FTZ R8, R49, R8, !PT ;  /* 0x0000000831087209 */ /* 0x002fc80007810000 */
[C---:B------:R-:W-:Y:S01]  /*b610*/  FSETP.NEU.FTZ.AND P6, PT, R8.reuse, -INF , PT ;  /* 0xff8000000800780b */ /* 0x040fe20003fdd000 */
[----:B------:R-:W-:-:S05]  /*b620*/  FMUL.FTZ R62, R8, R7 ;  /* 0x00000007083e7220 */ /* 0x000fca0000410000 */
[----:B------:R-:W-:-:S05]  /*b630*/  FSEL R62, R62, RZ, P6 ;  /* 0x000000ff3e3e7208 */ /* 0x000fca0003000000 */
[-CC-:B------:R-:W-:Y:S01]  /*b640*/  FFMA.FTZ R152, R3, R7.reuse, -R62.reuse ;  /* 0x0000000703987223 */ /* 0x180fe2000001083e */
[----:B------:R-:W-:Y:S01]  /*b650*/  FMNMX.FTZ R3, R21, R50, !PT ;  /* 0x0000003215037209 */ /* 0x000fe20007810000 */
[-CC-:B------:R-:W-:Y:S01]  /*b660*/  FFMA.FTZ R45, R4, R7.reuse, -R62.reuse ;  /* 0x00000007042d7223 */ /* 0x180fe2000001083e */
[-CC-:B------:R-:W-:Y:S01]  /*b670*/  FFMA.FTZ R49, R12, R7.reuse, -R62.reuse ;  /* 0x000000070c317223 */ /* 0x180fe2000001083e */
[----:B0-----:R-:W-:Y:S01]  /*b680*/  FSEL R12, R46, -INF , P1 ;  /* 0xff8000002e0c7808 */ /* 0x001fe20000800000 */
[--C-:B------:R-:W-:Y:S01]  /*b690*/  FFMA.FTZ R154, R56, R7, -R62.reuse ;  /* 0x00000007389a7223 */ /* 0x100fe2000001083e */
[----:B------:R-:W-:Y:S01]  /*b6a0*/  FMNMX.FTZ R4, R24, R3, !PT ;  /* 0x0000000318047209 */ /* 0x000fe20007810000 */
[-CC-:B------:R-:W-:Y:S01]  /*b6b0*/  FFMA.FTZ R156, R57, R7.reuse, -R62.reuse ;  /* 0x00000007399c7223 */ /* 0x180fe2000001083e */
[----:B--2---:R-:W-:Y:S01]  /*b6c0*/  FSEL R56, R63, -INF , P2 ;  /* 0xff8000003f387808 */ /* 0x004fe20001000000 */
[-CC-:B------:R-:W-:Y:S01]  /*b6d0*/  FFMA.FTZ R50, R20, R7.reuse, -R62.reuse ;  /* 0x0000000714327223 */ /* 0x180fe2000001083e */
[----:B------:R-:W-:Y:S01]  /*b6e0*/  FMNMX.FTZ R3, R27, R4, !PT ;  /* 0x000000041b037209 */ /* 0x000fe20007810000 */
[-CC-:B------:R-:W-:Y:S01]  /*b6f0*/  FFMA.FTZ R172, R52, R7.reuse, -R62.reuse ;  /* 0x0000000734ac7223 */ /* 0x180fe2000001083e */
[----:B------:R-:W-:Y:S01]  /*b700*/  FSEL R63, R65, -INF , P3 ;  /* 0xff800000413f7808 */ /* 0x000fe20001800000 */
[--C-:B------:R-:W-:Y:S01]  /*b710*/  FFMA.FTZ R162, R33, R7, -R62.reuse ;  /* 0x0000000721a27223 */ /* 0x100fe2000001083e */
[----:B------:R-:W-:Y:S01]  /*b720*/  FMNMX.FTZ R4, R28, R3, !PT ;  /* 0x000000031c047209 */ /* 0x000fe20007810000 */
[-CC-:B------:R-:W-:Y:S01]  /*b730*/  FFMA.FTZ R33, R34, R7.reuse, -R62.reuse ;  /* 0x0000000722217223 */ /* 0x180fe2000001083e */
[----:B------:R-:W-:Y:S01]  /*b740*/  FSEL R57, R64, -INF , P4 ;  /* 0xff80000040397808 */ /* 0x000fe20002000000 */
[-CC-:B------:R-:W-:Y:S01]  /*b750*/  FFMA.FTZ R34, R38, R7.reuse, -R62.reuse ;  /* 0x0000000726227223 */ /* 0x180fe2000001083e */
[----:B------:R-:W-:Y:S01]  /*b760*/  FMNMX.FTZ R3, R31, R4, !PT ;  /* 0x000000041f037209 */ /* 0x000fe20007810000 */
[----:B------:R-:W-:Y:S01]  /*b770*/  MUFU.EX2 R152, R152 ;  /* 0x0000009800987308 */ /* 0x000fe20000000800 */
[----:B---3--:R-:W-:Y:S01]  /*b780*/  FSEL R64, R66, -INF , P5 ;  /* 0xff80000042407808 */ /* 0x008fe20002800000 */
[--C-:B------:R-:W-:Y:S01]  /*b790*/  FFMA.FTZ R166, R41, R7, -R62.reuse ;  /* 0x0000000729a67223 */ /* 0x100fe2000001083e */
[----:B------:R-:W-:Y:S01]  /*b7a0*/  FMNMX.FTZ R4, R32, R3, !PT ;  /* 0x0000000320047209 */ /* 0x000fe20007810000 */
[-CC-:B------:R-:W-:Y:S01]  /*b7b0*/  FFMA.FTZ R164, R37, R7.reuse, -R62.reuse ;  /* 0x0000000725a47223 */ /* 0x180fe2000001083e */
[-CC-:B------:R-:W-:Y:S01]  /*b7c0*/  FFMA.FTZ R37, R42, R7.reuse, -R62.reuse ;  /* 0x000000072a257223 */ /* 0x180fe2000001083e */
[-CC-:B------:R-:W-:Y:S01]  /*b7d0*/  FFMA.FTZ R158, R25, R7.reuse, -R62.reuse ;  /* 0x00000007199e7223 */ /* 0x180fe2000001083e */
[----:B------:R-:W-:Y:S01]  /*b7e0*/  FMNMX.FTZ R3, R35, R4, !PT ;  /* 0x0000000423037209 */ /* 0x000fe20007810000 */
[----:B------:R-:W0:Y:S01]  /*b7f0*/  MUFU.EX2 R45, R45 ;  /* 0x0000002d002d7308 */ /* 0x000e220000000800 */
[-CC-:B------:R-:W-:Y:S01]  /*b800*/  FFMA.FTZ R26, R26, R7.reuse, -R62.reuse ;  /* 0x000000071a1a7223 */ /* 0x180fe2000001083e */
[--C-:B------:R-:W-:Y:S01]  /*b810*/  FFMA.FTZ R160, R29, R7, -R62.reuse ;  /* 0x000000071da07223 */ /* 0x100fe2000001083e */
[----:B------:R-:W-:Y:S01]  /*b820*/  FMNMX.FTZ R4, R36, R3, !PT ;  /* 0x0000000324047209 */ /* 0x000fe20007810000 */
[-CC-:B------:R-:W-:Y:S01]  /*b830*/  FFMA.FTZ R30, R30, R7.reuse, -R62.reuse ;  /* 0x000000071e1e7223 */ /* 0x180fe2000001083e */
[-CC-:B------:R-:W-:Y:S01]  /*b840*/  FFMA.FTZ R168, R58, R7.reuse, -R62.reuse ;  /* 0x000000073aa87223 */ /* 0x180fe2000001083e */
[-CC-:B------:R-:W-:Y:S01]  /*b850*/  FFMA.FTZ R29, R59, R7.reuse, -R62.reuse ;  /* 0x000000073b1d7223 */ /* 0x180fe2000001083e */
[----:B------:R-:W-:Y:S01]  /*b860*/  FMNMX.FTZ R3, R39, R4, !PT ;  /* 0x0000000427037209 */ /* 0x000fe20007810000 */
[----:B------:R-:W1:Y:S01]  /*b870*/  MUFU.EX2 R154, R154 ;  /* 0x0000009a009a7308 */ /* 0x000e620000000800 */
[-CC-:B------:R-:W-:Y:S01]  /*b880*/  FFMA.FTZ R170, R60, R7.reuse, -R62.reuse ;  /* 0x000000073caa7223 */ /* 0x180fe2000001083e */
[--C-:B------:R-:W-:Y:S01]  /*b890*/  FFMA.FTZ R25, R53, R7, -R62.reuse ;  /* 0x0000000735197223 */ /* 0x100fe2000001083e */
[----:B------:R-:W-:Y:S01]  /*b8a0*/  FMNMX.FTZ R4, R40, R3, !PT ;  /* 0x0000000328047209 */ /* 0x000fe20007810000 */
[----:B------:R-:W-:-:S03]  /*b8b0*/  FFMA.FTZ R174, R55, R7, -R62 ;  /* 0x0000000737ae7223 */ /* 0x000fc6000001083e */
[----:B------:R-:W-:Y:S01]  /*b8c0*/  FMNMX.FTZ R3, R43, R4, !PT ;  /* 0x000000042b037209 */ /* 0x000fe20007810000 */
[----:B------:R-:W2:Y:S03]  /*b8d0*/  MUFU.EX2 R49, R49 ;  /* 0x0000003100317308 */ /* 0x000ea60000000800 */
[----:B------:R-:W-:-:S04]  /*b8e0*/  FMNMX.FTZ R4, R44, R3, !PT ;  /* 0x000000032c047209 */ /* 0x000fc80007810000 */
[----:B------:R-:W-:Y:S01]  /*b8f0*/  FMNMX.FTZ R3, R47, R4, !PT ;  /* 0x000000042f037209 */ /* 0x000fe20007810000 */
[----:B------:R-:W-:Y:S03]  /*b900*/  MUFU.EX2 R156, R156 ;  /* 0x0000009c009c7308 */ /* 0x000fe60000000800 */
        /* <DEDUP_REMOVED lines=8> */
[----:B------:R3:W-:Y:S03]  /*b990*/  MUFU.EX2 R46, R26 ;  /* 0x0000001a002e7308 */ /* 0x0007e60000000800 */
[----:B------:R-:W-:-:S05]  /*b9a0*/  FMNMX.FTZ R3, R64, R3, !PT ;  /* 0x0000000340037209 */ /* 0x000fca0007810000 */
[----:B------:R-:W4:Y:S01]  /*b9b0*/  SHFL.BFLY PT, R4, R3, 0x2, 0x1f ;  /* 0x0c401f0003047f89 */ /* 0x000f2200000e0000 */
[----:B------:R-:W-:Y:S01]  /*b9c0*/  MUFU.EX2 R160, R160 ;  /* 0x000000a000a07308 */ /* 0x000fe20000000800 */
[----:B---3--:R-:W-:-:S07]  /*b9d0*/  FFMA.FTZ R26, R61, R7, -R62 ;  /* 0x000000073d1a7223 */ /* 0x008fce000001083e */
[----:B------:R-:W-:Y:S08]  /*b9e0*/  MUFU.EX2 R30, R30 ;  /* 0x0000001e001e7308 */ /* 0x000ff00000000800 */
[----:B------:R-:W-:Y:S01]  /*b9f0*/  MUFU.EX2 R162, R162 ;  /* 0x000000a200a27308 */ /* 0x000fe20000000800 */
[----:B----4-:R-:W-:-:S07]  /*ba00*/  FMNMX.FTZ R4, R3, R4, !PT ;  /* 0x0000000403047209 */ /* 0x010fce0007810000 */
[----:B------:R-:W-:Y:S01]  /*ba10*/  MUFU.EX2 R33, R33 ;  /* 0x0000002100217308 */ /* 0x000fe20000000800 */
[----:B------:R-:W3:Y:S07]  /*ba20*/  SHFL.BFLY PT, R3, R4, 0x1, 0x1f ;  /* 0x0c201f0004037f89 */ /* 0x000eee00000e0000 */
[----:B------:R-:W-:Y:S08]  /*ba30*/  MUFU.EX2 R164, R164 ;  /* 0x000000a400a47308 */ /* 0x000ff00000000800 */
[----:B------:R-:W-:Y:S08]  /*ba40*/  MUFU.EX2 R34, R34 ;  /* 0x0000002200227308 */ /* 0x000ff00000000800 */
[----:B------:R-:W-:Y:S01]  /*ba50*/  MUFU.EX2 R166, R166 ;  /* 0x000000a600a67308 */ /* 0x000fe20000000800 */
[----:B---3--:R-:W-:Y:S01]  /*ba60*/  FMNMX.FTZ R20, R4, R3, !PT ;  /* 0x0000000304147209 */ /* 0x008fe20007810000 */
[----:B------:R-:W-:-:S02]  /*ba70*/  VIADD R4, R0, 0x32440 ;  /* 0x0003244000047836 */ /* 0x000fc40000000000 */
[-C--:B------:R-:W-:Y:S01]  /*ba80*/  FFMA.FTZ R3, R54, R7.reuse, -R62 ;  /* 0x0000000736037223 */ /* 0x080fe2000001083e */
        /* <DEDUP_REMOVED lines=8> */
[-C--:B------:R-:W-:Y:S01]  /*bb10*/  FFMA.FTZ R41, R14, R7.reuse, -R52 ;  /* 0x000000070e297223 */ /* 0x080fe20000010834 */
[----:B------:R-:W-:Y:S01]  /*bb20*/  PRMT R5, R177, 0x654, R4 ;  /* 0x00000654b1057816 */ /* 0x000fe20000000004 */
[-CC-:B------:R-:W-:Y:S01]  /*bb30*/  FFMA.FTZ R157, R21, R7.reuse, -R52.reuse ;  /* 0x00000007159d7223 */ /* 0x180fe20000010834 */
[-CC-:B------:R-:W-:Y:S01]  /*bb40*/  FFMA.FTZ R42, R24, R7.reuse, -R52.reuse ;  /* 0x00000007182a7223 */ /* 0x180fe20000010834 */
[----:B------:R-:W-:Y:S01]  /*bb50*/  MUFU.EX2 R153, R153 ;  /* 0x0000009900997308 */ /* 0x000fe20000000800 */
[----:B------:R3:W-:Y:S01]  /*bb60*/  SYNCS.ARRIVE.TRANS64.RED.A1T0 RZ, [R5+URZ], RZ ;  /* 0x000000ff05ff79a7 */ /* 0x0007e2000810043f */
[-CC-:B------:R-:W-:Y:S01]  /*bb70*/  FFMA.FTZ R159, R27, R7.reuse, -R52.reuse ;  /* 0x000000071b9f7223 */ /* 0x180fe20000010834 */
[-CC-:B------:R-:W-:Y:S01]  /*bb80*/  FFMA.FTZ R27, R36, R7.reuse, -R52.reuse ;  /* 0x00000007241b7223 */ /* 0x180fe20000010834 */
[-CC-:B------:R-:W-:Y:S01]  /*bb90*/  FFMA.FTZ R21, R28, R7.reuse, -R52.reuse ;  /* 0x000000071c157223 */ /* 0x180fe20000010834 */
[-CC-:B------:R-:W-:Y:S01]  /*bba0*/  FFMA.FTZ R28, R40, R7.reuse, -R52.reuse ;  /* 0x00000007281c7223 */ /* 0x180fe20000010834 */
[-CC-:B------:R-:W-:Y:S01]  /*bbb0*/  FFMA.FTZ R161, R31, R7.reuse, -R52.reuse ;  /* 0x000000071fa17223 */ /* 0x180fe20000010834 */
[----:B------:R-:W-:Y:S01]  /*bbc0*/  FFMA.FTZ R24, R32, R7, -R52 ;  /* 0x0000000720187223 */ /* 0x000fe20000010834 */
[----:B------:R-:W4:Y:S01]  /*bbd0*/  MUFU.EX2 R38, R38 ;  /* 0x0000002600267308 */ /* 0x000f220000000800 */
[----:B---3--:R-:W-:-:S02]  /*bbe0*/  IMAD.MOV.U32 R5, RZ, RZ, 0x40000040 ;  /* 0x40000040ff057424 */ /* 0x008fc400078e00ff */
[-CC-:B------:R-:W-:Y:S01]  /*bbf0*/  FFMA.FTZ R163, R35, R7.reuse, -R52.reuse ;  /* 0x0000000723a37223 */ /* 0x180fe20000010834 */
[----:B------:R-:W-:Y:S02]  /*bc00*/  IMAD R4, R202, 0xc00, R227 ;  /* 0x00000c00ca047824 */ /* 0x000fe400078e02e3 */
[-CC-:B------:R-:W-:Y:S01]  /*bc10*/  FFMA.FTZ R31, R12, R7.reuse, -R52.reuse ;  /* 0x000000070c1f7223 */ /* 0x180fe20000010834 */
[----:B------:R-:W-:Y:S01]  /*bc20*/  FFMA.FTZ R165, R39, R7, -R52 ;  /* 0x0000000727a57223 */ /* 0x000fe20000010834 */
[----:B------:R-:W-:Y:S01]  /*bc30*/  R2UR UR7, R5 ;  /* 0x00000000050772ca */ /* 0x000fe200000e0000 */
[----:B0-----:R-:W-:Y:S01]  /*bc40*/  FADD.FTZ R5, R152, R45 ;  /* 0x0000002d98057221 */ /* 0x001fe20000010000 */
[----:B------:R-:W0:Y:S01]  /*bc50*/  MUFU.EX2 R155, R155 ;  /* 0x0000009b009b7308 */ /* 0x000e220000000800 */
[C---:B------:R-:W-:Y:S01]  /*bc60*/  VIADD R14, R4.reuse, 0x80 ;  /* 0x00000080040e7836 */ /* 0x040fe20000000000 */
[----:B------:R-:W-:Y:S01]  /*bc70*/  R2UR UR6, R4 ;  /* 0x00000000040672ca */ /* 0x000fe200000e0000 */
[----:B-1----:R-:W-:Y:S01]  /*bc80*/  FADD.FTZ R40, R154, R5 ;  /* 0x000000059a287221 */ /* 0x002fe20000010000 */
[----:B------:R-:W-:-:S02]  /*bc90*/  VIADD R12, R4, 0x100 ;  /* 0x00000100040c7836 */ /* 0x000fc40000000000 */
[----:B------:R-:W-:Y:S01]  /*bca0*/  FFMA.FTZ R167, R43, R7, -R52 ;  /* 0x000000072ba77223 */ /* 0x000fe20000010834 */
[----:B------:R-:W-:Y:S02]  /*bcb0*/  IMAD.MOV.U32 R13, RZ, RZ, 0x40000040 ;  /* 0x40000040ff0d7424 */ /* 0x000fe400078e00ff */
[----:B--2---:R-:W-:Y:S01]  /*bcc0*/  FADD.FTZ R5, R49, R40 ;  /* 0x0000002831057221 */ /* 0x004fe20000010000 */
[----:B------:R-:W1:Y:S01]  /*bcd0*/  MUFU.EX2 R41, R41 ;  /* 0x0000002900297308 */ /* 0x000e620000000800 */
[----:B----4-:R-:W-:Y:S01]  /*bce0*/  FADD.FTZ R36, R153, R38 ;  /* 0x0000002699247221 */ /* 0x010fe20000010000 */
[----:B------:R-:W-:Y:S01]  /*bcf0*/  R2UR UR10, R14 ;  /* 0x000000000e0a72ca */ /* 0x000fe200000e0000 */
[----:B------:R-:W-:Y:S01]  /*bd00*/  FADD.FTZ R5, R156, R5 ;  /* 0x000000059c057221 */ /* 0x000fe20000010000 */
[----:B------:R-:W-:Y:S01]  /*bd10*/  R2UR UR14, R12 ;  /* 0x000000000c0e72ca */ /* 0x000fe200000e0000 */
[----:B------:R-:W-:Y:S01]  /*bd20*/  VIADD R14, R4, 0x180 ;  /* 0x00000180040e7836 */ /* 0x000fe20000000000 */
[----:B------:R-:W-:Y:S01]  /*bd30*/  R2UR UR15, R13 ;  /* 0x000000000d0f72ca */ /* 0x000fe200000e0000 */
[----:B------:R-:W-:Y:S01]  /*bd40*/  FADD.FTZ R5, R50, R5 ;  /* 0x0000000532057221 */ /* 0x000fe20000010000 */
[----:B------:R-:W2:Y:S01]  /*bd50*/  MUFU.EX2 R157, R157 ;  /* 0x0000009d009d7308 */ /* 0x000ea20000000800 */
[----:B0-----:R-:W-:Y:S01]  /*bd60*/  FADD.FTZ R36, R155, R36 ;  /* 0x000000249b247221 */ /* 0x001fe20000010000 */
[----:B------:R-:W-:-:S02]  /*bd70*/  VIADD R12, R4, 0x200 ;  /* 0x00000200040c7836 */ /* 0x000fc40000000000 */
[----:B------:R-:W-:Y:S01]  /*bd80*/  FADD.FTZ R5, R158, R5 ;  /* 0x000000059e057221 */ /* 0x000fe20000010000 */
[----:B------:R-:W-:Y:S01]  /*bd90*/  VIADD R4, R4, 0x280 ;  /* 0x0000028004047836 */ /* 0x000fe20000000000 */
[----:B------:R-:W-:Y:S01]  /*bda0*/  R2UR UR23, R13 ;  /* 0x000000000d1772ca */ /* 0x000fe200000e0000 */
[-C--:B------:R-:W-:Y:S01]  /*bdb0*/  FFMA.FTZ R32, R44, R7.reuse, -R52 ;  /* 0x000000072c207223 */ /* 0x080fe20000010834 */
[----:B------:R-:W-:Y:S01]  /*bdc0*/  FADD.FTZ R5, R46, R5 ;  /* 0x000000052e057221 */ /* 0x000fe20000010000 */
[----:B------:R-:W0:Y:S01]  /*bdd0*/  MUFU.EX2 R42, R42 ;  /* 0x0000002a002a7308 */ /* 0x000e220000000800 */
[----:B-1----:R-:W-:Y:S01]  /*bde0*/  FADD.FTZ R36, R41, R36 ;  /* 0x0000002429247221 */ /* 0x002fe20000010000 */
[----:B------:R2:W-:Y:S01]  /*bdf0*/  BAR.SYNC.DEFER_BLOCKING R9, 0x100 ;  /* 0x000400090000751d */ /* 0x0005e20000010000 */
[----:B------:R-:W-:Y:S01]  /*be00*/  R2UR UR26, R4 ;  /* 0x00000000041a72ca */ /* 0x000fe200000e0000 */
[-CC-:B------:R-:W-:Y:S01]  /*be10*/  FFMA.FTZ R169, R47, R7.reuse, -R52.reuse ;  /* 0x000000072fa97223 */ /* 0x180fe20000010834 */
[----:B------:R-:W-:Y:S01]  /*be20*/  R2UR UR22, R12 ;  /* 0x000000000c1672ca */ /* 0x000fe200000e0000 */
[-CC-:B------:R-:W-:Y:S01]  /*be30*/  FFMA.FTZ R48, R48, R7.reuse, -R52.reuse ;  /* 0x0000000730307223 */ /* 0x180fe20000010834 */
[-C--:B------:R-:W-:Y:S01]  /*be40*/  FFMA.FTZ R171, R51, R7.reuse, -R52 ;  /* 0x0000000733ab7223 */ /* 0x080fe20000010834 */
[----:B------:R-:W1:Y:S01]  /*be50*/  MUFU.EX2 R159, R159 ;  /* 0x0000009f009f7308 */ /* 0x000e620000000800 */
[----:B------:R-:W-:Y:S01]  /*be60*/  R2UR UR18, R14 ;  /* 0x000000000e1272ca */ /* 0x000fe200000e0000 */
[----:B--2---:R-:W-:Y:S01]  /*be70*/  FADD.FTZ R9, R157, R36 ;  /* 0x000000249d097221 */ /* 0x004fe20000010000 */
[-CC-:B------:R-:W-:Y:S01]  /*be80*/  FFMA.FTZ R56, R56, R7.reuse, -R52.reuse ;  /* 0x0000000738387223 */ /* 0x180fe20000010834 */
[-CC-:B------:R-:W-:Y:S01]  /*be90*/  FFMA.FTZ R63, R63, R7.reuse, -R52.reuse ;  /* 0x000000073f3f7223 */ /* 0x180fe20000010834 */
[-CC-:B------:R-:W-:Y:S01]  /*bea0*/  FFMA.FTZ R57, R57, R7.reuse, -R52.reuse ;  /* 0x0000000739397223 */ /* 0x180fe20000010834 */
[----:B------:R-:W-:Y:S01]  /*beb0*/  FFMA.FTZ R52, R64, R7, -R52 ;  /* 0x0000000740347223 */ /* 0x000fe20000010834 */
[----:B------:R-:W-:Y:S01]  /*bec0*/  F2FP.BF16.F32.PACK_AB R152, R45, R152 ;  /* 0x000000982d98723e */ /* 0x000fe200000010ff */
[----:B------:R-:W2:Y:S01]  /*bed0*/  MUFU.EX2 R21, R21 ;  /* 0x0000001500157308 */ /* 0x000ea20000000800 */
[----:B0-----:R-:W-:Y:S01]  /*bee0*/  FADD.FTZ R36, R42, R9 ;  /* 0x000000092a247221 */ /* 0x001fe20000010000 */
[----:B------:R-:W-:Y:S01]  /*bef0*/  FADD.FTZ R9, R160, R5 ;  /* 0x00000005a0097221 */ /* 0x000fe20000010000 */
[----:B------:R-:W-:Y:S01]  /*bf00*/  IMAD.MOV.U32 R5, RZ, RZ, 0x40000040 ;  /* 0x40000040ff057424 */ /* 0x000fe200078e00ff */
[----:B------:R-:W-:Y:S01]  /*bf10*/  F2FP.BF16.F32.PACK_AB R154, R49, R154 ;  /* 0x0000009a319a723e */ /* 0x000fe200000010ff */
[----:B------:R-:W-:-:S02]  /*bf20*/  IMAD.MOV.U32 R15, RZ, RZ, 0x40000040 ;  /* 0x40000040ff0f7424 */ /* 0x000fc400078e00ff */
[----:B------:R-:W-:Y:S01]  /*bf30*/  FADD.FTZ R9, R30, R9 ;  /* 0x000000091e097221 */ /* 0x000fe20000010000 */
[----:B------:R-:W-:Y:S01]  /*bf40*/  F2FP.BF16.F32.PACK_AB R153, R38, R153 ;  /* 0x000000992699723e */ /* 0x000fe200000010ff */
[----:B------:R-:W0:Y:S01]  /*bf50*/  MUFU.EX2 R161, R161 ;  /* 0x000000a100a17308 */ /* 0x000e220000000800 */
[----:B-1----:R-:W-:Y:S01]  /*bf60*/  FADD.FTZ R36, R159, R36 ;  /* 0x000000249f247221 */ /* 0x002fe20000010000 */
[----:B------:R-:W-:Y:S01]  /*bf70*/  FADD.FTZ R12, R162, R9 ;  /* 0x00000009a20c7221 */ /* 0x000fe20000010000 */
[----:B------:R-:W-:Y:S02]  /*bf80*/  R2UR UR27, R5 ;  /* 0x00000000051b72ca */ /* 0x000fe400000e0000 */
[----:B------:R-:W-:Y:S01]  /*bf90*/  F2FP.BF16.F32.PACK_AB R155, R41, R155 ;  /* 0x0000009b299b723e */ /* 0x000fe200000010ff */
[----:B------:R-:W-:Y:S01]  /*bfa0*/  FADD.FTZ R5, R33, R12 ;  /* 0x0000000c21057221 */ /* 0x000fe20000010000 */
[----:B------:R-:W-:Y:S01]  /*bfb0*/  F2FP.BF16.F32.PACK_AB R156, R50, R156 ;  /* 0x0000009c329c723e */ /* 0x000fe200000010ff */
[----:B------:R-:W1:Y:S01]  /*bfc0*/  MUFU.EX2 R24, R24 ;  /* 0x0000001800187308 */ /* 0x000e620000000800 */
[----:B--2---:R-:W-:Y:S01]  /*bfd0*/  FADD.FTZ R36, R21, R36 ;  /* 0x0000002415247221 */ /* 0x004fe20000010000 */
[----:B------:R-:W-:Y:S01]  /*bfe0*/  FADD.FTZ R5, R164, R5 ;  /* 0x00000005a4057221 */ /* 0x000fe20000010000 */
[----:B------:R-:W-:-:S02]  /*bff0*/  F2FP.BF16.F32.PACK_AB R157, R42, R157 ;  /* 0x0000009d2a9d723e */ /* 0x000fc400000010ff */
[----:B------:R-:W-:Y:S01]  /*c000*/  F2FP.BF16.F32.PACK_AB R158, R46, R158 ;  /* 0x0000009e2e9e723e */ /* 0x000fe200000010ff */
[----:B------:R-:W-:Y:S01]  /*c010*/  FADD.FTZ R5, R34, R5 ;  /* 0x0000000522057221 */ /* 0x000fe20000010000 */
[----:B------:R-:W-:Y:S01]  /*c020*/  F2FP.BF16.F32.PACK_AB R160, R30, R160 ;  /* 0x000000a01ea0723e */ /* 0x000fe200000010ff */
[----:B------:R-:W2:Y:S01]  /*c030*/  MUFU.EX2 R163, R163 ;  /* 0x000000a300a37308 */ /* 0x000ea20000000800 */
[----:B0-----:R-:W-:Y:S01]  /*c040*/  FADD.FTZ R13, R161, R36 ;  /* 0x00000024a10d7221 */ /* 0x001fe20000010000 */
[----:B------:R-:W-:Y:S02]  /*c050*/  F2FP.BF16.F32.PACK_AB R162, R33, R162 ;  /* 0x000000a221a2723e */ /* 0x000fe400000010ff */
[----:B------:R-:W-:Y:S02]  /*c060*/  F2FP.BF16.F32.PACK_AB R164, R34, R164 ;  /* 0x000000a422a4723e */ /* 0x000fe400000010ff */
[----:B------:R-:W-:Y:S02]  /*c070*/  R2UR UR11, R15 ;  /* 0x000000000f0b72ca */ /* 0x000fe400000e0000 */
[----:B------:R-:W0:Y:S01]  /*c080*/  MUFU.EX2 R27, R27 ;  /* 0x0000001b001b7308 */ /* 0x000e220000000800 */
[C---:B-1----:R-:W-:Y:S01]  /*c090*/  FADD.FTZ R4, R24.reuse, R13 ;  /* 0x0000000d18047221 */ /* 0x042fe20000010000 */
[----:B------:R-:W-:-:S02]  /*c0a0*/  F2FP.BF16.F32.PACK_AB R161, R24, R161 ;  /* 0x000000a118a1723e */ /* 0x000fc400000010ff */
[----:B------:R-:W-:Y:S02]  /*c0b0*/  F2FP.BF16.F32.PACK_AB R159, R21, R159 ;  /* 0x0000009f159f723e */ /* 0x000fe400000010ff */
[----:B------:R-:W-:Y:S02]  /*c0c0*/  R2UR UR19, R15 ;  /* 0x000000000f1372ca */ /* 0x000fe400000e0000 */
[----:B------:R-:W1:Y:S01]  /*c0d0*/  MUFU.EX2 R165, R165 ;  /* 0x000000a500a57308 */ /* 0x000e620000000800 */
[----:B--2---:R-:W-:-:S07]  /*c0e0*/  FADD.FTZ R36, R163, R4 ;  /* 0x00000004a3247221 */ /* 0x004fce0000010000 */
[----:B------:R-:W2:Y:S01]  /*c0f0*/  MUFU.EX2 R28, R28 ;  /* 0x0000001c001c7308 */ /* 0x000ea20000000800 */
[C---:B0-----:R-:W-:Y:S01]  /*c100*/  FADD.FTZ R36, R27.reuse, R36 ;  /* 0x000000241b247221 */ /* 0x041fe20000010000 */
[----:B------:R-:W-:-:S06]  /*c110*/  F2FP.BF16.F32.PACK_AB R163, R27, R163 ;  /* 0x000000a31ba3723e */ /* 0x000fcc00000010ff */
[----:B------:R-:W0:Y:S01]  /*c120*/  MUFU.EX2 R167, R167 ;  /* 0x000000a700a77308 */ /* 0x000e220000000800 */
[----:B-1----:R-:W-:Y:S01]  /*c130*/  FADD.FTZ R9, R165, R36 ;  /* 0x00000024a5097221 */ /* 0x002fe20000010000 */
[----:B------:R-:W-:Y:S01]  /*c140*/  FADD.FTZ R36, R166, R5 ;  /* 0x00000005a6247221 */ /* 0x000fe20000010000 */
[----:B------:R-:W-:-:S05]  /*c150*/  F2FP.BF16.F32.PACK_AB R166, R37, R166 ;  /* 0x000000a625a6723e */ /* 0x000fca00000010ff */
[----:B------:R-:W1:Y:S01]  /*c160*/  MUFU.EX2 R32, R32 ;  /* 0x0000002000207308 */ /* 0x000e620000000800 */
[C---:B--2---:R-:W-:Y:S01]  /*c170*/  FADD.FTZ R12, R28.reuse, R9 ;  /* 0x000000091c0c7221 */ /* 0x044fe20000010000 */
[----:B------:R-:W-:Y:S01]  /*c180*/  FADD.FTZ R9, R37, R36 ;  /* 0x0000002425097221 */ /* 0x000fe20000010000 */
[----:B------:R-:W-:-:S03]  /*c190*/  F2FP.BF16.F32.PACK_AB R165, R28, R165 ;  /* 0x000000a51ca5723e */ /* 0x000fc600000010ff */
[----:B------:R-:W-:Y:S02]  /*c1a0*/  FADD.FTZ R24, R168, R9 ;  /* 0x00000009a8187221 */ /* 0x000fe40000010000 */
        /* <DEDUP_REMOVED lines=8> */
[C---:B0-----:R-:W-:Y:S01]  /*c230*/  FADD.FTZ R9, R29.reuse, R24 ;  /* 0x000000181d097221 */ /* 0x041fe20000010000 */
[----:B------:R-:W-:-:S06]  /*c240*/  F2FP.BF16.F32.PACK_AB R168, R29, R168 ;  /* 0x000000a81da8723e */ /* 0x000fcc00000010ff */
        /* <DEDUP_REMOVED lines=26> */
[----:B--2---:R-:W-:-:S04]  /*c3f0*/  FADD.FTZ R5, R57, R24 ;  /* 0x0000001839057221 */ /* 0x004fc80000010000 */
[C---:B0-----:R-:W-:Y:S01]  /*c400*/  FADD.FTZ R12, R52.reuse, R5 ;  /* 0x00000005340c7221 */ /* 0x041fe20000010000 */
[----:B------:R-:W-:Y:S02]  /*c410*/  F2FP.BF16.F32.PACK_AB R175, R52, R57 ;  /* 0x0000003934af723e */ /* 0x000fe400000010ff */
[----:B------:R-:W-:Y:S01]  /*c420*/  WARPGROUP.ARRIVE ;  /* 0x00000000000079c5 */ /* 0x000fe20000000000 */
[----:B-1----:R-:W-:-:S05]  /*c430*/  F2FP.BF16.F32.PACK_AB R174, R3, R174 ;  /* 0x000000ae03ae723e */ /* 0x002fca00000010ff */
[----:B------:R-:W-:Y:S01]  /*c440*/  HGMMA.64x256x16.F32.BF16 R24, R152, gdesc[UR4].tnspB, RZ, !UPT, gsb0 ;  /* 0x43e0000498187df0 */ /* 0x000fe2000c0018ff */
[----:B------:R-:W-:Y:S02]  /*c450*/  FADD.FTZ R13, R3, R4 ;  /* 0x00000004030d7221 */ /* 0x000fe40000010000 */
        /* <DEDUP_REMOVED lines=21> */
[----:B------:R-:W-:Y:S05]  /*c5b0*/  @!P0 BRA `(.L_x_1533) ;  /* 0x0000000000048947 */ /* 0x000fea0003800000 */
[----:B------:R-:W-:Y:S01]  /*c5c0*/  BPT.TRAP 0x1 ;  /* 0x000000040000795c */ /* 0x000fe20000300000 */
.L_x_1533:
[----:B------:R-:W2:Y:S01]  /*c5d0*/  LDL R4, [R1+0x3c] ;  /* 0x00003c0001047983 */ /* 0x000ea20000100800 */
[----:B------:R-:W-:Y:S01]  /*c5e0*/  VIADD R3, R176, 0xfffffffe ;  /* 0xfffffffeb0037836 */ /* 0x000fe20000000000 */
[----:B------:R-:W-:Y:S01]  /*c5f0*/  ULDC UR38, c[0x0][0xad0] ;  /* 0x0002b40000267ab9 */ /* 0x000fe20000000800 */
[----:B------:R-:W-:-:S05]  /*c600*/  VIADD R0, R0, 0x32460 ;  /* 0x0003246000007836 */ /* 0x000fca0000000000 */
[----:B------:R-:W-:-:S04]  /*c610*/  PRMT R0, R177, 0x654, R0 ;  /* 0x00000654b1007816 */ /* 0x000fc80000000000 */
[----:B------:R0:W-:Y:S01]  /*c620*/  SYNCS.ARRIVE.TRANS64.RED.A1T0 RZ, [R0+URZ], RZ ;  /* 0x000000ff00ff79a7 */ /* 0x0001e2000810043f */
[----:B--2---:R-:W-:-:S13]  /*c630*/  ISETP.GE.AND P1, PT, R3, R4, PT ;  /* 0x000000040300720c */ /* 0x004fda0003f26270 */
[----:B0-----:R-:W-:Y:S05]  /*c640*/  @!P1 BRA `(.L_x_1534) ;  /* 0x0000002c00b09947 */ /* 0x001fea0003800000 */
[----:B------:R-:W-:Y:S02]  /*c650*/  IMAD.MOV.U32 R4, RZ, RZ, R20 ;  /* 0x000000ffff047224 */ /* 0x000fe400078e0014 */
[----:B------:R-:W-:-:S07]  /*c660*/  IMAD.MOV.U32 R5, RZ, RZ, R8 ;  /* 0x000000ffff057224 */ /* 0x000fce00078e0008 */
.L_x_1545:
[----:B------:R-:W2:Y:S01]  /*c670*/  LDL R6, [R1+0x3c] ;  /* 0x00003c0001067983 */ /* 0x000ea20000100800 */
[----:B------:R-:W-:Y:S01]  /*c680*/  VIADD R202, R202, 0x1 ;  /* 0x00000001caca7836 */ /* 0x000fe20000000000 */
[----:B------:R-:W-:Y:S05]  /*c690*/  YIELD ;  /* 0x0000000000007946 */ /* 0x000fea0003800000 */
[----:B0----5:R-:W-:Y:S01]  /*c6a0*/  IMAD.MOV.U32 R0, RZ, RZ, R3 ;  /* 0x000000ffff007224 */ /* 0x021fe200078e0003 */
[----:B------:R-:W-:Y:S01]  /*c6b0*/  ISETP.NE.AND P2, PT, R202, 0x2, PT ;  /* 0x00000002ca00780c */ /* 0x000fe20003f45270 */
[----:B------:R-:W-:-:S03]  /*c6c0*/  VIADD R3, R3, 0xffffffff ;  /* 0xffffffff03037836 */ /* 0x000fc60000000000 */
[----:B------:R-:W-:Y:S02]  /*c6d0*/  SEL R202, R202, RZ, P2 ;  /* 0x000000ffcaca7207 */ /* 0x000fe40001000000 */
[----:B--2---:R-:W-:Y:S02]  /*c6e0*/  ISETP.GT.AND P1, PT, R0, R6, PT ;  /* 0x000000060000720c */ /* 0x004fe40003f24270 */
[----:B------:R-:W-:-:S04]  /*c6f0*/  SEL R0, RZ, 0x1, P2 ;  /* 0x00000001ff007807 */ /* 0x000fc80001000000 */
[----:B------:R-:W-:Y:S01]  /*c700*/  LOP3.LUT R214, R214, R0, RZ, 0x3c, !PT ;  /* 0x00000000d6d67212 */ /* 0x000fe200078e3cff */
[----:B------:R-:W-:Y:S06]  /*c710*/  @!P0 BRA `(.L_x_1535) ;  /* 0x0000000000048947 */ /* 0x000fec0003800000 */
[----:B------:R-:W-:Y:S01]  /*c720*/  BPT.TRAP 0x1 ;  /* 0x000000040000795c */ /* 0x000fe20000300000 */
.L_x_1535:
[----:B------:R-:W-:Y:S01]  /*c730*/  IMAD R0, R202, 0x8, R19 ;  /* 0x00000008ca007824 */ /* 0x000fe200078e0213 */
[----:B------:R-:W-:-:S04]  /*c740*/  SHF.L.U32 R6, R214, 0x1f, RZ ;  /* 0x0000001fd6067819 */ /* 0x000fc800000006ff */
[----:B------:R0:W1:Y:S01]  /*c750*/  SYNCS.PHASECHK.TRANS64.TRYWAIT P2, [R0+URZ+0x32430], R6 ;  /* 0x03243006000075a7 */ /* 0x000062000804017f */
[----:B------:R-:W-:Y:S05]  /*c760*/  @!P0 BRA `(.L_x_1536) ;  /* 0x0000000000048947 */ /* 0x000fea0003800000 */
[----:B------:R-:W-:Y:S01]  /*c770*/  BPT.TRAP 0x1 ;  /* 0x000000040000795c */ /* 0x000fe20000300000 */
.L_x_1536:
[----:B------:R-:W2:Y:S01]  /*c780*/  LDL R7, [R1+0x4] ;  /* 0x0000040001077983 */ /* 0x000ea20000100800 */
[----:B------:R-:W-:Y:S02]  /*c790*/  IMAD.MOV.U32 R21, RZ, RZ, 0x40000040 ;  /* 0x40000040ff157424 */ /* 0x000fe400078e00ff */
[----:B--2---:R-:W-:Y:S01]  /*c7a0*/  IMAD R20, R202, 0x300, R7 ;  /* 0x00000300ca147824 */ /* 0x004fe200078e0207 */
[----:B-1----:R-:W-:Y:S06]  /*c7b0*/  @P2 BRA `(.L_x_1537) ;  /* 0x0000000000082947 */ /* 0x002fec0003800000 */
[----:B------:R-:W1:Y:S02]  /*c7c0*/  SYNCS.PHASECHK.TRANS64.TRYWAIT P2, [R0+URZ+0x32430], R6 ;  /* 0x03243006000075a7 */ /* 0x000e64000804017f */
[----:B-1----:R-:W-:Y:S05]  /*c7d0*/  @!P2 BRA `(.L_x_1538) ;  /* 0x0000011000f4a947 */ /* 0x002fea0003800000 */
.L_x_1537:
[----:B------:R-:W-:Y:S05]  /*c7e0*/  WARPSYNC.ALL ;  /* 0x0000000000007948 */ /* 0x000fea0003800000 */
[C---:B------:R-:W-:Y:S01]  /*c7f0*/  R2UR UR18, R20.reuse ;  /* 0x00000000141272ca */ /* 0x040fe200000e0000 */
[----:B------:R-:W-:Y:S01]  /*c800*/  WARPGROUP.ARRIVE ;  /* 0x00000000000079c5 */ /* 0x000fe20000000000 */
[----:B------:R-:W-:Y:S01]  /*c810*/  R2UR UR19, R21 ;  /* 0x00000000151372ca */ /* 0x000fe200000e0000 */
[----:B------:R-:W-:Y:S01]  /*c820*/  VIADD R14, R20, 0x2 ;  /* 0x00000002140e7836 */ /* 0x000fe20000000000 */
[----:B------:R-:W-:Y:S01]  /*c830*/  R2UR UR16, R10 ;  /* 0x000000000a1072ca */ /* 0x000fe200000e0000 */
[----:B------:R-:W-:Y:S01]  /*c840*/  IMAD.MOV.U32 R15, RZ, RZ, 0x40000040 ;  /* 0x40000040ff0f7424 */ /* 0x000fe200078e00ff */
        /* <DEDUP_REMOVED lines=8> */
[----:B------:R-:W-:-:S02]  /*c8d0*/  R2UR UR13, R221 ;  /* 0x00000000dd0d72ca */ /* 0x000fc400000e0000 */
[----:B------:R-:W-:Y:S02]  /*c8e0*/  R2UR UR10, R8 ;  /* 0x00000000080a72ca */ /* 0x000fe400000e0000 */
[----:B------:R-:W-:Y:S01]  /*c8f0*/  R2UR UR11, R9 ;  /* 0x00000000090b72ca */ /* 0x000fe200000e0000 */
[----:B------:R-:W-:Y:S01]  /*c900*/  HGMMA.64x96x16.F32.BF16 R152, gdesc[UR16], RZ, !UPT, gsb0 ;  /* 0x01600000109879f0 */ /* 0x000fe2000c0018ff */
[----:B------:R-:W-:Y:S02]  /*c910*/  R2UR UR8, R218 ;  /* 0x00000000da0872ca */ /* 0x000fe400000e0000 */
[----:B------:R-:W-:Y:S02]  /*c920*/  R2UR UR9, R219 ;  /* 0x00000000db0972ca */ /* 0x000fe400000e0000 */
[----:B------:R-:W-:Y:S02]  /*c930*/  R2UR UR6, R20 ;  /* 0x00000000140672ca */ /* 0x000fe400000e0000 */
[----:B------:R-:W-:-:S02]  /*c940*/  R2UR UR7, R21 ;  /* 0x00000000150772ca */ /* 0x000fc400000e0000 */
[----:B------:R-:W-:Y:S02]  /*c950*/  R2UR UR4, R216 ;  /* 0x00000000d80472ca */ /* 0x000fe400000e0000 */
[----:B------:R-:W-:Y:S01]  /*c960*/  R2UR UR5, R217 ;  /* 0x00000000d90572ca */ /* 0x000fe200000e0000 */
        /* <DEDUP_REMOVED lines=10> */
[----:B------:R-:W-:Y:S05]  /*ca10*/  @!P0 BRA `(.L_x_1539) ;  /* 0x0000000000048947 */ /* 0x000fea0003800000 */
[----:B------:R-:W-:Y:S01]  /*ca20*/  BPT.TRAP 0x1 ;  /* 0x000000040000795c */ /* 0x000fe20000300000 */
.L_x_1539:
[----:B------:R2:W3:Y:S01]  /*ca30*/  SYNCS.PHASECHK.TRANS64.TRYWAIT P2, [R0+URZ+0x32450], R6 ;  /* 0x03245006000075a7 */ /* 0x0004e2000804017f */
[----:B------:R-:W-:Y:S05]  /*ca40*/  @!P0 BRA `(.L_x_1540) ;  /* 0x0000000000048947 */ /* 0x000fea0003800000 */
[----:B------:R-:W-:Y:S01]  /*ca50*/  BPT.TRAP 0x1 ;  /* 0x000000040000795c */ /* 0x000fe20000300000 */
.L_x_1540:
[----:B---3--:R-:W-:Y:S05]  /*ca60*/  @P2 BRA `(.L_x_1541) ;  /* 0x0000000000082947 */ /* 0x008fea0003800000 */
[----:B------:R-:W3:Y:S02]  /*ca70*/  SYNCS.PHASECHK.TRANS64.TRYWAIT P2, [R0+URZ+0x32450], R6 ;  /* 0x03245006000075a7 */ /* 0x000ee4000804017f */
[----:B---3--:R-:W-:Y:S05]  /*ca80*/  @!P2 BRA `(.L_x_1542) ;  /* 0x00000110005ca947 */ /* 0x008fea0003800000 */
.L_x_1541:
[----:B------:R-:W0:Y:S04]  /*ca90*/  LDL R8, [R1+0x38] ;  /* 0x0000380001087983 */ /* 0x000e280000100800 */
[----:B------:R-:W4:Y:S04]  /*caa0*/  LDL.64 R20, [R1+0x48] ;  /* 0x0000480001147983 */ /* 0x000f280000100a00 */
[----:B------:R1:W-:Y:S04]  /*cab0*/  STL.64 [R1+0x198], R2 ;  /* 0x0001980201007387 */ /* 0x0003e80000100a00 */
[----:B------:R-:W4:Y:S04]  /*cac0*/  LDL.64 R14, [R1+0x40] ;  /* 0x00004000010e7983 */ /* 0x000f280000100a00 */
[----:B-1----:R-:W4:Y:S01]  /*cad0*/  LDL.64 R2, [R1+0x50] ;  /* 0x0000500001027983 */ /* 0x002f220000100a00 */
[----:B------:R-:W-:Y:S05]  /*cae0*/  WARPSYNC.ALL ;  /* 0x0000000000007948 */ /* 0x000fea0003800000 */
[----:B------:R-:W-:-:S05]  /*caf0*/  IMAD.MOV.U32 R7, RZ, RZ, 0x40000040 ;  /* 0x40000040ff077424 */ /* 0x000fca00078e00ff */
[----:B------:R-:W-:Y:S01]  /*cb00*/  R2UR UR7, R7 ;  /* 0x00000000070772ca */ /* 0x000fe200000e0000 */
[----:B------:R-:W-:Y:S01]  /*cb10*/  WARPGROUP.ARRIVE ;  /* 0x00000000000079c5 */ /* 0x000fe20000000000 */
[----:B------:R-:W-:Y:S02]  /*cb20*/  IMAD.MOV.U32 R9, RZ, RZ, 0x40000040 ;  /* 0x40000040ff097424 */ /* 0x000fe400078e00ff */
[----:B0-23--:R-:W-:-:S05]  /*cb30*/  IMAD R6, R202, 0xc00, R8 ;  /* 0x00000c00ca067824 */ /* 0x00dfca00078e0208 */
[----:B------:R-:W-:Y:S02]  /*cb40*/  R2UR UR6, R6 ;  /* 0x00000000060672ca */ /* 0x000fe400000e0000 */
[----:B----4-:R-:W-:Y:S02]  /*cb50*/  R2UR UR4, R2 ;  /* 0x00000000020472ca */ /* 0x010fe400000e0000 */
[----:B------:R-:W-:Y:S02]  /*cb60*/  R2UR UR5, R3 ;  /* 0x00000000030572ca */ /* 0x000fe400000e0000 */
[----:B------:R-:W2:Y:S11]  /*cb70*/  LDL.64 R2, [R1+0x30] ;  /* 0x0000300001027983 */ /* 0x000eb60000100a00 */
[----:B------:R-:W-:Y:S01]  /*cb80*/  HGMMA.64x96x16.F32.BF16 R152, gdesc[UR4], R152, gsb0 ;  /* 0x01600000049879f0 */ /* 0x000fe20008001898 */
[----:B------:R-:W-:-:S02]  /*cb90*/  R2UR UR4, R20 ;  /* 0x00000000140472ca */ /* 0x000fc400000e0000 */
[----:B------:R-:W-:Y:S02]  /*cba0*/  R2UR UR5, R21 ;  /* 0x00000000150572ca */ /* 0x000fe400000e0000 */
[----:B------:R-:W3:Y:S01]  /*cbb0*/  LDL.64 R20, [R1+0x28] ;  /* 0x0000280001147983 */ /* 0x000ee20000100a00 */
[----:B------:R-:W-:Y:S01]  /*cbc0*/  VIADD R8, R6, 0x2 ;  /* 0x0000000206087836 */ /* 0x000fe20000000000 */
[----:B------:R-:W-:-:S04]  /*cbd0*/  R2UR UR7, R9 ;  /* 0x00000000090772ca */ /* 0x000fc800000e0000 */
[----:B------:R-:W-:Y:S01]  /*cbe0*/  R2UR UR6, R8 ;  /* 0x00000000080672ca */ /* 0x000fe200000e0000 */
[----:B------:R-:W-:Y:S02]  /*cbf0*/  VIADD R8, R6, 0x4 ;  /* 0x0000000406087836 */ /* 0x000fe40000000000 */
[----:B------:R-:W-:Y:S01]  /*cc00*/  IMAD.MOV.U32 R9, RZ, RZ, 0x40000040 ;  /* 0x40000040ff097424 */ /* 0x000fe200078e00ff */
[----:B------:R-:W-:Y:S02]  /*cc10*/  WARPGROUP.DEPBAR.LE gsb0, 0x0 ;  /* 0x00008000000079c5 */ /* 0x000fe40000010000 */
[----:B------:R-:W-:-:S07]  /*cc20*/  WARPGROUP.ARRIVE ;  /* 0x00000000000079c5 */ /* 0x000fce0000000000 */
[----:B------:R-:W-:Y:S01]  /*cc30*/  HGMMA.64x96x16.F32.BF16 R152, gdesc[UR4], R152, gsb0 ;  /* 0x01600000049879f0 */ /* 0x000fe20008001898 */
[----:B------:R-:W-:Y:S02]  /*cc40*/  R2UR UR4, R14 ;  /* 0x000000000e0472ca */ /* 0x000fe400000e0000 */
[----:B------:R-:W-:Y:S02]  /*cc50*/  R2UR UR5, R15 ;  /* 0x000000000f0572ca */ /* 0x000fe400000e0000 */
[----:B------:R-:W4:Y:S01]  /*cc60*/  LDL.64 R14, [R1+0x20] ;  /* 0x00002000010e7983 */ /* 0x000f220000100a00 */
[----:B------:R-:W-:Y:S02]  /*cc70*/  R2UR UR6, R8 ;  /* 0x00000000080672ca */ /* 0x000fe400000e0000 */
[----:B------:R-:W-:Y:S01]  /*cc80*/  R2UR UR7, R9 ;  /* 0x00000000090772ca */ /* 0x000fe200000e0000 */
[----:B------:R-:W-:Y:S02]  /*cc90*/  VIADD R8, R6, 0x6 ;  /* 0x0000000606087836 */ /* 0x000fe40000000000 */
[----:B------:R-:W-:Y:S01]  /*cca0*/  IMAD.MOV.U32 R9, RZ, RZ, 0x40000040 ;  /* 0x40000040ff097424 */ /* 0x000fe200078e00ff */
[----:B------:R-:W-:-:S02]  /*ccb0*/  WARPGROUP.DEPBAR.LE gsb0, 0x0 ;  /* 0x00008000000079c5 */ /* 0x000fc40000010000 */
[----:B------:R-:W-:-:S07]  /*ccc0*/  WARPGROUP.ARRIVE ;  /* 0x00000000000079c5 */ /* 0x000fce0000000000 */
[----:B------:R-:W-:Y:S01]  /*ccd0*/  HGMMA.64x96x16.F32.BF16 R152, gdesc[UR4], R152, gsb0 ;  /* 0x01600000049879f0 */ /* 0x000fe20008001898 */
[----:B------:R-:W-:Y:S02]  /*cce0*/  R2UR UR6, R8 ;  /* 0x00000000080672ca */ /* 0x000fe400000e0000 */
[----:B------:R-:W-:Y:S02]  /*ccf0*/  R2UR UR7, R9 ;  /* 0x00000000090772ca */ /* 0x000fe400000e0000 */
[----:B--2---:R-:W-:Y:S02]  /*cd00*/  R2UR UR4, R2 ;  /* 0x00000000020472ca */ /* 0x004fe400000e0000 */
[----:B------:R-:W-:Y:S02]  /*cd10*/  R2UR UR5, R3 ;  /* 0x00000000030572ca */ /* 0x000fe400000e0000 */
[----:B------:R-:W2:Y:S01]  /*cd20*/  LDL.64 R2, [R1+0x18] ;  /* 0x0000180001027983 */ /* 0x000ea20000100a00 */
[----:B------:R-:W-:-:S02]  /*cd30*/  WARPGROUP.DEPBAR.LE gsb0, 0x0 ;  /* 0x00008000000079c5 */ /* 0x000fc40000010000 */
[----:B------:R-:W-:-:S08]  /*cd40*/  WARPGROUP.ARRIVE ;  /* 0x00000000000079c5 */ /* 0x000fd00000000000 */
[----:B------:R-:W-:Y:S01]  /*cd50*/  HGMMA.64x96x16.F32.BF16 R152, gdesc[UR4], R152, gsb0 ;  /* 0x01600000049879f0 */ /* 0x000fe20008001898 */
[----:B------:R-:W-:Y:S01]  /*cd60*/  VIADD R8, R6, 0x300 ;  /* 0x0000030006087836 */ /* 0x000fe20000000000 */
[----:B---3--:R-:W-:Y:S01]  /*cd70*/  R2UR UR4, R20 ;  /* 0x00000000140472ca */ /* 0x008fe200000e0000 */
[----:B------:R-:W-:Y:S01]  /*cd80*/  IMAD.MOV.U32 R9, RZ, RZ, 0x40000040 ;  /* 0x40000040ff097424 */ /* 0x000fe200078e00ff */
[----:B------:R-:W-:Y:S02]  /*cd90*/  R2UR UR5, R21 ;  /* 0x00000000150572ca */ /* 0x000fe400000e0000 */
[----:B------:R-:W3:Y:S01]  /*cda0*/  LDL.64 R20, [R1+0x10] ;  /* 0x0000100001147983 */ /* 0x000ee20000100a00 */
[----:B------:R-:W-:Y:S02]  /*cdb0*/  R2UR UR6, R8 ;  /* 0x00000000080672ca */ /* 0x000fe400000e0000 */
[----:B------:R-:W-:Y:S01]  /*cdc0*/  R2UR UR7, R9 ;  /* 0x00000000090772ca */ /* 0x000fe200000e0000 */
[----:B------:R-:W-:-:S02]  /*cdd0*/  VIADD R8, R6, 0x302 ;  /* 0x0000030206087836 */ /* 0x000fc40000000000 */
[----:B------:R-:W-:Y:S01]  /*cde0*/  IMAD.MOV.U32 R9, RZ, RZ, 0x40000040 ;  /* 0x40000040ff097424 */ /* 0x000fe200078e00ff */
[----:B------:R-:W-:Y:S02]  /*cdf0*/  WARPGROUP.DEPBAR.LE gsb0, 0x0 ;  /* 0x00008000000079c5 */ /* 0x000fe40000010000 */
[----:B------:R-:W-:-:S07]  /*ce00*/  WARPGROUP.ARRIVE ;  /* 0x00000000000079c5 */ /* 0x000fce0000000000 */
[----:B------:R-:W-:Y:S01]  /*ce10*/  HGMMA.64x96x16.F32.BF16 R152, gdesc[UR4], R152, gsb0 ;  /* 0x01600000049879f0 */ /* 0x000fe20008001898 */
[----:B----4-:R-:W-:Y:S02]  /*ce20*/  R2UR UR4, R14 ;  /* 0x000000000e0472ca */ /* 0x010fe400000e0000 */
        /* <DEDUP_REMOVED lines=12> */
[----:B------:R-:W-:Y:S01]  /*cef0*/  R2UR UR5, R3 ;  /* 0x00000000030572ca */ /* 0x000fe200000e0000 */
[----:B------:R-:W-:Y:S02]  /*cf00*/  WARPGROUP.DEPBAR.LE gsb0, 0x0 ;  /* 0x00008000000079c5 */ /* 0x000fe40000010000 */
[----:B------:R-:W-:Y:S01]  /*cf10*/  WARPGROUP.ARRIVE ;  /* 0x00000000000079c5 */ /* 0x000fe20000000000 */
[----:B------:R-:W-:Y:S01]  /*cf20*/  VIADD R8, R6, 0x306 ;  /* 0x0000030606087836 */ /* 0x000fe20000000000 */
[----:B------:R0:W5:Y:S08]  /*cf30*/  LDL.LU.64 R2, [R1+0x198] ;  /* 0x0001980001027983 */ /* 0x0001700000300a00 */
[----:B------:R-:W-:Y:S01]  /*cf40*/  HGMMA.64x96x16.F32.BF16 R152, gdesc[UR4], R152, gsb0 ;  /* 0x01600000049879f0 */ /* 0x000fe20008001898 */
[----:B------:R-:W-:Y:S01]  /*cf50*/  IMAD.MOV.U32 R9, RZ, RZ, 0x40000040 ;  /* 0x40000040ff097424 */ /* 0x000fe200078e00ff */
[----:B------:R-:W-:-:S02]  /*cf60*/  R2UR UR6, R8 ;  /* 0x00000000080672ca */ /* 0x000fc400000e0000 */
[----:B---3--:R-:W-:Y:S02]  /*cf70*/  R2UR UR4, R20 ;  /* 0x00000000140472ca */ /* 0x008fe400000e0000 */
[----:B------:R-:W-:Y:S02]  /*cf80*/  R2UR UR7, R9 ;  /* 0x00000000090772ca */ /* 0x000fe400000e0000 */
        /* <DEDUP_REMOVED lines=8> */
[----:B----4-:R-:W-:Y:S02]  /*d010*/  R2UR UR4, R14 ;  /* 0x000000000e0472ca */ /* 0x010fe400000e0000 */
        /* <DEDUP_REMOVED lines=16> */
[----:B------:R-:W-:Y:S01]  /*d120*/  R2UR UR7, R9 ;  /* 0x00000000090772ca */ /* 0x000fe200000e0000 */
[----:B------:R-:W-:Y:S01]  /*d130*/  UMOV UR4, UR56 ;  /* 0x0000003800047c82 */ /* 0x000fe20008000000 */
[----:B------:R-:W-:Y:S01]  /*d140*/  UMOV UR5, UR57 ;  /* 0x0000003900057c82 */ /* 0x000fe20008000000 */
[----:B------:R-:W-:Y:S02]  /*d150*/  VIADD R8, R6, 0x606 ;  /* 0x0000060606087836 */ /* 0x000fe40000000000 */
[----:B------:R-:W-:Y:S01]  /*d160*/  IMAD.MOV.U32 R9, RZ, RZ, 0x40000040 ;  /* 0x40000040ff097424 */ /* 0x000fe200078e00ff */
[----:B------:R-:W-:Y:S02]  /*d170*/  WARPGROUP.DEPBAR.LE gsb0, 0x0 ;  /* 0x00008000000079c5 */ /* 0x000fe40000010000 */
[----:B------:R-:W-:-:S06]  /*d180*/  WARPGROUP.ARRIVE ;  /* 0x00000000000079c5 */ /* 0x000fcc0000000000 */
        /* <DEDUP_REMOVED lines=32> */
[----:B------:R-:W-:Y:S01]  /*d390*/  VIADD R6, R6, 0x906 ;  /* 0x0000090606067836 */ /* 0x000fe20000000000 */
[----:B------:R-:W-:Y:S01]  /*d3a0*/  MOV R7, 0x40000040 ;  /* 0x4000004000077802 */ /* 0x000fe20000000f00 */
[----:B------:R-:W-:Y:S02]  /*d3b0*/  WARPGROUP.DEPBAR.LE gsb0, 0x0 ;  /* 0x00008000000079c5 */ /* 0x000fe40000010000 */
[----:B------:R-:W-:-:S06]  /*d3c0*/  WARPGROUP.ARRIVE ;  /* 0x00000000000079c5 */ /* 0x000fcc0000000000 */
[----:B------:R-:W-:Y:S01]  /*d3d0*/  HGMMA.64x96x16.F32.BF16 R152, gdesc[UR4], R152, gsb0 ;  /* 0x01600000049879f0 */ /* 0x000fe20008001898 */
[----:B------:R-:W-:Y:S02]  /*d3e0*/  R2UR UR6, R6 ;  /* 0x00000000060672ca */ /* 0x000fe400000e0000 */
[----:B------:R-:W-:Y:S01]  /*d3f0*/  R2UR UR7, R7 ;  /* 0x00000000070772ca */ /* 0x000fe200000e0000 */
[----:B------:R-:W-:Y:S01]  /*d400*/  UMOV UR4, UR36 ;  /* 0x0000002400047c82 */ /* 0x000fe20008000000 */
[----:B------:R-:W-:Y:S01]  /*d410*/  UMOV UR5, UR37 ;  /* 0x0000002500057c82 */ /* 0x000fe20008000000 */
[----:B------:R-:W1:Y:S01]  /*d420*/  S2R R14, SR_TID.X ;  /* 0x00000000000e7919 */ /* 0x000e620000002100 */
[----:B------:R-:W-:Y:S02]  /*d430*/  WARPGROUP.DEPBAR.LE gsb0, 0x0 ;  /* 0x00008000000079c5 */ /* 0x000fe40000010000 */
[----:B------:R-:W-:-:S07]  /*d440*/  WARPGROUP.ARRIVE ;  /* 0x00000000000079c5 */ /* 0x000fce0000000000 */
[----:B------:R-:W-:Y:S01]  /*d450*/  HGMMA.64x96x16.F32.BF16 R152, gdesc[UR4], R152, gsb0 ;  /* 0x01600000049879f0 */ /* 0x000fe20008001898 */
[----:B-1----:R-:W-:-:S04]  /*d460*/  SHF.R.U32.HI R14, RZ, 0x7, R14 ;  /* 0x00000007ff0e7819 */ /* 0x002fc8000001160e */
[----:B------:R-:W-:Y:S01]  /*d470*/  IADD3 R6, -R14, 0xb, RZ ;  /* 0x0000000b0e067810 */ /* 0x000fe20007ffe1ff */
[----:B------:R-:W-:-:S04]  /*d480*/  WARPGROUP.DEPBAR.LE gsb0, 0x0 ;  /* 0x00008000000079c5 */ /* 0x000fc80000010000 */
[----:B------:R0:W-:Y:S06]  /*d490*/  BAR.ARV R6, 0x100 ;  /* 0x000400060000751d */ /* 0x0001ec0000002000 */
[----:B------:R-:W-:Y:S05]  /*d4a0*/  @!P0 BRA `(.L_x_1543) ;  /* 0x0000000000048947 */ /* 0x000fea0003800000 */
[----:B------:R-:W-:Y:S01]  /*d4b0*/  BPT.TRAP 0x1 ;  /* 0x000000040000795c */ /* 0x000fe20000300000 */
.L_x_1543:
        /* <DEDUP_REMOVED lines=42> */
[----:B------:R-:W-:-:S04]  /*d760*/  FMUL.FTZ R196, R187, UR38 ;  /* 0x00000026bbc47c20 */ /* 0x000fc80008410000 */
        /* <DEDUP_REMOVED lines=52> */
[----:B-1----:R-:W-:-:S02]  /*dab0*/  FMNMX.FTZ R8, R8, R7, !PT ;  /* 0x0000000708087209 */ /* 0x002fc40007810000 */
[----:B------:R-:W1:Y:S03]  /*dac0*/  LDC R7, c[0x0][0xa80] ;  /* 0x0002a000ff077b82 */ /* 0x000e660000000800 */
[C---:B------:R-:W-:Y:S02]  /*dad0*/  FADD.FTZ R189, -R8.reuse, R5 ;  /* 0x0000000508bd7221 */ /* 0x040fe40000010100 */
[----:B------:R-:W-:Y:S08]  /*dae0*/  MUFU.TANH R196, R196 ;  /* 0x000000c400c47308 */ /* 0x000ff00000002400 */
[----:B------:R2:W-:Y:S01]  /*daf0*/  MUFU.TANH R5, R170 ;  /* 0x000000aa00057308 */ /* 0x0005e20000002400 */
[-C--:B-1----:R-:W-:Y:S01]  /*db00*/  FMUL.FTZ R154, R8, R7.reuse ;  /* 0x00000007089a7220 */ /* 0x082fe20000410000 */
[----:B------:R-:W-:-:S03]  /*db10*/  FMUL.FTZ R189, R189, R7 ;  /* 0x00000007bdbd7220 */ /* 0x000fc60000410000 */
[-CC-:B------:R-:W-:Y:S01]  /*db20*/  FFMA.FTZ R166, R9, R7.reuse, -R154.reuse ;  /* 0x0000000709a67223 */ /* 0x180fe2000001089a */
[-CC-:B--2---:R-:W-:Y:S01]  /*db30*/  FFMA.FTZ R170, R14, R7.reuse, -R154.reuse ;  /* 0x000000070eaa7223 */ /* 0x184fe2000001089a */
[-CC-:B------:R-:W-:Y:S01]  /*db40*/  FFMA.FTZ R14, R152, R7.reuse, -R154.reuse ;  /* 0x00000007980e7223 */ /* 0x180fe2000001089a */
[-CC-:B------:R-:W-:Y:S01]  /*db50*/  FFMA.FTZ R9, R157, R7.reuse, -R154.reuse ;  /* 0x000000079d097223 */ /* 0x180fe2000001089a */
[----:B------:R1:W-:Y:S01]  /*db60*/  MUFU.EX2 R152, R166 ;  /* 0x000000a600987308 */ /* 0x0003e20000000800 */
        /* <DEDUP_REMOVED lines=20> */
[-CC-:B------:R-:W-:Y:S01]  /*dcb0*/  FFMA.FTZ R185, R185, R7.reuse, -R154.reuse ;  /* 0x00000007b9b97223 */ /* 0x180fe2000001089a */
[----:B------:R-:W-:Y:S01]  /*dcc0*/  FFMA.FTZ R188, R188, R7, -R154 ;  /* 0x00000007bcbc7223 */ /* 0x000fe2000001089a */
[----:B-1----:R-:W-:Y:S01]  /*dcd0*/  FMUL.FTZ R166, R171, UR38 ;  /* 0x00000026aba67c20 */ /* 0x002fe20008410000 */
[----:B------:R1:W4:Y:S01]  /*dce0*/  MUFU.EX2 R154, R167 ;  /* 0x000000a7009a7308 */ /* 0x0003220000000800 */
[----:B--2---:R-:W-:Y:S01]  /*dcf0*/  FFMA.FTZ R13, R157, R13, R152 ;  /* 0x0000000d9d0d7223 */ /* 0x004fe20000010098 */
[----:B------:R-:W-:Y:S01]  /*dd00*/  FMUL.FTZ R153, R174, UR38 ;  /* 0x00000026ae997c20 */ /* 0x000fe20008410000 */
[----:B------:R-:W-:Y:S01]  /*dd10*/  FMUL.FTZ R171, R182, UR38 ;  /* 0x00000026b6ab7c20 */ /* 0x000fe20008410000 */
[----:B------:R-:W-:Y:S01]  /*dd20*/  FMUL.FTZ R189, R183, UR38 ;  /* 0x00000026b7bd7c20 */ /* 0x000fe20008410000 */
[----:B------:R-:W-:Y:S01]  /*dd30*/  FMUL.FTZ R174, R186, UR38 ;  /* 0x00000026baae7c20 */ /* 0x000fe20008410000 */
[----:B------:R-:W-:Y:S01]  /*dd40*/  FMUL.FTZ R183, R190, UR38 ;  /* 0x00000026beb77c20 */ /* 0x000fe20008410000 */
[----:B------:R-:W-:Y:S01]  /*dd50*/  FMUL.FTZ R186, R191, UR38 ;  /* 0x00000026bfba7c20 */ /* 0x000fe20008410000 */
[----:B------:R-:W2:Y:S01]  /*dd60*/  MUFU.EX2 R20, R20 ;  /* 0x0000001400147308 */ /* 0x000ea20000000800 */
[C---:B---3--:R-:W-:Y:S01]  /*dd70*/  FADD.FTZ R13, R170.reuse, R13 ;  /* 0x0000000daa0d7221 */ /* 0x048fe20000010000 */
[----:B-1----:R-:W-:Y:S01]  /*dd80*/  FMUL.FTZ R167, R175, UR38 ;  /* 0x00000026afa77c20 */ /* 0x002fe20008410000 */
[----:B------:R-:W-:Y:S01]  /*dd90*/  F2FP.BF16.F32.PACK_AB R152, R170, R152 ;  /* 0x00000098aa98723e */ /* 0x000fe200000010ff */
[----:B------:R-:W-:Y:S01]  /*dda0*/  FMUL.FTZ R170, R178, UR38 ;  /* 0x00000026b2aa7c20 */ /* 0x000fe20008410000 */
[----:B------:R-:W-:Y:S01]  /*ddb0*/  FMUL.FTZ R178, R194, UR38 ;  /* 0x00000026c2b27c20 */ /* 0x000fe20008410000 */
[----:B------:R-:W-:Y:S01]  /*ddc0*/  FMUL.FTZ R175, R195, UR38 ;  /* 0x00000026c3af7c20 */ /* 0x000fe20008410000 */
[----:B------:R-:W-:Y:S01]  /*ddd0*/  FMUL.FTZ R194, R198, UR38 ;  /* 0x00000026c6c27c20 */ /* 0x000fe20008410000 */
[----:B------:R-:W1:Y:S01]  /*dde0*/  MUFU.TANH R166, R166 ;  /* 0x000000a600a67308 */ /* 0x000e620000002400 */
[----:B----4-:R-:W-:Y:S01]  /*ddf0*/  FADD.FTZ R13, R154, R13 ;  /* 0x0000000d9a0d7221 */ /* 0x010fe20000010000 */
[----:B------:R-:W-:Y:S01]  /*de00*/  FMUL.FTZ R195, R199, UR38 ;  /* 0x00000026c7c37c20 */ /* 0x000fe20008410000 */
[-C--:B------:R-:W-:Y:S01]  /*de10*/  FMUL.FTZ R24, R24, R157.reuse ;  /* 0x0000009d18187220 */ /* 0x080fe20000410000 */
[-C--:B------:R-:W-:Y:S01]  /*de20*/  FMUL.FTZ R25, R25, R157.reuse ;  /* 0x0000009d19197220 */ /* 0x080fe20000410000 */
[-C--:B------:R-:W-:Y:S01]  /*de30*/  FMUL.FTZ R28, R28, R157.reuse ;  /* 0x0000009d1c1c7220 */ /* 0x080fe20000410000 */
[-C--:B------:R-:W-:Y:S01]  /*de40*/  FMUL.FTZ R29, R29, R157.reuse ;  /* 0x0000009d1d1d7220 */ /* 0x080fe20000410000 */
[-C--:B------:R-:W-:Y:S01]  /*de50*/  FMUL.FTZ R32, R32, R157.reuse ;  /* 0x0000009d20207220 */ /* 0x080fe20000410000 */
[----:B------:R-:W3:Y:S01]  /*de60*/  MUFU.TANH R153, R153 ;  /* 0x0000009900997308 */ /* 0x000ee20000002400 */
[C---:B--2---:R-:W-:Y:S01]  /*de70*/  FADD.FTZ R13, R20.reuse, R13 ;  /* 0x0000000d140d7221 */ /* 0x044fe20000010000 */
[----:B------:R-:W-:Y:S01]  /*de80*/  F2FP.BF16.F32.PACK_AB R154, R20, R154 ;  /* 0x0000009a149a723e */ /* 0x000fe200000010ff */
[-C--:B------:R-:W-:Y:S01]  /*de90*/  FMUL.FTZ R33, R33, R157.reuse ;  /* 0x0000009d21217220 */ /* 0x080fe20000410000 */
[----:B------:R-:W-:Y:S01]  /*dea0*/  FMNMX.FTZ R20, R193, R4, !PT ;  /* 0x00000004c1147209 */ /* 0x000fe20007810000 */
[-C--:B------:R-:W-:Y:S01]  /*deb0*/  FMUL.FTZ R36, R36, R157.reuse ;  /* 0x0000009d24247220 */ /* 0x080fe20000410000 */
[-C--:B------:R-:W-:Y:S01]  /*dec0*/  FMUL.FTZ R37, R37, R157.reuse ;  /* 0x0000009d25257220 */ /* 0x080fe20000410000 */
        /* <DEDUP_REMOVED lines=10> */
[----:B------:R-:W4:Y:S01]  /*df70*/  MUFU.TANH R170, R170 ;  /* 0x000000aa00aa7308 */ /* 0x000f220000002400 */
        /* <DEDUP_REMOVED lines=22> */
[----:B-1----:R-:W-:Y:S01]  /*e0e0*/  FMNMX.FTZ R20, R166, R20, !PT ;  /* 0x00000014a6147209 */ /* 0x002fe20007810000 */
[----:B------:R-:W1:Y:S01]  /*e0f0*/  MUFU.TANH R174, R174 ;  /* 0x000000ae00ae7308 */ /* 0x000e620000002400 */
[-C--:B------:R-:W-:Y:S01]  /*e100*/  FMUL.FTZ R81, R81, R157.reuse ;  /* 0x0000009d51517220 */ /* 0x080fe20000410000 */
[-C--:B------:R-:W-:Y:S01]  /*e110*/  FMUL.FTZ R84, R84, R157.reuse ;  /* 0x0000009d54547220 */ /* 0x080fe20000410000 */
[----:B---3--:R-:W-:Y:S01]  /*e120*/  FMNMX.FTZ R20, R153, R20, !PT ;  /* 0x0000001499147209 */ /* 0x008fe20007810000 */
[-C--:B------:R-:W-:Y:S01]  /*e130*/  FMUL.FTZ R85, R85, R157.reuse ;  /* 0x0000009d55557220 */ /* 0x080fe20000410000 */
[-C--:B------:R-:W-:Y:S01]  /*e140*/  FMUL.FTZ R88, R88, R157.reuse ;  /* 0x0000009d58587220 */ /* 0x080fe20000410000 */
[-C--:B------:R-:W-:Y:S01]  /*e150*/  FMUL.FTZ R89, R89, R157.reuse ;  /* 0x0000009d59597220 */ /* 0x080fe20000410000 */
[----:B--2---:R-:W-:Y:S01]  /*e160*/  FMNMX.FTZ R20, R167, R20, !PT ;  /* 0x00000014a7147209 */ /* 0x004fe20007810000 */
[----:B------:R-:W2:Y:S01]  /*e170*/  MUFU.TANH R183, R183 ;  /* 0x000000b700b77308 */ /* 0x000ea20000002400 */
[-C--:B------:R-:W-:Y:S01]  /*e180*/  FMUL.FTZ R92, R92, R157.reuse ;  /* 0x0000009d5c5c7220 */ /* 0x080fe20000410000 */
[-C--:B------:R-:W-:Y:S01]  /*e190*/  FMUL.FTZ R93, R93, R157.reuse ;  /* 0x0000009d5d5d7220 */ /* 0x080fe20000410000 */
[----:B----4-:R-:W-:Y:S01]  /*e1a0*/  FMNMX.FTZ R20, R170, R20, !PT ;  /* 0x00000014aa147209 */ /* 0x010fe20007810000 */
[-C--:B------:R-:W-:Y:S01]  /*e1b0*/  FMUL.FTZ R96, R96, R157.reuse ;  /* 0x0000009d60607220 */ /* 0x080fe20000410000 */
[-C--:B------:R-:W-:Y:S01]  /*e1c0*/  FMUL.FTZ R97, R97, R157.reuse ;  /* 0x0000009d61617220 */ /* 0x080fe20000410000 */
[-C--:B------:R-:W-:Y:S01]  /*e1d0*/  FMUL.FTZ R100, R100, R157.reuse ;  /* 0x0000009d64647220 */ /* 0x080fe20000410000 */
[----:B------:R-:W-:Y:S01]  /*e1e0*/  FMNMX.FTZ R20, R179, R20, !PT ;  /* 0x00000014b3147209 */ /* 0x000fe20007810000 */
[----:B------:R-:W3:Y:S01]  /*e1f0*/  MUFU.TANH R186, R186 ;  /* 0x000000ba00ba7308 */ /* 0x000ee20000002400 */
[-C--:B------:R-:W-:Y:S01]  /*e200*/  FMUL.FTZ R101, R101, R157.reuse ;  /* 0x0000009d65657220 */ /* 0x080fe20000410000 */
[-C--:B------:R-:W-:Y:S01]  /*e210*/  FMUL.FTZ R104, R104, R157.reuse ;  /* 0x0000009d68687220 */ /* 0x080fe20000410000 */
[----:B0-----:R-:W-:Y:S01]  /*e220*/  FMNMX.FTZ R20, R171, R20, !PT ;  /* 0x00000014ab147209 */ /* 0x001fe20007810000 */
[-C--:B------:R-:W-:Y:S01]  /*e230*/  FMUL.FTZ R105, R105, R157.reuse ;  /* 0x0000009d69697220 */ /* 0x080fe20000410000 */
[-C--:B------:R-:W-:Y:S01]  /*e240*/  FMUL.FTZ R108, R108, R157.reuse ;  /* 0x0000009d6c6c7220 */ /* 0x080fe20000410000 */
[-C--:B------:R-:W-:Y:S01]  /*e250*/  FMUL.FTZ R109, R109, R157.reuse ;  /* 0x0000009d6d6d7220 */ /* 0x080fe20000410000 */
[----:B------:R-:W-:Y:S01]  /*e260*/  FMNMX.FTZ R20, R189, R20, !PT ;  /* 0x00000014bd147209 */ /* 0x000fe20007810000 */
[----:B------:R-:W0:Y:S01]  /*e270*/  MUFU.TANH R178, R178 ;  /* 0x000000b200b27308 */ /* 0x000e220000002400 */
[-C--:B------:R-:W-:Y:S01]  /*e280*/  FMUL.FTZ R112, R112, R157.reuse ;  /* 0x0000009d70707220 */ /* 0x080fe20000410000 */
[-C--:B------:R-:W-:Y:S01]  /*e290*/  FMUL.FTZ R113, R113, R157.reuse ;  /* 0x0000009d71717220 */ /* 0x080fe20000410000 */
[----:B-1----:R-:W-:Y:S01]  /*e2a0*/  FMNMX.FTZ R20, R174, R20, !PT ;  /* 0x00000014ae147209 */ /* 0x002fe20007810000 */
[-C--:B------:R-:W-:Y:S01]  /*e2b0*/  FMUL.FTZ R116, R116, R157.reuse ;  /* 0x0000009d74747220 */ /* 0x080fe20000410000 */
[-C--:B------:R-:W-:Y:S01]  /*e2c0*/  FMUL.FTZ R117, R117, R157.reuse ;  /* 0x0000009d75757220 */ /* 0x080fe20000410000 */
[-C--:B------:R-:W-:Y:S01]  /*e2d0*/  FMUL.FTZ R120, R120, R157.reuse ;  /* 0x0000009d78787220 */ /* 0x080fe20000410000 */
[----:B------:R-:W-:Y:S01]  /*e2e0*/  FMNMX.FTZ R20, R196, R20, !PT ;  /* 0x00000014c4147209 */ /* 0x000fe20007810000 */
[----:B------:R-:W1:Y:S01]  /*e2f0*/  MUFU.TANH R175, R175 ;  /* 0x000000af00af7308 */ /* 0x000e620000002400 */
[-C--:B------:R-:W-:Y:S01]  /*e300*/  FMUL.FTZ R121, R121, R157.reuse ;  /* 0x0000009d79797220 */ /* 0x080fe20000410000 */
[-C--:B------:R-:W-:Y:S01]  /*e310*/  FMUL.FTZ R124, R124, R157.reuse ;  /* 0x0000009d7c7c7220 */ /* 0x080fe20000410000 */
[----:B--2---:R-:W-:Y:S01]  /*e320*/  FMNMX.FTZ R20, R183, R20, !PT ;  /* 0x00000014b7147209 */ /* 0x004fe20007810000 */
[-C--:B------:R-:W-:Y:S01]  /*e330*/  FMUL.FTZ R125, R125, R157.reuse ;  /* 0x0000009d7d7d7220 */ /* 0x080fe20000410000 */
[-C--:B------:R-:W-:Y:S01]  /*e340*/  FMUL.FTZ R128, R128, R157.reuse ;  /* 0x0000009d80807220 */ /* 0x080fe20000410000 */
[-C--:B------:R-:W-:Y:S01]  /*e350*/  FMUL.FTZ R129, R129, R157.reuse ;  /* 0x0000009d81817220 */ /* 0x080fe20000410000 */
[----:B---3--:R-:W-:Y:S01]  /*e360*/  FMNMX.FTZ R20, R186, R20, !PT ;  /* 0x00000014ba147209 */ /* 0x008fe20007810000 */
[----:B------:R-:W2:Y:S01]  /*e370*/  MUFU.TANH R194, R194 ;  /* 0x000000c200c27308 */ /* 0x000ea20000002400 */
[-C--:B------:R-:W-:Y:S01]  /*e380*/  FMUL.FTZ R132, R132, R157.reuse ;  /* 0x0000009d84847220 */ /* 0x080fe20000410000 */
[-C--:B------:R-:W-:Y:S01]  /*e390*/  FMUL.FTZ R133, R133, R157.reuse ;  /* 0x0000009d85857220 */ /* 0x080fe20000410000 */
[----:B0-----:R-:W-:Y:S01]  /*e3a0*/  FMNMX.FTZ R20, R178, R20, !PT ;  /* 0x00000014b2147209 */ /* 0x001fe20007810000 */
[-C--:B------:R-:W-:Y:S01]  /*e3b0*/  FMUL.FTZ R136, R136, R157.reuse ;  /* 0x0000009d88887220 */ /* 0x080fe20000410000 */
[-C--:B------:R-:W-:Y:S01]  /*e3c0*/  FMUL.FTZ R137, R137, R157.reuse ;  /* 0x0000009d89897220 */ /* 0x080fe20000410000 */
[-C--:B------:R-:W-:Y:S01]  /*e3d0*/  FMUL.FTZ R140, R140, R157.reuse ;  /* 0x0000009d8c8c7220 */ /* 0x080fe20000410000 */
[-C--:B------:R-:W-:Y:S01]  /*e3e0*/  FMUL.FTZ R141, R141, R157.reuse ;  /* 0x0000009d8d8d7220 */ /* 0x080fe20000410000 */
[----:B------:R-:W0:Y:S01]  /*e3f0*/  MUFU.TANH R195, R195 ;  /* 0x000000c300c37308 */ /* 0x000e220000002400 */
[----:B-1----:R-:W-:Y:S01]  /*e400*/  FMNMX.FTZ R20, R175, R20, !PT ;  /* 0x00000014af147209 */ /* 0x002fe20007810000 */
[-C--:B------:R-:W-:Y:S01]  /*e410*/  FMUL.FTZ R144, R144, R157.reuse ;  /* 0x0000009d90907220 */ /* 0x080fe20000410000 */
[-C--:B------:R-:W-:Y:S01]  /*e420*/  FMUL.FTZ R145, R145, R157.reuse ;  /* 0x0000009d91917220 */ /* 0x080fe20000410000 */
[-C--:B------:R-:W-:Y:S01]  /*e430*/  FMUL.FTZ R148, R148, R157.reuse ;  /* 0x0000009d94947220 */ /* 0x080fe20000410000 */
[----:B------:R-:W-:-:S03]  /*e440*/  FMUL.FTZ R149, R149, R157 ;  /* 0x0000009d95957220 */ /* 0x000fc60000410000 */
[----:B------:R-:W-:Y:S01]  /*e450*/  MUFU.EX2 R157, R156 ;  /* 0x0000009c009d7308 */ /* 0x000fe20000000800 */
[----:B--2---:R-:W-:-:S07]  /*e460*/  FMNMX.FTZ R20, R194, R20, !PT ;  /* 0x00000014c2147209 */ /* 0x004fce0007810000 */
[----:B------:R-:W-:Y:S01]  /*e470*/  MUFU.EX2 R160, R160 ;  /* 0x000000a000a07308 */ /* 0x000fe20000000800 */
        /* <DEDUP_REMOVED lines=12> */
[CC--:B------:R-:W-:Y:S01]  /*e540*/  FMUL.FTZ R198, R20.reuse, R7.reuse ;  /* 0x0000000714c67220 */ /* 0x0c0fe20000410000 */
[----:B------:R-:W-:Y:S01]  /*e550*/  FADD.FTZ R199, -R20, R4 ;  /* 0x0000000414c77221 */ /* 0x000fe20000010100 */
[----:B------:R-:W-:Y:S02]  /*e560*/  MUFU.EX2 R180, R180 ;  /* 0x000000b400b47308 */ /* 0x000fe40000000800 */
[-CC-:B------:R-:W-:Y:S01]  /*e570*/  FFMA.FTZ R190, R166, R7.reuse, -R198.reuse ;  /* 0x00000007a6be7223 */ /* 0x180fe200000108c6 */
[-CC-:B------:R-:W-:Y:S01]  /*e580*/  FFMA.FTZ R166, R170, R7.reuse, -R198.reuse ;  /* 0x00000007aaa67223 */ /* 0x180fe200000108c6 */
[-CC-:B------:R-:W-:Y:S01]  /*e590*/  FFMA.FTZ R187, R171, R7.reuse, -R198.reuse ;  /* 0x00000007abbb7223 */ /* 0x180fe200000108c6 */
[-CC-:B------:R-:W-:Y:S01]  /*e5a0*/  FFMA.FTZ R170, R174, R7.reuse, -R198.reuse ;  /* 0x00000007aeaa7223 */ /* 0x180fe200000108c6 */
[-CC-:B------:R-:W-:Y:S01]  /*e5b0*/  FFMA.FTZ R171, R196, R7.reuse, -R198.reuse ;  /* 0x00000007c4ab7223 */ /* 0x180fe200000108c6 */
[-CC-:B------:R-:W-:Y:S01]  /*e5c0*/  FFMA.FTZ R174, R178, R7.reuse, -R198.reuse ;  /* 0x00000007b2ae7223 */ /* 0x180fe200000108c6 */
[----:B------:R-:W0:Y:S01]  /*e5d0*/  S2R R196, SR_CgaCtaId ;  /* 0x0000000000c47919 */ /* 0x000e220000008800 */
[-CC-:B------:R-:W-:Y:S01]  /*e5e0*/  FFMA.FTZ R178, R194, R7.reuse, -R198.reuse ;  /* 0x00000007c2b27223 */ /* 0x180fe200000108c6 */
[-CC-:B------:R-:W-:Y:S01]  /*e5f0*/  FFMA.FTZ R182, R192, R7.reuse, -R198.reuse ;  /* 0x00000007c0b67223 */ /* 0x180fe200000108c6 */
[-CC-:B------:R-:W-:Y:S01]  /*e600*/  FFMA.FTZ R192, R163, R7.reuse, -R198.reuse ;  /* 0x00000007a3c07223 */ /* 0x180fe200000108c6 */
[----:B------:R-:W1:Y:S01]  /*e610*/  S2R R194, SR_TID.X ;  /* 0x0000000000c27919 */ /* 0x000e620000002100 */
[----:B------:R-:W-:Y:S01]  /*e620*/  FFMA.FTZ R163, R5, R7, -R198 ;  /* 0x0000000705a37223 */ /* 0x000fe200000108c6 */
[----:B------:R-:W-:-:S02]  /*e630*/  IMAD.MOV.U32 R5, RZ, RZ, 0x40000040 ;  /* 0x40000040ff057424 */ /* 0x000fc400078e00ff */
[-C--:B------:R-:W-:Y:S01]  /*e640*/  FMUL.FTZ R199, R199, R7.reuse ;  /* 0x00000007c7c77220 */ /* 0x080fe20000410000 */
[-CC-:B------:R-:W-:Y:S01]  /*e650*/  FFMA.FTZ R4, R193, R7.reuse, -R198.reuse ;  /* 0x00000007c1047223 */ /* 0x180fe200000108c6 */
[-CC-:B------:R-:W-:Y:S01]  /*e660*/  FFMA.FTZ R197, R197, R7.reuse, -R198.reuse ;  /* 0x00000007c5c57223 */ /* 0x180fe200000108c6 */
[-CC-:B------:R-:W-:Y:S01]  /*e670*/  FFMA.FTZ R155, R155, R7.reuse, -R198.reuse ;  /* 0x000000079b9b7223 */ /* 0x180fe200000108c6 */
[----:B------:R-:W-:Y:S01]  /*e680*/  R2UR UR7, R5 ;  /* 0x00000000050772ca */ /* 0x000fe200000e0000 */
[----:B------:R-:W-:Y:S01]  /*e690*/  VIADD R5, R0, 0x32440 ;  /* 0x0003244000057836 */ /* 0x000fe20000000000 */
        /* <DEDUP_REMOVED lines=12> */
[----:B------:R-:W-:-:S04]  /*e760*/  FFMA.FTZ R175, R175, R7, -R198 ;  /* 0x00000007afaf7223 */ /* 0x000fc800000108c6 */
[----:B------:R-:W4:Y:S01]  /*e770*/  MUFU.EX2 R153, R197 ;  /* 0x000000c500997308 */ /* 0x000f220000000800 */
[-C--:B--2---:R-:W-:Y:S01]  /*e780*/  FMUL.FTZ R26, R26, R199.reuse ;  /* 0x000000c71a1a7220 */ /* 0x084fe20000410000 */
[-C--:B------:R-:W-:Y:S01]  /*e790*/  FMUL.FTZ R27, R27, R199.reuse ;  /* 0x000000c71b1b7220 */ /* 0x080fe20000410000 */
[----:B0-----:R-:W-:Y:S01]  /*e7a0*/  PRMT R5, R196, 0x654, R5 ;  /* 0x00000654c4057816 */ /* 0x001fe20000000005 */
[-C--:B------:R-:W-:Y:S01]  /*e7b0*/  FMUL.FTZ R30, R30, R199.reuse ;  /* 0x000000c71e1e7220 */ /* 0x080fe20000410000 */
[-C--:B------:R-:W-:Y:S01]  /*e7c0*/  FMUL.FTZ R31, R31, R199.reuse ;  /* 0x000000c71f1f7220 */ /* 0x080fe20000410000 */
[-C--:B------:R-:W-:Y:S01]  /*e7d0*/  FMUL.FTZ R34, R34, R199.reuse ;  /* 0x000000c722227220 */ /* 0x080fe20000410000 */
[----:B-1----:R-:W-:Y:S01]  /*e7e0*/  SHF.R.U32.HI R194, RZ, 0x7, R194 ;  /* 0x00000007ffc27819 */ /* 0x002fe200000116c2 */
[----:B------:R0:W-:Y:S01]  /*e7f0*/  SYNCS.ARRIVE.TRANS64.RED.A1T0 RZ, [R5+URZ], RZ ;  /* 0x000000ff05ff79a7 */ /* 0x0001e2000810043f */
[----:B------:R-:W-:Y:S01]  /*e800*/  MUFU.EX2 R182, R182 ;  /* 0x000000b600b67308 */ /* 0x000fe20000000800 */
[----:B---3--:R-:W-:Y:S01]  /*e810*/  FFMA.FTZ R12, R199, R12, R4 ;  /* 0x0000000cc70c7223 */ /* 0x008fe20000010004 */
[-C--:B------:R-:W-:Y:S01]  /*e820*/  FMUL.FTZ R35, R35, R199.reuse ;  /* 0x000000c723237220 */ /* 0x080fe20000410000 */
[-C--:B------:R-:W-:Y:S01]  /*e830*/  FMUL.FTZ R38, R38, R199.reuse ;  /* 0x000000c726267220 */ /* 0x080fe20000410000 */
[-C--:B------:R-:W-:Y:S01]  /*e840*/  FMUL.FTZ R39, R39, R199.reuse ;  /* 0x000000c727277220 */ /* 0x080fe20000410000 */
[-C--:B------:R-:W-:Y:S01]  /*e850*/  FMUL.FTZ R42, R42, R199.reuse ;  /* 0x000000c72a2a7220 */ /* 0x080fe20000410000 */
[-C--:B------:R-:W-:Y:S01]  /*e860*/  FMUL.FTZ R43, R43, R199.reuse ;  /* 0x000000c72b2b7220 */ /* 0x080fe20000410000 */
[----:B------:R-:W-:Y:S01]  /*e870*/  FMUL.FTZ R46, R46, R199 ;  /* 0x000000c72e2e7220 */ /* 0x000fe20000410000 */
[----:B0-----:R0:W1:Y:S01]  /*e880*/  MUFU.EX2 R5, R155 ;  /* 0x0000009b00057308 */ /* 0x0010620000000800 */
[C---:B----4-:R-:W-:Y:S01]  /*e890*/  FADD.FTZ R12, R153.reuse, R12 ;  /* 0x0000000c990c7221 */ /* 0x050fe20000010000 */
[----:B------:R-:W-:Y:S01]  /*e8a0*/  F2FP.BF16.F32.PACK_AB R153, R153, R4 ;  /* 0x000000049999723e */ /* 0x000fe200000010ff */
[----:B------:R-:W-:-:S02]  /*e8b0*/  IMAD R4, R202, 0xc00, R227 ;  /* 0x00000c00ca047824 */ /* 0x000fc400078e02e3 */
[-C--:B------:R-:W-:Y:S01]  /*e8c0*/  FMUL.FTZ R47, R47, R199.reuse ;  /* 0x000000c72f2f7220 */ /* 0x080fe20000410000 */
[-C--:B------:R-:W-:Y:S01]  /*e8d0*/  FMUL.FTZ R50, R50, R199.reuse ;  /* 0x000000c732327220 */ /* 0x080fe20000410000 */
[-C--:B------:R-:W-:Y:S01]  /*e8e0*/  FMUL.FTZ R51, R51, R199.reuse ;  /* 0x000000c733337220 */ /* 0x080fe20000410000 */
[-C--:B------:R-:W-:Y:S01]  /*e8f0*/  FMUL.FTZ R54, R54, R199.reuse ;  /* 0x000000c736367220 */ /* 0x080fe20000410000 */
[----:B------:R-:W-:Y:S01]  /*e900*/  R2UR UR6, R4 ;  /* 0x00000000040672ca */ /* 0x000fe200000e0000 */
[----:B0-----:R-:W-:Y:S02]  /*e910*/  VIADD R155, R194, 0x8 ;  /* 0x00000008c29b7836 */ /* 0x001fe40000000000 */
[-C--:B------:R-:W-:Y:S01]  /*e920*/  FMUL.FTZ R55, R55, R199.reuse ;  /* 0x000000c737377220 */ /* 0x080fe20000410000 */
[-C--:B------:R-:W-:Y:S01]  /*e930*/  FMUL.FTZ R58, R58, R199.reuse ;  /* 0x000000c73a3a7220 */ /* 0x080fe20000410000 */
[-C--:B------:R-:W-:Y:S01]  /*e940*/  FMUL.FTZ R59, R59, R199.reuse ;  /* 0x000000c73b3b7220 */ /* 0x080fe20000410000 */
[-C--:B------:R-:W-:Y:S01]  /*e950*/  FMUL.FTZ R62, R62, R199.reuse ;  /* 0x000000c73e3e7220 */ /* 0x080fe20000410000 */
        /* <DEDUP_REMOVED lines=46> */
[----:B-1----:R-:W-:Y:S01]  /*ec40*/  F2FP.BF16.F32.PACK_AB R155, R5, R182 ;  /* 0x000000b6059b723e */ /* 0x002fe200000010ff */
[----:B------:R-:W-:Y:S01]  /*ec50*/  MUFU.EX2 R193, R193 ;  /* 0x000000c100c17308 */ /* 0x000fe20000000800 */
[----:B------:R-:W-:-:S03]  /*ec60*/  FADD.FTZ R12, R182, R12 ;  /* 0x0000000cb60c7221 */ /* 0x000fc60000010000 */
[----:B------:R-:W-:Y:S01]  /*ec70*/  WARPGROUP.ARRIVE ;  /* 0x00000000000079c5 */ /* 0x000fe20000000000 */
[----:B------:R-:W-:-:S03]  /*ec80*/  FADD.FTZ R12, R5, R12 ;  /* 0x0000000c050c7221 */ /* 0x000fc60000010000 */
[----:B------:R-:W-:Y:S02]  /*ec90*/  MUFU.EX2 R192, R192 ;  /* 0x000000c000c07308 */ /* 0x000fe40000000800 */
[----:B------:R-:W-:Y:S06]  /*eca0*/  HGMMA.64x256x16.F32.BF16 R24, R152, gdesc[UR4].tnspB, R24, gsb0 ;  /* 0x43e0000498187df0 */ /* 0x000fec0008001818 */
[----:B------:R-:W-:Y:S08]  /*ecb0*/  MUFU.EX2 R190, R190 ;  /* 0x000000be00be7308 */ /* 0x000ff00000000800 */
        /* <DEDUP_REMOVED lines=9> */
[----:B------:R-:W-:Y:S01]  /*ed50*/  MUFU.EX2 R179, R179 ;  /* 0x000000b300b37308 */ /* 0x000fe20000000800 */
[----:B------:R-:W-:-:S07]  /*ed60*/  WARPGROUP.DEPBAR.LE gsb0, 0x0 ;  /* 0x00008000000079c5 */ /* 0x000fce0000010000 */
[----:B------:R-:W0:Y:S08]  /*ed70*/  MUFU.EX2 R153, R21 ;  /* 0x0000001500997308 */ /* 0x000e300000000800 */
[----:B------:R1:W2:Y:S08]  /*ed80*/  MUFU.EX2 R155, R14 ;  /* 0x0000000e009b7308 */ /* 0x0002b00000000800 */
[----:B------:R3:W4:Y:S01]  /*ed90*/  MUFU.EX2 R154, R15 ;  /* 0x0000000f009a7308 */ /* 0x0007220000000800 */
[----:B0-----:R-:W-:Y:S01]  /*eda0*/  FADD.FTZ R13, R153, R13 ;  /* 0x0000000d990d7221 */ /* 0x001fe20000010000 */
[----:B-1----:R-:W-:-:S05]  /*edb0*/  VIADD R14, R4, 0x80 ;  /* 0x00000080040e7836 */ /* 0x002fca0000000000 */
[----:B------:R-:W-:Y:S01]  /*edc0*/  R2UR UR6, R14 ;  /* 0x000000000e0672ca */ /* 0x000fe200000e0000 */
[----:B------:R0:W1:Y:S01]  /*edd0*/  MUFU.EX2 R21, R158 ;  /* 0x0000009e00157308 */ /* 0x0000620000000800 */
[C---:B--2---:R-:W-:Y:S01]  /*ede0*/  FADD.FTZ R13, R155.reuse, R13 ;  /* 0x0000000d9b0d7221 */ /* 0x044fe20000010000 */
[----:B---3--:R-:W-:Y:S01]  /*edf0*/  IMAD.MOV.U32 R15, RZ, RZ, 0x40000040 ;  /* 0x40000040ff0f7424 */ /* 0x008fe200078e00ff */
[----:B------:R-:W-:Y:S01]  /*ee00*/  F2FP.BF16.F32.PACK_AB R156, R155, R153 ;  /* 0x000000999b9c723e */ /* 0x000fe200000010ff */
[----:B------:R-:W-:-:S03]  /*ee10*/  VIADD R14, R4, 0x100 ;  /* 0x00000100040e7836 */ /* 0x000fc60000000000 */
[----:B------:R-:W-:Y:S01]  /*ee20*/  R2UR UR7, R15 ;  /* 0x000000000f0772ca */ /* 0x000fe200000e0000 */
[----:B------:R2:W3:Y:S01]  /*ee30*/  MUFU.EX2 R152, R159 ;  /* 0x0000009f00987308 */ /* 0x0004e20000000800 */
[----:B----4-:R-:W-:Y:S01]  /*ee40*/  FADD.FTZ R13, R154, R13 ;  /* 0x0000000d9a0d7221 */ /* 0x010fe20000010000 */
[C---:B0-----:R-:W-:Y:S01]  /*ee50*/  F2FP.BF16.F32.PACK_AB R158, R157.reuse, R154 ;  /* 0x0000009a9d9e723e */ /* 0x041fe200000010ff */
[----:B------:R-:W-:Y:S02]  /*ee60*/  IMAD.MOV.U32 R15, RZ, RZ, 0x40000040 ;  /* 0x40000040ff0f7424 */ /* 0x000fe400078e00ff */
[----:B------:R-:W-:-:S03]  /*ee70*/  FADD.FTZ R13, R157, R13 ;  /* 0x0000000d9d0d7221 */ /* 0x000fc60000010000 */
[----:B------:R-:W0:Y:S01]  /*ee80*/  MUFU.EX2 R154, R9 ;  /* 0x00000009009a7308 */ /* 0x000e220000000800 */
[----:B--2---:R-:W-:Y:S01]  /*ee90*/  F2FP.BF16.F32.PACK_AB R159, R192, R193 ;  /* 0x000000c1c09f723e */ /* 0x004fe200000010ff */
[----:B-1----:R-:W-:-:S06]  /*eea0*/  FADD.FTZ R12, R21, R12 ;  /* 0x0000000c150c7221 */ /* 0x002fcc0000010000 */
[----:B------:R-:W1:Y:S01]  /*eeb0*/  MUFU.EX2 R9, R163 ;  /* 0x000000a300097308 */ /* 0x000e620000000800 */
[C---:B---3--:R-:W-:Y:S01]  /*eec0*/  F2FP.BF16.F32.PACK_AB R157, R152.reuse, R21 ;  /* 0x00000015989d723e */ /* 0x048fe200000010ff */
[----:B------:R-:W-:-:S03]  /*eed0*/  FADD.FTZ R12, R152, R12 ;  /* 0x0000000c980c7221 */ /* 0x000fc60000010000 */
[----:B------:R-:W-:Y:S01]  /*eee0*/  WARPGROUP.ARRIVE ;  /* 0x00000000000079c5 */ /* 0x000fe20000000000 */
[----:B------:R-:W-:Y:S02]  /*eef0*/  FADD.FTZ R12, R193, R12 ;  /* 0x0000000cc10c7221 */ /* 0x000fe40000010000 */
[----:B------:R2:W3:Y:S01]  /*ef00*/  MUFU.EX2 R153, R162 ;  /* 0x000000a200997308 */ /* 0x0004e20000000800 */
[----:B0-----:R-:W-:Y:S01]  /*ef10*/  FADD.FTZ R13, R154, R13 ;  /* 0x0000000d9a0d7221 */ /* 0x001fe20000010000 */
[----:B------:R-:W-:Y:S01]  /*ef20*/  FADD.FTZ R12, R192, R12 ;  /* 0x0000000cc00c7221 */ /* 0x000fe20000010000 */
[----:B------:R-:W-:Y:S01]  /*ef30*/  HGMMA.64x256x16.F32.BF16 R24, R156, gdesc[UR4].tnspB, R24, gsb0 ;  /* 0x43e000049c187df0 */ /* 0x000fe20008001818 */
[----:B------:R-:W-:Y:S01]  /*ef40*/  R2UR UR6, R14 ;  /* 0x000000000e0672ca */ /* 0x000fe200000e0000 */
[----:B------:R-:W-:Y:S01]  /*ef50*/  FADD.FTZ R13, R160, R13 ;  /* 0x0000000da00d7221 */ /* 0x000fe20000010000 */
[----:B------:R-:W-:Y:S01]  /*ef60*/  R2UR UR7, R15 ;  /* 0x000000000f0772ca */ /* 0x000fe200000e0000 */
[----:B------:R-:W-:Y:S01]  /*ef70*/  VIADD R14, R4, 0x180 ;  /* 0x00000180040e7836 */ /* 0x000fe20000000000 */
[----:B------:R-:W-:Y:S01]  /*ef80*/  F2FP.BF16.F32.PACK_AB R160, R160, R154 ;  /* 0x0000009aa0a0723e */ /* 0x000fe200000010ff */
[----:B------:R-:W-:Y:S01]  /*ef90*/  FADD.FTZ R13, R161, R13 ;  /* 0x0000000da10d7221 */ /* 0x000fe20000010000 */
[----:B--2---:R-:W-:Y:S01]  /*efa0*/  F2FP.BF16.F32.PACK_AB R162, R164, R161 ;  /* 0x000000a1a4a2723e */ /* 0x004fe200000010ff */
[----:B------:R0:W2:Y:S01]  /*efb0*/  MUFU.EX2 R154, R166 ;  /* 0x000000a6009a7308 */ /* 0x0000a20000000800 */
[----:B-1----:R-:W-:Y:S01]  /*efc0*/  F2FP.BF16.F32.PACK_AB R161, R190, R9 ;  /* 0x00000009bea1723e */ /* 0x002fe200000010ff */
[----:B------:R-:W-:Y:S01]  /*efd0*/  FADD.FTZ R13, R164, R13 ;  /* 0x0000000da40d7221 */ /* 0x000fe20000010000 */
[----:B------:R-:W-:-:S02]  /*efe0*/  IMAD.MOV.U32 R15, RZ, RZ, 0x40000040 ;  /* 0x40000040ff0f7424 */ /* 0x000fc400078e00ff */
[----:B------:R-:W-:Y:S01]  /*eff0*/  FADD.FTZ R12, R9, R12 ;  /* 0x0000000c090c7221 */ /* 0x000fe20000010000 */
[----:B---3--:R-:W-:Y:S02]  /*f000*/  F2FP.BF16.F32.PACK_AB R163, R153, R191 ;  /* 0x000000bf99a3723e */ /* 0x008fe400000010ff */
[----:B------:R-:W1:Y:S01]  /*f010*/  MUFU.EX2 R164, R165 ;  /* 0x000000a500a47308 */ /* 0x000e620000000800 */
[----:B0-----:R-:W-:Y:S01]  /*f020*/  F2FP.BF16.F32.PACK_AB R166, R172, R169 ;  /* 0x000000a9aca6723e */ /* 0x001fe200000010ff */
[----:B------:R-:W-:-:S04]  /*f030*/  FADD.FTZ R12, R190, R12 ;  /* 0x0000000cbe0c7221 */ /* 0x000fc80000010000 */
[----:B------:R-:W-:Y:S02]  /*f040*/  FADD.FTZ R12, R191, R12 ;  /* 0x0000000cbf0c7221 */ /* 0x000fe40000010000 */
[----:B------:R0:W3:Y:S02]  /*f050*/  MUFU.EX2 R155, R167 ;  /* 0x000000a7009b7308 */ /* 0x0000e40000000800 */
[----:B------:R-:W-:-:S04]  /*f060*/  FADD.FTZ R12, R153, R12 ;  /* 0x0000000c990c7221 */ /* 0x000fc80000010000 */
[----:B--2---:R-:W-:Y:S01]  /*f070*/  FADD.FTZ R12, R154, R12 ;  /* 0x0000000c9a0c7221 */ /* 0x004fe20000010000 */
[----:B-1----:R-:W-:Y:S01]  /*f080*/  FADD.FTZ R13, R164, R13 ;  /* 0x0000000da40d7221 */ /* 0x002fe20000010000 */
[C---:B------:R-:W-:Y:S02]  /*f090*/  F2FP.BF16.F32.PACK_AB R164, R168.reuse, R164 ;  /* 0x000000a4a8a4723e */ /* 0x040fe400000010ff */
[----:B0-----:R-:W-:Y:S01]  /*f0a0*/  F2FP.BF16.F32.PACK_AB R167, R189, R187 ;  /* 0x000000bbbda7723e */ /* 0x001fe200000010ff */
[----:B------:R-:W-:Y:S02]  /*f0b0*/  FADD.FTZ R13, R168, R13 ;  /* 0x0000000da80d7221 */ /* 0x000fe40000010000 */
[----:B------:R-:W0:Y:S01]  /*f0c0*/  MUFU.EX2 R168, R173 ;  /* 0x000000ad00a87308 */ /* 0x000e220000000800 */
[----:B---3--:R-:W-:Y:S01]  /*f0d0*/  F2FP.BF16.F32.PACK_AB R165, R155, R154 ;  /* 0x0000009a9ba5723e */ /* 0x008fe200000010ff */
[----:B------:R-:W-:Y:S01]  /*f0e0*/  FADD.FTZ R13, R169, R13 ;  /* 0x0000000da90d7221 */ /* 0x000fe20000010000 */
[----:B------:R-:W-:-:S03]  /*f0f0*/  FADD.FTZ R12, R155, R12 ;  /* 0x0000000c9b0c7221 */ /* 0x000fc60000010000 */
[----:B------:R-:W-:Y:S01]  /*f100*/  FADD.FTZ R13, R172, R13 ;  /* 0x0000000dac0d7221 */ /* 0x000fe20000010000 */
[----:B------:R-:W-:Y:S01]  /*f110*/  FADD.FTZ R12, R187, R12 ;  /* 0x0000000cbb0c7221 */ /* 0x000fe20000010000 */
[----:B------:R-:W1:Y:S03]  /*f120*/  MUFU.EX2 R172, R181 ;  /* 0x000000b500ac7308 */ /* 0x000e660000000800 */
[----:B------:R-:W-:Y:S01]  /*f130*/  FADD.FTZ R12, R189, R12 ;  /* 0x0000000cbd0c7221 */ /* 0x000fe20000010000 */
[----:B0-----:R-:W-:Y:S01]  /*f140*/  FADD.FTZ R13, R168, R13 ;  /* 0x0000000da80d7221 */ /* 0x001fe20000010000 */
[----:B------:R-:W-:-:S03]  /*f150*/  F2FP.BF16.F32.PACK_AB R168, R176, R168 ;  /* 0x000000a8b0a8723e */ /* 0x000fc600000010ff */
[----:B------:R-:W-:-:S04]  /*f160*/  FADD.FTZ R13, R176, R13 ;  /* 0x0000000db00d7221 */ /* 0x000fc80000010000 */
[----:B------:R-:W-:-:S04]  /*f170*/  FADD.FTZ R13, R177, R13 ;  /* 0x0000000db10d7221 */ /* 0x000fc80000010000 */
[----:B------:R-:W-:-:S04]  /*f180*/  FADD.FTZ R13, R180, R13 ;  /* 0x0000000db40d7221 */ /* 0x000fc80000010000 */
[----:B-1----:R-:W-:Y:S01]  /*f190*/  FADD.FTZ R13, R172, R13 ;  /* 0x0000000dac0d7221 */ /* 0x002fe20000010000 */
[----:B------:R-:W-:-:S03]  /*f1a0*/  F2FP.BF16.F32.PACK_AB R172, R184, R172 ;  /* 0x000000acb8ac723e */ /* 0x000fc600000010ff */
[----:B------:R-:W-:-:S04]  /*f1b0*/  FADD.FTZ R13, R184, R13 ;  /* 0x0000000db80d7221 */ /* 0x000fc80000010000 */
[----:B------:R-:W-:-:S04]  /*f1c0*/  FADD.FTZ R13, R185, R13 ;  /* 0x0000000db90d7221 */ /* 0x000fc80000010000 */
[----:B------:R-:W-:Y:S01]  /*f1d0*/  FADD.FTZ R13, R188, R13 ;  /* 0x0000000dbc0d7221 */ /* 0x000fe20000010000 */
[----:B------:R-:W-:Y:S02]  /*f1e0*/  WARPGROUP.DEPBAR.LE gsb0, 0x0 ;  /* 0x00008000000079c5 */ /* 0x000fe40000010000 */
[----:B------:R-:W-:Y:S01]  /*f1f0*/  WARPGROUP.ARRIVE ;  /* 0x00000000000079c5 */ /* 0x000fe20000000000 */
[----:B------:R0:W1:Y:S05]  /*f200*/  MUFU.EX2 R156, R170 ;  /* 0x000000aa009c7308 */ /* 0x00006a0000000800 */
[----:B------:R-:W-:Y:S01]  /*f210*/  HGMMA.64x256x16.F32.BF16 R24, R160, gdesc[UR4].tnspB, R24, gsb0 ;  /* 0x43e00004a0187df0 */ /* 0x000fe20008001818 */
[----:B------:R-:W-:Y:S01]  /*f220*/  R2UR UR6, R14 ;  /* 0x000000000e0672ca */ /* 0x000fe200000e0000 */
[----:B------:R-:W-:Y:S01]  /*f230*/  VIADD R14, R4, 0x200 ;  /* 0x00000200040e7836 */ /* 0x000fe20000000000 */
[----:B------:R-:W-:Y:S01]  /*f240*/  R2UR UR7, R15 ;  /* 0x000000000f0772ca */ /* 0x000fe200000e0000 */
[----:B------:R2:W3:Y:S01]  /*f250*/  MUFU.EX2 R157, R171 ;  /* 0x000000ab009d7308 */ /* 0x0004e20000000800 */
[----:B------:R-:W-:Y:S01]  /*f260*/  IMAD.MOV.U32 R15, RZ, RZ, 0x40000040 ;  /* 0x40000040ff0f7424 */ /* 0x000fe200078e00ff */
[----:B0-----:R-:W-:-:S06]  /*f270*/  F2FP.BF16.F32.PACK_AB R170, R180, R177 ;  /* 0x000000b1b4aa723e */ /* 0x001fcc00000010ff */
[----:B------:R0:W4:Y:S01]  /*f280*/  MUFU.EX2 R158, R174 ;  /* 0x000000ae009e7308 */ /* 0x0001220000000800 */
[----:B--2---:R-:W-:Y:S01]  /*f290*/  F2FP.BF16.F32.PACK_AB R171, R186, R183 ;  /* 0x000000b7baab723e */ /* 0x004fe200000010ff */
[----:B-1----:R-:W-:-:S06]  /*f2a0*/  FADD.FTZ R12, R156, R12 ;  /* 0x0000000c9c0c7221 */ /* 0x002fcc0000010000 */
[----:B------:R1:W2:Y:S01]  /*f2b0*/  MUFU.EX2 R159, R175 ;  /* 0x000000af009f7308 */ /* 0x0002a20000000800 */
[C---:B---3--:R-:W-:Y:S01]  /*f2c0*/  F2FP.BF16.F32.PACK_AB R169, R157.reuse, R156 ;  /* 0x0000009c9da9723e */ /* 0x048fe200000010ff */
[----:B------:R-:W-:Y:S01]  /*f2d0*/  FADD.FTZ R12, R157, R12 ;  /* 0x0000000c9d0c7221 */ /* 0x000fe20000010000 */
[----:B0-----:R-:W-:-:S03]  /*f2e0*/  F2FP.BF16.F32.PACK_AB R174, R188, R185 ;  /* 0x000000b9bcae723e */ /* 0x001fc600000010ff */
[----:B------:R-:W-:Y:S01]  /*f2f0*/  FADD.FTZ R12, R183, R12 ;  /* 0x0000000cb70c7221 */ /* 0x000fe20000010000 */
[----:B-1----:R-:W-:-:S03]  /*f300*/  F2FP.BF16.F32.PACK_AB R175, R179, R178 ;  /* 0x000000b2b3af723e */ /* 0x002fc600000010ff */
[----:B------:R-:W-:-:S04]  /*f310*/  FADD.FTZ R12, R186, R12 ;  /* 0x0000000cba0c7221 */ /* 0x000fc80000010000 */
[----:B----4-:R-:W-:Y:S01]  /*f320*/  FADD.FTZ R12, R158, R12 ;  /* 0x0000000c9e0c7221 */ /* 0x010fe20000010000 */
[----:B--2---:R-:W-:-:S03]  /*f330*/  F2FP.BF16.F32.PACK_AB R173, R159, R158 ;  /* 0x0000009e9fad723e */ /* 0x004fc600000010ff */
[----:B------:R-:W-:-:S04]  /*f340*/  FADD.FTZ R12, R159, R12 ;  /* 0x0000000c9f0c7221 */ /* 0x000fc80000010000 */
[----:B------:R-:W-:-:S04]  /*f350*/  FADD.FTZ R12, R178, R12 ;  /* 0x0000000cb20c7221 */ /* 0x000fc80000010000 */
[----:B------:R-:W-:Y:S01]  /*f360*/  FADD.FTZ R12, R179, R12 ;  /* 0x0000000cb30c7221 */ /* 0x000fe20000010000 */
[----:B------:R-:W-:Y:S02]  /*f370*/  WARPGROUP.DEPBAR.LE gsb0, 0x0 ;  /* 0x00008000000079c5 */ /* 0x000fe40000010000 */
[----:B------:R-:W-:-:S06]  /*f380*/  WARPGROUP.ARRIVE ;  /* 0x00000000000079c5 */ /* 0x000fcc0000000000 */
        /* <DEDUP_REMOVED lines=16> */
[----:B------:R-:W-:Y:S05]  /*f490*/  @!P0 BRA `(.L_x_1544) ;  /* 0x0000000000048947 */ /* 0x000fea0003800000 */
[----:B------:R-:W-:Y:S01]  /*f4a0*/  BPT.TRAP 0x1 ;  /* 0x000000040000795c */ /* 0x000fe20000300000 */
.L_x_1544:
[----:B------:R-:W-:Y:S02]  /*f4b0*/  VIADD R0, R0, 0x32460 ;  /* 0x0003246000007836 */ /* 0x000fe40000000000 */
[----:B------:R-:W-:Y:S02]  /*f4c0*/  IMAD.MOV.U32 R4, RZ, RZ, R20 ;  /* 0x000000ffff047224 */ /* 0x000fe400078e0014 */
[----:B------:R-:W-:Y:S01]  /*f4d0*/  IMAD.MOV.U32 R5, RZ, RZ, R8 ;  /* 0x000000ffff057224 */ /* 0x000fe200078e0008 */
[----:B------:R-:W-:-:S04]  /*f4e0*/  PRMT R0, R196, 0x654, R0 ;  /* 0x00000654c4007816 */ /* 0x000fc80000000000 */
[----:B------:R0:W-:Y:S01]  /*f4f0*/  SYNCS.ARRIVE.TRANS64.RED.A1T0 RZ, [R0+URZ], RZ ;  /* 0x000000ff00ff79a7 */ /* 0x0001e2000810043f */
[----:B------:R-:W-:Y:S05]  /*f500*/  @P1 BRA `(.L_x_1545) ;  /* 0xffffffd000581947 */ /* 0x000fea000383ffff */
.L_x_1534:
[----:B------:R-:W2:Y:S01]  /*f510*/  LDL.LU R9, [R1+0x74] ;  /* 0x0000740001097983 */ /* 0x000ea20000300800 */
[----:B------:R-:W-:Y:S05]  /*f520*/  WARPSYNC.ALL ;  /* 0x0000000000007948 */ /* 0x000fea0003800000 */
[----:B0-----:R-:W0:Y:S01]  /*f530*/  SHFL.BFLY PT, R0, R13, 0x2, 0x1f ;  /* 0x0c401f000d007f89 */ /* 0x001e2200000e0000 */
        /* <DEDUP_REMOVED lines=8> */
[----:B-----5:R-:W0:Y:S02]  /*f5c0*/  SHFL.BFLY PT, R3, R0, 0x1, 0x1f ;  /* 0x0c201f0000037f89 */ /* 0x020e2400000e0000 */
        /* <DEDUP_REMOVED lines=152> */
.L_x_1490:
        /* <DEDUP_REMOVED lines=201> */
[----:B------:R-:W-:Y:S01]  /*10be0*/  ISETP.NE.AND.EX P1, PT, RZ, UR5, PT, P1 ;  /* 0x00000005ff007c0c */ /* 0x000fe2000bf25310 */
[----:B------:R-:W-:Y:S01]  /*10bf0*/  IMAD.MOV.U32 R8, RZ, RZ, RZ ;  /* 0x000000ffff087224 */ /* 0x000fe200078e00ff */
[----:B0-----:R-:W-:-:S04]  /*10c00*/  IADD3 R12, P0, R154, UR4, RZ ;  /* 0x000000049a0c7c10 */ /* 0x001fc8000ff1e0ff */
[----:B--2---:R-:W-:-:S07]  /*10c10*/  IADD3.X R13, R48, UR5, RZ, P0, !PT ;  /* 0x00000005300d7c10 */ /* 0x004fce00087fe4ff */
[----:B------:R-:W5:Y:S01]  /*10c20*/  @P1 LDG.E R8, desc[UR60][R12.64] ;  /* 0x0000003c0c081981 */ /* 0x000f62000c1e1900 */
[----:B------:R-:W-:-:S04]  /*10c30*/  ISETP.NE.U32.AND P0, PT, RZ, UR6, PT ;  /* 0x00000006ff007c0c */ /* 0x000fc8000bf05070 */
[----:B------:R-:W-:-:S13]  /*10c40*/  ISETP.NE.AND.EX P0, PT, RZ, UR7, PT, P0 ;  /* 0x00000007ff007c0c */ /* 0x000fda000bf05300 */
[----:B------:R-:W-:Y:S01]  /*10c50*/  @P0 IADD3 R10, P2, R154, UR6, RZ ;  /* 0x000000069a0a0c10 */ /* 0x000fe2000ff5e0ff */
        /* <DEDUP_REMOVED lines=14> */
.L_x_1548:
        /* <DEDUP_REMOVED lines=9> */
[----:B------:R-:W-:-:S02]  /*10dd0*/  ISETP.NE.U32.AND P0, PT, RZ, UR4, PT ;  /* 0x00000004ff007c0c */ /* 0x000fc4000bf05070 */
[----:B----4-:R-:W-:Y:S02]  /*10de0*/  ISETP.NE.AND P1, PT, R155, 0x1, PT ;  /* 0x000000019b00780c */ /* 0x010fe40003f25270 */
[----:B------:R-:W-:Y:S01]  /*10df0*/  ISETP.NE.AND.EX P0, PT, RZ, UR5, PT, P0 ;  /* 0x00000005ff007c0c */ /* 0x000fe2000bf05300 */
[-C--:B0-----:R-:W-:Y:S02]  /*10e00*/  IMAD R21, R11, R201.reuse, RZ ;  /* 0x000000c90b157224 */ /* 0x081fe400078e02ff */
[----:B------:R-:W-:-:S04]  /*10e10*/  IMAD.WIDE.U32 R10, R10, R201, RZ ;  /* 0x000000c90a0a7225 */ /* 0x000fc800078e00ff */
[----:B------:R-:W-:-:S04]  /*10e20*/  IMAD.IADD R48, R11, 0x1, R21 ;  /* 0x000000010b307824 */ /* 0x000fc800078e0215 */
[----:B------:R-:W0:Y:S01]  /*10e30*/  @P1 LDC R11, c[0x0][0xcec] ;  /* 0x00033b00ff0b1b82 */ /* 0x000e220000000800 */
[----:B---3--:R-:W-:Y:S02]  /*10e40*/  SEL R3, R3, RZ, !P0 ;  /* 0x000000ff03037207 */ /* 0x008fe40004000000 */
[----:B--2---:R-:W-:-:S03]  /*10e50*/  SEL R9, R9, RZ, !P0 ;  /* 0x000000ff09097207 */ /* 0x004fc60004000000 */
[----:B------:R-:W-:-:S04]  /*10e60*/  IMAD R15, R15, R3, RZ ;  /* 0x000000030f0f7224 */ /* 0x000fc800078e02ff */
[C---:B------:R-:W-:Y:S02]  /*10e70*/  IMAD R9, R14.reuse, R9, R15 ;  /* 0x000000090e097224 */ /* 0x040fe400078e020f */
[----:B------:R-:W-:-:S03]  /*10e80*/  IMAD.WIDE.U32 R14, R14, R3, RZ ;  /* 0x000000030e0e7225 */ /* 0x000fc600078e00ff */
[----:B-----5:R-:W-:Y:S02]  /*10e90*/  IADD3 R14, P0, P3, R14, R10, R8 ;  /* 0x0000000a0e0e7210 */ /* 0x020fe40007b1e008 */
[----:B------:R-:W2:Y:S01]  /*10ea0*/  @P1 LDC R10, c[0x0][0xcf0] ;  /* 0x00033c00ff0a1b82 */ /* 0x000ea20000000800 */
[----:B------:R-:W-:Y:S01]  /*10eb0*/  IMAD.IADD R15, R15, 0x1, R9 ;  /* 0x000000010f0f7824 */ /* 0x000fe200078e0209 */
[----:B------:R-:W-:-:S05]  /*10ec0*/  SEL R9, R158, RZ, P2 ;  /* 0x000000ff9e097207 */ /* 0x000fca0001000000 */
[-C--:B-1----:R-:W-:Y:S02]  /*10ed0*/  IMAD R21, R13, R9.reuse, RZ ;  /* 0x000000090d157224 */ /* 0x082fe400078e02ff */
[----:B------:R-:W-:Y:S01]  /*10ee0*/  IMAD.WIDE.U32 R12, R12, R9, RZ ;  /* 0x000000090c0c7225 */ /* 0x000fe200078e00ff */
[----:B------:R-:W-:-:S04]  /*10ef0*/  SHF.R.S32.HI R9, RZ, 0x1f, R8 ;  /* 0x0000001fff097819 */ /* 0x000fc80000011408 */
[----:B------:R-:W-:Y:S01]  /*10f00*/  IADD3.X R15, R15, R48, R9, P0, P3 ;  /* 0x000000300f0f7210 */ /* 0x000fe200007e6409 */
[----:B------:R-:W-:-:S04]  /*10f10*/  IMAD R48, R159, 0x80, R154 ;  /* 0x000000809f307824 */ /* 0x000fc800078e029a */
[----:B0-----:R-:W-:-:S04]  /*10f20*/  @P1 IMAD.HI.U32 R11, R48, R11, RZ ;  /* 0x0000000b300b1227 */ /* 0x001fc800078e00ff */
[----:B------:R-:W-:Y:S01]  /*10f30*/  IMAD.MOV.U32 R154, RZ, RZ, R48 ;  /* 0x000000ffff9a7224 */ /* 0x000fe200078e0030 */
[----:B--2---:R-:W-:Y:S02]  /*10f40*/  @P1 SHF.R.U32.HI R154, RZ, R10, R11 ;  /* 0x0000000aff9a1219 */ /* 0x004fe4000001160b */
        /* <DEDUP_REMOVED lines=17> */
[----:B------:R-:W-:Y:S04]  /*11060*/  SHFL.IDX PT, R10, R14, RZ, 0x1c1f ;  /* 0x001c1fff0e0a7589 */ /* 0x000fe800000e0000 */
[----:B------:R-:W0:Y:S04]  /*11070*/  SHFL.IDX PT, R11, R0, RZ, 0x1c1f ;  /* 0x001c1fff000b7589 */ /* 0x000e2800000e0000 */
[----:B------:R-:W-:Y:S04]  /*11080*/  SHFL.IDX PT, R12, R14, 0x1, 0x1c1f ;  /* 0x003c1f000e0c7f89 */ /* 0x000fe800000e0000 */
[----:B------:R1:W2:Y:S01]  /*11090*/  SHFL.IDX PT, R13, R0, 0x1, 0x1c1f ;  /* 0x003c1f00000d7f89 */ /* 0x0002a200000e0000 */
[----:B------:R-:W-:Y:S01]  /*110a0*/  LOP3.LUT P0, RZ, R160, 0x3, RZ, 0xc0, !PT ;  /* 0x00000003a0ff7812 */ /* 0x000fe2000780c0ff */
[----:B-1----:R-:W-:-:S02]  /*110b0*/  IMAD R0, R20, R155, RZ ;  /* 0x0000009b14007224 */ /* 0x002fc400078e02ff */
[----:B------:R-:W-:-:S04]  /*110c0*/  IMAD R20, R159, 0x80, R161 ;  /* 0x000000809f147824 */ /* 0x000fc800078e02a1 */
[C---:B------:R-:W-:Y:S01]  /*110d0*/  VIADD R21, R20.reuse, 0x8 ;  /* 0x0000000814157836 */ /* 0x040fe20000000000 */
[----:B------:R-:W-:-:S04]  /*110e0*/  ISETP.GE.OR P3, PT, R20, R0, P0 ;  /* 0x000000001400720c */ /* 0x000fc80000766670 */
[----:B------:R-:W-:-:S09]  /*110f0*/  ISETP.GE.OR P0, PT, R21, R0, P0 ;  /* 0x000000001500720c */ /* 0x000fd20000706670 */
[----:B0-----:R0:W-:Y:S04]  /*11100*/  @!P3 ST.E desc[UR60][R10.64], R157 ;  /* 0x0000009d0a00b985 */ /* 0x0011e8000c10193c */
[----:B--2---:R0:W-:Y:S01]  /*11110*/  @!P0 ST.E desc[UR60][R12.64], R156 ;  /* 0x0000009c0c008985 */ /* 0x0041e2000c10193c */
[----:B------:R-:W-:Y:S05]  /*11120*/  @P2 BRA `(.L_x_1549) ;  /* 0x00000010009c2947 */ /* 0x000fea0003800000 */
[----:B0-----:R-:W0:Y:S01]  /*11130*/  S2R R12, SR_TID.X ;  /* 0x00000000000c7919 */ /* 0x001e220000002100 */
[----:B------:R-:W1:Y:S01]  /*11140*/  @P1 LDC R20, c[0x0][0xcec] ;  /* 0x00033b00ff141b82 */ /* 0x000e620000000800 */
[----:B------:R-:W-:-:S07]  /*11150*/  ULDC.64 UR4, c[0x0][0xba0] ;  /* 0x0002e80000047ab9 */ /* 0x000fce0000000a00 */
[----:B------:R-:W2:Y:S01]  /*11160*/  @P1 LDC R21, c[0x0][0xcf0] ;  /* 0x00033c00ff151b82 */ /* 0x000ea20000000800 */
        /* <DEDUP_REMOVED lines=35> */
[C---:B------:R-:W-:Y:S01]  /*113a0*/  IADD3 R45, P0, R6.reuse, 0x6000, RZ ;  /* 0x00006000062d7810 */ /* 0x040fe20007f1e0ff */
[----:B------:R-:W5:Y:S01]  /*113b0*/  LD.E.128 R24, desc[UR60][R24.64] ;  /* 0x0000003c18187980 */ /* 0x000f62000c101d00 */
[----:B------:R-:W-:-:S02]  /*113c0*/  IADD3 R53, P2, R6, 0x7000, RZ ;  /* 0x0000700006357810 */ /* 0x000fc40007f5e0ff */
[C---:B------:R-:W-:Y:S01]  /*113d0*/  IADD3 R57, P3, R6.reuse, 0x8000, RZ ;  /* 0x0000800006397810 */ /* 0x040fe20007f7e0ff */
[----:B------:R-:W5:Y:S01]  /*113e0*/  LD.E.128 R28, desc[UR60][R28.64] ;  /* 0x0000003c1c1c7980 */ /* 0x000f62000c101d00 */
[----:B------:R-:W-:Y:S02]  /*113f0*/  IADD3 R61, P4, R6, 0x9000, RZ ;  /* 0x00009000063d7810 */ /* 0x000fe40007f9e0ff */
[----:B------:R-:W-:Y:S01]  /*11400*/  SHF.R.U64 R64, R64, 0x3, RZ ;  /* 0x0000000340407819 */ /* 0x000fe200000012ff */
[----:B------:R-:W5:Y:S01]  /*11410*/  LD.E.128 R32, desc[UR60][R32.64] ;  /* 0x0000003c20207980 */ /* 0x000f62000c101d00 */
[----:B------:R-:W-:Y:S02]  /*11420*/  LOP3.LUT R44, R45, 0x380, RZ, 0xc0, !PT ;  /* 0x000003802d2c7812 */ /* 0x000fe400078ec0ff */
[----:B------:R-:W-:Y:S01]  /*11430*/  LOP3.LUT R52, R53, 0x380, RZ, 0xc0, !PT ;  /* 0x0000038035347812 */ /* 0x000fe200078ec0ff */
[----:B------:R-:W5:Y:S01]  /*11440*/  LD.E.128 R36, desc[UR60][R36.64] ;  /* 0x0000003c24247980 */ /* 0x000f62000c101d00 */
[----:B------:R-:W-:-:S02]  /*11450*/  LOP3.LUT R56, R57, 0x380, RZ, 0xc0, !PT ;  /* 0x0000038039387812 */ /* 0x000fc400078ec0ff */
[----:B------:R-:W-:Y:S02]  /*11460*/  LOP3.LUT R60, R61, 0x380, RZ, 0xc0, !PT ;  /* 0x000003803d3c7812 */ /* 0x000fe400078ec0ff */
[----:B------:R-:W-:Y:S01]  /*11470*/  LOP3.LUT R64, R64, R65, RZ, 0x3c, !PT ;  /* 0x0000004140407212 */ /* 0x000fe200078e3cff */
[--C-:B------:R-:W-:Y:S01]  /*11480*/  IMAD.X R65, RZ, RZ, R7.reuse, P5 ;  /* 0x000000ffff417224 */ /* 0x100fe200028e0607 */
[C---:B------:R-:W-:Y:S02]  /*11490*/  LOP3.LUT R15, R6.reuse, 0x380, RZ, 0xc0, !PT ;  /* 0x00000380060f7812 */ /* 0x040fe400078ec0ff */
[----:B------:R-:W-:Y:S02]  /*114a0*/  IADD3 R13, P5, R6, 0xf000, RZ ;  /* 0x0000f000060d7810 */ /* 0x000fe40007fbe0ff */
[----:B------:R-:W-:Y:S01]  /*114b0*/  SHF.R.U64 R44, R44, 0x3, RZ ;  /* 0x000000032c2c7819 */ /* 0x000fe200000012ff */
[----:B------:R-:W5:Y:S01]  /*114c0*/  LD.E.128 R64, desc[UR60][R64.64] ;  /* 0x0000003c40407980 */ /* 0x000f62000c101d00 */
[----:B------:R-:W-:Y:S01]  /*114d0*/  SHF.R.U64 R52, R52, 0x3, RZ ;  /* 0x0000000334347819 */ /* 0x000fe200000012ff */
[----:B------:R-:W-:Y:S01]  /*114e0*/  IMAD.X R85, RZ, RZ, R7, P5 ;  /* 0x000000ffff557224 */ /* 0x000fe200028e0607 */
[----:B------:R-:W-:-:S02]  /*114f0*/  SHF.R.U64 R56, R56, 0x3, RZ ;  /* 0x0000000338387819 */ /* 0x000fc400000012ff */
[----:B------:R-:W-:Y:S02]  /*11500*/  SHF.R.U64 R60, R60, 0x3, RZ ;  /* 0x000000033c3c7819 */ /* 0x000fe400000012ff */
        /* <DEDUP_REMOVED lines=16> */
[----:B------:R-:W-:Y:S01]  /*11610*/  LOP3.LUT R4, R15, R6, RZ, 0x3c, !PT ;  /* 0x000000060f047212 */ /* 0x000fe200078e3cff */
[----:B------:R-:W5:Y:S01]  /*11620*/  LD.E.128 R56, desc[UR60][R56.64] ;  /* 0x0000003c38387980 */ /* 0x000f62000c101d00 */
[----:B------:R-:W-:Y:S01]  /*11630*/  SHF.R.U64 R6, R5, 0x3, RZ ;  /* 0x0000000305067819 */ /* 0x000fe200000012ff */
[----:B------:R-:W-:Y:S01]  /*11640*/  IMAD.MOV.U32 R5, RZ, RZ, R7 ;  /* 0x000000ffff057224 */ /* 0x000fe200078e0007 */
[----:B------:R-:W-:Y:S01]  /*11650*/  LOP3.LUT R11, R11, 0xfffffff8, RZ, 0xc0, !PT ;  /* 0xfffffff80b0b7812 */ /* 0x000fe200078ec0ff */
[----:B------:R-:W5:Y:S01]  /*11660*/  LD.E.128 R60, desc[UR60][R60.64] ;  /* 0x0000003c3c3c7980 */ /* 0x000f62000c101d00 */
[----:B------:R-:W-:Y:S01]  /*11670*/  LOP3.LUT R84, R6, R13, RZ, 0x3c, !PT ;  /* 0x0000000d06547212 */ /* 0x000fe200078e3cff */
[----:B------:R-:W-:Y:S01]  /*11680*/  IMAD R13, R8, UR5, R9 ;  /* 0x00000005080d7c24 */ /* 0x000fe2000f8e0209 */
[----:B------:R-:W-:Y:S01]  /*11690*/  LOP3.LUT R68, R69, 0x380, RZ, 0xc0, !PT ;  /* 0x0000038045447812 */ /* 0x000fe200078ec0ff */
[----:B------:R-:W-:Y:S01]  /*116a0*/  IMAD.IADD R11, R12, 0x1, -R11 ;  /* 0x000000010c0b7824 */ /* 0x000fe200078e0a0b */
[----:B------:R-:W-:Y:S01]  /*116b0*/  LOP3.LUT R72, R73, 0x380, RZ, 0xc0, !PT ;  /* 0x0000038049487812 */ /* 0x000fe200078ec0ff */
[----:B------:R-:W-:Y:S01]  /*116c0*/  IMAD.WIDE.U32 R8, R8, UR4, RZ ;  /* 0x0000000408087c25 */ /* 0x000fe2000f8e00ff */
[----:B------:R-:W-:Y:S01]  /*116d0*/  LOP3.LUT R76, R77, 0x380, RZ, 0xc0, !PT ;  /* 0x000003804d4c7812 */ /* 0x000fe200078ec0ff */
[----:B------:R-:W-:Y:S01]  /*116e0*/  ULDC.64 UR4, c[0x0][0xbe8] ;  /* 0x0002fa0000047ab9 */ /* 0x000fe20000000a00 */
[----:B------:R-:W-:Y:S01]  /*116f0*/  LOP3.LUT R80, R81, 0x380, RZ, 0xc0, !PT ;  /* 0x0000038051507812 */ /* 0x000fe200078ec0ff */
[----:B------:R-:W-:Y:S01]  /*11700*/  IMAD R11, R11, 0x20, R10 ;  /* 0x000000200b0b7824 */ /* 0x000fe200078e020a */
[----:B------:R-:W-:Y:S01]  /*11710*/  SHF.R.U64 R68, R68, 0x3, RZ ;  /* 0x0000000344447819 */ /* 0x000fe200000012ff */
[----:B------:R-:W-:Y:S01]  /*11720*/  IMAD.IADD R9, R9, 0x1, R13 ;  /* 0x0000000109097824 */ /* 0x000fe200078e020d */
[----:B------:R-:W-:Y:S01]  /*11730*/  SHF.R.U64 R72, R72, 0x3, RZ ;  /* 0x0000000348487819 */ /* 0x000fe200000012ff */
[----:B------:R-:W-:Y:S01]  /*11740*/  IMAD R15, R159, 0x80, R11 ;  /* 0x000000809f0f7824 */ /* 0x000fe200078e020b */
[----:B------:R-:W-:Y:S01]  /*11750*/  SHF.R.U64 R76, R76, 0x3, RZ ;  /* 0x000000034c4c7819 */ /* 0x000fe200000012ff */
[----:B------:R-:W-:Y:S01]  /*11760*/  IMAD.WIDE.U32 R8, R201, UR4, R8 ;  /* 0x00000004c9087c25 */ /* 0x000fe2000f8e0008 */
[----:B------:R-:W-:Y:S01]  /*11770*/  SHF.R.U64 R80, R80, 0x3, RZ ;  /* 0x0000000350507819 */ /* 0x000fe200000012ff */
[----:B------:R-:W5:Y:S01]  /*11780*/  LD.E.128 R84, desc[UR60][R84.64] ;  /* 0x0000003c54547980 */ /* 0x000f62000c101d00 */
[----:B------:R-:W-:Y:S01]  /*11790*/  SHF.R.S32.HI R14, RZ, 0x1f, R3 ;  /* 0x0000001fff0e7819 */ /* 0x000fe20000011403 */
[----:B-1----:R-:W-:Y:S01]  /*117a0*/  @P1 IMAD.HI.U32 R12, R15, R20, RZ ;  /* 0x000000140f0c1227 */ /* 0x002fe200078e00ff */
[----:B------:R-:W-:-:S02]  /*117b0*/  LOP3.LUT R68, R68, R69, RZ, 0x3c, !PT ;  /* 0x0000004544447212 */ /* 0x000fc400078e3cff */
[----:B------:R-:W-:Y:S01]  /*117c0*/  LOP3.LUT R72, R72, R73, RZ, 0x3c, !PT ;  /* 0x0000004948487212 */ /* 0x000fe200078e3cff */
[--C-:B------:R-:W-:Y:S01]  /*117d0*/  IMAD.X R69, RZ, RZ, R7.reuse, P0 ;  /* 0x000000ffff457224 */ /* 0x100fe200000e0607 */
[----:B------:R-:W-:Y:S01]  /*117e0*/  LOP3.LUT R76, R76, R77, RZ, 0x3c, !PT ;  /* 0x0000004d4c4c7212 */ /* 0x000fe200078e3cff */
[--C-:B------:R-:W-:Y:S01]  /*117f0*/  IMAD.X R73, RZ, RZ, R7.reuse, P2 ;  /* 0x000000ffff497224 */ /* 0x100fe200010e0607 */
[----:B------:R-:W-:Y:S01]  /*11800*/  LOP3.LUT R80, R80, R81, RZ, 0x3c, !PT ;  /* 0x0000005150507212 */ /* 0x000fe200078e3cff */
[--C-:B------:R-:W-:Y:S02]  /*11810*/  IMAD.X R77, RZ, RZ, R7.reuse, P3 ;  /* 0x000000ffff4d7224 */ /* 0x100fe400018e0607 */
[----:B------:R-:W-:Y:S01]  /*11820*/  IMAD.X R81, RZ, RZ, R7, P4 ;  /* 0x000000ffff517224 */ /* 0x000fe200020e0607 */
[----:B------:R-:W5:Y:S01]  /*11830*/  LD.E.128 R68, desc[UR60][R68.64] ;  /* 0x0000003c44447980 */ /* 0x000f62000c101d00 */
[----:B------:R-:W-:Y:S01]  /*11840*/  IMAD R9, R201, UR5, R9 ;  /* 0x00000005c9097c24 */ /* 0x000fe2000f8e0209 */
[----:B------:R-:W-:Y:S01]  /*11850*/  ULDC.64 UR4, c[0x0][0xbf0] ;  /* 0x0002fc0000047ab9 */ /* 0x000fe20000000a00 */
[----:B------:R-:W-:Y:S01]  /*11860*/  IMAD.MOV.U32 R11, RZ, RZ, R15 ;  /* 0x000000ffff0b7224 */ /* 0x000fe200078e000f */
[----:B--2---:R-:W-:Y:S01]  /*11870*/  @P1 SHF.R.U32.HI R11, RZ, R21, R12 ;  /* 0x00000015ff0b1219 */ /* 0x004fe2000001160c */
[----:B------:R-:W-:Y:S01]  /*11880*/  IMAD R14, R14, UR4, RZ ;  /* 0x000000040e0e7c24 */ /* 0x000fe2000f8e02ff */
[----:B------:R-:W5:Y:S01]  /*11890*/  LD.E.128 R4, desc[UR60][R4.64] ;  /* 0x0000003c04047980 */ /* 0x000f62000c101d00 */
[----:B------:R-:W-:-:S03]  /*118a0*/  IMAD.WIDE.U32 R8, R3, UR4, R8 ;  /* 0x0000000403087c25 */ /* 0x000fc6000f8e0008 */
[----:B------:R-:W5:Y:S01]  /*118b0*/  LD.E.128 R72, desc[UR60][R72.64] ;  /* 0x0000003c48487980 */ /* 0x000f62000c101d00 */
[----:B------:R-:W-:Y:S01]  /*118c0*/  IMAD R13, R3, UR5, R14 ;  /* 0x00000005030d7c24 */ /* 0x000fe2000f8e020e */
[--C-:B------:R-:W-:Y:S02]  /*118d0*/  SHF.R.S32.HI R3, RZ, 0x1f, R11.reuse ;  /* 0x0000001fff037819 */ /* 0x100fe4000001140b */
[----:B------:R-:W5:Y:S01]  /*118e0*/  LD.E.128 R76, desc[UR60][R76.64] ;  /* 0x0000003c4c4c7980 */ /* 0x000f62000c101d00 */
[----:B------:R-:W-:Y:S01]  /*118f0*/  IMAD.MOV R14, RZ, RZ, -R11 ;  /* 0x000000ffff0e7224 */ /* 0x000fe200078e0a0b */
[----:B------:R-:W-:Y:S02]  /*11900*/  ULDC.64 UR4, c[0x0][0xbe0] ;  /* 0x0002f80000047ab9 */ /* 0x000fe40000000a00 */
[----:B------:R-:W5:Y:S01]  /*11910*/  LD.E.128 R80, desc[UR60][R80.64] ;  /* 0x0000003c50507980 */ /* 0x000f62000c101d00 */
[----:B------:R-:W-:Y:S01]  /*11920*/  @!PT LDS RZ, [RZ] ;  /* 0x00000000fffff984 */ /* 0x000fe20000000800 */
[----:B------:R-:W-:Y:S01]  /*11930*/  @!PT LDS RZ, [RZ] ;  /* 0x00000000fffff984 */ /* 0x000fe20000000800 */
[----:B------:R-:W-:Y:S01]  /*11940*/  @!PT LDS RZ, [RZ] ;  /* 0x00000000fffff984 */ /* 0x000fe20000000800 */
[----:B------:R-:W-:Y:S01]  /*11950*/  @!PT LDS RZ, [RZ] ;  /* 0x00000000fffff984 */ /* 0x000fe20000000800 */
[----:B------:R0:W-:Y:S06]  /*11960*/  MEMBAR.ALL.CTA ;  /* 0x0000000000007992 */ /* 0x0001ec0000008000 */
[----:B0-----:R-:W0:Y:S01]  /*11970*/  FENCE.VIEW.ASYNC.S ;  /* 0x00000000000073c6 */ /* 0x001e220000000000 */
[----:B------:R-:W-:-:S02]  /*11980*/  IMAD.IADD R9, R9, 0x1, R13 ;  /* 0x0000000109097824 */ /* 0x000fc400078e020d */
[----:B------:R-:W-:Y:S02]  /*11990*/  IMAD R12, R3, UR4, RZ ;  /* 0x00000004030c7c24 */ /* 0x000fe4000f8e02ff */
        /* <DEDUP_REMOVED lines=20> */
.L_x_1753:
        /* <DEDUP_REMOVED lines=10> */
[C---:B------:R-:W-:Y:S01]  /*11b80*/  VIADD R92, R207.reuse, 0x40 ;  /* 0x00000040cf5c7836 */ /* 0x040fe20000000000 */
        /* <DEDUP_REMOVED lines=14> */
[----:B------:R-:W-:Y:S01]  /*11c70*/  @!P0 LEA R14, P4, R88, R14, 0x1 ;  /* 0x0000000e580e8211 */ /* 0x000fe200078808ff */
[----:B------:R3:W-:Y:S01]  /*11c80*/  @!P2 ST.E.128 desc[UR60][R10.64], R36 ;  /* 0x000000240a00a985 */ /* 0x0007e2000c101d3c */
[-C--:B------:R-:W-:Y:S02]  /*11c90*/  @!P1 LEA.HI.X R13, R90, R48.reuse, R91, 0x1, P5 ;  /* 0x000000305a0d9211 */ /* 0x080fe400028f0c5b */
[----:B------:R-:W-:-:S03]  /*11ca0*/  @!P0 LEA.HI.X R15, R88, R48, R89, 0x1, P4 ;  /* 0x00000030580f8211 */ /* 0x000fc600020f0c59 */
[----:B------:R3:W-:Y:S04]  /*11cb0*/  @!P1 ST.E.128 desc[UR60][R12.64], R56 ;  /* 0x000000380c009985 */ /* 0x0007e8000c101d3c */
[----:B------:R3:W-:Y:S02]  /*11cc0*/  @!P0 ST.E.128 desc[UR60][R14.64], R72 ;  /* 0x000000480e008985 */ /* 0x0007e4000c101d3c */
.L_x_1552:
[----:B------:R-:W-:Y:S05]  /*11cd0*/  BSYNC B1 ;  /* 0x0000000000017941 */ /* 0x000fea0003800000 */
.L_x_1551:
[----:B------:R-:W-:-:S03]  /*11ce0*/  UMOV UR4, 0xffffffff ;  /* 0xffffffff00047882 */ /* 0x000fc60000000000 */
[----:B------:R-:W-:Y:S05]  /*11cf0*/  BRA.DIV UR4, `(.L_x_1553) ;  /* 0x000000c204087947 */ /* 0x000fea000b800000 */
[----:B---3-5:R3:W4:Y:S04]  /*11d00*/  SHFL.IDX PT, R36, R20, 0x1, 0x181f ;  /* 0x00381f0014247f89 */ /* 0x02872800000e0000 */
[----:B--2---:R3:W2:Y:S02]  /*11d10*/  SHFL.IDX PT, R14, R3, 0x1, 0x181f ;  /* 0x00381f00030e7f89 */ /* 0x0046a400000e0000 */
.L_x_1757:
[----:B------:R-:W-:Y:S01]  /*11d20*/  VIADD R5, R21, 0x20 ;  /* 0x0000002015057836 */ /* 0x000fe20000000000 */
        /* <DEDUP_REMOVED lines=19> */
[----:B----4-:R-:W-:Y:S02]  /*11e60*/  @!P3 LEA.HI.X R5, R207, R36, R8, 0x1, P5 ;  /* 0x00000024cf05b211 */ /* 0x010fe400028f0c08 */
        /* <DEDUP_REMOVED lines=10> */
.L_x_1555:
[----:B------:R-:W-:Y:S05]  /*11f10*/  BSYNC B1 ;  /* 0x0000000000017941 */ /* 0x000fea0003800000 */
.L_x_1554:
[----:B------:R-:W-:-:S03]  /*11f20*/  UMOV UR4, 0xffffffff ;  /* 0xffffffff00047882 */ /* 0x000fc60000000000 */
[----:B------:R-:W-:Y:S05]  /*11f30*/  BRA.DIV UR4, `(.L_x_1556) ;  /* 0x000000be04c07947 */ /* 0x000fea000b800000 */
[----:B--2---:R2:W0:Y:S04]  /*11f40*/  SHFL.IDX PT, R24, R20, 0x2, 0x181f ;  /* 0x00581f0014187f89 */ /* 0x00442800000e0000 */
[----:B------:R2:W0:Y:S02]  /*11f50*/  SHFL.IDX PT, R14, R3, 0x2, 0x181f ;  /* 0x00581f00030e7f89 */ /* 0x00042400000e0000 */
.L_x_1761:
[----:B------:R-:W-:Y:S01]  /*11f60*/  VIADD R5, R21, 0x40 ;  /* 0x0000004015057836 */ /* 0x000fe20000000000 */
[----:B------:R-:W-:Y:S04]  /*11f70*/  BSSY B1, `(.L_x_1557) ;  /* 0x000001e000017945 */ /* 0x000fe80003800000 */
[----:B------:R-:W-:-:S13]  /*11f80*/  ISETP.GE.AND P0, PT, R5, R0, PT ;  /* 0x000000000500720c */ /* 0x000fda0003f06270 */
[----:B------:R-:W-:Y:S05]  /*11f90*/  @P0 BRA `(.L_x_1558) ;  /* 0x00000000006c0947 */ /* 0x000fea0003800000 */
[C---:B------:R-:W-:Y:S01]  /*11fa0*/  VIADD R10, R207.reuse, 0x40 ;  /* 0x00000040cf0a7836 */ /* 0x040fe20000000000 */
[----:B------:R-:W-:Y:S01]  /*11fb0*/  ULDC UR4, c[0x0][0xbc8] ;  /* 0x0002f20000047ab9 */ /* 0x000fe20000000800 */
[C---:B------:R-:W-:Y:S01]  /*11fc0*/  IADD3 R15, R207.reuse, 0x80, RZ ;  /* 0x00000080cf0f7810 */ /* 0x040fe20007ffe0ff */
[C---:B------:R-:W-:Y:S01]  /*11fd0*/  VIADD R12, R207.reuse, 0xc0 ;  /* 0x000000c0cf0c7836 */ /* 0x040fe20000000000 */
[C---:B------:R-:W-:Y:S01]  /*11fe0*/  ISETP.GE.AND P3, PT, R207.reuse, UR4, PT ;  /* 0x00000004cf007c0c */ /* 0x040fe2000bf66270 */
[C---:B------:R-:W-:Y:S01]  /*11ff0*/  VIADD R11, R207.reuse, 0x40 ;  /* 0x00000040cf0b7836 */ /* 0x040fe20000000000 */
[----:B------:R-:W-:Y:S01]  /*12000*/  ISETP.GE.AND P2, PT, R10, UR4, PT ;  /* 0x000000040a007c0c */ /* 0x000fe2000bf46270 */
[----:B------:R-:W-:Y:S01]  /*12010*/  VIADD R25, R207, 0x80 ;  /* 0x00000080cf197836 */ /* 0x000fe20000000000 */
[----:B------:R-:W-:Y:S01]  /*12020*/  ISETP.GE.AND P1, PT, R15, UR4, PT ;  /* 0x000000040f007c0c */ /* 0x000fe2000bf26270 */
[----:B------:R-:W-:Y:S01]  /*12030*/  VIADD R13, R207, 0xc0 ;  /* 0x000000c0cf0d7836 */ /* 0x000fe20000000000 */
[----:B------:R-:W-:-:S02]  /*12040*/  ISETP.GE.AND P0, PT, R12, UR4, PT ;  /* 0x000000040c007c0c */ /* 0x000fc4000bf06270 */
[----:B------:R-:W-:Y:S02]  /*12050*/  SHF.R.S32.HI R8, RZ, 0x1f, R207 ;  /* 0x0000001fff087819 */ /* 0x000fe400000114cf */
[----:B------:R-:W-:Y:S02]  /*12060*/  SHF.R.S32.HI R11, RZ, 0x1f, R11 ;  /* 0x0000001fff0b7819 */ /* 0x000fe4000001140b */
[----:B------:R-:W-:Y:S02]  /*12070*/  SHF.R.S32.HI R25, RZ, 0x1f, R25 ;  /* 0x0000001fff197819 */ /* 0x000fe40000011419 */
[CC--:B0-----:R-:W-:Y:S02]  /*12080*/  @!P3 LEA R4, P5, R207.reuse, R14.reuse, 0x1 ;  /* 0x0000000ecf04b211 */ /* 0x0c1fe400078a08ff */
[----:B------:R-:W-:Y:S02]  /*12090*/  @!P2 LEA R6, P4, R10, R14, 0x1 ;  /* 0x0000000e0a06a211 */ /* 0x000fe400078808ff */
[----:B------:R-:W-:-:S02]  /*120a0*/  @!P3 LEA.HI.X R5, R207, R24, R8, 0x1, P5 ;  /* 0x00000018cf05b211 */ /* 0x000fc400028f0c08 */
[C---:B------:R-:W-:Y:S02]  /*120b0*/  @!P1 LEA R8, P5, R15.reuse, R14, 0x1 ;  /* 0x0000000e0f089211 */ /* 0x040fe400078a08ff */
        /* <DEDUP_REMOVED lines=9> */
.L_x_1558:
[----:B------:R-:W-:Y:S05]  /*12150*/  BSYNC B1 ;  /* 0x0000000000017941 */ /* 0x000fea0003800000 */
.L_x_1557:
[----:B------:R-:W-:-:S03]  /*12160*/  UMOV UR4, 0xffffffff ;  /* 0xffffffff00047882 */ /* 0x000fc60000000000 */
[----:B------:R-:W-:Y:S05]  /*12170*/  BRA.DIV UR4, `(.L_x_1559) ;  /* 0x000000be04787947 */ /* 0x000fea000b800000 */
[----:B0-23--:R-:W0:Y:S04]  /*12180*/  SHFL.IDX PT, R20, R20, 0x3, 0x181f ;  /* 0x00781f0014147f89 */ /* 0x00de2800000e0000 */
[----:B------:R2:W3:Y:S02]  /*12190*/  SHFL.IDX PT, R14, R3, 0x3, 0x181f ;  /* 0x00781f00030e7f89 */ /* 0x0004e400000e0000 */
.L_x_1765:
[----:B------:R-:W-:-:S05]  /*121a0*/  VIADD R21, R21, 0x60 ;  /* 0x0000006015157836 */ /* 0x000fca0000000000 */
[----:B------:R-:W-:-:S13]  /*121b0*/  ISETP.GE.AND P0, PT, R21, R0, PT ;  /* 0x000000001500720c */ /* 0x000fda0003f06270 */
[----:B------:R-:W-:Y:S05]  /*121c0*/  @P0 BRA `(.L_x_1560) ;  /* 0x0000002c00f00947 */ /* 0x000fea0003800000 */
[C---:B------:R-:W-:Y:S01]  /*121d0*/  VIADD R11, R207.reuse, 0x40 ;  /* 0x00000040cf0b7836 */ /* 0x040fe20000000000 */
[----:B------:R-:W-:Y:S01]  /*121e0*/  ULDC UR4, c[0x0][0xbc8] ;  /* 0x0002f20000047ab9 */ /* 0x000fe20000000800 */
[C---:B--2---:R-:W-:Y:S01]  /*121f0*/  VIADD R3, R207.reuse, 0x80 ;  /* 0x00000080cf037836 */ /* 0x044fe20000000000 */
        /* <DEDUP_REMOVED lines=8> */
[-C--:B---3--:R-:W-:Y:S02]  /*12280*/  @!P3 LEA R4, P0, R207, R14.reuse, 0x1 ;  /* 0x0000000ecf04b211 */ /* 0x088fe400078008ff */
[-C--:B------:R-:W-:Y:S02]  /*12290*/  @!P4 LEA R6, P1, R11, R14.reuse, 0x1 ;  /* 0x0000000e0b06c211 */ /* 0x080fe400078208ff */
[----:B------:R-:W-:Y:S02]  /*122a0*/  @!P5 LEA R8, P2, R3, R14, 0x1 ;  /* 0x0000000e0308d211 */ /* 0x000fe400078408ff */
[-C--:B0-----:R-:W-:Y:S02]  /*122b0*/  @!P3 LEA.HI.X R5, R207, R20.reuse, R13, 0x1, P0 ;  /* 0x00000014cf05b211 */ /* 0x081fe400000f0c0d */
        /* <DEDUP_REMOVED lines=14> */
.L_x_1549:
[----:B0-----:R-:W0:Y:S01]  /*123a0*/  @P1 LDC R10, c[0x0][0xcec] ;  /* 0x00033b00ff0a1b82 */ /* 0x001e220000000800 */
[----:B------:R-:W-:Y:S01]  /*123b0*/  IMAD.MOV.U32 R6, RZ, RZ, R48 ;  /* 0x000000ffff067224 */ /* 0x000fe200078e0030 */
[----:B------:R-:W-:-:S06]  /*123c0*/  ULDC.64 UR4, c[0x0][0xc08] ;  /* 0x0003020000047ab9 */ /* 0x000fcc0000000a00 */
[----:B------:R-:W1:Y:S01]  /*123d0*/  @P1 LDC R7, c[0x0][0xcf0] ;  /* 0x00033c00ff071b82 */ /* 0x000e620000000800 */
[----:B0-----:R-:W-:-:S05]  /*123e0*/  @P1 IMAD.HI.U32 R10, R48, R10, RZ ;  /* 0x0000000a300a1227 */ /* 0x001fca00078e00ff */
[----:B-1----:R-:W-:Y:S01]  /*123f0*/  @P1 SHF.R.U32.HI R6, RZ, R7, R10 ;  /* 0x00000007ff061219 */ /* 0x002fe2000001160a */
[----:B------:R-:W-:-:S04]  /*12400*/  IMAD R7, R9, UR4, RZ ;  /* 0x0000000409077c24 */ /* 0x000fc8000f8e02ff */
[C---:B------:R-:W-:Y:S02]  /*12410*/  IMAD R7, R8.reuse, UR5, R7 ;  /* 0x0000000508077c24 */ /* 0x040fe4000f8e0207 */
[----:B------:R-:W-:Y:S01]  /*12420*/  IMAD.WIDE.U32 R8, R8, UR4, RZ ;  /* 0x0000000408087c25 */ /* 0x000fe2000f8e00ff */
[----:B------:R-:W-:-:S03]  /*12430*/  ULDC.64 UR4, c[0x0][0xc38] ;  /* 0x00030e0000047ab9 */ /* 0x000fc60000000a00 */
[----:B------:R-:W-:Y:S01]  /*12440*/  IMAD.IADD R9, R9, 0x1, R7 ;  /* 0x0000000109097824 */ /* 0x000fe200078e0207 */
[----:B------:R-:W-:Y:S01]  /*12450*/  SHF.R.S32.HI R7, RZ, 0x1f, R3 ;  /* 0x0000001fff077819 */ /* 0x000fe20000011403 */
[----:B------:R-:W-:-:S04]  /*12460*/  IMAD.WIDE.U32 R8, R201, UR4, R8 ;  /* 0x00000004c9087c25 */ /* 0x000fc8000f8e0008 */
[----:B------:R-:W-:Y:S01]  /*12470*/  IMAD R9, R201, UR5, R9 ;  /* 0x00000005c9097c24 */ /* 0x000fe2000f8e0209 */
[----:B------:R-:W-:Y:S02]  /*12480*/  ULDC.64 UR4, c[0x0][0xc40] ;  /* 0x0003100000047ab9 */ /* 0x000fe40000000a00 */
[----:B------:R-:W-:Y:S02]  /*12490*/  IMAD R7, R7, UR4, RZ ;  /* 0x0000000407077c24 */ /* 0x000fe4000f8e02ff */
[----:B------:R-:W-:-:S04]  /*124a0*/  IMAD.WIDE.U32 R8, R3, UR4, R8 ;  /* 0x0000000403087c25 */ /* 0x000fc8000f8e0008 */
[----:B------:R-:W-:Y:S01]  /*124b0*/  IMAD R7, R3, UR5, R7 ;  /* 0x0000000503077c24 */ /* 0x000fe2000f8e0207 */
[----:B------:R-:W-:Y:S01]  /*124c0*/  ULDC.64 UR4, c[0x0][0xc48] ;  /* 0x0003120000047ab9 */ /* 0x000fe20000000a00 */
[--C-:B------:R-:W-:Y:S02]  /*124d0*/  IMAD.MOV R3, RZ, RZ, -R6.reuse ;  /* 0x000000ffff037224 */ /* 0x100fe400078e0a06 */
[----:B------:R-:W-:Y:S01]  /*124e0*/  IMAD.IADD R9, R9, 0x1, R7 ;  /* 0x0000000109097824 */ /* 0x000fe200078e0207 */
[----:B------:R-:W-:Y:S01]  /*124f0*/  SHF.R.S32.HI R7, RZ, 0x1f, R6 ;  /* 0x0000001fff077819 */ /* 0x000fe20000011406 */
[----:B------:R-:W-:Y:S02]  /*12500*/  IMAD R3, R155, R3, R48 ;  /* 0x000000039b037224 */ /* 0x000fe400078e0230 */
[----:B------:R-:W-:-:S04]  /*12510*/  IMAD.WIDE.U32 R8, R158, UR4, R8 ;  /* 0x000000049e087c25 */ /* 0x000fc8000f8e0008 */
[----:B------:R-:W-:Y:S01]  /*12520*/  IMAD R9, R158, UR5, R9 ;  /* 0x000000059e097c24 */ /* 0x000fe2000f8e0209 */
[----:B------:R-:W-:Y:S02]  /*12530*/  ULDC.64 UR4, c[0x0][0xc30] ;  /* 0x00030c0000047ab9 */ /* 0x000fe40000000a00 */
[----:B------:R-:W-:Y:S02]  /*12540*/  IMAD R7, R7, UR4, RZ ;  /* 0x0000000407077c24 */ /* 0x000fe4000f8e02ff */
[----:B------:R-:W-:-:S04]  /*12550*/  IMAD.WIDE.U32 R8, R6, UR4, R8 ;  /* 0x0000000406087c25 */ /* 0x000fc8000f8e0008 */
[----:B------:R-:W-:Y:S01]  /*12560*/  IMAD R7, R6, UR5, R7 ;  /* 0x0000000506077c24 */ /* 0x000fe2000f8e0207 */
[----:B------:R-:W-:Y:S01]  /*12570*/  ULDC.64 UR4, c[0x0][0xc28] ;  /* 0x00030a0000047ab9 */ /* 0x000fe20000000a00 */
[----:B------:R-:W-:Y:S02]  /*12580*/  VIADD R6, R19, 0x32420 ;  /* 0x0003242013067836 */ /* 0x000fe40000000000 */
[----:B------:R-:W-:-:S03]  /*12590*/  IMAD.IADD R9, R9, 0x1, R7 ;  /* 0x0000000109097824 */ /* 0x000fc600078e0207 */
[----:B------:R-:W-:Y:S01]  /*125a0*/  PRMT R6, RZ, 0x654, R6 ;  /* 0x00000654ff067816 */ /* 0x000fe20000000006 */
[----:B------:R-:W-:-:S03]  /*125b0*/  IMAD.WIDE.U32 R8, R3, UR4, R8 ;  /* 0x0000000403087c25 */ /* 0x000fc6000f8e0008 */
[----:B------:R0:W-:Y:S02]  /*125c0*/  SYNCS.ARRIVE.TRANS64.RED.A1T0 RZ, [R6+URZ], RZ ;  /* 0x000000ff06ff79a7 */ /* 0x0001e4000810043f */
[----:B0-----:R-:W-:-:S05]  /*125d0*/  SHF.R.S32.HI R6, RZ, 0x1f, R3 ;  /* 0x0000001fff067819 */ /* 0x001fca0000011403 */
[----:B------:R-:W-:-:S04]  /*125e0*/  IMAD R6, R6, UR4, RZ ;  /* 0x0000000406067c24 */ /* 0x000fc8000f8e02ff */
[----:B------:R-:W-:Y:S01]  /*125f0*/  IMAD R6, R3, UR5, R6 ;  /* 0x0000000503067c24 */ /* 0x000fe2000f8e0206 */
[----:B------:R-:W-:Y:S02]  /*12600*/  ULDC.64 UR4, c[0x0][0xc00] ;  /* 0x0003000000047ab9 */ /* 0x000fe40000000a00 */
[----:B------:R-:W-:Y:S01]  /*12610*/  LEA R3, P0, R8, UR4, 0x2 ;  /* 0x0000000408037c11 */ /* 0x000fe2000f8010ff */
[----:B------:R-:W-:Y:S01]  /*12620*/  IMAD.IADD R6, R9, 0x1, R6 ;  /* 0x0000000109067824 */ /* 0x000fe200078e0206 */
[----:B------:R-:W-:-:S04]  /*12630*/  UMOV UR4, 0xffffffff ;  /* 0xffffffff00047882 */ /* 0x000fc80000000000 */
[----:B------:R-:W-:Y:S01]  /*12640*/  LEA.HI.X R8, R8, UR5, R6, 0x2, P0 ;  /* 0x0000000508087c11 */ /* 0x000fe200080f1406 */
[----:B------:R-:W-:Y:S06]  /*12650*/  BRA.DIV UR4, `(.L_x_1561) ;  /* 0x000000ba04887947 */ /* 0x000fec000b800000 */
[----:B------:R0:W1:Y:S04]  /*12660*/  SHFL.IDX PT, R9, R8, RZ, 0x1c1f ;  /* 0x001c1fff08097589 */ /* 0x00006800000e0000 */
[----:B------:R0:W2:Y:S02]  /*12670*/  SHFL.IDX PT, R12, R3, RZ, 0x1c1f ;  /* 0x001c1fff030c7589 */ /* 0x0000a400000e0000 */
.L_x_1768:
        /* <DEDUP_REMOVED lines=33> */
[----:B------:R-:W3:Y:S03]  /*12890*/  LDL R29, [R1+0xd4] ;  /* 0x0000d400011d7983 */ /* 0x000ee60000100800 */
[----:B------:R-:W-:Y:S01]  /*128a0*/  @!P0 LEA.HI.X R7, R10, R9, R158, 0x2, P2 ;  /* 0x000000090a078211 */ /* 0x000fe200010f149e */
[----:B------:R-:W3:Y:S04]  /*128b0*/  LDL R28, [R1+0xc4] ;  /* 0x0000c400011c7983 */ /* 0x000ee80000100800 */
[----:B------:R1:W-:Y:S01]  /*128c0*/  @!P0 ST.E.64 desc[UR60][R6.64], R32 ;  /* 0x0000002006008985 */ /* 0x0003e2000c101b3c */
[----:B------:R-:W-:-:S03]  /*128d0*/  ISETP.GE.AND P0, PT, R11, UR4, PT ;  /* 0x000000040b007c0c */ /* 0x000fc6000bf06270 */
[----:B------:R-:W3:Y:S01]  /*128e0*/  LDL R10, [R1+0xdc] ;  /* 0x0000dc00010a7983 */ /* 0x000ee20000100800 */
[----:B-1----:R-:W-:-:S03]  /*128f0*/  @!P1 LEA R6, P2, R14, R12, 0x2 ;  /* 0x0000000c0e069211 */ /* 0x002fc600078410ff */
[----:B------:R-:W3:Y:S01]  /*12900*/  LDL R32, [R1+0x158] ;  /* 0x0001580001207983 */ /* 0x000ee20000100800 */
[----:B------:R-:W-:-:S03]  /*12910*/  @!P1 LEA.HI.X R7, R14, R9, R48, 0x2, P2 ;  /* 0x000000090e079211 */ /* 0x000fc600010f1430 */
[----:B------:R-:W3:Y:S04]  /*12920*/  LDL R33, [R1+0x148] ;  /* 0x0001480001217983 */ /* 0x000ee80000100800 */
        /* <DEDUP_REMOVED lines=8> */
[----:B------:R1:W-:Y:S01]  /*129b0*/  @!P0 ST.E.64 desc[UR60][R6.64], R40 ;  /* 0x0000002806008985 */ /* 0x0003e2000c101b3c */
[----:B------:R-:W-:-:S03]  /*129c0*/  ISETP.GE.AND P0, PT, R154, UR4, PT ;  /* 0x000000049a007c0c */ /* 0x000fc6000bf06270 */
[----:B------:R-:W3:Y:S04]  /*129d0*/  LDL R11, [R1+0x160] ;  /* 0x00016000010b7983 */ /* 0x000ee80000100800 */
[----:B------:R-:W3:Y:S01]  /*129e0*/  LDL R15, [R1+0xcc] ;  /* 0x0000cc00010f7983 */ /* 0x000ee20000100800 */
[----:B-1----:R-:W-:-:S03]  /*129f0*/  @!P1 LEA R6, P2, R156, R12, 0x2 ;  /* 0x0000000c9c069211 */ /* 0x002fc600078410ff */
[----:B------:R-:W3:Y:S04]  /*12a00*/  LDL R40, [R1+0xc8] ;  /* 0x0000c80001287983 */ /* 0x000ee80000100800 */
[----:B------:R-:W3:Y:S01]  /*12a10*/  LDL R41, [R1+0x14c] ;  /* 0x00014c0001297983 */ /* 0x000ee20000100800 */
[----:B--2---:R-:W-:-:S05]  /*12a20*/  @!P1 LEA.HI.X R7, R156, R9, R157, 0x2, P2 ;  /* 0x000000099c079211 */ /* 0x004fca00010f149d */
[----:B------:R1:W-:Y:S02]  /*12a30*/  @!P1 ST.E.64 desc[UR60][R6.64], R44 ;  /* 0x0000002c06009985 */ /* 0x0003e4000c101b3c */
[----:B-1----:R-:W-:Y:S02]  /*12a40*/  @!P0 LEA R6, P2, R154, R12, 0x2 ;  /* 0x0000000c9a068211 */ /* 0x002fe400078410ff */
[----:B------:R-:W2:Y:S01]  /*12a50*/  LDL R44, [R1+0x154] ;  /* 0x00015400012c7983 */ /* 0x000ea20000100800 */
[----:B----4-:R-:W-:-:S03]  /*12a60*/  ISETP.GE.AND P3, PT, R152, UR4, PT ;  /* 0x0000000498007c0c */ /* 0x010fc6000bf66270 */
[----:B------:R-:W4:Y:S01]  /*12a70*/  LDL R45, [R1+0x120] ;  /* 0x00012000012d7983 */ /* 0x000f220000100800 */
[----:B-----5:R-:W-:-:S05]  /*12a80*/  @!P0 LEA.HI.X R7, R154, R9, R155, 0x2, P2 ;  /* 0x000000099a078211 */ /* 0x020fca00010f149b */
[----:B------:R1:W-:Y:S04]  /*12a90*/  @!P0 ST.E.64 desc[UR60][R6.64], R24 ;  /* 0x0000001806008985 */ /* 0x0003e8000c101b3c */
[----:B-1----:R-:W5:Y:S01]  /*12aa0*/  LDL R25, [R1+0x150] ;  /* 0x0001500001197983 */ /* 0x002f620000100800 */
[C---:B------:R-:W-:Y:S02]  /*12ab0*/  ISETP.GE.AND P1, PT, R20.reuse, UR4, PT ;  /* 0x0000000414007c0c */ /* 0x040fe4000bf26270 */
[----:B---3--:R-:W-:Y:S01]  /*12ac0*/  ISETP.GE.AND P0, PT, R13, UR4, PT ;  /* 0x000000040d007c0c */ /* 0x008fe2000bf06270 */
[----:B------:R-:W3:Y:S10]  /*12ad0*/  LDL R24, [R1+0xac] ;  /* 0x0000ac0001187983 */ /* 0x000ef40000100800 */
[----:B------:R-:W-:-:S04]  /*12ae0*/  @!P1 LEA R6, P2, R20, R12, 0x2 ;  /* 0x0000000c14069211 */ /* 0x000fc800078410ff */
[-C--:B------:R-:W-:Y:S02]  /*12af0*/  @!P1 LEA.HI.X R7, R20, R9.reuse, R153, 0x2, P2 ;  /* 0x0000000914079211 */ /* 0x080fe400010f1499 */
[----:B------:R-:W4:Y:S04]  /*12b00*/  LDL R20, [R1+0xb8] ;  /* 0x0000b80001147983 */ /* 0x000f280000100800 */
[----:B------:R1:W-:Y:S01]  /*12b10*/  @!P1 ST.E.64 desc[UR60][R6.64], R52 ;  /* 0x0000003406009985 */ /* 0x0003e2000c101b3c */
[----:B------:R-:W-:Y:S02]  /*12b20*/  ISETP.GE.AND P1, PT, R10, UR4, PT ;  /* 0x000000040a007c0c */ /* 0x000fe4000bf26270 */
[C---:B-1----:R-:W-:Y:S01]  /*12b30*/  @!P0 LEA R6, P2, R13.reuse, R12, 0x2 ;  /* 0x0000000c0d068211 */ /* 0x042fe200078410ff */
[----:B------:R-:W3:Y:S03]  /*12b40*/  LDL R53, [R1+0xa8] ;  /* 0x0000a80001357983 */ /* 0x000ee60000100800 */
[----:B------:R-:W-:Y:S01]  /*12b50*/  @!P0 LEA.HI.X R7, R13, R9, R14, 0x2, P2 ;  /* 0x000000090d078211 */ /* 0x000fe200010f140e */
[----:B------:R-:W3:Y:S01]  /*12b60*/  LDL R52, [R1+0x128] ;  /* 0x0001280001347983 */ /* 0x000ee20000100800 */
[----:B------:R-:W-:-:S03]  /*12b70*/  ISETP.GE.AND P2, PT, R29, UR4, PT ;  /* 0x000000041d007c0c */ /* 0x000fc6000bf46270 */
[----:B------:R-:W4:Y:S04]  /*12b80*/  LDL R14, [R1+0xbc] ;  /* 0x0000bc00010e7983 */ /* 0x000f280000100800 */
[----:B------:R1:W-:Y:S04]  /*12b90*/  @!P0 ST.E.64 desc[UR60][R6.64], R56 ;  /* 0x0000003806008985 */ /* 0x0003e8000c101b3c */
[----:B------:R-:W3:Y:S01]  /*12ba0*/  LDL R13, [R1+0xb4] ;  /* 0x0000b400010d7983 */ /* 0x000ee20000100800 */
[----:B-1----:R-:W-:-:S03]  /*12bb0*/  @!P1 LEA R6, P0, R10, R12, 0x2 ;  /* 0x0000000c0a069211 */ /* 0x002fc600078010ff */
[----:B------:R-:W3:Y:S01]  /*12bc0*/  LDL R56, [R1+0x12c] ;  /* 0x00012c0001387983 */ /* 0x000ee20000100800 */
[----:B------:R-:W-:Y:S02]  /*12bd0*/  @!P1 LEA.HI.X R7, R10, R9, R11, 0x2, P0 ;  /* 0x000000090a079211 */ /* 0x000fe400000f140b */
[----:B------:R-:W-:-:S03]  /*12be0*/  @!P2 LEA R10, P5, R29, R12, 0x2 ;  /* 0x0000000c1d0aa211 */ /* 0x000fc600078a10ff */
[----:B------:R1:W-:Y:S01]  /*12bf0*/  @!P1 ST.E.64 desc[UR60][R6.64], R60 ;  /* 0x0000003c06009985 */ /* 0x0003e2000c101b3c */
[----:B------:R-:W-:Y:S02]  /*12c00*/  ISETP.GE.AND P1, PT, R15, UR4, PT ;  /* 0x000000040f007c0c */ /* 0x000fe4000bf26270 */
[----:B------:R-:W-:Y:S02]  /*12c10*/  @!P2 LEA.HI.X R11, R29, R9, R32, 0x2, P5 ;  /* 0x000000091d0ba211 */ /* 0x000fe400028f1420 */
[----:B------:R-:W3:Y:S01]  /*12c20*/  LDL R32, [R1+0x140] ;  /* 0x0001400001207983 */ /* 0x000ee20000100800 */
[----:B------:R-:W-:-:S03]  /*12c30*/  ISETP.GE.AND P0, PT, R48, UR4, PT ;  /* 0x0000000430007c0c */ /* 0x000fc6000bf06270 */
[----:B------:R-:W3:Y:S01]  /*12c40*/  LDL R29, [R1+0xb0] ;  /* 0x0000b000011d7983 */ /* 0x000ee20000100800 */
[----:B-1----:R-:W-:-:S04]  /*12c50*/  @!P3 LEA R6, P4, R152, R12, 0x2 ;  /* 0x0000000c9806b211 */ /* 0x002fc800078810ff */
[----:B------:R-:W-:Y:S02]  /*12c60*/  @!P3 LEA.HI.X R7, R152, R9, R37, 0x2, P4 ;  /* 0x000000099807b211 */ /* 0x000fe400020f1425 */
[----:B------:R-:W3:Y:S04]  /*12c70*/  LDL R37, [R1+0x144] ;  /* 0x0001440001257983 */ /* 0x000ee80000100800 */
[----:B------:R-:W-:Y:S04]  /*12c80*/  @!P3 ST.E.64 desc[UR60][R6.64], R64 ;  /* 0x000000400600b985 */ /* 0x000fe8000c101b3c */
[----:B------:R1:W-:Y:S01]  /*12c90*/  @!P2 ST.E.64 desc[UR60][R10.64], R68 ;  /* 0x000000440a00a985 */ /* 0x0003e2000c101b3c */
[----:B------:R-:W-:-:S02]  /*12ca0*/  ISETP.GE.AND P2, PT, R28, UR4, PT ;  /* 0x000000041c007c0c */ /* 0x000fc4000bf46270 */
[-C--:B-1----:R-:W-:Y:S02]  /*12cb0*/  @!P1 LEA R10, P5, R15, R12.reuse, 0x2 ;  /* 0x0000000c0f0a9211 */ /* 0x082fe400078a10ff */
[----:B------:R-:W-:-:S04]  /*12cc0*/  @!P0 LEA R6, P4, R48, R12, 0x2 ;  /* 0x0000000c30068211 */ /* 0x000fc800078810ff */
[-C--:B--2---:R-:W-:Y:S02]  /*12cd0*/  @!P0 LEA.HI.X R7, R48, R9.reuse, R44, 0x2, P4 ;  /* 0x0000000930078211 */ /* 0x084fe400020f142c */
[----:B------:R-:W-:Y:S01]  /*12ce0*/  ISETP.GE.AND P3, PT, R40, UR4, PT ;  /* 0x0000000428007c0c */ /* 0x000fe2000bf66270 */
[----:B------:R-:W2:Y:S04]  /*12cf0*/  LDL R48, [R1+0xa4] ;  /* 0x0000a40001307983 */ /* 0x000ea80000100800 */
[----:B------:R-:W-:Y:S01]  /*12d00*/  @!P0 ST.E.64 desc[UR60][R6.64], R72 ;  /* 0x0000004806008985 */ /* 0x000fe2000c101b3c */
[----:B-----5:R-:W-:-:S03]  /*12d10*/  @!P1 LEA.HI.X R11, R15, R9, R25, 0x2, P5 ;  /* 0x000000090f0b9211 */ /* 0x020fc600028f1419 */
[----:B------:R-:W5:Y:S04]  /*12d20*/  LDL R44, [R1+0x9c] ;  /* 0x00009c00012c7983 */ /* 0x000f680000100800 */
[----:B------:R-:W2:Y:S04]  /*12d30*/  LDL R15, [R1+0x138] ;  /* 0x00013800010f7983 */ /* 0x000ea80000100800 */
[----:B------:R-:W5:Y:S04]  /*12d40*/  LDL R25, [R1+0x13c] ;  /* 0x00013c0001197983 */ /* 0x000f680000100800 */
[----:B------:R1:W-:Y:S02]  /*12d50*/  @!P1 ST.E.64 desc[UR60][R10.64], R76 ;  /* 0x0000004c0a009985 */ /* 0x0003e4000c101b3c */
[----:B-1----:R-:W-:-:S04]  /*12d60*/  @!P2 LEA R10, P5, R28, R12, 0x2 ;  /* 0x0000000c1c0aa211 */ /* 0x002fc800078a10ff */
[----:B------:R-:W-:Y:S02]  /*12d70*/  @!P2 LEA.HI.X R11, R28, R9, R33, 0x2, P5 ;  /* 0x000000091c0ba211 */ /* 0x000fe400028f1421 */
[----:B------:R-:W5:Y:S04]  /*12d80*/  LDL R33, [R1+0x134] ;  /* 0x0001340001217983 */ /* 0x000f680000100800 */
[----:B------:R-:W5:Y:S01]  /*12d90*/  LDL R28, [R1+0x130] ;  /* 0x00013000011c7983 */ /* 0x000f620000100800 */
[----:B------:R-:W-:Y:S02]  /*12da0*/  @!P3 LEA R6, P4, R40, R12, 0x2 ;  /* 0x0000000c2806b211 */ /* 0x000fe400078810ff */
[----:B------:R-:W-:Y:S02]  /*12db0*/  ISETP.GE.AND P0, PT, R36, UR4, PT ;  /* 0x0000000424007c0c */ /* 0x000fe4000bf06270 */
[----:B----4-:R-:W-:-:S02]  /*12dc0*/  ISETP.GE.AND P1, PT, R14, UR4, PT ;  /* 0x000000040e007c0c */ /* 0x010fc4000bf26270 */
[----:B------:R-:W-:Y:S02]  /*12dd0*/  @!P3 LEA.HI.X R7, R40, R9, R41, 0x2, P4 ;  /* 0x000000092807b211 */ /* 0x000fe400020f1429 */
[----:B------:R-:W4:Y:S04]  /*12de0*/  LDL R40, [R1+0x98] ;  /* 0x0000980001287983 */ /* 0x000f280000100800 */
[----:B------:R-:W-:Y:S04]  /*12df0*/  @!P3 ST.E.64 desc[UR60][R6.64], R80 ;  /* 0x000000500600b985 */ /* 0x000fe8000c101b3c */
[----:B------:R1:W-:Y:S01]  /*12e00*/  @!P2 ST.E.64 desc[UR60][R10.64], R84 ;  /* 0x000000540a00a985 */ /* 0x0003e2000c101b3c */
[----:B---3--:R-:W-:-:S03]  /*12e10*/  ISETP.GE.AND P2, PT, R13, UR4, PT ;  /* 0x000000040d007c0c */ /* 0x008fc6000bf46270 */
[----:B------:R-:W3:Y:S01]  /*12e20*/  LDL R41, [R1+0x11c] ;  /* 0x00011c0001297983 */ /* 0x000ee20000100800 */
[-C--:B-1----:R-:W-:Y:S02]  /*12e30*/  @!P1 LEA R10, P5, R14, R12.reuse, 0x2 ;  /* 0x0000000c0e0a9211 */ /* 0x082fe400078a10ff */
[----:B------:R-:W-:Y:S02]  /*12e40*/  @!P0 LEA R6, P4, R36, R12, 0x2 ;  /* 0x0000000c24068211 */ /* 0x000fe400078810ff */
[----:B------:R-:W-:Y:S02]  /*12e50*/  @!P1 LEA.HI.X R11, R14, R9, R32, 0x2, P5 ;  /* 0x000000090e0b9211 */ /* 0x000fe400028f1420 */
[----:B------:R-:W4:Y:S01]  /*12e60*/  LDL R14, [R1+0xa0] ;  /* 0x0000a000010e7983 */ /* 0x000f220000100800 */
[----:B------:R-:W-:-:S03]  /*12e70*/  ISETP.GE.AND P3, PT, R20, UR4, PT ;  /* 0x0000000414007c0c */ /* 0x000fc6000bf66270 */
[----:B------:R-:W3:Y:S01]  /*12e80*/  LDL R32, [R1+0x90] ;  /* 0x0000900001207983 */ /* 0x000ee20000100800 */
[----:B------:R-:W-:-:S03]  /*12e90*/  @!P0 LEA.HI.X R7, R36, R9, R37, 0x2, P4 ;  /* 0x0000000924078211 */ /* 0x000fc600020f1425 */
[----:B------:R-:W3:Y:S04]  /*12ea0*/  LDL R36, [R1+0x94] ;  /* 0x0000940001247983 */ /* 0x000ee80000100800 */
[----:B------:R-:W-:Y:S04]  /*12eb0*/  @!P0 ST.E.64 desc[UR60][R6.64], R88 ;  /* 0x0000005806008985 */ /* 0x000fe8000c101b3c */
[----:B------:R1:W-:Y:S01]  /*12ec0*/  @!P1 ST.E.64 desc[UR60][R10.64], R92 ;  /* 0x0000005c0a009985 */ /* 0x0003e2000c101b3c */
[----:B------:R-:W-:-:S03]  /*12ed0*/  ISETP.GE.AND P0, PT, R29, UR4, PT ;  /* 0x000000041d007c0c */ /* 0x000fc6000bf06270 */
[----:B------:R-:W3:Y:S01]  /*12ee0*/  LDL R37, [R1+0x118] ;  /* 0x0001180001257983 */ /* 0x000ee20000100800 */
[CC--:B-1----:R-:W-:Y:S02]  /*12ef0*/  @!P2 LEA R10, P5, R13.reuse, R12.reuse, 0x2 ;  /* 0x0000000c0d0aa211 */ /* 0x0c2fe400078a10ff */
[----:B------:R-:W-:Y:S02]  /*12f00*/  @!P3 LEA R6, P4, R20, R12, 0x2 ;  /* 0x0000000c1406b211 */ /* 0x000fe400078810ff */
[----:B------:R-:W-:Y:S02]  /*12f10*/  ISETP.GE.AND P1, PT, R24, UR4, PT ;  /* 0x0000000418007c0c */ /* 0x000fe4000bf26270 */
[-C--:B--2---:R-:W-:Y:S02]  /*12f20*/  @!P2 LEA.HI.X R11, R13, R9.reuse, R15, 0x2, P5 ;  /* 0x000000090d0ba211 */ /* 0x084fe400028f140f */
[----:B------:R-:W2:Y:S04]  /*12f30*/  LDL R15, [R1+0x124] ;  /* 0x00012400010f7983 */ /* 0x000ea80000100800 */
[----:B------:R-:W2:Y:S01]  /*12f40*/  LDL R13, [R1+0x8c] ;  /* 0x00008c00010d7983 */ /* 0x000ea20000100800 */
[----:B-----5:R-:W-:-:S03]  /*12f50*/  @!P3 LEA.HI.X R7, R20, R9, R25, 0x2, P4 ;  /* 0x000000091407b211 */ /* 0x020fc600020f1419 */
[----:B------:R-:W5:Y:S04]  /*12f60*/  LDL R25, [R1+0x88] ;  /* 0x0000880001197983 */ /* 0x000f680000100800 */
[----:B------:R-:W5:Y:S04]  /*12f70*/  LDL R20, [R1+0x84] ;  /* 0x0000840001147983 */ /* 0x000f680000100800 */
[----:B------:R1:W-:Y:S04]  /*12f80*/  @!P3 ST.E.64 desc[UR60][R6.64], R96 ;  /* 0x000000600600b985 */ /* 0x0003e8000c101b3c */
[----:B------:R0:W-:Y:S01]  /*12f90*/  @!P2 ST.E.64 desc[UR60][R10.64], R100 ;  /* 0x000000640a00a985 */ /* 0x0001e2000c101b3c */
[----:B-1----:R-:W-:-:S04]  /*12fa0*/  @!P0 LEA R6, P5, R29, R12, 0x2 ;  /* 0x0000000c1d068211 */ /* 0x002fc800078a10ff */
[-C--:B------:R-:W-:Y:S02]  /*12fb0*/  @!P0 LEA.HI.X R7, R29, R9.reuse, R33, 0x2, P5 ;  /* 0x000000091d078211 */ /* 0x080fe400028f1421 */
[C---:B0-----:R-:W-:Y:S01]  /*12fc0*/  @!P1 LEA R10, P2, R24.reuse, R12, 0x2 ;  /* 0x0000000c180a9211 */ /* 0x041fe200078410ff */
[----:B------:R-:W5:Y:S04]  /*12fd0*/  LDL R33, [R1+0x114] ;  /* 0x0001140001217983 */ /* 0x000f680000100800 */
[----:B------:R-:W5:Y:S01]  /*12fe0*/  LDL R29, [R1+0x110] ;  /* 0x00011000011d7983 */ /* 0x000f620000100800 */
[----:B------:R-:W-:-:S03]  /*12ff0*/  @!P1 LEA.HI.X R11, R24, R9, R28, 0x2, P2 ;  /* 0x00000009180b9211 */ /* 0x000fc600010f141c */
[----:B------:R-:W5:Y:S04]  /*13000*/  LDL R28, [R1+0x10c] ;  /* 0x00010c00011c7983 */ /* 0x000f680000100800 */
[----:B------:R-:W5:Y:S01]  /*13010*/  LDL R24, [R1+0x108] ;  /* 0x0001080001187983 */ /* 0x000f620000100800 */
[----:B------:R-:W-:Y:S02]  /*13020*/  ISETP.GE.AND P3, PT, R53, UR4, PT ;  /* 0x0000000435007c0c */ /* 0x000fe4000bf66270 */
[----:B------:R-:W-:Y:S01]  /*13030*/  ISETP.GE.AND P4, PT, R48, UR4, PT ;  /* 0x0000000430007c0c */ /* 0x000fe2000bf86270 */
[----:B------:R0:W-:Y:S04]  /*13040*/  @!P0 ST.E.64 desc[UR60][R6.64], R104 ;  /* 0x0000006806008985 */ /* 0x0001e8000c101b3c */
[----:B------:R1:W-:Y:S01]  /*13050*/  @!P1 ST.E.64 desc[UR60][R10.64], R108 ;  /* 0x0000006c0a009985 */ /* 0x0003e2000c101b3c */
[----:B------:R-:W-:-:S05]  /*13060*/  ISETP.GE.AND P1, PT, R44, UR4, PT ;  /* 0x000000042c007c0c */ /* 0x000fca000bf26270 */
[CC--:B0-----:R-:W-:Y:S02]  /*13070*/  @!P3 LEA R6, P0, R53.reuse, R12.reuse, 0x2 ;  /* 0x0000000c3506b211 */ /* 0x0c1fe400078010ff */
[----:B----4-:R-:W-:Y:S02]  /*13080*/  ISETP.GE.AND P2, PT, R14, UR4, PT ;  /* 0x000000040e007c0c */ /* 0x010fe4000bf46270 */
[----:B-1----:R-:W-:Y:S02]  /*13090*/  @!P4 LEA R10, P5, R48, R12, 0x2 ;  /* 0x0000000c300ac211 */ /* 0x002fe400078a10ff */
[-C--:B------:R-:W-:Y:S02]  /*130a0*/  @!P3 LEA.HI.X R7, R53, R9.reuse, R56, 0x2, P0 ;  /* 0x000000093507b211 */ /* 0x080fe400000f1438 */
[----:B------:R-:W-:Y:S02]  /*130b0*/  ISETP.GE.AND P0, PT, R40, UR4, PT ;  /* 0x0000000428007c0c */ /* 0x000fe4000bf06270 */
[----:B------:R-:W-:Y:S01]  /*130c0*/  @!P4 LEA.HI.X R11, R48, R9, R52, 0x2, P5 ;  /* 0x00000009300bc211 */ /* 0x000fe200028f1434 */
[----:B------:R0:W-:Y:S04]  /*130d0*/  @!P3 ST.E.64 desc[UR60][R6.64], R112 ;  /* 0x000000700600b985 */ /* 0x0001e8000c101b3c */
[----:B------:R1:W-:Y:S01]  /*130e0*/  @!P4 ST.E.64 desc[UR60][R10.64], R116 ;  /* 0x000000740a00c985 */ /* 0x0003e2000c101b3c */
[----:B---3--:R-:W-:-:S02]  /*130f0*/  ISETP.GE.AND P4, PT, R36, UR4, PT ;  /* 0x0000000424007c0c */ /* 0x008fc4000bf86270 */
[-C--:B0-----:R-:W-:Y:S02]  /*13100*/  @!P2 LEA R6, P3, R14, R12.reuse, 0x2 ;  /* 0x0000000c0e06a211 */ /* 0x081fe400078610ff */
[----:B-1----:R-:W-:-:S04]  /*13110*/  @!P1 LEA R10, P5, R44, R12, 0x2 ;  /* 0x0000000c2c0a9211 */ /* 0x002fc800078a10ff */
[-C--:B------:R-:W-:Y:S02]  /*13120*/  @!P1 LEA.HI.X R11, R44, R9.reuse, R45, 0x2, P5 ;  /* 0x000000092c0b9211 */ /* 0x080fe400028f142d */
[----:B--2---:R-:W-:Y:S02]  /*13130*/  @!P2 LEA.HI.X R7, R14, R9, R15, 0x2, P3 ;  /* 0x000000090e07a211 */ /* 0x004fe400018f140f */
[----:B------:R-:W-:-:S03]  /*13140*/  @!P0 LEA R14, P3, R40, R12, 0x2 ;  /* 0x0000000c280e8211 */ /* 0x000fc600078610ff */
[----:B------:R0:W-:Y:S01]  /*13150*/  @!P2 ST.E.64 desc[UR60][R6.64], R120 ;  /* 0x000000780600a985 */ /* 0x0001e2000c101b3c */
[----:B------:R-:W-:Y:S02]  /*13160*/  ISETP.GE.AND P2, PT, R32, UR4, PT ;  /* 0x0000000420007c0c */ /* 0x000fe4000bf46270 */
[----:B------:R-:W-:Y:S02]  /*13170*/  @!P0 LEA.HI.X R15, R40, R9, R41, 0x2, P3 ;  /* 0x00000009280f8211 */ /* 0x000fe400018f1429 */
[----:B------:R-:W-:Y:S01]  /*13180*/  ISETP.GE.AND P3, PT, R13, UR4, PT ;  /* 0x000000040d007c0c */ /* 0x000fe2000bf66270 */
[----:B------:R1:W-:Y:S01]  /*13190*/  @!P1 ST.E.64 desc[UR60][R10.64], R124 ;  /* 0x0000007c0a009985 */ /* 0x0003e2000c101b3c */
[----:B-----5:R-:W-:-:S03]  /*131a0*/  ISETP.GE.AND P1, PT, R25, UR4, PT ;  /* 0x0000000419007c0c */ /* 0x020fc6000bf26270 */
[----:B------:R2:W-:Y:S01]  /*131b0*/  @!P0 ST.E.64 desc[UR60][R14.64], R128 ;  /* 0x000000800e008985 */ /* 0x0005e2000c101b3c */
[----:B------:R-:W-:Y:S02]  /*131c0*/  ISETP.GE.AND P0, PT, R20, UR4, PT ;  /* 0x0000000414007c0c */ /* 0x000fe4000bf06270 */
[----:B0-----:R-:W-:-:S04]  /*131d0*/  @!P4 LEA R6, P5, R36, R12, 0x2 ;  /* 0x0000000c2406c211 */ /* 0x001fc800078a10ff */
[----:B------:R-:W-:Y:S02]  /*131e0*/  @!P4 LEA.HI.X R7, R36, R9, R37, 0x2, P5 ;  /* 0x000000092407c211 */ /* 0x000fe400028f1425 */
[----:B-1----:R-:W-:-:S03]  /*131f0*/  @!P2 LEA R10, P5, R32, R12, 0x2 ;  /* 0x0000000c200aa211 */ /* 0x002fc600078a10ff */
[----:B------:R0:W-:Y:S01]  /*13200*/  @!P4 ST.E.64 desc[UR60][R6.64], R132 ;  /* 0x000000840600c985 */ /* 0x0001e2000c101b3c */
[CC--:B--2---:R-:W-:Y:S02]  /*13210*/  @!P3 LEA R14, P4, R13.reuse, R12.reuse, 0x2 ;  /* 0x0000000c0d0eb211 */ /* 0x0c4fe400078810ff */
[-C--:B------:R-:W-:Y:S02]  /*13220*/  @!P2 LEA.HI.X R11, R32, R9.reuse, R33, 0x2, P5 ;  /* 0x00000009200ba211 */ /* 0x080fe400028f1421 */
[-C--:B------:R-:W-:Y:S02]  /*13230*/  @!P3 LEA.HI.X R15, R13, R9.reuse, R29, 0x2, P4 ;  /* 0x000000090d0fb211 */ /* 0x080fe400020f141d */
[CC--:B0-----:R-:W-:Y:S02]  /*13240*/  @!P1 LEA R6, P5, R25.reuse, R12.reuse, 0x2 ;  /* 0x0000000c19069211 */ /* 0x0c1fe400078a10ff */
[----:B------:R-:W-:Y:S02]  /*13250*/  @!P0 LEA R12, P4, R20, R12, 0x2 ;  /* 0x0000000c140c8211 */ /* 0x000fe400078810ff */
[----:B------:R-:W-:-:S02]  /*13260*/  @!P1 LEA.HI.X R7, R25, R9, R28, 0x2, P5 ;  /* 0x0000000919079211 */ /* 0x000fc400028f141c */
[----:B------:R-:W-:Y:S01]  /*13270*/  @!P0 LEA.HI.X R13, R20, R9, R24, 0x2, P4 ;  /* 0x00000009140d8211 */ /* 0x000fe200020f1418 */
[----:B------:R3:W-:Y:S04]  /*13280*/  @!P2 ST.E.64 desc[UR60][R10.64], R136 ;  /* 0x000000880a00a985 */ /* 0x0007e8000c101b3c */
[----:B------:R3:W-:Y:S04]  /*13290*/  @!P3 ST.E.64 desc[UR60][R14.64], R140 ;  /* 0x0000008c0e00b985 */ /* 0x0007e8000c101b3c */
[----:B------:R3:W-:Y:S04]  /*132a0*/  @!P1 ST.E.64 desc[UR60][R6.64], R144 ;  /* 0x0000009006009985 */ /* 0x0007e8000c101b3c */
[----:B------:R3:W-:Y:S02]  /*132b0*/  @!P0 ST.E.64 desc[UR60][R12.64], R148 ;  /* 0x000000940c008985 */ /* 0x0007e4000c101b3c */
.L_x_1563:
[----:B------:R-:W-:Y:S05]  /*132c0*/  BSYNC B1 ;  /* 0x0000000000017941 */ /* 0x000fea0003800000 */
.L_x_1562:
[----:B------:R-:W-:-:S03]  /*132d0*/  UMOV UR4, 0xffffffff ;  /* 0xffffffff00047882 */ /* 0x000fc60000000000 */
[----:B------:R-:W-:Y:S05]  /*132e0*/  BRA.DIV UR4, `(.L_x_1564) ;  /* 0x000000ae049c7947 */ /* 0x000fea000b800000 */
[----:B---3--:R3:W4:Y:S04]  /*132f0*/  SHFL.IDX PT, R10, R8, 0x1, 0x1c1f ;  /* 0x003c1f00080a7f89 */ /* 0x00872800000e0000 */
[----:B0-----:R-:W0:Y:S02]  /*13300*/  SHFL.IDX PT, R3, R3, 0x1, 0x1c1f ;  /* 0x003c1f0003037f89 */ /* 0x001e2400000e0000 */
.L_x_1772:
        /* <DEDUP_REMOVED lines=8> */
[----:B------:R-:W4:Y:S04]  /*13390*/  LDL R7, [R1+0xb0] ;  /* 0x0000b00001077983 */ /* 0x000f280000100800 */
[----:B------:R-:W4:Y:S04]  /*133a0*/  LDL R6, [R1+0x120] ;  /* 0x0001200001067983 */ /* 0x000f280000100800 */
[----:B---3--:R-:W3:Y:S04]  /*133b0*/  LDL R8, [R1+0x134] ;  /* 0x0001340001087983 */ /* 0x008ee80000100800 */
        /* <DEDUP_REMOVED lines=22> */
[----:B--2---:R-:W2:Y:S04]  /*13520*/  LDL R12, [R1+0x90] ;  /* 0x00009000010c7983 */ /* 0x004ea80000100800 */
[----:B------:R-:W2:Y:S04]  /*13530*/  LDL R20, [R1+0x8c] ;  /* 0x00008c0001147983 */ /* 0x000ea80000100800 */
[----:B------:R-:W2:Y:S04]  /*13540*/  LDL R14, [R1+0x88] ;  /* 0x00008800010e7983 */ /* 0x000ea80000100800 */
[----:B------:R-:W2:Y:S04]  /*13550*/  LDL R32, [R1+0x11c] ;  /* 0x00011c0001207983 */ /* 0x000ea80000100800 */
[----:B------:R-:W2:Y:S04]  /*13560*/  LDL R28, [R1+0x118] ;  /* 0x00011800011c7983 */ /* 0x000ea80000100800 */
[----:B------:R-:W2:Y:S04]  /*13570*/  LDL R13, [R1+0x114] ;  /* 0x00011400010d7983 */ /* 0x000ea80000100800 */
[----:B------:R-:W2:Y:S04]  /*13580*/  LDL R24, [R1+0x110] ;  /* 0x0001100001187983 */ /* 0x000ea80000100800 */
[----:B------:R-:W2:Y:S01]  /*13590*/  LDL R11, [R1+0x84] ;  /* 0x00008400010b7983 */ /* 0x000ea20000100800 */
[----:B-----5:R-:W-:-:S02]  /*135a0*/  ISETP.GE.AND P2, PT, R60, UR4, PT ;  /* 0x000000043c007c0c */ /* 0x020fc4000bf46270 */
[----:B----4-:R-:W-:Y:S01]  /*135b0*/  ISETP.GE.AND P3, PT, R73, UR4, PT ;  /* 0x0000000449007c0c */ /* 0x010fe2000bf66270 */
[----:B------:R-:W-:Y:S02]  /*135c0*/  IMAD.MOV.U32 R57, RZ, RZ, R52 ;  /* 0x000000ffff397224 */ /* 0x000fe400078e0034 */
[----:B------:R-:W-:Y:S02]  /*135d0*/  IMAD.MOV.U32 R52, RZ, RZ, R41 ;  /* 0x000000ffff347224 */ /* 0x000fe400078e0029 */
[----:B------:R-:W-:Y:S02]  /*135e0*/  IMAD.MOV.U32 R41, RZ, RZ, R36 ;  /* 0x000000ffff297224 */ /* 0x000fe400078e0024 */
[----:B------:R-:W-:-:S04]  /*135f0*/  IMAD.MOV.U32 R56, RZ, RZ, R7 ;  /* 0x000000ffff387224 */ /* 0x000fc800078e0007 */
[----:B------:R-:W-:Y:S02]  /*13600*/  @!P2 IMAD.MOV.U32 R7, RZ, RZ, R10 ;  /* 0x000000ffff07a224 */ /* 0x000fe400078e000a */
[----:B------:R-:W-:Y:S02]  /*13610*/  IMAD.MOV.U32 R36, RZ, RZ, R6 ;  /* 0x000000ffff247224 */ /* 0x000fe400078e0006 */
[----:B0-----:R-:W-:-:S04]  /*13620*/  @!P2 IMAD.MOV.U32 R6, RZ, RZ, R3 ;  /* 0x000000ffff06a224 */ /* 0x001fc800078e0003 */
[----:B------:R-:W-:-:S04]  /*13630*/  @!P2 IMAD.WIDE R6, R60, 0x4, R6 ;  /* 0x000000043c06a825 */ /* 0x000fc800078e0206 */
[----:B------:R-:W-:Y:S02]  /*13640*/  IMAD.MOV.U32 R60, RZ, RZ, R57 ;  /* 0x000000ffff3c7224 */ /* 0x000fe400078e0039 */
[----:B---3--:R-:W-:Y:S01]  /*13650*/  IMAD.MOV.U32 R57, RZ, RZ, R8 ;  /* 0x000000ffff397224 */ /* 0x008fe200078e0008 */
        /* <DEDUP_REMOVED lines=142> */
[----:B------:R-:W-:Y:S02]  /*13f40*/  @!P0 LEA R12, P3, R14, R3, 0x2 ;  /* 0x000000030e0c8211 */ /* 0x000fe400078610ff */
        /* <DEDUP_REMOVED lines=13> */
.L_x_1547:
        /* <DEDUP_REMOVED lines=30> */
.L_x_1565:
        /* <DEDUP_REMOVED lines=59> */
.L_x_1567:
[----:B------:R-:W-:Y:S05]  /*145b0*/  BSYNC B1 ;  /* 0x0000000000017941 */ /* 0x000fea0003800000 */
.L_x_1566:
        /* <DEDUP_REMOVED lines=50> */
.L_x_1775:
        /* <DEDUP_REMOVED lines=32> */
.L_x_1570:
[----:B------:R-:W-:Y:S05]  /*14ae0*/  BSYNC B1 ;  /* 0x0000000000017941 */ /* 0x000fea0003800000 */
.L_x_1569:
[----:B------:R-:W-:-:S03]  /*14af0*/  UMOV UR4, 0xffffffff ;  /* 0xffffffff00047882 */ /* 0x000fc60000000000 */
[----:B------:R-:W-:Y:S05]  /*14b00*/  BRA.DIV UR4, `(.L_x_1571) ;  /* 0x0000009a04147947 */ /* 0x000fea000b800000 */
[----:B--2---:R2:W0:Y:S04]  /*14b10*/  SHFL.IDX PT, R0, R20, 0x1, 0x181f ;  /* 0x00381f0014007f89 */ /* 0x00442800000e0000 */
[----:B---3--:R2:W3:Y:S02]  /*14b20*/  SHFL.IDX PT, R14, R3, 0x1, 0x181f ;  /* 0x00381f00030e7f89 */ /* 0x0084e400000e0000 */
.L_x_1779:
        /* <DEDUP_REMOVED lines=31> */
.L_x_1573:
[----:B------:R-:W-:Y:S05]  /*14d20*/  BSYNC B1 ;  /* 0x0000000000017941 */ /* 0x000fea0003800000 */
.L_x_1572:
[----:B------:R-:W-:-:S03]  /*14d30*/  UMOV UR4, 0xffffffff ;  /* 0xffffffff00047882 */ /* 0x000fc60000000000 */
[----:B------:R-:W-:Y:S05]  /*14d40*/  BRA.DIV UR4, `(.L_x_1574) ;  /* 0x0000009604cc7947 */ /* 0x000fea000b800000 */
[----:B0-----:R0:W0:Y:S04]  /*14d50*/  SHFL.IDX PT, R0, R20, 0x2, 0x181f ;  /* 0x00581f0014007f89 */ /* 0x00102800000e0000 */
[----:B---3--:R3:W0:Y:S02]  /*14d60*/  SHFL.IDX PT, R14, R3, 0x2, 0x181f ;  /* 0x00581f00030e7f89 */ /* 0x00862400000e0000 */
.L_x_1783:
        /* <DEDUP_REMOVED lines=31> */
.L_x_1576:
[----:B------:R-:W-:Y:S05]  /*14f60*/  BSYNC B1 ;  /* 0x0000000000017941 */ /* 0x000fea0003800000 */
.L_x_1575:
[----:B------:R-:W-:-:S03]  /*14f70*/  UMOV UR4, 0xffffffff ;  /* 0xffffffff00047882 */ /* 0x000fc60000000000 */
[----:B------:R-:W-:Y:S05]  /*14f80*/  BRA.DIV UR4, `(.L_x_1577) ;  /* 0x0000009604847947 */ /* 0x000fea000b800000 */
[----:B0-----:R0:W0:Y:S04]  /*14f90*/  SHFL.IDX PT, R0, R20, 0x3, 0x181f ;  /* 0x00781f0014007f89 */ /* 0x00102800000e0000 */
[----:B------:R0:W0:Y:S02]  /*14fa0*/  SHFL.IDX PT, R14, R3, 0x3, 0x181f ;  /* 0x00781f00030e7f89 */ /* 0x00002400000e0000 */
.L_x_1787:
        /* <DEDUP_REMOVED lines=30> */
.L_x_1560:
[----:B------:R-:W-:Y:S05]  /*15190*/  BSYNC B0 ;  /* 0x0000000000007941 */ /* 0x000fea0003800000 */
.L_x_1546:
[----:B------:R-:W-:Y:S02]  /*151a0*/  ULDC UR4, c[0x0][0xd3c] ;  /* 0x00034f0000047ab9 */ /* 0x000fe40000000800 */
[----:B------:R-:W-:-:S13]  /*151b0*/  ISETP.GE.AND P0, PT, R51, UR4, PT ;  /* 0x0000000433007c0c */ /* 0x000fda000bf06270 */
[----:B------:R-:W-:Y:S05]  /*151c0*/  @!P0 BRA `(.L_x_1578) ;  /* 0xfffffec400bc8947 */ /* 0x000fea000383ffff */
[----:B------:R-:W-:Y:S05]  /*151d0*/  BRA `(.L_x_1422) ;  /* 0x0000007800f07947 */ /* 0x000fea0003800000 */
.L_x_1420:
[----:B------:R-:W-:-:S08]  /*151e0*/  NOP ;  /* 0x0000000000007918 */ /* 0x000fd00000000000 */
[----:B--2---:R-:W0:-:S00]  /*151f0*/  USETMAXREG.DEALLOC.CTAPOOL 0x28 ;  /* 0x00000028000079c8 */ /* 0x004e0000080e0500 */
        /* <DEDUP_REMOVED lines=16> */
.L_x_1579:
        /* <DEDUP_REMOVED lines=43> */
.L_x_1583:
[----:B------:R-:W0:Y:S01]  /*155b0*/  LDC R2, c[0x0][0xd3c] ;  /* 0x00034f00ff027b82 */ /* 0x000e220000000800 */
[----:B------:R-:W-:Y:S01]  /*155c0*/  UIADD3 UR4, UR4, 0x1f, URZ ;  /* 0x0000001f04047890 */ /* 0x000fe2000fffe03f */
[----:B------:R-:W-:Y:S02]  /*155d0*/  ULDC UR7, c[0x0][0xd3c] ;  /* 0x00034f0000077ab9 */ /* 0x000fe40000000800 */
[----:B------:R-:W-:-:S03]  /*155e0*/  IMAD.U32 R19, RZ, RZ, UR7 ;  /* 0x00000007ff137e24 */ /* 0x000fc6000f8e00ff */
[----:B0-----:R-:W-:-:S13]  /*155f0*/  ISETP.LE.AND P6, PT, R2, UR4, PT ;  /* 0x0000000402007c0c */ /* 0x001fda000bfc3270 */
[----:B------:R-:W-:Y:S05]  /*15600*/  @P6 BRA `(.L_x_1582) ;  /* 0x0000000400ac6947 */ /* 0x000fea0003800000 */
[----:B------:R-:W-:Y:S01]  /*15610*/  IADD3 R9, R7, UR4, RZ ;  /* 0x0000000407097c10 */ /* 0x000fe2000fffe0ff */
        /* <DEDUP_REMOVED lines=30> */
.L_x_1581:
        /* <DEDUP_REMOVED lines=18> */
.L_x_1584:
        /* <DEDUP_REMOVED lines=58> */
.L_x_1582:
[----:B------:R-:W-:Y:S02]  /*15cc0*/  IMAD.MOV.U32 R17, RZ, RZ, RZ ;  /* 0x000000ffff117224 */ /* 0x000fe400078e00ff */
[----:B------:R-:W-:Y:S02]  /*15cd0*/  IMAD.U32 R16, RZ, RZ, UR6 ;  /* 0x00000006ff107e24 */ /* 0x000fe4000f8e00ff */
[----:B------:R-:W-:-:S07]  /*15ce0*/  IMAD.MOV.U32 R18, RZ, RZ, RZ ;  /* 0x000000ffff127224 */ /* 0x000fce00078e00ff */
.L_x_1585:
[----:B------:R-:W-:-:S13]  /*15cf0*/  ISETP.NE.AND P0, PT, R7, RZ, PT ;  /* 0x000000ff0700720c */ /* 0x000fda0003f05270 */
[----:B------:R-:W0:Y:S01]  /*15d00*/  @!P0 S2R R3, SR_CgaCtaId ;  /* 0x0000000000038919 */ /* 0x000e220000008800 */
[----:B------:R-:W-:-:S04]  /*15d10*/  @!P0 MOV R2, 0x400 ;  /* 0x0000040000028802 */ /* 0x000fc80000000f00 */
[----:B0-----:R-:W-:-:S05]  /*15d20*/  @!P0 LEA R2, R3, R2, 0x18 ;  /* 0x0000000203028211 */ /* 0x001fca00078ec0ff */
[----:B------:R2:W-:Y:S01]  /*15d30*/  @!P0 STS.128 [R2+0x324d0], R16 ;  /* 0x0324d01002008388 */ /* 0x0005e20000000c00 */
[----:B------:R-:W-:Y:S06]  /*15d40*/  BAR.ARV 0x5, 0x180 ;  /* 0x0146000000007b1d */ /* 0x000fec0000002000 */
.L_x_1580:
[----:B------:R3:W-:Y:S01]  /*15d50*/  STL [R1+0x40], RZ ;  /* 0x000040ff01007387 */ /* 0x0007e20000100800 */
[----:B------:R-:W-:Y:S01]  /*15d60*/  ULDC UR4, c[0x0][0xd3c] ;  /* 0x00034f0000047ab9 */ /* 0x000fe20000000800 */
[----:B------:R-:W-:Y:S01]  /*15d70*/  IMAD.MOV.U32 R26, RZ, RZ, 0x1 ;  /* 0x00000001ff1a7424 */ /* 0x000fe200078e00ff */
[----:B-1----:R-:W-:Y:S01]  /*15d80*/  ISETP.GE.AND P0, PT, R19, UR4, PT ;  /* 0x0000000413007c0c */ /* 0x002fe2000bf06270 */
[----:B------:R-:W-:-:S12]  /*15d90*/  IMAD.MOV.U32 R24, RZ, RZ, RZ ;  /* 0x000000ffff187224 */ /* 0x000fd800078e00ff */
[----:B---3--:R-:W-:Y:S05]  /*15da0*/  @P0 BRA `(.L_x_1586) ;  /* 0x0000006c00200947 */ /* 0x008fea0003800000 */
[----:B------:R-:W3:Y:S01]  /*15db0*/  LDL R5, [R1+0x8] ;  /* 0x0000080001057983 */ /* 0x000ee20000100800 */
[C---:B--2---:R-:W-:Y:S01]  /*15dc0*/  IMAD.SHL.U32 R2, R0.reuse, 0x8, RZ ;  /* 0x0000000800027824 */ /* 0x044fe200078e00ff */
[----:B------:R-:W-:Y:S01]  /*15dd0*/  LOP3.LUT R6, R0, 0x7f, RZ, 0xc0, !PT ;  /* 0x0000007f00067812 */ /* 0x000fe200078ec0ff */
[----:B------:R-:W1:Y:S01]  /*15de0*/  S2UR UR5, SR_CgaCtaId ;  /* 0x00000000000579c3 */ /* 0x000e620000008800 */
[----:B------:R-:W-:Y:S01]  /*15df0*/  UMOV UR4, 0x400 ;  /* 0x0000040000047882 */ /* 0x000fe20000000000 */
[----:B------:R-:W-:Y:S01]  /*15e00*/  BSSY B8, `(.L_x_1586) ;  /* 0x00006c2000087945 */ /* 0x000fe20003800000 */
[----:B0-----:R-:W-:Y:S01]  /*15e10*/  LOP3.LUT R3, R2, 0x1f8, RZ, 0xc0, !PT ;  /* 0x000001f802037812 */ /* 0x001fe200078ec0ff */
[----:B------:R-:W-:Y:S01]  /*15e20*/  IMAD.SHL.U32 R31, R6, 0x8, RZ ;  /* 0x00000008061f7824 */ /* 0x000fe200078e00ff */
[----:B------:R-:W-:Y:S01]  /*15e30*/  LOP3.LUT R2, R2, 0x38, RZ, 0xc0, !PT ;  /* 0x0000003802027812 */ /* 0x000fe200078ec0ff */
[----:B------:R-:W-:Y:S01]  /*15e40*/  IMAD.MOV.U32 R27, RZ, RZ, 0x1 ;  /* 0x00000001ff1b7424 */ /* 0x000fe200078e00ff */
[----:B------:R-:W-:Y:S01]  /*15e50*/  LOP3.LUT R4, R3, 0x38, R0, 0x78, !PT ;  /* 0x0000003803047812 */ /* 0x000fe200078e7800 */
[----:B------:R-:W-:Y:S01]  /*15e60*/  IMAD.SHL.U32 R0, R0, 0x10, RZ ;  /* 0x0000001000007824 */ /* 0x000fe200078e00ff */
[----:B------:R-:W-:Y:S01]  /*15e70*/  SHF.R.U32.HI R3, RZ, 0x3, R6 ;  /* 0x00000003ff037819 */ /* 0x000fe20000011606 */
[----:B------:R-:W-:Y:S01]  /*15e80*/  IMAD.MOV.U32 R23, RZ, RZ, RZ ;  /* 0x000000ffff177224 */ /* 0x000fe200078e00ff */
[----:B------:R-:W-:Y:S01]  /*15e90*/  LOP3.LUT R31, R4, 0x200, R31, 0xf8, !PT ;  /* 0x00000200041f7812 */ /* 0x000fe200078ef81f */
[----:B------:R-:W-:Y:S01]  /*15ea0*/  IMAD.MOV.U32 R24, RZ, RZ, RZ ;  /* 0x000000ffff187224 */ /* 0x000fe200078e00ff */
[----:B------:R-:W-:Y:S01]  /*15eb0*/  LOP3.LUT R0, R3, 0x70, R0, 0xf8, !PT ;  /* 0x0000007003007812 */ /* 0x000fe200078ef800 */
[----:B------:R-:W-:Y:S01]  /*15ec0*/  IMAD.MOV.U32 R26, RZ, RZ, 0x1 ;  /* 0x00000001ff1a7424 */ /* 0x000fe200078e00ff */
[C---:B------:R-:W-:Y:S01]  /*15ed0*/  LOP3.LUT R3, R2.reuse, 0x80, RZ, 0xfc, !PT ;  /* 0x0000008002037812 */ /* 0x040fe200078efcff */
[----:B------:R-:W-:Y:S01]  /*15ee0*/  ULDC.64 UR38, c[0x0][0x198] ;  /* 0x0000660000267ab9 */ /* 0x000fe20000000a00 */
[----:B------:R-:W-:Y:S01]  /*15ef0*/  LOP3.LUT R0, R2, 0xc0, RZ, 0xfc, !PT ;  /* 0x000000c002007812 */ /* 0x000fe200078efcff */
[----:B------:R-:W-:Y:S01]  /*15f00*/  ULDC UR36, c[0x0][0xc] ;  /* 0x0000030000247ab9 */ /* 0x000fe20000000800 */
[----:B-1----:R-:W-:-:S06]  /*15f10*/  ULEA UR4, UR5, UR4, 0x18 ;  /* 0x0000000405047291 */ /* 0x002fcc000f8ec03f */
[----:B------:R-:W-:-:S04]  /*15f20*/  IMAD.U32 R22, RZ, RZ, UR4 ;  /* 0x00000004ff167e24 */ /* 0x000fc8000f8e00ff */
[----:B------:R-:W-:Y:S01]  /*15f30*/  IMAD R25, R31, 0x2, R22 ;  /* 0x000000021f197824 */ /* 0x000fe200078e0216 */
[----:B---3--:R-:W-:-:S05]  /*15f40*/  LOP3.LUT R4, R5, 0x2, RZ, 0xfc, !PT ;  /* 0x0000000205047812 */ /* 0x008fca00078efcff */
[----:B------:R0:W-:Y:S04]  /*15f50*/  STL [R1+0x60], R4 ;  /* 0x0000600401007387 */ /* 0x0001e80000100800 */
[----:B------:R1:W-:Y:S01]  /*15f60*/  STL [R1+0x40], RZ ;  /* 0x000040ff01007387 */ /* 0x0003e20000100800 */
[----:B0-----:R-:W-:-:S07]  /*15f70*/  LOP3.LUT R4, R2, 0x40, RZ, 0xfc, !PT ;  /* 0x0000004002047812 */ /* 0x001fce00078efcff */
.L_x_1693:
[----:B0-----:R-:W0:Y:S02]  /*15f80*/  LDC.64 R2, c[0x0][0xd88] ;  /* 0x00036200ff027b82 */ /* 0x001e240000000a00 */
[----:B0-----:R-:W-:-:S05]  /*15f90*/  IMAD.WIDE R2, R19, 0x4, R2 ;  /* 0x0000000413027825 */ /* 0x001fca00078e0202 */
[----:B--2---:R-:W2:Y:S01]  /*15fa0*/  LDG.E R35, desc[UR60][R2.64] ;  /* 0x0000003c02237981 */ /* 0x004ea2000c1e1900 */
[----:B------:R-:W-:Y:S05]  /*15fb0*/  YIELD ;  /* 0x0000000000007946 */ /* 0x000fea0003800000 */
[----:B------:R-:W-:Y:S01]  /*15fc0*/  ULDC.64 UR4, c[0x0][0xb20] ;  /* 0x0002c80000047ab9 */ /* 0x000fe20000000a00 */
[----:B------:R-:W-:Y:S01]  /*15fd0*/  ULDC.64 UR8, c[0x0][0xb10] ;  /* 0x0002c40000087ab9 */ /* 0x000fe20000000a00 */
[----:B------:R-:W-:Y:S01]  /*15fe0*/  ISETP.NE.U32.AND P0, PT, RZ, UR4, PT ;  /* 0x00000004ff007c0c */ /* 0x000fe2000bf05070 */
[----:B------:R-:W-:Y:S01]  /*15ff0*/  IMAD.MOV.U32 R33, RZ, RZ, RZ ;  /* 0x000000ffff217224 */ /* 0x000fe200078e00ff */
[----:B------:R-:W-:-:S02]  /*16000*/  ULDC.64 UR6, c[0x0][0xb08] ;  /* 0x0002c20000067ab9 */ /* 0x000fc40000000a00 */
[----:B------:R-:W-:Y:S02]  /*16010*/  ISETP.NE.AND.EX P0, PT, RZ, UR5, PT, P0 ;  /* 0x00000005ff007c0c */ /* 0x000fe4000bf05300 */
[----:B------:R-:W-:-:S04]  /*16020*/  ISETP.NE.U32.AND P2, PT, RZ, UR6, PT ;  /* 0x00000006ff007c0c */ /* 0x000fc8000bf45070 */
[----:B------:R-:W-:Y:S01]  /*16030*/  ISETP.NE.AND.EX P2, PT, RZ, UR7, PT, P2 ;  /* 0x00000007ff007c0c */ /* 0x000fe2000bf45320 */
[----:B------:R-:W-:Y:S01]  /*16040*/  IMAD.MOV.U32 R36, RZ, RZ, RZ ;  /* 0x000000ffff247224 */ /* 0x000fe200078e00ff */
[----:B--2---:R-:W-:-:S05]  /*16050*/  SHF.R.S32.HI R0, RZ, 0x1f, R35 ;  /* 0x0000001fff007819 */ /* 0x004fca0000011423 */
[C---:B------:R-:W-:Y:S01]  /*16060*/  @P0 LEA R2, P1, R35.reuse, UR4, 0x2 ;  /* 0x0000000423020c11 */ /* 0x040fe2000f8210ff */
[C---:B------:R-:W-:Y:S01]  /*16070*/  IMAD.SHL.U32 R29, R35.reuse, 0x4, RZ ;  /* 0x00000004231d7824 */ /* 0x040fe200078e00ff */
[C-C-:B------:R-:W-:Y:S01]  /*16080*/  SHF.L.U64.HI R30, R35.reuse, 0x2, R0.reuse ;  /* 0x00000002231e7819 */ /* 0x140fe20000010200 */
[----:B------:R0:W-:Y:S01]  /*16090*/  STL [R1+0x1c], R0 ;  /* 0x00001c0001007387 */ /* 0x0001e20000100800 */
[----:B------:R-:W-:Y:S01]  /*160a0*/  @P0 LEA.HI.X R3, R35, UR5, R0, 0x2, P1 ;  /* 0x0000000523030c11 */ /* 0x000fe200088f1400 */
[----:B------:R-:W-:Y:S01]  /*160b0*/  ULDC.64 UR4, c[0x0][0xaf8] ;  /* 0x0002be0000047ab9 */ /* 0x000fe20000000a00 */
[----:B------:R-:W-:-:S03]  /*160c0*/  ISETP.NE.U32.AND P1, PT, RZ, UR8, PT ;  /* 0x00000008ff007c0c */ /* 0x000fc6000bf25070 */
[----:B------:R2:W5:Y:S01]  /*160d0*/  @P0 LDG.E R33, desc[UR60][R2.64] ;  /* 0x0000003c02210981 */ /* 0x000562000c1e1900 */
[----:B------:R-:W-:Y:S02]  /*160e0*/  ISETP.NE.AND.EX P1, PT, RZ, UR9, PT, P1 ;  /* 0x00000009ff007c0c */ /* 0x000fe4000bf25310 */
[----:B------:R-:W-:Y:S01]  /*160f0*/  ISETP.NE.U32.AND P0, PT, RZ, UR4, PT ;  /* 0x00000004ff007c0c */ /* 0x000fe2000bf05070 */
[----:B0-----:R-:W-:Y:S01]  /*16100*/  IMAD.MOV.U32 R0, RZ, RZ, RZ ;  /* 0x000000ffff007224 */ /* 0x001fe200078e00ff */
[C---:B---3--:R-:W-:Y:S02]  /*16110*/  IADD3 R4, P4, R29.reuse, UR6, RZ ;  /* 0x000000061d047c10 */ /* 0x048fe4000ff9e0ff */
[----:B------:R-:W-:Y:S02]  /*16120*/  ISETP.NE.AND.EX P0, PT, RZ, UR5, PT, P0 ;  /* 0x00000005ff007c0c */ /* 0x000fe4000bf05300 */
[----:B------:R-:W-:Y:S02]  /*16130*/  IADD3.X R5, R30, UR7, RZ, P4, !PT ;  /* 0x000000071e057c10 */ /* 0x000fe4000a7fe4ff */
[----:B--2---:R-:W-:Y:S01]  /*16140*/  IADD3 R2, P3, R29, UR4, RZ ;  /* 0x000000041d027c10 */ /* 0x004fe2000ff7e0ff */
[----:B------:R-:W-:-:S02]  /*16150*/  ULDC UR4, c[0x0][0x288] ;  /* 0x0000a20000047ab9 */ /* 0x000fc40000000800 */
[----:B------:R-:W5:Y:S01]  /*16160*/  @P2 LDG.E R0, desc[UR60][R4.64] ;  /* 0x0000003c04002981 */ /* 0x000f62000c1e1900 */
[C---:B------:R-:W-:Y:S02]  /*16170*/  IADD3.X R3, R30.reuse, UR5, RZ, P3, !PT ;  /* 0x000000051e037c10 */ /* 0x040fe40009ffe4ff */
[----:B------:R-:W-:Y:S01]  /*16180*/  @P1 IADD3 R6, P3, R29, UR8, RZ ;  /* 0x000000081d061c10 */ /* 0x000fe2000ff7e0ff */
[----:B------:R-:W-:Y:S01]  /*16190*/  IMAD.U32 R8, RZ, RZ, UR4 ;  /* 0x00000004ff087e24 */ /* 0x000fe2000f8e00ff */
[----:B------:R-:W-:Y:S01]  /*161a0*/  ULDC.64 UR4, c[0x0][0x418] ;  /* 0x0001060000047ab9 */ /* 0x000fe20000000a00 */
[----:B------:R-:W5:Y:S01]  /*161b0*/  @P0 LDG.E R36, desc[UR60][R2.64] ;  /* 0x0000003c02240981 */ /* 0x000f62000c1e1900 */
        /* <DEDUP_REMOVED lines=12> */
[----:B------:R-:W-:Y:S06]  /*16280*/  @P1 BRA `(.L_x_1587) ;  /* 0x0000000000141947 */ /* 0x000fec0003800000 */
[----:B------:R-:W-:Y:S05]  /*16290*/  @!P0 BRA `(.L_x_1587) ;  /* 0x0000000000108947 */ /* 0x000fea0003800000 */
[----:B------:R-:W2:Y:S04]  /*162a0*/  LDG.E R7, desc[UR60][R2.64] ;  /* 0x0000003c02077981 */ /* 0x000ea8000c1e1900 */
[----:B------:R-:W2:Y:S02]  /*162b0*/  LDG.E R10, desc[UR60][R2.64+0x4] ;  /* 0x0000043c020a7981 */ /* 0x000ea4000c1e1900 */
[----:B--2---:R-:W-:-:S05]  /*162c0*/  IMAD.IADD R2, R10, 0x1, -R7 ;  /* 0x000000010a027824 */ /* 0x004fca00078e0a07 */
[----:B------:R0:W-:Y:S02]  /*162d0*/  STL [R1+0x14], R2 ;  /* 0x0000140201007387 */ /* 0x0001e40000100800 */
.L_x_1587:
        /* <DEDUP_REMOVED lines=14> */
.L_x_1588:
        /* <DEDUP_REMOVED lines=9> */
.L_x_1589:
        /* <DEDUP_REMOVED lines=24> */
[----:B------:R0:W2:Y:S02]  /*165d0*/  F2I.FTZ.U32.TRUNC.NTZ R3, R2 ;  /* 0x0000000200037305 */ /* 0x0000a4000021f000 */
[----:B0-----:R-:W-:-:S04]  /*165e0*/  LOP3.LUT R2, R9, R7, RZ, 0x3c, !PT ;  /* 0x0000000709027212 */ /* 0x001fc800078e3cff */
[----:B------:R-:W-:Y:S01]  /*165f0*/  ISETP.GE.AND P4, PT, R2, RZ, PT ;  /* 0x000000ff0200720c */ /* 0x000fe20003f86270 */
[----:B--2---:R-:W-:-:S04]  /*16600*/  IMAD.MOV R2, RZ, RZ, -R3 ;  /* 0x000000ffff027224 */ /* 0x004fc800078e0a03 */
        /* <DEDUP_REMOVED lines=17> */
.L_x_1591:
[----:B------:R-:W-:Y:S05]  /*16720*/  BSYNC B0 ;  /* 0x0000000000007941 */ /* 0x000fea0003800000 */
.L_x_1590:
        /* <DEDUP_REMOVED lines=24> */
[----:B------:R0:W2:Y:S02]  /*168b0*/  SHFL.IDX PT, R14, R7, RZ, 0x1f ;  /* 0x00001fff070e7589 */ /* 0x0000a400000e0000 */
.L_x_1790:
[----:B--2---:R-:W-:Y:S02]  /*168c0*/  ISETP.NE.AND P0, PT, R14, RZ, PT ;  /* 0x000000ff0e00720c */ /* 0x004fe40003f05270 */
[----:B------:R-:W-:-:S11]  /*168d0*/  PLOP3.LUT P6, PT, PT, PT, PT, 0x8, 0x0 ;  /* 0x000000000000781c */ /* 0x000fd60003fce170 */
[----:B------:R-:W-:Y:S05]  /*168e0*/  @P0 BRA `(.L_x_1595) ;  /* 0x00000000000c0947 */ /* 0x000fea0003800000 */
[----:B------:R-:W-:-:S03]  /*168f0*/  UMOV UR4, 0xffffffff ;  /* 0xffffffff00047882 */ /* 0x000fc60000000000 */
[----:B------:R-:W-:Y:S05]  /*16900*/  BRA.DIV UR4, `(.L_x_1596) ;  /* 0x0000007e04a07947 */ /* 0x000fea000b800000 */
[----:B------:R-:W-:-:S13]  /*16910*/  ELECT P6, URZ, PT ;  /* 0x00000000003f782f */ /* 0x000fda00038c0000 */
.L_x_1595:
        /* <DEDUP_REMOVED lines=9> */
.L_x_1793:
[----:B------:R-:W-:Y:S05]  /*169b0*/  BSYNC B1 ;  /* 0x0000000000017941 */ /* 0x000fea0003800000 */
.L_x_1597:
[----:B------:R-:W-:Y:S04]  /*169c0*/  BSSY B1, `(.L_x_1599) ;  /* 0x000007b000017945 */ /* 0x000fe80003800000 */
[----:B------:R-:W-:Y:S05]  /*169d0*/  @!P6 BRA `(.L_x_1600) ;  /* 0x0000000400e4e947 */ /* 0x000fea0003800000 */
[----:B0-----:R-:W-:Y:S01]  /*169e0*/  IMAD R7, R23, 0x8, R22 ;  /* 0x0000000817077824 */ /* 0x001fe200078e0216 */
[----:B------:R-:W-:Y:S01]  /*169f0*/  SHF.L.U32 R8, R27, 0x1f, RZ ;  /* 0x0000001f1b087819 */ /* 0x000fe200000006ff */
[----:B------:R-:W0:Y:S01]  /*16a00*/  S2R R9, SR_TID.X ;  /* 0x0000000000097919 */ /* 0x000e220000002100 */
[----:B------:R-:W-:Y:S02]  /*16a10*/  BSSY B2, `(.L_x_1601) ;  /* 0x0000005000027945 */ /* 0x000fe40003800000 */
[----:B------:R-:W2:Y:S01]  /*16a20*/  SYNCS.PHASECHK.TRANS64.TRYWAIT P0, [R7+URZ+0x324a0], R8 ;  /* 0x0324a008070075a7 */ /* 0x000ea2000800017f */
[----:B0-----:R-:W-:-:S04]  /*16a30*/  LOP3.LUT R9, R9, 0x7f, RZ, 0xc0, !PT ;  /* 0x0000007f09097812 */ /* 0x001fc800078ec0ff */
[----:B------:R-:W-:Y:S01]  /*16a40*/  ISETP.NE.AND P2, PT, R9, RZ, PT ;  /* 0x000000ff0900720c */ /* 0x000fe20003f45270 */
[----:B--2---:R-:W-:-:S12]  /*16a50*/  @!P0 BRA `(.L_x_1602) ;  /* 0x0000007c00808947 */ /* 0x004fd80003800000 */
.L_x_1794:
[----:B------:R-:W-:Y:S05]  /*16a60*/  BSYNC B2 ;  /* 0x0000000000027941 */ /* 0x000fea0003800000 */
.L_x_1601:
[----:B------:R-:W-:Y:S04]  /*16a70*/  BSSY B2, `(.L_x_1603) ;  /* 0x0000009000027945 */ /* 0x000fe80003800000 */
[----:B------:R-:W-:Y:S05]  /*16a80*/  @P2 BRA `(.L_x_1604) ;  /* 0x00000000001c2947 */ /* 0x000fea0003800000 */
[----:B------:R-:W2:Y:S01]  /*16a90*/  S2R R10, SR_TID.X ;  /* 0x00000000000a7919 */ /* 0x000ea20000002100 */
[----:B------:R-:W-:-:S04]  /*16aa0*/  IMAD.MOV.U32 R9, RZ, RZ, 0x3000 ;  /* 0x00003000ff097424 */ /* 0x000fc800078e00ff */
[----:B------:R3:W-:Y:S01]  /*16ab0*/  SYNCS.ARRIVE.TRANS64 RZ, [R7+URZ+0x32490], R9 ;  /* 0x0324900907ff79a7 */ /* 0x0007e2000800003f */
[----:B--2---:R-:W-:-:S04]  /*16ac0*/  LOP3.LUT R10, R10, 0x1f, RZ, 0xc0, !PT ;  /* 0x0000001f0a0a7812 */ /* 0x004fc800078ec0ff */
[----:B------:R-:W-:-:S13]  /*16ad0*/  ISETP.NE.AND P0, PT, R10, RZ, PT ;  /* 0x000000ff0a00720c */ /* 0x000fda0003f05270 */
[----:B---3--:R-:W-:Y:S05]  /*16ae0*/  @!P0 BRA `(.L_x_1604) ;  /* 0x0000000000048947 */ /* 0x008fea0003800000 */
[----:B------:R-:W-:Y:S01]  /*16af0*/  BPT.TRAP 0x1 ;  /* 0x000000040000795c */ /* 0x000fe20000300000 */
.L_x_1604:
[----:B------:R-:W-:Y:S05]  /*16b00*/  BSYNC B2 ;  /* 0x0000000000027941 */ /* 0x000fea0003800000 */
.L_x_1603:
        /* <DEDUP_REMOVED lines=12> */
.L_x_1605:
        /* <DEDUP_REMOVED lines=9> */
[----:B--2---:R-:W-:Y:S05]  /*16c60*/  @P0 BRA.U.ANY `(.L_x_1605) ;  /* 0xfffffffd00d80947 */ /* 0x004fea000393ffff */
[----:B------:R-:W2:Y:S01]  /*16c70*/  SYNCS.PHASECHK.TRANS64.TRYWAIT P0, [R7+URZ+0x324c0], R8 ;  /* 0x0324c008070075a7 */ /* 0x000ea2000800017f */
[----:B------:R-:W-:Y:S04]  /*16c80*/  BSSY B2, `(.L_x_1606) ;  /* 0x0000002000027945 */ /* 0x000fe80003800000 */
[----:B--2---:R-:W-:Y:S05]  /*16c90*/  @!P0 BRA `(.L_x_1607) ;  /* 0x0000007c00048947 */ /* 0x004fea0003800000 */
.L_x_1795:
[----:B------:R-:W-:Y:S05]  /*16ca0*/  BSYNC B2 ;  /* 0x0000000000027941 */ /* 0x000fea0003800000 */
.L_x_1606:
[----:B------:R-:W-:Y:S01]  /*16cb0*/  BSSY B2, `(.L_x_1608) ;  /* 0x000000b000027945 */ /* 0x000fe20003800000 */
[----:B------:R-:W-:Y:S02]  /*16cc0*/  IMAD.MOV.U32 R12, RZ, RZ, 0x0 ;  /* 0x00000000ff0c7424 */ /* 0x000fe400078e00ff */
[----:B------:R-:W-:Y:S01]  /*16cd0*/  IMAD.MOV.U32 R13, RZ, RZ, 0x12f00000 ;  /* 0x12f00000ff0d7424 */ /* 0x000fe200078e00ff */
[----:B------:R-:W-:Y:S06]  /*16ce0*/  @P2 BRA `(.L_x_1609) ;  /* 0x00000000001c2947 */ /* 0x000fec0003800000 */
[----:B------:R-:W3:Y:S01]  /*16cf0*/  S2R R10, SR_TID.X ;  /* 0x00000000000a7919 */ /* 0x000ee20000002100 */
[----:B0-2---:R-:W-:-:S04]  /*16d00*/  IMAD.MOV.U32 R8, RZ, RZ, 0xc000 ;  /* 0x0000c000ff087424 */ /* 0x005fc800078e00ff */
[----:B------:R4:W-:Y:S01]  /*16d10*/  SYNCS.ARRIVE.TRANS64 RZ, [R7+URZ+0x324b0], R8 ;  /* 0x0324b00807ff79a7 */ /* 0x0009e2000800003f */
[----:B---3--:R-:W-:-:S04]  /*16d20*/  LOP3.LUT R10, R10, 0x1f, RZ, 0xc0, !PT ;  /* 0x0000001f0a0a7812 */ /* 0x008fc800078ec0ff */
[----:B------:R-:W-:-:S13]  /*16d30*/  ISETP.NE.AND P0, PT, R10, RZ, PT ;  /* 0x000000ff0a00720c */ /* 0x000fda0003f05270 */
[----:B----4-:R-:W-:Y:S05]  /*16d40*/  @!P0 BRA `(.L_x_1609) ;  /* 0x0000000000048947 */ /* 0x010fea0003800000 */
[----:B------:R-:W-:Y:S01]  /*16d50*/  BPT.TRAP 0x1 ;  /* 0x000000040000795c */ /* 0x000fe20000300000 */
.L_x_1609:
[----:B------:R-:W-:Y:S05]  /*16d60*/  BSYNC B2 ;  /* 0x0000000000027941 */ /* 0x000fea0003800000 */
.L_x_1608:
[----:B------:R-:W-:Y:S01]  /*16d70*/  R2UR UR10, R14 ;  /* 0x000000000e0a72ca */ /* 0x000fe200000e0000 */
[----:B0-2---:R-:W-:Y:S01]  /*16d80*/  IMAD R8, R23, 0xc000, R22 ;  /* 0x0000c00017087824 */ /* 0x005fe200078e0216 */
[----:B------:R-:W-:Y:S01]  /*16d90*/  R2UR UR6, R12 ;  /* 0x000000000c0672ca */ /* 0x000fe200000e0000 */
[----:B------:R-:W-:Y:S01]  /*16da0*/  UIADD3 UR4, UP0, UR38, 0x670, URZ ;  /* 0x0000067026047890 */ /* 0x000fe2000ff1e03f */
[----:B------:R-:W-:Y:S01]  /*16db0*/  R2UR UR7, R13 ;  /* 0x000000000d0772ca */ /* 0x000fe200000e0000 */
[----:B------:R-:W-:Y:S01]  /*16dc0*/  VIADD R7, R7, 0x324b0 ;  /* 0x000324b007077836 */ /* 0x000fe20000000000 */
[----:B------:R-:W-:Y:S01]  /*16dd0*/  PLOP3.LUT P0, PT, PT, PT, PT, 0x80, 0x0 ;  /* 0x000000000000781c */ /* 0x000fe20003f0f070 */
[----:B------:R-:W-:Y:S01]  /*16de0*/  VIADD R10, R8, 0x400 ;  /* 0x00000400080a7836 */ /* 0x000fe20000000000 */
[----:B------:R-:W-:-:S12]  /*16df0*/  UIADD3.X UR5, URZ, UR39, URZ, UP0, !UPT ;  /* 0x000000273f057290 */ /* 0x000fd800087fe43f */
.L_x_1610:
        /* <DEDUP_REMOVED lines=15> */
.L_x_1611:
        /* <DEDUP_REMOVED lines=15> */
.L_x_1612:
        /* <DEDUP_REMOVED lines=15> */
.L_x_1613:
        /* <DEDUP_REMOVED lines=10> */
.L_x_1600:
[----:B------:R-:W-:Y:S05]  /*17170*/  BSYNC B1 ;  /* 0x0000000000017941 */ /* 0x000fea0003800000 */
.L_x_1599:
[----:B------:R-:W-:Y:S01]  /*17180*/  IADD3 R9, R6, -0x2, RZ ;  /* 0xfffffffe06097810 */ /* 0x000fe20007ffe0ff */
[----:B------:R-:W-:Y:S01]  /*17190*/  VIADD R23, R23, 0x1 ;  /* 0x0000000117177836 */ /* 0x000fe20000000000 */
[----:B------:R-:W-:Y:S02]  /*171a0*/  PLOP3.LUT P0, PT, PT, PT, PT, 0x8, 0x0 ;  /* 0x000000000000781c */ /* 0x000fe40003f0e170 */
[----:B------:R-:W-:Y:S02]  /*171b0*/  ISETP.GE.AND P3, PT, R9, R3, PT ;  /* 0x000000030900720c */ /* 0x000fe40003f66270 */
[----:B------:R-:W-:-:S04]  /*171c0*/  ISETP.NE.AND P2, PT, R23, 0x2, PT ;  /* 0x000000021700780c */ /* 0x000fc80003f45270 */
[----:B------:R-:W-:Y:S02]  /*171d0*/  SEL R6, RZ, 0x1, P2 ;  /* 0x00000001ff067807 */ /* 0x000fe40001000000 */
[----:B------:R-:W-:Y:S02]  /*171e0*/  SEL R23, R23, RZ, P2 ;  /* 0x000000ff17177207 */ /* 0x000fe40001000000 */
[----:B------:R-:W-:-:S03]  /*171f0*/  LOP3.LUT R27, R27, R6, RZ, 0x3c, !PT ;  /* 0x000000061b1b7212 */ /* 0x000fc600078e3cff */
[----:B------:R-:W-:Y:S05]  /*17200*/  @!P3 BRA `(.L_x_1593) ;  /* 0x000000080010b947 */ /* 0x000fea0003800000 */
.L_x_1629:
[----:B------:R-:W-:Y:S05]  /*17210*/  YIELD ;  /* 0x0000000000007946 */ /* 0x000fea0003800000 */
[----:B------:R-:W-:Y:S04]  /*17220*/  BSSY B1, `(.L_x_1614) ;  /* 0x000007a000017945 */ /* 0x000fe80003800000 */
[----:B------:R-:W-:Y:S05]  /*17230*/  @!P6 BRA `(.L_x_1615) ;  /* 0x0000000400e0e947 */ /* 0x000fea0003800000 */
[----:B------:R-:W-:Y:S01]  /*17240*/  IMAD R6, R23, 0x8, R22 ;  /* 0x0000000817067824 */ /* 0x000fe200078e0216 */
[----:B0-----:R-:W-:Y:S01]  /*17250*/  SHF.L.U32 R7, R27, 0x1f, RZ ;  /* 0x0000001f1b077819 */ /* 0x001fe200000006ff */
[----:B------:R-:W0:Y:S01]  /*17260*/  S2R R8, SR_TID.X ;  /* 0x0000000000087919 */ /* 0x000e220000002100 */
[----:B------:R-:W-:Y:S02]  /*17270*/  BSSY B2, `(.L_x_1616) ;  /* 0x0000005000027945 */ /* 0x000fe40003800000 */
[----:B------:R-:W2:Y:S01]  /*17280*/  SYNCS.PHASECHK.TRANS64.TRYWAIT P2, [R6+URZ+0x324a0], R7 ;  /* 0x0324a007060075a7 */ /* 0x000ea2000804017f */
[----:B0-----:R-:W-:-:S04]  /*17290*/  LOP3.LUT R8, R8, 0x7f, RZ, 0xc0, !PT ;  /* 0x0000007f08087812 */ /* 0x001fc800078ec0ff */
[----:B------:R-:W-:Y:S01]  /*172a0*/  ISETP.NE.AND P3, PT, R8, RZ, PT ;  /* 0x000000ff0800720c */ /* 0x000fe20003f65270 */
[----:B--2---:R-:W-:-:S12]  /*172b0*/  @!P2 BRA `(.L_x_1617) ;  /* 0x000000740090a947 */ /* 0x004fd80003800000 */
.L_x_1796:
[----:B------:R-:W-:Y:S05]  /*172c0*/  BSYNC B2 ;  /* 0x0000000000027941 */ /* 0x000fea0003800000 */
.L_x_1616:
        /* <DEDUP_REMOVED lines=9> */
.L_x_1619:
[----:B------:R-:W-:Y:S05]  /*17360*/  BSYNC B2 ;  /* 0x0000000000027941 */ /* 0x000fea0003800000 */
.L_x_1618:
        /* <DEDUP_REMOVED lines=11> */
.L_x_1620:
        /* <DEDUP_REMOVED lines=13> */
.L_x_1797:
[----:B------:R-:W-:Y:S05]  /*174f0*/  BSYNC B2 ;  /* 0x0000000000027941 */ /* 0x000fea0003800000 */
.L_x_1621:
        /* <DEDUP_REMOVED lines=11> */
.L_x_1624:
[----:B------:R-:W-:Y:S05]  /*175b0*/  BSYNC B2 ;  /* 0x0000000000027941 */ /* 0x000fea0003800000 */
.L_x_1623:
        /* <DEDUP_REMOVED lines=9> */
.L_x_1625:
        /* <DEDUP_REMOVED lines=15> */
.L_x_1626:
        /* <DEDUP_REMOVED lines=15> */
.L_x_1627:
        /* <DEDUP_REMOVED lines=15> */
.L_x_1628:
        /* <DEDUP_REMOVED lines=10> */
.L_x_1615:
[----:B------:R-:W-:Y:S05]  /*179c0*/  BSYNC B1 ;  /* 0x0000000000017941 */ /* 0x000fea0003800000 */
.L_x_1614:
        /* <DEDUP_REMOVED lines=8> */
.L_x_1593:
[----:B------:R-:W-:Y:S05]  /*17a50*/  BSYNC B0 ;  /* 0x0000000000007941 */ /* 0x000fea0003800000 */
.L_x_1592:
[----:B------:R-:W-:Y:S05]  /*17a60*/  @!P0 WARPSYNC.ALL ;  /* 0x0000000000008948 */ /* 0x000fea0003800000 */
[----:B------:R-:W-:Y:S01]  /*17a70*/  @!P0 BAR.SYNC.DEFER_BLOCKING 0xc, 0x180 ;  /* 0x0306000000008b1d */ /* 0x000fe20000010000 */
[----:B------:R-:W-:-:S05]  /*17a80*/  IMAD.MOV.U32 R0, RZ, RZ, RZ ;  /* 0x000000ffff007224 */ /* 0x000fca00078e00ff */
[----:B------:R-:W-:Y:S04]  /*17a90*/  BSSY B0, `(.L_x_1630) ;  /* 0x000001e000007945 */ /* 0x000fe80003800000 */
[----:B------:R-:W-:Y:S05]  /*17aa0*/  @!P1 BRA `(.L_x_1631) ;  /* 0x0000000000709947 */ /* 0x000fea0003800000 */
[----:B------:R-:W-:-:S13]  /*17ab0*/  ISETP.NE.AND P0, PT, R5, RZ, PT ;  /* 0x000000ff0500720c */ /* 0x000fda0003f05270 */
[----:B------:R-:W2:Y:S02]  /*17ac0*/  @!P0 LDC R5, c[0x0][0xae8] ;  /* 0x0002ba00ff058b82 */ /* 0x000ea40000000800 */
[-C--:B--2---:R-:W-:Y:S02]  /*17ad0*/  IABS R0, R5.reuse ;  /* 0x0000000500007213 */ /* 0x084fe40000000000 */
[----:B0-----:R-:W-:Y:S02]  /*17ae0*/  IABS R7, R5 ;  /* 0x0000000500077213 */ /* 0x001fe40000000000 */
[----:B------:R-:W0:Y:S03]  /*17af0*/  I2F.RP R2, R0 ;  /* 0x0000000000027306 */ /* 0x000e260000209400 */
[----:B------:R-:W-:-:S05]  /*17b00*/  IMAD.MOV R7, RZ, RZ, -R7 ;  /* 0x000000ffff077224 */ /* 0x000fca00078e0a07 */
[----:B0-----:R-:W0:Y:S02]  /*17b10*/  MUFU.RCP R2, R2 ;  /* 0x0000000200027308 */ /* 0x001e240000001000 */
[----:B0-----:R-:W-:-:S06]  /*17b20*/  VIADD R2, R2, 0xffffffe ;  /* 0x0ffffffe02027836 */ /* 0x001fcc0000000000 */
[----:B------:R-:W0:Y:S02]  /*17b30*/  F2I.FTZ.U32.TRUNC.NTZ R3, R2 ;  /* 0x0000000200037305 */ /* 0x000e24000021f000 */
        /* <DEDUP_REMOVED lines=19> */
.L_x_1631:
[----:B------:R-:W-:Y:S05]  /*17c70*/  BSYNC B0 ;  /* 0x0000000000007941 */ /* 0x000fea0003800000 */
.L_x_1630:
[-C--:B------:R-:W-:Y:S01]  /*17c80*/  IMAD R32, R32, R0.reuse, RZ ;  /* 0x0000000020207224 */ /* 0x080fe200078e02ff */
[----:B------:R-:W-:Y:S04]  /*17c90*/  BSSY B7, `(.L_x_1632) ;  /* 0x0000415000077945 */ /* 0x000fe80003800000 */
[----:B------:R-:W-:-:S04]  /*17ca0*/  VIADDMNMX R2, R32, R0, R4, PT ;  /* 0x0000000020027246 */ /* 0x000fc80003800104 */
[----:B------:R-:W-:Y:S01]  /*17cb0*/  ISETP.GT.AND P0, PT, R2, R32, PT ;  /* 0x000000200200720c */ /* 0x000fe20003f04270 */
[----:B------:R2:W-:-:S12]  /*17cc0*/  STL [R1+0x44], R2 ;  /* 0x0000440201007387 */ /* 0x0005d80000100800 */
[----:B--2---:R-:W-:Y:S05]  /*17cd0*/  @P0 BRA `(.L_x_1633) ;  /* 0x0000000000440947 */ /* 0x004fea0003800000 */
[----:B------:R-:W2:Y:S02]  /*17ce0*/  S2R R2, SR_TID.X ;  /* 0x0000000000027919 */ /* 0x000ea40000002100 */
        /* <DEDUP_REMOVED lines=12> */
[----:B0-----:R-:W0:Y:S01]  /*17db0*/  POPC R7, R4 ;  /* 0x0000000400077309 */ /* 0x001e220000000000 */
[----:B--2---:R-:W0:Y:S02]  /*17dc0*/  SHFL.IDX PT, R0, R3, R0, 0x1f ;  /* 0x00001f0003007589 */ /* 0x004e2400000e0000 */
[----:B0-----:R-:W-:Y:S01]  /*17dd0*/  IADD3 R16, R0, UR36, R7 ;  /* 0x0000002400107c10 */ /* 0x001fe2000fffe007 */
[----:B------:R-:W-:Y:S06]  /*17de0*/  BRA `(.L_x_1634) ;  /* 0x0000003c00fc7947 */ /* 0x000fec0003800000 */
.L_x_1633:
        /* <DEDUP_REMOVED lines=9> */
[----:B------:R-:W2:Y:S01]  /*17e80*/  LDC.64 R2, c[0x4][R2] ;  /* 0x0100000002027b82 */ /* 0x000ea20000000a00 */
[----:B------:R-:W-:Y:S02]  /*17e90*/  IMAD.U32 R5, RZ, RZ, UR7 ;  /* 0x00000007ff057e24 */ /* 0x000fe4000f8e00ff */
[----:B------:R-:W-:Y:S02]  /*17ea0*/  IMAD.U32 R6, RZ, RZ, UR8 ;  /* 0x00000008ff067e24 */ /* 0x000fe4000f8e00ff */
[----:B0-----:R-:W-:-:S02]  /*17eb0*/  IMAD.U32 R7, RZ, RZ, UR9 ;  /* 0x00000009ff077e24 */ /* 0x001fc4000f8e00ff */
[----:B------:R-:W-:Y:S02]  /*17ec0*/  IMAD.U32 R10, RZ, RZ, UR4 ;  /* 0x00000004ff0a7e24 */ /* 0x000fe4000f8e00ff */
[----:B------:R-:W-:Y:S02]  /*17ed0*/  IMAD.U32 R11, RZ, RZ, UR5 ;  /* 0x00000005ff0b7e24 */ /* 0x000fe4000f8e00ff */
[----:B------:R-:W-:Y:S02]  /*17ee0*/  IMAD.MOV.U32 R8, RZ, RZ, 0x70 ;  /* 0x00000070ff087424 */ /* 0x000fe400078e00ff */
[----:B------:R-:W-:Y:S02]  /*17ef0*/  IMAD.MOV.U32 R12, RZ, RZ, 0x1 ;  /* 0x00000001ff0c7424 */ /* 0x000fe400078e00ff */
[----:B------:R-:W-:-:S07]  /*17f00*/  IMAD.MOV.U32 R13, RZ, RZ, RZ ;  /* 0x000000ffff0d7224 */ /* 0x000fce00078e00ff */
[----:B------:R-:W-:-:S07]  /*17f10*/  LEPC R20, `(.L_x_1636) ;  /* 0x000000001014794e */ /* 0x000fce0000000000 */
[----:B-12---:R-:W-:Y:S05]  /*17f20*/  CALL.ABS.NOINC R2 ;  /* 0x0000000002007343 */ /* 0x006fea0003c00000 */
.L_x_1636:
[----:B------:R-:W-:Y:S05]  /*17f30*/  BSYNC B6 ;  /* 0x0000000000067941 */ /* 0x000fea0003800000 */
.L_x_1635:
        /* <DEDUP_REMOVED lines=8> */
[----:B------:R2:W3:Y:S01]  /*17fc0*/  LDC.64 R2, c[0x4][R34] ;  /* 0x0100000022027b82 */ /* 0x0004e20000000a00 */
[----:B------:R-:W-:Y:S02]  /*17fd0*/  IMAD.U32 R4, RZ, RZ, UR6 ;  /* 0x00000006ff047e24 */ /* 0x000fe4000f8e00ff */
[----:B------:R-:W-:Y:S02]  /*17fe0*/  IMAD.U32 R5, RZ, RZ, UR7 ;  /* 0x00000007ff057e24 */ /* 0x000fe4000f8e00ff */
[----:B------:R-:W-:Y:S02]  /*17ff0*/  IMAD.U32 R6, RZ, RZ, UR8 ;  /* 0x00000008ff067e24 */ /* 0x000fe4000f8e00ff */
[----:B0-----:R-:W-:-:S02]  /*18000*/  IMAD.U32 R7, RZ, RZ, UR9 ;  /* 0x00000009ff077e24 */ /* 0x001fc4000f8e00ff */
[----:B------:R-:W-:Y:S02]  /*18010*/  IMAD.U32 R10, RZ, RZ, UR4 ;  /* 0x00000004ff0a7e24 */ /* 0x000fe4000f8e00ff */
[----:B------:R-:W-:Y:S02]  /*18020*/  IMAD.U32 R11, RZ, RZ, UR5 ;  /* 0x00000005ff0b7e24 */ /* 0x000fe4000f8e00ff */
[----:B------:R-:W-:Y:S02]  /*18030*/  IMAD.MOV.U32 R8, RZ, RZ, 0x70 ;  /* 0x00000070ff087424 */ /* 0x000fe400078e00ff */
[----:B------:R-:W-:Y:S02]  /*18040*/  IMAD.MOV.U32 R12, RZ, RZ, 0x1 ;  /* 0x00000001ff0c7424 */ /* 0x000fe400078e00ff */
[----:B--2---:R-:W-:-:S07]  /*18050*/  IMAD.MOV.U32 R13, RZ, RZ, RZ ;  /* 0x000000ffff0d7224 */ /* 0x004fce00078e00ff */
[----:B------:R-:W-:-:S07]  /*18060*/  LEPC R20, `(.L_x_1639) ;  /* 0x000000001014794e */ /* 0x000fce0000000000 */
[----:B-1-3--:R-:W-:Y:S05]  /*18070*/  CALL.ABS.NOINC R2 ;  /* 0x0000000002007343 */ /* 0x00afea0003c00000 */
.L_x_1639:
        /* <DEDUP_REMOVED lines=15> */
.L_x_1638:
[----:B------:R-:W-:Y:S05]  /*18170*/  BSYNC B6 ;  /* 0x0000000000067941 */ /* 0x000fea0003800000 */
.L_x_1637:
[----:B------:R-:W2:Y:S01]  /*18180*/  LDL R34, [R1+0x44] ;  /* 0x0000440001227983 */ /* 0x000ea20000100800 */
[----:B------:R-:W-:Y:S01]  /*18190*/  ULDC.64 UR4, c[0x0][0xaf0] ;  /* 0x0002bc0000047ab9 */ /* 0x000fe20000000a00 */
[----:B------:R-:W3:Y:S02]  /*181a0*/  LDC R9, c[0x0][0x430] ;  /* 0x00010c00ff097b82 */ /* 0x000ee40000000800 */
[----:B------:R-:W4:Y:S04]  /*181b0*/  LDL R10, [R1+0x60] ;  /* 0x00006000010a7983 */ /* 0x000f280000100800 */
[----:B------:R-:W4:Y:S04]  /*181c0*/  LDL.LU R21, [R1] ;  /* 0x0000000001157983 */ /* 0x000f280000300800 */
[----:B------:R-:W4:Y:S01]  /*181d0*/  LDL R20, [R1+0x10] ;  /* 0x0000100001147983 */ /* 0x000f220000100800 */
[----:B------:R-:W-:Y:S01]  /*181e0*/  ISETP.NE.U32.AND P0, PT, RZ, UR4, PT ;  /* 0x00000004ff007c0c */ /* 0x000fe2000bf05070 */
[----:B------:R-:W0:Y:S03]  /*181f0*/  S2R R0, SR_TID.X ;  /* 0x0000000000007919 */ /* 0x000e260000002100 */
[----:B------:R-:W-:-:S13]  /*18200*/  ISETP.NE.AND.EX P0, PT, RZ, UR5, PT, P0 ;  /* 0x00000005ff007c0c */ /* 0x000fda000bf05300 */
[----:B------:R-:W-:Y:S01]  /*18210*/  @P0 IADD3 R2, P1, R29, UR4, RZ ;  /* 0x000000041d020c10 */ /* 0x000fe2000ff3e0ff */
[----:B------:R-:W1:Y:S01]  /*18220*/  S2R R11, SR_TID.X ;  /* 0x00000000000b7919 */ /* 0x000e620000002100 */
[----:B------:R-:W-:Y:S01]  /*18230*/  IMAD.MOV.U32 R37, RZ, RZ, RZ ;  /* 0x000000ffff257224 */ /* 0x000fe200078e00ff */
[----:B------:R-:W-:Y:S01]  /*18240*/  ULDC UR4, c[0x0][0x320] ;  /* 0x0000c80000047ab9 */ /* 0x000fe20000000800 */
[----:B------:R-:W-:-:S05]  /*18250*/  @P0 IADD3.X R3, R30, UR5, RZ, P1, !PT ;  /* 0x000000051e030c10 */ /* 0x000fca0008ffe4ff */
[----:B------:R4:W4:Y:S01]  /*18260*/  @P0 LDG.E R28, desc[UR60][R2.64] ;  /* 0x0000003c021c0981 */ /* 0x000922000c1e1900 */
[----:B0-----:R-:W-:-:S04]  /*18270*/  LOP3.LUT R0, R0, 0x7f, RZ, 0xc0, !PT ;  /* 0x0000007f00007812 */ /* 0x001fc800078ec0ff */
[----:B------:R-:W-:Y:S02]  /*18280*/  SHF.R.U32.HI R0, RZ, 0x3, R0 ;  /* 0x00000003ff007819 */ /* 0x000fe40000011600 */
[----:B---3--:R-:W-:Y:S01]  /*18290*/  ISETP.NE.AND P1, PT, R9, 0x1, PT ;  /* 0x000000010900780c */ /* 0x008fe20003f25270 */
[----:B-1----:R-:W-:-:S12]  /*182a0*/  IMAD.SHL.U32 R11, R11, 0x10, RZ ;  /* 0x000000100b0b7824 */ /* 0x002fd800078e00ff */
[----:B------:R-:W0:Y:S01]  /*182b0*/  @P1 LDC R5, c[0x0][0x434] ;  /* 0x00010d00ff051b82 */ /* 0x000e220000000800 */
[----:B------:R-:W-:-:S07]  /*182c0*/  LOP3.LUT R11, R0, 0x70, R11, 0xf8, !PT ;  /* 0x00000070000b7812 */ /* 0x000fce00078ef80b */
[----:B------:R-:W1:Y:S01]  /*182d0*/  @P1 LDC R4, c[0x0][0x438] ;  /* 0x00010e00ff041b82 */ /* 0x000e620000000800 */
[----:B------:R-:W-:Y:S01]  /*182e0*/  UMOV UR5, 0xffffffff ;  /* 0xffffffff00057882 */ /* 0x000fe20000000000 */
[----:B--2---:R-:W-:-:S04]  /*182f0*/  VIADD R0, R34, 0xffffffff ;  /* 0xffffffff22007836 */ /* 0x004fc80000000000 */
[----:B------:R-:W-:-:S05]  /*18300*/  IMAD R6, R0, 0x60, R11 ;  /* 0x0000006000067824 */ /* 0x000fca00078e020b */
[----:B----4-:R-:W-:-:S04]  /*18310*/  ISETP.GE.AND P0, PT, R6, R20, PT ;  /* 0x000000140600720c */ /* 0x010fc80003f06270 */
[----:B------:R-:W-:Y:S01]  /*18320*/  ISETP.GT.U32.OR P0, PT, R11, 0x5f, P0 ;  /* 0x0000005f0b00780c */ /* 0x000fe20000704470 */
[----:B------:R-:W-:-:S12]  /*18330*/  IMAD.IADD R6, R6, 0x1, R33 ;  /* 0x0000000106067824 */ /* 0x000fd800078e0221 */
[----:B------:R-:W2:Y:S01]  /*18340*/  @!P0 LDC.64 R2, c[0x0][0x428] ;  /* 0x00010a00ff028b82 */ /* 0x000ea20000000a00 */
[----:B0-----:R-:W-:-:S04]  /*18350*/  @P1 IMAD.HI.U32 R5, R6, R5, RZ ;  /* 0x0000000506051227 */ /* 0x001fc800078e00ff */
[----:B------:R-:W-:Y:S01]  /*18360*/  IMAD.MOV.U32 R7, RZ, RZ, R6 ;  /* 0x000000ffff077224 */ /* 0x000fe200078e0006 */
[----:B-1----:R-:W-:Y:S02]  /*18370*/  @P1 SHF.R.U32.HI R7, RZ, R4, R5 ;  /* 0x00000004ff071219 */ /* 0x002fe40000011605 */
[----:B------:R-:W-:-:S03]  /*18380*/  SHF.R.S32.HI R34, RZ, 0x1f, R28 ;  /* 0x0000001fff227819 */ /* 0x000fc6000001141c */
[--C-:B------:R-:W-:Y:S01]  /*18390*/  @!P0 IMAD.MOV.U32 R4, RZ, RZ, R7.reuse ;  /* 0x000000ffff048224 */ /* 0x100fe200078e0007 */
[----:B------:R-:W-:Y:S01]  /*183a0*/  @!P0 SHF.R.S32.HI R5, RZ, 0x1f, R7 ;  /* 0x0000001fff058819 */ /* 0x000fe20000011407 */
[-C--:B--2---:R-:W-:Y:S02]  /*183b0*/  @!P0 IMAD R8, R34, R2.reuse, RZ ;  /* 0x0000000222088224 */ /* 0x084fe400078e02ff */
        /* <DEDUP_REMOVED lines=30> */
[----:B------:R-:W-:Y:S01]  /*185a0*/  LOP3.LUT R21, R21, 0xfffffffb, RZ, 0xc0, !PT ;  /* 0xfffffffb15157812 */ /* 0x000fe200078ec0ff */
[----:B0-----:R-:W-:-:S03]  /*185b0*/  IMAD.MOV R2, RZ, RZ, -R7 ;  /* 0x000000ffff027224 */ /* 0x001fc600078e0a07 */
[----:B------:R-:W-:Y:S01]  /*185c0*/  LOP3.LUT R21, R21, 0xfffffff7, RZ, 0xc0, !PT ;  /* 0xfffffff715157812 */ /* 0x000fe200078ec0ff */
[----:B------:R-:W-:-:S03]  /*185d0*/  IMAD R2, R9, R2, R6 ;  /* 0x0000000209027224 */ /* 0x000fc600078e0206 */
[----:B------:R-:W-:-:S04]  /*185e0*/  @P3 LOP3.LUT R21, R21, 0x8, RZ, 0xfc, !PT ;  /* 0x0000000815153812 */ /* 0x000fc800078efcff */
[----:B------:R-:W-:Y:S01]  /*185f0*/  @P2 LOP3.LUT R21, R21, 0x4, RZ, 0xfc, !PT ;  /* 0x0000000415152812 */ /* 0x000fe200078efcff */
[----:B------:R0:W-:Y:S04]  /*18600*/  STL [R1+0x4], R2 ;  /* 0x0000040201007387 */ /* 0x0001e80000100800 */
[----:B------:R0:W-:Y:S01]  /*18610*/  STL [R1], R21 ;  /* 0x0000001501007387 */ /* 0x0001e20000100800 */
[----:B------:R-:W-:Y:S05]  /*18620*/  BRA.DIV UR5, `(.L_x_1640) ;  /* 0x0000006205dc7947 */ /* 0x000fea000b800000 */
.L_x_1800:
[----:B0-----:R-:W-:-:S05]  /*18630*/  SEL R2, RZ, 0x1, P1 ;  /* 0x00000001ff027807 */ /* 0x001fca0000800000 */
[----:B------:R0:W-:Y:S01]  /*18640*/  STL [R1+0x5c], R2 ;  /* 0x00005c0201007387 */ /* 0x0001e20000100800 */
[----:B------:R-:W-:Y:S05]  /*18650*/  @!P0 BRA `(.L_x_1641) ;  /* 0x0000000000048947 */ /* 0x000fea0003800000 */
[----:B------:R-:W-:Y:S01]  /*18660*/  BPT.TRAP 0x1 ;  /* 0x000000040000795c */ /* 0x000fe20000300000 */
.L_x_1641:
[----:B------:R-:W-:Y:S01]  /*18670*/  IMAD R30, R0, -0x60, R20 ;  /* 0xffffffa0001e7824 */ /* 0x000fe200078e0214 */
[----:B------:R-:W-:Y:S01]  /*18680*/  SHF.L.U32 R0, R26, 0x1f, RZ ;  /* 0x0000001f1a007819 */ /* 0x000fe200000006ff */
[----:B------:R-:W-:Y:S01]  /*18690*/  IMAD R29, R24, 0x8, R22 ;  /* 0x00000008181d7824 */ /* 0x000fe200078e0216 */
[----:B------:R-:W-:Y:S03]  /*186a0*/  BSSY B0, `(.L_x_1642) ;  /* 0x0000003000007945 */ /* 0x000fe60003800000 */
[----:B------:R-:W1:Y:S02]  /*186b0*/  SYNCS.PHASECHK.TRANS64.TRYWAIT P0, [R29+URZ+0x32440], R0 ;  /* 0x032440001d0075a7 */ /* 0x000e64000800017f */
[----:B-1----:R-:W-:Y:S05]  /*186c0*/  @!P0 BRA `(.L_x_1643) ;  /* 0x0000006000e88947 */ /* 0x002fea0003800000 */
.L_x_1801:
[----:B------:R-:W-:Y:S05]  /*186d0*/  BSYNC B0 ;  /* 0x0000000000007941 */ /* 0x000fea0003800000 */
.L_x_1642:
[----:B0-----:R-:W1:Y:S01]  /*186e0*/  LDL R2, [R1+0x4] ;  /* 0x0000040001027983 */ /* 0x001e620000100800 */
[----:B------:R-:W-:Y:S01]  /*186f0*/  ULDC.64 UR4, c[0x0][0x300] ;  /* 0x0000c00000047ab9 */ /* 0x000fe20000000a00 */
[----:B-----5:R-:W-:Y:S01]  /*18700*/  SHF.R.S32.HI R4, RZ, 0x1f, R37 ;  /* 0x0000001fff047819 */ /* 0x020fe20000011425 */
[----:B------:R-:W-:Y:S01]  /*18710*/  ULDC.64 UR6, c[0x0][0x2e8] ;  /* 0x0000ba0000067ab9 */ /* 0x000fe20000000a00 */
[----:B------:R-:W2:Y:S01]  /*18720*/  LDL.LU R6, [R1] ;  /* 0x0000000001067983 */ /* 0x000ea20000300800 */
[----:B------:R-:W0:Y:S02]  /*18730*/  S2R R7, SR_TID.X ;  /* 0x0000000000077919 */ /* 0x000e240000002100 */
[----:B0-----:R-:W-:-:S05]  /*18740*/  IMAD.SHL.U32 R7, R7, 0x8, RZ ;  /* 0x0000000807077824 */ /* 0x001fca00078e00ff */
[----:B------:R-:W-:Y:S02]  /*18750*/  LOP3.LUT R7, R7, 0x38, RZ, 0xc0, !PT ;  /* 0x0000003807077812 */ /* 0x000fe400078ec0ff */
[----:B-1----:R-:W-:Y:S02]  /*18760*/  SHF.R.S32.HI R0, RZ, 0x1f, R2 ;  /* 0x0000001fff007819 */ /* 0x002fe40000011402 */
[----:B--2---:R-:W-:-:S03]  /*18770*/  LOP3.LUT R6, R6, 0xfffffffd, RZ, 0xc0, !PT ;  /* 0xfffffffd06067812 */ /* 0x004fc600078ec0ff */
[----:B------:R0:W-:Y:S04]  /*18780*/  STL [R1+0x48], R0 ;  /* 0x0000480001007387 */ /* 0x0001e80000100800 */
[----:B------:R1:W-:Y:S01]  /*18790*/  STL [R1+0x4c], R4 ;  /* 0x00004c0401007387 */ /* 0x0003e20000100800 */
[----:B0-----:R-:W-:-:S04]  /*187a0*/  IMAD R0, R0, UR4, RZ ;  /* 0x0000000400007c24 */ /* 0x001fc8000f8e02ff */
[C---:B------:R-:W-:Y:S02]  /*187b0*/  IMAD R0, R2.reuse, UR5, R0 ;  /* 0x0000000502007c24 */ /* 0x040fe4000f8e0200 */
[----:B------:R-:W-:Y:S01]  /*187c0*/  IMAD.WIDE.U32 R2, R2, UR4, RZ ;  /* 0x0000000402027c25 */ /* 0x000fe2000f8e00ff */
[----:B------:R-:W-:-:S03]  /*187d0*/  ULDC.64 UR4, c[0x0][0x310] ;  /* 0x0000c40000047ab9 */ /* 0x000fc60000000a00 */
[----:B------:R-:W-:Y:S02]  /*187e0*/  IMAD.IADD R3, R3, 0x1, R0 ;  /* 0x0000000103037824 */ /* 0x000fe400078e0200 */
[----:B------:R-:W-:Y:S02]  /*187f0*/  IMAD R0, R4, UR4, RZ ;  /* 0x0000000404007c24 */ /* 0x000fe4000f8e02ff */
[C---:B------:R-:W-:Y:S01]  /*18800*/  IMAD.WIDE.U32 R2, R37.reuse, UR4, R2 ;  /* 0x0000000425027c25 */ /* 0x040fe2000f8e0002 */
[----:B-1----:R-:W0:Y:S03]  /*18810*/  S2R R4, SR_TID.X ;  /* 0x0000000000047919 */ /* 0x002e260000002100 */
[----:B------:R-:W-:Y:S01]  /*18820*/  IMAD R0, R37, UR5, R0 ;  /* 0x0000000525007c24 */ /* 0x000fe2000f8e0200 */
[----:B------:R-:W-:-:S03]  /*18830*/  ULDC.64 UR4, c[0x0][0x308] ;  /* 0x0000c20000047ab9 */ /* 0x000fc60000000a00 */
[----:B------:R-:W-:Y:S02]  /*18840*/  IMAD.IADD R3, R3, 0x1, R0 ;  /* 0x0000000103037824 */ /* 0x000fe400078e0200 */
[----:B------:R-:W-:Y:S01]  /*18850*/  IMAD.WIDE.U32 R2, R18, UR4, R2 ;  /* 0x0000000412027c25 */ /* 0x000fe2000f8e0002 */
[----:B------:R-:W-:Y:S02]  /*18860*/  ULDC UR4, c[0x0][0x2f4] ;  /* 0x0000bd0000047ab9 */ /* 0x000fe40000000800 */
[----:B------:R-:W-:Y:S02]  /*18870*/  ISETP.GE.AND P2, PT, R7, UR4, PT ;  /* 0x0000000407007c0c */ /* 0x000fe4000bf46270 */
[----:B------:R-:W-:-:S11]  /*18880*/  LEA R0, P0, R2, UR6, 0x1 ;  /* 0x0000000602007c11 */ /* 0x000fd6000f8008ff */
[----:B------:R-:W-:-:S05]  /*18890*/  @P2 LOP3.LUT R6, R6, 0x2, RZ, 0xfc, !PT ;  /* 0x0000000206062812 */ /* 0x000fca00078efcff */
[----:B------:R1:W-:Y:S01]  /*188a0*/  STL [R1], R6 ;  /* 0x0000000601007387 */ /* 0x0003e20000100800 */
[----:B0-----:R-:W-:-:S04]  /*188b0*/  LOP3.LUT R4, R4, 0x7f, RZ, 0xc0, !PT ;  /* 0x0000007f04047812 */ /* 0x001fc800078ec0ff */
[----:B------:R-:W-:Y:S01]  /*188c0*/  SHF.R.U32.HI R5, RZ, 0x3, R4 ;  /* 0x00000003ff057819 */ /* 0x000fe20000011604 */
[----:B------:R-:W-:Y:S01]  /*188d0*/  IMAD R4, R18, UR5, R3 ;  /* 0x0000000512047c24 */ /* 0x000fe2000f8e0203 */
[----:B------:R-:W-:-:S03]  /*188e0*/  UMOV UR5, 0xffffffff ;  /* 0xffffffff00057882 */ /* 0x000fc60000000000 */
[----:B------:R-:W-:Y:S01]  /*188f0*/  IMAD.IADD R30, R30, 0x1, -R5 ;  /* 0x000000011e1e7824 */ /* 0x000fe200078e0a05 */
[----:B------:R-:W-:Y:S01]  /*18900*/  LEA.HI.X R4, R2, UR7, R4, 0x1, P0 ;  /* 0x0000000702047c11 */ /* 0x000fe200080f0c04 */
[----:B------:R-:W-:-:S03]  /*18910*/  IMAD R5, R24, 0x1800, R31 ;  /* 0x0000180018057824 */ /* 0x000fc600078e021f */
[----:B------:R-:W-:Y:S01]  /*18920*/  ISETP.GE.AND P0, PT, R30, 0x1, PT ;  /* 0x000000011e00780c */ /* 0x000fe20003f06270 */
[----:B-1----:R-:W-:-:S12]  /*18930*/  BRA.DIV UR5, `(.L_x_1644) ;  /* 0x0000006205607947 */ /* 0x002fd8000b800000 */
        /* <DEDUP_REMOVED lines=52> */
.L_x_1815:
        /* <DEDUP_REMOVED lines=10> */
.L_x_1645:
[----:B------:R-:W-:Y:S02]  /*18d20*/  PLOP3.LUT P1, PT, P1, P0, PT, 0xa2, 0x0 ;  /* 0x000000000000781c */ /* 0x000fe40000f21472 */
[----:B------:R-:W-:-:S08]  /*18d30*/  @P0 R2UR P1, UR4, R29 ;  /* 0x000000001d0402ca */ /* 0x000fd00000020000 */
[----:B------:R-:W-:-:S05]  /*18d40*/  @P0 PLOP3.LUT P0, PT, P1, PT, PT, 0x80, 0x0 ;  /* 0x000000000000081c */ /* 0x000fca0000f0f070 */
[----:B------:R-:W-:Y:S01]  /*18d50*/  @!P1 SYNCS.ARRIVE.TRANS64.RED.A0T1 RZ, [UR4+0x32430], RZ ;  /* 0x032430ffffff99a7 */ /* 0x000fe20008200404 */
[----:B------:R-:W-:Y:S07]  /*18d60*/  @!P1 ARRIVES.LDGSTSBAR.64.TRANSCNT [UR4+0x32430] ;  /* 0x03243000ff0099b0 */ /* 0x000fee0008000a84 */
[----:B------:R-:W-:Y:S05]  /*18d70*/  @P0 BRA.U.ANY `(.L_x_1645) ;  /* 0xfffffffd00e80947 */ /* 0x000fea000393ffff */
[----:B------:R-:W-:Y:S01]  /*18d80*/  NOP ;  /* 0x0000000000007918 */ /* 0x000fe20000000000 */
[----:B------:R-:W2:Y:S02]  /*18d90*/  LDL R0, [R1+0x60] ;  /* 0x0000600001007983 */ /* 0x000ea40000100800 */
[----:B--2---:R-:W-:-:S13]  /*18da0*/  ISETP.NE.AND P2, PT, R0, 0x3, PT ;  /* 0x000000030000780c */ /* 0x004fda0003f45270 */
[----:B------:R-:W-:Y:S05]  /*18db0*/  @!P2 BRA `(.L_x_1646) ;  /* 0x000000000004a947 */ /* 0x000fea0003800000 */
[----:B------:R-:W-:Y:S01]  /*18dc0*/  BPT.TRAP 0x1 ;  /* 0x000000040000795c */ /* 0x000fe20000300000 */
.L_x_1646:
[----:B------:R1:W5:Y:S01]  /*18dd0*/  LDL.LU R0, [R1+0x1c] ;  /* 0x00001c0001007983 */ /* 0x0003620000300800 */
[----:B------:R1:W-:Y:S02]  /*18de0*/  SYNCS.ARRIVE.TRANS64.A1T0 RZ, [R29+URZ+0x32430], RZ ;  /* 0x032430ff1dff79a7 */ /* 0x0003e4000810003f */
[----:B------:R-:W-:Y:S05]  /*18df0*/  WARPSYNC.ALL ;  /* 0x0000000000007948 */ /* 0x000fea0003800000 */
[----:B------:R-:W-:Y:S01]  /*18e00*/  ULDC.64 UR4, c[0x0][0xaf8] ;  /* 0x0002be0000047ab9 */ /* 0x000fe20000000a00 */
[----:B------:R-:W-:Y:S01]  /*18e10*/  BSSY B6, `(.L_x_1647) ;  /* 0x000001d000067945 */ /* 0x000fe20003800000 */
[----:B------:R-:W-:Y:S01]  /*18e20*/  BAR.SYNC.DEFER_BLOCKING 0x8, 0x180 ;  /* 0x0206000000007b1d */ /* 0x000fe20000010000 */
[----:B------:R-:W-:-:S04]  /*18e30*/  ISETP.NE.U32.AND P0, PT, RZ, UR4, PT ;  /* 0x00000004ff007c0c */ /* 0x000fc8000bf05070 */
[----:B------:R-:W-:-:S04]  /*18e40*/  ISETP.NE.AND.EX P0, PT, RZ, UR5, PT, P0 ;  /* 0x00000005ff007c0c */ /* 0x000fc8000bf05300 */
[----:B------:R-:W-:Y:S02]  /*18e50*/  SEL R35, R35, RZ, !P0 ;  /* 0x000000ff23237207 */ /* 0x000fe40004000000 */
[----:B0----5:R-:W-:Y:S01]  /*18e60*/  SEL R2, R0, RZ, !P0 ;  /* 0x000000ff00027207 */ /* 0x021fe20004000000 */
[----:B------:R-:W-:-:S04]  /*18e70*/  VIADD R0, R22, 0x18400 ;  /* 0x0001840016007836 */ /* 0x000fc80000000000 */
[----:B------:R0:W-:Y:S01]  /*18e80*/  STL [R1+0x38], R2 ;  /* 0x0000380201007387 */ /* 0x0001e20000100800 */
[----:B------:R-:W-:Y:S02]  /*18e90*/  LOP3.LUT P0, RZ, R0, 0x3ff, RZ, 0xc0, !PT ;  /* 0x000003ff00ff7812 */ /* 0x000fe4000780c0ff */
[----:B------:R-:W-:Y:S01]  /*18ea0*/  SHF.R.S32.HI R0, RZ, 0x1f, R36 ;  /* 0x0000001fff007819 */ /* 0x000fe20000011424 */
[----:B------:R0:W-:Y:S04]  /*18eb0*/  STL [R1+0x10], R35 ;  /* 0x0000102301007387 */ /* 0x0001e80000100800 */
[----:B------:R0:W-:Y:S06]  /*18ec0*/  STL [R1+0x2c], R0 ;  /* 0x00002c0001007387 */ /* 0x0001ec0000100800 */
        /* <DEDUP_REMOVED lines=17> */
.L_x_1648:
[----:B------:R-:W-:Y:S05]  /*18fe0*/  BSYNC B6 ;  /* 0x0000000000067941 */ /* 0x000fea0003800000 */
.L_x_1647:
[----:B------:R-:W2:Y:S01]  /*18ff0*/  LDL R20, [R1+0x38] ;  /* 0x0000380001147983 */ /* 0x000ea20000100800 */
[----:B------:R-:W3:Y:S03]  /*19000*/  LDC R6, c[0x0][0x448] ;  /* 0x00011200ff067b82 */ /* 0x000ee60000000800 */
[----:B------:R-:W4:Y:S01]  /*19010*/  LDL R4, [R1+0x2c] ;  /* 0x00002c0001047983 */ /* 0x000f220000100800 */
[----:B------:R-:W-:Y:S01]  /*19020*/  IMAD.SHL.U32 R17, R17, 0x80, RZ ;  /* 0x0000008011117824 */ /* 0x000fe200078e00ff */
[----:B------:R-:W-:Y:S02]  /*19030*/  ULDC.64 UR4, c[0x0][0x298] ;  /* 0x0000a60000047ab9 */ /* 0x000fe40000000a00 */
[----:B------:R1:W5:Y:S01]  /*19040*/  LDL R9, [R1+0x14] ;  /* 0x0000140001097983 */ /* 0x0003620000100800 */
[----:B0-----:R-:W0:Y:S01]  /*19050*/  S2R R2, SR_TID.X ;  /* 0x0000000000027919 */ /* 0x001e220000002100 */
[----:B---3--:R-:W-:-:S13]  /*19060*/  ISETP.NE.AND P0, PT, R6, 0x1, PT ;  /* 0x000000010600780c */ /* 0x008fda0003f05270 */
[----:B------:R-:W3:Y:S01]  /*19070*/  @P0 LDC R0, c[0x0][0x44c] ;  /* 0x00011300ff000b82 */ /* 0x000ee20000000800 */
[----:B0-----:R-:W-:-:S07]  /*19080*/  LOP3.LUT R2, R2, 0x7f, RZ, 0xc0, !PT ;  /* 0x0000007f02027812 */ /* 0x001fce00078ec0ff */
[----:B------:R-:W0:Y:S01]  /*19090*/  @P0 LDC R3, c[0x0][0x450] ;  /* 0x00011400ff030b82 */ /* 0x000e220000000800 */
[----:B------:R-:W1:Y:S02]  /*190a0*/  S2R R7, SR_TID.X ;  /* 0x0000000000077919 */ /* 0x000e640000002100 */
[----:B-1----:R-:W-:-:S05]  /*190b0*/  IMAD.SHL.U32 R7, R7, 0x8, RZ ;  /* 0x0000000807077824 */ /* 0x002fca00078e00ff */
[----:B------:R-:W-:Y:S01]  /*190c0*/  LOP3.LUT R7, R7, 0x38, RZ, 0xc0, !PT ;  /* 0x0000003807077812 */ /* 0x000fe200078ec0ff */
[----:B--2---:R-:W-:Y:S02]  /*190d0*/  IMAD.MOV.U32 R21, RZ, RZ, R20 ;  /* 0x000000ffff157224 */ /* 0x004fe400078e0014 */
[----:B------:R-:W-:Y:S01]  /*190e0*/  IMAD.MOV.U32 R20, RZ, RZ, R35 ;  /* 0x000000ffff147224 */ /* 0x000fe200078e0023 */
[----:B------:R-:W-:Y:S01]  /*190f0*/  SHF.R.U32.HI R35, RZ, 0x3, R2 ;  /* 0x00000003ff237819 */ /* 0x000fe20000011602 */
[----:B----4-:R-:W-:Y:S01]  /*19100*/  IMAD R4, R4, UR4, RZ ;  /* 0x0000000404047c24 */ /* 0x010fe2000f8e02ff */
[----:B------:R-:W1:Y:S03]  /*19110*/  S2R R2, SR_TID.X ;  /* 0x0000000000027919 */ /* 0x000e660000002100 */
[----:B------:R-:W-:Y:S02]  /*19120*/  IMAD R4, R36, UR5, R4 ;  /* 0x0000000524047c24 */ /* 0x000fe4000f8e0204 */
[----:B-1----:R-:W-:-:S05]  /*19130*/  IMAD.SHL.U32 R2, R2, 0x10, RZ ;  /* 0x0000001002027824 */ /* 0x002fca00078e00ff */
[----:B------:R-:W-:-:S04]  /*19140*/  LOP3.LUT R2, R35, 0x70, R2, 0xf8, !PT ;  /* 0x0000007023027812 */ /* 0x000fc800078ef802 */
[----:B------:R-:W-:-:S05]  /*19150*/  LOP3.LUT R35, R2, R17, RZ, 0xfc, !PT ;  /* 0x0000001102237212 */ /* 0x000fca00078efcff */
[----:B---3--:R-:W-:Y:S01]  /*19160*/  @P0 IMAD.HI.U32 R2, R35, R0, RZ ;  /* 0x0000000023020227 */ /* 0x008fe200078e00ff */
[----:B------:R-:W-:-:S04]  /*19170*/  MOV R0, R35 ;  /* 0x0000002300007202 */ /* 0x000fc80000000f00 */
[----:B0-----:R-:W-:Y:S01]  /*19180*/  @P0 SHF.R.U32.HI R0, RZ, R3, R2 ;  /* 0x00000003ff000219 */ /* 0x001fe20000011602 */
[----:B------:R-:W-:Y:S01]  /*19190*/  IMAD.WIDE.U32 R2, R36, UR4, RZ ;  /* 0x0000000424027c25 */ /* 0x000fe2000f8e00ff */
[----:B------:R-:W-:-:S03]  /*191a0*/  ULDC.64 UR4, c[0x0][0x2d8] ;  /* 0x0000b60000047ab9 */ /* 0x000fc60000000a00 */
[----:B------:R-:W-:Y:S02]  /*191b0*/  IMAD.IADD R3, R3, 0x1, R4 ;  /* 0x0000000103037824 */ /* 0x000fe400078e0204 */
[----:B------:R-:W-:-:S04]  /*191c0*/  IMAD.WIDE.U32 R2, R18, UR4, R2 ;  /* 0x0000000412027c25 */ /* 0x000fc8000f8e0002 */
[----:B------:R-:W-:Y:S01]  /*191d0*/  IMAD R3, R18, UR5, R3 ;  /* 0x0000000512037c24 */ /* 0x000fe2000f8e0203 */
[----:B------:R-:W-:Y:S02]  /*191e0*/  ULDC.64 UR4, c[0x0][0x2e0] ;  /* 0x0000b80000047ab9 */ /* 0x000fe40000000a00 */
[----:B------:R-:W-:Y:S02]  /*191f0*/  IMAD R4, R21, UR4, RZ ;  /* 0x0000000415047c24 */ /* 0x000fe4000f8e02ff */
[----:B------:R-:W-:-:S04]  /*19200*/  IMAD.WIDE.U32 R2, R20, UR4, R2 ;  /* 0x0000000414027c25 */ /* 0x000fc8000f8e0002 */
[----:B------:R-:W-:Y:S01]  /*19210*/  IMAD R4, R20, UR5, R4 ;  /* 0x0000000514047c24 */ /* 0x000fe2000f8e0204 */
[----:B------:R-:W-:-:S03]  /*19220*/  ULDC.64 UR4, c[0x0][0x2d0] ;  /* 0x0000b40000047ab9 */ /* 0x000fc60000000a00 */
[----:B------:R-:W-:Y:S01]  /*19230*/  IMAD.IADD R3, R3, 0x1, R4 ;  /* 0x0000000103037824 */ /* 0x000fe200078e0204 */
[----:B------:R-:W-:Y:S01]  /*19240*/  SHF.R.S32.HI R4, RZ, 0x1f, R0 ;  /* 0x0000001fff047819 */ /* 0x000fe20000011400 */
[----:B------:R-:W0:Y:S04]  /*19250*/  S2R R20, SR_TID.X ;  /* 0x0000000000147919 */ /* 0x000e280000002100 */
[----:B------:R-:W-:Y:S02]  /*19260*/  IMAD R4, R4, UR4, RZ ;  /* 0x0000000404047c24 */ /* 0x000fe4000f8e02ff */
[----:B------:R-:W-:-:S04]  /*19270*/  IMAD.WIDE.U32 R2, R0, UR4, R2 ;  /* 0x0000000400027c25 */ /* 0x000fc8000f8e0002 */
[----:B------:R-:W-:Y:S01]  /*19280*/  IMAD R4, R0, UR5, R4 ;  /* 0x0000000500047c24 */ /* 0x000fe2000f8e0204 */
[----:B------:R-:W-:Y:S01]  /*19290*/  ULDC.64 UR4, c[0x0][0x2c8] ;  /* 0x0000b20000047ab9 */ /* 0x000fe20000000a00 */
[----:B------:R-:W-:-:S04]  /*192a0*/  IMAD.MOV R0, RZ, RZ, -R0 ;  /* 0x000000ffff007224 */ /* 0x000fc800078e0a00 */
[----:B------:R-:W-:Y:S02]  /*192b0*/  IMAD R0, R6, R0, R35 ;  /* 0x0000000006007224 */ /* 0x000fe400078e0223 */
[----:B------:R-:W-:-:S03]  /*192c0*/  IMAD.IADD R3, R3, 0x1, R4 ;  /* 0x0000000103037824 */ /* 0x000fc600078e0204 */
[----:B------:R-:W-:Y:S01]  /*192d0*/  SHF.R.S32.HI R4, RZ, 0x1f, R0 ;  /* 0x0000001fff047819 */ /* 0x000fe20000011400 */
[----:B------:R-:W-:-:S04]  /*192e0*/  IMAD.WIDE.U32 R2, R0, UR4, R2 ;  /* 0x0000000400027c25 */ /* 0x000fc8000f8e0002 */
[----:B------:R-:W-:-:S04]  /*192f0*/  IMAD R4, R4, UR4, RZ ;  /* 0x0000000404047c24 */ /* 0x000fc8000f8e02ff */
        /* <DEDUP_REMOVED lines=16> */
[C---:B------:R-:W-:Y:S01]  /*19400*/  ISETP.GE.AND P0, PT, R17.reuse, R2, PT ;  /* 0x000000021100720c */ /* 0x040fe20003f06270 */
[----:B------:R-:W-:-:S03]  /*19410*/  VIADD R8, R17, 0x30 ;  /* 0x0000003011087836 */ /* 0x000fc60000000000 */
[----:B------:R2:W-:Y:S09]  /*19420*/  STL [R1+0x1c], R6 ;  /* 0x00001c0601007387 */ /* 0x0005f20000100800 */
        /* <DEDUP_REMOVED lines=8> */
[----:B--2---:R-:W-:-:S05]  /*194b0*/  VIADD R6, R17, 0x20 ;  /* 0x0000002011067836 */ /* 0x004fca0000000000 */
[----:B------:R-:W-:Y:S04]  /*194c0*/  STL [R1+0x20], R6 ;  /* 0x0000200601007387 */ /* 0x000fe80000100800 */
[----:B------:R-:W-:Y:S04]  /*194d0*/  STL [R1+0x24], R8 ;  /* 0x0000240801007387 */ /* 0x000fe80000100800 */
[----:B0-----:R-:W0:Y:S04]  /*194e0*/  SHFL.IDX PT, R5, R0, 0x1, 0x181f ;  /* 0x00381f0000057f89 */ /* 0x001e2800000e0000 */
[----:B------:R-:W1:Y:S01]  /*194f0*/  SHFL.IDX PT, R4, R3, 0x1, 0x181f ;  /* 0x00381f0003047f89 */ /* 0x000e6200000e0000 */
[----:B0-----:R-:W-:-:S05]  /*19500*/  @!P0 LEA R5, P2, R7, R5, 0x1 ;  /* 0x0000000507058211 */ /* 0x001fca00078408ff */
[----:B-1----:R-:W-:-:S05]  /*19510*/  @!P0 IMAD.X R4, RZ, RZ, R4, P2 ;  /* 0x000000ffff048224 */ /* 0x002fca00010e0604 */
[----:B------:R-:W-:-:S04]  /*19520*/  @!P0 LOP3.LUT R5, R5, R4, RZ, 0x3c, !PT ;  /* 0x0000000405058212 */ /* 0x000fc800078e3cff */
[----:B------:R-:W-:-:S04]  /*19530*/  @!P0 LOP3.LUT R4, R5, R4, RZ, 0x3c, !PT ;  /* 0x0000000405048212 */ /* 0x000fc800078e3cff */
[----:B------:R-:W-:-:S05]  /*19540*/  @!P0 LOP3.LUT R5, R5, R4, RZ, 0x3c, !PT ;  /* 0x0000000405058212 */ /* 0x000fca00078e3cff */
[----:B------:R0:W-:Y:S01]  /*19550*/  @!P0 LDGSTS.E.BYPASS.LTC128B.128 [R25+0x18c00], desc[UR60][R4.64], !P1 ;  /* 0x18c0000004198fae */ /* 0x0001e2000c901d7c */
[----:B------:R-:W-:-:S03]  /*19560*/  ISETP.GE.AND P0, PT, R6, R2, PT ;  /* 0x000000020600720c */ /* 0x000fc60003f06270 */
[----:B------:R-:W-:Y:S04]  /*19570*/  SHFL.IDX PT, R6, R3, 0x3, 0x181f ;  /* 0x00781f0003067f89 */ /* 0x000fe800000e0000 */
[----:B0-----:R-:W0:Y:S04]  /*19580*/  SHFL.IDX PT, R5, R0, 0x2, 0x181f ;  /* 0x00581f0000057f89 */ /* 0x001e2800000e0000 */
[----:B------:R-:W1:Y:S02]  /*19590*/  SHFL.IDX PT, R4, R3, 0x2, 0x181f ;  /* 0x00581f0003047f89 */ /* 0x000e6400000e0000 */
[----:B0-----:R-:W-:-:S05]  /*195a0*/  @!P0 LEA R5, P2, R7, R5, 0x1 ;  /* 0x0000000507058211 */ /* 0x001fca00078408ff */
[----:B-1----:R-:W-:-:S05]  /*195b0*/  @!P0 IMAD.X R4, RZ, RZ, R4, P2 ;  /* 0x000000ffff048224 */ /* 0x002fca00010e0604 */
[----:B------:R-:W-:-:S04]  /*195c0*/  @!P0 LOP3.LUT R5, R5, R4, RZ, 0x3c, !PT ;  /* 0x0000000405058212 */ /* 0x000fc800078e3cff */
[----:B------:R-:W-:-:S04]  /*195d0*/  @!P0 LOP3.LUT R4, R5, R4, RZ, 0x3c, !PT ;  /* 0x0000000405048212 */ /* 0x000fc800078e3cff */
[----:B------:R-:W-:-:S05]  /*195e0*/  @!P0 LOP3.LUT R5, R5, R4, RZ, 0x3c, !PT ;  /* 0x0000000405058212 */ /* 0x000fca00078e3cff */
[----:B------:R0:W-:Y:S01]  /*195f0*/  @!P0 LDGSTS.E.BYPASS.LTC128B.128 [R25+0x19400], desc[UR60][R4.64], !P1 ;  /* 0x1940000004198fae */ /* 0x0001e2000c901d7c */
[----:B------:R-:W-:Y:S01]  /*19600*/  ISETP.GE.AND P0, PT, R8, R2, PT ;  /* 0x000000020800720c */ /* 0x000fe20003f06270 */
[----:B------:R-:W-:-:S05]  /*19610*/  VIADD R8, R17, 0x40 ;  /* 0x0000004011087836 */ /* 0x000fca0000000000 */
[----:B------:R-:W-:Y:S04]  /*19620*/  STL [R1+0x28], R8 ;  /* 0x0000280801007387 */ /* 0x000fe80000100800 */
[----:B0-----:R-:W0:Y:S03]  /*19630*/  SHFL.IDX PT, R4, R0, 0x3, 0x181f ;  /* 0x00781f0000047f89 */ /* 0x001e2600000e0000 */
[----:B0-----:R-:W-:-:S05]  /*19640*/  @!P0 LEA R5, P2, R7, R4, 0x1 ;  /* 0x0000000407058211 */ /* 0x001fca00078408ff */
[----:B------:R-:W-:Y:S02]  /*19650*/  @!P0 IMAD.X R4, RZ, RZ, R6, P2 ;  /* 0x000000ffff048224 */ /* 0x000fe400010e0606 */
[----:B------:R-:W-:Y:S03]  /*19660*/  SHFL.IDX PT, R6, R3, 0x4, 0x181f ;  /* 0x00981f0003067f89 */ /* 0x000fe600000e0000 */
        /* <DEDUP_REMOVED lines=22> */
[-C--:B------:R-:W-:Y:S01]  /*197d0*/  @!P0 LOP3.LUT R5, R5, R4.reuse, RZ, 0x3c, !PT ;  /* 0x0000000405058212 */ /* 0x080fe200078e3cff */
[----:B------:R-:W-:Y:S03]  /*197e0*/  SHFL.IDX PT, R3, R3, 0x7, 0x181f ;  /* 0x00f81f0003037f89 */ /* 0x000fe600000e0000 */
[----:B------:R-:W-:-:S04]  /*197f0*/  @!P0 LOP3.LUT R4, R5, R4, RZ, 0x3c, !PT ;  /* 0x0000000405048212 */ /* 0x000fc800078e3cff */
[----:B------:R-:W-:-:S05]  /*19800*/  @!P0 LOP3.LUT R5, R5, R4, RZ, 0x3c, !PT ;  /* 0x0000000405058212 */ /* 0x000fca00078e3cff */
[----:B------:R0:W-:Y:S01]  /*19810*/  @!P0 LDGSTS.E.BYPASS.LTC128B.128 [R25+0x1ac00], desc[UR60][R4.64], !P1 ;  /* 0x1ac0000004198fae */ /* 0x0001e2000c901d7c */
[----:B------:R-:W-:-:S03]  /*19820*/  ISETP.GE.AND P0, PT, R8, R2, PT ;  /* 0x000000020800720c */ /* 0x000fc60003f06270 */
[----:B0-----:R-:W0:Y:S04]  /*19830*/  SHFL.IDX PT, R4, R0, 0x6, 0x181f ;  /* 0x00d81f0000047f89 */ /* 0x001e2800000e0000 */
[----:B------:R-:W1:Y:S06]  /*19840*/  SHFL.IDX PT, R0, R0, 0x7, 0x181f ;  /* 0x00f81f0000007f89 */ /* 0x000e6c00000e0000 */
[----:B0-----:R-:W-:-:S05]  /*19850*/  @!P0 LEA R5, P2, R7, R4, 0x1 ;  /* 0x0000000407058211 */ /* 0x001fca00078408ff */
[----:B------:R-:W-:-:S05]  /*19860*/  @!P0 IMAD.X R4, RZ, RZ, R6, P2 ;  /* 0x000000ffff048224 */ /* 0x000fca00010e0606 */
[----:B------:R-:W-:-:S04]  /*19870*/  @!P0 LOP3.LUT R5, R5, R4, RZ, 0x3c, !PT ;  /* 0x0000000405058212 */ /* 0x000fc800078e3cff */
[----:B------:R-:W-:-:S04]  /*19880*/  @!P0 LOP3.LUT R4, R5, R4, RZ, 0x3c, !PT ;  /* 0x0000000405048212 */ /* 0x000fc800078e3cff */
[----:B------:R-:W-:-:S05]  /*19890*/  @!P0 LOP3.LUT R5, R5, R4, RZ, 0x3c, !PT ;  /* 0x0000000405058212 */ /* 0x000fca00078e3cff */
[----:B-1----:R0:W-:Y:S02]  /*198a0*/  @!P0 LDGSTS.E.BYPASS.LTC128B.128 [R25+0x1b400], desc[UR60][R4.64], !P1 ;  /* 0x1b40000004198fae */ /* 0x0021e4000c901d7c */
.L_x_1832:
[----:B01----:R-:W-:-:S05]  /*198b0*/  VIADD R4, R17, 0x70 ;  /* 0x0000007011047836 */ /* 0x003fca0000000000 */
[----:B------:R-:W-:Y:S01]  /*198c0*/  ISETP.GE.AND P0, PT, R4, R2, PT ;  /* 0x000000020400720c */ /* 0x000fe20003f06270 */
[----:B------:R0:W-:-:S12]  /*198d0*/  STL [R1+0x3c], R4 ;  /* 0x00003c0401007387 */ /* 0x0001d80000100800 */
[----:B------:R-:W-:-:S05]  /*198e0*/  @!P0 LEA R2, P2, R7, R0, 0x1 ;  /* 0x0000000007028211 */ /* 0x000fca00078408ff */
[----:B------:R-:W-:-:S05]  /*198f0*/  @!P0 IMAD.X R3, RZ, RZ, R3, P2 ;  /* 0x000000ffff038224 */ /* 0x000fca00010e0603 */
[----:B------:R-:W-:Y:S01]  /*19900*/  @!PT LDS RZ, [RZ] ;  /* 0x00000000fffff984 */ /* 0x000fe20000000800 */
[----:B------:R-:W-:Y:S01]  /*19910*/  @!PT LDS RZ, [RZ] ;  /* 0x00000000fffff984 */ /* 0x000fe20000000800 */
[----:B------:R-:W-:Y:S01]  /*19920*/  @!PT LDS RZ, [RZ] ;  /* 0x00000000fffff984 */ /* 0x000fe20000000800 */
[----:B------:R0:W-:Y:S01]  /*19930*/  @!P0 LDGSTS.E.BYPASS.LTC128B.128 [R25+0x1bc00], desc[UR60][R2.64], !P1 ;  /* 0x1bc0000002198fae */ /* 0x0001e2000c901d7c */
[----:B------:R-:W-:Y:S01]  /*19940*/  PLOP3.LUT P0, PT, PT, PT, PT, 0x80, 0x0 ;  /* 0x000000000000781c */ /* 0x000fe20003f0f070 */
[----:B------:R-:W-:-:S12]  /*19950*/  NOP ;  /* 0x0000000000007918 */ /* 0x000fd80000000000 */
.L_x_1650:
        /* <DEDUP_REMOVED lines=28> */
.L_x_1652:
[----:B------:R-:W-:Y:S05]  /*19b20*/  BSYNC B6 ;  /* 0x0000000000067941 */ /* 0x000fea0003800000 */
.L_x_1651:
[----:B0-----:R-:W2:Y:S01]  /*19b30*/  LDL.LU R2, [R1+0x2c] ;  /* 0x00002c0001027983 */ /* 0x001ea20000300800 */
[----:B------:R-:W0:Y:S01]  /*19b40*/  LDC R6, c[0x0][0x448] ;  /* 0x00011200ff067b82 */ /* 0x000e220000000800 */
[----:B------:R-:W-:Y:S02]  /*19b50*/  ULDC.64 UR4, c[0x0][0x398] ;  /* 0x0000e60000047ab9 */ /* 0x000fe40000000a00 */
[----:B------:R-:W3:Y:S04]  /*19b60*/  LDL.LU R21, [R1+0x38] ;  /* 0x0000380001157983 */ /* 0x000ee80000300800 */
[----:B------:R-:W4:Y:S01]  /*19b70*/  LDL.LU R20, [R1+0x10] ;  /* 0x0000100001147983 */ /* 0x000f220000300800 */
[----:B------:R-:W-:Y:S01]  /*19b80*/  IMAD.MOV.U32 R4, RZ, RZ, R35 ;  /* 0x000000ffff047224 */ /* 0x000fe200078e0023 */
[----:B------:R-:W1:Y:S01]  /*19b90*/  S2R R7, SR_TID.X ;  /* 0x0000000000077919 */ /* 0x000e620000002100 */
[----:B0-----:R-:W-:-:S13]  /*19ba0*/  ISETP.NE.AND P0, PT, R6, 0x1, PT ;  /* 0x000000010600780c */ /* 0x001fda0003f05270 */
[----:B------:R-:W0:Y:S01]  /*19bb0*/  @P0 LDC R5, c[0x0][0x450] ;  /* 0x00011400ff050b82 */ /* 0x000e220000000800 */
[----:B-1----:R-:W-:-:S05]  /*19bc0*/  IMAD.SHL.U32 R7, R7, 0x8, RZ ;  /* 0x0000000807077824 */ /* 0x002fca00078e00ff */
[----:B------:R-:W-:Y:S01]  /*19bd0*/  LOP3.LUT R7, R7, 0x38, RZ, 0xc0, !PT ;  /* 0x0000003807077812 */ /* 0x000fe200078ec0ff */
[----:B--2---:R-:W-:Y:S02]  /*19be0*/  IMAD R0, R2, UR4, RZ ;  /* 0x0000000402007c24 */ /* 0x004fe4000f8e02ff */
[----:B------:R-:W-:-:S04]  /*19bf0*/  IMAD.WIDE.U32 R2, R36, UR4, RZ ;  /* 0x0000000424027c25 */ /* 0x000fc8000f8e00ff */
[----:B------:R-:W-:Y:S01]  /*19c00*/  IMAD R0, R36, UR5, R0 ;  /* 0x0000000524007c24 */ /* 0x000fe2000f8e0200 */
[----:B------:R-:W-:-:S03]  /*19c10*/  ULDC.64 UR4, c[0x0][0x3d8] ;  /* 0x0000f60000047ab9 */ /* 0x000fc60000000a00 */
[----:B------:R-:W-:Y:S02]  /*19c20*/  IMAD.IADD R3, R3, 0x1, R0 ;  /* 0x0000000103037824 */ /* 0x000fe400078e0200 */
[----:B------:R-:W-:-:S04]  /*19c30*/  IMAD.WIDE.U32 R2, R18, UR4, R2 ;  /* 0x0000000412027c25 */ /* 0x000fc8000f8e0002 */
[----:B------:R-:W-:Y:S01]  /*19c40*/  IMAD R3, R18, UR5, R3 ;  /* 0x0000000512037c24 */ /* 0x000fe2000f8e0203 */
[----:B------:R-:W-:Y:S02]  /*19c50*/  ULDC.64 UR4, c[0x0][0x3e0] ;  /* 0x0000f80000047ab9 */ /* 0x000fe40000000a00 */
[----:B---3--:R-:W-:Y:S02]  /*19c60*/  IMAD R0, R21, UR4, RZ ;  /* 0x0000000415007c24 */ /* 0x008fe4000f8e02ff */
[----:B----4-:R-:W-:-:S04]  /*19c70*/  IMAD.WIDE.U32 R2, R20, UR4, R2 ;  /* 0x0000000414027c25 */ /* 0x010fc8000f8e0002 */
[----:B------:R-:W-:Y:S01]  /*19c80*/  IMAD R0, R20, UR5, R0 ;  /* 0x0000000514007c24 */ /* 0x000fe2000f8e0200 */
[----:B------:R-:W-:Y:S01]  /*19c90*/  ULDC.64 UR4, c[0x0][0x3d0] ;  /* 0x0000f40000047ab9 */ /* 0x000fe20000000a00 */
[----:B------:R-:W1:Y:S02]  /*19ca0*/  S2R R20, SR_TID.X ;  /* 0x0000000000147919 */ /* 0x000e640000002100 */
[----:B------:R-:W-:Y:S02]  /*19cb0*/  IMAD.IADD R3, R3, 0x1, R0 ;  /* 0x0000000103037824 */ /* 0x000fe400078e0200 */
[----:B------:R-:W2:Y:S02]  /*19cc0*/  @P0 LDC R0, c[0x0][0x44c] ;  /* 0x00011300ff000b82 */ /* 0x000ea40000000800 */
[----:B--2---:R-:W-:-:S04]  /*19cd0*/  @P0 IMAD.HI.U32 R0, R35, R0, RZ ;  /* 0x0000000023000227 */ /* 0x004fc800078e00ff */
[----:B-1----:R-:W-:Y:S01]  /*19ce0*/  IMAD.SHL.U32 R20, R20, 0x8, RZ ;  /* 0x0000000814147824 */ /* 0x002fe200078e00ff */
[----:B0-----:R-:W-:-:S04]  /*19cf0*/  @P0 SHF.R.U32.HI R4, RZ, R5, R0 ;  /* 0x00000005ff040219 */ /* 0x001fc80000011600 */
[--C-:B------:R-:W-:Y:S01]  /*19d00*/  SHF.R.S32.HI R5, RZ, 0x1f, R4.reuse ;  /* 0x0000001fff057819 */ /* 0x100fe20000011404 */
[----:B------:R-:W-:Y:S01]  /*19d10*/  IMAD.MOV R0, RZ, RZ, -R4 ;  /* 0x000000ffff007224 */ /* 0x000fe200078e0a04 */
[----:B------:R-:W-:Y:S01]  /*19d20*/  LOP3.LUT R20, R20, 0x38, RZ, 0xc0, !PT ;  /* 0x0000003814147812 */ /* 0x000fe200078ec0ff */
[----:B------:R-:W-:-:S03]  /*19d30*/  IMAD.WIDE.U32 R2, R4, UR4, R2 ;  /* 0x0000000404027c25 */ /* 0x000fc6000f8e0002 */
[----:B------:R-:W-:Y:S01]  /*19d40*/  LOP3.LUT R10, R20, 0x40, RZ, 0xfc, !PT ;  /* 0x00000040140a7812 */ /* 0x000fe200078efcff */
[----:B------:R-:W-:Y:S01]  /*19d50*/  IMAD R0, R6, R0, R35 ;  /* 0x0000000006007224 */ /* 0x000fe200078e0223 */
[C---:B------:R-:W-:Y:S01]  /*19d60*/  LOP3.LUT R9, R20.reuse, 0x80, RZ, 0xfc, !PT ;  /* 0x0000008014097812 */ /* 0x040fe200078efcff */
[----:B------:R-:W-:Y:S01]  /*19d70*/  IMAD R5, R5, UR4, RZ ;  /* 0x0000000405057c24 */ /* 0x000fe2000f8e02ff */
[----:B------:R-:W-:-:S03]  /*19d80*/  LOP3.LUT R8, R20, 0xc0, RZ, 0xfc, !PT ;  /* 0x000000c014087812 */ /* 0x000fc600078efcff */
        /* <DEDUP_REMOVED lines=18> */
[----:B------:R-:W2:Y:S04]  /*19eb0*/  LDL.LU R3, [R1+0x24] ;  /* 0x0000240001037983 */ /* 0x000ea80000300800 */
[----:B------:R-:W3:Y:S04]  /*19ec0*/  LDL.LU R10, [R1+0x1c] ;  /* 0x00001c00010a7983 */ /* 0x000ee80000300800 */
[----:B------:R-:W4:Y:S04]  /*19ed0*/  LDL.LU R9, [R1+0x28] ;  /* 0x0000280001097983 */ /* 0x000f280000300800 */
[----:B------:R-:W5:Y:S04]  /*19ee0*/  LDL.LU R8, [R1+0x20] ;  /* 0x0000200001087983 */ /* 0x000f680000300800 */
[----:B------:R-:W2:Y:S04]  /*19ef0*/  LDL.LU R11, [R1+0x14] ;  /* 0x00001400010b7983 */ /* 0x000ea80000300800 */
[----:B------:R-:W-:Y:S01]  /*19f00*/  SHFL.IDX PT, R2, R0, RZ, 0x181f ;  /* 0x00181fff00027589 */ /* 0x000fe200000e0000 */
[----:B--2---:R-:W-:-:S02]  /*19f10*/  IMAD R5, R11, R6, RZ ;  /* 0x000000060b057224 */ /* 0x004fc400078e02ff */
[----:B------:R-:W-:Y:S01]  /*19f20*/  IMAD.MOV.U32 R11, RZ, RZ, R3 ;  /* 0x000000ffff0b7224 */ /* 0x000fe200078e0003 */
[----:B------:R-:W-:Y:S02]  /*19f30*/  SHFL.IDX PT, R6, R0, 0x1, 0x181f ;  /* 0x00381f0000067f89 */ /* 0x000fe400000e0000 */
[----:B------:R-:W-:Y:S02]  /*19f40*/  ISETP.GE.AND P0, PT, R17, R5, PT ;  /* 0x000000051100720c */ /* 0x000fe40003f06270 */
[----:B------:R-:W0:Y:S11]  /*19f50*/  SHFL.IDX PT, R3, R4, RZ, 0x181f ;  /* 0x00181fff04037589 */ /* 0x000e3600000e0000 */
[----:B0-----:R-:W-:-:S05]  /*19f60*/  @!P0 LEA R3, P6, R7, R3, 0x1 ;  /* 0x0000000307038211 */ /* 0x001fca00078c08ff */
[----:B------:R-:W-:-:S05]  /*19f70*/  @!P0 IMAD.X R2, RZ, RZ, R2, P6 ;  /* 0x000000ffff028224 */ /* 0x000fca00030e0602 */
[----:B------:R-:W-:-:S04]  /*19f80*/  @!P0 LOP3.LUT R3, R3, R2, RZ, 0x3c, !PT ;  /* 0x0000000203038212 */ /* 0x000fc800078e3cff */
[----:B------:R-:W-:-:S04]  /*19f90*/  @!P0 LOP3.LUT R2, R3, R2, RZ, 0x3c, !PT ;  /* 0x0000000203028212 */ /* 0x000fc800078e3cff */
[----:B------:R-:W-:-:S05]  /*19fa0*/  @!P0 LOP3.LUT R3, R3, R2, RZ, 0x3c, !PT ;  /* 0x0000000203038212 */ /* 0x000fca00078e3cff */
[----:B------:R-:W-:Y:S04]  /*19fb0*/  @!P0 LDGSTS.E.BYPASS.LTC128B.128 [R25+0x22400], desc[UR60][R2.64], !P4 ;  /* 0x2240000002198fae */ /* 0x000fe8000e101d7c */
[----:B------:R-:W-:Y:S04]  /*19fc0*/  @!P0 LDGSTS.E.BYPASS.LTC128B.128 [R25+0x26400], desc[UR60][R2.64+0x80], !P3 ;  /* 0x2640008002198fae */ /* 0x000fe8000d901d7c */
[----:B------:R-:W-:Y:S04]  /*19fd0*/  @!P0 LDGSTS.E.BYPASS.LTC128B.128 [R25+0x2a400], desc[UR60][R2.64+0x100], !P2 ;  /* 0x2a40010002198fae */ /* 0x000fe8000d101d7c */
[----:B------:R0:W-:Y:S01]  /*19fe0*/  @!P0 LDGSTS.E.BYPASS.LTC128B.128 [R25+0x2e400], desc[UR60][R2.64+0x180], !P1 ;  /* 0x2e40018002198fae */ /* 0x0001e2000c901d7c */
[----:B---3--:R-:W-:Y:S01]  /*19ff0*/  ISETP.GE.AND P0, PT, R10, R5, PT ;  /* 0x000000050a00720c */ /* 0x008fe20003f06270 */
[----:B----4-:R-:W-:-:S02]  /*1a000*/  IMAD.MOV.U32 R10, RZ, RZ, R9 ;  /* 0x000000ffff0a7224 */ /* 0x010fc400078e0009 */
[----:B------:R-:W2:Y:S04]  /*1a010*/  LDL.LU R9, [R1+0x30] ;  /* 0x0000300001097983 */ /* 0x000ea80000300800 */
[----:B0-----:R-:W0:Y:S06]  /*1a020*/  SHFL.IDX PT, R2, R4, 0x1, 0x181f ;  /* 0x00381f0004027f89 */ /* 0x001e2c00000e0000 */
[----:B0-----:R-:W-:-:S05]  /*1a030*/  @!P0 LEA R2, P6, R7, R2, 0x1 ;  /* 0x0000000207028211 */ /* 0x001fca00078c08ff */
[----:B------:R-:W-:Y:S02]  /*1a040*/  @!P0 IMAD.X R3, RZ, RZ, R6, P6 ;  /* 0x000000ffff038224 */ /* 0x000fe400030e0606 */
[----:B------:R-:W-:Y:S04]  /*1a050*/  SHFL.IDX PT, R6, R0, 0x2, 0x181f ;  /* 0x00581f0000067f89 */ /* 0x000fe800000e0000 */
[----:B------:R-:W-:Y:S04]  /*1a060*/  @!P0 LDGSTS.E.BYPASS.LTC128B.128 [R25+0x22c00], desc[UR60][R2.64], !P4 ;  /* 0x22c0000002198fae */ /* 0x000fe8000e101d7c */
[----:B------:R-:W-:Y:S04]  /*1a070*/  @!P0 LDGSTS.E.BYPASS.LTC128B.128 [R25+0x26c00], desc[UR60][R2.64+0x80], !P3 ;  /* 0x26c0008002198fae */ /* 0x000fe8000d901d7c */
[----:B------:R-:W-:Y:S04]  /*1a080*/  @!P0 LDGSTS.E.BYPASS.LTC128B.128 [R25+0x2ac00], desc[UR60][R2.64+0x100], !P2 ;  /* 0x2ac0010002198fae */ /* 0x000fe8000d101d7c */
[----:B------:R0:W-:Y:S01]  /*1a090*/  @!P0 LDGSTS.E.BYPASS.LTC128B.128 [R25+0x2ec00], desc[UR60][R2.64+0x180], !P1 ;  /* 0x2ec0018002198fae */ /* 0x0001e2000c901d7c */
[----:B-----5:R-:W-:-:S03]  /*1a0a0*/  ISETP.GE.AND P0, PT, R8, R5, PT ;  /* 0x000000050800720c */ /* 0x020fc60003f06270 */
[----:B------:R-:W3:Y:S04]  /*1a0b0*/  LDL.LU R8, [R1+0x34] ;  /* 0x0000340001087983 */ /* 0x000ee80000300800 */
[----:B0-----:R-:W0:Y:S06]  /*1a0c0*/  SHFL.IDX PT, R2, R4, 0x2, 0x181f ;  /* 0x00581f0004027f89 */ /* 0x001e2c00000e0000 */
[----:B0-----:R-:W-:-:S05]  /*1a0d0*/  @!P0 LEA R2, P6, R7, R2, 0x1 ;  /* 0x0000000207028211 */ /* 0x001fca00078c08ff */
[----:B------:R-:W-:-:S05]  /*1a0e0*/  @!P0 IMAD.X R3, RZ, RZ, R6, P6 ;  /* 0x000000ffff038224 */ /* 0x000fca00030e0606 */
[----:B------:R-:W-:Y:S04]  /*1a0f0*/  @!P0 LDGSTS.E.BYPASS.LTC128B.128 [R25+0x23400], desc[UR60][R2.64], !P4 ;  /* 0x2340000002198fae */ /* 0x000fe8000e101d7c */
[----:B------:R-:W-:Y:S04]  /*1a100*/  @!P0 LDGSTS.E.BYPASS.LTC128B.128 [R25+0x27400], desc[UR60][R2.64+0x80], !P3 ;  /* 0x2740008002198fae */ /* 0x000fe8000d901d7c */
[----:B------:R-:W-:Y:S04]  /*1a110*/  @!P0 LDGSTS.E.BYPASS.LTC128B.128 [R25+0x2b400], desc[UR60][R2.64+0x100], !P2 ;  /* 0x2b40010002198fae */ /* 0x000fe8000d101d7c */
[----:B------:R0:W-:Y:S04]  /*1a120*/  @!P0 LDGSTS.E.BYPASS.LTC128B.128 [R25+0x2f400], desc[UR60][R2.64+0x180], !P1 ;  /* 0x2f40018002198fae */ /* 0x0001e8000c901d7c */
[----:B------:R-:W-:Y:S04]  /*1a130*/  SHFL.IDX PT, R6, R0, 0x3, 0x181f ;  /* 0x00781f0000067f89 */ /* 0x000fe800000e0000 */
[----:B0-----:R-:W0:Y:S01]  /*1a140*/  SHFL.IDX PT, R2, R4, 0x3, 0x181f ;  /* 0x00781f0004027f89 */ /* 0x001e2200000e0000 */
[----:B------:R-:W-:-:S13]  /*1a150*/  ISETP.GE.AND P0, PT, R11, R5, PT ;  /* 0x000000050b00720c */ /* 0x000fda0003f06270 */
        /* <DEDUP_REMOVED lines=17> */
[----:B--2---:R-:W-:-:S13]  /*1a270*/  ISETP.GE.AND P0, PT, R9, R5, PT ;  /* 0x000000050900720c */ /* 0x004fda0003f06270 */
        /* <DEDUP_REMOVED lines=8> */
[----:B---3--:R-:W-:-:S13]  /*1a300*/  ISETP.GE.AND P0, PT, R8, R5, PT ;  /* 0x000000050800720c */ /* 0x008fda0003f06270 */
[----:B0-----:R-:W-:-:S05]  /*1a310*/  @!P0 LEA R2, P5, R7, R2, 0x1 ;  /* 0x0000000207028211 */ /* 0x001fca00078a08ff */
[----:B------:R-:W-:-:S05]  /*1a320*/  @!P0 IMAD.X R3, RZ, RZ, R6, P5 ;  /* 0x000000ffff038224 */ /* 0x000fca00028e0606 */
[----:B------:R-:W-:Y:S04]  /*1a330*/  @!P0 LDGSTS.E.BYPASS.LTC128B.128 [R25+0x25400], desc[UR60][R2.64], !P4 ;  /* 0x2540000002198fae */ /* 0x000fe8000e101d7c */
[----:B------:R-:W-:Y:S04]  /*1a340*/  @!P0 LDGSTS.E.BYPASS.LTC128B.128 [R25+0x29400], desc[UR60][R2.64+0x80], !P3 ;  /* 0x2940008002198fae */ /* 0x000fe8000d901d7c */
[----:B------:R-:W-:Y:S04]  /*1a350*/  @!P0 LDGSTS.E.BYPASS.LTC128B.128 [R25+0x2d400], desc[UR60][R2.64+0x100], !P2 ;  /* 0x2d40010002198fae */ /* 0x000fe8000d101d7c */
[----:B------:R0:W-:Y:S04]  /*1a360*/  @!P0 LDGSTS.E.BYPASS.LTC128B.128 [R25+0x31400], desc[UR60][R2.64+0x180], !P1 ;  /* 0x3140018002198fae */ /* 0x0001e8000c901d7c */
[----:B------:R1:W2:Y:S04]  /*1a370*/  SHFL.IDX PT, R6, R0, 0x7, 0x181f ;  /* 0x00f81f0000067f89 */ /* 0x0002a800000e0000 */
[----:B0-----:R1:W0:Y:S02]  /*1a380*/  SHFL.IDX PT, R2, R4, 0x7, 0x181f ;  /* 0x00f81f0004027f89 */ /* 0x00122400000e0000 */
.L_x_1850:
[----:B-1----:R-:W3:Y:S01]  /*1a390*/  LDL.LU R0, [R1+0x3c] ;  /* 0x00003c0001007983 */ /* 0x002ee20000300800 */
[----:B------:R-:W-:Y:S01]  /*1a3a0*/  BSSY B0, `(.L_x_1654) ;  /* 0x000000c000007945 */ /* 0x000fe20003800000 */
[----:B---3--:R-:W-:-:S13]  /*1a3b0*/  ISETP.GE.AND P0, PT, R0, R5, PT ;  /* 0x000000050000720c */ /* 0x008fda0003f06270 */
[----:B------:R-:W-:Y:S05]  /*1a3c0*/  @P0 BRA `(.L_x_1655) ;  /* 0x0000000000240947 */ /* 0x000fea0003800000 */
[----:B0-----:R-:W-:-:S05]  /*1a3d0*/  LEA R2, P0, R7, R2, 0x1 ;  /* 0x0000000207027211 */ /* 0x001fca00078008ff */
[----:B--2---:R-:W-:-:S05]  /*1a3e0*/  IMAD.X R3, RZ, RZ, R6, P0 ;  /* 0x000000ffff037224 */ /* 0x004fca00000e0606 */
[----:B------:R-:W-:Y:S01]  /*1a3f0*/  @!PT LDS RZ, [RZ] ;  /* 0x00000000fffff984 */ /* 0x000fe20000000800 */
[----:B------:R-:W-:Y:S01]  /*1a400*/  @!PT LDS RZ, [RZ] ;  /* 0x00000000fffff984 */ /* 0x000fe20000000800 */
[----:B------:R-:W-:Y:S01]  /*1a410*/  @!PT LDS RZ, [RZ] ;  /* 0x00000000fffff984 */ /* 0x000fe20000000800 */
[----:B------:R1:W-:Y:S04]  /*1a420*/  LDGSTS.E.BYPASS.LTC128B.128 [R25+0x25c00], desc[UR60][R2.64], !P4 ;  /* 0x25c0000002197fae */ /* 0x0003e8000e101d7c */
[----:B------:R1:W-:Y:S04]  /*1a430*/  LDGSTS.E.BYPASS.LTC128B.128 [R25+0x29c00], desc[UR60][R2.64+0x80], !P3 ;  /* 0x29c0008002197fae */ /* 0x0003e8000d901d7c */
[----:B------:R1:W-:Y:S04]  /*1a440*/  LDGSTS.E.BYPASS.LTC128B.128 [R25+0x2dc00], desc[UR60][R2.64+0x100], !P2 ;  /* 0x2dc0010002197fae */ /* 0x0003e8000d101d7c */
[----:B------:R1:W-:Y:S02]  /*1a450*/  LDGSTS.E.BYPASS.LTC128B.128 [R25+0x31c00], desc[UR60][R2.64+0x180], !P1 ;  /* 0x31c0018002197fae */ /* 0x0003e4000c901d7c */
.L_x_1655:
[----:B------:R-:W-:Y:S05]  /*1a460*/  BSYNC B0 ;  /* 0x0000000000007941 */ /* 0x000fea0003800000 */
.L_x_1654:
[----:B------:R-:W-:Y:S01]  /*1a470*/  NOP ;  /* 0x0000000000007918 */ /* 0x000fe20000000000 */
[----:B------:R-:W-:-:S13]  /*1a480*/  PLOP3.LUT P0, PT, PT, PT, PT, 0x80, 0x0 ;  /* 0x000000000000781c */ /* 0x000fda0003f0f070 */
.L_x_1656:
[----:B------:R-:W-:Y:S02]  /*1a490*/  PLOP3.LUT P1, PT, P1, P0, PT, 0xa2, 0x0 ;  /* 0x000000000000781c */ /* 0x000fe40000f21472 */
[----:B------:R-:W-:-:S08]  /*1a4a0*/  @P0 R2UR P1, UR4, R22 ;  /* 0x00000000160402ca */ /* 0x000fd00000020000 */
[----:B------:R-:W-:-:S05]  /*1a4b0*/  @P0 PLOP3.LUT P0, PT, P1, PT, PT, 0x80, 0x0 ;  /* 0x000000000000081c */ /* 0x000fca0000f0f070 */
[----:B------:R-:W-:Y:S01]  /*1a4c0*/  @!P1 SYNCS.ARRIVE.TRANS64.RED.A0T1 RZ, [UR4+0x32410], RZ ;  /* 0x032410ffffff99a7 */ /* 0x000fe20008200404 */
[----:B------:R-:W-:Y:S07]  /*1a4d0*/  @!P1 ARRIVES.LDGSTSBAR.64.TRANSCNT [UR4+0x32410] ;  /* 0x03241000ff0099b0 */ /* 0x000fee0008000a84 */
[----:B------:R-:W-:Y:S05]  /*1a4e0*/  @P0 BRA.U.ANY `(.L_x_1656) ;  /* 0xfffffffd00e80947 */ /* 0x000fea000393ffff */
[----:B01----:R-:W3:Y:S02]  /*1a4f0*/  LDL.LU R2, [R1+0x40] ;  /* 0x0000400001027983 */ /* 0x003ee40000300800 */
[----:B---3--:R-:W-:-:S05]  /*1a500*/  VIADD R2, R2, 0x1 ;  /* 0x0000000102027836 */ /* 0x008fca0000000000 */
        /* <DEDUP_REMOVED lines=10> */
.L_x_1851:
[----:B------:R-:W-:Y:S05]  /*1a5b0*/  BSYNC B0 ;  /* 0x0000000000007941 */ /* 0x000fea0003800000 */
.L_x_1657:
[----:B------:R-:W3:Y:S02]  /*1a5c0*/  LDL R0, [R1+0x60] ;  /* 0x0000600001007983 */ /* 0x000ee40000100800 */
[----:B---3--:R-:W-:-:S13]  /*1a5d0*/  ISETP.NE.AND P0, PT, R0, 0x3, PT ;  /* 0x000000030000780c */ /* 0x008fda0003f05270 */
[----:B------:R-:W-:Y:S05]  /*1a5e0*/  @!P0 BRA `(.L_x_1659) ;  /* 0x0000000000048947 */ /* 0x000fea0003800000 */
[----:B------:R-:W-:Y:S01]  /*1a5f0*/  BPT.TRAP 0x1 ;  /* 0x000000040000795c */ /* 0x000fe20000300000 */
.L_x_1659:
[----:B------:R-:W-:Y:S01]  /*1a600*/  SHF.L.U32 R0, R26, 0x1f, RZ ;  /* 0x0000001f1a007819 */ /* 0x000fe200000006ff */
[----:B------:R-:W-:Y:S03]  /*1a610*/  BSSY B0, `(.L_x_1660) ;  /* 0x0000003000007945 */ /* 0x000fe60003800000 */
[----:B------:R-:W1:Y:S02]  /*1a620*/  SYNCS.PHASECHK.TRANS64.TRYWAIT P0, [R29+URZ+0x32460], R0 ;  /* 0x032460001d0075a7 */ /* 0x000e64000800017f */
[----:B-1----:R-:W-:Y:S05]  /*1a630*/  @!P0 BRA `(.L_x_1661) ;  /* 0x0000006400508947 */ /* 0x002fea0003800000 */
.L_x_1852:
[----:B------:R-:W-:Y:S05]  /*1a640*/  BSYNC B0 ;  /* 0x0000000000007941 */ /* 0x000fea0003800000 */
.L_x_1660:
[----:B0-----:R-:W1:Y:S01]  /*1a650*/  LDL.LU R3, [R1+0x48] ;  /* 0x0000480001037983 */ /* 0x001e620000300800 */
[----:B------:R-:W-:Y:S01]  /*1a660*/  ULDC.64 UR4, c[0x0][0x328] ;  /* 0x0000ca0000047ab9 */ /* 0x000fe20000000a00 */
[----:B------:R-:W-:Y:S02]  /*1a670*/  ULDC.64 UR6, c[0x0][0x318] ;  /* 0x0000c60000067ab9 */ /* 0x000fe40000000a00 */
[----:B------:R-:W3:Y:S04]  /*1a680*/  LDL.LU R2, [R1+0x4] ;  /* 0x0000040001027983 */ /* 0x000ee80000300800 */
[----:B--2---:R-:W2:Y:S04]  /*1a690*/  LDL.LU R6, [R1+0x4c] ;  /* 0x00004c0001067983 */ /* 0x004ea80000300800 */
[----:B------:R-:W4:Y:S04]  /*1a6a0*/  LDL R7, [R1] ;  /* 0x0000000001077983 */ /* 0x000f280000100800 */
[----:B------:R-:W5:Y:S01]  /*1a6b0*/  LDL.LU R4, [R1+0x5c] ;  /* 0x00005c0001047983 */ /* 0x000f620000300800 */
[----:B-1----:R-:W-:-:S04]  /*1a6c0*/  IMAD R0, R3, UR4, RZ ;  /* 0x0000000403007c24 */ /* 0x002fc8000f8e02ff */
[C---:B---3--:R-:W-:Y:S02]  /*1a6d0*/  IMAD R5, R2.reuse, UR5, R0 ;  /* 0x0000000502057c24 */ /* 0x048fe4000f8e0200 */
[----:B------:R-:W-:Y:S01]  /*1a6e0*/  IMAD.WIDE.U32 R2, R2, UR4, RZ ;  /* 0x0000000402027c25 */ /* 0x000fe2000f8e00ff */
[----:B------:R-:W-:-:S03]  /*1a6f0*/  ULDC.64 UR4, c[0x0][0x338] ;  /* 0x0000ce0000047ab9 */ /* 0x000fc60000000a00 */
[----:B------:R-:W-:Y:S02]  /*1a700*/  IMAD.IADD R3, R3, 0x1, R5 ;  /* 0x0000000103037824 */ /* 0x000fe400078e0205 */
[----:B--2---:R-:W-:Y:S01]  /*1a710*/  IMAD R0, R6, UR4, RZ ;  /* 0x0000000406007c24 */ /* 0x004fe2000f8e02ff */
[----:B----4-:R-:W-:Y:S01]  /*1a720*/  LOP3.LUT P3, RZ, R7, 0x10, RZ, 0xc0, !PT ;  /* 0x0000001007ff7812 */ /* 0x010fe2000786c0ff */
[----:B------:R-:W-:Y:S01]  /*1a730*/  IMAD.WIDE.U32 R2, R37, UR4, R2 ;  /* 0x0000000425027c25 */ /* 0x000fe2000f8e0002 */
[C---:B------:R-:W-:Y:S02]  /*1a740*/  LOP3.LUT P2, RZ, R7.reuse, 0x8, RZ, 0xc0, !PT ;  /* 0x0000000807ff7812 */ /* 0x040fe4000784c0ff */
[----:B------:R-:W-:Y:S01]  /*1a750*/  LOP3.LUT P1, RZ, R7, 0x4, RZ, 0xc0, !PT ;  /* 0x0000000407ff7812 */ /* 0x000fe2000782c0ff */
[----:B------:R-:W-:Y:S01]  /*1a760*/  IMAD R5, R37, UR5, R0 ;  /* 0x0000000525057c24 */ /* 0x000fe2000f8e0200 */
[----:B------:R-:W-:Y:S01]  /*1a770*/  ULDC.64 UR4, c[0x0][0x330] ;  /* 0x0000cc0000047ab9 */ /* 0x000fe20000000a00 */
[----:B------:R-:W-:-:S02]  /*1a780*/  SEL R0, RZ, 0x2, P3 ;  /* 0x00000002ff007807 */ /* 0x000fc40001800000 */
[----:B------:R-:W-:Y:S01]  /*1a790*/  IMAD.IADD R3, R3, 0x1, R5 ;  /* 0x0000000103037824 */ /* 0x000fe200078e0205 */
[----:B------:R-:W-:Y:S02]  /*1a7a0*/  LOP3.LUT P4, RZ, R7, 0x1, RZ, 0xc0, !PT ;  /* 0x0000000107ff7812 */ /* 0x000fe4000788c0ff */
[----:B------:R-:W-:Y:S01]  /*1a7b0*/  SEL R7, RZ, 0x8, P1 ;  /* 0x00000008ff077807 */ /* 0x000fe20000800000 */
[----:B------:R-:W-:Y:S01]  /*1a7c0*/  IMAD.WIDE.U32 R2, R18, UR4, R2 ;  /* 0x0000000412027c25 */ /* 0x000fe2000f8e0002 */
[----:B------:R-:W-:-:S03]  /*1a7d0*/  UMOV UR4, 0xffffffff ;  /* 0xffffffff00047882 */ /* 0x000fc60000000000 */
[----:B------:R-:W-:Y:S01]  /*1a7e0*/  IMAD R3, R18, UR5, R3 ;  /* 0x0000000512037c24 */ /* 0x000fe2000f8e0203 */
[----:B------:R-:W-:-:S04]  /*1a7f0*/  LEA R5, P0, R2, UR6, 0x1 ;  /* 0x0000000602057c11 */ /* 0x000fc8000f8008ff */
[----:B------:R-:W-:Y:S02]  /*1a800*/  LEA.HI.X R6, R2, UR7, R3, 0x1, P0 ;  /* 0x0000000702067c11 */ /* 0x000fe400080f0c03 */
[----:B------:R-:W-:-:S04]  /*1a810*/  SEL R3, RZ, 0x4, P2 ;  /* 0x00000004ff037807 */ /* 0x000fc80001000000 */
[----:B-----5:R-:W-:Y:S01]  /*1a820*/  IADD3 R0, R3, R0, R4 ;  /* 0x0000000003007210 */ /* 0x020fe20007ffe004 */
        /* <DEDUP_REMOVED lines=73> */
.L_x_1866:
        /* <DEDUP_REMOVED lines=15> */
.L_x_1663:
[----:B------:R-:W-:Y:S02]  /*1adb0*/  PLOP3.LUT P1, PT, P1, P0, PT, 0xa2, 0x0 ;  /* 0x000000000000781c */ /* 0x000fe40000f21472 */
[----:B------:R-:W-:-:S08]  /*1adc0*/  @P0 R2UR P1, UR4, R29 ;  /* 0x000000001d0402ca */ /* 0x000fd00000020000 */
[----:B------:R-:W-:-:S05]  /*1add0*/  @P0 PLOP3.LUT P0, PT, P1, PT, PT, 0x80, 0x0 ;  /* 0x000000000000081c */ /* 0x000fca0000f0f070 */
[----:B------:R-:W-:Y:S01]  /*1ade0*/  @!P1 SYNCS.ARRIVE.TRANS64.RED.A0T1 RZ, [UR4+0x32450], RZ ;  /* 0x032450ffffff99a7 */ /* 0x000fe20008200404 */
[----:B------:R-:W-:Y:S07]  /*1adf0*/  @!P1 ARRIVES.LDGSTSBAR.64.TRANSCNT [UR4+0x32450] ;  /* 0x03245000ff0099b0 */ /* 0x000fee0008000a84 */
[----:B------:R-:W-:Y:S05]  /*1ae00*/  @P0 BRA.U.ANY `(.L_x_1663) ;  /* 0xfffffffd00e80947 */ /* 0x000fea000393ffff */
[----:B------:R-:W-:Y:S01]  /*1ae10*/  NOP ;  /* 0x0000000000007918 */ /* 0x000fe20000000000 */
[----:B0-----:R-:W2:Y:S02]  /*1ae20*/  LDL R2, [R1+0x60] ;  /* 0x0000600001027983 */ /* 0x001ea40000100800 */
[----:B--2---:R-:W-:-:S13]  /*1ae30*/  ISETP.NE.AND P2, PT, R2, 0x3, PT ;  /* 0x000000030200780c */ /* 0x004fda0003f45270 */
[----:B------:R-:W-:Y:S05]  /*1ae40*/  @!P2 BRA `(.L_x_1664) ;  /* 0x000000000004a947 */ /* 0x000fea0003800000 */
[----:B------:R-:W-:Y:S01]  /*1ae50*/  BPT.TRAP 0x1 ;  /* 0x000000040000795c */ /* 0x000fe20000300000 */
.L_x_1664:
[----:B------:R-:W2:Y:S01]  /*1ae60*/  LDL.LU R2, [R1+0x44] ;  /* 0x0000440001027983 */ /* 0x000ea20000300800 */
[----:B------:R0:W-:Y:S01]  /*1ae70*/  SYNCS.ARRIVE.TRANS64.A1T0 RZ, [R29+URZ+0x32450], RZ ;  /* 0x032450ff1dff79a7 */ /* 0x0001e2000810003f */
[----:B------:R-:W-:Y:S01]  /*1ae80*/  BSSY B0, `(.L_x_1665) ;  /* 0x00000de000007945 */ /* 0x000fe20003800000 */
[----:B--2---:R-:W-:-:S05]  /*1ae90*/  VIADD R10, R2, 0xfffffffe ;  /* 0xfffffffe020a7836 */ /* 0x004fca0000000000 */
[----:B------:R-:W-:-:S13]  /*1aea0*/  ISETP.GE.AND P0, PT, R10, R32, PT ;  /* 0x000000200a00720c */ /* 0x000fda0003f06270 */
[----:B0-----:R-:W-:Y:S05]  /*1aeb0*/  @!P0 BRA `(.L_x_1666) ;  /* 0x0000000c00688947 */ /* 0x001fea0003800000 */
.L_x_1679:
[----:B--2---:R-:W2:Y:S01]  /*1aec0*/  LDL R12, [R1+0x60] ;  /* 0x00006000010c7983 */ /* 0x004ea20000100800 */
[----:B0-----:R-:W0:Y:S01]  /*1aed0*/  LDC R6, c[0x0][0x430] ;  /* 0x00010c00ff067b82 */ /* 0x001e220000000800 */
[----:B------:R-:W1:Y:S01]  /*1aee0*/  S2R R2, SR_TID.X ;  /* 0x0000000000027919 */ /* 0x000e620000002100 */
[----:B---3--:R-:W3:Y:S01]  /*1aef0*/  S2R R4, SR_TID.X ;  /* 0x0000000000047919 */ /* 0x008ee20000002100 */
[----:B0-----:R-:W-:Y:S02]  /*1af00*/  ISETP.NE.AND P0, PT, R6, 0x1, PT ;  /* 0x000000010600780c */ /* 0x001fe40003f05270 */
[----:B-1----:R-:W-:-:S11]  /*1af10*/  LOP3.LUT R2, R2, 0x7f, RZ, 0xc0, !PT ;  /* 0x0000007f02027812 */ /* 0x002fd600078ec0ff */
[----:B------:R-:W0:Y:S01]  /*1af20*/  @P0 LDC R3, c[0x0][0x438] ;  /* 0x00010e00ff030b82 */ /* 0x000e220000000800 */
[----:B---3--:R-:W-:Y:S01]  /*1af30*/  IMAD.SHL.U32 R4, R4, 0x10, RZ ;  /* 0x0000001004047824 */ /* 0x008fe200078e00ff */
[----:B------:R-:W-:-:S04]  /*1af40*/  SHF.R.U32.HI R2, RZ, 0x3, R2 ;  /* 0x00000003ff027819 */ /* 0x000fc80000011602 */
[----:B------:R-:W-:Y:S02]  /*1af50*/  LOP3.LUT R4, R2, 0x70, R4, 0xf8, !PT ;  /* 0x0000007002047812 */ /* 0x000fe400078ef804 */
[----:B------:R-:W1:Y:S02]  /*1af60*/  @P0 LDC R2, c[0x0][0x434] ;  /* 0x00010d00ff020b82 */ /* 0x000e640000000800 */
[----:B------:R-:W-:Y:S01]  /*1af70*/  ISETP.GT.U32.AND P1, PT, R4, 0x5f, PT ;  /* 0x0000005f0400780c */ /* 0x000fe20003f24070 */
[----:B------:R-:W-:-:S04]  /*1af80*/  IMAD R7, R10, 0x60, R33 ;  /* 0x000000600a077824 */ /* 0x000fc800078e0221 */
[----:B------:R-:W-:-:S08]  /*1af90*/  IMAD.IADD R7, R4, 0x1, R7 ;  /* 0x0000000104077824 */ /* 0x000fd000078e0207 */
[----:B------:R-:W3:Y:S01]  /*1afa0*/  @!P1 LDC.64 R4, c[0x0][0x428] ;  /* 0x00010a00ff049b82 */ /* 0x000ee20000000a00 */
[----:B------:R-:W-:-:S07]  /*1afb0*/  IMAD.MOV.U32 R11, RZ, RZ, R7 ;  /* 0x000000ffff0b7224 */ /* 0x000fce00078e0007 */
[----:B------:R-:W4:Y:S01]  /*1afc0*/  @!P1 LDC.64 R8, c[0x0][0x418] ;  /* 0x00010600ff089b82 */ /* 0x000f220000000a00 */
[----:B-1----:R-:W-:-:S05]  /*1afd0*/  @P0 IMAD.HI.U32 R2, R7, R2, RZ ;  /* 0x0000000207020227 */ /* 0x002fca00078e00ff */
[----:B0-----:R-:W-:-:S04]  /*1afe0*/  @P0 SHF.R.U32.HI R11, RZ, R3, R2 ;  /* 0x00000003ff0b0219 */ /* 0x001fc80000011602 */
[--C-:B------:R-:W-:Y:S01]  /*1aff0*/  @!P1 SHF.R.S32.HI R3, RZ, 0x1f, R11.reuse ;  /* 0x0000001fff039819 */ /* 0x100fe2000001140b */
[----:B------:R-:W-:-:S04]  /*1b000*/  @!P1 IMAD.MOV.U32 R2, RZ, RZ, R11 ;  /* 0x000000ffff029224 */ /* 0x000fc800078e000b */
[----:B---3--:R-:W-:-:S04]  /*1b010*/  @!P1 IMAD.WIDE.U32 R2, R28, R4, R2 ;  /* 0x000000041c029225 */ /* 0x008fc800078e0002 */
[----:B------:R-:W-:-:S04]  /*1b020*/  @!P1 IMAD R4, R34, R4, RZ ;  /* 0x0000000422049224 */ /* 0x000fc800078e02ff */
[----:B------:R-:W-:Y:S01]  /*1b030*/  @!P1 IMAD R5, R28, R5, R4 ;  /* 0x000000051c059224 */ /* 0x000fe200078e0204 */
[----:B----4-:R-:W-:-:S03]  /*1b040*/  @!P1 LEA R8, P0, R2, R8, 0x2 ;  /* 0x0000000802089211 */ /* 0x010fc600078010ff */
[----:B------:R-:W-:Y:S02]  /*1b050*/  @!P1 IMAD.IADD R3, R5, 0x1, R3 ;  /* 0x0000000105039824 */ /* 0x000fe400078e0203 */
[----:B------:R-:W-:-:S03]  /*1b060*/  IMAD.MOV.U32 R5, RZ, RZ, RZ ;  /* 0x000000ffff057224 */ /* 0x000fc600078e00ff */
[----:B------:R-:W-:Y:S01]  /*1b070*/  @!P1 LEA.HI.X R9, R2, R9, R3, 0x2, P0 ;  /* 0x0000000902099211 */ /* 0x000fe200000f1403 */
[----:B------:R-:W-:-:S04]  /*1b080*/  VIADD R24, R24, 0x1 ;  /* 0x0000000118187836 */ /* 0x000fc80000000000 */
[----:B------:R0:W5:Y:S01]  /*1b090*/  @!P1 LDG.E R5, desc[UR60][R8.64] ;  /* 0x0000003c08059981 */ /* 0x000162000c1e1900 */
[----:B------:R-:W-:-:S04]  /*1b0a0*/  ISETP.NE.AND P0, PT, R24, 0x2, PT ;  /* 0x000000021800780c */ /* 0x000fc80003f05270 */
[----:B------:R-:W-:Y:S01]  /*1b0b0*/  SEL R3, RZ, 0x1, P0 ;  /* 0x00000001ff037807 */ /* 0x000fe20000000000 */
[----:B------:R-:W-:-:S03]  /*1b0c0*/  IMAD.MOV R2, RZ, RZ, -R11 ;  /* 0x000000ffff027224 */ /* 0x000fc600078e0a0b */
[----:B------:R-:W-:Y:S01]  /*1b0d0*/  LOP3.LUT R26, R26, R3, RZ, 0x3c, !PT ;  /* 0x000000031a1a7212 */ /* 0x000fe200078e3cff */
[----:B------:R-:W-:Y:S01]  /*1b0e0*/  IMAD.MOV.U32 R3, RZ, RZ, R10 ;  /* 0x000000ffff037224 */ /* 0x000fe200078e000a */
[----:B------:R-:W-:Y:S05]  /*1b0f0*/  YIELD ;  /* 0x0000000000007946 */ /* 0x000fea0003800000 */
[----:B------:R-:W-:Y:S01]  /*1b100*/  SEL R24, R24, RZ, P0 ;  /* 0x000000ff18187207 */ /* 0x000fe20000000000 */
[----:B------:R-:W-:Y:S01]  /*1b110*/  IMAD R6, R6, R2, R7 ;  /* 0x0000000206067224 */ /* 0x000fe200078e0207 */
[----:B------:R-:W-:Y:S01]  /*1b120*/  ISETP.GT.AND P2, PT, R3, R32, PT ;  /* 0x000000200300720c */ /* 0x000fe20003f44270 */
[----:B------:R-:W-:Y:S01]  /*1b130*/  VIADD R10, R10, 0xffffffff ;  /* 0xffffffff0a0a7836 */ /* 0x000fe20000000000 */
[----:B--2---:R-:W-:-:S13]  /*1b140*/  ISETP.NE.AND P1, PT, R12, 0x3, PT ;  /* 0x000000030c00780c */ /* 0x004fda0003f25270 */
[----:B0-----:R-:W-:Y:S05]  /*1b150*/  @!P1 BRA `(.L_x_1667) ;  /* 0x0000000000049947 */ /* 0x001fea0003800000 */
[----:B------:R-:W-:Y:S01]  /*1b160*/  BPT.TRAP 0x1 ;  /* 0x000000040000795c */ /* 0x000fe20000300000 */
.L_x_1667:
[----:B------:R-:W-:Y:S01]  /*1b170*/  IMAD R4, R24, 0x8, R22 ;  /* 0x0000000818047824 */ /* 0x000fe200078e0216 */
[----:B------:R-:W-:Y:S01]  /*1b180*/  SHF.L.U32 R21, R26, 0x1f, RZ ;  /* 0x0000001f1a157819 */ /* 0x000fe200000006ff */
[----:B------:R-:W-:Y:S01]  /*1b190*/  BSSY B1, `(.L_x_1668) ;  /* 0x0000004000017945 */ /* 0x000fe20003800000 */
[----:B------:R-:W-:Y:S02]  /*1b1a0*/  SHF.R.S32.HI R17, RZ, 0x1f, R6 ;  /* 0x0000001fff117819 */ /* 0x000fe40000011406 */
[----:B------:R-:W0:Y:S02]  /*1b1b0*/  SYNCS.PHASECHK.TRANS64.TRYWAIT P0, [R4+URZ+0x32440], R21 ;  /* 0x03244015040075a7 */ /* 0x000e24000800017f */
[----:B0-----:R-:W-:Y:S05]  /*1b1c0*/  @!P0 BRA `(.L_x_1669) ;  /* 0x0000006000c08947 */ /* 0x001fea0003800000 */
.L_x_1867:
[----:B------:R-:W-:Y:S05]  /*1b1d0*/  BSYNC B1 ;  /* 0x0000000000017941 */ /* 0x000fea0003800000 */
.L_x_1668:
        /* <DEDUP_REMOVED lines=51> */
.L_x_1881:
        /* <DEDUP_REMOVED lines=8> */
.L_x_1671:
[----:B------:R-:W-:Y:S02]  /*1b590*/  PLOP3.LUT P1, PT, P1, P0, PT, 0xa2, 0x0 ;  /* 0x000000000000781c */ /* 0x000fe40000f21472 */
[----:B------:R-:W-:-:S08]  /*1b5a0*/  @P0 R2UR P1, UR4, R4 ;  /* 0x00000000040402ca */ /* 0x000fd00000020000 */
[----:B------:R-:W-:-:S05]  /*1b5b0*/  @P0 PLOP3.LUT P0, PT, P1, PT, PT, 0x80, 0x0 ;  /* 0x000000000000081c */ /* 0x000fca0000f0f070 */
[----:B------:R-:W-:Y:S01]  /*1b5c0*/  @!P1 SYNCS.ARRIVE.TRANS64.RED.A0T1 RZ, [UR4+0x32430], RZ ;  /* 0x032430ffffff99a7 */ /* 0x000fe20008200404 */
[----:B------:R-:W-:Y:S07]  /*1b5d0*/  @!P1 ARRIVES.LDGSTSBAR.64.TRANSCNT [UR4+0x32430] ;  /* 0x03243000ff0099b0 */ /* 0x000fee0008000a84 */
[----:B------:R-:W-:Y:S05]  /*1b5e0*/  @P0 BRA.U.ANY `(.L_x_1671) ;  /* 0xfffffffd00e80947 */ /* 0x000fea000393ffff */
[----:B------:R-:W-:Y:S01]  /*1b5f0*/  NOP ;  /* 0x0000000000007918 */ /* 0x000fe20000000000 */
[----:B--2---:R-:W2:Y:S02]  /*1b600*/  LDL R2, [R1+0x60] ;  /* 0x0000600001027983 */ /* 0x004ea40000100800 */
[----:B--2---:R-:W-:-:S13]  /*1b610*/  ISETP.NE.AND P3, PT, R2, 0x3, PT ;  /* 0x000000030200780c */ /* 0x004fda0003f65270 */
[----:B------:R-:W-:Y:S05]  /*1b620*/  @!P3 BRA `(.L_x_1672) ;  /* 0x000000000004b947 */ /* 0x000fea0003800000 */
[----:B------:R-:W-:Y:S01]  /*1b630*/  BPT.TRAP 0x1 ;  /* 0x000000040000795c */ /* 0x000fe20000300000 */
.L_x_1672:
[----:B------:R2:W-:Y:S01]  /*1b640*/  SYNCS.ARRIVE.TRANS64.A1T0 RZ, [R4+URZ+0x32430], RZ ;  /* 0x032430ff04ff79a7 */ /* 0x0005e2000810003f */
[----:B------:R-:W-:Y:S05]  /*1b650*/  @!P3 BRA `(.L_x_1673) ;  /* 0x000000000004b947 */ /* 0x000fea0003800000 */
[----:B------:R-:W-:Y:S01]  /*1b660*/  BPT.TRAP 0x1 ;  /* 0x000000040000795c */ /* 0x000fe20000300000 */
.L_x_1673:
[----:B------:R-:W3:Y:S01]  /*1b670*/  SYNCS.PHASECHK.TRANS64.TRYWAIT P0, [R4+URZ+0x32460], R21 ;  /* 0x03246015040075a7 */ /* 0x000ee2000800017f */
[----:B------:R-:W-:Y:S04]  /*1b680*/  BSSY B1, `(.L_x_1674) ;  /* 0x0000002000017945 */ /* 0x000fe80003800000 */
[----:B---3--:R-:W-:Y:S05]  /*1b690*/  @!P0 BRA `(.L_x_1675) ;  /* 0x0000006400448947 */ /* 0x008fea0003800000 */
.L_x_1882:
[----:B------:R-:W-:Y:S05]  /*1b6a0*/  BSYNC B1 ;  /* 0x0000000000017941 */ /* 0x000fea0003800000 */
.L_x_1674:
        /* <DEDUP_REMOVED lines=67> */
.L_x_1896:
        /* <DEDUP_REMOVED lines=11> */
.L_x_1677:
[----:B------:R-:W-:Y:S02]  /*1bb90*/  PLOP3.LUT P1, PT, P1, P0, PT, 0xa2, 0x0 ;  /* 0x000000000000781c */ /* 0x000fe40000f21472 */
[----:B------:R-:W-:-:S08]  /*1bba0*/  @P0 R2UR P1, UR4, R4 ;  /* 0x00000000040402ca */ /* 0x000fd00000020000 */
[----:B------:R-:W-:-:S05]  /*1bbb0*/  @P0 PLOP3.LUT P0, PT, P1, PT, PT, 0x80, 0x0 ;  /* 0x000000000000081c */ /* 0x000fca0000f0f070 */
[----:B------:R-:W-:Y:S01]  /*1bbc0*/  @!P1 SYNCS.ARRIVE.TRANS64.RED.A0T1 RZ, [UR4+0x32450], RZ ;  /* 0x032450ffffff99a7 */ /* 0x000fe20008200404 */
[----:B------:R-:W-:Y:S07]  /*1bbd0*/  @!P1 ARRIVES.LDGSTSBAR.64.TRANSCNT [UR4+0x32450] ;  /* 0x03245000ff0099b0 */ /* 0x000fee0008000a84 */
[----:B------:R-:W-:Y:S05]  /*1bbe0*/  @P0 BRA.U.ANY `(.L_x_1677) ;  /* 0xfffffffd00e80947 */ /* 0x000fea000393ffff */
[----:B------:R-:W-:Y:S01]  /*1bbf0*/  NOP ;  /* 0x0000000000007918 */ /* 0x000fe20000000000 */
[----:B0-----:R-:W4:Y:S02]  /*1bc00*/  LDL R2, [R1+0x60] ;  /* 0x0000600001027983 */ /* 0x001f240000100800 */
[----:B----4-:R-:W-:-:S13]  /*1bc10*/  ISETP.NE.AND P3, PT, R2, 0x3, PT ;  /* 0x000000030200780c */ /* 0x010fda0003f65270 */
[----:B------:R-:W-:Y:S05]  /*1bc20*/  @!P3 BRA `(.L_x_1678) ;  /* 0x000000000004b947 */ /* 0x000fea0003800000 */
[----:B------:R-:W-:Y:S01]  /*1bc30*/  BPT.TRAP 0x1 ;  /* 0x000000040000795c */ /* 0x000fe20000300000 */
.L_x_1678:
[----:B------:R0:W-:Y:S01]  /*1bc40*/  SYNCS.ARRIVE.TRANS64.A1T0 RZ, [R4+URZ+0x32450], RZ ;  /* 0x032450ff04ff79a7 */ /* 0x0001e2000810003f */
[----:B------:R-:W-:Y:S05]  /*1bc50*/  @P2 BRA `(.L_x_1679) ;  /* 0xfffffff000982947 */ /* 0x000fea000383ffff */
.L_x_1666:
[----:B------:R-:W-:Y:S05]  /*1bc60*/  BSYNC B0 ;  /* 0x0000000000007941 */ /* 0x000fea0003800000 */
.L_x_1665:
        /* <DEDUP_REMOVED lines=21> */
.L_x_1681:
[----:B------:R-:W-:Y:S05]  /*1bdc0*/  BSYNC B0 ;  /* 0x0000000000007941 */ /* 0x000fea0003800000 */
.L_x_1680:
[----:B------:R-:W-:-:S07]  /*1bdd0*/  SEL R24, R24, RZ, P0 ;  /* 0x000000ff18187207 */ /* 0x000fce0000000000 */
.L_x_1634:
[----:B------:R-:W-:Y:S05]  /*1bde0*/  BSYNC B7 ;  /* 0x0000000000077941 */ /* 0x000fea0003800000 */
.L_x_1632:
[----:B------:R-:W4:Y:S02]  /*1bdf0*/  LDL R0, [R1] ;  /* 0x0000000001007983 */ /* 0x000f240000100800 */
[----:B----4-:R-:W-:-:S13]  /*1be00*/  LOP3.LUT P0, RZ, R0, 0x1000, RZ, 0xc0, !PT ;  /* 0x0000100000ff7812 */ /* 0x010fda000780c0ff */
[----:B------:R-:W-:Y:S05]  /*1be10*/  @!P0 BRA `(.L_x_1682) ;  /* 0x0000000000248947 */ /* 0x000fea0003800000 */
[----:B------:R-:W-:Y:S05]  /*1be20*/  WARPSYNC.ALL ;  /* 0x0000000000007948 */ /* 0x000fea0003800000 */
[----:B------:R-:W4:Y:S08]  /*1be30*/  S2UR UR5, SR_CgaCtaId ;  /* 0x00000000000579c3 */ /* 0x000f300000008800 */
[----:B------:R-:W-:Y:S06]  /*1be40*/  BAR.SYNC.DEFER_BLOCKING 0x5, 0x180 ;  /* 0x0146000000007b1d */ /* 0x000fec0000010000 */
[----:B------:R-:W-:-:S02]  /*1be50*/  UMOV UR4, 0x400 ;  /* 0x0000040000047882 */ /* 0x000fc40000000000 */
[----:B----4-:R-:W-:-:S06]  /*1be60*/  ULEA UR4, UR5, UR4, 0x18 ;  /* 0x0000000405047291 */ /* 0x010fcc000f8ec03f */
[----:B0-----:R-:W-:-:S05]  /*1be70*/  MOV R22, UR4 ;  /* 0x0000000400167c02 */ /* 0x001fca0008000f00 */
[----:B------:R0:W4:Y:S01]  /*1be80*/  LDS.128 R16, [R22+0x324d0] ;  /* 0x0324d00016107984 */ /* 0x0001220000000c00 */
[----:B------:R-:W-:Y:S06]  /*1be90*/  BAR.ARV 0x4, 0x180 ;  /* 0x0106000000007b1d */ /* 0x000fec0000002000 */
[----:B------:R-:W-:Y:S05]  /*1bea0*/  BRA `(.L_x_1683) ;  /* 0x0000000800d07947 */ /* 0x000fea0003800000 */
.L_x_1682:
[----:B------:R-:W4:Y:S01]  /*1beb0*/  S2R R9, SR_TID.X ;  /* 0x0000000000097919 */ /* 0x000f220000002100 */
[----:B------:R-:W-:Y:S01]  /*1bec0*/  UMOV UR4, 0xffffffff ;  /* 0xffffffff00047882 */ /* 0x000fe20000000000 */
[----:B----4-:R-:W-:-:S04]  /*1bed0*/  LOP3.LUT R9, R9, 0x1f, RZ, 0xc0, !PT ;  /* 0x0000001f09097812 */ /* 0x010fc800078ec0ff */
[----:B------:R-:W-:Y:S01]  /*1bee0*/  ISETP.NE.AND P0, PT, R9, 0x1f, PT ;  /* 0x0000001f0900780c */ /* 0x000fe20003f05270 */
[----:B------:R-:W-:-:S12]  /*1bef0*/  BRA.DIV UR4, `(.L_x_1684) ;  /* 0x0000006604087947 */ /* 0x000fd8000b800000 */
[----:B0-----:R-:W-:Y:S01]  /*1bf00*/  IMAD.IADD R7, R19, 0x1, R9 ;  /* 0x0000000113077824 */ /* 0x001fe200078e0209 */
[----:B------:R-:W-:-:S04]  /*1bf10*/  ULDC UR4, c[0x0][0xd3c] ;  /* 0x00034f0000047ab9 */ /* 0x000fc80000000800 */
[----:B------:R-:W-:-:S13]  /*1bf20*/  ISETP.GE.OR P1, PT, R7, UR4, !P0 ;  /* 0x0000000407007c0c */ /* 0x000fda000c726670 */
[----:B------:R-:W0:Y:S08]  /*1bf30*/  @!P1 LDC.64 R2, c[0x0][0xd80] ;  /* 0x00036000ff029b82 */ /* 0x000e300000000a00 */
[----:B--23--:R-:W2:Y:S01]  /*1bf40*/  @!P1 LDC.64 R4, c[0x0][0xd78] ;  /* 0x00035e00ff049b82 */ /* 0x00cea20000000a00 */
[----:B0-----:R-:W-:-:S05]  /*1bf50*/  @!P1 IMAD.WIDE R2, R7, 0x4, R2 ;  /* 0x0000000407029825 */ /* 0x001fca00078e0202 */
[----:B------:R2:W3:Y:S02]  /*1bf60*/  @!P1 LDG.E R8, desc[UR60][R2.64] ;  /* 0x0000003c02089981 */ /* 0x0004e4000c1e1900 */
[----:B--2---:R-:W-:-:S05]  /*1bf70*/  @!P1 IMAD.WIDE R2, R7, 0x4, R4 ;  /* 0x0000000407029825 */ /* 0x004fca00078e0204 */
[----:B------:R-:W2:Y:S01]  /*1bf80*/  @!P1 LDG.E R5, desc[UR60][R2.64] ;  /* 0x0000003c02059981 */ /* 0x000ea2000c1e1900 */
        /* <DEDUP_REMOVED lines=9> */
[----:B---3--:R-:W-:Y:S02]  /*1c020*/  @!P1 IMAD.MOV.U32 R7, RZ, RZ, R8 ;  /* 0x000000ffff079224 */ /* 0x008fe400078e0008 */
[----:B--2---:R-:W-:Y:S01]  /*1c030*/  @!P1 IMAD.MOV.U32 R4, RZ, RZ, R5 ;  /* 0x000000ffff049224 */ /* 0x004fe200078e0005 */
        /* <DEDUP_REMOVED lines=17> */
[----:B------:R0:W2:Y:S02]  /*1c150*/  SHFL.IDX PT, R14, R3, 0x1f, 0x1f ;  /* 0x03e01f00030e7f89 */ /* 0x0000a400000e0000 */
.L_x_1906:
[----:B------:R-:W-:Y:S02]  /*1c160*/  ULDC UR4, c[0x0][0xd38] ;  /* 0x00034e0000047ab9 */ /* 0x000fe40000000800 */
[----:B------:R-:W-:-:S04]  /*1c170*/  IMAD.U32 R5, RZ, RZ, UR4 ;  /* 0x00000004ff057e24 */ /* 0x000fc8000f8e00ff */
[----:B--2---:R-:W-:-:S04]  /*1c180*/  IMAD R9, R14, R5, RZ ;  /* 0x000000050e097224 */ /* 0x004fc800078e02ff */
[----:B------:R-:W-:-:S05]  /*1c190*/  IMAD.IADD R6, R6, 0x1, R9 ;  /* 0x0000000106067824 */ /* 0x000fca00078e0209 */
[----:B------:R-:W-:-:S13]  /*1c1a0*/  ISETP.GT.AND P6, PT, R6, R0, PT ;  /* 0x000000000600720c */ /* 0x000fda0003fc4270 */
[----:B------:R-:W-:Y:S05]  /*1c1b0*/  @P6 BRA `(.L_x_1685) ;  /* 0x0000000000a46947 */ /* 0x000fea0003800000 */
.L_x_1688:
[----:B------:R-:W2:Y:S01]  /*1c1c0*/  LDC R2, c[0x0][0xd3c] ;  /* 0x00034f00ff027b82 */ /* 0x000ea20000000800 */
[----:B------:R-:W-:-:S05]  /*1c1d0*/  VIADD R19, R19, 0x1f ;  /* 0x0000001f13137836 */ /* 0x000fca0000000000 */
[----:B--2---:R-:W-:-:S13]  /*1c1e0*/  ISETP.GE.AND P6, PT, R19, R2, PT ;  /* 0x000000021300720c */ /* 0x004fda0003fc6270 */
[----:B------:R-:W-:Y:S05]  /*1c1f0*/  @P6 BRA `(.L_x_1686) ;  /* 0x0000000400b86947 */ /* 0x000fea0003800000 */
[----:B0-----:R-:W0:Y:S01]  /*1c200*/  S2R R3, SR_TID.X ;  /* 0x0000000000037919 */ /* 0x001e220000002100 */
[----:B------:R-:W-:Y:S01]  /*1c210*/  IMAD.MOV.U32 R7, RZ, RZ, RZ ;  /* 0x000000ffff077224 */ /* 0x000fe200078e00ff */
[----:B0-----:R-:W-:-:S05]  /*1c220*/  LOP3.LUT R3, R3, 0x1f, RZ, 0xc0, !PT ;  /* 0x0000001f03037812 */ /* 0x001fca00078ec0ff */
[----:B------:R-:W-:-:S05]  /*1c230*/  IMAD.IADD R9, R19, 0x1, R3 ;  /* 0x0000000113097824 */ /* 0x000fca00078e0203 */
[----:B------:R-:W-:-:S13]  /*1c240*/  ISETP.GE.OR P6, PT, R9, R2, !P0 ;  /* 0x000000020900720c */ /* 0x000fda00047c6670 */
[----:B------:R-:W0:Y:S08]  /*1c250*/  @!P6 LDC.64 R2, c[0x0][0xd80] ;  /* 0x00036000ff02eb82 */ /* 0x000e300000000a00 */
[----:B------:R-:W2:Y:S01]  /*1c260*/  @!P6 LDC.64 R4, c[0x0][0xd78] ;  /* 0x00035e00ff04eb82 */ /* 0x000ea20000000a00 */
[----:B0-----:R-:W-:-:S05]  /*1c270*/  @!P6 IMAD.WIDE R2, R9, 0x4, R2 ;  /* 0x000000040902e825 */ /* 0x001fca00078e0202 */
[----:B------:R2:W3:Y:S02]  /*1c280*/  @!P6 LDG.E R7, desc[UR60][R2.64] ;  /* 0x0000003c0207e981 */ /* 0x0004e4000c1e1900 */
[----:B--2---:R-:W-:-:S04]  /*1c290*/  @!P6 IMAD.WIDE R2, R9, 0x4, R4 ;  /* 0x000000040902e825 */ /* 0x004fc800078e0204 */
[----:B------:R-:W-:-:S06]  /*1c2a0*/  IMAD.MOV.U32 R4, RZ, RZ, RZ ;  /* 0x000000ffff047224 */ /* 0x000fcc00078e00ff */
[----:B------:R-:W3:Y:S01]  /*1c2b0*/  @!P6 LDG.E R4, desc[UR60][R2.64] ;  /* 0x0000003c0204e981 */ /* 0x000ee2000c1e1900 */
[----:B------:R-:W-:Y:S01]  /*1c2c0*/  UMOV UR4, 0xffffffff ;  /* 0xffffffff00047882 */ /* 0x000fe20000000000 */
[----:B---3--:R-:W-:Y:S02]  /*1c2d0*/  IMAD R13, R4, R7, RZ ;  /* 0x00000007040d7224 */ /* 0x008fe400078e02ff */
        /* <DEDUP_REMOVED lines=17> */
.L_x_1914:
[----:B------:R-:W-:Y:S02]  /*1c3f0*/  ULDC UR4, c[0x0][0xd38] ;  /* 0x00034e0000047ab9 */ /* 0x000fe40000000800 */
[----:B------:R-:W-:-:S04]  /*1c400*/  IMAD.U32 R5, RZ, RZ, UR4 ;  /* 0x00000004ff057e24 */ /* 0x000fc8000f8e00ff */
[----:B--2---:R-:W-:-:S04]  /*1c410*/  IMAD R9, R14, R5, RZ ;  /* 0x000000050e097224 */ /* 0x004fc800078e02ff */
[----:B------:R-:W-:-:S05]  /*1c420*/  IMAD.IADD R6, R9, 0x1, R6 ;  /* 0x0000000109067824 */ /* 0x000fca00078e0206 */
[----:B------:R-:W-:-:S13]  /*1c430*/  ISETP.GT.AND P6, PT, R6, R0, PT ;  /* 0x000000000600720c */ /* 0x000fda0003fc4270 */
[----:B------:R-:W-:Y:S05]  /*1c440*/  @!P6 BRA `(.L_x_1688) ;  /* 0xfffffffc005ce947 */ /* 0x000fea000383ffff */
.L_x_1685:
[----:B------:R-:W-:Y:S01]  /*1c450*/  IMAD.IADD R2, R6, 0x1, -R9 ;  /* 0x0000000106027824 */ /* 0x000fe200078e0a09 */
[----:B------:R-:W-:-:S03]  /*1c460*/  UMOV UR4, 0xffffffff ;  /* 0xffffffff00047882 */ /* 0x000fc60000000000 */
[----:B------:R-:W-:-:S05]  /*1c470*/  IMAD R9, R3, R5, R2 ;  /* 0x0000000503097224 */ /* 0x000fca00078e0202 */
[----:B------:R-:W-:Y:S01]  /*1c480*/  ISETP.GT.AND P6, PT, R9, R0, PT ;  /* 0x000000000900720c */ /* 0x000fe20003fc4270 */
[----:B------:R-:W-:-:S12]  /*1c490*/  BRA.DIV UR4, `(.L_x_1689) ;  /* 0x0000006604947947 */ /* 0x000fd8000b800000 */
[----:B------:R-:W-:-:S04]  /*1c4a0*/  VOTE.ANY R8, PT, !P6 ;  /* 0x0000000000087806 */ /* 0x000fc800070e0100 */
[----:B------:R-:W2:Y:S02]  /*1c4b0*/  POPC R6, R8 ;  /* 0x0000000800067309 */ /* 0x000ea40000000000 */
[----:B--2---:R2:W3:Y:S04]  /*1c4c0*/  SHFL.IDX PT, R7, R7, R6, 0x1f ;  /* 0x00001f0607077589 */ /* 0x0044e800000e0000 */
[----:B------:R2:W4:Y:S02]  /*1c4d0*/  SHFL.IDX PT, R4, R4, R6, 0x1f ;  /* 0x00001f0604047589 */ /* 0x00052400000e0000 */
.L_x_1919:
[----:B------:R-:W-:-:S13]  /*1c4e0*/  ISETP.NE.AND P0, PT, R8, RZ, PT ;  /* 0x000000ff0800720c */ /* 0x000fda0003f05270 */
[----:B------:R-:W-:Y:S05]  /*1c4f0*/  @!P0 BRA `(.L_x_1690) ;  /* 0x0000000000108947 */ /* 0x000fea0003800000 */
[----:B------:R-:W-:Y:S01]  /*1c500*/  UMOV UR4, 0xffffffff ;  /* 0xffffffff00047882 */ /* 0x000fe20000000000 */
[----:B------:R-:W-:Y:S02]  /*1c510*/  VIADD R12, R6, 0xffffffff ;  /* 0xffffffff060c7836 */ /* 0x000fe40000000000 */
[----:B------:R-:W-:Y:S05]  /*1c520*/  BRA.DIV UR4, `(.L_x_1691) ;  /* 0x0000006604cc7947 */ /* 0x000fea000b800000 */
[----:B------:R0:W0:Y:S02]  /*1c530*/  SHFL.IDX PT, R16, R3, R12, 0x1f ;  /* 0x00001f0c03107589 */ /* 0x00002400000e0000 */
.L_x_1690:
[----:B---3--:R-:W-:Y:S01]  /*1c540*/  IABS R8, R7 ;  /* 0x0000000700087213 */ /* 0x008fe20000000000 */
[----:B0-----:R-:W-:Y:S01]  /*1c550*/  IMAD R16, R16, R5, R2 ;  /* 0x0000000510107224 */ /* 0x001fe200078e0202 */
[----:B----4-:R-:W-:Y:S01]  /*1c560*/  IABS R5, R4 ;  /* 0x0000000400057213 */ /* 0x010fe20000000000 */
[----:B------:R-:W-:Y:S01]  /*1c570*/  IMAD.MOV.U32 R2, RZ, RZ, RZ ;  /* 0x000000ffff027224 */ /* 0x000fe200078e00ff */
[----:B------:R-:W0:Y:S01]  /*1c580*/  I2F.RP R9, R8 ;  /* 0x0000000800097306 */ /* 0x000e220000209400 */
[----:B------:R-:W-:Y:S02]  /*1c590*/  IMAD.IADD R0, R0, 0x1, -R16 ;  /* 0x0000000100007824 */ /* 0x000fe400078e0a10 */
[----:B------:R-:W-:-:S05]  /*1c5a0*/  IMAD.IADD R19, R6, 0x1, R19 ;  /* 0x0000000106137824 */ /* 0x000fca00078e0213 */
[----:B------:R-:W3:Y:S08]  /*1c5b0*/  I2F.RP R10, R5 ;  /* 0x00000005000a7306 */ /* 0x000ef00000209400 */
[----:B0-----:R-:W0:Y:S08]  /*1c5c0*/  MUFU.RCP R9, R9 ;  /* 0x0000000900097308 */ /* 0x001e300000001000 */
[----:B---3--:R-:W-:Y:S01]  /*1c5d0*/  MUFU.RCP R10, R10 ;  /* 0x0000000a000a7308 */ /* 0x008fe20000001000 */
[----:B0-----:R-:W-:-:S07]  /*1c5e0*/  VIADD R3, R9, 0xffffffe ;  /* 0x0ffffffe09037836 */ /* 0x001fce0000000000 */
        /* <DEDUP_REMOVED lines=47> */
.L_x_1686:
[----:B------:R-:W-:Y:S01]  /*1c8e0*/  UMOV UR4, URZ ;  /* 0x0000003f00047c82 */ /* 0x000fe20008000000 */
[----:B------:R-:W-:Y:S01]  /*1c8f0*/  UMOV UR5, URZ ;  /* 0x0000003f00057c82 */ /* 0x000fe20008000000 */
[----:B------:R-:W-:Y:S01]  /*1c900*/  ULDC UR6, c[0x0][0xd3c] ;  /* 0x00034f0000067ab9 */ /* 0x000fe20000000800 */
[----:B------:R-:W-:Y:S02]  /*1c910*/  IMAD.MOV.U32 R16, RZ, RZ, R0 ;  /* 0x000000ffff107224 */ /* 0x000fe400078e0000 */
[----:B------:R-:W-:Y:S02]  /*1c920*/  IMAD.U32 R17, RZ, RZ, UR4 ;  /* 0x00000004ff117e24 */ /* 0x000fe4000f8e00ff */
[----:B------:R-:W-:Y:S02]  /*1c930*/  IMAD.U32 R18, RZ, RZ, UR5 ;  /* 0x00000005ff127e24 */ /* 0x000fe4000f8e00ff */
[----:B------:R-:W-:-:S07]  /*1c940*/  IMAD.U32 R19, RZ, RZ, UR6 ;  /* 0x00000006ff137e24 */ /* 0x000fce000f8e00ff */
.L_x_1692:
[----:B------:R-:W3:Y:S01]  /*1c950*/  S2R R0, SR_TID.X ;  /* 0x0000000000007919 */ /* 0x000ee20000002100 */
[----:B------:R-:W-:Y:S05]  /*1c960*/  WARPSYNC.ALL ;  /* 0x0000000000007948 */ /* 0x000fea0003800000 */
[----:B------:R-:W-:Y:S01]  /*1c970*/  BAR.SYNC.DEFER_BLOCKING 0x4, 0x180 ;  /* 0x0106000000007b1d */ /* 0x000fe20000010000 */
[----:B---3--:R-:W-:-:S04]  /*1c980*/  LOP3.LUT R0, R0, 0x1f, RZ, 0xc0, !PT ;  /* 0x0000001f00007812 */ /* 0x008fc800078ec0ff */
[----:B------:R-:W-:-:S13]  /*1c990*/  ISETP.NE.AND P0, PT, R0, RZ, PT ;  /* 0x000000ff0000720c */ /* 0x000fda0003f05270 */
[----:B0-----:R-:W0:Y:S01]  /*1c9a0*/  @!P0 S2R R3, SR_CgaCtaId ;  /* 0x0000000000038919 */ /* 0x001e220000008800 */
[----:B------:R-:W-:-:S04]  /*1c9b0*/  @!P0 MOV R0, 0x400 ;  /* 0x0000040000008802 */ /* 0x000fc80000000f00 */
[----:B0-----:R-:W-:-:S05]  /*1c9c0*/  @!P0 LEA R22, R3, R0, 0x18 ;  /* 0x0000000003168211 */ /* 0x001fca00078ec0ff */
[----:B------:R0:W-:Y:S01]  /*1c9d0*/  @!P0 STS.128 [R22+0x324d0], R16 ;  /* 0x0324d01016008388 */ /* 0x0001e20000000c00 */
[----:B------:R-:W-:Y:S06]  /*1c9e0*/  BAR.ARV 0x5, 0x180 ;  /* 0x0146000000007b1d */ /* 0x000fec0000002000 */
.L_x_1683:
[----:B------:R-:W-:Y:S02]  /*1c9f0*/  ULDC UR4, c[0x0][0xd3c] ;  /* 0x00034f0000047ab9 */ /* 0x000fe40000000800 */
[----:B----4-:R-:W-:-:S13]  /*1ca00*/  ISETP.GE.AND P0, PT, R19, UR4, PT ;  /* 0x0000000413007c0c */ /* 0x010fda000bf06270 */
[----:B------:R-:W-:Y:S05]  /*1ca10*/  @!P0 BRA `(.L_x_1693) ;  /* 0xffffff9400588947 */ /* 0x000fea000383ffff */
[----:B------:R-:W-:Y:S05]  /*1ca20*/  BSYNC B8 ;  /* 0x0000000000087941 */ /* 0x000fea0003800000 */
.L_x_1586:
[----:B------:R-:W4:Y:S01]  /*1ca30*/  LDL.LU R0, [R1+0x40] ;  /* 0x0000400001007983 */ /* 0x000f220000300800 */
[----:B------:R-:W-:Y:S01]  /*1ca40*/  BSSY B0, `(.L_x_1694) ;  /* 0x000000b000007945 */ /* 0x000fe20003800000 */
[----:B------:R-:W5:Y:S01]  /*1ca50*/  S2R R5, SR_CgaCtaId ;  /* 0x0000000000057919 */ /* 0x000f620000008800 */
[----:B----4-:R-:W-:-:S05]  /*1ca60*/  VIADD R0, R0, 0x1 ;  /* 0x0000000100007836 */ /* 0x010fca0000000000 */
[----:B--2---:R-:W-:-:S04]  /*1ca70*/  LEA.HI R2, R0, R0, RZ, 0x1 ;  /* 0x0000000000027211 */ /* 0x004fc800078f08ff */
[----:B0-----:R-:W-:Y:S02]  /*1ca80*/  LOP3.LUT R3, R2, 0xfffffffe, RZ, 0xc0, !PT ;  /* 0xfffffffe02037812 */ /* 0x001fe400078ec0ff */
[----:B------:R-:W-:-:S03]  /*1ca90*/  MOV R2, 0x400 ;  /* 0x0000040000027802 */ /* 0x000fc60000000f00 */
[----:B------:R-:W-:Y:S01]  /*1caa0*/  IMAD.IADD R0, R0, 0x1, -R3 ;  /* 0x0000000100007824 */ /* 0x000fe200078e0a03 */
[----:B-----5:R-:W-:-:S04]  /*1cab0*/  LEA R7, R5, R2, 0x18 ;  /* 0x0000000205077211 */ /* 0x020fc800078ec0ff */
[----:B------:R-:W-:-:S04]  /*1cac0*/  SHF.L.U32 R0, R0, 0x1f, RZ ;  /* 0x0000001f00007819 */ /* 0x000fc800000006ff */
[----:B------:R-:W0:Y:S02]  /*1cad0*/  SYNCS.PHASECHK.TRANS64.TRYWAIT P0, [R7+URZ+0x32420], R0 ;  /* 0x03242000070075a7 */ /* 0x000e24000800017f */
[----:B0-----:R-:W-:Y:S05]  /*1cae0*/  @!P0 BRA `(.L_x_1695) ;  /* 0x0000006000848947 */ /* 0x001fea0003800000 */
.L_x_1922:
[----:B------:R-:W-:Y:S05]  /*1caf0*/  BSYNC B0 ;  /* 0x0000000000007941 */ /* 0x000fea0003800000 */
.L_x_1694:
[----:B------:R-:W-:-:S03]  /*1cb00*/  UMOV UR4, 0xffffffff ;  /* 0xffffffff00047882 */ /* 0x000fc60000000000 */
[----:B------:R-:W-:Y:S05]  /*1cb10*/  BRA.DIV UR4, `(.L_x_1696) ;  /* 0x00000062048c7947 */ /* 0x000fea000b800000 */
[----:B0-----:R-:W0:Y:S02]  /*1cb20*/  S2R R0, SR_TID.X ;  /* 0x0000000000007919 */ /* 0x001e240000002100 */
[----:B0-----:R-:W-:-:S04]  /*1cb30*/  SHF.R.U32.HI R0, RZ, 0x5, R0 ;  /* 0x00000005ff007819 */ /* 0x001fc80000011600 */
[----:B------:R-:W-:-:S05]  /*1cb40*/  LOP3.LUT R0, R0, 0x3, RZ, 0xc0, !PT ;  /* 0x0000000300007812 */ /* 0x000fca00078ec0ff */
[----:B------:R0:W2:Y:S02]  /*1cb50*/  SHFL.IDX PT, R14, R0, RZ, 0x1f ;  /* 0x00001fff000e7589 */ /* 0x0000a400000e0000 */
.L_x_1925:
[----:B--2---:R-:W-:-:S13]  /*1cb60*/  ISETP.NE.AND P0, PT, R14, RZ, PT ;  /* 0x000000ff0e00720c */ /* 0x004fda0003f05270 */
[----:B------:R-:W-:Y:S05]  /*1cb70*/  @P0 BRA `(.L_x_1422) ;  /* 0x0000000000880947 */ /* 0x000fea0003800000 */
[----:B------:R-:W-:-:S03]  /*1cb80*/  UMOV UR4, 0xffffffff ;  /* 0xffffffff00047882 */ /* 0x000fc60000000000 */
[----:B------:R-:W-:Y:S05]  /*1cb90*/  BRA.DIV UR4, `(.L_x_1697) ;  /* 0x0000006204a07947 */ /* 0x000fea000b800000 */
[----:B------:R-:W-:-:S13]  /*1cba0*/  ELECT P6, URZ, PT ;  /* 0x00000000003f782f */ /* 0x000fda00038c0000 */
.L_x_1928:
[----:B------:R-:W-:Y:S05]  /*1cbb0*/  @!P6 BRA `(.L_x_1422) ;  /* 0x000000000078e947 */ /* 0x000fea0003800000 */
[----:B0-----:R-:W2:Y:S02]  /*1cbc0*/  LDL.LU R0, [R1+0x8] ;  /* 0x0000080001007983 */ /* 0x001ea40000300800 */
[----:B--2---:R-:W-:-:S04]  /*1cbd0*/  LOP3.LUT R0, R0, 0x2, RZ, 0xfc, !PT ;  /* 0x0000000200007812 */ /* 0x004fc800078efcff */
[----:B------:R-:W-:-:S13]  /*1cbe0*/  ISETP.NE.AND P0, PT, R0, 0x3, PT ;  /* 0x000000030000780c */ /* 0x000fda0003f05270 */
[----:B------:R-:W-:Y:S05]  /*1cbf0*/  @!P0 BRA `(.L_x_1698) ;  /* 0x0000000000048947 */ /* 0x000fea0003800000 */
[----:B------:R-:W-:Y:S01]  /*1cc00*/  BPT.TRAP 0x1 ;  /* 0x000000040000795c */ /* 0x000fe20000300000 */
.L_x_1698:
[----:B------:R-:W-:Y:S01]  /*1cc10*/  IMAD R5, R24, 0x8, R7 ;  /* 0x0000000818057824 */ /* 0x000fe200078e0207 */
[----:B------:R-:W-:Y:S01]  /*1cc20*/  SHF.L.U32 R0, R26, 0x1f, RZ ;  /* 0x0000001f1a007819 */ /* 0x000fe200000006ff */
[----:B------:R-:W-:-:S03]  /*1cc30*/  VIADD R24, R24, 0x1 ;  /* 0x0000000118187836 */ /* 0x000fc60000000000 */
[----:B------:R-:W0:Y:S02]  /*1cc40*/  SYNCS.PHASECHK.TRANS64.TRYWAIT P1, [R5+URZ+0x32440], R0 ;  /* 0x03244000050075a7 */ /* 0x000e24000802017f */
[----:B------:R-:W-:-:S04]  /*1cc50*/  ISETP.NE.AND P2, PT, R24, 0x2, PT ;  /* 0x000000021800780c */ /* 0x000fc80003f45270 */
[----:B------:R-:W-:Y:S01]  /*1cc60*/  SEL R3, RZ, 0x1, P2 ;  /* 0x00000001ff037807 */ /* 0x000fe20001000000 */
[----:B0-----:R-:W-:Y:S08]  /*1cc70*/  @!P1 BRA `(.L_x_1699) ;  /* 0x0000006000889947 */ /* 0x001ff00003800000 */
.L_x_1929:
[----:B------:R-:W-:Y:S02]  /*1cc80*/  SEL R24, R24, RZ, P2 ;  /* 0x000000ff18187207 */ /* 0x000fe40001000000 */
[----:B------:R-:W-:Y:S01]  /*1cc90*/  LOP3.LUT R2, R26, R3, RZ, 0x3c, !PT ;  /* 0x000000031a027212 */ /* 0x000fe200078e3cff */
[----:B------:R-:W-:Y:S06]  /*1cca0*/  @!P0 BRA `(.L_x_1700) ;  /* 0x0000000000048947 */ /* 0x000fec0003800000 */
[----:B------:R-:W-:Y:S01]  /*1ccb0*/  BPT.TRAP 0x1 ;  /* 0x000000040000795c */ /* 0x000fe20000300000 */
.L_x_1700:
[----:B------:R-:W-:Y:S01]  /*1ccc0*/  IMAD R3, R24, 0x8, R7 ;  /* 0x0000000818037824 */ /* 0x000fe200078e0207 */
[----:B------:R-:W-:-:S04]  /*1ccd0*/  SHF.L.U32 R2, R2, 0x1f, RZ ;  /* 0x0000001f02027819 */ /* 0x000fc800000006ff */
[----:B------:R-:W2:Y:S02]  /*1cce0*/  SYNCS.PHASECHK.TRANS64.TRYWAIT P1, [R3+URZ+0x32440], R2 ;  /* 0x03244002030075a7 */ /* 0x000ea4000802017f */
[----:B--2---:R-:W-:Y:S05]  /*1ccf0*/  @!P1 BRA `(.L_x_1701) ;  /* 0x00000060007c9947 */ /* 0x004fea0003800000 */
.L_x_1930:
[----:B------:R-:W-:Y:S05]  /*1cd00*/  @!P0 BRA `(.L_x_1702) ;  /* 0x0000000000048947 */ /* 0x000fea0003800000 */
[----:B------:R-:W-:Y:S01]  /*1cd10*/  BPT.TRAP 0x1 ;  /* 0x000000040000795c */ /* 0x000fe20000300000 */
.L_x_1702:
[----:B------:R-:W4:Y:S02]  /*1cd20*/  SYNCS.PHASECHK.TRANS64.TRYWAIT P1, [R5+URZ+0x32460], R0 ;  /* 0x03246000050075a7 */ /* 0x000f24000802017f */
[----:B----4-:R-:W-:Y:S05]  /*1cd30*/  @!P1 BRA `(.L_x_1703) ;  /* 0x0000006000809947 */ /* 0x010fea0003800000 */
.L_x_1931:
[----:B------:R-:W-:Y:S05]  /*1cd40*/  @!P0 BRA `(.L_x_1704) ;  /* 0x0000000000048947 */ /* 0x000fea0003800000 */
[----:B------:R-:W-:Y:S01]  /*1cd50*/  BPT.TRAP 0x1 ;  /* 0x000000040000795c */ /* 0x000fe20000300000 */
.L_x_1704:
[----:B------:R0:W0:Y:S02]  /*1cd60*/  SYNCS.PHASECHK.TRANS64.TRYWAIT P0, [R3+URZ+0x32460], R2 ;  /* 0x03246002030075a7 */ /* 0x000024000800017f */
[----:B0-----:R-:W-:Y:S05]  /*1cd70*/  @!P0 NANOSLEEP.SYNCS 0x989680 ;  /* 0x009896800000895d */ /* 0x001fea0003900000 */
[----:B------:R-:W0:Y:S02]  /*1cd80*/  @!P0 SYNCS.PHASECHK.TRANS64 P0, [R3+URZ+0x32460], R2 ;  /* 0x03246002030085a7 */ /* 0x000e24000800007f */
[----:B0-----:R-:W-:Y:S05]  /*1cd90*/  @!P0 BRA `(.L_x_1704) ;  /* 0xfffffffc00f08947 */ /* 0x001fea000383ffff */
.L_x_1422:
[----:B------:R-:W-:Y:S05]  /*1cda0*/  BSYNC B9 ;  /* 0x0000000000097941 */ /* 0x000fea0003800000 */
.L_x_1419:
[----:B------:R-:W-:Y:S05]  /*1cdb0*/  EXIT ;  /* 0x000000000000794d */ /* 0x000fea0003800000 */
.L_x_1442:
[----:B0-----:R0:W1:Y:S02]  /*1cdc0*/  SYNCS.PHASECHK.TRANS64.TRYWAIT P5, [R0+URZ+0x32490], R95 ;  /* 0x0324905f000075a7 */ /* 0x00106400080a017f */
[----:B-1----:R-:W-:Y:S05]  /*1cdd0*/  @!P5 NANOSLEEP.SYNCS 0x989680 ;  /* 0x009896800000d95d */ /* 0x002fea0003900000 */
[----:B------:R-:W1:Y:S02]  /*1cde0*/  @!P5 SYNCS.PHASECHK.TRANS64 P5, [R0+URZ+0x32490], R95 ;  /* 0x0324905f0000d5a7 */ /* 0x000e6400080a007f */
[----:B-1----:R-:W-:Y:S05]  /*1cdf0*/  @!P5 BRA `(.L_x_1442) ;  /* 0xfffffffc00f0d947 */ /* 0x002fea000383ffff */
[----:B------:R-:W-:Y:S05]  /*1ce00*/  BRA `(.L_x_1705) ;  /* 0xfffffe6800747947 */ /* 0x000fea000383ffff */
.L_x_1443:
        /* <DEDUP_REMOVED lines=8> */
.L_x_1707:
[----:B------:R-:W-:Y:S05]  /*1ce90*/  BSYNC B1 ;  /* 0x0000000000017941 */ /* 0x000fea0003800000 */
.L_x_1706:
        /* <DEDUP_REMOVED lines=8> */
.L_x_1708:
[----:B------:R-:W-:Y:S01]  /*1cf20*/  IMAD.MOV.U32 R11, RZ, RZ, R14 ;  /* 0x000000ffff0b7224 */ /* 0x000fe200078e000e */
[----:B------:R-:W-:Y:S06]  /*1cf30*/  BRA `(.L_x_1709) ;  /* 0xfffffe68003c7947 */ /* 0x000fec000383ffff */
.L_x_1452:
[----:B------:R-:W-:Y:S01]  /*1cf40*/  BSSY B1, `(.L_x_1710) ;  /* 0x0000008000017945 */ /* 0x000fe20003800000 */
[----:B----4-:R-:W-:Y:S02]  /*1cf50*/  IMAD.MOV.U32 R13, RZ, RZ, R97 ;  /* 0x000000ffff0d7224 */ /* 0x010fe400078e0061 */
[----:B------:R-:W-:Y:S02]  /*1cf60*/  IMAD.MOV.U32 R12, RZ, RZ, 0x1 ;  /* 0x00000001ff0c7424 */ /* 0x000fe400078e00ff */
[----:B---3--:R-:W-:Y:S02]  /*1cf70*/  IMAD.MOV.U32 R11, RZ, RZ, 0x1c1f ;  /* 0x00001c1fff0b7424 */ /* 0x008fe400078e00ff */
[----:B------:R-:W-:-:S07]  /*1cf80*/  IMAD.MOV.U32 R15, RZ, RZ, -0x1 ;  /* 0xffffffffff0f7424 */ /* 0x000fce00078e00ff */
[----:B012---:R-:W-:Y:S05]  /*1cf90*/  WARPSYNC.COLLECTIVE R15, `(.L_x_1711) ;  /* 0x000000000f087348 */ /* 0x007fea0003c00000 */
[----:B------:R3:W4:Y:S02]  /*1cfa0*/  SHFL.IDX P6, R14, R13, R12, R11 ;  /* 0x0000000c0d0e7389 */ /* 0x00072400000c000b */
[----:B01234-:R-:W-:Y:S01]  /*1cfb0*/  ENDCOLLECTIVE ;  /* 0x000000000000791b */ /* 0x01ffe20003800000 */
.L_x_1711:
[----:B------:R-:W-:Y:S05]  /*1cfc0*/  BSYNC B1 ;  /* 0x0000000000017941 */ /* 0x000fea0003800000 */
.L_x_1710:
        /* <DEDUP_REMOVED lines=8> */
.L_x_1712:
[----:B------:R-:W-:Y:S01]  /*1d050*/  IMAD.MOV.U32 R96, RZ, RZ, R14 ;  /* 0x000000ffff607224 */ /* 0x000fe200078e000e */
[----:B------:R-:W-:Y:S06]  /*1d060*/  BRA `(.L_x_1713) ;  /* 0xfffffe6c00d87947 */ /* 0x000fec000383ffff */
.L_x_1462:
[----:B-1----:R1:W2:Y:S02]  /*1d070*/  SYNCS.PHASECHK.TRANS64.TRYWAIT P4, [R0+URZ+0x32490], R95 ;  /* 0x0324905f000075a7 */ /* 0x0022a4000808017f */
[----:B--2---:R-:W-:Y:S05]  /*1d080*/  @!P4 NANOSLEEP.SYNCS 0x989680 ;  /* 0x009896800000c95d */ /* 0x004fea0003900000 */
[----:B------:R-:W2:Y:S02]  /*1d090*/  @!P4 SYNCS.PHASECHK.TRANS64 P4, [R0+URZ+0x32490], R95 ;  /* 0x0324905f0000c5a7 */ /* 0x000ea4000808007f */
[----:B--2---:R-:W-:Y:S05]  /*1d0a0*/  @!P4 BRA `(.L_x_1462) ;  /* 0xfffffffc00f0c947 */ /* 0x004fea000383ffff */
[----:B------:R-:W-:Y:S05]  /*1d0b0*/  BRA `(.L_x_1714) ;  /* 0xfffffe7800bc7947 */ /* 0x000fea000383ffff */
.L_x_1463:
        /* <DEDUP_REMOVED lines=8> */
.L_x_1716:
[----:B------:R-:W-:Y:S05]  /*1d140*/  BSYNC B1 ;  /* 0x0000000000017941 */ /* 0x000fea0003800000 */
.L_x_1715:
        /* <DEDUP_REMOVED lines=8> */
.L_x_1717:
[----:B------:R-:W-:Y:S01]  /*1d1d0*/  IMAD.MOV.U32 R11, RZ, RZ, R14 ;  /* 0x000000ffff0b7224 */ /* 0x000fe200078e000e */
[----:B------:R-:W-:Y:S06]  /*1d1e0*/  BRA `(.L_x_1718) ;  /* 0xfffffe7800887947 */ /* 0x000fec000383ffff */
.L_x_1468:
        /* <DEDUP_REMOVED lines=8> */
.L_x_1720:
[----:B------:R-:W-:Y:S05]  /*1d270*/  BSYNC B1 ;  /* 0x0000000000017941 */ /* 0x000fea0003800000 */
.L_x_1719:
[----:B------:R-:W-:Y:S01]  /*1d280*/  IMAD.MOV.U32 R13, RZ, RZ, R96 ;  /* 0x000000ffff0d7224 */ /* 0x000fe200078e0060 */
[----:B------:R-:W-:Y:S01]  /*1d290*/  MOV R15, 0xffffffff ;  /* 0xffffffff000f7802 */ /* 0x000fe20000000f00 */
[----:B------:R-:W-:Y:S02]  /*1d2a0*/  IMAD.MOV.U32 R12, RZ, RZ, 0x1 ;  /* 0x00000001ff0c7424 */ /* 0x000fe400078e00ff */
[----:B------:R-:W-:Y:S02]  /*1d2b0*/  IMAD.MOV.U32 R11, RZ, RZ, 0x1c1f ;  /* 0x00001c1fff0b7424 */ /* 0x000fe400078e00ff */
[----:B------:R-:W-:-:S07]  /*1d2c0*/  IMAD.MOV.U32 R97, RZ, RZ, R14 ;  /* 0x000000ffff617224 */ /* 0x000fce00078e000e */
[----:B------:R-:W-:Y:S05]  /*1d2d0*/  WARPSYNC.COLLECTIVE R15, `(.L_x_1721) ;  /* 0x000000000f087348 */ /* 0x000fea0003c00000 */
[----:B------:R0:W1:Y:S02]  /*1d2e0*/  SHFL.IDX P6, R14, R13, R12, R11 ;  /* 0x0000000c0d0e7389 */ /* 0x00006400000c000b */
[----:B01----:R-:W-:Y:S01]  /*1d2f0*/  ENDCOLLECTIVE ;  /* 0x000000000000791b */ /* 0x003fe20003800000 */
.L_x_1721:
[----:B------:R-:W-:Y:S01]  /*1d300*/  IMAD.MOV.U32 R96, RZ, RZ, R14 ;  /* 0x000000ffff607224 */ /* 0x000fe200078e000e */
[----:B------:R-:W-:Y:S06]  /*1d310*/  BRA `(.L_x_1722) ;  /* 0xfffffe8000387947 */ /* 0x000fec000383ffff */
.L_x_1473:
[----:B-1----:R1:W2:Y:S02]  /*1d320*/  SYNCS.PHASECHK.TRANS64.TRYWAIT P2, [R0+URZ+0x32490], R95 ;  /* 0x0324905f000075a7 */ /* 0x0022a4000804017f */
[----:B--2---:R-:W-:Y:S05]  /*1d330*/  @!P2 NANOSLEEP.SYNCS 0x989680 ;  /* 0x009896800000a95d */ /* 0x004fea0003900000 */
[----:B------:R-:W2:Y:S02]  /*1d340*/  @!P2 SYNCS.PHASECHK.TRANS64 P2, [R0+URZ+0x32490], R95 ;  /* 0x0324905f0000a5a7 */ /* 0x000ea4000804007f */
[----:B--2---:R-:W-:Y:S05]  /*1d350*/  @!P2 BRA `(.L_x_1473) ;  /* 0xfffffffc00f0a947 */ /* 0x004fea000383ffff */
[----:B------:R-:W-:Y:S05]  /*1d360*/  BRA `(.L_x_1723) ;  /* 0xfffffe8800487947 */ /* 0x000fea000383ffff */
.L_x_1474:
        /* <DEDUP_REMOVED lines=8> */
.L_x_1725:
[----:B------:R-:W-:Y:S05]  /*1d3f0*/  BSYNC B1 ;  /* 0x0000000000017941 */ /* 0x000fea0003800000 */
.L_x_1724:
        /* <DEDUP_REMOVED lines=8> */
.L_x_1726:
[----:B------:R-:W-:Y:S05]  /*1d480*/  BRA `(.L_x_1727) ;  /* 0xfffffe8800687947 */ /* 0x000fea000383ffff */
.L_x_1477:
        /* <DEDUP_REMOVED lines=8> */
.L_x_1729:
[----:B------:R-:W-:Y:S05]  /*1d510*/  BSYNC B1 ;  /* 0x0000000000017941 */ /* 0x000fea0003800000 */
.L_x_1728:
        /* <DEDUP_REMOVED lines=8> */
.L_x_1730:
[----:B------:R-:W-:Y:S05]  /*1d5a0*/  BRA `(.L_x_1731) ;  /* 0xfffffe8800687947 */ /* 0x000fea000383ffff */
.L_x_1481:
[----:B------:R0:W0:Y:S02]  /*1d5b0*/  SYNCS.PHASECHK.TRANS64.TRYWAIT P3, [R0+URZ+0x324b0], R95 ;  /* 0x0324b05f000075a7 */ /* 0x000024000806017f */
[----:B0-----:R-:W-:Y:S05]  /*1d5c0*/  @!P3 NANOSLEEP.SYNCS 0x989680 ;  /* 0x009896800000b95d */ /* 0x001fea0003900000 */
[----:B------:R-:W0:Y:S02]  /*1d5d0*/  @!P3 SYNCS.PHASECHK.TRANS64 P3, [R0+URZ+0x324b0], R95 ;  /* 0x0324b05f0000b5a7 */ /* 0x000e24000806007f */
[----:B0-----:R-:W-:Y:S05]  /*1d5e0*/  @!P3 BRA `(.L_x_1481) ;  /* 0xfffffffc00f0b947 */ /* 0x001fea000383ffff */
[----:B------:R-:W-:Y:S05]  /*1d5f0*/  BRA `(.L_x_1732) ;  /* 0xfffffe8800e07947 */ /* 0x000fea000383ffff */
.L_x_1491:
[----:B------:R-:W-:Y:S01]  /*1d600*/  BSSY B0, `(.L_x_1733) ;  /* 0x0000007000007945 */ /* 0x000fe20003800000 */
[----:B------:R-:W-:Y:S02]  /*1d610*/  IMAD.MOV.U32 R12, RZ, RZ, RZ ;  /* 0x000000ffff0c7224 */ /* 0x000fe400078e00ff */
[----:B------:R-:W-:Y:S02]  /*1d620*/  IMAD.MOV.U32 R11, RZ, RZ, 0x1f ;  /* 0x0000001fff0b7424 */ /* 0x000fe400078e00ff */
[----:B------:R-:W-:-:S07]  /*1d630*/  IMAD.MOV.U32 R15, RZ, RZ, -0x1 ;  /* 0xffffffffff0f7424 */ /* 0x000fce00078e00ff */
[----:B-----5:R-:W-:Y:S05]  /*1d640*/  WARPSYNC.COLLECTIVE R15, `(.L_x_1734) ;  /* 0x000000000f087348 */ /* 0x020fea0003c00000 */
[----:B------:R0:W1:Y:S02]  /*1d650*/  SHFL.IDX P6, R14, R13, R12, R11 ;  /* 0x0000000c0d0e7389 */ /* 0x00006400000c000b */
[----:B01---5:R-:W-:Y:S01]  /*1d660*/  ENDCOLLECTIVE ;  /* 0x000000000000791b */ /* 0x023fe20003800000 */
.L_x_1734:
[----:B------:R-:W-:Y:S05]  /*1d670*/  BSYNC B0 ;  /* 0x0000000000007941 */ /* 0x000fea0003800000 */
.L_x_1733:
[----:B------:R-:W-:Y:S05]  /*1d680*/  BRA `(.L_x_1735) ;  /* 0xfffffe9800cc7947 */ /* 0x000fea000383ffff */
.L_x_1503:
        /* <DEDUP_REMOVED lines=8> */
.L_x_1737:
[----:B------:R-:W-:Y:S05]  /*1d710*/  BSYNC B1 ;  /* 0x0000000000017941 */ /* 0x000fea0003800000 */
.L_x_1736:
        /* <DEDUP_REMOVED lines=8> */
.L_x_1738:
[----:B------:R-:W-:Y:S02]  /*1d7a0*/  IMAD.MOV.U32 R13, RZ, RZ, R25 ;  /* 0x000000ffff0d7224 */ /* 0x000fe400078e0019 */
[----:B------:R-:W-:-:S07]  /*1d7b0*/  IMAD.MOV.U32 R21, RZ, RZ, R14 ;  /* 0x000000ffff157224 */ /* 0x000fce00078e000e */
[----:B------:R-:W-:Y:S05]  /*1d7c0*/  WARPSYNC.COLLECTIVE R15, `(.L_x_1739) ;  /* 0x000000000f087348 */ /* 0x000fea0003c00000 */
[----:B------:R0:W1:Y:S02]  /*1d7d0*/  SHFL.IDX P6, R14, R13, R12, R11 ;  /* 0x0000000c0d0e7389 */ /* 0x00006400000c000b */
[----:B01----:R-:W-:Y:S01]  /*1d7e0*/  ENDCOLLECTIVE ;  /* 0x000000000000791b */ /* 0x003fe20003800000 */
.L_x_1739:
[----:B------:R-:W-:Y:S02]  /*1d7f0*/  IMAD.MOV.U32 R13, RZ, RZ, R28 ;  /* 0x000000ffff0d7224 */ /* 0x000fe400078e001c */
[----:B------:R-:W-:-:S07]  /*1d800*/  IMAD.MOV.U32 R25, RZ, RZ, R14 ;  /* 0x000000ffff197224 */ /* 0x000fce00078e000e */
[----:B------:R-:W-:Y:S05]  /*1d810*/  WARPSYNC.COLLECTIVE R15, `(.L_x_1740) ;  /* 0x000000000f087348 */ /* 0x000fea0003c00000 */
[----:B------:R0:W1:Y:S02]  /*1d820*/  SHFL.IDX P6, R14, R13, R12, R11 ;  /* 0x0000000c0d0e7389 */ /* 0x00006400000c000b */
[----:B01----:R-:W-:Y:S01]  /*1d830*/  ENDCOLLECTIVE ;  /* 0x000000000000791b */ /* 0x003fe20003800000 */
.L_x_1740:
[----:B------:R-:W-:Y:S01]  /*1d840*/  IMAD.MOV.U32 R20, RZ, RZ, R14 ;  /* 0x000000ffff147224 */ /* 0x000fe200078e000e */
[----:B------:R-:W-:Y:S06]  /*1d850*/  BRA `(.L_x_1741) ;  /* 0xfffffe9c00e47947 */ /* 0x000fec000383ffff */
.L_x_1507:
[----:B0-----:R0:W1:Y:S02]  /*1d860*/  SYNCS.PHASECHK.TRANS64.TRYWAIT P0, [R19+URZ+0x32400], R26 ;  /* 0x0324001a130075a7 */ /* 0x001064000800017f */
[----:B-1----:R-:W-:Y:S05]  /*1d870*/  @!P0 NANOSLEEP.SYNCS 0x989680 ;  /* 0x009896800000895d */ /* 0x002fea0003900000 */
[----:B------:R-:W1:Y:S02]  /*1d880*/  @!P0 SYNCS.PHASECHK.TRANS64 P0, [R19+URZ+0x32400], R26 ;  /* 0x0324001a130085a7 */ /* 0x000e64000800007f */
[----:B-1----:R-:W-:Y:S05]  /*1d890*/  @!P0 BRA `(.L_x_1507) ;  /* 0xfffffffc00f08947 */ /* 0x002fea000383ffff */
[----:B------:R-:W-:Y:S05]  /*1d8a0*/  BRA `(.L_x_1742) ;  /* 0xfffffea000fc7947 */ /* 0x000fea000383ffff */
.L_x_1515:
        /* <DEDUP_REMOVED lines=8> */
.L_x_1744:
[----:B------:R-:W-:Y:S05]  /*1d930*/  BSYNC B1 ;  /* 0x0000000000017941 */ /* 0x000fea0003800000 */
.L_x_1743:
        /* <DEDUP_REMOVED lines=8> */
.L_x_1745:
[----:B------:R-:W-:Y:S02]  /*1d9c0*/  IMAD.MOV.U32 R13, RZ, RZ, R25 ;  /* 0x000000ffff0d7224 */ /* 0x000fe400078e0019 */
[----:B------:R-:W-:-:S07]  /*1d9d0*/  IMAD.MOV.U32 R20, RZ, RZ, R14 ;  /* 0x000000ffff147224 */ /* 0x000fce00078e000e */
[----:B------:R-:W-:Y:S05]  /*1d9e0*/  WARPSYNC.COLLECTIVE R15, `(.L_x_1746) ;  /* 0x000000000f087348 */ /* 0x000fea0003c00000 */
[----:B------:R0:W1:Y:S02]  /*1d9f0*/  SHFL.IDX P6, R14, R13, R12, R11 ;  /* 0x0000000c0d0e7389 */ /* 0x00006400000c000b */
[----:B01----:R-:W-:Y:S01]  /*1da00*/  ENDCOLLECTIVE ;  /* 0x000000000000791b */ /* 0x003fe20003800000 */
.L_x_1746:
[----:B------:R-:W-:Y:S02]  /*1da10*/  IMAD.MOV.U32 R13, RZ, RZ, R28 ;  /* 0x000000ffff0d7224 */ /* 0x000fe400078e001c */
[----:B------:R-:W-:-:S07]  /*1da20*/  IMAD.MOV.U32 R21, RZ, RZ, R14 ;  /* 0x000000ffff157224 */ /* 0x000fce00078e000e */
[----:B------:R-:W-:Y:S05]  /*1da30*/  WARPSYNC.COLLECTIVE R15, `(.L_x_1747) ;  /* 0x000000000f087348 */ /* 0x000fea0003c00000 */
[----:B------:R0:W1:Y:S02]  /*1da40*/  SHFL.IDX P6, R14, R13, R12, R11 ;  /* 0x0000000c0d0e7389 */ /* 0x00006400000c000b */
[----:B01----:R-:W-:Y:S01]  /*1da50*/  ENDCOLLECTIVE ;  /* 0x000000000000791b */ /* 0x003fe20003800000 */
.L_x_1747:
[----:B------:R-:W-:Y:S05]  /*1da60*/  BRA `(.L_x_1748) ;  /* 0xfffffeac006c7947 */ /* 0x000fea000383ffff */
.L_x_1519:
[----:B0-----:R0:W1:Y:S02]  /*1da70*/  SYNCS.PHASECHK.TRANS64.TRYWAIT P1, [R19+URZ+0x32400], R28 ;  /* 0x0324001c130075a7 */ /* 0x001064000802017f */
[----:B-1----:R-:W-:Y:S05]  /*1da80*/  @!P1 NANOSLEEP.SYNCS 0x989680 ;  /* 0x009896800000995d */ /* 0x002fea0003900000 */
[----:B------:R-:W1:Y:S02]  /*1da90*/  @!P1 SYNCS.PHASECHK.TRANS64 P1, [R19+URZ+0x32400], R28 ;  /* 0x0324001c130095a7 */ /* 0x000e64000802007f */
[----:B-1----:R-:W-:Y:S05]  /*1daa0*/  @!P1 BRA `(.L_x_1519) ;  /* 0xfffffffc00f09947 */ /* 0x002fea000383ffff */
[----:B------:R-:W-:Y:S05]  /*1dab0*/  BRA `(.L_x_1749) ;  /* 0xfffffeb0004c7947 */ /* 0x000fea000383ffff */
.L_x_1525:
[----:B--2---:R2:W4:Y:S02]  /*1dac0*/  SYNCS.PHASECHK.TRANS64.TRYWAIT P1, [R0+URZ+0x32430], R13 ;  /* 0x0324300d000075a7 */ /* 0x004524000802017f */
[----:B----4-:R-:W-:Y:S05]  /*1dad0*/  @!P1 NANOSLEEP.SYNCS 0x989680 ;  /* 0x009896800000995d */ /* 0x010fea0003900000 */
[----:B------:R-:W4:Y:S02]  /*1dae0*/  @!P1 SYNCS.PHASECHK.TRANS64 P1, [R0+URZ+0x32430], R13 ;  /* 0x0324300d000095a7 */ /* 0x000f24000802007f */
[----:B----4-:R-:W-:Y:S05]  /*1daf0*/  @!P1 BRA `(.L_x_1525) ;  /* 0xfffffffc00f09947 */ /* 0x010fea000383ffff */
[----:B------:R-:W-:Y:S05]  /*1db00*/  BRA `(.L_x_1524) ;  /* 0xfffffebc00987947 */ /* 0x000fea000383ffff */
.L_x_1527:
[----:B---3--:R3:W4:Y:S02]  /*1db10*/  SYNCS.PHASECHK.TRANS64.TRYWAIT P1, [R19+URZ+0x32410], R4 ;  /* 0x03241004130075a7 */ /* 0x008724000802017f */
[----:B----4-:R-:W-:Y:S05]  /*1db20*/  @!P1 NANOSLEEP.SYNCS 0x989680 ;  /* 0x009896800000995d */ /* 0x010fea0003900000 */
[----:B------:R-:W4:Y:S02]  /*1db30*/  @!P1 SYNCS.PHASECHK.TRANS64 P1, [R19+URZ+0x32410], R4 ;  /* 0x03241004130095a7 */ /* 0x000f24000802007f */
[----:B----4-:R-:W-:Y:S05]  /*1db40*/  @!P1 BRA `(.L_x_1527) ;  /* 0xfffffffc00f09947 */ /* 0x010fea000383ffff */
[----:B------:R-:W-:Y:S05]  /*1db50*/  BRA `(.L_x_1750) ;  /* 0xfffffec000447947 */ /* 0x000fea000383ffff */
.L_x_1531:
[----:B------:R0:W0:Y:S02]  /*1db60*/  SYNCS.PHASECHK.TRANS64.TRYWAIT P1, [R0+URZ+0x32450], R13 ;  /* 0x0324500d000075a7 */ /* 0x000024000802017f */
[----:B0-----:R-:W-:Y:S05]  /*1db70*/  @!P1 NANOSLEEP.SYNCS 0x989680 ;  /* 0x009896800000995d */ /* 0x001fea0003900000 */
[----:B------:R-:W0:Y:S02]  /*1db80*/  @!P1 SYNCS.PHASECHK.TRANS64 P1, [R0+URZ+0x32450], R13 ;  /* 0x0324500d000095a7 */ /* 0x000e24000802007f */
[----:B0-----:R-:W-:Y:S05]  /*1db90*/  @!P1 BRA `(.L_x_1531) ;  /* 0xfffffffc00f09947 */ /* 0x001fea000383ffff */
[----:B------:R-:W-:Y:S05]  /*1dba0*/  BRA `(.L_x_1530) ;  /* 0xfffffec000547947 */ /* 0x000fea000383ffff */
.L_x_1538:
[----:B-1----:R1:W2:Y:S02]  /*1dbb0*/  SYNCS.PHASECHK.TRANS64.TRYWAIT P2, [R0+URZ+0x32430], R6 ;  /* 0x03243006000075a7 */ /* 0x0022a4000804017f */
[----:B--2---:R-:W-:Y:S05]  /*1dbc0*/  @!P2 NANOSLEEP.SYNCS 0x989680 ;  /* 0x009896800000a95d */ /* 0x004fea0003900000 */
[----:B------:R-:W2:Y:S02]  /*1dbd0*/  @!P2 SYNCS.PHASECHK.TRANS64 P2, [R0+URZ+0x32430], R6 ;  /* 0x032430060000a5a7 */ /* 0x000ea4000804007f */
[----:B--2---:R-:W-:Y:S05]  /*1dbe0*/  @!P2 BRA `(.L_x_1538) ;  /* 0xfffffffc00f0a947 */ /* 0x004fea000383ffff */
[----:B------:R-:W-:Y:S05]  /*1dbf0*/  BRA `(.L_x_1537) ;  /* 0xfffffee800f87947 */ /* 0x000fea000383ffff */
.L_x_1542:
[----:B---3--:R3:W4:Y:S02]  /*1dc00*/  SYNCS.PHASECHK.TRANS64.TRYWAIT P2, [R0+URZ+0x32450], R6 ;  /* 0x03245006000075a7 */ /* 0x008724000804017f */
[----:B----4-:R-:W-:Y:S05]  /*1dc10*/  @!P2 NANOSLEEP.SYNCS 0x989680 ;  /* 0x009896800000a95d */ /* 0x010fea0003900000 */
[----:B------:R-:W4:Y:S02]  /*1dc20*/  @!P2 SYNCS.PHASECHK.TRANS64 P2, [R0+URZ+0x32450], R6 ;  /* 0x032450060000a5a7 */ /* 0x000f24000804007f */
[----:B----4-:R-:W-:Y:S05]  /*1dc30*/  @!P2 BRA `(.L_x_1542) ;  /* 0xfffffffc00f0a947 */ /* 0x010fea000383ffff */
[----:B------:R-:W-:Y:S05]  /*1dc40*/  BRA `(.L_x_1541) ;  /* 0xfffffeec00907947 */ /* 0x000fea000383ffff */
.L_x_1550:
[----:B------:R-:W-:Y:S02]  /*1dc50*/  IMAD.MOV.U32 R13, RZ, RZ, R20 ;  /* 0x000000ffff0d7224 */ /* 0x000fe400078e0014 */
[----:B------:R-:W-:Y:S02]  /*1dc60*/  IMAD.MOV.U32 R12, RZ, RZ, RZ ;  /* 0x000000ffff0c7224 */ /* 0x000fe400078e00ff */
[----:B------:R-:W-:Y:S02]  /*1dc70*/  IMAD.MOV.U32 R11, RZ, RZ, 0x181f ;  /* 0x0000181fff0b7424 */ /* 0x000fe400078e00ff */
[----:B------:R-:W-:-:S07]  /*1dc80*/  IMAD.MOV.U32 R15, RZ, RZ, -0x1 ;  /* 0xffffffffff0f7424 */ /* 0x000fce00078e00ff */
[----:B-----5:R-:W-:Y:S05]  /*1dc90*/  WARPSYNC.COLLECTIVE R15, `(.L_x_1751) ;  /* 0x000000000f087348 */ /* 0x020fea0003c00000 */
[----:B------:R0:W1:Y:S02]  /*1dca0*/  SHFL.IDX P6, R14, R13, R12, R11 ;  /* 0x0000000c0d0e7389 */ /* 0x00006400000c000b */
[----:B01---5:R-:W-:Y:S01]  /*1dcb0*/  ENDCOLLECTIVE ;  /* 0x000000000000791b */ /* 0x023fe20003800000 */
.L_x_1751:
[----:B------:R-:W-:Y:S02]  /*1dcc0*/  IMAD.MOV.U32 R13, RZ, RZ, R3 ;  /* 0x000000ffff0d7224 */ /* 0x000fe400078e0003 */
[----:B------:R-:W-:-:S07]  /*1dcd0*/  IMAD.MOV.U32 R48, RZ, RZ, R14 ;  /* 0x000000ffff307224 */ /* 0x000fce00078e000e */
[----:B------:R-:W-:Y:S05]  /*1dce0*/  WARPSYNC.COLLECTIVE R15, `(.L_x_1752) ;  /* 0x000000000f087348 */ /* 0x000fea0003c00000 */
[----:B------:R0:W1:Y:S02]  /*1dcf0*/  SHFL.IDX P6, R14, R13, R12, R11 ;  /* 0x0000000c0d0e7389 */ /* 0x00006400000c000b */
[----:B01----:R-:W-:Y:S01]  /*1dd00*/  ENDCOLLECTIVE ;  /* 0x000000000000791b */ /* 0x003fe20003800000 */
.L_x_1752:
[----:B------:R-:W-:Y:S05]  /*1dd10*/  BRA `(.L_x_1753) ;  /* 0xffffff3c00707947 */ /* 0x000fea000383ffff */
.L_x_1553:
        /* <DEDUP_REMOVED lines=8> */
.L_x_1755:
[----:B------:R-:W-:Y:S05]  /*1dda0*/  BSYNC B1 ;  /* 0x0000000000017941 */ /* 0x000fea0003800000 */
.L_x_1754:
        /* <DEDUP_REMOVED lines=8> */
.L_x_1756:
[----:B------:R-:W-:Y:S05]  /*1de30*/  BRA `(.L_x_1757) ;  /* 0xffffff3c00b87947 */ /* 0x000fea000383ffff */
.L_x_1556:
[----:B------:R-:W-:Y:S01]  /*1de40*/  BSSY B1, `(.L_x_1758) ;  /* 0x0000008000017945 */ /* 0x000fe20003800000 */
[----:B------:R-:W-:Y:S02]  /*1de50*/  IMAD.MOV.U32 R13, RZ, RZ, R20 ;  /* 0x000000ffff0d7224 */ /* 0x000fe400078e0014 */
[----:B------:R-:W-:Y:S02]  /*1de60*/  IMAD.MOV.U32 R12, RZ, RZ, 0x2 ;  /* 0x00000002ff0c7424 */ /* 0x000fe400078e00ff */
[----:B--2---:R-:W-:Y:S02]  /*1de70*/  IMAD.MOV.U32 R11, RZ, RZ, 0x181f ;  /* 0x0000181fff0b7424 */ /* 0x004fe400078e00ff */
[----:B------:R-:W-:-:S07]  /*1de80*/  IMAD.MOV.U32 R15, RZ, RZ, -0x1 ;  /* 0xffffffffff0f7424 */ /* 0x000fce00078e00ff */
[----:B01-34-:R-:W-:Y:S05]  /*1de90*/  WARPSYNC.COLLECTIVE R15, `(.L_x_1759) ;  /* 0x000000000f087348 */ /* 0x01bfea0003c00000 */
[----:B------:R2:W0:Y:S02]  /*1dea0*/  SHFL.IDX P6, R14, R13, R12, R11 ;  /* 0x0000000c0d0e7389 */ /* 0x00042400000c000b */
[----:B01234-:R-:W-:Y:S01]  /*1deb0*/  ENDCOLLECTIVE ;  /* 0x000000000000791b */ /* 0x01ffe20003800000 */
.L_x_1759:
[----:B------:R-:W-:Y:S05]  /*1dec0*/  BSYNC B1 ;  /* 0x0000000000017941 */ /* 0x000fea0003800000 */
.L_x_1758:
        /* <DEDUP_REMOVED lines=8> */
.L_x_1760:
[----:B------:R-:W-:Y:S05]  /*1df50*/  BRA `(.L_x_1761) ;  /* 0xffffff4000007947 */ /* 0x000fea000383ffff */
.L_x_1559:
[----:B------:R-:W-:Y:S01]  /*1df60*/  BSSY B1, `(.L_x_1762) ;  /* 0x0000008000017945 */ /* 0x000fe20003800000 */
[----:B------:R-:W-:Y:S02]  /*1df70*/  IMAD.MOV.U32 R13, RZ, RZ, R20 ;  /* 0x000000ffff0d7224 */ /* 0x000fe400078e0014 */
[----:B------:R-:W-:Y:S02]  /*1df80*/  IMAD.MOV.U32 R12, RZ, RZ, 0x3 ;  /* 0x00000003ff0c7424 */ /* 0x000fe400078e00ff */
[----:B0-----:R-:W-:Y:S02]  /*1df90*/  IMAD.MOV.U32 R11, RZ, RZ, 0x181f ;  /* 0x0000181fff0b7424 */ /* 0x001fe400078e00ff */
[----:B------:R-:W-:-:S07]  /*1dfa0*/  IMAD.MOV.U32 R15, RZ, RZ, -0x1 ;  /* 0xffffffffff0f7424 */ /* 0x000fce00078e00ff */
[----:B-1234-:R-:W-:Y:S05]  /*1dfb0*/  WARPSYNC.COLLECTIVE R15, `(.L_x_1763) ;  /* 0x000000000f087348 */ /* 0x01efea0003c00000 */
[----:B------:R0:W0:Y:S02]  /*1dfc0*/  SHFL.IDX P6, R14, R13, R12, R11 ;  /* 0x0000000c0d0e7389 */ /* 0x00002400000c000b */
[----:B01234-:R-:W-:Y:S01]  /*1dfd0*/  ENDCOLLECTIVE ;  /* 0x000000000000791b */ /* 0x01ffe20003800000 */
.L_x_1763:
[----:B------:R-:W-:Y:S05]  /*1dfe0*/  BSYNC B1 ;  /* 0x0000000000017941 */ /* 0x000fea0003800000 */
.L_x_1762:
        /* <DEDUP_REMOVED lines=8> */
.L_x_1764:
[----:B------:R-:W-:Y:S05]  /*1e070*/  BRA `(.L_x_1765) ;  /* 0xffffff4000487947 */ /* 0x000fea000383ffff */
.L_x_1561:
[----:B------:R-:W-:Y:S02]  /*1e080*/  IMAD.MOV.U32 R13, RZ, RZ, R8 ;  /* 0x000000ffff0d7224 */ /* 0x000fe400078e0008 */
[----:B------:R-:W-:Y:S02]  /*1e090*/  IMAD.MOV.U32 R12, RZ, RZ, RZ ;  /* 0x000000ffff0c7224 */ /* 0x000fe400078e00ff */
[----:B------:R-:W-:Y:S02]  /*1e0a0*/  IMAD.MOV.U32 R11, RZ, RZ, 0x1c1f ;  /* 0x00001c1fff0b7424 */ /* 0x000fe400078e00ff */
[----:B------:R-:W-:-:S07]  /*1e0b0*/  IMAD.MOV.U32 R15, RZ, RZ, -0x1 ;  /* 0xffffffffff0f7424 */ /* 0x000fce00078e00ff */
[----:B------:R-:W-:Y:S05]  /*1e0c0*/  WARPSYNC.COLLECTIVE R15, `(.L_x_1766) ;  /* 0x000000000f087348 */ /* 0x000fea0003c00000 */
[----:B------:R0:W1:Y:S02]  /*1e0d0*/  SHFL.IDX P6, R14, R13, R12, R11 ;  /* 0x0000000c0d0e7389 */ /* 0x00006400000c000b */
[----:B01----:R-:W-:Y:S01]  /*1e0e0*/  ENDCOLLECTIVE ;  /* 0x000000000000791b */ /* 0x003fe20003800000 */
.L_x_1766:
[----:B------:R-:W-:Y:S02]  /*1e0f0*/  IMAD.MOV.U32 R13, RZ, RZ, R3 ;  /* 0x000000ffff0d7224 */ /* 0x000fe400078e0003 */
[----:B------:R-:W-:-:S07]  /*1e100*/  IMAD.MOV.U32 R9, RZ, RZ, R14 ;  /* 0x000000ffff097224 */ /* 0x000fce00078e000e */
[----:B------:R-:W-:Y:S05]  /*1e110*/  WARPSYNC.COLLECTIVE R15, `(.L_x_1767) ;  /* 0x000000000f087348 */ /* 0x000fea0003c00000 */
[----:B------:R0:W1:Y:S02]  /*1e120*/  SHFL.IDX P6, R14, R13, R12, R11 ;  /* 0x0000000c0d0e7389 */ /* 0x00006400000c000b */
[----:B01----:R-:W-:Y:S01]  /*1e130*/  ENDCOLLECTIVE ;  /* 0x000000000000791b */ /* 0x003fe20003800000 */
.L_x_1767:
[----:B------:R-:W-:Y:S01]  /*1e140*/  IMAD.MOV.U32 R12, RZ, RZ, R14 ;  /* 0x000000ffff0c7224 */ /* 0x000fe200078e000e */
[----:B------:R-:W-:Y:S06]  /*1e150*/  BRA `(.L_x_1768) ;  /* 0xffffff4400487947 */ /* 0x000fec000383ffff */
.L_x_1564:
[----:B------:R-:W-:Y:S01]  /*1e160*/  BSSY B1, `(.L_x_1769) ;  /* 0x0000008000017945 */ /* 0x000fe20003800000 */
[----:B---3--:R-:W-:Y:S02]  /*1e170*/  IMAD.MOV.U32 R13, RZ, RZ, R8 ;  /* 0x000000ffff0d7224 */ /* 0x008fe400078e0008 */
[----:B--2---:R-:W-:Y:S02]  /*1e180*/  IMAD.MOV.U32 R12, RZ, RZ, 0x1 ;  /* 0x00000001ff0c7424 */ /* 0x004fe400078e00ff */
[----:B------:R-:W-:Y:S02]  /*1e190*/  IMAD.MOV.U32 R11, RZ, RZ, 0x1c1f ;  /* 0x00001c1fff0b7424 */ /* 0x000fe400078e00ff */
[----:B------:R-:W-:-:S07]  /*1e1a0*/  IMAD.MOV.U32 R15, RZ, RZ, -0x1 ;  /* 0xffffffffff0f7424 */ /* 0x000fce00078e00ff */
[----:B01----:R-:W-:Y:S05]  /*1e1b0*/  WARPSYNC.COLLECTIVE R15, `(.L_x_1770) ;  /* 0x000000000f087348 */ /* 0x003fea0003c00000 */
[----:B------:R2:W3:Y:S02]  /*1e1c0*/  SHFL.IDX P6, R14, R13, R12, R11 ;  /* 0x0000000c0d0e7389 */ /* 0x0004e400000c000b */
[----:B0123--:R-:W-:Y:S01]  /*1e1d0*/  ENDCOLLECTIVE ;  /* 0x000000000000791b */ /* 0x00ffe20003800000 */
.L_x_1770:
[----:B------:R-:W-:Y:S05]  /*1e1e0*/  BSYNC B1 ;  /* 0x0000000000017941 */ /* 0x000fea0003800000 */
.L_x_1769:
[----:B------:R-:W-:Y:S01]  /*1e1f0*/  IMAD.MOV.U32 R13, RZ, RZ, R3 ;  /* 0x000000ffff0d7224 */ /* 0x000fe200078e0003 */
[----:B------:R-:W-:Y:S01]  /*1e200*/  MOV R12, 0x1 ;  /* 0x00000001000c7802 */ /* 0x000fe20000000f00 */
[----:B------:R-:W-:Y:S02]  /*1e210*/  IMAD.MOV.U32 R11, RZ, RZ, 0x1c1f ;  /* 0x00001c1fff0b7424 */ /* 0x000fe400078e00ff */
[----:B------:R-:W-:Y:S02]  /*1e220*/  IMAD.MOV.U32 R15, RZ, RZ, -0x1 ;  /* 0xffffffffff0f7424 */ /* 0x000fe400078e00ff */
[----:B------:R-:W-:-:S07]  /*1e230*/  IMAD.MOV.U32 R10, RZ, RZ, R14 ;  /* 0x000000ffff0a7224 */ /* 0x000fce00078e000e */
[----:B------:R-:W-:Y:S05]  /*1e240*/  WARPSYNC.COLLECTIVE R15, `(.L_x_1771) ;  /* 0x000000000f087348 */ /* 0x000fea0003c00000 */
[----:B------:R0:W1:Y:S02]  /*1e250*/  SHFL.IDX P6, R14, R13, R12, R11 ;  /* 0x0000000c0d0e7389 */ /* 0x00006400000c000b */
[----:B01----:R-:W-:Y:S01]  /*1e260*/  ENDCOLLECTIVE ;  /* 0x000000000000791b */ /* 0x003fe20003800000 */
.L_x_1771:
[----:B------:R-:W-:Y:S01]  /*1e270*/  IMAD.MOV.U32 R3, RZ, RZ, R14 ;  /* 0x000000ffff037224 */ /* 0x000fe200078e000e */
[----:B------:R-:W-:Y:S06]  /*1e280*/  BRA `(.L_x_1772) ;  /* 0xffffff5000207947 */ /* 0x000fec000383ffff */
.L_x_1568:
[----:B------:R-:W-:Y:S02]  /*1e290*/  IMAD.MOV.U32 R13, RZ, RZ, R20 ;  /* 0x000000ffff0d7224 */ /* 0x000fe400078e0014 */
[----:B------:R-:W-:Y:S02]  /*1e2a0*/  IMAD.MOV.U32 R12, RZ, RZ, RZ ;  /* 0x000000ffff0c7224 */ /* 0x000fe400078e00ff */
[----:B------:R-:W-:Y:S02]  /*1e2b0*/  IMAD.MOV.U32 R11, RZ, RZ, 0x181f ;  /* 0x0000181fff0b7424 */ /* 0x000fe400078e00ff */
[----:B------:R-:W-:-:S07]  /*1e2c0*/  IMAD.MOV.U32 R15, RZ, RZ, -0x1 ;  /* 0xffffffffff0f7424 */ /* 0x000fce00078e00ff */
[----:B0-----:R-:W-:Y:S05]  /*1e2d0*/  WARPSYNC.COLLECTIVE R15, `(.L_x_1773) ;  /* 0x000000000f087348 */ /* 0x001fea0003c00000 */
[----:B------:R1:W2:Y:S02]  /*1e2e0*/  SHFL.IDX P6, R14, R13, R12, R11 ;  /* 0x0000000c0d0e7389 */ /* 0x0002a400000c000b */
[----:B012---:R-:W-:Y:S01]  /*1e2f0*/  ENDCOLLECTIVE ;  /* 0x000000000000791b */ /* 0x007fe20003800000 */
.L_x_1773:
[----:B------:R-:W-:Y:S02]  /*1e300*/  IMAD.MOV.U32 R13, RZ, RZ, R3 ;  /* 0x000000ffff0d7224 */ /* 0x000fe400078e0003 */
[----:B------:R-:W-:-:S07]  /*1e310*/  IMAD.MOV.U32 R0, RZ, RZ, R14 ;  /* 0x000000ffff007224 */ /* 0x000fce00078e000e */
[----:B------:R-:W-:Y:S05]  /*1e320*/  WARPSYNC.COLLECTIVE R15, `(.L_x_1774) ;  /* 0x000000000f087348 */ /* 0x000fea0003c00000 */
[----:B------:R0:W1:Y:S02]  /*1e330*/  SHFL.IDX P6, R14, R13, R12, R11 ;  /* 0x0000000c0d0e7389 */ /* 0x00006400000c000b */
[----:B01----:R-:W-:Y:S01]  /*1e340*/  ENDCOLLECTIVE ;  /* 0x000000000000791b */ /* 0x003fe20003800000 */
.L_x_1774:
[----:B------:R-:W-:Y:S05]  /*1e350*/  BRA `(.L_x_1775) ;  /* 0xffffff6400607947 */ /* 0x000fea000383ffff */
.L_x_1571:
        /* <DEDUP_REMOVED lines=8> */
.L_x_1777:
[----:B------:R-:W-:Y:S05]  /*1e3e0*/  BSYNC B1 ;  /* 0x0000000000017941 */ /* 0x000fea0003800000 */
.L_x_1776:
        /* <DEDUP_REMOVED lines=8> */
.L_x_1778:
[----:B------:R-:W-:Y:S05]  /*1e470*/  BRA `(.L_x_1779) ;  /* 0xffffff6400ac7947 */ /* 0x000fea000383ffff */
.L_x_1574:
        /* <DEDUP_REMOVED lines=8> */
.L_x_1781:
[----:B------:R-:W-:Y:S05]  /*1e500*/  BSYNC B1 ;  /* 0x0000000000017941 */ /* 0x000fea0003800000 */
.L_x_1780:
        /* <DEDUP_REMOVED lines=8> */
.L_x_1782:
[----:B------:R-:W-:Y:S05]  /*1e590*/  BRA `(.L_x_1783) ;  /* 0xffffff6400f47947 */ /* 0x000fea000383ffff */
.L_x_1577:
        /* <DEDUP_REMOVED lines=8> */
.L_x_1785:
[----:B------:R-:W-:Y:S05]  /*1e620*/  BSYNC B1 ;  /* 0x0000000000017941 */ /* 0x000fea0003800000 */
.L_x_1784:
        /* <DEDUP_REMOVED lines=8> */
.L_x_1786:
[----:B------:R-:W-:Y:S05]  /*1e6b0*/  BRA `(.L_x_1787) ;  /* 0xffffff68003c7947 */ /* 0x000fea000383ffff */
.L_x_1594:
        /* <DEDUP_REMOVED lines=8> */
[----:B-1----:R-:W-:Y:S05]  /*1e740*/  WARPSYNC.COLLECTIVE R15, `(.L_x_1789) ;  /* 0x000000000f087348 */ /* 0x002fea0003c00000 */
[----:B------:R0:W2:Y:S02]  /*1e750*/  SHFL.IDX P6, R14, R13, R12, R11 ;  /* 0x0000000c0d0e7389 */ /* 0x0000a400000c000b */
[----:B012---:R-:W-:Y:S01]  /*1e760*/  ENDCOLLECTIVE ;  /* 0x000000000000791b */ /* 0x007fe20003800000 */
.L_x_1789:
[----:B------:R-:W-:Y:S05]  /*1e770*/  BSYNC B1 ;  /* 0x0000000000017941 */ /* 0x000fea0003800000 */
.L_x_1788:
[----:B------:R-:W-:Y:S05]  /*1e780*/  BRA `(.L_x_1790) ;  /* 0xffffff80004c7947 */ /* 0x000fea000383ffff */
.L_x_1596:
[----:B------:R-:W-:Y:S01]  /*1e790*/  BSSY B1, `(.L_x_1791) ;  /* 0x0000006000017945 */ /* 0x000fe20003800000 */
[----:B------:R-:W-:-:S07]  /*1e7a0*/  IMAD.MOV.U32 R15, RZ, RZ, -0x1 ;  /* 0xffffffffff0f7424 */ /* 0x000fce00078e00ff */
[----:B01----:R-:W-:Y:S05]  /*1e7b0*/  WARPSYNC.COLLECTIVE R15, `(.L_x_1792) ;  /* 0x000000000f0c7348 */ /* 0x003fea0003c00000 */
[----:B------:R-:W-:Y:S02]  /*1e7c0*/  ELECT P6, UR62, PT ;  /* 0x00000000003e782f */ /* 0x000fe400038c0000 */
[----:B------:R-:W-:Y:S01]  /*1e7d0*/  MOV R14, UR62 ;  /* 0x0000003e000e7c02 */ /* 0x000fe20008000f00 */
[----:B01----:R-:W-:Y:S10]  /*1e7e0*/  ENDCOLLECTIVE ;  /* 0x000000000000791b */ /* 0x003ff40003800000 */
.L_x_1792:
[----:B------:R-:W-:Y:S05]  /*1e7f0*/  BSYNC B1 ;  /* 0x0000000000017941 */ /* 0x000fea0003800000 */
.L_x_1791:
[----:B------:R-:W-:Y:S05]  /*1e800*/  BRA `(.L_x_1595) ;  /* 0xffffff8000447947 */ /* 0x000fea000383ffff */
.L_x_1598:
[----:B0-----:R0:W2:Y:S02]  /*1e810*/  SYNCS.PHASECHK.TRANS64.TRYWAIT P0, [R22+URZ+0x32420], R7 ;  /* 0x03242007160075a7 */ /* 0x0010a4000800017f */
[----:B--2---:R-:W-:Y:S05]  /*1e820*/  @!P0 NANOSLEEP.SYNCS 0x989680 ;  /* 0x009896800000895d */ /* 0x004fea0003900000 */
[----:B------:R-:W2:Y:S02]  /*1e830*/  @!P0 SYNCS.PHASECHK.TRANS64 P0, [R22+URZ+0x32420], R7 ;  /* 0x03242007160085a7 */ /* 0x000ea4000800007f */
[----:B--2---:R-:W-:Y:S05]  /*1e840*/  @!P0 BRA `(.L_x_1598) ;  /* 0xfffffffc00f08947 */ /* 0x004fea000383ffff */
[----:B------:R-:W-:Y:S05]  /*1e850*/  BRA `(.L_x_1793) ;  /* 0xffffff8000547947 */ /* 0x000fea000383ffff */
.L_x_1602:
[----:B0-----:R0:W2:Y:S02]  /*1e860*/  SYNCS.PHASECHK.TRANS64.TRYWAIT P0, [R7+URZ+0x324a0], R8 ;  /* 0x0324a008070075a7 */ /* 0x0010a4000800017f */
[----:B--2---:R-:W-:Y:S05]  /*1e870*/  @!P0 NANOSLEEP.SYNCS 0x989680 ;  /* 0x009896800000895d */ /* 0x004fea0003900000 */
[----:B------:R-:W2:Y:S02]  /*1e880*/  @!P0 SYNCS.PHASECHK.TRANS64 P0, [R7+URZ+0x324a0], R8 ;  /* 0x0324a008070085a7 */ /* 0x000ea4000800007f */
[----:B--2---:R-:W-:Y:S05]  /*1e890*/  @!P0 BRA `(.L_x_1602) ;  /* 0xfffffffc00f08947 */ /* 0x004fea000383ffff */
[----:B------:R-:W-:Y:S05]  /*1e8a0*/  BRA `(.L_x_1794) ;  /* 0xffffff80006c7947 */ /* 0x000fea000383ffff */
.L_x_1607:
[----:B--2---:R2:W3:Y:S02]  /*1e8b0*/  SYNCS.PHASECHK.TRANS64.TRYWAIT P0, [R7+URZ+0x324c0], R8 ;  /* 0x0324c008070075a7 */ /* 0x0044e4000800017f */
[----:B---3--:R-:W-:Y:S05]  /*1e8c0*/  @!P0 NANOSLEEP.SYNCS 0x989680 ;  /* 0x009896800000895d */ /* 0x008fea0003900000 */
[----:B------:R-:W3:Y:S02]  /*1e8d0*/  @!P0 SYNCS.PHASECHK.TRANS64 P0, [R7+URZ+0x324c0], R8 ;  /* 0x0324c008070085a7 */ /* 0x000ee4000800007f */
[----:B---3--:R-:W-:Y:S05]  /*1e8e0*/  @!P0 BRA `(.L_x_1607) ;  /* 0xfffffffc00f08947 */ /* 0x008fea000383ffff */
[----:B------:R-:W-:Y:S05]  /*1e8f0*/  BRA `(.L_x_1795) ;  /* 0xffffff8000e87947 */ /* 0x000fea000383ffff */
.L_x_1617:
[----:B0-----:R0:W2:Y:S02]  /*1e900*/  SYNCS.PHASECHK.TRANS64.TRYWAIT P2, [R6+URZ+0x324a0], R7 ;  /* 0x0324a007060075a7 */ /* 0x0010a4000804017f */
[----:B--2---:R-:W-:Y:S05]  /*1e910*/  @!P2 NANOSLEEP.SYNCS 0x989680 ;  /* 0x009896800000a95d */ /* 0x004fea0003900000 */
[----:B------:R-:W2:Y:S02]  /*1e920*/  @!P2 SYNCS.PHASECHK.TRANS64 P2, [R6+URZ+0x324a0], R7 ;  /* 0x0324a0070600a5a7 */ /* 0x000ea4000804007f */
[----:B--2---:R-:W-:Y:S05]  /*1e930*/  @!P2 BRA `(.L_x_1617) ;  /* 0xfffffffc00f0a947 */ /* 0x004fea000383ffff */
[----:B------:R-:W-:Y:S05]  /*1e940*/  BRA `(.L_x_1796) ;  /* 0xffffff88005c7947 */ /* 0x000fea000383ffff */
.L_x_1622:
[----:B--2---:R2:W3:Y:S02]  /*1e950*/  SYNCS.PHASECHK.TRANS64.TRYWAIT P2, [R6+URZ+0x324c0], R7 ;  /* 0x0324c007060075a7 */ /* 0x0044e4000804017f */
[----:B---3--:R-:W-:Y:S05]  /*1e960*/  @!P2 NANOSLEEP.SYNCS 0x989680 ;  /* 0x009896800000a95d */ /* 0x008fea0003900000 */
[----:B------:R-:W3:Y:S02]  /*1e970*/  @!P2 SYNCS.PHASECHK.TRANS64 P2, [R6+URZ+0x324c0], R7 ;  /* 0x0324c0070600a5a7 */ /* 0x000ee4000804007f */
[----:B---3--:R-:W-:Y:S05]  /*1e980*/  @!P2 BRA `(.L_x_1622) ;  /* 0xfffffffc00f0a947 */ /* 0x008fea000383ffff */
[----:B------:R-:W-:Y:S05]  /*1e990*/  BRA `(.L_x_1797) ;  /* 0xffffff8800d47947 */ /* 0x000fea000383ffff */
.L_x_1640:
        /* <DEDUP_REMOVED lines=8> */
[----:B0----5:R-:W-:Y:S05]  /*1ea20*/  WARPSYNC.COLLECTIVE R15, `(.L_x_1799) ;  /* 0x000000000f087348 */ /* 0x021fea0003c00000 */
[----:B------:R1:W2:Y:S02]  /*1ea30*/  SHFL.IDX P6, R14, R13, R12, R11 ;  /* 0x0000000c0d0e7389 */ /* 0x0002a400000c000b */
[----:B012--5:R-:W-:Y:S01]  /*1ea40*/  ENDCOLLECTIVE ;  /* 0x000000000000791b */ /* 0x027fe20003800000 */
.L_x_1799:
[----:B------:R-:W-:Y:S05]  /*1ea50*/  BSYNC B0 ;  /* 0x0000000000007941 */ /* 0x000fea0003800000 */
.L_x_1798:
[----:B------:R-:W-:Y:S05]  /*1ea60*/  BRA `(.L_x_1800) ;  /* 0xffffff9800f07947 */ /* 0x000fea000383ffff */
.L_x_1643:
[----:B-1----:R1:W2:Y:S02]  /*1ea70*/  SYNCS.PHASECHK.TRANS64.TRYWAIT P0, [R29+URZ+0x32440], R0 ;  /* 0x032440001d0075a7 */ /* 0x0022a4000800017f */
[----:B--2---:R-:W-:Y:S05]  /*1ea80*/  @!P0 NANOSLEEP.SYNCS 0x989680 ;  /* 0x009896800000895d */ /* 0x004fea0003900000 */
[----:B------:R-:W2:Y:S02]  /*1ea90*/  @!P0 SYNCS.PHASECHK.TRANS64 P0, [R29+URZ+0x32440], R0 ;  /* 0x032440001d0085a7 */ /* 0x000ea4000800007f */
[----:B--2---:R-:W-:Y:S05]  /*1eaa0*/  @!P0 BRA `(.L_x_1643) ;  /* 0xfffffffc00f08947 */ /* 0x004fea000383ffff */
[----:B------:R-:W-:Y:S05]  /*1eab0*/  BRA `(.L_x_1801) ;  /* 0xffffff9c00047947 */ /* 0x000fea000383ffff */
.L_x_1644:
        /* <DEDUP_REMOVED lines=8> */
.L_x_1803:
[----:B------:R-:W-:Y:S05]  /*1eb40*/  BSYNC B0 ;  /* 0x0000000000007941 */ /* 0x000fea0003800000 */
.L_x_1802:
        /* <DEDUP_REMOVED lines=9> */
.L_x_1804:
[----:B------:R-:W-:Y:S02]  /*1ebe0*/  IMAD.MOV.U32 R13, RZ, RZ, R4 ;  /* 0x000000ffff0d7224 */ /* 0x000fe400078e0004 */
[----:B------:R-:W-:Y:S02]  /*1ebf0*/  IMAD.MOV.U32 R12, RZ, RZ, 0x1 ;  /* 0x00000001ff0c7424 */ /* 0x000fe400078e00ff */
[----:B------:R-:W-:-:S07]  /*1ec00*/  IMAD.MOV.U32 R3, RZ, RZ, R14 ;  /* 0x000000ffff037224 */ /* 0x000fce00078e000e */
[----:B------:R-:W-:Y:S05]  /*1ec10*/  WARPSYNC.COLLECTIVE R15, `(.L_x_1805) ;  /* 0x000000000f087348 */ /* 0x000fea0003c00000 */
[----:B------:R0:W1:Y:S02]  /*1ec20*/  SHFL.IDX P6, R14, R13, R12, R11 ;  /* 0x0000000c0d0e7389 */ /* 0x00006400000c000b */
[----:B01----:R-:W-:Y:S01]  /*1ec30*/  ENDCOLLECTIVE ;  /* 0x000000000000791b */ /* 0x003fe20003800000 */
.L_x_1805:
        /* <DEDUP_REMOVED lines=15> */
.L_x_1806:
[----:B------:R-:W-:Y:S02]  /*1ed30*/  @P0 IMAD R6, R5, 0x2, R22 ;  /* 0x0000000205060824 */ /* 0x000fe400078e0216 */
[----:B------:R-:W-:Y:S02]  /*1ed40*/  IMAD.MOV.U32 R13, RZ, RZ, R4 ;  /* 0x000000ffff0d7224 */ /* 0x000fe400078e0004 */
[----:B------:R-:W-:Y:S02]  /*1ed50*/  IMAD.MOV.U32 R12, RZ, RZ, 0x2 ;  /* 0x00000002ff0c7424 */ /* 0x000fe400078e00ff */
[----:B------:R-:W-:-:S07]  /*1ed60*/  IMAD.MOV.U32 R3, RZ, RZ, R14 ;  /* 0x000000ffff037224 */ /* 0x000fce00078e000e */
[----:B------:R-:W-:Y:S05]  /*1ed70*/  WARPSYNC.COLLECTIVE R15, `(.L_x_1807) ;  /* 0x000000000f087348 */ /* 0x000fea0003c00000 */
[----:B------:R0:W1:Y:S02]  /*1ed80*/  SHFL.IDX P6, R14, R13, R12, R11 ;  /* 0x0000000c0d0e7389 */ /* 0x00006400000c000b */
[----:B01----:R-:W-:Y:S01]  /*1ed90*/  ENDCOLLECTIVE ;  /* 0x000000000000791b */ /* 0x003fe20003800000 */
.L_x_1807:
        /* <DEDUP_REMOVED lines=15> */
.L_x_1808:
[----:B------:R-:W-:Y:S02]  /*1ee90*/  @P0 IMAD R6, R5, 0x2, R22 ;  /* 0x0000000205060824 */ /* 0x000fe400078e0216 */
[----:B------:R-:W-:Y:S02]  /*1eea0*/  IMAD.MOV.U32 R13, RZ, RZ, R4 ;  /* 0x000000ffff0d7224 */ /* 0x000fe400078e0004 */
[----:B------:R-:W-:Y:S02]  /*1eeb0*/  IMAD.MOV.U32 R12, RZ, RZ, 0x3 ;  /* 0x00000003ff0c7424 */ /* 0x000fe400078e00ff */
[----:B------:R-:W-:-:S07]  /*1eec0*/  IMAD.MOV.U32 R3, RZ, RZ, R14 ;  /* 0x000000ffff037224 */ /* 0x000fce00078e000e */
[----:B------:R-:W-:Y:S05]  /*1eed0*/  WARPSYNC.COLLECTIVE R15, `(.L_x_1809) ;  /* 0x000000000f087348 */ /* 0x000fea0003c00000 */
[----:B------:R0:W1:Y:S02]  /*1eee0*/  SHFL.IDX P6, R14, R13, R12, R11 ;  /* 0x0000000c0d0e7389 */ /* 0x00006400000c000b */
[----:B01----:R-:W-:Y:S01]  /*1eef0*/  ENDCOLLECTIVE ;  /* 0x000000000000791b */ /* 0x003fe20003800000 */
.L_x_1809:
        /* <DEDUP_REMOVED lines=15> */
.L_x_1810:
[----:B------:R-:W-:Y:S02]  /*1eff0*/  @P0 IMAD R6, R5, 0x2, R22 ;  /* 0x0000000205060824 */ /* 0x000fe400078e0216 */
[----:B------:R-:W-:Y:S02]  /*1f000*/  IMAD.MOV.U32 R13, RZ, RZ, R4 ;  /* 0x000000ffff0d7224 */ /* 0x000fe400078e0004 */
[----:B------:R-:W-:Y:S02]  /*1f010*/  IMAD.MOV.U32 R12, RZ, RZ, 0x4 ;  /* 0x00000004ff0c7424 */ /* 0x000fe400078e00ff */
[----:B------:R-:W-:-:S07]  /*1f020*/  IMAD.MOV.U32 R3, RZ, RZ, R14 ;  /* 0x000000ffff037224 */ /* 0x000fce00078e000e */
[----:B------:R-:W-:Y:S05]  /*1f030*/  WARPSYNC.COLLECTIVE R15, `(.L_x_1811) ;  /* 0x000000000f087348 */ /* 0x000fea0003c00000 */
[----:B------:R0:W1:Y:S02]  /*1f040*/  SHFL.IDX P6, R14, R13, R12, R11 ;  /* 0x0000000c0d0e7389 */ /* 0x00006400000c000b */
[----:B01----:R-:W-:Y:S01]  /*1f050*/  ENDCOLLECTIVE ;  /* 0x000000000000791b */ /* 0x003fe20003800000 */
.L_x_1811:
        /* <DEDUP_REMOVED lines=15> */
.L_x_1812:
[----:B------:R-:W-:Y:S02]  /*1f150*/  @P0 IMAD R6, R5, 0x2, R22 ;  /* 0x0000000205060824 */ /* 0x000fe400078e0216 */
[----:B------:R-:W-:Y:S02]  /*1f160*/  IMAD.MOV.U32 R13, RZ, RZ, R4 ;  /* 0x000000ffff0d7224 */ /* 0x000fe400078e0004 */
[----:B------:R-:W-:Y:S02]  /*1f170*/  IMAD.MOV.U32 R12, RZ, RZ, 0x5 ;  /* 0x00000005ff0c7424 */ /* 0x000fe400078e00ff */
[----:B------:R-:W-:-:S07]  /*1f180*/  IMAD.MOV.U32 R3, RZ, RZ, R14 ;  /* 0x000000ffff037224 */ /* 0x000fce00078e000e */
[----:B------:R-:W-:Y:S05]  /*1f190*/  WARPSYNC.COLLECTIVE R15, `(.L_x_1813) ;  /* 0x000000000f087348 */ /* 0x000fea0003c00000 */
[----:B------:R0:W1:Y:S02]  /*1f1a0*/  SHFL.IDX P6, R14, R13, R12, R11 ;  /* 0x0000000c0d0e7389 */ /* 0x00006400000c000b */
[----:B01----:R-:W-:Y:S01]  /*1f1b0*/  ENDCOLLECTIVE ;  /* 0x000000000000791b */ /* 0x003fe20003800000 */
.L_x_1813:
        /* <DEDUP_REMOVED lines=10> */
.L_x_1814:
[----:B------:R-:W-:Y:S01]  /*1f260*/  @!PT LDS RZ, [RZ] ;  /* 0x00000000fffff984 */ /* 0x000fe20000000800 */
[----:B------:R-:W-:Y:S01]  /*1f270*/  @!PT LDS RZ, [RZ] ;  /* 0x00000000fffff984 */ /* 0x000fe20000000800 */
[----:B------:R-:W-:Y:S01]  /*1f280*/  @!PT LDS RZ, [RZ] ;  /* 0x00000000fffff984 */ /* 0x000fe20000000800 */
[----:B------:R0:W-:Y:S01]  /*1f290*/  @P0 LDGSTS.E.BYPASS.LTC128B.128 [R6+0x1e400], desc[UR60][R2.64], !P2 ;  /* 0x1e40000002060fae */ /* 0x0001e2000d101d7c */
[----:B------:R-:W-:Y:S01]  /*1f2a0*/  IMAD.MOV.U32 R0, RZ, RZ, R14 ;  /* 0x000000ffff007224 */ /* 0x000fe200078e000e */
[----:B------:R-:W-:Y:S06]  /*1f2b0*/  BRA `(.L_x_1815) ;  /* 0xffffff9800707947 */ /* 0x000fec000383ffff */
.L_x_1649:
        /* <DEDUP_REMOVED lines=9> */
.L_x_1816:
[C---:B------:R-:W-:Y:S01]  /*1f350*/  VIADD R10, R17.reuse, 0x10 ;  /* 0x00000010110a7836 */ /* 0x040fe20000000000 */
[C---:B------:R-:W-:Y:S01]  /*1f360*/  ISETP.GE.AND P0, PT, R17.reuse, R2, PT ;  /* 0x000000021100720c */ /* 0x040fe20003f06270 */
[C---:B------:R-:W-:Y:S02]  /*1f370*/  VIADD R6, R17.reuse, 0x20 ;  /* 0x0000002011067836 */ /* 0x040fe40000000000 */
[----:B------:R-:W-:Y:S01]  /*1f380*/  VIADD R8, R17, 0x30 ;  /* 0x0000003011087836 */ /* 0x000fe20000000000 */
[----:B------:R0:W-:Y:S04]  /*1f390*/  STL [R1+0x1c], R10 ;  /* 0x00001c0a01007387 */ /* 0x0001e80000100800 */
[----:B------:R0:W-:Y:S01]  /*1f3a0*/  STL [R1+0x20], R6 ;  /* 0x0000200601007387 */ /* 0x0001e20000100800 */
[----:B------:R-:W-:-:S03]  /*1f3b0*/  MOV R13, R0 ;  /* 0x00000000000d7202 */ /* 0x000fc60000000f00 */
[----:B------:R0:W-:Y:S01]  /*1f3c0*/  STL [R1+0x24], R8 ;  /* 0x0000240801007387 */ /* 0x0001e20000100800 */
[----:B------:R-:W-:-:S07]  /*1f3d0*/  IMAD.MOV.U32 R4, RZ, RZ, R14 ;  /* 0x000000ffff047224 */ /* 0x000fce00078e000e */
[----:B0-----:R-:W-:Y:S05]  /*1f3e0*/  WARPSYNC.COLLECTIVE R15, `(.L_x_1817) ;  /* 0x000000000f087348 */ /* 0x001fea0003c00000 */
[----:B------:R1:W2:Y:S02]  /*1f3f0*/  SHFL.IDX P6, R14, R13, R12, R11 ;  /* 0x0000000c0d0e7389 */ /* 0x0002a400000c000b */
[----:B012---:R-:W-:Y:S01]  /*1f400*/  ENDCOLLECTIVE ;  /* 0x000000000000791b */ /* 0x007fe20003800000 */
.L_x_1817:
[----:B------:R-:W-:Y:S02]  /*1f410*/  IMAD.MOV.U32 R13, RZ, RZ, R3 ;  /* 0x000000ffff0d7224 */ /* 0x000fe400078e0003 */
[----:B------:R-:W-:Y:S02]  /*1f420*/  IMAD.MOV.U32 R12, RZ, RZ, 0x1 ;  /* 0x00000001ff0c7424 */ /* 0x000fe400078e00ff */
[----:B------:R-:W-:-:S07]  /*1f430*/  IMAD.MOV.U32 R5, RZ, RZ, R14 ;  /* 0x000000ffff057224 */ /* 0x000fce00078e000e */
[----:B------:R-:W-:Y:S05]  /*1f440*/  WARPSYNC.COLLECTIVE R15, `(.L_x_1818) ;  /* 0x000000000f087348 */ /* 0x000fea0003c00000 */
[----:B------:R0:W1:Y:S02]  /*1f450*/  SHFL.IDX P6, R14, R13, R12, R11 ;  /* 0x0000000c0d0e7389 */ /* 0x00006400000c000b */
[----:B01----:R-:W-:Y:S01]  /*1f460*/  ENDCOLLECTIVE ;  /* 0x000000000000791b */ /* 0x003fe20003800000 */
.L_x_1818:
        /* <DEDUP_REMOVED lines=15> */
.L_x_1819:
[----:B------:R-:W-:Y:S02]  /*1f560*/  IMAD.MOV.U32 R13, RZ, RZ, R3 ;  /* 0x000000ffff0d7224 */ /* 0x000fe400078e0003 */
[----:B------:R-:W-:Y:S02]  /*1f570*/  IMAD.MOV.U32 R12, RZ, RZ, 0x2 ;  /* 0x00000002ff0c7424 */ /* 0x000fe400078e00ff */
[----:B------:R-:W-:-:S07]  /*1f580*/  IMAD.MOV.U32 R5, RZ, RZ, R14 ;  /* 0x000000ffff057224 */ /* 0x000fce00078e000e */
[----:B------:R-:W-:Y:S05]  /*1f590*/  WARPSYNC.COLLECTIVE R15, `(.L_x_1820) ;  /* 0x000000000f087348 */ /* 0x000fea0003c00000 */
[----:B------:R0:W1:Y:S02]  /*1f5a0*/  SHFL.IDX P6, R14, R13, R12, R11 ;  /* 0x0000000c0d0e7389 */ /* 0x00006400000c000b */
[----:B01----:R-:W-:Y:S01]  /*1f5b0*/  ENDCOLLECTIVE ;  /* 0x000000000000791b */ /* 0x003fe20003800000 */
.L_x_1820:
        /* <DEDUP_REMOVED lines=15> */
.L_x_1821:
[----:B------:R-:W-:Y:S02]  /*1f6b0*/  IMAD.MOV.U32 R13, RZ, RZ, R3 ;  /* 0x000000ffff0d7224 */ /* 0x000fe400078e0003 */
[----:B------:R-:W-:Y:S02]  /*1f6c0*/  IMAD.MOV.U32 R12, RZ, RZ, 0x3 ;  /* 0x00000003ff0c7424 */ /* 0x000fe400078e00ff */
[----:B------:R-:W-:-:S07]  /*1f6d0*/  IMAD.MOV.U32 R5, RZ, RZ, R14 ;  /* 0x000000ffff057224 */ /* 0x000fce00078e000e */
[----:B------:R-:W-:Y:S05]  /*1f6e0*/  WARPSYNC.COLLECTIVE R15, `(.L_x_1822) ;  /* 0x000000000f087348 */ /* 0x000fea0003c00000 */
[----:B------:R0:W1:Y:S02]  /*1f6f0*/  SHFL.IDX P6, R14, R13, R12, R11 ;  /* 0x0000000c0d0e7389 */ /* 0x00006400000c000b */
[----:B01----:R-:W-:Y:S01]  /*1f700*/  ENDCOLLECTIVE ;  /* 0x000000000000791b */ /* 0x003fe20003800000 */
.L_x_1822:
        /* <DEDUP_REMOVED lines=10> */
.L_x_1823:
[----:B------:R-:W-:Y:S01]  /*1f7b0*/  @!PT LDS RZ, [RZ] ;  /* 0x00000000fffff984 */ /* 0x000fe20000000800 */
[----:B------:R-:W-:Y:S01]  /*1f7c0*/  @!PT LDS RZ, [RZ] ;  /* 0x00000000fffff984 */ /* 0x000fe20000000800 */
[----:B------:R-:W-:Y:S01]  /*1f7d0*/  @!PT LDS RZ, [RZ] ;  /* 0x00000000fffff984 */ /* 0x000fe20000000800 */
[----:B------:R0:W-:Y:S01]  /*1f7e0*/  @!P0 LDGSTS.E.BYPASS.LTC128B.128 [R25+0x19400], desc[UR60][R4.64], !P1 ;  /* 0x1940000004198fae */ /* 0x0001e2000c901d7c */
[----:B------:R-:W-:Y:S01]  /*1f7f0*/  ISETP.GE.AND P0, PT, R8, R2, PT ;  /* 0x000000020800720c */ /* 0x000fe20003f06270 */
[----:B------:R-:W-:-:S05]  /*1f800*/  VIADD R8, R17, 0x40 ;  /* 0x0000004011087836 */ /* 0x000fca0000000000 */
[----:B------:R1:W-:Y:S01]  /*1f810*/  STL [R1+0x28], R8 ;  /* 0x0000280801007387 */ /* 0x0003e20000100800 */
[----:B------:R-:W-:Y:S02]  /*1f820*/  IMAD.MOV.U32 R13, RZ, RZ, R3 ;  /* 0x000000ffff0d7224 */ /* 0x000fe400078e0003 */
[----:B------:R-:W-:Y:S02]  /*1f830*/  IMAD.MOV.U32 R12, RZ, RZ, 0x4 ;  /* 0x00000004ff0c7424 */ /* 0x000fe400078e00ff */
[----:B0-----:R-:W-:-:S07]  /*1f840*/  IMAD.MOV.U32 R4, RZ, RZ, R14 ;  /* 0x000000ffff047224 */ /* 0x001fce00078e000e */
[----:B-1----:R-:W-:Y:S05]  /*1f850*/  WARPSYNC.COLLECTIVE R15, `(.L_x_1824) ;  /* 0x000000000f087348 */ /* 0x002fea0003c00000 */
[----:B------:R0:W2:Y:S02]  /*1f860*/  SHFL.IDX P6, R14, R13, R12, R11 ;  /* 0x0000000c0d0e7389 */ /* 0x0000a400000c000b */
[----:B012---:R-:W-:Y:S01]  /*1f870*/  ENDCOLLECTIVE ;  /* 0x000000000000791b */ /* 0x007fe20003800000 */
.L_x_1824:
        /* <DEDUP_REMOVED lines=10> */
.L_x_1825:
        /* <DEDUP_REMOVED lines=13> */
.L_x_1826:
        /* <DEDUP_REMOVED lines=10> */
.L_x_1827:
        /* <DEDUP_REMOVED lines=13> */
.L_x_1828:
        /* <DEDUP_REMOVED lines=10> */
.L_x_1829:
[----:B------:R-:W-:Y:S01]  /*1fc00*/  @!PT LDS RZ, [RZ] ;  /* 0x00000000fffff984 */ /* 0x000fe20000000800 */
[----:B------:R-:W-:Y:S01]  /*1fc10*/  @!PT LDS RZ, [RZ] ;  /* 0x00000000fffff984 */ /* 0x000fe20000000800 */
[----:B------:R-:W-:Y:S01]  /*1fc20*/  @!PT LDS RZ, [RZ] ;  /* 0x00000000fffff984 */ /* 0x000fe20000000800 */
[----:B------:R0:W-:Y:S01]  /*1fc30*/  @!P0 LDGSTS.E.BYPASS.LTC128B.128 [R25+0x1ac00], desc[UR60][R4.64], !P1 ;  /* 0x1ac0000004198fae */ /* 0x0001e2000c901d7c */
[----:B------:R-:W-:Y:S01]  /*1fc40*/  ISETP.GE.AND P0, PT, R8, R2, PT ;  /* 0x000000020800720c */ /* 0x000fe20003f06270 */
[----:B------:R-:W-:Y:S02]  /*1fc50*/  IMAD.MOV.U32 R13, RZ, RZ, R3 ;  /* 0x000000ffff0d7224 */ /* 0x000fe400078e0003 */
[----:B------:R-:W-:Y:S02]  /*1fc60*/  IMAD.MOV.U32 R12, RZ, RZ, 0x7 ;  /* 0x00000007ff0c7424 */ /* 0x000fe400078e00ff */
[----:B0-----:R-:W-:-:S08]  /*1fc70*/  IMAD.MOV.U32 R4, RZ, RZ, R14 ;  /* 0x000000ffff047224 */ /* 0x001fd000078e000e */
[----:B------:R-:W-:Y:S05]  /*1fc80*/  WARPSYNC.COLLECTIVE R15, `(.L_x_1830) ;  /* 0x000000000f087348 */ /* 0x000fea0003c00000 */
[----:B------:R0:W1:Y:S02]  /*1fc90*/  SHFL.IDX P6, R14, R13, R12, R11 ;  /* 0x0000000c0d0e7389 */ /* 0x00006400000c000b */
[----:B01----:R-:W-:Y:S01]  /*1fca0*/  ENDCOLLECTIVE ;  /* 0x000000000000791b */ /* 0x003fe20003800000 */
.L_x_1830:
        /* <DEDUP_REMOVED lines=10> */
.L_x_1831:
[----:B------:R-:W-:Y:S01]  /*1fd50*/  @!PT LDS RZ, [RZ] ;  /* 0x00000000fffff984 */ /* 0x000fe20000000800 */
[----:B------:R-:W-:Y:S01]  /*1fd60*/  @!PT LDS RZ, [RZ] ;  /* 0x00000000fffff984 */ /* 0x000fe20000000800 */
[----:B------:R-:W-:Y:S01]  /*1fd70*/  @!PT LDS RZ, [RZ] ;  /* 0x00000000fffff984 */ /* 0x000fe20000000800 */
[----:B------:R1:W-:Y:S01]  /*1fd80*/  @!P0 LDGSTS.E.BYPASS.LTC128B.128 [R25+0x1b400], desc[UR60][R4.64], !P1 ;  /* 0x1b40000004198fae */ /* 0x0003e2000c901d7c */
[----:B------:R-:W-:Y:S01]  /*1fd90*/  IMAD.MOV.U32 R0, RZ, RZ, R14 ;  /* 0x000000ffff007224 */ /* 0x000fe200078e000e */
[----:B------:R-:W-:Y:S06]  /*1fda0*/  BRA `(.L_x_1832) ;  /* 0xffffff9800c07947 */ /* 0x000fec000383ffff */
.L_x_1653:
[----:B------:R-:W2:Y:S04]  /*1fdb0*/  LDL.LU R15, [R1+0x14] ;  /* 0x00001400010f7983 */ /* 0x000ea80000300800 */
[----:B------:R-:W3:Y:S04]  /*1fdc0*/  LDL.LU R14, [R1+0x1c] ;  /* 0x00001c00010e7983 */ /* 0x000ee80000300800 */
[----:B------:R-:W4:Y:S04]  /*1fdd0*/  LDL.LU R13, [R1+0x20] ;  /* 0x00002000010d7983 */ /* 0x000f280000300800 */
[----:B------:R-:W5:Y:S04]  /*1fde0*/  LDL.LU R12, [R1+0x24] ;  /* 0x00002400010c7983 */ /* 0x000f680000300800 */
[----:B------:R-:W5:Y:S04]  /*1fdf0*/  LDL.LU R11, [R1+0x28] ;  /* 0x00002800010b7983 */ /* 0x000f680000300800 */
[----:B------:R-:W5:Y:S04]  /*1fe00*/  LDL.LU R10, [R1+0x30] ;  /* 0x00003000010a7983 */ /* 0x000f680000300800 */
[----:B------:R-:W5:Y:S04]  /*1fe10*/  LDL.LU R9, [R1+0x34] ;  /* 0x0000340001097983 */ /* 0x000f680000300800 */
[----:B------:R-:W5:Y:S01]  /*1fe20*/  LDL.LU R8, [R1] ;  /* 0x0000000001087983 */ /* 0x000f620000300800 */
[----:B------:R-:W-:Y:S01]  /*1fe30*/  BSSY B0, `(.L_x_1833) ;  /* 0x000001b000007945 */ /* 0x000fe20003800000 */
[----:B--2---:R-:W-:-:S02]  /*1fe40*/  IMAD R5, R15, R6, RZ ;  /* 0x000000060f057224 */ /* 0x004fc400078e02ff */
[----:B------:R-:W-:-:S03]  /*1fe50*/  IMAD.MOV.U32 R15, RZ, RZ, -0x1 ;  /* 0xffffffffff0f7424 */ /* 0x000fc600078e00ff */
[-C--:B------:R-:W-:Y:S02]  /*1fe60*/  ISETP.GE.AND P0, PT, R17, R5.reuse, PT ;  /* 0x000000051100720c */ /* 0x080fe40003f06270 */
[-C--:B---3--:R-:W-:Y:S02]  /*1fe70*/  ISETP.GE.AND P6, PT, R14, R5.reuse, PT ;  /* 0x000000050e00720c */ /* 0x088fe40003fc6270 */
[----:B----4-:R-:W-:Y:S01]  /*1fe80*/  ISETP.GE.AND P5, PT, R13, R5, PT ;  /* 0x000000050d00720c */ /* 0x010fe20003fa6270 */
[----:B------:R-:W-:Y:S01]  /*1fe90*/  IMAD.MOV.U32 R13, RZ, RZ, R0 ;  /* 0x000000ffff0d7224 */ /* 0x000fe200078e0000 */
[----:B-----5:R-:W-:-:S07]  /*1fea0*/  LOP3.LUT R8, R8, 0xfffff7ff, RZ, 0xc0, !PT ;  /* 0xfffff7ff08087812 */ /* 0x020fce00078ec0ff */
[----:B------:R-:W-:Y:S02]  /*1feb0*/  @P0 LOP3.LUT R8, R8, 0x800, RZ, 0xfc, !PT ;  /* 0x0000080008080812 */ /* 0x000fe400078efcff */
[----:B------:R-:W-:Y:S01]  /*1fec0*/  ISETP.GE.AND P0, PT, R12, R5, PT ;  /* 0x000000050c00720c */ /* 0x000fe20003f06270 */
[----:B------:R-:W-:Y:S01]  /*1fed0*/  IMAD.MOV.U32 R12, RZ, RZ, RZ ;  /* 0x000000ffff0c7224 */ /* 0x000fe200078e00ff */
[----:B------:R-:W-:-:S04]  /*1fee0*/  LOP3.LUT R8, R8, 0xfffffbff, RZ, 0xc0, !PT ;  /* 0xfffffbff08087812 */ /* 0x000fc800078ec0ff */
[----:B------:R-:W-:Y:S02]  /*1fef0*/  @P6 LOP3.LUT R8, R8, 0x400, RZ, 0xfc, !PT ;  /* 0x0000040008086812 */ /* 0x000fe400078efcff */
[----:B------:R-:W-:Y:S01]  /*1ff00*/  ISETP.GE.AND P6, PT, R11, R5, PT ;  /* 0x000000050b00720c */ /* 0x000fe20003fc6270 */
[----:B------:R-:W-:Y:S01]  /*1ff10*/  IMAD.MOV.U32 R11, RZ, RZ, 0x181f ;  /* 0x0000181fff0b7424 */ /* 0x000fe200078e00ff */
[----:B------:R-:W-:-:S04]  /*1ff20*/  LOP3.LUT R8, R8, 0xfffffdff, RZ, 0xc0, !PT ;  /* 0xfffffdff08087812 */ /* 0x000fc800078ec0ff */
[----:B------:R-:W-:Y:S02]  /*1ff30*/  @P5 LOP3.LUT R8, R8, 0x200, RZ, 0xfc, !PT ;  /* 0x0000020008085812 */ /* 0x000fe400078efcff */
[----:B------:R-:W-:Y:S02]  /*1ff40*/  ISETP.GE.AND P5, PT, R10, R5, PT ;  /* 0x000000050a00720c */ /* 0x000fe40003fa6270 */
[----:B------:R-:W-:-:S04]  /*1ff50*/  LOP3.LUT R8, R8, 0xfffffeff, RZ, 0xc0, !PT ;  /* 0xfffffeff08087812 */ /* 0x000fc800078ec0ff */
[----:B------:R-:W-:Y:S02]  /*1ff60*/  @P0 LOP3.LUT R8, R8, 0x100, RZ, 0xfc, !PT ;  /* 0x0000010008080812 */ /* 0x000fe400078efcff */
[----:B------:R-:W-:Y:S02]  /*1ff70*/  ISETP.GE.AND P0, PT, R9, R5, PT ;  /* 0x000000050900720c */ /* 0x000fe40003f06270 */
[----:B------:R-:W-:-:S04]  /*1ff80*/  LOP3.LUT R8, R8, 0xffffff7f, RZ, 0xc0, !PT ;  /* 0xffffff7f08087812 */ /* 0x000fc800078ec0ff */
[----:B------:R-:W-:-:S05]  /*1ff90*/  @P6 LOP3.LUT R8, R8, 0x80, RZ, 0xfc, !PT ;  /* 0x0000008008086812 */ /* 0x000fca00078efcff */
[----:B------:R0:W-:Y:S02]  /*1ffa0*/  STL [R1], R8 ;  /* 0x0000000801007387 */ /* 0x0001e40000100800 */
[----:B0-----:R-:W-:Y:S05]  /*1ffb0*/  WARPSYNC.COLLECTIVE R15, `(.L_x_1834) ;  /* 0x000000000f087348 */ /* 0x001fea0003c00000 */
[----:B------:R1:W2:Y:S02]  /*1ffc0*/  SHFL.IDX P6, R14, R13, R12, R11 ;  /* 0x0000000c0d0e7389 */ /* 0x0002a400000c000b */
[----:B012---:R-:W-:Y:S01]  /*1ffd0*/  ENDCOLLECTIVE ;  /* 0x000000000000791b */ /* 0x007fe20003800000 */
.L_x_1834:
[----:B------:R-:W-:Y:S05]  /*1ffe0*/  BSYNC B0 ;  /* 0x0000000000007941 */ /* 0x000fea0003800000 */
.L_x_1833:
[----:B------:R-:W-:Y:S01]  /*1fff0*/  IMAD.MOV.U32 R13, RZ, RZ, R4 ;  /* 0x000000ffff0d7224 */ /* 0x000fe200078e0004 */
[----:B------:R-:W-:Y:S01]  /*20000*/  LOP3.LUT R8, R8, 0xffffbfff, RZ, 0xc0, !PT ;  /* 0xffffbfff08087812 */ /* 0x000fe200078ec0ff */
[----:B------:R-:W-:Y:S02]  /*20010*/  IMAD.MOV.U32 R12, RZ, RZ, RZ ;  /* 0x000000ffff0c7224 */ /* 0x000fe400078e00ff */
[----:B------:R-:W-:Y:S01]  /*20020*/  IMAD.MOV.U32 R11, RZ, RZ, 0x181f ;  /* 0x0000181fff0b7424 */ /* 0x000fe200078e00ff */
[----:B------:R-:W-:Y:S01]  /*20030*/  @P5 LOP3.LUT R8, R8, 0x4000, RZ, 0xfc, !PT ;  /* 0x0000400008085812 */ /* 0x000fe200078efcff */
[----:B------:R-:W-:Y:S02]  /*20040*/  IMAD.MOV.U32 R15, RZ, RZ, -0x1 ;  /* 0xffffffffff0f7424 */ /* 0x000fe400078e00ff */
[----:B------:R-:W-:Y:S01]  /*20050*/  IMAD.MOV.U32 R2, RZ, RZ, R14 ;  /* 0x000000ffff027224 */ /* 0x000fe200078e000e */
[----:B------:R-:W-:-:S13]  /*20060*/  LOP3.LUT P5, RZ, R8, 0x400, RZ, 0xc0, !PT ;  /* 0x0000040008ff7812 */ /* 0x000fda00078ac0ff */
[----:B------:R-:W-:Y:S05]  /*20070*/  WARPSYNC.COLLECTIVE R15, `(.L_x_1835) ;  /* 0x000000000f087348 */ /* 0x000fea0003c00000 */
[----:B------:R0:W1:Y:S02]  /*20080*/  SHFL.IDX P6, R14, R13, R12, R11 ;  /* 0x0000000c0d0e7389 */ /* 0x00006400000c000b */
[----:B01----:R-:W-:Y:S01]  /*20090*/  ENDCOLLECTIVE ;  /* 0x000000000000791b */ /* 0x003fe20003800000 */
.L_x_1835:
[----:B------:R-:W-:-:S04]  /*200a0*/  LOP3.LUT R8, R8, 0xffffdfff, RZ, 0xc0, !PT ;  /* 0xffffdfff08087812 */ /* 0x000fc800078ec0ff */
[----:B------:R-:W-:-:S04]  /*200b0*/  @P0 LOP3.LUT R8, R8, 0x2000, RZ, 0xfc, !PT ;  /* 0x0000200008080812 */ /* 0x000fc800078efcff */
[----:B------:R-:W-:Y:S01]  /*200c0*/  LOP3.LUT P0, RZ, R8, 0x800, RZ, 0xc0, !PT ;  /* 0x0000080008ff7812 */ /* 0x000fe2000780c0ff */
[----:B------:R0:W-:Y:S01]  /*200d0*/  STL [R1], R8 ;  /* 0x0000000801007387 */ /* 0x0001e20000100800 */
[----:B------:R-:W-:Y:S02]  /*200e0*/  IMAD.MOV.U32 R13, RZ, RZ, R0 ;  /* 0x000000ffff0d7224 */ /* 0x000fe400078e0000 */
[----:B------:R-:W-:Y:S02]  /*200f0*/  IMAD.MOV.U32 R12, RZ, RZ, 0x1 ;  /* 0x00000001ff0c7424 */ /* 0x000fe400078e00ff */
[----:B------:R-:W-:-:S07]  /*20100*/  IMAD.MOV.U32 R3, RZ, RZ, R14 ;  /* 0x000000ffff037224 */ /* 0x000fce00078e000e */
[----:B------:R-:W-:-:S05]  /*20110*/  @!P0 LEA R3, P6, R7, R3, 0x1 ;  /* 0x0000000307038211 */ /* 0x000fca00078c08ff */
[----:B------:R-:W-:-:S05]  /*20120*/  @!P0 IMAD.X R2, RZ, RZ, R2, P6 ;  /* 0x000000ffff028224 */ /* 0x000fca00030e0602 */
[----:B0-----:R-:W-:-:S07]  /*20130*/  @!P0 LOP3.LUT R3, R3, R2, RZ, 0x3c, !PT ;  /* 0x0000000203038212 */ /* 0x001fce00078e3cff */
[----:B------:R-:W-:Y:S05]  /*20140*/  WARPSYNC.COLLECTIVE R15, `(.L_x_1836) ;  /* 0x000000000f087348 */ /* 0x000fea0003c00000 */
[----:B------:R0:W1:Y:S02]  /*20150*/  SHFL.IDX P6, R14, R13, R12, R11 ;  /* 0x0000000c0d0e7389 */ /* 0x00006400000c000b */
[----:B01----:R-:W-:Y:S01]  /*20160*/  ENDCOLLECTIVE ;  /* 0x000000000000791b */ /* 0x003fe20003800000 */
.L_x_1836:
[----:B------:R-:W-:-:S04]  /*20170*/  @!P0 LOP3.LUT R2, R3, R2, RZ, 0x3c, !PT ;  /* 0x0000000203028212 */ /* 0x000fc800078e3cff */
[----:B------:R-:W-:-:S05]  /*20180*/  @!P0 LOP3.LUT R3, R3, R2, RZ, 0x3c, !PT ;  /* 0x0000000203038212 */ /* 0x000fca00078e3cff */
        /* <DEDUP_REMOVED lines=13> */
.L_x_1837:
[----:B------:R-:W-:Y:S02]  /*20260*/  IMAD.MOV.U32 R13, RZ, RZ, R0 ;  /* 0x000000ffff0d7224 */ /* 0x000fe400078e0000 */
[----:B------:R-:W-:Y:S02]  /*20270*/  IMAD.MOV.U32 R12, RZ, RZ, 0x2 ;  /* 0x00000002ff0c7424 */ /* 0x000fe400078e00ff */
[----:B------:R-:W-:-:S05]  /*20280*/  IMAD.MOV.U32 R2, RZ, RZ, R14 ;  /* 0x000000ffff027224 */ /* 0x000fca00078e000e */
[----:B------:R-:W-:-:S05]  /*20290*/  @!P5 LEA R2, P6, R7, R2, 0x1 ;  /* 0x000000020702d211 */ /* 0x000fca00078c08ff */
[----:B------:R-:W-:-:S05]  /*202a0*/  @!P5 IMAD.X R3, RZ, RZ, R6, P6 ;  /* 0x000000ffff03d224 */ /* 0x000fca00030e0606 */
[----:B------:R-:W-:Y:S01]  /*202b0*/  @!PT LDS RZ, [RZ] ;  /* 0x00000000fffff984 */ /* 0x000fe20000000800 */
[----:B------:R-:W-:Y:S01]  /*202c0*/  @!PT LDS RZ, [RZ] ;  /* 0x00000000fffff984 */ /* 0x000fe20000000800 */
[----:B------:R-:W-:Y:S01]  /*202d0*/  @!PT LDS RZ, [RZ] ;  /* 0x00000000fffff984 */ /* 0x000fe20000000800 */
[----:B------:R0:W-:Y:S03]  /*202e0*/  @!P5 LDGSTS.E.BYPASS.LTC128B.128 [R25+0x22c00], desc[UR60][R2.64], !P4 ;  /* 0x22c000000219dfae */ /* 0x0001e6000e101d7c */
[----:B0-----:R-:W-:Y:S05]  /*202f0*/  WARPSYNC.COLLECTIVE R15, `(.L_x_1838) ;  /* 0x000000000f087348 */ /* 0x001fea0003c00000 */
[----:B------:R1:W2:Y:S02]  /*20300*/  SHFL.IDX P6, R14, R13, R12, R11 ;  /* 0x0000000c0d0e7389 */ /* 0x0002a400000c000b */
[----:B012---:R-:W-:Y:S01]  /*20310*/  ENDCOLLECTIVE ;  /* 0x000000000000791b */ /* 0x007fe20003800000 */
.L_x_1838:
[----:B------:R-:W-:Y:S01]  /*20320*/  @!PT LDS RZ, [RZ] ;  /* 0x00000000fffff984 */ /* 0x000fe20000000800 */
[----:B------:R-:W-:Y:S01]  /*20330*/  @!PT LDS RZ, [RZ] ;  /* 0x00000000fffff984 */ /* 0x000fe20000000800 */
[----:B------:R-:W-:Y:S01]  /*20340*/  @!PT LDS RZ, [RZ] ;  /* 0x00000000fffff984 */ /* 0x000fe20000000800 */
[----:B------:R0:W-:Y:S04]  /*20350*/  @!P5 LDGSTS.E.BYPASS.LTC128B.128 [R25+0x26c00], desc[UR60][R2.64+0x80], !P3 ;  /* 0x26c000800219dfae */ /* 0x0001e8000d901d7c */
[----:B------:R0:W-:Y:S04]  /*20360*/  @!P5 LDGSTS.E.BYPASS.LTC128B.128 [R25+0x2ac00], desc[UR60][R2.64+0x100], !P2 ;  /* 0x2ac001000219dfae */ /* 0x0001e8000d101d7c */
[----:B------:R0:W-:Y:S01]  /*20370*/  @!P5 LDGSTS.E.BYPASS.LTC128B.128 [R25+0x2ec00], desc[UR60][R2.64+0x180], !P1 ;  /* 0x2ec001800219dfae */ /* 0x0001e2000c901d7c */
[----:B------:R-:W-:Y:S01]  /*20380*/  LOP3.LUT P5, RZ, R8, 0x100, RZ, 0xc0, !PT ;  /* 0x0000010008ff7812 */ /* 0x000fe200078ac0ff */
[----:B------:R-:W-:-:S02]  /*20390*/  IMAD.MOV.U32 R13, RZ, RZ, R4 ;  /* 0x000000ffff0d7224 */ /* 0x000fc400078e0004 */
[----:B------:R-:W-:-:S10]  /*203a0*/  IMAD.MOV.U32 R6, RZ, RZ, R14 ;  /* 0x000000ffff067224 */ /* 0x000fd400078e000e */
[----:B0-----:R-:W-:Y:S05]  /*203b0*/  WARPSYNC.COLLECTIVE R15, `(.L_x_1839) ;  /* 0x000000000f087348 */ /* 0x001fea0003c00000 */
[----:B------:R1:W2:Y:S02]  /*203c0*/  SHFL.IDX P6, R14, R13, R12, R11 ;  /* 0x0000000c0d0e7389 */ /* 0x0002a400000c000b */
[----:B012---:R-:W-:Y:S01]  /*203d0*/  ENDCOLLECTIVE ;  /* 0x000000000000791b */ /* 0x007fe20003800000 */
.L_x_1839:
        /* <DEDUP_REMOVED lines=12> */
.L_x_1840:
        /* <DEDUP_REMOVED lines=12> */
.L_x_1841:
        /* <DEDUP_REMOVED lines=12> */
.L_x_1842:
        /* <DEDUP_REMOVED lines=12> */
.L_x_1843:
        /* <DEDUP_REMOVED lines=12> */
.L_x_1844:
        /* <DEDUP_REMOVED lines=12> */
.L_x_1845:
        /* <DEDUP_REMOVED lines=12> */
.L_x_1846:
[----:B------:R-:W-:Y:S01]  /*20920*/  @!PT LDS RZ, [RZ] ;  /* 0x00000000fffff984 */ /* 0x000fe20000000800 */
[----:B------:R-:W-:Y:S01]  /*20930*/  @!PT LDS RZ, [RZ] ;  /* 0x00000000fffff984 */ /* 0x000fe20000000800 */
[----:B------:R-:W-:Y:S01]  /*20940*/  @!PT LDS RZ, [RZ] ;  /* 0x00000000fffff984 */ /* 0x000fe20000000800 */
[----:B------:R0:W-:Y:S04]  /*20950*/  @!P5 LDGSTS.E.BYPASS.LTC128B.128 [R25+0x28c00], desc[UR60][R2.64+0x80], !P3 ;  /* 0x28c000800219dfae */ /* 0x0001e8000d901d7c */
[----:B------:R0:W-:Y:S04]  /*20960*/  @!P5 LDGSTS.E.BYPASS.LTC128B.128 [R25+0x2cc00], desc[UR60][R2.64+0x100], !P2 ;  /* 0x2cc001000219dfae */ /* 0x0001e8000d101d7c */
[----:B------:R0:W-:Y:S01]  /*20970*/  @!P5 LDGSTS.E.BYPASS.LTC128B.128 [R25+0x30c00], desc[UR60][R2.64+0x180], !P1 ;  /* 0x30c001800219dfae */ /* 0x0001e2000c901d7c */
[----:B------:R-:W-:Y:S02]  /*20980*/  IMAD.MOV.U32 R13, RZ, RZ, R4 ;  /* 0x000000ffff0d7224 */ /* 0x000fe400078e0004 */
[----:B------:R-:W-:-:S07]  /*20990*/  IMAD.MOV.U32 R6, RZ, RZ, R14 ;  /* 0x000000ffff067224 */ /* 0x000fce00078e000e */
[----:B0-----:R-:W-:Y:S05]  /*209a0*/  WARPSYNC.COLLECTIVE R15, `(.L_x_1847) ;  /* 0x000000000f087348 */ /* 0x001fea0003c00000 */
[----:B------:R1:W2:Y:S02]  /*209b0*/  SHFL.IDX P6, R14, R13, R12, R11 ;  /* 0x0000000c0d0e7389 */ /* 0x0002a400000c000b */
[----:B012---:R-:W-:Y:S01]  /*209c0*/  ENDCOLLECTIVE ;  /* 0x000000000000791b */ /* 0x007fe20003800000 */
.L_x_1847:
[----:B------:R-:W-:Y:S02]  /*209d0*/  IMAD.MOV.U32 R13, RZ, RZ, R0 ;  /* 0x000000ffff0d7224 */ /* 0x000fe400078e0000 */
[----:B------:R-:W-:Y:S01]  /*209e0*/  IMAD.MOV.U32 R12, RZ, RZ, 0x7 ;  /* 0x00000007ff0c7424 */ /* 0x000fe200078e00ff */
[----:B------:R-:W-:-:S07]  /*209f0*/  MOV R2, R14 ;  /* 0x0000000e00027202 */ /* 0x000fce0000000f00 */
[----:B------:R-:W-:Y:S05]  /*20a00*/  WARPSYNC.COLLECTIVE R15, `(.L_x_1848) ;  /* 0x000000000f087348 */ /* 0x000fea0003c00000 */
[----:B------:R0:W1:Y:S02]  /*20a10*/  SHFL.IDX P6, R14, R13, R12, R11 ;  /* 0x0000000c0d0e7389 */ /* 0x00006400000c000b */
[----:B01----:R-:W-:Y:S01]  /*20a20*/  ENDCOLLECTIVE ;  /* 0x000000000000791b */ /* 0x003fe20003800000 */
.L_x_1848:
[----:B------:R-:W-:-:S05]  /*20a30*/  @!P0 LEA R2, P5, R7, R2, 0x1 ;  /* 0x0000000207028211 */ /* 0x000fca00078a08ff */
[----:B------:R-:W-:-:S05]  /*20a40*/  @!P0 IMAD.X R3, RZ, RZ, R6, P5 ;  /* 0x000000ffff038224 */ /* 0x000fca00028e0606 */
        /* <DEDUP_REMOVED lines=12> */
.L_x_1849:
[----:B------:R-:W-:Y:S01]  /*20b10*/  IMAD.MOV.U32 R2, RZ, RZ, R14 ;  /* 0x000000ffff027224 */ /* 0x000fe200078e000e */
[----:B------:R-:W-:Y:S06]  /*20b20*/  BRA `(.L_x_1850) ;  /* 0xffffff9800187947 */ /* 0x000fec000383ffff */
.L_x_1658:
[----:B0-----:R0:W1:Y:S02]  /*20b30*/  SYNCS.PHASECHK.TRANS64.TRYWAIT P0, [R22+URZ+0x32420], R3 ;  /* 0x03242003160075a7 */ /* 0x001064000800017f */
[----:B-1----:R-:W-:Y:S05]  /*20b40*/  @!P0 NANOSLEEP.SYNCS 0x989680 ;  /* 0x009896800000895d */ /* 0x002fea0003900000 */
[----:B------:R-:W1:Y:S02]  /*20b50*/  @!P0 SYNCS.PHASECHK.TRANS64 P0, [R22+URZ+0x32420], R3 ;  /* 0x03242003160085a7 */ /* 0x000e64000800007f */
[----:B-1----:R-:W-:Y:S05]  /*20b60*/  @!P0 BRA `(.L_x_1658) ;  /* 0xfffffffc00f08947 */ /* 0x002fea000383ffff */
[----:B------:R-:W-:Y:S05]  /*20b70*/  BRA `(.L_x_1851) ;  /* 0xffffff98008c7947 */ /* 0x000fea000383ffff */
.L_x_1661:
[----:B-1----:R1:W3:Y:S02]  /*20b80*/  SYNCS.PHASECHK.TRANS64.TRYWAIT P0, [R29+URZ+0x32460], R0 ;  /* 0x032460001d0075a7 */ /* 0x0022e4000800017f */
[----:B---3--:R-:W-:Y:S05]  /*20b90*/  @!P0 NANOSLEEP.SYNCS 0x989680 ;  /* 0x009896800000895d */ /* 0x008fea0003900000 */
[----:B------:R-:W3:Y:S02]  /*20ba0*/  @!P0 SYNCS.PHASECHK.TRANS64 P0, [R29+URZ+0x32460], R0 ;  /* 0x032460001d0085a7 */ /* 0x000ee4000800007f */
[----:B---3--:R-:W-:Y:S05]  /*20bb0*/  @!P0 BRA `(.L_x_1661) ;  /* 0xfffffffc00f08947 */ /* 0x008fea000383ffff */
[----:B------:R-:W-:Y:S05]  /*20bc0*/  BRA `(.L_x_1852) ;  /* 0xffffff98009c7947 */ /* 0x000fea000383ffff */
.L_x_1662:
        /* <DEDUP_REMOVED lines=8> */
.L_x_1854:
[----:B------:R-:W-:Y:S05]  /*20c50*/  BSYNC B0 ;  /* 0x0000000000007941 */ /* 0x000fea0003800000 */
.L_x_1853:
        /* <DEDUP_REMOVED lines=13> */
.L_x_1855:
        /* <DEDUP_REMOVED lines=9> */
.L_x_1856:
        /* <DEDUP_REMOVED lines=17> */
.L_x_1857:
[----:B------:R-:W-:Y:S02]  /*20ed0*/  IMAD.MOV.U32 R13, RZ, RZ, R6 ;  /* 0x000000ffff0d7224 */ /* 0x000fe400078e0006 */
[----:B------:R-:W-:Y:S01]  /*20ee0*/  IMAD.MOV.U32 R12, RZ, RZ, 0x2 ;  /* 0x00000002ff0c7424 */ /* 0x000fe200078e00ff */
[----:B------:R-:W-:-:S13]  /*20ef0*/  IADD3 R2, P3, R14, R0, RZ ;  /* 0x000000000e027210 */ /* 0x000fda0007f7e0ff */
[----:B------:R-:W-:Y:S05]  /*20f00*/  WARPSYNC.COLLECTIVE R15, `(.L_x_1858) ;  /* 0x000000000f087348 */ /* 0x000fea0003c00000 */
[----:B------:R0:W1:Y:S02]  /*20f10*/  SHFL.IDX P6, R14, R13, R12, R11 ;  /* 0x0000000c0d0e7389 */ /* 0x00006400000c000b */
[----:B01----:R-:W-:Y:S01]  /*20f20*/  ENDCOLLECTIVE ;  /* 0x000000000000791b */ /* 0x003fe20003800000 */
.L_x_1858:
        /* <DEDUP_REMOVED lines=17> */
.L_x_1859:
[----:B------:R-:W-:Y:S02]  /*21040*/  IMAD.MOV.U32 R13, RZ, RZ, R6 ;  /* 0x000000ffff0d7224 */ /* 0x000fe400078e0006 */
[----:B------:R-:W-:Y:S01]  /*21050*/  IMAD.MOV.U32 R12, RZ, RZ, 0x3 ;  /* 0x00000003ff0c7424 */ /* 0x000fe200078e00ff */
[----:B------:R-:W-:-:S13]  /*21060*/  IADD3 R2, P3, R14, R0, RZ ;  /* 0x000000000e027210 */ /* 0x000fda0007f7e0ff */
[----:B------:R-:W-:Y:S05]  /*21070*/  WARPSYNC.COLLECTIVE R15, `(.L_x_1860) ;  /* 0x000000000f087348 */ /* 0x000fea0003c00000 */
[----:B------:R0:W1:Y:S02]  /*21080*/  SHFL.IDX P6, R14, R13, R12, R11 ;  /* 0x0000000c0d0e7389 */ /* 0x00006400000c000b */
[----:B01----:R-:W-:Y:S01]  /*21090*/  ENDCOLLECTIVE ;  /* 0x000000000000791b */ /* 0x003fe20003800000 */
.L_x_1860:
        /* <DEDUP_REMOVED lines=17> */
.L_x_1861:
[----:B------:R-:W-:Y:S02]  /*211b0*/  IMAD.MOV.U32 R13, RZ, RZ, R6 ;  /* 0x000000ffff0d7224 */ /* 0x000fe400078e0006 */
[----:B------:R-:W-:Y:S01]  /*211c0*/  IMAD.MOV.U32 R12, RZ, RZ, 0x4 ;  /* 0x00000004ff0c7424 */ /* 0x000fe200078e00ff */
[----:B------:R-:W-:-:S13]  /*211d0*/  IADD3 R2, P3, R14, R0, RZ ;  /* 0x000000000e027210 */ /* 0x000fda0007f7e0ff */
[----:B------:R-:W-:Y:S05]  /*211e0*/  WARPSYNC.COLLECTIVE R15, `(.L_x_1862) ;  /* 0x000000000f087348 */ /* 0x000fea0003c00000 */
[----:B------:R0:W1:Y:S02]  /*211f0*/  SHFL.IDX P6, R14, R13, R12, R11 ;  /* 0x0000000c0d0e7389 */ /* 0x00006400000c000b */
[----:B01----:R-:W-:Y:S01]  /*21200*/  ENDCOLLECTIVE ;  /* 0x000000000000791b */ /* 0x003fe20003800000 */
.L_x_1862:
        /* <DEDUP_REMOVED lines=17> */
.L_x_1863:
[----:B------:R-:W-:Y:S02]  /*21320*/  IMAD.MOV.U32 R13, RZ, RZ, R6 ;  /* 0x000000ffff0d7224 */ /* 0x000fe400078e0006 */
[----:B------:R-:W-:Y:S01]  /*21330*/  IMAD.MOV.U32 R12, RZ, RZ, 0x5 ;  /* 0x00000005ff0c7424 */ /* 0x000fe200078e00ff */
[----:B------:R-:W-:-:S13]  /*21340*/  IADD3 R2, P3, R14, R0, RZ ;  /* 0x000000000e027210 */ /* 0x000fda0007f7e0ff */
[----:B------:R-:W-:Y:S05]  /*21350*/  WARPSYNC.COLLECTIVE R15, `(.L_x_1864) ;  /* 0x000000000f087348 */ /* 0x000fea0003c00000 */
[----:B------:R0:W1:Y:S02]  /*21360*/  SHFL.IDX P6, R14, R13, R12, R11 ;  /* 0x0000000c0d0e7389 */ /* 0x00006400000c000b */
[----:B01----:R-:W-:Y:S01]  /*21370*/  ENDCOLLECTIVE ;  /* 0x000000000000791b */ /* 0x003fe20003800000 */
.L_x_1864:
        /* <DEDUP_REMOVED lines=12> */
.L_x_1865:
        /* <DEDUP_REMOVED lines=9> */
.L_x_1669:
[----:B0-----:R0:W1:Y:S02]  /*214d0*/  SYNCS.PHASECHK.TRANS64.TRYWAIT P0, [R4+URZ+0x32440], R21 ;  /* 0x03244015040075a7 */ /* 0x001064000800017f */
[----:B-1----:R-:W-:Y:S05]  /*214e0*/  @!P0 NANOSLEEP.SYNCS 0x989680 ;  /* 0x009896800000895d */ /* 0x002fea0003900000 */
[----:B------:R-:W1:Y:S02]  /*214f0*/  @!P0 SYNCS.PHASECHK.TRANS64 P0, [R4+URZ+0x32440], R21 ;  /* 0x03244015040085a7 */ /* 0x000e64000800007f */
[----:B-1----:R-:W-:Y:S05]  /*21500*/  @!P0 BRA `(.L_x_1669) ;  /* 0xfffffffc00f08947 */ /* 0x002fea000383ffff */
[----:B------:R-:W-:Y:S05]  /*21510*/  BRA `(.L_x_1867) ;  /* 0xffffff9c002c7947 */ /* 0x000fea000383ffff */
.L_x_1670:
        /* <DEDUP_REMOVED lines=8> */
.L_x_1869:
[----:B------:R-:W-:Y:S05]  /*215a0*/  BSYNC B1 ;  /* 0x0000000000017941 */ /* 0x000fea0003800000 */
.L_x_1868:
        /* <DEDUP_REMOVED lines=9> */
.L_x_1870:
[----:B------:R-:W-:Y:S02]  /*21640*/  IMAD.MOV.U32 R13, RZ, RZ, R9 ;  /* 0x000000ffff0d7224 */ /* 0x000fe400078e0009 */
[----:B------:R-:W-:Y:S02]  /*21650*/  IMAD.MOV.U32 R12, RZ, RZ, 0x1 ;  /* 0x00000001ff0c7424 */ /* 0x000fe400078e00ff */
[----:B------:R-:W-:-:S07]  /*21660*/  IMAD.MOV.U32 R2, RZ, RZ, R14 ;  /* 0x000000ffff027224 */ /* 0x000fce00078e000e */
[----:B------:R-:W-:Y:S05]  /*21670*/  WARPSYNC.COLLECTIVE R15, `(.L_x_1871) ;  /* 0x000000000f087348 */ /* 0x000fea0003c00000 */
[----:B------:R0:W1:Y:S02]  /*21680*/  SHFL.IDX P6, R14, R13, R12, R11 ;  /* 0x0000000c0d0e7389 */ /* 0x00006400000c000b */
[----:B01----:R-:W-:Y:S01]  /*21690*/  ENDCOLLECTIVE ;  /* 0x000000000000791b */ /* 0x003fe20003800000 */
.L_x_1871:
        /* <DEDUP_REMOVED lines=11> */
.L_x_1872:
[----:B------:R-:W-:Y:S02]  /*21750*/  IMAD.MOV.U32 R13, RZ, RZ, R9 ;  /* 0x000000ffff0d7224 */ /* 0x000fe400078e0009 */
[----:B------:R-:W-:Y:S02]  /*21760*/  IMAD.MOV.U32 R12, RZ, RZ, 0x2 ;  /* 0x00000002ff0c7424 */ /* 0x000fe400078e00ff */
[----:B------:R-:W-:-:S07]  /*21770*/  IMAD.MOV.U32 R2, RZ, RZ, R14 ;  /* 0x000000ffff027224 */ /* 0x000fce00078e000e */
[----:B------:R-:W-:Y:S05]  /*21780*/  WARPSYNC.COLLECTIVE R15, `(.L_x_1873) ;  /* 0x000000000f087348 */ /* 0x000fea0003c00000 */
[----:B------:R0:W1:Y:S02]  /*21790*/  SHFL.IDX P6, R14, R13, R12, R11 ;  /* 0x0000000c0d0e7389 */ /* 0x00006400000c000b */
[----:B01----:R-:W-:Y:S01]  /*217a0*/  ENDCOLLECTIVE ;  /* 0x000000000000791b */ /* 0x003fe20003800000 */
.L_x_1873:
        /* <DEDUP_REMOVED lines=11> */
.L_x_1874:
[----:B------:R-:W-:Y:S02]  /*21860*/  IMAD.MOV.U32 R13, RZ, RZ, R9 ;  /* 0x000000ffff0d7224 */ /* 0x000fe400078e0009 */
[----:B------:R-:W-:Y:S02]  /*21870*/  IMAD.MOV.U32 R12, RZ, RZ, 0x3 ;  /* 0x00000003ff0c7424 */ /* 0x000fe400078e00ff */
[----:B------:R-:W-:-:S07]  /*21880*/  IMAD.MOV.U32 R2, RZ, RZ, R14 ;  /* 0x000000ffff027224 */ /* 0x000fce00078e000e */
[----:B------:R-:W-:Y:S05]  /*21890*/  WARPSYNC.COLLECTIVE R15, `(.L_x_1875) ;  /* 0x000000000f087348 */ /* 0x000fea0003c00000 */
[----:B------:R0:W1:Y:S02]  /*218a0*/  SHFL.IDX P6, R14, R13, R12, R11 ;  /* 0x0000000c0d0e7389 */ /* 0x00006400000c000b */
[----:B01----:R-:W-:Y:S01]  /*218b0*/  ENDCOLLECTIVE ;  /* 0x000000000000791b */ /* 0x003fe20003800000 */
.L_x_1875:
        /* <DEDUP_REMOVED lines=11> */
.L_x_1876:
[----:B------:R-:W-:Y:S02]  /*21970*/  IMAD.MOV.U32 R13, RZ, RZ, R9 ;  /* 0x000000ffff0d7224 */ /* 0x000fe400078e0009 */
[----:B------:R-:W-:Y:S02]  /*21980*/  IMAD.MOV.U32 R12, RZ, RZ, 0x4 ;  /* 0x00000004ff0c7424 */ /* 0x000fe400078e00ff */
[----:B------:R-:W-:-:S07]  /*21990*/  IMAD.MOV.U32 R2, RZ, RZ, R14 ;  /* 0x000000ffff027224 */ /* 0x000fce00078e000e */
[----:B------:R-:W-:Y:S05]  /*219a0*/  WARPSYNC.COLLECTIVE R15, `(.L_x_1877) ;  /* 0x000000000f087348 */ /* 0x000fea0003c00000 */
[----:B------:R0:W1:Y:S02]  /*219b0*/  SHFL.IDX P6, R14, R13, R12, R11 ;  /* 0x0000000c0d0e7389 */ /* 0x00006400000c000b */
[----:B01----:R-:W-:Y:S01]  /*219c0*/  ENDCOLLECTIVE ;  /* 0x000000000000791b */ /* 0x003fe20003800000 */
.L_x_1877:
        /* <DEDUP_REMOVED lines=11> */
.L_x_1878:
[----:B------:R-:W-:Y:S02]  /*21a80*/  IMAD.MOV.U32 R13, RZ, RZ, R9 ;  /* 0x000000ffff0d7224 */ /* 0x000fe400078e0009 */
[----:B------:R-:W-:Y:S02]  /*21a90*/  IMAD.MOV.U32 R12, RZ, RZ, 0x5 ;  /* 0x00000005ff0c7424 */ /* 0x000fe400078e00ff */
[----:B------:R-:W-:-:S07]  /*21aa0*/  IMAD.MOV.U32 R2, RZ, RZ, R14 ;  /* 0x000000ffff027224 */ /* 0x000fce00078e000e */
[----:B------:R-:W-:Y:S05]  /*21ab0*/  WARPSYNC.COLLECTIVE R15, `(.L_x_1879) ;  /* 0x000000000f087348 */ /* 0x000fea0003c00000 */
[----:B------:R0:W1:Y:S02]  /*21ac0*/  SHFL.IDX P6, R14, R13, R12, R11 ;  /* 0x0000000c0d0e7389 */ /* 0x00006400000c000b */
[----:B01----:R-:W-:Y:S01]  /*21ad0*/  ENDCOLLECTIVE ;  /* 0x000000000000791b */ /* 0x003fe20003800000 */
.L_x_1879:
        /* <DEDUP_REMOVED lines=11> */
.L_x_1880:
[----:B------:R-:W-:Y:S01]  /*21b90*/  IMAD.MOV.U32 R2, RZ, RZ, R14 ;  /* 0x000000ffff027224 */ /* 0x000fe200078e000e */
[----:B------:R-:W-:Y:S06]  /*21ba0*/  BRA `(.L_x_1881) ;  /* 0xffffff9800587947 */ /* 0x000fec000383ffff */
.L_x_1675:
[----:B---3--:R3:W4:Y:S02]  /*21bb0*/  SYNCS.PHASECHK.TRANS64.TRYWAIT P0, [R4+URZ+0x32460], R21 ;  /* 0x03246015040075a7 */ /* 0x008724000800017f */
[----:B----4-:R-:W-:Y:S05]  /*21bc0*/  @!P0 NANOSLEEP.SYNCS 0x989680 ;  /* 0x009896800000895d */ /* 0x010fea0003900000 */
[----:B------:R-:W4:Y:S02]  /*21bd0*/  @!P0 SYNCS.PHASECHK.TRANS64 P0, [R4+URZ+0x32460], R21 ;  /* 0x03246015040085a7 */ /* 0x000f24000800007f */
[----:B----4-:R-:W-:Y:S05]  /*21be0*/  @!P0 BRA `(.L_x_1675) ;  /* 0xfffffffc00f08947 */ /* 0x010fea000383ffff */
[----:B------:R-:W-:Y:S05]  /*21bf0*/  BRA `(.L_x_1882) ;  /* 0xffffff9800a87947 */ /* 0x000fea000383ffff */
.L_x_1676:
        /* <DEDUP_REMOVED lines=8> */
.L_x_1884:
[----:B------:R-:W-:Y:S05]  /*21c80*/  BSYNC B1 ;  /* 0x0000000000017941 */ /* 0x000fea0003800000 */
.L_x_1883:
        /* <DEDUP_REMOVED lines=9> */
.L_x_1885:
[----:B------:R-:W-:Y:S01]  /*21d20*/  MOV R13, R7 ;  /* 0x00000007000d7202 */ /* 0x000fe20000000f00 */
[----:B------:R-:W-:Y:S01]  /*21d30*/  IMAD.MOV.U32 R12, RZ, RZ, 0x1 ;  /* 0x00000001ff0c7424 */ /* 0x000fe200078e00ff */
[----:B------:R-:W-:-:S13]  /*21d40*/  IADD3 R2, P0, R14, R0, RZ ;  /* 0x000000000e027210 */ /* 0x000fda0007f1e0ff */
[----:B------:R-:W-:Y:S05]  /*21d50*/  WARPSYNC.COLLECTIVE R15, `(.L_x_1886) ;  /* 0x000000000f087348 */ /* 0x000fea0003c00000 */
[----:B------:R0:W1:Y:S02]  /*21d60*/  SHFL.IDX P6, R14, R13, R12, R11 ;  /* 0x0000000c0d0e7389 */ /* 0x00006400000c000b */
[----:B01----:R-:W-:Y:S01]  /*21d70*/  ENDCOLLECTIVE ;  /* 0x000000000000791b */ /* 0x003fe20003800000 */
.L_x_1886:
        /* <DEDUP_REMOVED lines=13> */
.L_x_1887:
[----:B------:R-:W-:Y:S02]  /*21e50*/  IMAD.MOV.U32 R13, RZ, RZ, R7 ;  /* 0x000000ffff0d7224 */ /* 0x000fe400078e0007 */
[----:B------:R-:W-:Y:S01]  /*21e60*/  IMAD.MOV.U32 R12, RZ, RZ, 0x2 ;  /* 0x00000002ff0c7424 */ /* 0x000fe200078e00ff */
[----:B------:R-:W-:-:S13]  /*21e70*/  IADD3 R2, P0, R14, R0, RZ ;  /* 0x000000000e027210 */ /* 0x000fda0007f1e0ff */
[----:B------:R-:W-:Y:S05]  /*21e80*/  WARPSYNC.COLLECTIVE R15, `(.L_x_1888) ;  /* 0x000000000f087348 */ /* 0x000fea0003c00000 */
[----:B------:R0:W1:Y:S02]  /*21e90*/  SHFL.IDX P6, R14, R13, R12, R11 ;  /* 0x0000000c0d0e7389 */ /* 0x00006400000c000b */
[----:B01----:R-:W-:Y:S01]  /*21ea0*/  ENDCOLLECTIVE ;  /* 0x000000000000791b */ /* 0x003fe20003800000 */
.L_x_1888:
        /* <DEDUP_REMOVED lines=13> */
.L_x_1889:
[----:B------:R-:W-:Y:S02]  /*21f80*/  IMAD.MOV.U32 R13, RZ, RZ, R7 ;  /* 0x000000ffff0d7224 */ /* 0x000fe400078e0007 */
[----:B------:R-:W-:Y:S01]  /*21f90*/  IMAD.MOV.U32 R12, RZ, RZ, 0x3 ;  /* 0x00000003ff0c7424 */ /* 0x000fe200078e00ff */
[----:B------:R-:W-:-:S13]  /*21fa0*/  IADD3 R2, P0, R14, R0, RZ ;  /* 0x000000000e027210 */ /* 0x000fda0007f1e0ff */
[----:B------:R-:W-:Y:S05]  /*21fb0*/  WARPSYNC.COLLECTIVE R15, `(.L_x_1890) ;  /* 0x000000000f087348 */ /* 0x000fea0003c00000 */
[----:B------:R0:W1:Y:S02]  /*21fc0*/  SHFL.IDX P6, R14, R13, R12, R11 ;  /* 0x0000000c0d0e7389 */ /* 0x00006400000c000b */
[----:B01----:R-:W-:Y:S01]  /*21fd0*/  ENDCOLLECTIVE ;  /* 0x000000000000791b */ /* 0x003fe20003800000 */
.L_x_1890:
        /* <DEDUP_REMOVED lines=13> */
.L_x_1891:
[----:B------:R-:W-:Y:S02]  /*220b0*/  IMAD.MOV.U32 R13, RZ, RZ, R7 ;  /* 0x000000ffff0d7224 */ /* 0x000fe400078e0007 */
[----:B------:R-:W-:Y:S01]  /*220c0*/  IMAD.MOV.U32 R12, RZ, RZ, 0x4 ;  /* 0x00000004ff0c7424 */ /* 0x000fe200078e00ff */
[----:B------:R-:W-:-:S13]  /*220d0*/  IADD3 R2, P0, R14, R0, RZ ;  /* 0x000000000e027210 */ /* 0x000fda0007f1e0ff */
[----:B------:R-:W-:Y:S05]  /*220e0*/  WARPSYNC.COLLECTIVE R15, `(.L_x_1892) ;  /* 0x000000000f087348 */ /* 0x000fea0003c00000 */
[----:B------:R0:W1:Y:S02]  /*220f0*/  SHFL.IDX P6, R14, R13, R12, R11 ;  /* 0x0000000c0d0e7389 */ /* 0x00006400000c000b */
[----:B01----:R-:W-:Y:S01]  /*22100*/  ENDCOLLECTIVE ;  /* 0x000000000000791b */ /* 0x003fe20003800000 */
.L_x_1892:
        /* <DEDUP_REMOVED lines=13> */
.L_x_1893:
[----:B------:R-:W-:Y:S02]  /*221e0*/  IMAD.MOV.U32 R13, RZ, RZ, R7 ;  /* 0x000000ffff0d7224 */ /* 0x000fe400078e0007 */
[----:B------:R-:W-:Y:S01]  /*221f0*/  IMAD.MOV.U32 R12, RZ, RZ, 0x5 ;  /* 0x00000005ff0c7424 */ /* 0x000fe200078e00ff */
[----:B------:R-:W-:-:S13]  /*22200*/  IADD3 R2, P0, R14, R0, RZ ;  /* 0x000000000e027210 */ /* 0x000fda0007f1e0ff */
[----:B------:R-:W-:Y:S05]  /*22210*/  WARPSYNC.COLLECTIVE R15, `(.L_x_1894) ;  /* 0x000000000f087348 */ /* 0x000fea0003c00000 */
[----:B------:R0:W1:Y:S02]  /*22220*/  SHFL.IDX P6, R14, R13, R12, R11 ;  /* 0x0000000c0d0e7389 */ /* 0x00006400000c000b */
[----:B01----:R-:W-:Y:S01]  /*22230*/  ENDCOLLECTIVE ;  /* 0x000000000000791b */ /* 0x003fe20003800000 */
.L_x_1894:
        /* <DEDUP_REMOVED lines=13> */
.L_x_1895:
[----:B------:R-:W-:Y:S05]  /*22310*/  BRA `(.L_x_1896) ;  /* 0xffffff9400f07947 */ /* 0x000fea000383ffff */
.L_x_1684:
        /* <DEDUP_REMOVED lines=8> */
.L_x_1898:
[----:B------:R-:W-:Y:S05]  /*223a0*/  BSYNC B0 ;  /* 0x0000000000007941 */ /* 0x000fea0003800000 */
.L_x_1897:
        /* <DEDUP_REMOVED lines=9> */
.L_x_1899:
        /* <DEDUP_REMOVED lines=24> */
.L_x_1900:
[----:B------:R-:W-:Y:S01]  /*225c0*/  IMAD.MOV.U32 R12, RZ, RZ, 0x2 ;  /* 0x00000002ff0c7424 */ /* 0x000fe200078e00ff */
[----:B------:R-:W-:-:S05]  /*225d0*/  SEL R14, R14, RZ, P1 ;  /* 0x000000ff0e0e7207 */ /* 0x000fca0000800000 */
[----:B------:R-:W-:-:S04]  /*225e0*/  IMAD.IADD R5, R13, 0x1, R14 ;  /* 0x000000010d057824 */ /* 0x000fc800078e020e */
[----:B------:R-:W-:-:S07]  /*225f0*/  IMAD.MOV.U32 R13, RZ, RZ, R5 ;  /* 0x000000ffff0d7224 */ /* 0x000fce00078e0005 */
[----:B------:R-:W-:Y:S05]  /*22600*/  WARPSYNC.COLLECTIVE R15, `(.L_x_1901) ;  /* 0x000000000f087348 */ /* 0x000fea0003c00000 */
[----:B------:R0:W1:Y:S02]  /*22610*/  SHFL.UP P6, R14, R13, R12, R11 ;  /* 0x0400000c0d0e7389 */ /* 0x00006400000c000b */
[----:B01----:R-:W-:Y:S01]  /*22620*/  ENDCOLLECTIVE ;  /* 0x000000000000791b */ /* 0x003fe20003800000 */
.L_x_1901:
[----:B------:R-:W-:Y:S01]  /*22630*/  IMAD.MOV.U32 R12, RZ, RZ, 0x4 ;  /* 0x00000004ff0c7424 */ /* 0x000fe200078e00ff */
[----:B------:R-:W-:-:S05]  /*22640*/  SEL R2, R14, RZ, P2 ;  /* 0x000000ff0e027207 */ /* 0x000fca0001000000 */
[----:B------:R-:W-:-:S04]  /*22650*/  IMAD.IADD R2, R5, 0x1, R2 ;  /* 0x0000000105027824 */ /* 0x000fc800078e0202 */
[----:B------:R-:W-:-:S07]  /*22660*/  IMAD.MOV.U32 R13, RZ, RZ, R2 ;  /* 0x000000ffff0d7224 */ /* 0x000fce00078e0002 */
[----:B------:R-:W-:Y:S05]  /*22670*/  WARPSYNC.COLLECTIVE R15, `(.L_x_1902) ;  /* 0x000000000f087348 */ /* 0x000fea0003c00000 */
[----:B------:R0:W1:Y:S02]  /*22680*/  SHFL.UP P6, R14, R13, R12, R11 ;  /* 0x0400000c0d0e7389 */ /* 0x00006400000c000b */
[----:B01----:R-:W-:Y:S01]  /*22690*/  ENDCOLLECTIVE ;  /* 0x000000000000791b */ /* 0x003fe20003800000 */
.L_x_1902:
[----:B------:R-:W-:Y:S01]  /*226a0*/  IMAD.MOV.U32 R12, RZ, RZ, 0x8 ;  /* 0x00000008ff0c7424 */ /* 0x000fe200078e00ff */
[----:B------:R-:W-:-:S05]  /*226b0*/  SEL R3, R14, RZ, P3 ;  /* 0x000000ff0e037207 */ /* 0x000fca0001800000 */
[----:B------:R-:W-:-:S04]  /*226c0*/  IMAD.IADD R3, R2, 0x1, R3 ;  /* 0x0000000102037824 */ /* 0x000fc800078e0203 */
[----:B------:R-:W-:-:S07]  /*226d0*/  IMAD.MOV.U32 R13, RZ, RZ, R3 ;  /* 0x000000ffff0d7224 */ /* 0x000fce00078e0003 */
[----:B------:R-:W-:Y:S05]  /*226e0*/  WARPSYNC.COLLECTIVE R15, `(.L_x_1903) ;  /* 0x000000000f087348 */ /* 0x000fea0003c00000 */
[----:B------:R0:W1:Y:S02]  /*226f0*/  SHFL.UP P6, R14, R13, R12, R11 ;  /* 0x0400000c0d0e7389 */ /* 0x00006400000c000b */
[----:B01----:R-:W-:Y:S01]  /*22700*/  ENDCOLLECTIVE ;  /* 0x000000000000791b */ /* 0x003fe20003800000 */
.L_x_1903:
[----:B------:R-:W-:Y:S01]  /*22710*/  IMAD.MOV.U32 R12, RZ, RZ, 0x10 ;  /* 0x00000010ff0c7424 */ /* 0x000fe200078e00ff */
[----:B------:R-:W-:-:S05]  /*22720*/  SEL R14, R14, RZ, P4 ;  /* 0x000000ff0e0e7207 */ /* 0x000fca0002000000 */
[----:B------:R-:W-:-:S04]  /*22730*/  IMAD.IADD R5, R3, 0x1, R14 ;  /* 0x0000000103057824 */ /* 0x000fc800078e020e */
[----:B------:R-:W-:-:S07]  /*22740*/  IMAD.MOV.U32 R13, RZ, RZ, R5 ;  /* 0x000000ffff0d7224 */ /* 0x000fce00078e0005 */
[----:B------:R-:W-:Y:S05]  /*22750*/  WARPSYNC.COLLECTIVE R15, `(.L_x_1904) ;  /* 0x000000000f087348 */ /* 0x000fea0003c00000 */
[----:B------:R0:W1:Y:S02]  /*22760*/  SHFL.UP P6, R14, R13, R12, R11 ;  /* 0x0400000c0d0e7389 */ /* 0x00006400000c000b */
[----:B01----:R-:W-:Y:S01]  /*22770*/  ENDCOLLECTIVE ;  /* 0x000000000000791b */ /* 0x003fe20003800000 */
.L_x_1904:
        /* <DEDUP_REMOVED lines=8> */
.L_x_1905:
[----:B------:R-:W-:Y:S05]  /*22800*/  BRA `(.L_x_1906) ;  /* 0xffffff9800547947 */ /* 0x000fea000383ffff */
.L_x_1687:
[----:B------:R-:W-:Y:S01]  /*22810*/  BSSY B0, `(.L_x_1907) ;  /* 0x0000007000007945 */ /* 0x000fe20003800000 */
[----:B------:R-:W-:Y:S02]  /*22820*/  IMAD.MOV.U32 R12, RZ, RZ, 0x1 ;  /* 0x00000001ff0c7424 */ /* 0x000fe400078e00ff */
[----:B------:R-:W-:Y:S02]  /*22830*/  IMAD.MOV.U32 R11, RZ, RZ, RZ ;  /* 0x000000ffff0b7224 */ /* 0x000fe400078e00ff */
[----:B------:R-:W-:-:S07]  /*22840*/  IMAD.MOV.U32 R15, RZ, RZ, -0x1 ;  /* 0xffffffffff0f7424 */ /* 0x000fce00078e00ff */
[----:B-1----:R-:W-:Y:S05]  /*22850*/  WARPSYNC.COLLECTIVE R15, `(.L_x_1908) ;  /* 0x000000000f087348 */ /* 0x002fea0003c00000 */
[----:B------:R0:W2:Y:S02]  /*22860*/  SHFL.UP P6, R14, R13, R12, R11 ;  /* 0x0400000c0d0e7389 */ /* 0x0000a400000c000b */
[----:B012---:R-:W-:Y:S01]  /*22870*/  ENDCOLLECTIVE ;  /* 0x000000000000791b */ /* 0x007fe20003800000 */
.L_x_1908:
[----:B------:R-:W-:Y:S05]  /*22880*/  BSYNC B0 ;  /* 0x0000000000007941 */ /* 0x000fea0003800000 */
.L_x_1907:
        /* <DEDUP_REMOVED lines=8> */
.L_x_1909:
[----:B------:R-:W-:Y:S01]  /*22910*/  IMAD.MOV.U32 R12, RZ, RZ, 0x4 ;  /* 0x00000004ff0c7424 */ /* 0x000fe200078e00ff */
[----:B------:R-:W-:-:S05]  /*22920*/  SEL R2, R14, RZ, P2 ;  /* 0x000000ff0e027207 */ /* 0x000fca0001000000 */
[----:B------:R-:W-:-:S04]  /*22930*/  IMAD.IADD R2, R13, 0x1, R2 ;  /* 0x000000010d027824 */ /* 0x000fc800078e0202 */
[----:B------:R-:W-:-:S07]  /*22940*/  IMAD.MOV.U32 R13, RZ, RZ, R2 ;  /* 0x000000ffff0d7224 */ /* 0x000fce00078e0002 */
[----:B------:R-:W-:Y:S05]  /*22950*/  WARPSYNC.COLLECTIVE R15, `(.L_x_1910) ;  /* 0x000000000f087348 */ /* 0x000fea0003c00000 */
[----:B------:R0:W1:Y:S02]  /*22960*/  SHFL.UP P6, R14, R13, R12, R11 ;  /* 0x0400000c0d0e7389 */ /* 0x00006400000c000b */
[----:B01----:R-:W-:Y:S01]  /*22970*/  ENDCOLLECTIVE ;  /* 0x000000000000791b */ /* 0x003fe20003800000 */
.L_x_1910:
[----:B------:R-:W-:Y:S01]  /*22980*/  IMAD.MOV.U32 R12, RZ, RZ, 0x8 ;  /* 0x00000008ff0c7424 */ /* 0x000fe200078e00ff */
[----:B------:R-:W-:-:S05]  /*22990*/  SEL R3, R14, RZ, P3 ;  /* 0x000000ff0e037207 */ /* 0x000fca0001800000 */
[----:B------:R-:W-:-:S04]  /*229a0*/  IMAD.IADD R3, R2, 0x1, R3 ;  /* 0x0000000102037824 */ /* 0x000fc800078e0203 */
[----:B------:R-:W-:-:S07]  /*229b0*/  IMAD.MOV.U32 R13, RZ, RZ, R3 ;  /* 0x000000ffff0d7224 */ /* 0x000fce00078e0003 */
[----:B------:R-:W-:Y:S05]  /*229c0*/  WARPSYNC.COLLECTIVE R15, `(.L_x_1911) ;  /* 0x000000000f087348 */ /* 0x000fea0003c00000 */
[----:B------:R0:W1:Y:S02]  /*229d0*/  SHFL.UP P6, R14, R13, R12, R11 ;  /* 0x0400000c0d0e7389 */ /* 0x00006400000c000b */
[----:B01----:R-:W-:Y:S01]  /*229e0*/  ENDCOLLECTIVE ;  /* 0x000000000000791b */ /* 0x003fe20003800000 */
.L_x_1911:
[----:B------:R-:W-:Y:S01]  /*229f0*/  IMAD.MOV.U32 R12, RZ, RZ, 0x10 ;  /* 0x00000010ff0c7424 */ /* 0x000fe200078e00ff */
[----:B------:R-:W-:-:S05]  /*22a00*/  SEL R14, R14, RZ, P4 ;  /* 0x000000ff0e0e7207 */ /* 0x000fca0002000000 */
[----:B------:R-:W-:-:S04]  /*22a10*/  IMAD.IADD R5, R3, 0x1, R14 ;  /* 0x0000000103057824 */ /* 0x000fc800078e020e */
[----:B------:R-:W-:-:S07]  /*22a20*/  IMAD.MOV.U32 R13, RZ, RZ, R5 ;  /* 0x000000ffff0d7224 */ /* 0x000fce00078e0005 */
[----:B------:R-:W-:Y:S05]  /*22a30*/  WARPSYNC.COLLECTIVE R15, `(.L_x_1912) ;  /* 0x000000000f087348 */ /* 0x000fea0003c00000 */
[----:B------:R0:W1:Y:S02]  /*22a40*/  SHFL.UP P6, R14, R13, R12, R11 ;  /* 0x0400000c0d0e7389 */ /* 0x00006400000c000b */
[----:B01----:R-:W-:Y:S01]  /*22a50*/  ENDCOLLECTIVE ;  /* 0x000000000000791b */ /* 0x003fe20003800000 */
.L_x_1912:
        /* <DEDUP_REMOVED lines=8> */
.L_x_1913:
[----:B------:R-:W-:Y:S05]  /*22ae0*/  BRA `(.L_x_1914) ;  /* 0xffffff9800407947 */ /* 0x000fea000383ffff */
.L_x_1689:
[----:B------:R-:W-:Y:S01]  /*22af0*/  BSSY B0, `(.L_x_1915) ;  /* 0x0000006000007945 */ /* 0x000fe20003800000 */
[----:B------:R-:W-:Y:S01]  /*22b00*/  PLOP3.LUT P6, PT, P6, PT, PT, 0x8, 0x0 ;  /* 0x000000000000781c */ /* 0x000fe200037ce170 */
[----:B------:R-:W-:-:S12]  /*22b10*/  IMAD.MOV.U32 R15, RZ, RZ, -0x1 ;  /* 0xffffffffff0f7424 */ /* 0x000fd800078e00ff */
[----:B01----:R-:W-:Y:S05]  /*22b20*/  WARPSYNC.COLLECTIVE R15, `(.L_x_1916) ;  /* 0x000000000f087348 */ /* 0x003fea0003c00000 */
[----:B------:R-:W-:Y:S01]  /*22b30*/  VOTE.ANY R14, PT, P6 ;  /* 0x00000000000e7806 */ /* 0x000fe200030e0100 */
[----:B01----:R-:W-:Y:S06]  /*22b40*/  ENDCOLLECTIVE ;  /* 0x000000000000791b */ /* 0x003fec0003800000 */
.L_x_1916:
[----:B------:R-:W-:Y:S05]  /*22b50*/  BSYNC B0 ;  /* 0x0000000000007941 */ /* 0x000fea0003800000 */
.L_x_1915:
        /* <DEDUP_REMOVED lines=9> */
.L_x_1917:
[----:B------:R-:W-:Y:S02]  /*22bf0*/  IMAD.MOV.U32 R13, RZ, RZ, R4 ;  /* 0x000000ffff0d7224 */ /* 0x000fe400078e0004 */
[----:B------:R-:W-:-:S07]  /*22c00*/  IMAD.MOV.U32 R7, RZ, RZ, R14 ;  /* 0x000000ffff077224 */ /* 0x000fce00078e000e */
[----:B------:R-:W-:Y:S05]  /*22c10*/  WARPSYNC.COLLECTIVE R15, `(.L_x_1918) ;  /* 0x000000000f087348 */ /* 0x000fea0003c00000 */
[----:B------:R0:W1:Y:S02]  /*22c20*/  SHFL.IDX P6, R14, R13, R12, R11 ;  /* 0x0000000c0d0e7389 */ /* 0x00006400000c000b */
[----:B01----:R-:W-:Y:S01]  /*22c30*/  ENDCOLLECTIVE ;  /* 0x000000000000791b */ /* 0x003fe20003800000 */
.L_x_1918:
[----:B------:R-:W-:Y:S01]  /*22c40*/  IMAD.MOV.U32 R4, RZ, RZ, R14 ;  /* 0x000000ffff047224 */ /* 0x000fe200078e000e */
[----:B------:R-:W-:Y:S06]  /*22c50*/  BRA `(.L_x_1919) ;  /* 0xffffff9800207947 */ /* 0x000fec000383ffff */
.L_x_1691:
[----:B------:R-:W-:Y:S01]  /*22c60*/  BSSY B0, `(.L_x_1920) ;  /* 0x0000007000007945 */ /* 0x000fe20003800000 */
[----:B------:R-:W-:Y:S02]  /*22c70*/  IMAD.MOV.U32 R13, RZ, RZ, R3 ;  /* 0x000000ffff0d7224 */ /* 0x000fe400078e0003 */
[----:B------:R-:W-:Y:S02]  /*22c80*/  IMAD.MOV.U32 R11, RZ, RZ, 0x1f ;  /* 0x0000001fff0b7424 */ /* 0x000fe400078e00ff */
[----:B------:R-:W-:-:S07]  /*22c90*/  IMAD.MOV.U32 R15, RZ, RZ, -0x1 ;  /* 0xffffffffff0f7424 */ /* 0x000fce00078e00ff */
[----:B01234-:R-:W-:Y:S05]  /*22ca0*/  WARPSYNC.COLLECTIVE R15, `(.L_x_1921) ;  /* 0x000000000f087348 */ /* 0x01ffea0003c00000 */
[----:B------:R0:W0:Y:S02]  /*22cb0*/  SHFL.IDX P6, R14, R13, R12, R11 ;  /* 0x0000000c0d0e7389 */ /* 0x00002400000c000b */
[----:B01234-:R-:W-:Y:S01]  /*22cc0*/  ENDCOLLECTIVE ;  /* 0x000000000000791b */ /* 0x01ffe20003800000 */
.L_x_1921:
[----:B------:R-:W-:Y:S05]  /*22cd0*/  BSYNC B0 ;  /* 0x0000000000007941 */ /* 0x000fea0003800000 */
.L_x_1920:
[----:B------:R-:W-:Y:S01]  /*22ce0*/  IMAD.MOV.U32 R16, RZ, RZ, R14 ;  /* 0x000000ffff107224 */ /* 0x000fe200078e000e */
[----:B------:R-:W-:Y:S06]  /*22cf0*/  BRA `(.L_x_1690) ;  /* 0xffffff9800107947 */ /* 0x000fec000383ffff */
.L_x_1695:
[----:B0-----:R0:W2:Y:S02]  /*22d00*/  SYNCS.PHASECHK.TRANS64.TRYWAIT P0, [R7+URZ+0x32420], R0 ;  /* 0x03242000070075a7 */ /* 0x0010a4000800017f */
[----:B--2---:R-:W-:Y:S05]  /*22d10*/  @!P0 NANOSLEEP.SYNCS 0x989680 ;  /* 0x009896800000895d */ /* 0x004fea0003900000 */
[----:B------:R-:W2:Y:S02]  /*22d20*/  @!P0 SYNCS.PHASECHK.TRANS64 P0, [R7+URZ+0x32420], R0 ;  /* 0x03242000070085a7 */ /* 0x000ea4000800007f */
[----:B--2---:R-:W-:Y:S05]  /*22d30*/  @!P0 BRA `(.L_x_1695) ;  /* 0xfffffffc00f08947 */ /* 0x004fea000383ffff */
[----:B------:R-:W-:Y:S05]  /*22d40*/  BRA `(.L_x_1922) ;  /* 0xffffff9c00687947 */ /* 0x000fea000383ffff */
.L_x_1696:
        /* <DEDUP_REMOVED lines=8> */
[----:B01-3--:R-:W-:Y:S05]  /*22dd0*/  WARPSYNC.COLLECTIVE R15, `(.L_x_1924) ;  /* 0x000000000f087348 */ /* 0x00bfea0003c00000 */
[----:B------:R2:W4:Y:S02]  /*22de0*/  SHFL.IDX P6, R14, R13, R12, R11 ;  /* 0x0000000c0d0e7389 */ /* 0x00052400000c000b */
[----:B01234-:R-:W-:Y:S01]  /*22df0*/  ENDCOLLECTIVE ;  /* 0x000000000000791b */ /* 0x01ffe20003800000 */
.L_x_1924:
[----:B------:R-:W-:Y:S05]  /*22e00*/  BSYNC B0 ;  /* 0x0000000000007941 */ /* 0x000fea0003800000 */
.L_x_1923:
[----:B------:R-:W-:Y:S05]  /*22e10*/  BRA `(.L_x_1925) ;  /* 0xffffff9c00507947 */ /* 0x000fea000383ffff */
.L_x_1697:
[----:B------:R-:W-:Y:S01]  /*22e20*/  BSSY B0, `(.L_x_1926) ;  /* 0x0000006000007945 */ /* 0x000fe20003800000 */
[----:B------:R-:W-:-:S07]  /*22e30*/  IMAD.MOV.U32 R15, RZ, RZ, -0x1 ;  /* 0xffffffffff0f7424 */ /* 0x000fce00078e00ff */
[----:B01-3--:R-:W-:Y:S05]  /*22e40*/  WARPSYNC.COLLECTIVE R15, `(.L_x_1927) ;  /* 0x000000000f0c7348 */ /* 0x00bfea0003c00000 */
[----:B------:R-:W-:Y:S02]  /*22e50*/  ELECT P6, UR62, PT ;  /* 0x00000000003e782f */ /* 0x000fe400038c0000 */
[----:B------:R-:W-:Y:S01]  /*22e60*/  MOV R14, UR62 ;  /* 0x0000003e000e7c02 */ /* 0x000fe20008000f00 */
[----:B01-3--:R-:W-:Y:S10]  /*22e70*/  ENDCOLLECTIVE ;  /* 0x000000000000791b */ /* 0x00bff40003800000 */
.L_x_1927:
[----:B------:R-:W-:Y:S05]  /*22e80*/  BSYNC B0 ;  /* 0x0000000000007941 */ /* 0x000fea0003800000 */
.L_x_1926:
[----:B------:R-:W-:Y:S05]  /*22e90*/  BRA `(.L_x_1928) ;  /* 0xffffff9c00447947 */ /* 0x000fea000383ffff */
.L_x_1699:
[----:B0-----:R0:W2:Y:S02]  /*22ea0*/  SYNCS.PHASECHK.TRANS64.TRYWAIT P1, [R5+URZ+0x32440], R0 ;  /* 0x03244000050075a7 */ /* 0x0010a4000802017f */
[----:B--2---:R-:W-:Y:S05]  /*22eb0*/  @!P1 NANOSLEEP.SYNCS 0x989680 ;  /* 0x009896800000995d */ /* 0x004fea0003900000 */
[----:B------:R-:W2:Y:S02]  /*22ec0*/  @!P1 SYNCS.PHASECHK.TRANS64 P1, [R5+URZ+0x32440], R0 ;  /* 0x03244000050095a7 */ /* 0x000ea4000802007f */
[----:B--2---:R-:W-:Y:S05]  /*22ed0*/  @!P1 BRA `(.L_x_1699) ;  /* 0xfffffffc00f09947 */ /* 0x004fea000383ffff */
[----:B------:R-:W-:Y:S05]  /*22ee0*/  BRA `(.L_x_1929) ;  /* 0xffffff9c00647947 */ /* 0x000fea000383ffff */
.L_x_1701:
[----:B--2---:R2:W4:Y:S02]  /*22ef0*/  SYNCS.PHASECHK.TRANS64.TRYWAIT P1, [R3+URZ+0x32440], R2 ;  /* 0x03244002030075a7 */ /* 0x004524000802017f */
[----:B----4-:R-:W-:Y:S05]  /*22f00*/  @!P1 NANOSLEEP.SYNCS 0x989680 ;  /* 0x009896800000995d */ /* 0x010fea0003900000 */
[----:B------:R-:W4:Y:S02]  /*22f10*/  @!P1 SYNCS.PHASECHK.TRANS64 P1, [R3+URZ+0x32440], R2 ;  /* 0x03244002030095a7 */ /* 0x000f24000802007f */
[----:B----4-:R-:W-:Y:S05]  /*22f20*/  @!P1 BRA `(.L_x_1701) ;  /* 0xfffffffc00f09947 */ /* 0x010fea000383ffff */
[----:B------:R-:W-:Y:S05]  /*22f30*/  BRA `(.L_x_1930) ;  /* 0xffffff9c00707947 */ /* 0x000fea000383ffff */
.L_x_1703:
[----:B----4-:R4:W0:Y:S02]  /*22f40*/  SYNCS.PHASECHK.TRANS64.TRYWAIT P1, [R5+URZ+0x32460], R0 ;  /* 0x03246000050075a7 */ /* 0x010824000802017f */
[----:B0-----:R-:W-:Y:S05]  /*22f50*/  @!P1 NANOSLEEP.SYNCS 0x989680 ;  /* 0x009896800000995d */ /* 0x001fea0003900000 */
[----:B------:R-:W0:Y:S02]  /*22f60*/  @!P1 SYNCS.PHASECHK.TRANS64 P1, [R5+URZ+0x32460], R0 ;  /* 0x03246000050095a7 */ /* 0x000e24000802007f */
[----:B0-----:R-:W-:Y:S05]  /*22f70*/  @!P1 BRA `(.L_x_1703) ;  /* 0xfffffffc00f09947 */ /* 0x001fea000383ffff */
[----:B------:R-:W-:Y:S05]  /*22f80*/  BRA `(.L_x_1931) ;  /* 0xffffff9c006c7947 */ /* 0x000fea000383ffff */
.L_x_1932:
        /* <DEDUP_REMOVED lines=15> */
.L_x_6561:


//--------------------- .text._ZN7cutlass13device_kernelIN5flash11enable_sm90INS1_16FlashAttnFwdSm90INS1_25CollectiveMainloopFwdSm90ILi2EN4cute5tupleIJNS5_1CILi1EEES8_S8_EEENS6_IJNS7_ILi128EEENS7_ILi96EEENS7_ILi64EEEEEELi256ENS_10bfloat16_tEfNS_4arch4Sm90ELb0ELb1ELb1ELb0ELb1ELb0ELb0ELb1ELb0ELb1ELb1ELb0EEENS1_21CollectiveEpilogueFwdINS6_IJSA_NS7_ILi256EEESB_EEES9_SE_SG_Li256ELb0ELb1ELb1ELb0EEENS1_19SingleTileSchedulerILb0ELb1ELb1ELi128EEEEEEEEEvNT_6ParamsE --------------------------
	.section	.text._ZN7cutlass13device_kernelIN5flash11enable_sm90INS1_16FlashAttnFwdSm90INS1_25CollectiveMainloopFwdSm90ILi2EN4cute5tupleIJNS5_1CILi1EEES8_S8_EEENS6_IJNS7_ILi128EEENS7_ILi96EEENS7_ILi64EEEEEELi256ENS_10bfloat16_tEfNS_4arch4Sm90ELb0ELb1ELb1ELb0ELb1ELb0ELb0ELb1ELb0ELb1ELb1ELb0EEENS1_21CollectiveEpilogueFwdINS6_IJSA_NS7_ILi256EEESB_EEES9_SE_SG_Li256ELb0ELb1ELb1ELb0EEENS1_19SingleTileSchedulerILb0ELb1ELb1ELi128EEEEEEEEEvNT_6ParamsE,"ax",@progbits
	.align	128
.text._ZN7cutlass13device_kernelIN5flash11enable_sm90INS1_16FlashAttnFwdSm90INS1_25CollectiveMainloopFwdSm90ILi2EN4cute5tupleIJNS5_1CILi1EEES8_S8_EEENS6_IJNS7_ILi128EEENS7_ILi96EEENS7_ILi64EEEEEELi256ENS_10bfloat16_tEfNS_4arch4Sm90ELb0ELb1ELb1ELb0ELb1ELb0ELb0ELb1ELb0ELb1ELb1ELb0EEENS1_21CollectiveEpilogueFwdINS6_IJSA_NS7_ILi256EEESB_EEES9_SE_SG_Li256ELb0ELb1ELb1ELb0EEENS1_19SingleTileSchedulerILb0ELb1ELb1ELi128EEEEEEEEEvNT_6ParamsE:
        .type           _ZN7cutlass13device_kernelIN5flash11enable_sm90INS1_16FlashAttnFwdSm90INS1_25CollectiveMainloopFwdSm90ILi2EN4cute5tupleIJNS5_1CILi1EEES8_S8_EEENS6_IJNS7_ILi128EEENS7_ILi96EEENS7_ILi64EEEEEELi256ENS_10bfloat16_tEfNS_4arch4Sm90ELb0ELb1ELb1ELb0ELb1ELb0ELb0ELb1ELb0ELb1ELb1ELb0EEENS1_21CollectiveEpilogueFwdINS6_IJSA_NS7_ILi256EEESB_EEES9_SE_SG_Li256ELb0ELb1ELb1ELb0EEENS1_19SingleTileSchedulerILb0ELb1ELb1ELi128EEEEEEEEEvNT_6ParamsE,@function
        .size           _ZN7cutlass13device_kernelIN5flash11enable_sm90INS1_16FlashAttnFwdSm90INS1_25CollectiveMainloopFwdSm90ILi2EN4cute5tupleIJNS5_1CILi1EEES8_S8_EEENS6_IJNS7_ILi128EEENS7_ILi96EEENS7_ILi64EEEEEELi256ENS_10bfloat16_tEfNS_4arch4Sm90ELb0ELb1ELb1ELb0ELb1ELb0ELb0ELb1ELb0ELb1ELb1ELb0EEENS1_21CollectiveEpilogueFwdINS6_IJSA_NS7_ILi256EEESB_EEES9_SE_SG_Li256ELb0ELb1ELb1ELb0EEENS1_19SingleTileSchedulerILb0ELb1ELb1ELi128EEEEEEEEEvNT_6ParamsE,(.L_x_6562 - _ZN7cutlass13device_kernelIN5flash11enable_sm90INS1_16FlashAttnFwdSm90INS1_25CollectiveMainloopFwdSm90ILi2EN4cute5tupleIJNS5_1CILi1EEES8_S8_EEENS6_IJNS7_ILi128EEENS7_ILi96EEENS7_ILi64EEEEEELi256ENS_10bfloat16_tEfNS_4arch4Sm90ELb0ELb1ELb1ELb0ELb1ELb0ELb0ELb1ELb0ELb1ELb1ELb0EEENS1_21CollectiveEpilogueFwdINS6_IJSA_NS7_ILi256EEESB_EEES9_SE_SG_Li256ELb0ELb1ELb1ELb0EEENS1_19SingleTileSchedulerILb0ELb1ELb1ELi128EEEEEEEEEvNT_6ParamsE)
        .other          _ZN7cutlass13device_kernelIN5flash11enable_sm90INS1_16FlashAttnFwdSm90INS1_25CollectiveMainloopFwdSm90ILi2EN4cute5tupleIJNS5_1CILi1EEES8_S8_EEENS6_IJNS7_ILi128EEENS7_ILi96EEENS7_ILi64EEEEEELi256ENS_10bfloat16_tEfNS_4arch4Sm90ELb0ELb1ELb1ELb0ELb1ELb0ELb0ELb1ELb0ELb1ELb1ELb0EEENS1_21CollectiveEpilogueFwdINS6_IJSA_NS7_ILi256EEESB_EEES9_SE_SG_Li256ELb0ELb1ELb1ELb0EEENS1_19SingleTileSchedulerILb0ELb1ELb1ELi128EEEEEEEEEvNT_6ParamsE,@"STO_CUDA_ENTRY STV_DEFAULT"
_ZN7cutlass13device_kernelIN5flash11enable_sm90INS1_16FlashAttnFwdSm90INS1_25CollectiveMainloopFwdSm90ILi2EN4cute5tupleIJNS5_1CILi1EEES8_S8_EEENS6_IJNS7_ILi128EEENS7_ILi96EEENS7_ILi64EEEEEELi256ENS_10bfloat16_tEfNS_4arch4Sm90ELb0ELb1ELb1ELb0ELb1ELb0ELb0ELb1ELb0ELb1ELb1ELb0EEENS1_21CollectiveEpilogueFwdINS6_IJSA_NS7_ILi256EEESB_EEES9_SE_SG_Li256ELb0ELb1ELb1ELb0EEENS1_19SingleTileSchedulerILb0ELb1ELb1ELi128EEEEEEEEEvNT_6ParamsE:
[----:B------:R-:W0:Y:S01]  /*0000*/  LDC R1, c[0x0][0x28] ;  /* 0x00000a00ff017b82 */ /* 0x000e220000000800 */
[----:B------:R-:W1:Y:S01]  /*0010*/  S2R R17, SR_TID.X ;  /* 0x0000000000117919 */ /* 0x000e620000002100 */
[----:B------:R-:W-:Y:S01]  /*0020*/  ELECT P0, URZ, PT ;  /* 0x00000000003f782f */ /* 0x000fe20003800000 */
[----:B------:R-:W-:Y:S01]  /*0030*/  UMOV UR4, 0x80 ;  /* 0x0000008000047882 */ /* 0x000fe20000000000 */
[----:B------:R-:W-:Y:S01]  /*0040*/  UMOV UR7, 0x100 ;  /* 0x0000010000077882 */ /* 0x000fe20000000000 */
[--C-:B-1----:R-:W-:Y:S02]  /*0050*/  SHF.R.U32.HI R0, RZ, 0x5, R17.reuse ;  /* 0x00000005ff007819 */ /* 0x102fe40000011611 */
[----:B------:R-:W-:-:S03]  /*0060*/  SHF.R.U32.HI R16, RZ, 0x7, R17 ;  /* 0x00000007ff107819 */ /* 0x000fc60000011611 */
[----:B------:R-:W1:Y:S04]  /*0070*/  SHFL.IDX PT, R2, R0, RZ, 0x1f ;  /* 0x00001fff00027589 */ /* 0x000e6800000e0000 */
[----:B------:R2:W3:Y:S01]  /*0080*/  SHFL.IDX PT, R3, R16, RZ, 0x1f ;  /* 0x00001fff10037589 */ /* 0x0004e200000e0000 */
[C---:B-1----:R-:W-:Y:S02]  /*0090*/  ISETP.NE.OR P0, PT, R2.reuse, RZ, !P0 ;  /* 0x000000ff0200720c */ /* 0x042fe40004705670 */
[----:B------:R-:W-:-:S11]  /*00a0*/  ISETP.NE.AND P1, PT, R2, RZ, PT ;  /* 0x000000ff0200720c */ /* 0x000fd60003f25270 */
[----:B------:R-:W-:Y:S01]  /*00b0*/  VOTEU.ALL UP0, P0 ;  /* 0x00000000003f7886 */ /* 0x000fe20000000000 */
[----:B------:R-:W-:-:S04]  /*00c0*/  VOTEU.ALL UP1, P0 ;  /* 0x00000000003f7886 */ /* 0x000fc80000020000 */
[----:B------:R-:W1:Y:S01]  /*00d0*/  @!UP0 S2UR UR8, SR_CgaCtaId ;  /* 0x00000000000889c3 */ /* 0x000e620000008800 */
[----:B------:R-:W-:Y:S01]  /*00e0*/  @!UP0 UMOV UR6, 0x400 ;  /* 0x0000040000068882 */ /* 0x000fe20000000000 */
[----:B------:R-:W-:-:S04]  /*00f0*/  @!UP0 UIADD3 UR4, -UR4, 0x100000, URZ ;  /* 0x0010000004048890 */ /* 0x000fc8000fffe13f */
[----:B------:R-:W-:Y:S02]  /*0100*/  @!UP0 USHF.L.U32 UR5, UR4, 0xb, URZ ;  /* 0x0000000b04058899 */ /* 0x000fe4000800063f */
[----:B------:R-:W-:Y:S02]  /*0110*/  @!UP0 USHF.L.U32 UR4, UR4, 0x1, URZ ;  /* 0x0000000104048899 */ /* 0x000fe4000800063f */
[----:B-1----:R-:W-:Y:S02]  /*0120*/  @!UP0 ULEA UR8, UR8, UR6, 0x18 ;  /* 0x0000000608088291 */ /* 0x002fe4000f8ec03f */
[----:B------:R-:W-:-:S04]  /*0130*/  @!UP0 UIADD3 UR6, -UR7, 0x100000, URZ ;  /* 0x0010000007068890 */ /* 0x000fc8000fffe13f */
[----:B------:R-:W-:Y:S02]  /*0140*/  @!UP0 USHF.L.U32 UR7, UR6, 0xb, URZ ;  /* 0x0000000b06078899 */ /* 0x000fe4000800063f */
[----:B------:R-:W-:Y:S01]  /*0150*/  @!UP0 USHF.L.U32 UR6, UR6, 0x1, URZ ;  /* 0x0000000106068899 */ /* 0x000fe2000800063f */
[----:B------:R-:W-:-:S05]  /*0160*/  VOTEU.ALL UP0, P0 ;  /* 0x00000000003f7886 */ /* 0x000fca0000000000 */
[----:B------:R2:W1:Y:S06]  /*0170*/  @!UP0 SYNCS.EXCH.64 URZ, [UR8+0x22800], UR4 ;  /* 0x02280004083f85b2 */ /* 0x00046c0008000100 */
[----:B------:R2:W4:Y:S02]  /*0180*/  @!UP1 SYNCS.EXCH.64 URZ, [UR8+0x22820], UR6 ;  /* 0x02282006083f95b2 */ /* 0x0005240008000100 */
[----:B0-23--:R-:W-:Y:S05]  /*0190*/  @P1 BRA `(.L_x_1933) ;  /* 0x0000000000481947 */ /* 0x00dfea0003800000 */
        /* <DEDUP_REMOVED lines=13> */
[----:B0-----:R0:W2:Y:S08]  /*0270*/  SYNCS.EXCH.64 URZ, [UR8+0x22830], UR4 ;  /* 0x02283004083f75b2 */ /* 0x0010b00008000100 */
[----:B------:R0:W3:Y:S01]  /*0280*/  SYNCS.EXCH.64 URZ, [UR8+0x22840], UR6 ;  /* 0x02284006083f75b2 */ /* 0x0000e20008000100 */
[----:B------:R0:W0:Y:S01]  /*0290*/  SYNCS.EXCH.64 URZ, [UR8+0x22838], UR4 ;  /* 0x02283804083f75b2 */ /* 0x0000220008000100 */
[----:B------:R0:W0:Y:S01]  /*02a0*/  SYNCS.EXCH.64 URZ, [UR8+0x22848], UR6 ;  /* 0x02284806083f75b2 */ /* 0x0000220008000100 */
[----:B------:R-:W-:Y:S01]  /*02b0*/  NOP ;  /* 0x0000000000007918 */ /* 0x000fe20000000000 */
.L_x_1933:
        /* <DEDUP_REMOVED lines=22> */
.L_x_1934:
        /* <DEDUP_REMOVED lines=18> */
.L_x_1935:
        /* <DEDUP_REMOVED lines=22> */
.L_x_1936:
        /* <DEDUP_REMOVED lines=23> */
.L_x_1937:
        /* <DEDUP_REMOVED lines=9> */
.L_x_1940:
        /* <DEDUP_REMOVED lines=20> */
[----:B------:R-:W0:Y:S01]  /*09e0*/  LDC.64 R6, c[0x0][0x418] ;  /* 0x00010600ff067b82 */ /* 0x000e220000000a00 */
[----:B------:R-:W-:Y:S01]  /*09f0*/  ULDC UR4, c[0x0][0x448] ;  /* 0x0001120000047ab9 */ /* 0x000fe20000000800 */
[----:B------:R-:W-:Y:S01]  /*0a00*/  VIADD R19, R17, 0xffffff80 ;  /* 0xffffff8011137836 */ /* 0x000fe20000000000 */
[----:B------:R-:W-:-:S03]  /*0a10*/  UISETP.NE.AND UP0, UPT, UR4, 0x1, UPT ;  /* 0x000000010400788c */ /* 0x000fc6000bf05270 */
[----:B------:R-:W-:Y:S01]  /*0a20*/  ULDC.64 UR4, c[0x0][0x9e0] ;  /* 0x0002780000047ab9 */ /* 0x000fe20000000a00 */
[----:B------:R-:W-:Y:S01]  /*0a30*/  UP2UR UR40, UPR, URZ, 0x1 ;  /* 0x000000013f287883 */ /* 0x000fe20008000000 */
[----:B------:R-:W1:Y:S06]  /*0a40*/  LDC R2, c[0x0][0x288] ;  /* 0x0000a200ff027b82 */ /* 0x000e6c0000000800 */
[----:B------:R-:W-:Y:S01]  /*0a50*/  @UP0 ULDC UR8, c[0x0][0x44c] ;  /* 0x0001130000080ab9 */ /* 0x000fe20000000800 */
[----:B------:R-:W-:Y:S01]  /*0a60*/  @UP0 ULDC UR11, c[0x0][0x450] ;  /* 0x00011400000b0ab9 */ /* 0x000fe20000000800 */
[----:B------:R-:W2:Y:S08]  /*0a70*/  LDC R18, c[0x0][0x424] ;  /* 0x00010900ff127b82 */ /* 0x000eb00000000800 */
[----:B------:R-:W3:Y:S01]  /*0a80*/  S2UR UR44, SR_CTAID.X ;  /* 0x00000000002c79c3 */ /* 0x000ee20000002500 */
[----:B0-----:R-:W-:-:S04]  /*0a90*/  ISETP.NE.U32.AND P0, PT, R6, RZ, PT ;  /* 0x000000ff0600720c */ /* 0x001fc80003f05070 */
[----:B------:R-:W-:-:S03]  /*0aa0*/  ISETP.NE.AND.EX P0, PT, R7, RZ, PT, P0 ;  /* 0x000000ff0700720c */ /* 0x000fc60003f05300 */
[----:B------:R-:W0:Y:S01]  /*0ab0*/  LDC R5, c[0x0][0x2f0] ;  /* 0x0000bc00ff057b82 */ /* 0x000e220000000800 */
[----:B-1----:R-:W-:Y:S02]  /*0ac0*/  IADD3 R3, -R2, 0x1, RZ ;  /* 0x0000000102037810 */ /* 0x002fe40007ffe1ff */
[----:B--2---:R-:W-:Y:S01]  /*0ad0*/  SEL R18, R18, 0x1, P0 ;  /* 0x0000000112127807 */ /* 0x004fe20000000000 */
[----:B---3--:R-:W-:-:S04]  /*0ae0*/  USHF.L.U32 UR44, UR44, 0x7, URZ ;  /* 0x000000072c2c7899 */ /* 0x008fc8000800063f */
[----:B------:R-:W-:Y:S01]  /*0af0*/  UIADD3 UR7, UR44, 0x7f, URZ ;  /* 0x0000007f2c077890 */ /* 0x000fe2000fffe03f */
[----:B0-----:R-:W-:-:S03]  /*0b00*/  IMAD R3, R18, R5, R3 ;  /* 0x0000000512037224 */ /* 0x001fc600078e0203 */
[----:B------:R-:W-:Y:S01]  /*0b10*/  UIMAD.WIDE.U32 UR8, UR7, UR8, URZ ;  /* 0x00000008070872a5 */ /* 0x000fe2000f8e003f */
[----:B------:R-:W-:Y:S01]  /*0b20*/  IMAD R17, R18, R5, RZ ;  /* 0x0000000512117224 */ /* 0x000fe200078e02ff */
[----:B------:R-:W-:Y:S02]  /*0b30*/  R2UR UR10, R3 ;  /* 0x00000000030a72ca */ /* 0x000fe400000e0000 */
[----:B------:R-:W-:Y:S02]  /*0b40*/  @UP0 USHF.R.U32.HI UR7, URZ, UR11, UR9 ;  /* 0x0000000b3f070299 */ /* 0x000fe40008011609 */
[----:B------:R-:W-:-:S04]  /*0b50*/  UISETP.GE.AND UP0, UPT, UR5, 0x1, UPT ;  /* 0x000000010500788c */ /* 0x000fc8000bf06270 */
[----:B------:R-:W-:Y:S02]  /*0b60*/  UP2UR UR43, UPR, URZ, 0x1 ;  /* 0x000000013f2b7883 */ /* 0x000fe40008000000 */
[----:B------:R-:W-:-:S03]  /*0b70*/  PLOP3.LUT P0, PT, PT, PT, UP0, 0x40, 0x0 ;  /* 0x000000000000781c */ /* 0x000fc60003f0e808 */
[----:B------:R-:W-:-:S04]  /*0b80*/  UIADD3 UR7, UR10, UR7, URZ ;  /* 0x000000070a077290 */ /* 0x000fc8000fffe03f */
[----:B------:R-:W-:-:S06]  /*0b90*/  UIADD3 UR4, UR7, UR4, URZ ;  /* 0x0000000407047290 */ /* 0x000fcc000fffe03f */
[----:B------:R-:W-:Y:S01]  /*0ba0*/  IMAD.U32 R0, RZ, RZ, UR4 ;  /* 0x00000004ff007e24 */ /* 0x000fe2000f8e00ff */
[----:B------:R-:W-:Y:S06]  /*0bb0*/  @P0 BRA `(.L_x_1942) ;  /* 0x0000000000400947 */ /* 0x000fec0003800000 */
[----:B------:R-:W-:Y:S01]  /*0bc0*/  ISETP.LT.AND P0, PT, RZ, UR7, PT ;  /* 0x00000007ff007c0c */ /* 0x000fe2000bf01270 */
[----:B------:R-:W-:-:S12]  /*0bd0*/  UIADD3 UR4, UR7, -0x1, URZ ;  /* 0xffffffff07047890 */ /* 0x000fd8000fffe03f */
[----:B------:R-:W-:Y:S05]  /*0be0*/  @P0 BRA `(.L_x_1943) ;  /* 0x00000000001c0947 */ /* 0x000fea0003800000 */
[----:B------:R-:W-:Y:S02]  /*0bf0*/  UISETP.NE.AND UP0, UPT, UR5, 0x1, UPT ;  /* 0x000000010500788c */ /* 0x000fe4000bf05270 */
[----:B------:R-:W-:-:S09]  /*0c00*/  UIADD3 UR4, -UR7, URZ, URZ ;  /* 0x0000003f07047290 */ /* 0x000fd2000fffe13f */
[----:B------:R-:W-:Y:S02]  /*0c10*/  @UP0 ULDC.64 UR10, c[0x0][0x9e8] ;  /* 0x00027a00000a0ab9 */ /* 0x000fe40000000a00 */
[----:B------:R-:W-:-:S04]  /*0c20*/  UIMAD.WIDE.U32 UR8, UR4, UR10, URZ ;  /* 0x0000000a040872a5 */ /* 0x000fc8000f8e003f */
[----:B------:R-:W-:-:S04]  /*0c30*/  @UP0 USHF.R.U32.HI UR4, URZ, UR11, UR9 ;  /* 0x0000000b3f040299 */ /* 0x000fc80008011609 */
[----:B------:R-:W-:Y:S01]  /*0c40*/  ULOP3.LUT UR4, URZ, UR4, URZ, 0x33, !UPT ;  /* 0x000000043f047292 */ /* 0x000fe2000f8e333f */
[----:B------:R-:W-:Y:S11]  /*0c50*/  BRA `(.L_x_1944) ;  /* 0x0000000000107947 */ /* 0x000ff60003800000 */
.L_x_1943:
[----:B------:R-:W-:-:S11]  /*0c60*/  UISETP.NE.AND UP0, UPT, UR5, 0x1, UPT ;  /* 0x000000010500788c */ /* 0x000fd6000bf05270 */
[----:B------:R-:W-:Y:S02]  /*0c70*/  @UP0 ULDC.64 UR10, c[0x0][0x9e8] ;  /* 0x00027a00000a0ab9 */ /* 0x000fe40000000a00 */
[----:B------:R-:W-:-:S04]  /*0c80*/  UIMAD.WIDE.U32 UR8, UR4, UR10, URZ ;  /* 0x0000000a040872a5 */ /* 0x000fc8000f8e003f */
[----:B------:R-:W-:-:S12]  /*0c90*/  @UP0 USHF.R.U32.HI UR4, URZ, UR11, UR9 ;  /* 0x0000000b3f040299 */ /* 0x000fd80008011609 */
.L_x_1944:
[----:B------:R-:W-:-:S06]  /*0ca0*/  UIMAD UR4, UR4, UR5, UR5 ;  /* 0x00000005040472a4 */ /* 0x000fcc000f8e0205 */
[----:B------:R-:W-:-:S07]  /*0cb0*/  VIMNMX R0, R0, UR4, PT ;  /* 0x0000000400007c48 */ /* 0x000fce000bfe0100 */
.L_x_1942:
[----:B------:R-:W-:Y:S01]  /*0cc0*/  UISETP.NE.AND UP0, UPT, UR40, URZ, UPT ;  /* 0x0000003f2800728c */ /* 0x000fe2000bf05270 */
[-C--:B------:R-:W-:Y:S01]  /*0cd0*/  IMAD R3, R18, R5.reuse, -R2 ;  /* 0x0000000512037224 */ /* 0x080fe200078e0a02 */
[----:B------:R-:W-:Y:S01]  /*0ce0*/  UMOV UR4, UR44 ;  /* 0x0000002c00047c82 */ /* 0x000fe20008000000 */
[----:B------:R-:W-:Y:S02]  /*0cf0*/  VIADD R2, R0, 0x5f ;  /* 0x0000005f00027836 */ /* 0x000fe40000000000 */
[----:B------:R-:W-:Y:S01]  /*0d00*/  IMAD R0, R18, R5, 0x5f ;  /* 0x0000005f12007424 */ /* 0x000fe200078e0205 */
[----:B------:R-:W-:Y:S01]  /*0d10*/  R2UR UR7, R3 ;  /* 0x00000000030772ca */ /* 0x000fe200000e0000 */
[----:B------:R-:W-:-:S04]  /*0d20*/  IMAD.HI R2, R2, 0x2aaaaaab, RZ ;  /* 0x2aaaaaab02027827 */ /* 0x000fc800078e02ff */
[----:B------:R-:W-:Y:S01]  /*0d30*/  @UP0 ULDC UR8, c[0x0][0x44c] ;  /* 0x0001130000080ab9 */ /* 0x000fe20000000800 */
[----:B------:R-:W-:Y:S01]  /*0d40*/  @UP0 ULDC UR10, c[0x0][0x450] ;  /* 0x00011400000a0ab9 */ /* 0x000fe20000000800 */
[----:B------:R-:W-:Y:S01]  /*0d50*/  UIMAD.WIDE.U32 UR8, UR44, UR8, URZ ;  /* 0x000000082c0872a5 */ /* 0x000fe2000f8e003f */
[----:B------:R-:W-:Y:S01]  /*0d60*/  IMAD.HI R0, R0, 0x2aaaaaab, RZ ;  /* 0x2aaaaaab00007827 */ /* 0x000fe200078e02ff */
[----:B------:R-:W-:Y:S02]  /*0d70*/  SHF.R.U32.HI R5, RZ, 0x1f, R2 ;  /* 0x0000001fff057819 */ /* 0x000fe40000011602 */
[----:B------:R-:W-:Y:S02]  /*0d80*/  @UP0 USHF.R.U32.HI UR4, URZ, UR10, UR9 ;  /* 0x0000000a3f040299 */ /* 0x000fe40008011609 */
[----:B------:R-:W-:Y:S01]  /*0d90*/  UISETP.GE.AND UP0, UPT, UR5, 0x1, UPT ;  /* 0x000000010500788c */ /* 0x000fe2000bf06270 */
[----:B------:R-:W-:Y:S01]  /*0da0*/  SHF.R.U32.HI R3, RZ, 0x1f, R0 ;  /* 0x0000001fff037819 */ /* 0x000fe20000011600 */
[----:B------:R-:W-:Y:S01]  /*0db0*/  UIADD3 UR4, UR7, UR4, URZ ;  /* 0x0000000407047290 */ /* 0x000fe2000fffe03f */
[----:B------:R-:W-:-:S02]  /*0dc0*/  LEA.HI.SX32 R2, R2, R5, 0x1c ;  /* 0x0000000502027211 */ /* 0x000fc400078fe2ff */
[----:B------:R-:W-:Y:S01]  /*0dd0*/  ULDC UR7, c[0x0][0x9dc] ;  /* 0x0002770000077ab9 */ /* 0x000fe20000000800 */
[----:B------:R-:W-:Y:S01]  /*0de0*/  PLOP3.LUT P0, PT, PT, PT, UP0, 0x40, 0x0 ;  /* 0x000000000000781c */ /* 0x000fe20003f0e808 */
[----:B------:R-:W-:Y:S01]  /*0df0*/  UIADD3 UR7, UR4, -UR7, URZ ;  /* 0x8000000704077290 */ /* 0x000fe2000fffe03f */
[----:B------:R-:W-:-:S04]  /*0e00*/  LEA.HI.SX32 R3, R0, R3, 0x1c ;  /* 0x0000000300037211 */ /* 0x000fc800078fe2ff */
[----:B------:R-:W-:-:S07]  /*0e10*/  VIMNMX R22, R3, R2, PT ;  /* 0x0000000203167248 */ /* 0x000fce0003fe0100 */
[----:B------:R-:W-:Y:S05]  /*0e20*/  @P0 BRA `(.L_x_1945) ;  /* 0x0000000000440947 */ /* 0x000fea0003800000 */
[----:B------:R-:W-:-:S06]  /*0e30*/  UISETP.GT.AND UP0, UPT, UR4, -0x1, UPT ;  /* 0xffffffff0400788c */ /* 0x000fcc000bf04270 */
[----:B------:R-:W-:-:S13]  /*0e40*/  PLOP3.LUT P0, PT, PT, PT, UP0, 0x80, 0x0 ;  /* 0x000000000000781c */ /* 0x000fda0003f0f008 */
[----:B------:R-:W-:Y:S05]  /*0e50*/  @P0 BRA `(.L_x_1946) ;  /* 0x00000000001c0947 */ /* 0x000fea0003800000 */
[----:B------:R-:W-:Y:S02]  /*0e60*/  UISETP.NE.AND UP0, UPT, UR5, 0x1, UPT ;  /* 0x000000010500788c */ /* 0x000fe4000bf05270 */
[----:B------:R-:W-:-:S09]  /*0e70*/  ULOP3.LUT UR4, URZ, UR4, URZ, 0x33, !UPT ;  /* 0x000000043f047292 */ /* 0x000fd2000f8e333f */
[----:B------:R-:W-:Y:S02]  /*0e80*/  @UP0 ULDC.64 UR10, c[0x0][0x9e8] ;  /* 0x00027a00000a0ab9 */ /* 0x000fe40000000a00 */
[----:B------:R-:W-:-:S04]  /*0e90*/  UIMAD.WIDE.U32 UR8, UR4, UR10, URZ ;  /* 0x0000000a040872a5 */ /* 0x000fc8000f8e003f */
[----:B------:R-:W-:-:S04]  /*0ea0*/  @UP0 USHF.R.U32.HI UR4, URZ, UR11, UR9 ;  /* 0x0000000b3f040299 */ /* 0x000fc80008011609 */
[----:B------:R-:W-:Y:S01]  /*0eb0*/  ULOP3.LUT UR4, URZ, UR4, URZ, 0x33, !UPT ;  /* 0x000000043f047292 */ /* 0x000fe2000f8e333f */
[----:B------:R-:W-:Y:S11]  /*0ec0*/  BRA `(.L_x_1947) ;  /* 0x0000000000107947 */ /* 0x000ff60003800000 */
.L_x_1946:
[----:B------:R-:W-:-:S11]  /*0ed0*/  UISETP.NE.AND UP0, UPT, UR5, 0x1, UPT ;  /* 0x000000010500788c */ /* 0x000fd6000bf05270 */
[----:B------:R-:W-:Y:S02]  /*0ee0*/  @UP0 ULDC.64 UR10, c[0x0][0x9e8] ;  /* 0x00027a00000a0ab9 */ /* 0x000fe40000000a00 */
[----:B------:R-:W-:-:S04]  /*0ef0*/  UIMAD.WIDE.U32 UR8, UR4, UR10, URZ ;  /* 0x0000000a040872a5 */ /* 0x000fc8000f8e003f */
[----:B------:R-:W-:-:S12]  /*0f00*/  @UP0 USHF.R.U32.HI UR4, URZ, UR11, UR9 ;  /* 0x0000000b3f040299 */ /* 0x000fd80008011609 */
.L_x_1947:
[----:B------:R-:W-:-:S04]  /*0f10*/  UIMAD UR4, UR4, UR5, URZ ;  /* 0x00000005040472a4 */ /* 0x000fc8000f8e023f */
[----:B------:R-:W-:-:S04]  /*0f20*/  UISETP.LT.AND UP0, UPT, UR7, UR4, UPT ;  /* 0x000000040700728c */ /* 0x000fc8000bf01270 */
[----:B------:R-:W-:-:S12]  /*0f30*/  USEL UR7, UR7, UR4, !UP0 ;  /* 0x0000000407077287 */ /* 0x000fd8000c000000 */
.L_x_1945:
[----:B------:R-:W-:Y:S02]  /*0f40*/  UIMAD.WIDE UR4, UR7, 0x2aaaaaab, URZ ;  /* 0x2aaaaaab070478a5 */ /* 0x000fe4000f8e023f */
[----:B------:R-:W-:Y:S02]  /*0f50*/  USHF.R.U32.HI UR10, URZ, 0x10, UR6 ;  /* 0x000000103f0a7899 */ /* 0x000fe40008011606 */
[----:B------:R-:W-:Y:S02]  /*0f60*/  USHF.R.U32.HI UR4, URZ, 0x1f, UR5 ;  /* 0x0000001f3f047899 */ /* 0x000fe40008011605 */
[----:B------:R-:W-:Y:S02]  /*0f70*/  ULOP3.LUT UR39, UR6, 0xffff, URZ, 0xc0, !UPT ;  /* 0x0000ffff06277892 */ /* 0x000fe4000f8ec03f */
[----:B------:R-:W-:-:S04]  /*0f80*/  ULEA.HI.SX32 UR4, UR5, UR4, 0x1c ;  /* 0x0000000405047291 */ /* 0x000fc8000f8fe23f */
[----:B------:R-:W-:-:S04]  /*0f90*/  UISETP.LT.AND UP0, UPT, URZ, UR4, UPT ;  /* 0x000000043f00728c */ /* 0x000fc8000bf01270 */
[----:B------:R-:W-:Y:S02]  /*0fa0*/  USEL UR9, URZ, UR4, !UP0 ;  /* 0x000000043f097287 */ /* 0x000fe4000c000000 */
[----:B------:R-:W-:Y:S01]  /*0fb0*/  UISETP.NE.AND UP0, UPT, UR10, URZ, UPT ;  /* 0x0000003f0a00728c */ /* 0x000fe2000bf05270 */
[----:B------:R-:W-:-:S03]  /*0fc0*/  UMOV UR4, URZ ;  /* 0x0000003f00047c82 */ /* 0x000fc60008000000 */
[----:B------:R-:W-:-:S07]  /*0fd0*/  ISETP.GT.AND P0, PT, R22, UR9, PT ;  /* 0x0000000916007c0c */ /* 0x000fce000bf04270 */
[----:B------:R-:W-:-:S06]  /*0fe0*/  @!UP0 ULDC UR10, c[0x0][0x9f0] ;  /* 0x00027c00000a8ab9 */ /* 0x000fcc0000000800 */
[----:B------:R-:W-:Y:S05]  /*0ff0*/  @!P0 BRA `(.L_x_1948) ;  /* 0x00000000008c8947 */ /* 0x000fea0003800000 */
[----:B------:R-:W-:Y:S01]  /*1000*/  IMAD.U32 R5, RZ, RZ, UR10 ;  /* 0x0000000aff057e24 */ /* 0x000fe2000f8e00ff */
[----:B------:R-:W-:-:S04]  /*1010*/  UMOV UR4, URZ ;  /* 0x0000003f00047c82 */ /* 0x000fc80008000000 */
[----:B------:R-:W-:-:S04]  /*1020*/  IABS R0, R5 ;  /* 0x0000000500007213 */ /* 0x000fc80000000000 */
[----:B------:R-:W-:Y:S02]  /*1030*/  R2UR UR11, R0 ;  /* 0x00000000000b72ca */ /* 0x000fe400000e0000 */
[----:B------:R-:W-:Y:S02]  /*1040*/  IADD3 R0, R5, -0x1, R22 ;  /* 0xffffffff05007810 */ /* 0x000fe40007ffe016 */
[----:B------:R-:W-:Y:S02]  /*1050*/  IABS R5, R5 ;  /* 0x0000000500057213 */ /* 0x000fe40000000000 */
[----:B------:R-:W-:-:S03]  /*1060*/  R2UR UR6, R0 ;  /* 0x00000000000672ca */ /* 0x000fc600000e0000 */
[----:B------:R-:W-:-:S04]  /*1070*/  IMAD.MOV R5, RZ, RZ, -R5 ;  /* 0x000000ffff057224 */ /* 0x000fc800078e0a05 */
[----:B------:R-:W0:Y:S06]  /*1080*/  I2F.RP R2, UR11 ;  /* 0x0000000b00027d06 */ /* 0x000e2c0008209400 */
[----:B------:R-:W-:-:S06]  /*1090*/  UIADD3 UR6, -UR9, UR6, URZ ;  /* 0x0000000609067290 */ /* 0x000fcc000fffe13f */
[----:B------:R-:W-:Y:S01]  /*10a0*/  IMAD.U32 R0, RZ, RZ, UR6 ;  /* 0x00000006ff007e24 */ /* 0x000fe2000f8e00ff */
[----:B------:R-:W-:Y:S01]  /*10b0*/  ULOP3.LUT UR6, UR6, UR10, URZ, 0x3c, !UPT ;  /* 0x0000000a06067292 */ /* 0x000fe2000f8e3c3f */
[----:B0-----:R-:W0:Y:S03]  /*10c0*/  MUFU.RCP R2, R2 ;  /* 0x0000000200027308 */ /* 0x001e260000001000 */
[----:B------:R-:W-:-:S04]  /*10d0*/  IABS R0, R0 ;  /* 0x0000000000007213 */ /* 0x000fc80000000000 */
[----:B------:R-:W-:Y:S01]  /*10e0*/  R2UR UR8, R0 ;  /* 0x00000000000872ca */ /* 0x000fe200000e0000 */
[----:B------:R-:W-:Y:S02]  /*10f0*/  IMAD.MOV.U32 R0, RZ, RZ, R5 ;  /* 0x000000ffff007224 */ /* 0x000fe400078e0005 */
[----:B0-----:R-:W-:-:S06]  /*1100*/  VIADD R3, R2, 0xffffffe ;  /* 0x0ffffffe02037836 */ /* 0x001fcc0000000000 */
        /* <DEDUP_REMOVED lines=18> */
.L_x_1948:
[----:B------:R-:W-:Y:S02]  /*1230*/  UIMAD UR39, UR39, UR4, UR9 ;  /* 0x00000004272772a4 */ /* 0x000fe4000f8e0209 */
[----:B------:R-:W-:Y:S01]  /*1240*/  IMAD.U32 R3, RZ, RZ, UR4 ;  /* 0x00000004ff037e24 */ /* 0x000fe2000f8e00ff */
[----:B------:R-:W-:Y:S02]  /*1250*/  PLOP3.LUT P0, PT, PT, PT, PT, 0x80, 0x0 ;  /* 0x000000000000781c */ /* 0x000fe40003f0f070 */
[----:B------:R-:W-:Y:S02]  /*1260*/  CS2R R150, SRZ ;  /* 0x0000000000967805 */ /* 0x000fe4000001ff00 */
[----:B------:R-:W-:Y:S02]  /*1270*/  CS2R R148, SRZ ;  /* 0x0000000000947805 */ /* 0x000fe4000001ff00 */
[----:B------:R-:W-:Y:S02]  /*1280*/  CS2R R146, SRZ ;  /* 0x0000000000927805 */ /* 0x000fe4000001ff00 */
[----:B------:R-:W-:-:S02]  /*1290*/  VIADDMNMX R22, R3, UR39, R22, PT ;  /* 0x0000002703167c46 */ /* 0x000fc4000b800116 */
[----:B------:R-:W-:Y:S02]  /*12a0*/  CS2R R2, SRZ ;  /* 0x0000000000027805 */ /* 0x000fe4000001ff00 */
[----:B------:R-:W-:Y:S02]  /*12b0*/  CS2R R144, SRZ ;  /* 0x0000000000907805 */ /* 0x000fe4000001ff00 */
[----:B------:R-:W-:Y:S02]  /*12c0*/  CS2R R142, SRZ ;  /* 0x00000000008e7805 */ /* 0x000fe4000001ff00 */
[----:B------:R-:W-:Y:S02]  /*12d0*/  ISETP.GT.AND P1, PT, R22, UR39, PT ;  /* 0x0000002716007c0c */ /* 0x000fe4000bf24270 */
        /* <DEDUP_REMOVED lines=64> */
[----:B------:R-:W-:-:S05]  /*16e0*/  SHF.R.S32.HI R74, RZ, 0x7, R73 ;  /* 0x00000007ff4a7819 */ /* 0x000fca0000011449 */
        /* <DEDUP_REMOVED lines=29> */
.L_x_1950:
[----:B------:R-:W-:Y:S01]  /*18c0*/  SHF.L.U32 R2, RZ, 0x1f, RZ ;  /* 0x0000001fff027819 */ /* 0x000fe200000006ff */
[----:B------:R-:W-:-:S03]  /*18d0*/  VIADD R3, R16, 0x8 ;  /* 0x0000000810037836 */ /* 0x000fc60000000000 */
[----:B------:R-:W0:Y:S02]  /*18e0*/  SYNCS.PHASECHK.TRANS64.TRYWAIT P0, [UR38+0x22800], R2 ;  /* 0x02280002ff0075a7 */ /* 0x000e240008000166 */
[----:B0-----:R-:W-:Y:S05]  /*18f0*/  @!P0 BRA `(.L_x_1951) ;  /* 0x0000012c00b88947 */ /* 0x001fea0003800000 */
.L_x_2083:
[----:B------:R-:W-:Y:S05]  /*1900*/  WARPSYNC.ALL ;  /* 0x0000000000007948 */ /* 0x000fea0003800000 */
[----:B------:R-:W-:Y:S01]  /*1910*/  ULOP3.LUT UR4, UR42, 0x1, URZ, 0xfc, !UPT ;  /* 0x000000012a047892 */ /* 0x000fe2000f8efc3f */
[----:B------:R1:W-:Y:S03]  /*1920*/  BAR.SYNC.DEFER_BLOCKING R3, 0x100 ;  /* 0x000400030000751d */ /* 0x0003e60000010000 */
[----:B------:R-:W-:-:S06]  /*1930*/  UISETP.NE.AND UP0, UPT, UR4, 0x3, UPT ;  /* 0x000000030400788c */ /* 0x000fcc000bf05270 */
[----:B------:R-:W-:-:S13]  /*1940*/  PLOP3.LUT P0, PT, PT, PT, UP0, 0x40, 0x0 ;  /* 0x000000000000781c */ /* 0x000fda0003f0e808 */
[----:B-1----:R-:W-:Y:S05]  /*1950*/  @P0 BRA `(.L_x_1952) ;  /* 0x0000000000040947 */ /* 0x002fea0003800000 */
[----:B------:R-:W-:Y:S01]  /*1960*/  BPT.TRAP 0x1 ;  /* 0x000000040000795c */ /* 0x000fe20000300000 */
.L_x_1952:
[----:B------:R-:W-:Y:S01]  /*1970*/  PLOP3.LUT P1, PT, PT, PT, UP0, 0x40, 0x0 ;  /* 0x000000000000781c */ /* 0x000fe20003f2e808 */
[----:B------:R1:W2:-:S12]  /*1980*/  SYNCS.PHASECHK.TRANS64.TRYWAIT P0, [UR38+0x22830], R2 ;  /* 0x02283002ff0075a7 */ /* 0x0002980008000166 */
[----:B-1----:R-:W-:Y:S05]  /*1990*/  @P1 BRA `(.L_x_1953) ;  /* 0x0000000000041947 */ /* 0x002fea0003800000 */
[----:B------:R-:W-:Y:S01]  /*19a0*/  BPT.TRAP 0x1 ;  /* 0x000000040000795c */ /* 0x000fe20000300000 */
.L_x_1953:
[----:B--2---:R-:W-:Y:S05]  /*19b0*/  @P0 BRA `(.L_x_1954) ;  /* 0x0000000000080947 */ /* 0x004fea0003800000 */
[----:B------:R-:W1:Y:S02]  /*19c0*/  SYNCS.PHASECHK.TRANS64.TRYWAIT P0, [UR38+0x22830], R2 ;  /* 0x02283002ff0075a7 */ /* 0x000e640008000166 */
[----:B-1----:R-:W-:Y:S05]  /*19d0*/  @!P0 BRA `(.L_x_1955) ;  /* 0x0000012c00988947 */ /* 0x002fea0003800000 */
.L_x_1954:
[----:B------:R-:W-:Y:S01]  /*19e0*/  UIADD3 UR4, UR38, 0x1c400, URZ ;  /* 0x0001c40026047890 */ /* 0x000fe2000fffe03f */
[----:B------:R-:W-:Y:S01]  /*19f0*/  WARPGROUP.ARRIVE ;  /* 0x00000000000079c5 */ /* 0x000fe20000000000 */
[----:B------:R-:W-:Y:S01]  /*1a00*/  ULOP3.LUT UR45, UR45, 0x10000, URZ, 0xfc, !UPT ;  /* 0x000100002d2d7892 */ /* 0x000fe2000f8efc3f */
[----:B------:R-:W-:Y:S01]  /*1a10*/  PLOP3.LUT P0, PT, PT, PT, UP0, 0x40, 0x0 ;  /* 0x000000000000781c */ /* 0x000fe20003f0e808 */
[----:B------:R-:W-:Y:S01]  /*1a20*/  USHF.R.U32.HI UR4, URZ, 0x4, UR4 ;  /* 0x000000043f047899 */ /* 0x000fe20008011604 */
[----:B------:R-:W-:Y:S01]  /*1a30*/  IADD3 R0, -R16, 0xb, RZ ;  /* 0x0000000b10007810 */ /* 0x000fe20007ffe1ff */
[----:B------:R-:W-:Y:S01]  /*1a40*/  UMOV UR21, 0x40000040 ;  /* 0x4000004000157882 */ /* 0x000fe20000000000 */
[----:B------:R-:W-:Y:S01]  /*1a50*/  UMOV UR23, 0x40000040 ;  /* 0x4000004000177882 */ /* 0x000fe20000000000 */
[----:B------:R-:W-:Y:S01]  /*1a60*/  ULOP3.LUT UR4, UR4, 0x3fff, URZ, 0xc0, !UPT ;  /* 0x00003fff04047892 */ /* 0x000fe2000f8ec03f */
[----:B------:R-:W1:Y:S01]  /*1a70*/  S2UR UR5, SR_CgaCtaId ;  /* 0x00000000000579c3 */ /* 0x000e620000008800 */
[----:B------:R-:W-:Y:S01]  /*1a80*/  UMOV UR20, UR45 ;  /* 0x0000002d00147c82 */ /* 0x000fe20008000000 */
[----:B------:R-:W-:-:S02]  /*1a90*/  UIADD3 UR8, UR45, 0x2, URZ ;  /* 0x000000022d087890 */ /* 0x000fc4000fffe03f */
[----:B------:R-:W-:Y:S01]  /*1aa0*/  ULOP3.LUT UR4, UR4, 0x10000, URZ, 0xfc, !UPT ;  /* 0x0001000004047892 */ /* 0x000fe2000f8efc3f */
[----:B------:R-:W-:Y:S01]  /*1ab0*/  UMOV UR9, 0x40000040 ;  /* 0x4000004000097882 */ /* 0x000fe20000000000 */
[----:B------:R-:W-:Y:S02]  /*1ac0*/  UMOV UR11, 0x40000040 ;  /* 0x40000040000b7882 */ /* 0x000fe40000000000 */
[----:B------:R-:W-:Y:S02]  /*1ad0*/  UIADD3 UR10, UR4, 0x2, URZ ;  /* 0x00000002040a7890 */ /* 0x000fe4000fffe03f */
[----:B------:R-:W-:Y:S01]  /*1ae0*/  UIADD3 UR12, UR45, 0x4, URZ ;  /* 0x000000042d0c7890 */ /* 0x000fe2000fffe03f */
[----:B------:R-:W-:Y:S01]  /*1af0*/  UMOV UR22, UR4 ;  /* 0x0000000400167c82 */ /* 0x000fe20008000000 */
[----:B------:R-:W-:Y:S01]  /*1b00*/  UIADD3 UR14, UR4, 0x4, URZ ;  /* 0x00000004040e7890 */ /* 0x000fe2000fffe03f */
[----:B------:R-:W-:Y:S01]  /*1b10*/  HGMMA.64x96x16.F32.BF16 R24, gdesc[UR20], RZ, !UPT, gsb0 ;  /* 0x01600000141879f0 */ /* 0x000fe2000c0018ff */
        /* <DEDUP_REMOVED lines=17> */
[----:B-1----:R-:W-:Y:S05]  /*1c30*/  @P0 BRA `(.L_x_1956) ;  /* 0x0000000000040947 */ /* 0x002fea0003800000 */
[----:B------:R-:W-:Y:S01]  /*1c40*/  BPT.TRAP 0x1 ;  /* 0x000000040000795c */ /* 0x000fe20000300000 */
.L_x_1956:
[----:B------:R-:W-:Y:S01]  /*1c50*/  LOP3.LUT R4, R73, 0xffffff80, RZ, 0xc0, !PT ;  /* 0xffffff8049047812 */ /* 0x000fe200078ec0ff */
[----:B------:R-:W-:Y:S01]  /*1c60*/  ULDC UR7, c[0x0][0x9d8] ;  /* 0x0002760000077ab9 */ /* 0x000fe20000000800 */
[----:B------:R-:W-:Y:S01]  /*1c70*/  LEA.HI R72, R72, R19, RZ, 0x2 ;  /* 0x0000001348487211 */ /* 0x000fe200078f10ff */
[----:B------:R-:W-:Y:S01]  /*1c80*/  FMUL.FTZ R25, R25, UR7 ;  /* 0x0000000719197c20 */ /* 0x000fe20008410000 */
[----:B------:R-:W-:Y:S01]  /*1c90*/  FMUL.FTZ R10, R27, UR7 ;  /* 0x000000071b0a7c20 */ /* 0x000fe20008410000 */
[----:B------:R-:W-:Y:S01]  /*1ca0*/  IMAD.IADD R7, R19, 0x1, -R4 ;  /* 0x0000000113077824 */ /* 0x000fe200078e0a04 */
[----:B------:R-:W-:Y:S01]  /*1cb0*/  LOP3.LUT R72, R72, 0xfffffffc, RZ, 0xc0, !PT ;  /* 0xfffffffc48487812 */ /* 0x000fe200078ec0ff */
[----:B------:R1:W3:Y:S01]  /*1cc0*/  MUFU.TANH R76, R25 ;  /* 0x00000019004c7308 */ /* 0x0002e20000002400 */
[----:B0-----:R-:W-:Y:S01]  /*1cd0*/  FMUL.FTZ R5, R26, UR7 ;  /* 0x000000071a057c20 */ /* 0x001fe20008410000 */
[----:B------:R-:W-:Y:S01]  /*1ce0*/  FMUL.FTZ R29, R29, UR7 ;  /* 0x000000071d1d7c20 */ /* 0x000fe20008410000 */
[----:B------:R-:W-:Y:S01]  /*1cf0*/  SHF.R.S32.HI R4, RZ, 0x1f, R7 ;  /* 0x0000001fff047819 */ /* 0x000fe20000011407 */
[----:B------:R-:W-:Y:S01]  /*1d00*/  IMAD.IADD R72, R19, 0x1, -R72 ;  /* 0x0000000113487824 */ /* 0x000fe200078e0a48 */
[----:B------:R-:W-:Y:S01]  /*1d10*/  LEA.HI R26, R74, R74, RZ, 0x1 ;  /* 0x0000004a4a1a7211 */ /* 0x000fe200078f08ff */
[----:B------:R-:W-:Y:S01]  /*1d20*/  UISETP.NE.AND UP2, UPT, UR40, URZ, UPT ;  /* 0x0000003f2800728c */ /* 0x000fe2000bf45270 */
[CC--:B------:R-:W-:Y:S01]  /*1d30*/  LEA.HI R13, R4.reuse, R7.reuse, RZ, 0x5 ;  /* 0x00000007040d7211 */ /* 0x0c0fe200078f28ff */
[----:B------:R0:W4:Y:S01]  /*1d40*/  MUFU.TANH R78, R29 ;  /* 0x0000001d004e7308 */ /* 0x0001220000002400 */
[----:B-1----:R-:W-:Y:S01]  /*1d50*/  LEA.HI R25, R4, R7, RZ, 0x2 ;  /* 0x0000000704197211 */ /* 0x002fe200078f10ff */
[----:B------:R-:W-:Y:S01]  /*1d60*/  FMUL.FTZ R20, R58, UR7 ;  /* 0x000000073a147c20 */ /* 0x000fe20008410000 */
[----:B------:R-:W-:Y:S01]  /*1d70*/  SHF.R.S32.HI R19, RZ, 0x5, R13 ;  /* 0x00000005ff137819 */ /* 0x000fe2000001140d */
[----:B------:R-:W-:Y:S01]  /*1d80*/  FMUL.FTZ R24, R24, UR7 ;  /* 0x0000000718187c20 */ /* 0x000fe20008410000 */
[--C-:B------:R-:W-:Y:S01]  /*1d90*/  SHF.R.S32.HI R4, RZ, 0x2, R25.reuse ;  /* 0x00000002ff047819 */ /* 0x100fe20000011419 */
[----:B------:R-:W-:Y:S01]  /*1da0*/  UISETP.NE.AND UP1, UPT, UR43, URZ, UPT ;  /* 0x0000003f2b00728c */ /* 0x000fe2000bf25270 */
[----:B------:R-:W-:Y:S01]  /*1db0*/  SHF.R.S32.HI R27, RZ, 0x1f, R25 ;  /* 0x0000001fff1b7819 */ /* 0x000fe20000011419 */
[----:B------:R1:W1:Y:S01]  /*1dc0*/  MUFU.TANH R75, R24 ;  /* 0x00000018004b7308 */ /* 0x0002620000002400 */
[----:B0-----:R-:W-:Y:S01]  /*1dd0*/  LOP3.LUT R29, R26, 0x3fffffe, RZ, 0xc0, !PT ;  /* 0x03fffffe1a1d7812 */ /* 0x001fe200078ec0ff */
[----:B------:R-:W-:Y:S01]  /*1de0*/  @UP2 ULDC UR6, c[0x0][0x44c] ;  /* 0x0001130000062ab9 */ /* 0x000fe20000000800 */
[----:B------:R-:W-:Y:S01]  /*1df0*/  LEA.HI R27, R27, R4, RZ, 0x3 ;  /* 0x000000041b1b7211 */ /* 0x000fe200078f18ff */
[----:B------:R-:W-:Y:S01]  /*1e00*/  @UP2 ULDC UR10, c[0x0][0x450] ;  /* 0x00011400000a2ab9 */ /* 0x000fe20000000800 */
[----:B------:R-:W-:Y:S01]  /*1e10*/  LEA R26, R19, UR44, 0x4 ;  /* 0x0000002c131a7c11 */ /* 0x000fe2000f8e20ff */
[----:B------:R-:W-:Y:S01]  /*1e20*/  IMAD.IADD R29, R74, 0x1, -R29 ;  /* 0x000000014a1d7824 */ /* 0x000fe200078e0a1d */
[----:B------:R-:W-:Y:S01]  /*1e30*/  LOP3.LUT R27, R27, 0xfffffff8, RZ, 0xc0, !PT ;  /* 0xfffffff81b1b7812 */ /* 0x000fe200078ec0ff */
[----:B------:R-:W-:Y:S01]  /*1e40*/  FMUL.FTZ R28, R28, UR7 ;  /* 0x000000071c1c7c20 */ /* 0x000fe20008410000 */
[----:B------:R-:W-:Y:S01]  /*1e50*/  LEA.HI R19, R72, R72, RZ, 0x1 ;  /* 0x0000004848137211 */ /* 0x000fe200078f08ff */
[----:B------:R-:W-:Y:S01]  /*1e60*/  FMUL.FTZ R11, R30, UR7 ;  /* 0x000000071e0b7c20 */ /* 0x000fe20008410000 */
[----:B------:R-:W-:Y:S01]  /*1e70*/  IADD3 R26, R26, R4, -R27 ;  /* 0x000000041a1a7210 */ /* 0x000fe20007ffe81b */
[----:B------:R-:W-:Y:S01]  /*1e80*/  FMUL.FTZ R12, R31, UR7 ;  /* 0x000000071f0c7c20 */ /* 0x000fe20008410000 */
[----:B------:R-:W-:Y:S01]  /*1e90*/  LOP3.LUT R27, R19, 0x1ffffffe, RZ, 0xc0, !PT ;  /* 0x1ffffffe131b7812 */ /* 0x000fe200078ec0ff */
[----:B------:R-:W-:Y:S01]  /*1ea0*/  FMUL.FTZ R32, R32, UR7 ;  /* 0x0000000720207c20 */ /* 0x000fe20008410000 */
[----:B------:R-:W-:Y:S01]  /*1eb0*/  PLOP3.LUT P0, PT, PT, PT, UP2, 0x80, 0x0 ;  /* 0x000000000000781c */ /* 0x000fe20003f0f028 */
[----:B------:R-:W-:Y:S01]  /*1ec0*/  FMUL.FTZ R33, R33, UR7 ;  /* 0x0000000721217c20 */ /* 0x000fe20008410000 */
[----:B------:R-:W-:Y:S01]  /*1ed0*/  LEA R29, R29, R26, 0x6 ;  /* 0x0000001a1d1d7211 */ /* 0x000fe200078e30ff */
[----:B------:R-:W-:Y:S01]  /*1ee0*/  IMAD.IADD R4, R72, 0x1, -R27 ;  /* 0x0000000148047824 */ /* 0x000fe200078e0a1b */
[----:B------:R-:W-:Y:S01]  /*1ef0*/  PLOP3.LUT P1, PT, PT, PT, UP2, 0x80, 0x0 ;  /* 0x000000000000781c */ /* 0x000fe20003f2f028 */
[----:B------:R-:W-:Y:S01]  /*1f00*/  FMUL.FTZ R14, R34, UR7 ;  /* 0x00000007220e7c20 */ /* 0x000fe20008410000 */
[----:B------:R-:W-:Y:S01]  /*1f10*/  FMUL.FTZ R15, R35, UR7 ;  /* 0x00000007230f7c20 */ /* 0x000fe20008410000 */
[----:B------:R-:W-:-:S02]  /*1f20*/  IMAD R4, R4, 0x8, R29 ;  /* 0x0000000804047824 */ /* 0x000fc400078e021d */
[----:B------:R-:W-:Y:S01]  /*1f30*/  FMUL.FTZ R36, R36, UR7 ;  /* 0x0000000724247c20 */ /* 0x000fe20008410000 */
[----:B------:R-:W-:Y:S01]  /*1f40*/  FMUL.FTZ R37, R37, UR7 ;  /* 0x0000000725257c20 */ /* 0x000fe20008410000 */
[----:B------:R-:W-:Y:S01]  /*1f50*/  FMUL.FTZ R21, R38, UR7 ;  /* 0x0000000726157c20 */ /* 0x000fe20008410000 */
[----:B------:R-:W-:Y:S02]  /*1f60*/  IMAD.MOV.U32 R27, RZ, RZ, R4 ;  /* 0x000000ffff1b7224 */ /* 0x000fe400078e0004 */
[----:B------:R-:W-:Y:S01]  /*1f70*/  FMUL.FTZ R23, R39, UR7 ;  /* 0x0000000727177c20 */ /* 0x000fe20008410000 */
[----:B------:R-:W-:-:S04]  /*1f80*/  @P0 IMAD.HI.U32 R26, R4, UR6, RZ ;  /* 0x00000006041a0c27 */ /* 0x000fc8000f8e00ff */
[----:B------:R-:W-:Y:S01]  /*1f90*/  FMUL.FTZ R40, R40, UR7 ;  /* 0x0000000728287c20 */ /* 0x000fe20008410000 */
[----:B------:R-:W-:Y:S01]  /*1fa0*/  FMUL.FTZ R41, R41, UR7 ;  /* 0x0000000729297c20 */ /* 0x000fe20008410000 */
[----:B-1----:R-:W-:Y:S01]  /*1fb0*/  FMUL.FTZ R24, R42, UR7 ;  /* 0x000000072a187c20 */ /* 0x002fe20008410000 */
[----:B------:R-:W-:Y:S01]  /*1fc0*/  FMUL.FTZ R43, R43, UR7 ;  /* 0x000000072b2b7c20 */ /* 0x000fe20008410000 */
[----:B------:R-:W-:Y:S01]  /*1fd0*/  @P1 SHF.R.U32.HI R27, RZ, UR10, R26 ;  /* 0x0000000aff1b1c19 */ /* 0x000fe2000801161a */
[----:B------:R-:W-:Y:S01]  /*1fe0*/  FMUL.FTZ R44, R44, UR7 ;  /* 0x000000072c2c7c20 */ /* 0x000fe20008410000 */
[----:B------:R-:W-:Y:S01]  /*1ff0*/  LOP3.LUT R26, R25, 0x7ffffffc, RZ, 0xc0, !PT ;  /* 0x7ffffffc191a7812 */ /* 0x000fe200078ec0ff */
[----:B------:R-:W-:Y:S02]  /*2000*/  IMAD R25, R22, -0x60, R17 ;  /* 0xffffffa016197824 */ /* 0x000fe400078e0211 */
[----:B------:R-:W-:Y:S01]  /*2010*/  FMUL.FTZ R45, R45, UR7 ;  /* 0x000000072d2d7c20 */ /* 0x000fe20008410000 */
[----:B------:R-:W0:Y:S01]  /*2020*/  SHFL.IDX PT, R58, R27, RZ, 0x1c1f ;  /* 0x001c1fff1b3a7589 */ /* 0x000e2200000e0000 */
[----:B------:R-:W-:Y:S01]  /*2030*/  FMUL.FTZ R46, R46, UR7 ;  /* 0x000000072e2e7c20 */ /* 0x000fe20008410000 */
        /* <DEDUP_REMOVED lines=21> */
[----:B------:R-:W-:-:S02]  /*2190*/  IMAD.IADD R7, R7, 0x1, -R26 ;  /* 0x0000000107077824 */ /* 0x000fc400078e0a1a */
[----:B------:R-:W-:Y:S01]  /*21a0*/  FMUL.FTZ R47, R47, UR7 ;  /* 0x000000072f2f7c20 */ /* 0x000fe20008410000 */
[----:B------:R-:W-:Y:S02]  /*21b0*/  VIADD R26, R25, 0x61 ;  /* 0x00000061191a7836 */ /* 0x000fe40000000000 */
[----:B------:R-:W-:Y:S01]  /*21c0*/  FMUL.FTZ R55, R55, UR7 ;  /* 0x0000000737377c20 */ /* 0x000fe20008410000 */
[----:B------:R-:W-:Y:S01]  /*21d0*/  UIADD3 UR6, UR38, 0x22840, URZ ;  /* 0x0002284026067890 */ /* 0x000fe2000fffe03f */
[----:B------:R-:W-:Y:S01]  /*21e0*/  PLOP3.LUT P0, PT, PT, PT, UP1, 0x40, 0x0 ;  /* 0x000000000000781c */ /* 0x000fe20003f0e818 */
[----:B------:R1:W0:Y:S01]  /*21f0*/  MUFU.TANH R77, R28 ;  /* 0x0000001c004d7308 */ /* 0x0002220000002400 */
[----:B------:R-:W-:Y:S01]  /*2200*/  ULDC UR25, c[0x0][0x9dc] ;  /* 0x0002770000197ab9 */ /* 0x000fe20000000800 */
[----:B------:R-:W-:Y:S01]  /*2210*/  UPRMT UR6, UR5, 0x654, UR6 ;  /* 0x0000065405067896 */ /* 0x000fe20008000006 */
[----:B------:R-:W-:Y:S01]  /*2220*/  IMAD.MOV.U32 R29, RZ, RZ, -0x60 ;  /* 0xffffffa0ff1d7424 */ /* 0x000fe200078e00ff */
[----:B------:R-:W-:Y:S01]  /*2230*/  ULDC UR15, c[0x0][0x288] ;  /* 0x0000a200000f7ab9 */ /* 0x000fe20000000800 */
[----:B------:R-:W-:Y:S01]  /*2240*/  ULOP3.LUT UR25, URZ, UR25, URZ, 0x33, !UPT ;  /* 0x000000193f197292 */ /* 0x000fe2000f8e333f */
[----:B------:R-:W-:Y:S01]  /*2250*/  FMUL.FTZ R50, R50, UR7 ;  /* 0x0000000732327c20 */ /* 0x000fe20008410000 */
[----:B------:R-:W-:Y:S01]  /*2260*/  ULDC UR18, c[0x0][0x9e0] ;  /* 0x0002780000127ab9 */ /* 0x000fe20000000800 */
[----:B------:R-:W2:Y:S01]  /*2270*/  MUFU.TANH R5, R5 ;  /* 0x0000000500057308 */ /* 0x000ea20000002400 */
[----:B-1----:R-:W-:-:S02]  /*2280*/  IMAD R28, R7, -0x2, R26 ;  /* 0xfffffffe071c7824 */ /* 0x002fc400078e021a */
[----:B------:R-:W-:Y:S01]  /*2290*/  VIADD R26, R25, 0x60 ;  /* 0x00000060191a7836 */ /* 0x000fe20000000000 */
[----:B------:R-:W-:Y:S01]  /*22a0*/  SYNCS.ARRIVE.TRANS64.RED.A1T0 RZ, [UR6], RZ ;  /* 0x000000ffffff79a7 */ /* 0x000fe20008100406 */
[----:B------:R-:W-:Y:S02]  /*22b0*/  VIADD R28, R28, -UR15 ;  /* 0x8000000f1c1c7c36 */ /* 0x000fe40008000000 */
[----:B------:R-:W-:Y:S01]  /*22c0*/  IMAD R35, R7, -0x2, R26 ;  /* 0xfffffffe07237824 */ /* 0x000fe200078e021a */
[----:B------:R-:W1:Y:S01]  /*22d0*/  MUFU.TANH R10, R10 ;  /* 0x0000000a000a7308 */ /* 0x000e620000002400 */
[----:B------:R-:W-:Y:S02]  /*22e0*/  VIADD R38, R28, UR18 ;  /* 0x000000121c267c36 */ /* 0x000fe40008000000 */
[----:B------:R-:W-:Y:S02]  /*22f0*/  IMAD R42, R22, R29, 0x60 ;  /* 0x00000060162a7424 */ /* 0x000fe400078e021d */
[----:B------:R-:W-:Y:S01]  /*2300*/  VIADD R39, R28, UR25 ;  /* 0x000000191c277c36 */ /* 0x000fe20008000000 */
[----:B0-----:R-:W-:-:S02]  /*2310*/  VIADDMNMX R25, R58, R38, R35, PT ;  /* 0x000000263a197246 */ /* 0x001fc40003800123 */
[----:B------:R-:W0:Y:S01]  /*2320*/  MUFU.TANH R11, R11 ;  /* 0x0000000b000b7308 */ /* 0x000e220000002400 */
[----:B------:R-:W-:-:S07]  /*2330*/  IMAD.IADD R26, R39, 0x1, R58 ;  /* 0x00000001271a7824 */ /* 0x000fce00078e023a */
        /* <DEDUP_REMOVED lines=40> */
[----:B------:R5:W0:Y:S02]  /*25c0*/  MUFU.TANH R31, R50 ;  /* 0x00000032001f7308 */ /* 0x000a240000002400 */
[----:B-----5:R-:W-:Y:S01]  /*25d0*/  IMAD R50, R7, -0x2, R42 ;  /* 0xfffffffe07327824 */ /* 0x020fe200078e022a */
[----:B-1234-:R-:W-:Y:S06]  /*25e0*/  @P0 BRA `(.L_x_1957) ;  /* 0x00000000005c0947 */ /* 0x01efec0003800000 */
[----:B------:R-:W-:Y:S01]  /*25f0*/  IADD3 R29, R17, -UR15, R58 ;  /* 0x8000000f111d7c10 */ /* 0x000fe2000fffe03a */
[----:B------:R-:W-:Y:S03]  /*2600*/  BSSY B0, `(.L_x_1958) ;  /* 0x0000012000007945 */ /* 0x000fe60003800000 */
[----:B------:R-:W-:-:S13]  /*2610*/  ISETP.GT.AND P0, PT, R29, -0x1, PT ;  /* 0xffffffff1d00780c */ /* 0x000fda0003f04270 */
[----:B------:R-:W-:Y:S05]  /*2620*/  @P0 BRA `(.L_x_1959) ;  /* 0x0000000000240947 */ /* 0x000fea0003800000 */
[----:B------:R-:W-:Y:S01]  /*2630*/  ULDC UR6, c[0x0][0x9e4] ;  /* 0x0002790000067ab9 */ /* 0x000fe20000000800 */
[----:B------:R-:W-:Y:S01]  /*2640*/  LOP3.LUT R29, RZ, R29, RZ, 0x33, !PT ;  /* 0x0000001dff1d7212 */ /* 0x000fe200078e33ff */
[----:B------:R-:W-:-:S05]  /*2650*/  IMAD.U32 R58, RZ, RZ, UR6 ;  /* 0x00000006ff3a7e24 */ /* 0x000fca000f8e00ff */
[----:B------:R-:W-:-:S13]  /*2660*/  ISETP.NE.AND P0, PT, R58, 0x1, PT ;  /* 0x000000013a00780c */ /* 0x000fda0003f05270 */
[----:B------:R-:W1:Y:S02]  /*2670*/  @P0 LDC.64 R62, c[0x0][0x9e8] ;  /* 0x00027a00ff3e0b82 */ /* 0x000e640000000a00 */
[----:B-1----:R-:W-:-:S05]  /*2680*/  @P0 IMAD.HI.U32 R28, R29, R62, RZ ;  /* 0x0000003e1d1c0227 */ /* 0x002fca00078e00ff */
[----:B------:R-:W-:-:S04]  /*2690*/  @P0 SHF.R.U32.HI R29, RZ, R63, R28 ;  /* 0x0000003fff1d0219 */ /* 0x000fc8000001161c */
[----:B------:R-:W-:Y:S01]  /*26a0*/  LOP3.LUT R29, RZ, R29, RZ, 0x33, !PT ;  /* 0x0000001dff1d7212 */ /* 0x000fe200078e33ff */
[----:B------:R-:W-:Y:S06]  /*26b0*/  BRA `(.L_x_1960) ;  /* 0x0000000000187947 */ /* 0x000fec0003800000 */
.L_x_1959:
[----:B------:R-:W-:Y:S02]  /*26c0*/  ULDC UR6, c[0x0][0x9e4] ;  /* 0x0002790000067ab9 */ /* 0x000fe40000000800 */
[----:B------:R-:W-:-:S04]  /*26d0*/  MOV R58, UR6 ;  /* 0x00000006003a7c02 */ /* 0x000fc80008000f00 */
[----:B------:R-:W-:-:S13]  /*26e0*/  ISETP.NE.AND P0, PT, R58, 0x1, PT ;  /* 0x000000013a00780c */ /* 0x000fda0003f05270 */
[----:B------:R-:W1:Y:S02]  /*26f0*/  @P0 LDC.64 R62, c[0x0][0x9e8] ;  /* 0x00027a00ff3e0b82 */ /* 0x000e640000000a00 */
[----:B-1----:R-:W-:-:S05]  /*2700*/  @P0 IMAD.HI.U32 R28, R29, R62, RZ ;  /* 0x0000003e1d1c0227 */ /* 0x002fca00078e00ff */
[----:B------:R-:W-:-:S07]  /*2710*/  @P0 SHF.R.U32.HI R29, RZ, R63, R28 ;  /* 0x0000003fff1d0219 */ /* 0x000fce000001161c */
.L_x_1960:
[----:B------:R-:W-:Y:S05]  /*2720*/  BSYNC B0 ;  /* 0x0000000000007941 */ /* 0x000fea0003800000 */
.L_x_1958:
[----:B------:R-:W-:-:S05]  /*2730*/  IMAD R29, R29, R58, R50 ;  /* 0x0000003a1d1d7224 */ /* 0x000fca00078e0232 */
[----:B------:R-:W-:Y:S02]  /*2740*/  VIADDMNMX R25, R29, R58, R25, PT ;  /* 0x0000003a1d197246 */ /* 0x000fe40003800119 */
[----:B------:R-:W-:-:S07]  /*2750*/  VIMNMX R26, R26, R29, !PT ;  /* 0x0000001d1a1a7248 */ /* 0x000fce0007fe0100 */
.L_x_1957:
[C---:B------:R-:W-:Y:S01]  /*2760*/  ISETP.GE.AND P1, PT, R42.reuse, 0x1, PT ;  /* 0x000000012a00780c */ /* 0x040fe20003f26270 */
[----:B------:R-:W1:Y:S01]  /*2770*/  SHFL.IDX PT, R28, R27, 0x1, 0x1c1f ;  /* 0x003c1f001b1c7f89 */ /* 0x000e6200000e0000 */
[----:B------:R-:W-:Y:S01]  /*2780*/  ISETP.GE.AND P0, PT, R42, 0x2, PT ;  /* 0x000000022a00780c */ /* 0x000fe20003f06270 */
[----:B------:R-:W-:Y:S01]  /*2790*/  UISETP.NE.AND UP1, UPT, UR43, URZ, UPT ;  /* 0x0000003f2b00728c */ /* 0x000fe2000bf25270 */
[----:B------:R-:W-:Y:S02]  /*27a0*/  P2R R58, PR, RZ, 0x2 ;  /* 0x00000002ff3a7803 */ /* 0x000fe40000000000 */
[----:B------:R-:W-:Y:S02]  /*27b0*/  ISETP.GT.AND P3, PT, R26, RZ, !P1 ;  /* 0x000000ff1a00720c */ /* 0x000fe40004f64270 */
[----:B------:R-:W-:Y:S02]  /*27c0*/  ISETP.GE.AND P1, PT, R42, 0x9, PT ;  /* 0x000000092a00780c */ /* 0x000fe40003f26270 */
[----:B------:R-:W-:-:S02]  /*27d0*/  ISETP.GT.AND P2, PT, R26, 0x1, !P0 ;  /* 0x000000011a00780c */ /* 0x000fc40004744270 */
[----:B------:R-:W-:Y:S02]  /*27e0*/  P2R R62, PR, RZ, 0x2 ;  /* 0x00000002ff3e7803 */ /* 0x000fe40000000000 */
[----:B------:R-:W-:Y:S02]  /*27f0*/  ISETP.GT.AND P1, PT, R26, 0x8, !P1 ;  /* 0x000000081a00780c */ /* 0x000fe40004f24270 */
[----:B------:R-:W-:Y:S02]  /*2800*/  ISETP.GE.AND P4, PT, R42, 0x11, PT ;  /* 0x000000112a00780c */ /* 0x000fe40003f86270 */
[C---:B------:R-:W-:Y:S02]  /*2810*/  ISETP.LT.OR P1, PT, R25.reuse, 0x9, P1 ;  /* 0x000000091900780c */ /* 0x040fe40000f21670 */
[----:B------:R-:W-:Y:S02]  /*2820*/  ISETP.LT.OR P3, PT, R25, 0x1, P3 ;  /* 0x000000011900780c */ /* 0x000fe40001f61670 */
[----:B------:R-:W-:-:S02]  /*2830*/  FSEL R77, R77, -INF , !P1 ;  /* 0xff8000004d4d7808 */ /* 0x000fc40004800000 */
[----:B------:R-:W-:Y:S02]  /*2840*/  ISETP.LT.OR P2, PT, R25, 0x2, P2 ;  /* 0x000000021900780c */ /* 0x000fe40001741670 */
[----:B------:R-:W-:Y:S02]  /*2850*/  ISETP.GT.AND P1, PT, R26, 0x10, !P4 ;  /* 0x000000101a00780c */ /* 0x000fe40006724270 */
[----:B------:R-:W-:Y:S02]  /*2860*/  ISETP.GE.AND P5, PT, R42, 0xa, PT ;  /* 0x0000000a2a00780c */ /* 0x000fe40003fa6270 */
[----:B------:R-:W-:Y:S02]  /*2870*/  FSEL R75, R75, -INF , !P3 ;  /* 0xff8000004b4b7808 */ /* 0x000fe40005800000 */
[----:B------:R-:W-:Y:S02]  /*2880*/  FSEL R47, R76, -INF , !P2 ;  /* 0xff8000004c2f7808 */ /* 0x000fe40005000000 */
[----:B------:R-:W-:-:S02]  /*2890*/  ISETP.LT.OR P1, PT, R25, 0x11, P1 ;  /* 0x000000111900780c */ /* 0x000fc40000f21670 */
[----:B------:R-:W-:Y:S02]  /*28a0*/  ISETP.GT.AND P2, PT, R26, 0x9, !P5 ;  /* 0x000000091a00780c */ /* 0x000fe40006f44270 */
[----:B------:R-:W-:Y:S02]  /*28b0*/  ISETP.GE.AND P3, PT, R42, 0x12, PT ;  /* 0x000000122a00780c */ /* 0x000fe40003f66270 */
[----:B0-----:R-:W-:Y:S02]  /*28c0*/  FSEL R59, R32, -INF , !P1 ;  /* 0xff800000203b7808 */ /* 0x001fe40004800000 */
[----:B------:R-:W-:Y:S02]  /*28d0*/  ISETP.LT.OR P2, PT, R25, 0xa, P2 ;  /* 0x0000000a1900780c */ /* 0x000fe40001741670 */
[----:B------:R-:W-:Y:S02]  /*28e0*/  ISETP.GT.AND P1, PT, R26, 0x11, !P3 ;  /* 0x000000111a00780c */ /* 0x000fe40005f24270 */
[----:B------:R-:W-:-:S02]  /*28f0*/  FSEL R55, R78, -INF , !P2 ;  /* 0xff8000004e377808 */ /* 0x000fc40005000000 */
[----:B------:R-:W-:Y:S02]  /*2900*/  ISETP.LT.OR P1, PT, R25, 0x12, P1 ;  /* 0x000000121900780c */ /* 0x000fe40000f21670 */
[----:B------:R-:W-:Y:S02]  /*2910*/  ISETP.GE.AND P2, PT, R42, 0x19, PT ;  /* 0x000000192a00780c */ /* 0x000fe40003f46270 */
[----:B------:R-:W-:Y:S02]  /*2920*/  FSEL R63, R33, -INF , !P1 ;  /* 0xff800000213f7808 */ /* 0x000fe40004800000 */
[----:B------:R-:W-:Y:S02]  /*2930*/  ISETP.GT.AND P1, PT, R26, 0x18, !P2 ;  /* 0x000000181a00780c */ /* 0x000fe40005724270 */
[----:B------:R-:W-:Y:S02]  /*2940*/  P2R R33, PR, RZ, 0x4 ;  /* 0x00000004ff217803 */ /* 0x000fe40000000000 */
[----:B------:R-:W-:-:S02]  /*2950*/  ISETP.LT.OR P1, PT, R25, 0x19, P1 ;  /* 0x000000191900780c */ /* 0x000fc40000f21670 */
[----:B------:R-:W-:Y:S02]  /*2960*/  ISETP.GE.AND P2, PT, R42, 0x1a, PT ;  /* 0x0000001a2a00780c */ /* 0x000fe40003f46270 */
[----:B------:R-:W-:Y:S02]  /*2970*/  FSEL R67, R36, -INF , !P1 ;  /* 0xff80000024437808 */ /* 0x000fe40004800000 */
[----:B------:R-:W-:Y:S02]  /*2980*/  ISETP.GT.AND P1, PT, R26, 0x19, !P2 ;  /* 0x000000191a00780c */ /* 0x000fe40005724270 */
[----:B------:R-:W-:Y:S02]  /*2990*/  P2R R36, PR, RZ, 0x4 ;  /* 0x00000004ff247803 */ /* 0x000fe40000000000 */
[----:B------:R-:W-:Y:S02]  /*29a0*/  ISETP.LT.OR P1, PT, R25, 0x1a, P1 ;  /* 0x0000001a1900780c */ /* 0x000fe40000f21670 */
[----:B------:R-:W-:-:S02]  /*29b0*/  ISETP.GE.AND P2, PT, R42, 0x21, PT ;  /* 0x000000212a00780c */ /* 0x000fc40003f46270 */
[----:B------:R-:W-:Y:S02]  /*29c0*/  FSEL R73, R37, -INF , !P1 ;  /* 0xff80000025497808 */ /* 0x000fe40004800000 */
[----:B------:R-:W-:Y:S02]  /*29d0*/  ISETP.GT.AND P1, PT, R26, 0x20, !P2 ;  /* 0x000000201a00780c */ /* 0x000fe40005724270 */
[----:B------:R-:W-:Y:S02]  /*29e0*/  P2R R37, PR, RZ, 0x4 ;  /* 0x00000004ff257803 */ /* 0x000fe40000000000 */
[----:B------:R-:W-:Y:S02]  /*29f0*/  ISETP.LT.OR P1, PT, R25, 0x21, P1 ;  /* 0x000000211900780c */ /* 0x000fe40000f21670 */
[----:B------:R-:W-:Y:S02]  /*2a00*/  ISETP.GE.AND P2, PT, R42, 0x22, PT ;  /* 0x000000222a00780c */ /* 0x000fe40003f46270 */
[----:B------:R-:W-:-:S02]  /*2a10*/  FSEL R79, R40, -INF , !P1 ;  /* 0xff800000284f7808 */ /* 0x000fc40004800000 */
[----:B------:R-:W-:Y:S02]  /*2a20*/  ISETP.GT.AND P1, PT, R26, 0x21, !P2 ;  /* 0x000000211a00780c */ /* 0x000fe40005724270 */
[----:B------:R-:W-:Y:S02]  /*2a30*/  P2R R40, PR, RZ, 0x4 ;  /* 0x00000004ff287803 */ /* 0x000fe40000000000 */
[----:B------:R-:W-:Y:S02]  /*2a40*/  ISETP.LT.OR P1, PT, R25, 0x22, P1 ;  /* 0x000000221900780c */ /* 0x000fe40000f21670 */
[----:B------:R-:W-:Y:S02]  /*2a50*/  ISETP.GE.AND P2, PT, R42, 0x29, PT ;  /* 0x000000292a00780c */ /* 0x000fe40003f46270 */
[----:B------:R-:W-:Y:S02]  /*2a60*/  FSEL R81, R41, -INF , !P1 ;  /* 0xff80000029517808 */ /* 0x000fe40004800000 */
[----:B------:R-:W-:-:S02]  /*2a70*/  ISETP.GT.AND P1, PT, R26, 0x28, !P2 ;  /* 0x000000281a00780c */ /* 0x000fc40005724270 */
[----:B------:R-:W-:Y:S02]  /*2a80*/  P2R R41, PR, RZ, 0x4 ;  /* 0x00000004ff297803 */ /* 0x000fe40000000000 */
[----:B------:R-:W-:Y:S02]  /*2a90*/  ISETP.LT.OR P1, PT, R25, 0x29, P1 ;  /* 0x000000291900780c */ /* 0x000fe40000f21670 */
[----:B------:R-:W-:Y:S02]  /*2aa0*/  ISETP.GE.AND P2, PT, R42, 0x2a, PT ;  /* 0x0000002a2a00780c */ /* 0x000fe40003f46270 */
[----:B------:R-:W-:Y:S02]  /*2ab0*/  FSEL R83, R44, -INF , !P1 ;  /* 0xff8000002c537808 */ /* 0x000fe40004800000 */
[----:B------:R-:W-:Y:S02]  /*2ac0*/  ISETP.GT.AND P1, PT, R26, 0x29, !P2 ;  /* 0x000000291a00780c */ /* 0x000fe40005724270 */
[----:B------:R-:W-:-:S02]  /*2ad0*/  P2R R44, PR, RZ, 0x4 ;  /* 0x00000004ff2c7803 */ /* 0x000fc40000000000 */
        /* <DEDUP_REMOVED lines=31> */
[----:B------:R-:W-:Y:S02]  /*2cd0*/  P2R R74, PR, RZ, 0x8 ;  /* 0x00000008ff4a7803 */ /* 0x000fe40000000000 */
[----:B------:R-:W-:Y:S02]  /*2ce0*/  FSEL R57, R57, -INF , !P1 ;  /* 0xff80000039397808 */ /* 0x000fe40004800000 */
[----:B------:R-:W-:Y:S02]  /*2cf0*/  ISETP.GE.AND P1, PT, R42, 0x49, PT ;  /* 0x000000492a00780c */ /* 0x000fe40003f26270 */
[----:B------:R-:W-:Y:S02]  /*2d00*/  P2R R72, PR, RZ, 0x10 ;  /* 0x00000010ff487803 */ /* 0x000fe40000000000 */
[----:B------:R-:W-:-:S02]  /*2d10*/  ISETP.GT.AND P2, PT, R26, 0x48, !P1 ;  /* 0x000000481a00780c */ /* 0x000fc40004f44270 */
[----:B------:R-:W-:Y:S02]  /*2d20*/  P2R R66, PR, RZ, 0x20 ;  /* 0x00000020ff427803 */ /* 0x000fe40000000000 */
[----:B------:R-:W-:-:S04]  /*2d30*/  ISETP.LT.OR P2, PT, R25, 0x49, P2 ;  /* 0x000000491900780c */ /* 0x000fc80001741670 */
[----:B------:R-:W-:Y:S02]  /*2d40*/  FSEL R95, R60, -INF , !P2 ;  /* 0xff8000003c5f7808 */ /* 0x000fe40005000000 */
[----:B------:R-:W-:-:S04]  /*2d50*/  ISETP.GE.AND P2, PT, R42, 0x4a, PT ;  /* 0x0000004a2a00780c */ /* 0x000fc80003f46270 */
[----:B------:R-:W-:-:S04]  /*2d60*/  ISETP.GT.AND P3, PT, R26, 0x49, !P2 ;  /* 0x000000491a00780c */ /* 0x000fc80005764270 */
        /* <DEDUP_REMOVED lines=15> */
[----:B------:R-:W-:Y:S02]  /*2e60*/  P2R R42, PR, RZ, 0x40 ;  /* 0x00000040ff2a7803 */ /* 0x000fe40000000000 */
[----:B------:R-:W-:Y:S01]  /*2e70*/  ISETP.GT.AND P6, PT, R26, 0x59, !P6 ;  /* 0x000000591a00780c */ /* 0x000fe200077c4270 */
[----:B-1----:R-:W-:-:S03]  /*2e80*/  IMAD.IADD R26, R39, 0x1, R28 ;  /* 0x00000001271a7824 */ /* 0x002fc600078e021c */
[----:B------:R-:W-:Y:S02]  /*2e90*/  ISETP.LT.OR P6, PT, R25, 0x5a, P6 ;  /* 0x0000005a1900780c */ /* 0x000fe400037c1670 */
[----:B------:R-:W-:Y:S02]  /*2ea0*/  VIADDMNMX R25, R28, R38, R35, PT ;  /* 0x000000261c197246 */ /* 0x000fe40003800123 */
[----:B------:R-:W-:Y:S02]  /*2eb0*/  FSEL R69, R69, -INF , !P6 ;  /* 0xff80000045457808 */ /* 0x000fe40007000000 */
[----:B------:R-:W-:-:S13]  /*2ec0*/  PLOP3.LUT P6, PT, PT, PT, UP1, 0x40, 0x0 ;  /* 0x000000000000781c */ /* 0x000fda0003fce818 */
[----:B------:R-:W-:Y:S05]  /*2ed0*/  @P6 BRA `(.L_x_1961) ;  /* 0x00000000005c6947 */ /* 0x000fea0003800000 */
        /* <DEDUP_REMOVED lines=8> */
[----:B------:R-:W0:Y:S02]  /*2f60*/  @P6 LDC.64 R28, c[0x0][0x9e8] ;  /* 0x00027a00ff1c6b82 */ /* 0x000e240000000a00 */
[----:B0-----:R-:W-:-:S05]  /*2f70*/  @P6 IMAD.HI.U32 R28, R27, R28, RZ ;  /* 0x0000001c1b1c6227 */ /* 0x001fca00078e00ff */
[----:B------:R-:W-:-:S04]  /*2f80*/  @P6 SHF.R.U32.HI R27, RZ, R29, R28 ;  /* 0x0000001dff1b6219 */ /* 0x000fc8000001161c */
[----:B------:R-:W-:Y:S01]  /*2f90*/  LOP3.LUT R27, RZ, R27, RZ, 0x33, !PT ;  /* 0x0000001bff1b7212 */ /* 0x000fe200078e33ff */
[----:B------:R-:W-:Y:S06]  /*2fa0*/  BRA `(.L_x_1964) ;  /* 0x0000000000187947 */ /* 0x000fec0003800000 */
.L_x_1963:
[----:B------:R-:W-:Y:S02]  /*2fb0*/  ULDC UR6, c[0x0][0x9e4] ;  /* 0x0002790000067ab9 */ /* 0x000fe40000000800 */
[----:B------:R-:W-:-:S05]  /*2fc0*/  IMAD.U32 R32, RZ, RZ, UR6 ;  /* 0x00000006ff207e24 */ /* 0x000fca000f8e00ff */
[----:B------:R-:W-:-:S13]  /*2fd0*/  ISETP.NE.AND P6, PT, R32, 0x1, PT ;  /* 0x000000012000780c */ /* 0x000fda0003fc5270 */
[----:B------:R-:W0:Y:S02]  /*2fe0*/  @P6 LDC.64 R28, c[0x0][0x9e8] ;  /* 0x00027a00ff1c6b82 */ /* 0x000e240000000a00 */
[----:B0-----:R-:W-:-:S05]  /*2ff0*/  @P6 IMAD.HI.U32 R28, R27, R28, RZ ;  /* 0x0000001c1b1c6227 */ /* 0x001fca00078e00ff */
[----:B------:R-:W-:-:S07]  /*3000*/  @P6 SHF.R.U32.HI R27, RZ, R29, R28 ;  /* 0x0000001dff1b6219 */ /* 0x000fce000001161c */
.L_x_1964:
[----:B------:R-:W-:Y:S05]  /*3010*/  BSYNC B0 ;  /* 0x0000000000007941 */ /* 0x000fea0003800000 */
.L_x_1962:
[----:B------:R-:W-:-:S05]  /*3020*/  IMAD R27, R27, R32, R50 ;  /* 0x000000201b1b7224 */ /* 0x000fca00078e0232 */
[----:B------:R-:W-:Y:S02]  /*3030*/  VIADDMNMX R25, R27, R32, R25, PT ;  /* 0x000000201b197246 */ /* 0x000fe40003800119 */
[----:B------:R-:W-:-:S07]  /*3040*/  VIMNMX R26, R26, R27, !PT ;  /* 0x0000001b1a1a7248 */ /* 0x000fce0007fe0100 */
.L_x_1961:
[----:B------:R-:W-:Y:S01]  /*3050*/  ISETP.GT.AND P0, PT, R26, 0x1, !P0 ;  /* 0x000000011a00780c */ /* 0x000fe20004704270 */
[----:B------:R-:W-:Y:S01]  /*3060*/  ULDC UR14, c[0x0][0x988] ;  /* 0x00026200000e7ab9 */ /* 0x000fe20000000800 */
[----:B------:R-:W-:Y:S02]  /*3070*/  ISETP.NE.AND P6, PT, R74, RZ, PT ;  /* 0x000000ff4a00720c */ /* 0x000fe40003fc5270 */
[----:B------:R-:W-:Y:S02]  /*3080*/  ISETP.LT.OR P0, PT, R25, 0x2, P0 ;  /* 0x000000021900780c */ /* 0x000fe40000701670 */
[----:B------:R-:W-:Y:S02]  /*3090*/  ISETP.GT.AND P1, PT, R26, 0x48, !P1 ;  /* 0x000000481a00780c */ /* 0x000fe40004f24270 */
[----:B------:R-:W-:Y:S02]  /*30a0*/  FSEL R28, R10, -INF , !P0 ;  /* 0xff8000000a1c7808 */ /* 0x000fe40004000000 */
[----:B------:R-:W-:-:S02]  /*30b0*/  ISETP.NE.AND P0, PT, R62, RZ, PT ;  /* 0x000000ff3e00720c */ /* 0x000fc40003f05270 */
[----:B------:R-:W-:Y:S02]  /*30c0*/  FMNMX.FTZ R10, R75, R47, !PT ;  /* 0x0000002f4b0a7209 */ /* 0x000fe40007810000 */
[----:B------:R-:W-:Y:S02]  /*30d0*/  ISETP.GT.AND P0, PT, R26, 0x8, !P0 ;  /* 0x000000081a00780c */ /* 0x000fe40004704270 */
[----:B------:R-:W-:Y:S02]  /*30e0*/  FMNMX.FTZ R10, R77, R10, !PT ;  /* 0x0000000a4d0a7209 */ /* 0x000fe40007810000 */
[----:B------:R-:W-:Y:S02]  /*30f0*/  ISETP.LT.OR P0, PT, R25, 0x9, P0 ;  /* 0x000000091900780c */ /* 0x000fe40000701670 */
[----:B------:R-:W-:Y:S02]  /*3100*/  FMNMX.FTZ R10, R55, R10, !PT ;  /* 0x0000000a370a7209 */ /* 0x000fe40007810000 */
[----:B------:R-:W-:-:S02]  /*3110*/  FSEL R11, R11, -INF , !P0 ;  /* 0xff8000000b0b7808 */ /* 0x000fc40004000000 */
[----:B------:R-:W-:Y:S02]  /*3120*/  ISETP.NE.AND P0, PT, R66, RZ, PT ;  /* 0x000000ff4200720c */ /* 0x000fe40003f05270 */
[----:B------:R-:W-:Y:S02]  /*3130*/  FMNMX.FTZ R10, R59, R10, !PT ;  /* 0x0000000a3b0a7209 */ /* 0x000fe40007810000 */
[----:B------:R-:W-:Y:S02]  /*3140*/  ISETP.GT.AND P0, PT, R26, 0x9, !P0 ;  /* 0x000000091a00780c */ /* 0x000fe40004704270 */
[----:B------:R-:W-:Y:S02]  /*3150*/  FMNMX.FTZ R10, R63, R10, !PT ;  /* 0x0000000a3f0a7209 */ /* 0x000fe40007810000 */
[----:B------:R-:W-:Y:S02]  /*3160*/  ISETP.LT.OR P0, PT, R25, 0xa, P0 ;  /* 0x0000000a1900780c */ /* 0x000fe40000701670 */
[----:B------:R-:W-:-:S02]  /*3170*/  FMNMX.FTZ R10, R67, R10, !PT ;  /* 0x0000000a430a7209 */ /* 0x000fc40007810000 */
[----:B------:R-:W-:Y:S02]  /*3180*/  FSEL R12, R12, -INF , !P0 ;  /* 0xff8000000c0c7808 */ /* 0x000fe40004000000 */
[----:B------:R-:W-:Y:S02]  /*3190*/  ISETP.NE.AND P0, PT, R72, RZ, PT ;  /* 0x000000ff4800720c */ /* 0x000fe40003f05270 */
[----:B------:R-:W-:Y:S02]  /*31a0*/  FMNMX.FTZ R10, R73, R10, !PT ;  /* 0x0000000a490a7209 */ /* 0x000fe40007810000 */
[----:B------:R-:W-:Y:S02]  /*31b0*/  ISETP.GT.AND P0, PT, R26, 0x10, !P0 ;  /* 0x000000101a00780c */ /* 0x000fe40004704270 */
[----:B------:R-:W-:Y:S02]  /*31c0*/  FMNMX.FTZ R10, R79, R10, !PT ;  /* 0x0000000a4f0a7209 */ /* 0x000fe40007810000 */
[----:B------:R-:W-:-:S02]  /*31d0*/  ISETP.LT.OR P0, PT, R25, 0x11, P0 ;  /* 0x000000111900780c */ /* 0x000fc40000701670 */
[----:B------:R-:W-:Y:S02]  /*31e0*/  FMNMX.FTZ R10, R81, R10, !PT ;  /* 0x0000000a510a7209 */ /* 0x000fe40007810000 */
[----:B------:R-:W-:Y:S02]  /*31f0*/  FSEL R14, R14, -INF , !P0 ;  /* 0xff8000000e0e7808 */ /* 0x000fe40004000000 */
        /* <DEDUP_REMOVED lines=12> */
[----:B------:R-:W-:Y:S02]  /*32c0*/  ISETP.NE.AND P0, PT, R36, RZ, PT ;  /* 0x000000ff2400720c */ /* 0x000fe40003f05270 */
[----:B------:R-:W-:Y:S02]  /*32d0*/  FMNMX.FTZ R10, R53, R10, !PT ;  /* 0x0000000a350a7209 */ /* 0x000fe40007810000 */
[----:B------:R-:W-:Y:S02]  /*32e0*/  ISETP.GT.AND P0, PT, R26, 0x19, !P0 ;  /* 0x000000191a00780c */ /* 0x000fe40004704270 */
[----:B------:R-:W-:-:S02]  /*32f0*/  FMNMX.FTZ R10, R93, R10, !PT ;  /* 0x0000000a5d0a7209 */ /* 0x000fc40007810000 */
[----:B------:R-:W-:Y:S02]  /*3300*/  ISETP.LT.OR P0, PT, R25, 0x1a, P0 ;  /* 0x0000001a1900780c */ /* 0x000fe40000701670 */
[----:B------:R-:W-:Y:S02]  /*3310*/  FMNMX.FTZ R10, R57, R10, !PT ;  /* 0x0000000a390a7209 */ /* 0x000fe40007810000 */
[----:B------:R-:W-:Y:S02]  /*3320*/  FSEL R23, R23, -INF , !P0 ;  /* 0xff80000017177808 */ /* 0x000fe40004000000 */
[----:B------:R-:W-:Y:S02]  /*3330*/  ISETP.NE.AND P0, PT, R37, RZ, PT ;  /* 0x000000ff2500720c */ /* 0x000fe40003f05270 */
[----:B------:R-:W-:Y:S02]  /*3340*/  FMNMX.FTZ R10, R95, R10, !PT ;  /* 0x0000000a5f0a7209 */ /* 0x000fe40007810000 */
[----:B------:R-:W-:-:S02]  /*3350*/  ISETP.GT.AND P0, PT, R26, 0x20, !P0 ;  /* 0x000000201a00780c */ /* 0x000fc40004704270 */
[----:B------:R-:W-:Y:S02]  /*3360*/  FMNMX.FTZ R10, R61, R10, !PT ;  /* 0x0000000a3d0a7209 */ /* 0x000fe40007810000 */
[----:B------:R-:W-:Y:S02]  /*3370*/  ISETP.LT.OR P0, PT, R25, 0x21, P0 ;  /* 0x000000211900780c */ /* 0x000fe40000701670 */
[----:B------:R-:W-:Y:S02]  /*3380*/  FMNMX.FTZ R10, R97, R10, !PT ;  /* 0x0000000a610a7209 */ /* 0x000fe40007810000 */
[----:B------:R-:W-:Y:S02]  /*3390*/  FSEL R24, R24, -INF , !P0 ;  /* 0xff80000018187808 */ /* 0x000fe40004000000 */
[----:B------:R-:W-:Y:S02]  /*33a0*/  ISETP.NE.AND P0, PT, R40, RZ, PT ;  /* 0x000000ff2800720c */ /* 0x000fe40003f05270 */
[----:B------:R-:W-:-:S02]  /*33b0*/  FMNMX.FTZ R10, R65, R10, !PT ;  /* 0x0000000a410a7209 */ /* 0x000fc40007810000 */
[----:B------:R-:W-:Y:S02]  /*33c0*/  ISETP.GT.AND P0, PT, R26, 0x21, !P0 ;  /* 0x000000211a00780c */ /* 0x000fe40004704270 */
[----:B------:R-:W-:Y:S02]  /*33d0*/  FMNMX.FTZ R10, R99, R10, !PT ;  /* 0x0000000a630a7209 */ /* 0x000fe40007810000 */
[----:B------:R-:W-:Y:S02]  /*33e0*/  ISETP.LT.OR P0, PT, R25, 0x22, P0 ;  /* 0x000000221900780c */ /* 0x000fe40000701670 */
[----:B------:R-:W-:Y:S02]  /*33f0*/  FMNMX.FTZ R35, R69, R10, !PT ;  /* 0x0000000a45237209 */ /* 0x000fe40007810000 */
[----:B------:R-:W-:Y:S02]  /*3400*/  FSEL R27, R43, -INF , !P0 ;  /* 0xff8000002b1b7808 */ /* 0x000fe40004000000 */
[----:B------:R-:W-:Y:S01]  /*3410*/  ISETP.NE.AND P0, PT, R41, RZ, PT ;  /* 0x000000ff2900720c */ /* 0x000fe20003f05270 */
[----:B------:R-:W0:Y:S01]  /*3420*/  SHFL.BFLY PT, R10, R35, 0x2, 0x1f ;  /* 0x0c401f00230a7f89 */ /* 0x000e2200000e0000 */
[----:B------:R-:W-:-:S02]  /*3430*/  ISETP.NE.AND P6, PT, R58, RZ, PT ;  /* 0x000000ff3a00720c */ /* 0x000fc40003fc5270 */
[C---:B------:R-:W-:Y:S02]  /*3440*/  ISETP.GT.AND P0, PT, R26.reuse, 0x28, !P0 ;  /* 0x000000281a00780c */ /* 0x040fe40004704270 */
[----:B------:R-:W-:Y:S02]  /*3450*/  ISETP.GT.AND P2, PT, R26, 0x49, !P2 ;  /* 0x000000491a00780c */ /* 0x000fe40005744270 */
[C---:B------:R-:W-:Y:S02]  /*3460*/  ISETP.LT.OR P0, PT, R25.reuse, 0x29, P0 ;  /* 0x000000291900780c */ /* 0x040fe40000701670 */
[----:B------:R-:W-:Y:S02]  /*3470*/  ISETP.LT.OR P1, PT, R25, 0x49, P1 ;  /* 0x000000491900780c */ /* 0x000fe40000f21670 */
[----:B------:R-:W-:Y:S02]  /*3480*/  FSEL R29, R46, -INF , !P0 ;  /* 0xff8000002e1d7808 */ /* 0x000fe40004000000 */
[----:B------:R-:W-:-:S02]  /*3490*/  ISETP.NE.AND P0, PT, R44, RZ, PT ;  /* 0x000000ff2c00720c */ /* 0x000fc40003f05270 */
[C---:B------:R-:W-:Y:S02]  /*34a0*/  ISETP.GT.AND P3, PT, R26.reuse, 0x50, !P3 ;  /* 0x000000501a00780c */ /* 0x040fe40005f64270 */
[C---:B------:R-:W-:Y:S02]  /*34b0*/  ISETP.GT.AND P0, PT, R26.reuse, 0x29, !P0 ;  /* 0x000000291a00780c */ /* 0x040fe40004704270 */
[C---:B------:R-:W-:Y:S02]  /*34c0*/  ISETP.GT.AND P4, PT, R26.reuse, 0x51, !P4 ;  /* 0x000000511a00780c */ /* 0x040fe40006784270 */
[----:B------:R-:W-:Y:S02]  /*34d0*/  ISETP.LT.OR P0, PT, R25, 0x2a, P0 ;  /* 0x0000002a1900780c */ /* 0x000fe40000701670 */
[----:B------:R-:W-:Y:S02]  /*34e0*/  ISETP.GT.AND P5, PT, R26, 0x58, !P5 ;  /* 0x000000581a00780c */ /* 0x000fe40006fa4270 */
[----:B------:R-:W-:-:S02]  /*34f0*/  FSEL R30, R30, -INF , !P0 ;  /* 0xff8000001e1e7808 */ /* 0x000fc40004000000 */
[----:B------:R-:W-:Y:S02]  /*3500*/  ISETP.NE.AND P0, PT, R45, RZ, PT ;  /* 0x000000ff2d00720c */ /* 0x000fe40003f05270 */
[----:B0-----:R-:W-:Y:S02]  /*3510*/  FMNMX.FTZ R37, R35, R10, !PT ;  /* 0x0000000a23257209 */ /* 0x001fe40007810000 */
[----:B------:R-:W-:Y:S02]  /*3520*/  ISETP.GT.AND P0, PT, R26, 0x30, !P0 ;  /* 0x000000301a00780c */ /* 0x000fe40004704270 */
[C---:B------:R-:W-:Y:S01]  /*3530*/  ISETP.LT.OR P2, PT, R25.reuse, 0x4a, P2 ;  /* 0x0000004a1900780c */ /* 0x040fe20001741670 */
[----:B------:R-:W0:Y:S01]  /*3540*/  SHFL.BFLY PT, R10, R37, 0x1, 0x1f ;  /* 0x0c201f00250a7f89 */ /* 0x000e2200000e0000 */
[----:B------:R-:W-:Y:S02]  /*3550*/  ISETP.LT.OR P0, PT, R25, 0x31, P0 ;  /* 0x000000311900780c */ /* 0x000fe40000701670 */
[----:B------:R-:W-:-:S02]  /*3560*/  FSEL R9, R9, -INF , !P1 ;  /* 0xff80000009097808 */ /* 0x000fc40004800000 */
[----:B------:R-:W-:Y:S02]  /*3570*/  FSEL R31, R31, -INF , !P0 ;  /* 0xff8000001f1f7808 */ /* 0x000fe40004000000 */
[----:B------:R-:W-:Y:S02]  /*3580*/  ISETP.NE.AND P0, PT, R48, RZ, PT ;  /* 0x000000ff3000720c */ /* 0x000fe40003f05270 */
[C---:B------:R-:W-:Y:S02]  /*3590*/  ISETP.LT.OR P3, PT, R25.reuse, 0x51, P3 ;  /* 0x000000511900780c */ /* 0x040fe40001f61670 */
[----:B------:R-:W-:Y:S02]  /*35a0*/  ISETP.GT.AND P0, PT, R26, 0x31, !P0 ;  /* 0x000000311a00780c */ /* 0x000fe40004704270 */
[----:B------:R-:W-:Y:S02]  /*35b0*/  FSEL R8, R8, -INF , !P2 ;  /* 0xff80000008087808 */ /* 0x000fe40005000000 */
[----:B------:R-:W-:-:S02]  /*35c0*/  ISETP.LT.OR P0, PT, R25, 0x32, P0 ;  /* 0x000000321900780c */ /* 0x000fc40000701670 */
[----:B------:R-:W-:Y:S02]  /*35d0*/  ISETP.LT.OR P4, PT, R25, 0x52, P4 ;  /* 0x000000521900780c */ /* 0x000fe40002781670 */
[----:B------:R-:W-:Y:S02]  /*35e0*/  FSEL R32, R51, -INF , !P0 ;  /* 0xff80000033207808 */ /* 0x000fe40004000000 */
[----:B------:R-:W-:Y:S02]  /*35f0*/  ISETP.NE.AND P0, PT, R49, RZ, PT ;  /* 0x000000ff3100720c */ /* 0x000fe40003f05270 */
[----:B------:R-:W-:Y:S02]  /*3600*/  ISETP.LT.OR P5, PT, R25, 0x59, P5 ;  /* 0x000000591900780c */ /* 0x000fe40002fa1670 */
[----:B------:R-:W-:Y:S02]  /*3610*/  ISETP.GT.AND P0, PT, R26, 0x38, !P0 ;  /* 0x000000381a00780c */ /* 0x000fe40004704270 */
[----:B0-----:R-:W-:-:S02]  /*3620*/  FMNMX.FTZ R10, R37, R10, !PT ;  /* 0x0000000a250a7209 */ /* 0x001fc40007810000 */
[----:B------:R-:W-:Y:S02]  /*3630*/  ISETP.LT.OR P0, PT, R25, 0x39, P0 ;  /* 0x000000391900780c */ /* 0x000fe40000701670 */
[----:B------:R-:W-:Y:S01]  /*3640*/  FSEL R19, R19, -INF , !P4 ;  /* 0xff80000013137808 */ /* 0x000fe20006000000 */
[----:B------:R-:W-:Y:S01]  /*3650*/  FMUL.FTZ R36, R10, UR14 ;  /* 0x0000000e0a247c20 */ /* 0x000fe20008410000 */
[----:B------:R-:W-:Y:S02]  /*3660*/  FSEL R33, R54, -INF , !P0 ;  /* 0xff80000036217808 */ /* 0x000fe40004000000 */
[----:B------:R-:W-:-:S04]  /*3670*/  ISETP.NE.AND P0, PT, R52, RZ, PT ;  /* 0x000000ff3400720c */ /* 0x000fc80003f05270 */
[----:B------:R-:W-:-:S04]  /*3680*/  ISETP.GT.AND P0, PT, R26, 0x39, !P0 ;  /* 0x000000391a00780c */ /* 0x000fc80004704270 */
[----:B------:R-:W-:-:S04]  /*3690*/  ISETP.LT.OR P0, PT, R25, 0x3a, P0 ;  /* 0x0000003a1900780c */ /* 0x000fc80000701670 */
[----:B------:R-:W-:Y:S02]  /*36a0*/  FSEL R34, R34, -INF , !P0 ;  /* 0xff80000022227808 */ /* 0x000fe40004000000 */
[----:B------:R-:W-:Y:S02]  /*36b0*/  ISETP.GT.AND P0, PT, R26, RZ, !P6 ;  /* 0x000000ff1a00720c */ /* 0x000fe40007704270 */
[----:B------:R-:W-:Y:S02]  /*36c0*/  ISETP.NE.AND P6, PT, R76, RZ, PT ;  /* 0x000000ff4c00720c */ /* 0x000fe40003fc5270 */
[----:B------:R-:W-:-:S04]  /*36d0*/  ISETP.LT.OR P0, PT, R25, 0x1, P0 ;  /* 0x000000011900780c */ /* 0x000fc80000701670 */
[----:B------:R-:W-:Y:S02]  /*36e0*/  FSEL R5, R5, -INF , !P0 ;  /* 0xff80000005057808 */ /* 0x000fe40004000000 */
[----:B------:R-:W-:-:S04]  /*36f0*/  FSETP.NEU.FTZ.AND P0, PT, R10, -INF , PT ;  /* 0xff8000000a00780b */ /* 0x000fc80003f1d000 */
[----:B------:R-:W-:Y:S02]  /*3700*/  FSEL R38, R36, RZ, P0 ;  /* 0x000000ff24267208 */ /* 0x000fe40000000000 */
[----:B------:R-:W-:Y:S02]  /*3710*/  FMNMX.FTZ R36, R5, R28, !PT ;  /* 0x0000001c05247209 */ /* 0x000fe40007810000 */
[----:B------:R-:W-:Y:S01]  /*3720*/  ISETP.GT.AND P0, PT, R26, 0x40, !P6 ;  /* 0x000000401a00780c */ /* 0x000fe20007704270 */
[--C-:B------:R-:W-:Y:S01]  /*3730*/  FFMA.FTZ R37, R47, UR14, -R38.reuse ;  /* 0x0000000e2f257c23 */ /* 0x100fe20008010826 */
[----:B------:R-:W-:Y:S01]  /*3740*/  FMNMX.FTZ R35, R11, R36, !PT ;  /* 0x000000240b237209 */ /* 0x000fe20007810000 */
[--C-:B------:R-:W-:Y:S01]  /*3750*/  FFMA.FTZ R39, R75, UR14, -R38.reuse ;  /* 0x0000000e4b277c23 */ /* 0x100fe20008010826 */
[----:B------:R-:W-:Y:S01]  /*3760*/  ISETP.LT.OR P0, PT, R25, 0x41, P0 ;  /* 0x000000411900780c */ /* 0x000fe20000701670 */
[----:B------:R0:W-:Y:S01]  /*3770*/  MUFU.EX2 R172, R37 ;  /* 0x0000002500ac7308 */ /* 0x0001e20000000800 */
[----:B------:R-:W-:Y:S01]  /*3780*/  FMNMX.FTZ R35, R12, R35, !PT ;  /* 0x000000230c237209 */ /* 0x000fe20007810000 */
[--C-:B------:R-:W-:Y:S01]  /*3790*/  FFMA.FTZ R48, R85, UR14, -R38.reuse ;  /* 0x0000000e55307c23 */ /* 0x100fe20008010826 */
[----:B------:R-:W-:Y:S01]  /*37a0*/  FSEL R20, R20, -INF , !P0 ;  /* 0xff80000014147808 */ /* 0x000fe20004000000 */
[--C-:B------:R-:W-:Y:S01]  /*37b0*/  FFMA.FTZ R40, R77, UR14, -R38.reuse ;  /* 0x0000000e4d287c23 */ /* 0x100fe20008010826 */
[----:B------:R-:W-:Y:S01]  /*37c0*/  FMNMX.FTZ R36, R14, R35, !PT ;  /* 0x000000230e247209 */ /* 0x000fe20007810000 */
[--C-:B------:R-:W-:Y:S01]  /*37d0*/  FFMA.FTZ R41, R55, UR14, -R38.reuse ;  /* 0x0000000e37297c23 */ /* 0x100fe20008010826 */
[----:B------:R-:W-:Y:S01]  /*37e0*/  ISETP.NE.AND P0, PT, R56, RZ, PT ;  /* 0x000000ff3800720c */ /* 0x000fe20003f05270 */
[----:B------:R-:W1:Y:S01]  /*37f0*/  MUFU.EX2 R39, R39 ;  /* 0x0000002700277308 */ /* 0x000e620000000800 */
[----:B------:R-:W-:Y:S01]  /*3800*/  FMNMX.FTZ R36, R15, R36, !PT ;  /* 0x000000240f247209 */ /* 0x000fe20007810000 */
[--C-:B0-----:R-:W-:Y:S01]  /*3810*/  FFMA.FTZ R37, R63, UR14, -R38.reuse ;  /* 0x0000000e3f257c23 */ /* 0x101fe20008010826 */
        /* <DEDUP_REMOVED lines=8> */
[----:B------:R-:W-:Y:S01]  /*38a0*/  ISETP.NE.AND P6, PT, R42, RZ, PT ;  /* 0x000000ff2a00720c */ /* 0x000fe20003fc5270 */
[--C-:B------:R-:W-:Y:S01]  /*38b0*/  FFMA.FTZ R42, R59, UR14, -R38.reuse ;  /* 0x0000000e3b2a7c23 */ /* 0x100fe20008010826 */
[----:B------:R-:W-:Y:S01]  /*38c0*/  FMNMX.FTZ R36, R24, R35, !PT ;  /* 0x0000002318247209 */ /* 0x000fe20007810000 */
[--C-:B------:R-:W-:Y:S01]  /*38d0*/  FFMA.FTZ R50, R87, UR14, -R38.reuse ;  /* 0x0000000e57327c23 */ /* 0x100fe20008010826 */
[----:B------:R-:W-:Y:S01]  /*38e0*/  FSEL R6, R6, -INF , !P0 ;  /* 0xff80000006067808 */ /* 0x000fe20004000000 */
[----:B------:R2:W-:Y:S01]  /*38f0*/  MUFU.EX2 R49, R48 ;  /* 0x0000003000317308 */ /* 0x0005e20000000800 */
        /* <DEDUP_REMOVED lines=9> */
[--C-:B--2---:R-:W-:Y:S01]  /*3990*/  FFMA.FTZ R48, R57, UR14, -R38.reuse ;  /* 0x0000000e39307c23 */ /* 0x104fe20008010826 */
[----:B------:R-:W-:Y:S01]  /*39a0*/  FSEL R25, R70, -INF , !P5 ;  /* 0xff80000046197808 */ /* 0x000fe20006800000 */
[--C-:B------:R-:W-:Y:S01]  /*39b0*/  FFMA.FTZ R54, R93, UR14, -R38.reuse ;  /* 0x0000000e5d367c23 */ /* 0x100fe20008010826 */
[----:B------:R-:W-:Y:S01]  /*39c0*/  FMNMX.FTZ R35, R31, R36, !PT ;  /* 0x000000241f237209 */ /* 0x000fe20007810000 */
[--C-:B------:R-:W-:Y:S01]  /*39d0*/  FFMA.FTZ R58, R97, UR14, -R38.reuse ;  /* 0x0000000e613a7c23 */ /* 0x100fe20008010826 */
[--C-:B------:R-:W-:Y:S01]  /*39e0*/  FFMA.FTZ R59, R65, UR14, -R38.reuse ;  /* 0x0000000e413b7c23 */ /* 0x100fe20008010826 */
[----:B------:R-:W-:Y:S01]  /*39f0*/  MUFU.EX2 R40, R40 ;  /* 0x0000002800287308 */ /* 0x000fe20000000800 */
[----:B------:R-:W-:Y:S01]  /*3a00*/  FMNMX.FTZ R36, R32, R35, !PT ;  /* 0x0000002320247209 */ /* 0x000fe20007810000 */
[----:B0-----:R-:W-:Y:S01]  /*3a10*/  FFMA.FTZ R37, R83, UR14, -R38 ;  /* 0x0000000e53257c23 */ /* 0x001fe20008010826 */
[----:B-1----:R-:W-:Y:S01]  /*3a20*/  FADD.FTZ R61, R39, R172 ;  /* 0x000000ac273d7221 */ /* 0x002fe20000010000 */
[----:B------:R-:W-:-:S02]  /*3a30*/  F2FP.BF16.F32.PACK_AB R172, R172, R39 ;  /* 0x00000027acac723e */ /* 0x000fc400000010ff */
[----:B------:R-:W-:Y:S01]  /*3a40*/  FMNMX.FTZ R35, R33, R36, !PT ;  /* 0x0000002421237209 */ /* 0x000fe20007810000 */
[----:B------:R-:W-:Y:S01]  /*3a50*/  FFMA.FTZ R36, R73, UR14, -R38 ;  /* 0x0000000e49247c23 */ /* 0x000fe20008010826 */
[----:B------:R-:W-:Y:S02]  /*3a60*/  MUFU.EX2 R166, R37 ;  /* 0x0000002500a67308 */ /* 0x000fe40000000800 */
[----:B------:R-:W-:-:S04]  /*3a70*/  FMNMX.FTZ R35, R34, R35, !PT ;  /* 0x0000002322237209 */ /* 0x000fc80007810000 */
[----:B------:R-:W-:Y:S02]  /*3a80*/  FMNMX.FTZ R35, R20, R35, !PT ;  /* 0x0000002314237209 */ /* 0x000fe40007810000 */
[----:B------:R0:W-:Y:S02]  /*3a90*/  MUFU.EX2 R45, R36 ;  /* 0x00000024002d7308 */ /* 0x0001e40000000800 */
[----:B------:R-:W-:-:S04]  /*3aa0*/  FMNMX.FTZ R26, R6, R35, !PT ;  /* 0x00000023061a7209 */ /* 0x000fc80007810000 */
[----:B------:R-:W-:Y:S02]  /*3ab0*/  FMNMX.FTZ R35, R9, R26, !PT ;  /* 0x0000001a09237209 */ /* 0x000fe40007810000 */
[----:B------:R-:W-:Y:S01]  /*3ac0*/  FSEL R26, R13, -INF , !P3 ;  /* 0xff8000000d1a7808 */ /* 0x000fe20005800000 */
[----:B------:R-:W-:Y:S01]  /*3ad0*/  MUFU.EX2 R55, R48 ;  /* 0x0000003000377308 */ /* 0x000fe20000000800 */
[----:B------:R-:W-:-:S04]  /*3ae0*/  FMNMX.FTZ R35, R8, R35, !PT ;  /* 0x0000002308237209 */ /* 0x000fc80007810000 */
[----:B0-----:R-:W-:Y:S02]  /*3af0*/  FMNMX.FTZ R36, R26, R35, !PT ;  /* 0x000000231a247209 */ /* 0x001fe40007810000 */
[----:B------:R-:W-:Y:S01]  /*3b00*/  FSEL R35, R71, -INF , !P6 ;  /* 0xff80000047237808 */ /* 0x000fe20007000000 */
[----:B------:R-:W0:Y:S01]  /*3b10*/  MUFU.EX2 R41, R41 ;  /* 0x0000002900297308 */ /* 0x000e220000000800 */
[----:B------:R-:W-:-:S04]  /*3b20*/  FMNMX.FTZ R36, R19, R36, !PT ;  /* 0x0000002413247209 */ /* 0x000fc80007810000 */
[----:B------:R-:W-:-:S03]  /*3b30*/  FMNMX.FTZ R36, R25, R36, !PT ;  /* 0x0000002419247209 */ /* 0x000fc60007810000 */
[----:B------:R1:W-:Y:S01]  /*3b40*/  MUFU.EX2 R47, R46 ;  /* 0x0000002e002f7308 */ /* 0x0003e20000000800 */
[----:B------:R-:W-:-:S05]  /*3b50*/  FMNMX.FTZ R36, R35, R36, !PT ;  /* 0x0000002423247209 */ /* 0x000fca0007810000 */
[----:B------:R-:W2:Y:S02]  /*3b60*/  SHFL.BFLY PT, R13, R36, 0x2, 0x1f ;  /* 0x0c401f00240d7f89 */ /* 0x000ea400000e0000 */
[----:B------:R-:W3:Y:S01]  /*3b70*/  MUFU.EX2 R42, R42 ;  /* 0x0000002a002a7308 */ /* 0x000ee20000000800 */
[----:B-1----:R-:W-:Y:S01]  /*3b80*/  FFMA.FTZ R46, R89, UR14, -R38 ;  /* 0x0000000e592e7c23 */ /* 0x002fe20008010826 */
[----:B0-----:R-:W-:-:S06]  /*3b90*/  F2FP.BF16.F32.PACK_AB R174, R41, R40 ;  /* 0x0000002829ae723e */ /* 0x001fcc00000010ff */
[----:B------:R0:W-:Y:S08]  /*3ba0*/  MUFU.EX2 R51, R46 ;  /* 0x0000002e00337308 */ /* 0x0001f00000000800 */
[----:B------:R-:W1:Y:S01]  /*3bb0*/  MUFU.EX2 R44, R44 ;  /* 0x0000002c002c7308 */ /* 0x000e620000000800 */
[----:B0-----:R-:W-:Y:S01]  /*3bc0*/  FFMA.FTZ R46, R95, UR14, -R38 ;  /* 0x0000000e5f2e7c23 */ /* 0x001fe20008010826 */
[----:B---3--:R-:W-:-:S02]  /*3bd0*/  F2FP.BF16.F32.PACK_AB R168, R43, R42 ;  /* 0x0000002a2ba8723e */ /* 0x008fc400000010ff */
[----:B--2---:R-:W-:-:S04]  /*3be0*/  FMNMX.FTZ R37, R36, R13, !PT ;  /* 0x0000000d24257209 */ /* 0x004fc80007810000 */
[----:B------:R0:W-:Y:S01]  /*3bf0*/  MUFU.EX2 R57, R56 ;  /* 0x0000003800397308 */ /* 0x0001e20000000800 */
[----:B------:R-:W2:Y:S07]  /*3c00*/  SHFL.BFLY PT, R36, R37, 0x1, 0x1f ;  /* 0x0c201f0025247f89 */ /* 0x000eae00000e0000 */
[----:B------:R-:W3:Y:S01]  /*3c10*/  MUFU.EX2 R50, R50 ;  /* 0x0000003200327308 */ /* 0x000ee20000000800 */
[----:B0-----:R-:W-:Y:S01]  /*3c20*/  FADD.FTZ R56, R40, R61 ;  /* 0x0000003d28387221 */ /* 0x001fe20000010000 */
[----:B-1----:R-:W-:-:S06]  /*3c30*/  F2FP.BF16.F32.PACK_AB R170, R45, R44 ;  /* 0x0000002c2daa723e */ /* 0x002fcc00000010ff */
[----:B------:R-:W-:Y:S08]  /*3c40*/  MUFU.EX2 R52, R52 ;  /* 0x0000003400347308 */ /* 0x000ff00000000800 */
[----:B------:R-:W0:Y:S01]  /*3c50*/  MUFU.EX2 R53, R53 ;  /* 0x0000003500357308 */ /* 0x000e220000000800 */
[----:B---3--:R-:W-:Y:S02]  /*3c60*/  F2FP.BF16.F32.PACK_AB R160, R51, R50 ;  /* 0x0000003233a0723e */ /* 0x008fe400000010ff */
[----:B--2---:R-:W-:Y:S01]  /*3c70*/  FMNMX.FTZ R13, R37, R36, !PT ;  /* 0x00000024250d7209 */ /* 0x004fe20007810000 */
[--C-:B------:R-:W-:Y:S01]  /*3c80*/  FFMA.FTZ R36, R99, UR14, -R38.reuse ;  /* 0x0000000e63247c23 */ /* 0x100fe20008010826 */
[----:B------:R-:W-:-:S02]  /*3c90*/  FFMA.FTZ R38, R69, UR14, -R38 ;  /* 0x0000000e45267c23 */ /* 0x000fc40008010826 */
[C---:B------:R-:W-:Y:S01]  /*3ca0*/  FSETP.NEU.FTZ.AND P0, PT, R13.reuse, -INF , PT ;  /* 0xff8000000d00780b */ /* 0x040fe20003f1d000 */
[----:B------:R-:W-:Y:S01]  /*3cb0*/  FMUL.FTZ R37, R13, UR14 ;  /* 0x0000000e0d257c20 */ /* 0x000fe20008410000 */
[----:B------:R-:W1:Y:S04]  /*3cc0*/  MUFU.EX2 R54, R54 ;  /* 0x0000003600367308 */ /* 0x000e680000000800 */
[----:B------:R-:W-:Y:S02]  /*3cd0*/  FSEL R48, R37, RZ, P0 ;  /* 0x000000ff25307208 */ /* 0x000fe40000000000 */
[----:B------:R-:W-:Y:S02]  /*3ce0*/  PLOP3.LUT P0, PT, PT, PT, UP0, 0x40, 0x0 ;  /* 0x000000000000781c */ /* 0x000fe40003f0e808 */
        /* <DEDUP_REMOVED lines=27> */
[----:B------:R-:W-:Y:S01]  /*3ea0*/  FFMA.FTZ R35, R35, UR14, -R48 ;  /* 0x0000000e23237c23 */ /* 0x000fe20008010830 */
[----:B0-----:R-:W-:-:S02]  /*3eb0*/  F2FP.BF16.F32.PACK_AB R162, R53, R52 ;  /* 0x0000003435a2723e */ /* 0x001fc400000010ff */
[----:B-1----:R-:W-:Y:S02]  /*3ec0*/  F2FP.BF16.F32.PACK_AB R156, R55, R54 ;  /* 0x00000036379c723e */ /* 0x002fe400000010ff */
[----:B------:R0:W-:Y:S01]  /*3ed0*/  MUFU.EX2 R38, R23 ;  /* 0x0000001700267308 */ /* 0x0001e20000000800 */
[----:B--2---:R-:W-:-:S07]  /*3ee0*/  F2FP.BF16.F32.PACK_AB R173, R28, R5 ;  /* 0x000000051cad723e */ /* 0x004fce00000010ff */
[----:B------:R-:W1:Y:S01]  /*3ef0*/  MUFU.EX2 R12, R12 ;  /* 0x0000000c000c7308 */ /* 0x000e620000000800 */
[----:B0-----:R-:W-:-:S04]  /*3f00*/  FADD.FTZ R23, R41, R56 ;  /* 0x0000003829177221 */ /* 0x001fc80000010000 */
[----:B------:R-:W-:-:S03]  /*3f10*/  FADD.FTZ R56, R42, R23 ;  /* 0x000000172a387221 */ /* 0x000fc60000010000 */
[----:B------:R-:W0:Y:S01]  /*3f20*/  MUFU.EX2 R14, R14 ;  /* 0x0000000e000e7308 */ /* 0x000e220000000800 */
[----:B------:R-:W-:Y:S01]  /*3f30*/  FADD.FTZ R23, R43, R56 ;  /* 0x000000382b177221 */ /* 0x000fe20000010000 */
[----:B------:R-:W-:-:S03]  /*3f40*/  FADD.FTZ R56, R5, R28 ;  /* 0x0000001c05387221 */ /* 0x000fc60000010000 */
[----:B------:R-:W-:Y:S01]  /*3f50*/  FADD.FTZ R60, R44, R23 ;  /* 0x000000172c3c7221 */ /* 0x000fe20000010000 */
[----:B---3--:R-:W-:Y:S02]  /*3f60*/  FADD.FTZ R23, R11, R56 ;  /* 0x000000380b177221 */ /* 0x008fe40000010000 */
[----:B------:R-:W2:Y:S01]  /*3f70*/  MUFU.EX2 R15, R15 ;  /* 0x0000000f000f7308 */ /* 0x000ea20000000800 */
[----:B------:R-:W-:Y:S01]  /*3f80*/  FADD.FTZ R61, R45, R60 ;  /* 0x0000003c2d3d7221 */ /* 0x000fe20000010000 */
[C---:B-1----:R-:W-:Y:S01]  /*3f90*/  FADD.FTZ R23, R12.reuse, R23 ;  /* 0x000000170c177221 */ /* 0x042fe20000010000 */
[----:B------:R-:W-:Y:S02]  /*3fa0*/  F2FP.BF16.F32.PACK_AB R175, R12, R11 ;  /* 0x0000000b0caf723e */ /* 0x000fe400000010ff */
[----:B------:R-:W-:Y:S01]  /*3fb0*/  FADD.FTZ R60, R164, R61 ;  /* 0x0000003da43c7221 */ /* 0x000fe20000010000 */
[C---:B------:R-:W-:Y:S02]  /*3fc0*/  F2FP.BF16.F32.PACK_AB R164, R47.reuse, R164 ;  /* 0x000000a42fa4723e */ /* 0x040fe400000010ff */
[----:B------:R-:W1:Y:S01]  /*3fd0*/  MUFU.EX2 R21, R21 ;  /* 0x0000001500157308 */ /* 0x000e620000000800 */
[----:B0-----:R-:W-:Y:S01]  /*3fe0*/  FADD.FTZ R56, R14, R23 ;  /* 0x000000170e387221 */ /* 0x001fe20000010000 */
[----:B------:R-:W-:-:S04]  /*3ff0*/  FADD.FTZ R23, R47, R60 ;  /* 0x0000003c2f177221 */ /* 0x000fc80000010000 */
[----:B------:R-:W-:Y:S01]  /*4000*/  FADD.FTZ R60, R166, R23 ;  /* 0x00000017a63c7221 */ /* 0x000fe20000010000 */
[----:B------:R-:W-:Y:S01]  /*4010*/  F2FP.BF16.F32.PACK_AB R166, R49, R166 ;  /* 0x000000a631a6723e */ /* 0x000fe200000010ff */
[----:B------:R-:W0:Y:S01]  /*4020*/  MUFU.EX2 R24, R24 ;  /* 0x0000001800187308 */ /* 0x000e220000000800 */
[----:B--2---:R-:W-:Y:S01]  /*4030*/  FADD.FTZ R56, R15, R56 ;  /* 0x000000380f387221 */ /* 0x004fe20000010000 */
[----:B------:R-:W-:Y:S01]  /*4040*/  FADD.FTZ R61, R49, R60 ;  /* 0x0000003c313d7221 */ /* 0x000fe20000010000 */
[----:B------:R-:W-:-:S03]  /*4050*/  F2FP.BF16.F32.PACK_AB R169, R15, R14 ;  /* 0x0000000e0fa9723e */ /* 0x000fc600000010ff */
[----:B------:R-:W-:Y:S02]  /*4060*/  FADD.FTZ R60, R50, R61 ;  /* 0x0000003d323c7221 */ /* 0x000fe40000010000 */
[----:B------:R-:W2:Y:S01]  /*4070*/  MUFU.EX2 R27, R27 ;  /* 0x0000001b001b7308 */ /* 0x000ea20000000800 */
[----:B-1----:R-:W-:Y:S01]  /*4080*/  FADD.FTZ R23, R21, R56 ;  /* 0x0000003815177221 */ /* 0x002fe20000010000 */
[----:B------:R-:W-:-:S03]  /*4090*/  F2FP.BF16.F32.PACK_AB R171, R38, R21 ;  /* 0x0000001526ab723e */ /* 0x000fc600000010ff */
[----:B------:R-:W-:-:S03]  /*40a0*/  FADD.FTZ R23, R38, R23 ;  /* 0x0000001726177221 */ /* 0x000fc60000010000 */
[----:B------:R-:W1:Y:S01]  /*40b0*/  MUFU.EX2 R29, R29 ;  /* 0x0000001d001d7308 */ /* 0x000e620000000800 */
[----:B0-----:R-:W-:Y:S01]  /*40c0*/  FADD.FTZ R56, R24, R23 ;  /* 0x0000001718387221 */ /* 0x001fe20000010000 */
[----:B------:R-:W-:-:S04]  /*40d0*/  FADD.FTZ R23, R51, R60 ;  /* 0x0000003c33177221 */ /* 0x000fc80000010000 */
[----:B------:R-:W-:Y:S02]  /*40e0*/  FADD.FTZ R60, R52, R23 ;  /* 0x00000017343c7221 */ /* 0x000fe40000010000 */
[----:B------:R-:W0:Y:S01]  /*40f0*/  MUFU.EX2 R30, R30 ;  /* 0x0000001e001e7308 */ /* 0x000e220000000800 */
[----:B--2---:R-:W-:Y:S01]  /*4100*/  FADD.FTZ R56, R27, R56 ;  /* 0x000000381b387221 */ /* 0x004fe20000010000 */
[----:B------:R-:W-:Y:S01]  /*4110*/  FADD.FTZ R61, R53, R60 ;  /* 0x0000003c353d7221 */ /* 0x000fe20000010000 */
[----:B------:R-:W-:-:S03]  /*4120*/  F2FP.BF16.F32.PACK_AB R165, R27, R24 ;  /* 0x000000181ba5723e */ /* 0x000fc600000010ff */
[----:B------:R-:W-:Y:S02]  /*4130*/  FADD.FTZ R48, R54, R61 ;  /* 0x0000003d36307221 */ /* 0x000fe40000010000 */
[----:B------:R-:W-:Y:S01]  /*4140*/  MUFU.EX2 R31, R31 ;  /* 0x0000001f001f7308 */ /* 0x000fe20000000800 */
[----:B-1----:R-:W-:Y:S01]  /*4150*/  FADD.FTZ R23, R29, R56 ;  /* 0x000000381d177221 */ /* 0x002fe20000010000 */
[----:B------:R-:W-:-:S06]  /*4160*/  FADD.FTZ R39, R55, R48 ;  /* 0x0000003037277221 */ /* 0x000fcc0000010000 */
[----:B------:R-:W1:Y:S01]  /*4170*/  MUFU.EX2 R32, R32 ;  /* 0x0000002000207308 */ /* 0x000e620000000800 */
[----:B0-----:R-:W-:-:S07]  /*4180*/  F2FP.BF16.F32.PACK_AB R167, R30, R29 ;  /* 0x0000001d1ea7723e */ /* 0x001fce00000010ff */
[----:B------:R-:W0:Y:S08]  /*4190*/  MUFU.EX2 R46, R46 ;  /* 0x0000002e002e7308 */ /* 0x000e300000000800 */
[----:B------:R-:W-:Y:S01]  /*41a0*/  MUFU.EX2 R33, R33 ;  /* 0x0000002100217308 */ /* 0x000fe20000000800 */
[----:B-1----:R-:W-:-:S07]  /*41b0*/  F2FP.BF16.F32.PACK_AB R161, R32, R31 ;  /* 0x0000001f20a1723e */ /* 0x002fce00000010ff */
[----:B------:R-:W1:Y:S01]  /*41c0*/  MUFU.EX2 R34, R34 ;  /* 0x0000002200227308 */ /* 0x000e620000000800 */
[----:B0-----:R-:W-:Y:S01]  /*41d0*/  FADD.FTZ R40, R46, R39 ;  /* 0x000000272e287221 */ /* 0x001fe20000010000 */
[----:B------:R-:W-:-:S03]  /*41e0*/  F2FP.BF16.F32.PACK_AB R158, R57, R46 ;  /* 0x0000002e399e723e */ /* 0x000fc600000010ff */
[----:B------:R-:W-:-:S03]  /*41f0*/  FADD.FTZ R39, R57, R40 ;  /* 0x0000002839277221 */ /* 0x000fc60000010000 */
[----:B------:R0:W-:Y:S08]  /*4200*/  MUFU.EX2 R157, R6 ;  /* 0x00000006009d7308 */ /* 0x0001f00000000800 */
[----:B------:R-:W2:Y:S01]  /*4210*/  MUFU.EX2 R58, R58 ;  /* 0x0000003a003a7308 */ /* 0x000ea20000000800 */
[----:B0-----:R-:W-:Y:S01]  /*4220*/  FADD.FTZ R6, R30, R23 ;  /* 0x000000171e067221 */ /* 0x001fe20000010000 */
[----:B-1----:R-:W-:-:S03]  /*4230*/  F2FP.BF16.F32.PACK_AB R163, R34, R33 ;  /* 0x0000002122a3723e */ /* 0x002fc600000010ff */
[----:B------:R-:W-:-:S03]  /*4240*/  FADD.FTZ R23, R31, R6 ;  /* 0x000000061f177221 */ /* 0x000fc60000010000 */
[----:B------:R-:W0:Y:S01]  /*4250*/  MUFU.EX2 R20, R20 ;  /* 0x0000001400147308 */ /* 0x000e220000000800 */
[----:B------:R-:W-:-:S04]  /*4260*/  FADD.FTZ R6, R32, R23 ;  /* 0x0000001720067221 */ /* 0x000fc80000010000 */
[----:B------:R-:W-:-:S03]  /*4270*/  FADD.FTZ R23, R33, R6 ;  /* 0x0000000621177221 */ /* 0x000fc60000010000 */
[----:B------:R-:W1:Y:S01]  /*4280*/  MUFU.EX2 R59, R59 ;  /* 0x0000003b003b7308 */ /* 0x000e620000000800 */
[----:B------:R-:W-:Y:S01]  /*4290*/  FADD.FTZ R23, R34, R23 ;  /* 0x0000001722177221 */ /* 0x000fe20000010000 */
[----:B--2---:R-:W-:-:S06]  /*42a0*/  FADD.FTZ R40, R58, R39 ;  /* 0x000000273a287221 */ /* 0x004fcc0000010000 */
[----:B------:R-:W2:Y:S01]  /*42b0*/  MUFU.EX2 R36, R36 ;  /* 0x0000002400247308 */ /* 0x000ea20000000800 */
[----:B0-----:R-:W-:-:S04]  /*42c0*/  FADD.FTZ R6, R20, R23 ;  /* 0x0000001714067221 */ /* 0x001fc80000010000 */
[C---:B------:R-:W-:Y:S01]  /*42d0*/  FADD.FTZ R6, R157.reuse, R6 ;  /* 0x000000069d067221 */ /* 0x040fe20000010000 */
[----:B------:R-:W-:Y:S02]  /*42e0*/  F2FP.BF16.F32.PACK_AB R157, R157, R20 ;  /* 0x000000149d9d723e */ /* 0x000fe400000010ff */
[----:B------:R-:W0:Y:S01]  /*42f0*/  MUFU.EX2 R9, R9 ;  /* 0x0000000900097308 */ /* 0x000e220000000800 */
[C---:B-1----:R-:W-:Y:S01]  /*4300*/  FADD.FTZ R23, R59.reuse, R40 ;  /* 0x000000283b177221 */ /* 0x042fe20000010000 */
[----:B------:R-:W-:-:S06]  /*4310*/  F2FP.BF16.F32.PACK_AB R152, R59, R58 ;  /* 0x0000003a3b98723e */ /* 0x000fcc00000010ff */
[----:B------:R-:W1:Y:S01]  /*4320*/  MUFU.EX2 R8, R8 ;  /* 0x0000000800087308 */ /* 0x000e620000000800 */
[----:B--2---:R-:W-:Y:S01]  /*4330*/  FADD.FTZ R40, R36, R23 ;  /* 0x0000001724287221 */ /* 0x004fe20000010000 */
[----:B------:R-:W-:-:S06]  /*4340*/  F2FP.BF16.F32.PACK_AB R154, R37, R36 ;  /* 0x00000024259a723e */ /* 0x000fcc00000010ff */
[----:B------:R-:W2:Y:S01]  /*4350*/  MUFU.EX2 R26, R26 ;  /* 0x0000001a001a7308 */ /* 0x000ea20000000800 */
[----:B0-----:R-:W-:Y:S01]  /*4360*/  FADD.FTZ R23, R9, R6 ;  /* 0x0000000609177221 */ /* 0x001fe20000010000 */
[----:B------:R-:W-:-:S06]  /*4370*/  FADD.FTZ R6, R37, R40 ;  /* 0x0000002825067221 */ /* 0x000fcc0000010000 */
[----:B------:R-:W0:Y:S01]  /*4380*/  MUFU.EX2 R19, R19 ;  /* 0x0000001300137308 */ /* 0x000e220000000800 */
[C---:B-1----:R-:W-:Y:S01]  /*4390*/  FADD.FTZ R23, R8.reuse, R23 ;  /* 0x0000001708177221 */ /* 0x042fe20000010000 */
[----:B------:R-:W-:-:S06]  /*43a0*/  F2FP.BF16.F32.PACK_AB R159, R8, R9 ;  /* 0x00000009089f723e */ /* 0x000fcc00000010ff */
[----:B------:R-:W1:Y:S01]  /*43b0*/  MUFU.EX2 R25, R25 ;  /* 0x0000001900197308 */ /* 0x000e620000000800 */
[----:B--2---:R-:W-:-:S07]  /*43c0*/  FADD.FTZ R12, R26, R23 ;  /* 0x000000171a0c7221 */ /* 0x004fce0000010000 */
[----:B------:R-:W2:Y:S01]  /*43d0*/  MUFU.EX2 R36, R35 ;  /* 0x0000002300247308 */ /* 0x000ea20000000800 */
[C---:B0-----:R-:W-:Y:S01]  /*43e0*/  FADD.FTZ R12, R19.reuse, R12 ;  /* 0x0000000c130c7221 */ /* 0x041fe20000010000 */
[----:B------:R-:W-:-:S03]  /*43f0*/  F2FP.BF16.F32.PACK_AB R153, R19, R26 ;  /* 0x0000001a1399723e */ /* 0x000fc600000010ff */
[----:B-1----:R-:W-:-:S04]  /*4400*/  FADD.FTZ R5, R25, R12 ;  /* 0x0000000c19057221 */ /* 0x002fc80000010000 */
[C---:B--2---:R-:W-:Y:S01]  /*4410*/  FADD.FTZ R5, R36.reuse, R5 ;  /* 0x0000000524057221 */ /* 0x044fe20000010000 */
[----:B------:R-:W-:Y:S01]  /*4420*/  F2FP.BF16.F32.PACK_AB R155, R36, R25 ;  /* 0x00000019249b723e */ /* 0x000fe200000010ff */
[----:B------:R-:W-:Y:S06]  /*4430*/  @P0 BRA `(.L_x_1965) ;  /* 0x0000000000040947 */ /* 0x000fec0003800000 */
[----:B------:R-:W-:Y:S01]  /*4440*/  BPT.TRAP 0x1 ;  /* 0x000000040000795c */ /* 0x000fe20000300000 */
.L_x_1965:
[----:B------:R-:W-:Y:S01]  /*4450*/  PLOP3.LUT P1, PT, PT, PT, UP0, 0x40, 0x0 ;  /* 0x000000000000781c */ /* 0x000fe20003f2e808 */
[----:B------:R0:W1:-:S12]  /*4460*/  SYNCS.PHASECHK.TRANS64.TRYWAIT P0, [UR38+0x22850], R2 ;  /* 0x02285002ff0075a7 */ /* 0x0000580008000166 */
[----:B0-----:R-:W-:Y:S05]  /*4470*/  @P1 BRA `(.L_x_1966) ;  /* 0x0000000000041947 */ /* 0x001fea0003800000 */
[----:B------:R-:W-:Y:S01]  /*4480*/  BPT.TRAP 0x1 ;  /* 0x000000040000795c */ /* 0x000fe20000300000 */
.L_x_1966:
[----:B-1----:R-:W-:Y:S05]  /*4490*/  @P0 BRA `(.L_x_1967) ;  /* 0x0000000000080947 */ /* 0x002fea0003800000 */
[----:B------:R-:W0:Y:S02]  /*44a0*/  SYNCS.PHASECHK.TRANS64.TRYWAIT P0, [UR38+0x22850], R2 ;  /* 0x02285002ff0075a7 */ /* 0x000e240008000166 */
[----:B0-----:R-:W-:Y:S05]  /*44b0*/  @!P0 BRA `(.L_x_1968) ;  /* 0x0000010000f88947 */ /* 0x001fea0003800000 */
.L_x_1967:
[----:B------:R1:W-:Y:S01]  /*44c0*/  BAR.SYNC.DEFER_BLOCKING R3, 0x100 ;  /* 0x000400030000751d */ /* 0x0003e20000010000 */
[----:B------:R-:W-:Y:S01]  /*44d0*/  UIADD3 UR6, UR38, 0x400, URZ ;  /* 0x0000040026067890 */ /* 0x000fe2000fffe03f */
[----:B------:R-:W-:-:S03]  /*44e0*/  PLOP3.LUT P0, PT, PT, PT, UP0, 0x40, 0x0 ;  /* 0x000000000000781c */ /* 0x000fc60003f0e808 */
[----:B------:R-:W-:Y:S01]  /*44f0*/  USHF.R.U32.HI UR6, URZ, 0x4, UR6 ;  /* 0x000000043f067899 */ /* 0x000fe20008011606 */
[----:B------:R-:W-:Y:S01]  /*4500*/  UMOV UR7, 0x40000040 ;  /* 0x4000004000077882 */ /* 0x000fe20000000000 */
[----:B------:R-:W-:Y:S02]  /*4510*/  UMOV UR11, 0x40000040 ;  /* 0x40000040000b7882 */ /* 0x000fe40000000000 */
[----:B------:R-:W-:-:S04]  /*4520*/  ULOP3.LUT UR6, UR6, 0x3fff, URZ, 0xc0, !UPT ;  /* 0x00003fff06067892 */ /* 0x000fc8000f8ec03f */
[----:B------:R-:W-:-:S04]  /*4530*/  ULOP3.LUT UR6, UR6, 0x3000000, URZ, 0xfc, !UPT ;  /* 0x0300000006067892 */ /* 0x000fc8000f8efc3f */
[----:B------:R-:W-:Y:S01]  /*4540*/  UIADD3 UR10, UR6, 0x80, URZ ;  /* 0x00000080060a7890 */ /* 0x000fe2000fffe03f */
[----:B------:R-:W-:-:S06]  /*4550*/  WARPGROUP.ARRIVE ;  /* 0x00000000000079c5 */ /* 0x000fcc0000000000 */
[----:B------:R-:W-:Y:S03]  /*4560*/  HGMMA.64x256x16.F32.BF16 R24, R172, gdesc[UR4].tnspB, RZ, !UPT, gsb0 ;  /* 0x43e00004ac187df0 */ /* 0x000fe6000c0018ff */
        /* <DEDUP_REMOVED lines=29> */
[----:B-1----:R-:W-:Y:S05]  /*4740*/  @P0 BRA `(.L_x_1969) ;  /* 0x0000000000040947 */ /* 0x002fea0003800000 */
[----:B------:R-:W-:Y:S01]  /*4750*/  BPT.TRAP 0x1 ;  /* 0x000000040000795c */ /* 0x000fe20000300000 */
.L_x_1969:
[----:B------:R-:W1:Y:S01]  /*4760*/  S2UR UR26, SR_CTAID.X ;  /* 0x00000000001a79c3 */ /* 0x000e620000002500 */
[----:B------:R-:W-:Y:S01]  /*4770*/  UISETP.NE.AND UP2, UPT, UR40, URZ, UPT ;  /* 0x0000003f2800728c */ /* 0x000fe2000bf45270 */
[----:B0-----:R-:W-:Y:S01]  /*4780*/  VIADD R9, R22, 0xfffffffe ;  /* 0xfffffffe16097836 */ /* 0x001fe20000000000 */
[----:B------:R-:W-:-:S06]  /*4790*/  UISETP.NE.AND UP1, UPT, UR43, URZ, UPT ;  /* 0x0000003f2b00728c */ /* 0x000fcc000bf25270 */
[----:B------:R-:W-:-:S03]  /*47a0*/  PLOP3.LUT P0, PT, PT, PT, UP1, 0x40, 0x0 ;  /* 0x000000000000781c */ /* 0x000fc60003f0e818 */
[----:B------:R-:W-:Y:S01]  /*47b0*/  @UP2 ULDC UR10, c[0x0][0x44c] ;  /* 0x00011300000a2ab9 */ /* 0x000fe20000000800 */
[----:B------:R-:W-:Y:S01]  /*47c0*/  @UP2 ULDC UR7, c[0x0][0x450] ;  /* 0x0001140000072ab9 */ /* 0x000fe20000000800 */
[----:B-1----:R-:W-:-:S04]  /*47d0*/  USHF.L.U32 UR26, UR26, 0x7, URZ ;  /* 0x000000071a1a7899 */ /* 0x002fc8000800063f */
[----:B------:R-:W-:-:S03]  /*47e0*/  UIMAD.WIDE.U32 UR10, UR26, UR10, URZ ;  /* 0x0000000a1a0a72a5 */ /* 0x000fc6000f8e003f */
[----:B------:R-:W-:Y:S01]  /*47f0*/  UMOV UR19, UR26 ;  /* 0x0000001a00137c82 */ /* 0x000fe20008000000 */
[----:B------:R-:W-:Y:S02]  /*4800*/  @UP2 USHF.R.U32.HI UR19, URZ, UR7, UR11 ;  /* 0x000000073f132299 */ /* 0x000fe4000801160b */
[----:B------:R-:W-:-:S04]  /*4810*/  UIADD3 UR7, UR38, 0x22860, URZ ;  /* 0x0002286026077890 */ /* 0x000fc8000fffe03f */
[----:B------:R-:W-:Y:S01]  /*4820*/  IMAD.U32 R2, RZ, RZ, UR19 ;  /* 0x00000013ff027e24 */ /* 0x000fe2000f8e00ff */
[----:B------:R-:W-:-:S04]  /*4830*/  UPRMT UR7, UR5, 0x654, UR7 ;  /* 0x0000065405077896 */ /* 0x000fc80008000007 */
[----:B------:R-:W-:-:S04]  /*4840*/  IADD3 R2, R2, -UR15, R17 ;  /* 0x8000000f02027c10 */ /* 0x000fc8000fffe011 */
[----:B------:R-:W-:Y:S01]  /*4850*/  R2UR UR10, R2 ;  /* 0x00000000020a72ca */ /* 0x000fe200000e0000 */
[----:B------:R-:W-:-:S12]  /*4860*/  SYNCS.ARRIVE.TRANS64.RED.A1T0 RZ, [UR7], RZ ;  /* 0x000000ffffff79a7 */ /* 0x000fd80008100407 */
[----:B------:R-:W-:Y:S01]  /*4870*/  UIADD3 UR18, UR10, UR18, URZ ;  /* 0x000000120a127290 */ /* 0x000fe2000fffe03f */
[----:B------:R-:W-:Y:S11]  /*4880*/  @P0 BRA `(.L_x_1970) ;  /* 0x00000000004c0947 */ /* 0x000ff60003800000 */
[----:B------:R-:W-:Y:S01]  /*4890*/  ISETP.GT.AND P0, PT, R2, RZ, PT ;  /* 0x000000ff0200720c */ /* 0x000fe20003f04270 */
[----:B------:R-:W-:-:S12]  /*48a0*/  UIADD3 UR7, UR10, -0x1, URZ ;  /* 0xffffffff0a077890 */ /* 0x000fd8000fffe03f */
[----:B------:R-:W-:Y:S05]  /*48b0*/  @P0 BRA `(.L_x_1971) ;  /* 0x0000000000200947 */ /* 0x000fea0003800000 */
[----:B------:R-:W-:Y:S01]  /*48c0*/  ULDC UR19, c[0x0][0x9e4] ;  /* 0x0002790000137ab9 */ /* 0x000fe20000000800 */
[----:B------:R-:W-:Y:S02]  /*48d0*/  UIADD3 UR7, -UR10, URZ, URZ ;  /* 0x0000003f0a077290 */ /* 0x000fe4000fffe13f */
[----:B------:R-:W-:-:S11]  /*48e0*/  UISETP.NE.AND UP1, UPT, UR19, 0x1, UPT ;  /* 0x000000011300788c */ /* 0x000fd6000bf25270 */
[----:B------:R-:W-:Y:S02]  /*48f0*/  @UP1 ULDC.64 UR22, c[0x0][0x9e8] ;  /* 0x00027a0000161ab9 */ /* 0x000fe40000000a00 */
[----:B------:R-:W-:-:S04]  /*4900*/  UIMAD.WIDE.U32 UR10, UR7, UR22, URZ ;  /* 0x00000016070a72a5 */ /* 0x000fc8000f8e003f */
[----:B------:R-:W-:-:S04]  /*4910*/  @UP1 USHF.R.U32.HI UR7, URZ, UR23, UR11 ;  /* 0x000000173f071299 */ /* 0x000fc8000801160b */
[----:B------:R-:W-:Y:S01]  /*4920*/  ULOP3.LUT UR7, URZ, UR7, URZ, 0x33, !UPT ;  /* 0x000000073f077292 */ /* 0x000fe2000f8e333f */
[----:B------:R-:W-:Y:S11]  /*4930*/  BRA `(.L_x_1972) ;  /* 0x0000000000147947 */ /* 0x000ff60003800000 */
.L_x_1971:
[----:B------:R-:W-:Y:S02]  /*4940*/  ULDC UR19, c[0x0][0x9e4] ;  /* 0x0002790000137ab9 */ /* 0x000fe40000000800 */
[----:B------:R-:W-:-:S11]  /*4950*/  UISETP.NE.AND UP1, UPT, UR19, 0x1, UPT ;  /* 0x000000011300788c */ /* 0x000fd6000bf25270 */
[----:B------:R-:W-:Y:S02]  /*4960*/  @UP1 ULDC.64 UR22, c[0x0][0x9e8] ;  /* 0x00027a0000161ab9 */ /* 0x000fe40000000a00 */
[----:B------:R-:W-:-:S04]  /*4970*/  UIMAD.WIDE.U32 UR10, UR7, UR22, URZ ;  /* 0x00000016070a72a5 */ /* 0x000fc8000f8e003f */
[----:B------:R-:W-:-:S12]  /*4980*/  @UP1 USHF.R.U32.HI UR7, URZ, UR23, UR11 ;  /* 0x000000173f071299 */ /* 0x000fd8000801160b */
.L_x_1972:
[----:B------:R-:W-:-:S04]  /*4990*/  UIMAD UR7, UR7, UR19, UR19 ;  /* 0x00000013070772a4 */ /* 0x000fc8000f8e0213 */
[----:B------:R-:W-:-:S04]  /*49a0*/  UISETP.LT.AND UP1, UPT, UR18, UR7, UPT ;  /* 0x000000071200728c */ /* 0x000fc8000bf21270 */
[----:B------:R-:W-:-:S12]  /*49b0*/  USEL UR18, UR18, UR7, UP1 ;  /* 0x0000000712127287 */ /* 0x000fd80008800000 */
.L_x_1970:
[----:B------:R-:W-:Y:S01]  /*49c0*/  UIMAD.WIDE UR10, UR18, 0x2aaaaaab, URZ ;  /* 0x2aaaaaab120a78a5 */ /* 0x000fe2000f8e023f */
[----:B------:R-:W-:-:S03]  /*49d0*/  UMOV UR24, URZ ;  /* 0x0000003f00187c82 */ /* 0x000fc60008000000 */
[----:B------:R-:W-:-:S04]  /*49e0*/  USHF.R.U32.HI UR7, URZ, 0x1f, UR11 ;  /* 0x0000001f3f077899 */ /* 0x000fc8000801160b */
[----:B------:R-:W-:-:S04]  /*49f0*/  ULEA.HI.SX32 UR7, UR11, UR7, 0x1c ;  /* 0x000000070b077291 */ /* 0x000fc8000f8fe23f */
[----:B------:R-:W-:-:S04]  /*4a00*/  UISETP.LT.AND UP1, UPT, UR39, UR7, UPT ;  /* 0x000000072700728c */ /* 0x000fc8000bf21270 */
[----:B------:R-:W-:-:S03]  /*4a10*/  USEL UR27, UR39, UR7, !UP1 ;  /* 0x00000007271b7287 */ /* 0x000fc6000c800000 */
[----:B------:R-:W-:-:S03]  /*4a20*/  UMOV UR7, URZ ;  /* 0x0000003f00077c82 */ /* 0x000fc60008000000 */
[----:B------:R-:W-:-:S13]  /*4a30*/  ISETP.GE.AND P0, PT, R9, UR27, PT ;  /* 0x0000001b09007c0c */ /* 0x000fda000bf06270 */
[----:B------:R-:W-:Y:S05]  /*4a40*/  @!P0 BRA `(.L_x_1973) ;  /* 0x0000003400a48947 */ /* 0x000fea0003800000 */
[----:B------:R-:W-:Y:S01]  /*4a50*/  IMAD.MOV.U32 R12, RZ, RZ, R13 ;  /* 0x000000ffff0c7224 */ /* 0x000fe200078e000d */
[----:B------:R-:W-:Y:S01]  /*4a60*/  UMOV UR7, URZ ;  /* 0x0000003f00077c82 */ /* 0x000fe20008000000 */
[----:B------:R-:W-:Y:S01]  /*4a70*/  IMAD.MOV.U32 R11, RZ, RZ, R10 ;  /* 0x000000ffff0b7224 */ /* 0x000fe200078e000a */
[----:B------:R-:W-:Y:S01]  /*4a80*/  UMOV UR24, URZ ;  /* 0x0000003f00187c82 */ /* 0x000fe20008000000 */
[----:B------:R-:W-:Y:S01]  /*4a90*/  ULDC UR31, c[0x0][0x9e4] ;  /* 0x00027900001f7ab9 */ /* 0x000fe20000000800 */
[----:B------:R-:W-:Y:S01]  /*4aa0*/  ULDC UR29, c[0x0][0x288] ;  /* 0x0000a200001d7ab9 */ /* 0x000fe20000000800 */
[----:B------:R-:W-:Y:S01]  /*4ab0*/  ULDC UR32, c[0x0][0x2f0] ;  /* 0x0000bc0000207ab9 */ /* 0x000fe20000000800 */
[----:B------:R-:W-:Y:S01]  /*4ac0*/  ULDC UR33, c[0x0][0x9d8] ;  /* 0x0002760000217ab9 */ /* 0x000fe20000000800 */
[----:B------:R-:W-:Y:S01]  /*4ad0*/  ULDC UR30, c[0x0][0x988] ;  /* 0x00026200001e7ab9 */ /* 0x000fe20000000800 */
[----:B------:R-:W-:-:S05]  /*4ae0*/  ULDC UR34, c[0x0][0x9e0] ;  /* 0x0002780000227ab9 */ /* 0x000fca0000000800 */
.L_x_1992:
[----:B------:R-:W-:Y:S01]  /*4af0*/  UIADD3 UR24, UR24, 0x1, URZ ;  /* 0x0000000118187890 */ /* 0x000fe2000fffe03f */
[----:B------:R-:W-:-:S03]  /*4b00*/  PLOP3.LUT P0, PT, PT, PT, UP0, 0x40, 0x0 ;  /* 0x000000000000781c */ /* 0x000fc60003f0e808 */
[----:B------:R-:W-:-:S04]  /*4b10*/  UISETP.NE.AND UP1, UPT, UR24, 0x2, UPT ;  /* 0x000000021800788c */ /* 0x000fc8000bf25270 */
[----:B------:R-:W-:Y:S02]  /*4b20*/  USEL UR10, URZ, 0x1, UP1 ;  /* 0x000000013f0a7887 */ /* 0x000fe40008800000 */
[----:B------:R-:W-:Y:S02]  /*4b30*/  USEL UR24, UR24, URZ, UP1 ;  /* 0x0000003f18187287 */ /* 0x000fe40008800000 */
[----:B------:R-:W-:Y:S02]  /*4b40*/  ULOP3.LUT UR7, UR7, UR10, URZ, 0x3c, !UPT ;  /* 0x0000000a07077292 */ /* 0x000fe4000f8e3c3f */
[----:B------:R-:W-:Y:S10]  /*4b50*/  @P0 BRA `(.L_x_1974) ;  /* 0x0000000000040947 */ /* 0x000ff40003800000 */
[----:B------:R-:W-:Y:S01]  /*4b60*/  BPT.TRAP 0x1 ;  /* 0x000000040000795c */ /* 0x000fe20000300000 */
.L_x_1974:
[----:B------:R-:W-:Y:S01]  /*4b70*/  PLOP3.LUT P1, PT, PT, PT, UP0, 0x40, 0x0 ;  /* 0x000000000000781c */ /* 0x000fe20003f2e808 */
[----:B------:R-:W-:Y:S01]  /*4b80*/  ULEA UR28, UR24, UR38, 0x3 ;  /* 0x00000026181c7291 */ /* 0x000fe2000f8e183f */
[----:B------:R-:W-:-:S05]  /*4b90*/  IMAD.U32 R8, RZ, RZ, UR7 ;  /* 0x00000007ff087e24 */ /* 0x000fca000f8e00ff */
[----:B------:R-:W-:-:S04]  /*4ba0*/  SHF.L.U32 R8, R8, 0x1f, RZ ;  /* 0x0000001f08087819 */ /* 0x000fc800000006ff */
[----:B------:R0:W1:Y:S02]  /*4bb0*/  SYNCS.PHASECHK.TRANS64.TRYWAIT P0, [UR28+0x22830], R8 ;  /* 0x02283008ff0075a7 */ /* 0x000064000800015c */
[----:B------:R-:W-:Y:S05]  /*4bc0*/  @P1 BRA `(.L_x_1975) ;  /* 0x0000000000041947 */ /* 0x000fea0003800000 */
[----:B------:R-:W-:Y:S01]  /*4bd0*/  BPT.TRAP 0x1 ;  /* 0x000000040000795c */ /* 0x000fe20000300000 */
.L_x_1975:
[----:B-1----:R-:W-:Y:S05]  /*4be0*/  @P0 BRA `(.L_x_1976) ;  /* 0x0000000000080947 */ /* 0x002fea0003800000 */
[----:B------:R-:W1:Y:S02]  /*4bf0*/  SYNCS.PHASECHK.TRANS64.TRYWAIT P0, [UR28+0x22830], R8 ;  /* 0x02283008ff0075a7 */ /* 0x000e64000800015c */
[----:B-1----:R-:W-:Y:S05]  /*4c00*/  @!P0 BRA `(.L_x_1977) ;  /* 0x000000fc003c8947 */ /* 0x002fea0003800000 */
.L_x_1976:
[----:B------:R-:W-:Y:S01]  /*4c10*/  UIMAD UR22, UR24, 0x300, UR4 ;  /* 0x00000300181678a4 */ /* 0x000fe2000f8e0204 */
[----:B------:R-:W-:Y:S01]  /*4c20*/  WARPGROUP.ARRIVE ;  /* 0x00000000000079c5 */ /* 0x000fe20000000000 */
[----:B------:R-:W-:Y:S01]  /*4c30*/  UMOV UR23, 0x40000040 ;  /* 0x4000004000177882 */ /* 0x000fe20000000000 */
[----:B------:R-:W-:Y:S01]  /*4c40*/  UMOV UR11, 0x40000040 ;  /* 0x40000040000b7882 */ /* 0x000fe20000000000 */
[----:B------:R-:W-:Y:S01]  /*4c50*/  UIADD3 UR10, UR22, 0x2, URZ ;  /* 0x00000002160a7890 */ /* 0x000fe2000fffe03f */
[----:B------:R-:W-:Y:S01]  /*4c60*/  PLOP3.LUT P0, PT, PT, PT, UP0, 0x40, 0x0 ;  /* 0x000000000000781c */ /* 0x000fe20003f0e808 */
[----:B------:R-:W-:Y:S01]  /*4c70*/  UIADD3 UR14, UR22, 0x4, URZ ;  /* 0x00000004160e7890 */ /* 0x000fe2000fffe03f */
[----:B------:R-:W-:Y:S01]  /*4c80*/  IADD3 R0, -R16, 0xb, RZ ;  /* 0x0000000b10007810 */ /* 0x000fe20007ffe1ff */
[----:B------:R-:W-:Y:S01]  /*4c90*/  UMOV UR15, 0x40000040 ;  /* 0x40000040000f7882 */ /* 0x000fe20000000000 */
        /* <DEDUP_REMOVED lines=14> */
[----:B------:R-:W-:Y:S05]  /*4d80*/  @P0 BRA `(.L_x_1978) ;  /* 0x0000000000040947 */ /* 0x000fea0003800000 */
[----:B------:R-:W-:Y:S01]  /*4d90*/  BPT.TRAP 0x1 ;  /* 0x000000040000795c */ /* 0x000fe20000300000 */
.L_x_1978:
[----:B------:R-:W-:Y:S01]  /*4da0*/  UISETP.NE.AND UP2, UPT, UR40, URZ, UPT ;  /* 0x0000003f2800728c */ /* 0x000fe2000bf45270 */
[----:B------:R-:W-:Y:S01]  /*4db0*/  FMUL.FTZ R19, R162, UR33 ;  /* 0x00000021a2137c20 */ /* 0x000fe20008410000 */
[----:B------:R-:W-:Y:S01]  /*4dc0*/  FMUL.FTZ R162, R187, UR33 ;  /* 0x00000021bba27c20 */ /* 0x000fe20008410000 */
[----:B------:R-:W-:Y:S01]  /*4dd0*/  FMUL.FTZ R202, R157, UR33 ;  /* 0x000000219dca7c20 */ /* 0x000fe20008410000 */
[----:B------:R-:W-:Y:S02]  /*4de0*/  IMAD.MOV.U32 R187, RZ, RZ, R4 ;  /* 0x000000ffffbb7224 */ /* 0x000fe400078e0004 */
[----:B------:R-:W-:Y:S01]  /*4df0*/  FMUL.FTZ R157, R178, UR33 ;  /* 0x00000021b29d7c20 */ /* 0x000fe20008410000 */
[----:B------:R-:W-:Y:S01]  /*4e00*/  PLOP3.LUT P0, PT, PT, PT, UP2, 0x80, 0x0 ;  /* 0x000000000000781c */ /* 0x000fe20003f0f028 */
[----:B------:R-:W-:Y:S01]  /*4e10*/  FMUL.FTZ R178, R184, UR33 ;  /* 0x00000021b8b27c20 */ /* 0x000fe20008410000 */
[----:B------:R-:W-:Y:S01]  /*4e20*/  PLOP3.LUT P1, PT, PT, PT, UP2, 0x80, 0x0 ;  /* 0x000000000000781c */ /* 0x000fe20003f2f028 */
[----:B------:R-:W-:Y:S01]  /*4e30*/  FMUL.FTZ R184, R188, UR33 ;  /* 0x00000021bcb87c20 */ /* 0x000fe20008410000 */
[----:B------:R-:W-:Y:S01]  /*4e40*/  IMAD R188, R9, -0x60, RZ ;  /* 0xffffffa009bc7824 */ /* 0x000fe200078e02ff */
[----:B------:R-:W-:Y:S01]  /*4e50*/  @UP2 ULDC UR10, c[0x0][0x44c] ;  /* 0x00011300000a2ab9 */ /* 0x000fe20000000800 */
[----:B------:R-:W-:Y:S01]  /*4e60*/  FMUL.FTZ R208, R169, UR33 ;  /* 0x00000021a9d07c20 */ /* 0x000fe20008410000 */
[----:B------:R-:W-:Y:S01]  /*4e70*/  FMUL.FTZ R10, R155, UR33 ;  /* 0x000000219b0a7c20 */ /* 0x000fe20008410000 */
[----:B------:R-:W-:Y:S01]  /*4e80*/  FMUL.FTZ R203, R156, UR33 ;  /* 0x000000219ccb7c20 */ /* 0x000fe20008410000 */
[----:B------:R-:W-:Y:S01]  /*4e90*/  UISETP.NE.AND UP1, UPT, UR43, URZ, UPT ;  /* 0x0000003f2b00728c */ /* 0x000fe2000bf25270 */
[----:B------:R-:W-:Y:S01]  /*4ea0*/  FMUL.FTZ R155, R174, UR33 ;  /* 0x00000021ae9b7c20 */ /* 0x000fe20008410000 */
[----:B------:R-:W-:Y:S01]  /*4eb0*/  FMUL.FTZ R156, R175, UR33 ;  /* 0x00000021af9c7c20 */ /* 0x000fe20008410000 */
[----:B------:R-:W-:Y:S01]  /*4ec0*/  FMUL.FTZ R201, R152, UR33 ;  /* 0x0000002198c97c20 */ /* 0x000fe20008410000 */
[----:B------:R-:W-:Y:S01]  /*4ed0*/  @P0 IMAD.HI.U32 R22, R4, UR10, RZ ;  /* 0x0000000a04160c27 */ /* 0x000fe2000f8e00ff */
[----:B------:R-:W-:-:S03]  /*4ee0*/  @UP2 ULDC UR10, c[0x0][0x450] ;  /* 0x00011400000a2ab9 */ /* 0x000fc60000000800 */
[----:B------:R-:W-:Y:S01]  /*4ef0*/  FMUL.FTZ R14, R158, UR33 ;  /* 0x000000219e0e7c20 */ /* 0x000fe20008410000 */
[----:B------:R-:W-:Y:S01]  /*4f00*/  FMUL.FTZ R15, R159, UR33 ;  /* 0x000000219f0f7c20 */ /* 0x000fe20008410000 */
[----:B------:R-:W-:Y:S01]  /*4f10*/  FMUL.FTZ R205, R160, UR33 ;  /* 0x00000021a0cd7c20 */ /* 0x000fe20008410000 */
[----:B------:R-:W-:Y:S01]  /*4f20*/  @P1 SHF.R.U32.HI R187, RZ, UR10, R22 ;  /* 0x0000000affbb1c19 */ /* 0x000fe20008011616 */
[----:B------:R-:W-:Y:S02]  /*4f30*/  VIADD R22, R188, 0x1 ;  /* 0x00000001bc167836 */ /* 0x000fe40000000000 */
[----:B------:R-:W-:Y:S01]  /*4f40*/  FMUL.FTZ R174, R176, UR33 ;  /* 0x00000021b0ae7c20 */ /* 0x000fe20008410000 */
[----:B------:R-:W-:Y:S01]  /*4f50*/  FMUL.FTZ R175, R177, UR33 ;  /* 0x00000021b1af7c20 */ /* 0x000fe20008410000 */
[----:B------:R-:W-:Y:S01]  /*4f60*/  FMUL.FTZ R200, R153, UR33 ;  /* 0x0000002199c87c20 */ /* 0x000fe20008410000 */
[----:B------:R-:W3:Y:S01]  /*4f70*/  SHFL.IDX PT, R169, R187, RZ, 0x1c1f ;  /* 0x001c1fffbba97589 */ /* 0x000ee200000e0000 */
[----:B-1----:R-:W-:Y:S01]  /*4f80*/  FMUL.FTZ R13, R154, UR33 ;  /* 0x000000219a0d7c20 */ /* 0x002fe20008410000 */
        /* <DEDUP_REMOVED lines=28> */
[----:B------:R-:W-:-:S02]  /*5150*/  IMAD R23, R7, -0x2, R22 ;  /* 0xfffffffe07177824 */ /* 0x000fc400078e0216 */
[----:B------:R-:W-:Y:S01]  /*5160*/  FMUL.FTZ R168, R199, UR33 ;  /* 0x00000021c7a87c20 */ /* 0x000fe20008410000 */
[----:B------:R-:W-:Y:S01]  /*5170*/  UIADD3 UR10, UR28, 0x22840, URZ ;  /* 0x000228401c0a7890 */ /* 0x000fe2000fffe03f */
[----:B------:R-:W-:Y:S01]  /*5180*/  PLOP3.LUT P0, PT, PT, PT, UP1, 0x40, 0x0 ;  /* 0x000000000000781c */ /* 0x000fe20003f0e818 */
[----:B------:R-:W-:Y:S01]  /*5190*/  IMAD R23, R18, UR32, R23 ;  /* 0x0000002012177c24 */ /* 0x000fe2000f8e0217 */
[----:B------:R-:W1:Y:S01]  /*51a0*/  MUFU.TANH R201, R201 ;  /* 0x000000c900c97308 */ /* 0x000e620000002400 */
[----:B------:R-:W-:Y:S01]  /*51b0*/  UPRMT UR10, UR5, 0x654, UR10 ;  /* 0x00000654050a7896 */ /* 0x000fe2000800000a */
[----:B------:R-:W-:Y:S02]  /*51c0*/  UMOV UR15, UR29 ;  /* 0x0000001d000f7c82 */ /* 0x000fe40008000000 */
[----:B------:R-:W-:-:S04]  /*51d0*/  VIADD R23, R23, -UR15 ;  /* 0x8000000f17177c36 */ /* 0x000fc80008000000 */
[----:B------:R-:W4:Y:S01]  /*51e0*/  MUFU.TANH R200, R200 ;  /* 0x000000c800c87308 */ /* 0x000f220000002400 */
[C---:B------:R-:W-:Y:S01]  /*51f0*/  VIADD R189, R23.reuse, UR25 ;  /* 0x0000001917bd7c36 */ /* 0x040fe20008000000 */
[----:B------:R-:W-:Y:S01]  /*5200*/  IADD3 R186, R23, UR34, RZ ;  /* 0x0000002217ba7c10 */ /* 0x000fe2000fffe0ff */
[----:B------:R-:W-:Y:S02]  /*5210*/  SYNCS.ARRIVE.TRANS64.RED.A1T0 RZ, [UR10], RZ ;  /* 0x000000ffffff79a7 */ /* 0x000fe4000810040a */
[----:B---3--:R-:W-:Y:S02]  /*5220*/  IMAD.IADD R191, R169, 0x1, R189 ;  /* 0x00000001a9bf7824 */ /* 0x008fe400078e02bd */
[----:B------:R-:W-:Y:S01]  /*5230*/  IMAD.IADD R190, R186, 0x1, R169 ;  /* 0x00000001babe7824 */ /* 0x000fe200078e02a9 */
[----:B------:R-:W3:Y:S08]  /*5240*/  MUFU.TANH R13, R13 ;  /* 0x0000000d000d7308 */ /* 0x000ef00000002400 */
        /* <DEDUP_REMOVED lines=45> */
[----:B-1-34-:R-:W-:Y:S05]  /*5520*/  @P0 BRA `(.L_x_1979) ;  /* 0x00000000005c0947 */ /* 0x01afea0003800000 */
[----:B------:R-:W-:Y:S01]  /*5530*/  IMAD R22, R18, UR32, R169 ;  /* 0x0000002012167c24 */ /* 0x000fe2000f8e02a9 */
[----:B------:R-:W-:Y:S03]  /*5540*/  BSSY B0, `(.L_x_1980) ;  /* 0x0000011000007945 */ /* 0x000fe60003800000 */
[----:B------:R-:W-:-:S05]  /*5550*/  VIADD R169, R22, -UR15 ;  /* 0x8000000f16a97c36 */ /* 0x000fca0008000000 */
[----:B------:R-:W-:-:S13]  /*5560*/  ISETP.GT.AND P0, PT, R169, -0x1, PT ;  /* 0xffffffffa900780c */ /* 0x000fda0003f04270 */
[----:B------:R-:W-:Y:S05]  /*5570*/  @P0 BRA `(.L_x_1981) ;  /* 0x0000000000200947 */ /* 0x000fea0003800000 */
[----:B------:R-:W-:Y:S01]  /*5580*/  IMAD.U32 R171, RZ, RZ, UR31 ;  /* 0x0000001fffab7e24 */ /* 0x000fe2000f8e00ff */
[----:B------:R-:W-:-:S04]  /*5590*/  LOP3.LUT R169, RZ, R169, RZ, 0x33, !PT ;  /* 0x000000a9ffa97212 */ /* 0x000fc800078e33ff */
[----:B------:R-:W-:-:S13]  /*55a0*/  ISETP.NE.AND P0, PT, R171, 0x1, PT ;  /* 0x00000001ab00780c */ /* 0x000fda0003f05270 */
[----:B------:R-:W1:Y:S02]  /*55b0*/  @P0 LDC.64 R22, c[0x0][0x9e8] ;  /* 0x00027a00ff160b82 */ /* 0x000e640000000a00 */
[----:B-1----:R-:W-:-:S05]  /*55c0*/  @P0 IMAD.HI.U32 R22, R169, R22, RZ ;  /* 0x00000016a9160227 */ /* 0x002fca00078e00ff */
[----:B------:R-:W-:-:S04]  /*55d0*/  @P0 SHF.R.U32.HI R169, RZ, R23, R22 ;  /* 0x00000017ffa90219 */ /* 0x000fc80000011616 */
[----:B------:R-:W-:Y:S01]  /*55e0*/  LOP3.LUT R169, RZ, R169, RZ, 0x33, !PT ;  /* 0x000000a9ffa97212 */ /* 0x000fe200078e33ff */
[----:B------:R-:W-:Y:S06]  /*55f0*/  BRA `(.L_x_1982) ;  /* 0x0000000000147947 */ /* 0x000fec0003800000 */
.L_x_1981:
[----:B------:R-:W-:-:S05]  /*5600*/  IMAD.U32 R171, RZ, RZ, UR31 ;  /* 0x0000001fffab7e24 */ /* 0x000fca000f8e00ff */
[----:B------:R-:W-:-:S13]  /*5610*/  ISETP.NE.AND P0, PT, R171, 0x1, PT ;  /* 0x00000001ab00780c */ /* 0x000fda0003f05270 */
[----:B------:R-:W1:Y:S02]  /*5620*/  @P0 LDC.64 R22, c[0x0][0x9e8] ;  /* 0x00027a00ff160b82 */ /* 0x000e640000000a00 */
[----:B-1----:R-:W-:-:S05]  /*5630*/  @P0 IMAD.HI.U32 R22, R169, R22, RZ ;  /* 0x00000016a9160227 */ /* 0x002fca00078e00ff */
[----:B------:R-:W-:-:S07]  /*5640*/  @P0 SHF.R.U32.HI R169, RZ, R23, R22 ;  /* 0x00000017ffa90219 */ /* 0x000fce0000011616 */
.L_x_1982:
[----:B------:R-:W-:Y:S05]  /*5650*/  BSYNC B0 ;  /* 0x0000000000007941 */ /* 0x000fea0003800000 */
.L_x_1980:
[----:B------:R-:W-:-:S04]  /*5660*/  IMAD R22, R7, -0x2, R188 ;  /* 0xfffffffe07167824 */ /* 0x000fc800078e02bc */
[----:B------:R-:W-:-:S05]  /*5670*/  IMAD R22, R169, R171, R22 ;  /* 0x000000aba9167224 */ /* 0x000fca00078e0216 */
[----:B------:R-:W-:Y:S02]  /*5680*/  VIADDMNMX R190, R22, R171, R190, PT ;  /* 0x000000ab16be7246 */ /* 0x000fe400038001be */
[----:B------:R-:W-:-:S07]  /*5690*/  VIMNMX R191, R191, R22, !PT ;  /* 0x00000016bfbf7248 */ /* 0x000fce0007fe0100 */
.L_x_1979:
[----:B------:R-:W-:Y:S01]  /*56a0*/  ISETP.GE.AND P1, PT, R188, 0x1, PT ;  /* 0x00000001bc00780c */ /* 0x000fe20003f26270 */
[----:B------:R-:W1:Y:S01]  /*56b0*/  SHFL.IDX PT, R23, R187, 0x1, 0x1c1f ;  /* 0x003c1f00bb177f89 */ /* 0x000e6200000e0000 */
[----:B------:R-:W-:Y:S01]  /*56c0*/  LOP3.LUT R2, R2, 0xfffdffff, RZ, 0xc0, !PT ;  /* 0xfffdffff02027812 */ /* 0x000fe200078ec0ff */
[----:B------:R-:W-:Y:S01]  /*56d0*/  UISETP.NE.AND UP1, UPT, UR43, URZ, UPT ;  /* 0x0000003f2b00728c */ /* 0x000fe2000bf25270 */
[----:B------:R-:W-:Y:S02]  /*56e0*/  ISETP.GT.AND P3, PT, R191, RZ, !P1 ;  /* 0x000000ffbf00720c */ /* 0x000fe40004f64270 */
[C---:B------:R-:W-:Y:S02]  /*56f0*/  ISETP.GE.AND P5, PT, R188.reuse, 0xa, PT ;  /* 0x0000000abc00780c */ /* 0x040fe40003fa6270 */
[C---:B------:R-:W-:Y:S02]  /*5700*/  ISETP.GE.AND P0, PT, R188.reuse, 0x2, PT ;  /* 0x00000002bc00780c */ /* 0x040fe40003f06270 */
[----:B------:R-:W-:-:S02]  /*5710*/  ISETP.GE.AND P4, PT, R188, 0x11, PT ;  /* 0x00000011bc00780c */ /* 0x000fc40003f86270 */
[----:B------:R-:W-:Y:S02]  /*5720*/  ISETP.GT.AND P2, PT, R191, 0x1, !P0 ;  /* 0x00000001bf00780c */ /* 0x000fe40004744270 */
[----:B------:R-:W-:Y:S02]  /*5730*/  @P1 LOP3.LUT R2, R2, 0x20000, RZ, 0xfc, !PT ;  /* 0x0002000002021812 */ /* 0x000fe400078efcff */
[----:B------:R-:W-:Y:S02]  /*5740*/  ISETP.GE.AND P1, PT, R188, 0x9, PT ;  /* 0x00000009bc00780c */ /* 0x000fe40003f26270 */
[----:B------:R-:W-:Y:S02]  /*5750*/  LOP3.LUT R2, R2, 0xfffffffd, RZ, 0xc0, !PT ;  /* 0xfffffffd02027812 */ /* 0x000fe400078ec0ff */
[C---:B------:R-:W-:Y:S02]  /*5760*/  ISETP.LT.OR P2, PT, R190.reuse, 0x2, P2 ;  /* 0x00000002be00780c */ /* 0x040fe40001741670 */
[----:B------:R-:W-:-:S02]  /*5770*/  ISETP.LT.OR P3, PT, R190, 0x1, P3 ;  /* 0x00000001be00780c */ /* 0x000fc40001f61670 */
[----:B------:R-:W-:Y:S01]  /*5780*/  FSEL R200, R200, -INF , !P2 ;  /* 0xff800000c8c87808 */ /* 0x000fe20005000000 */
[--C-:B-1----:R-:W-:Y:S01]  /*5790*/  IMAD.IADD R186, R186, 0x1, R23.reuse ;  /* 0x00000001baba7824 */ /* 0x102fe200078e0217 */
[----:B------:R-:W-:Y:S01]  /*57a0*/  FSEL R170, R201, -INF , !P3 ;  /* 0xff800000c9aa7808 */ /* 0x000fe20005800000 */
[----:B------:R-:W-:Y:S01]  /*57b0*/  IMAD.IADD R193, R189, 0x1, R23 ;  /* 0x00000001bdc17824 */ /* 0x000fe200078e0217 */
[C---:B------:R-:W-:Y:S02]  /*57c0*/  ISETP.GT.AND P2, PT, R191.reuse, 0x9, !P5 ;  /* 0x00000009bf00780c */ /* 0x040fe40006f44270 */
[----:B------:R-:W-:Y:S02]  /*57d0*/  @P1 LOP3.LUT R2, R2, 0x2, RZ, 0xfc, !PT ;  /* 0x0000000202021812 */ /* 0x000fe400078efcff */
[----:B------:R-:W-:Y:S02]  /*57e0*/  ISETP.GT.AND P1, PT, R191, 0x8, !P1 ;  /* 0x00000008bf00780c */ /* 0x000fe40004f24270 */
[----:B------:R-:W-:-:S02]  /*57f0*/  LOP3.LUT R2, R2, 0xfffffffb, RZ, 0xc0, !PT ;  /* 0xfffffffb02027812 */ /* 0x000fc400078ec0ff */
[----:B------:R-:W-:Y:S02]  /*5800*/  ISETP.LT.OR P1, PT, R190, 0x9, P1 ;  /* 0x00000009be00780c */ /* 0x000fe40000f21670 */
[----:B------:R-:W-:Y:S02]  /*5810*/  @P5 LOP3.LUT R2, R2, 0x4, RZ, 0xfc, !PT ;  /* 0x0000000402025812 */ /* 0x000fe400078efcff */
[----:B------:R-:W-:Y:S02]  /*5820*/  ISETP.GE.AND P3, PT, R188, 0x12, PT ;  /* 0x00000012bc00780c */ /* 0x000fe40003f66270 */
[----:B------:R-:W-:Y:S02]  /*5830*/  LOP3.LUT R2, R2, 0xfffffff7, RZ, 0xc0, !PT ;  /* 0xfffffff702027812 */ /* 0x000fe400078ec0ff */
[----:B0-----:R-:W-:Y:S02]  /*5840*/  FSEL R203, R203, -INF , !P1 ;  /* 0xff800000cbcb7808 */ /* 0x001fe40004800000 */
[----:B------:R-:W-:-:S02]  /*5850*/  ISETP.GT.AND P1, PT, R191, 0x10, !P4 ;  /* 0x00000010bf00780c */ /* 0x000fc40006724270 */
[----:B------:R-:W-:Y:S02]  /*5860*/  ISETP.LT.OR P2, PT, R190, 0xa, P2 ;  /* 0x0000000abe00780c */ /* 0x000fe40001741670 */
[----:B------:R-:W-:Y:S02]  /*5870*/  @P4 LOP3.LUT R2, R2, 0x8, RZ, 0xfc, !PT ;  /* 0x0000000802024812 */ /* 0x000fe400078efcff */
[----:B------:R-:W-:Y:S02]  /*5880*/  ISETP.LT.OR P1, PT, R190, 0x11, P1 ;  /* 0x00000011be00780c */ /* 0x000fe40000f21670 */
[----:B------:R-:W-:Y:S02]  /*5890*/  FSEL R202, R202, -INF , !P2 ;  /* 0xff800000caca7808 */ /* 0x000fe40005000000 */
[----:B------:R-:W-:Y:S02]  /*58a0*/  ISETP.GE.AND P2, PT, R188, 0x19, PT ;  /* 0x00000019bc00780c */ /* 0x000fe40003f46270 */
[----:B------:R-:W-:-:S02]  /*58b0*/  LOP3.LUT R2, R2, 0xffffffef, RZ, 0xc0, !PT ;  /* 0xffffffef02027812 */ /* 0x000fc400078ec0ff */
[----:B------:R-:W-:Y:S02]  /*58c0*/  FSEL R205, R205, -INF , !P1 ;  /* 0xff800000cdcd7808 */ /* 0x000fe40004800000 */
[----:B------:R-:W-:Y:S02]  /*58d0*/  ISETP.GT.AND P1, PT, R191, 0x11, !P3 ;  /* 0x00000011bf00780c */ /* 0x000fe40005f24270 */
[----:B------:R-:W-:Y:S02]  /*58e0*/  @P3 LOP3.LUT R2, R2, 0x10, RZ, 0xfc, !PT ;  /* 0x0000001002023812 */ /* 0x000fe400078efcff */
[----:B------:R-:W-:Y:S02]  /*58f0*/  ISETP.LT.OR P1, PT, R190, 0x12, P1 ;  /* 0x00000012be00780c */ /* 0x000fe40000f21670 */
[----:B------:R-:W-:Y:S02]  /*5900*/  LOP3.LUT R2, R2, 0xffffffdf, RZ, 0xc0, !PT ;  /* 0xffffffdf02027812 */ /* 0x000fe400078ec0ff */
[----:B------:R-:W-:-:S02]  /*5910*/  FSEL R204, R204, -INF , !P1 ;  /* 0xff800000cccc7808 */ /* 0x000fc40004800000 */
[----:B------:R-:W-:Y:S02]  /*5920*/  @P2 LOP3.LUT R2, R2, 0x20, RZ, 0xfc, !PT ;  /* 0x0000002002022812 */ /* 0x000fe400078efcff */
[----:B------:R-:W-:Y:S02]  /*5930*/  ISETP.GT.AND P1, PT, R191, 0x18, !P2 ;  /* 0x00000018bf00780c */ /* 0x000fe40005724270 */
[----:B------:R-:W-:Y:S02]  /*5940*/  ISETP.GE.AND P2, PT, R188, 0x1a, PT ;  /* 0x0000001abc00780c */ /* 0x000fe40003f46270 */
[----:B------:R-:W-:Y:S02]  /*5950*/  ISETP.LT.OR P1, PT, R190, 0x19, P1 ;  /* 0x00000019be00780c */ /* 0x000fe40000f21670 */
[----:B------:R-:W-:Y:S02]  /*5960*/  LOP3.LUT R2, R2, 0xfffeffff, RZ, 0xc0, !PT ;  /* 0xfffeffff02027812 */ /* 0x000fe400078ec0ff */
[----:B------:R-:W-:-:S02]  /*5970*/  FSEL R207, R207, -INF , !P1 ;  /* 0xff800000cfcf7808 */ /* 0x000fc40004800000 */
[----:B------:R-:W-:-:S04]  /*5980*/  ISETP.GT.AND P1, PT, R191, 0x19, !P2 ;  /* 0x00000019bf00780c */ /* 0x000fc80005724270 */
[----:B------:R-:W-:Y:S02]  /*5990*/  ISETP.LT.OR P1, PT, R190, 0x1a, P1 ;  /* 0x0000001abe00780c */ /* 0x000fe40000f21670 */
[----:B------:R-:W-:Y:S02]  /*59a0*/  @P2 LOP3.LUT R2, R2, 0x10000, RZ, 0xfc, !PT ;  /* 0x0001000002022812 */ /* 0x000fe400078efcff */
[----:B------:R-:W-:Y:S02]  /*59b0*/  ISETP.GE.AND P2, PT, R188, 0x21, PT ;  /* 0x00000021bc00780c */ /* 0x000fe40003f46270 */
[----:B------:R-:W-:Y:S02]  /*59c0*/  LOP3.LUT R2, R2, 0xffff7fff, RZ, 0xc0, !PT ;  /* 0xffff7fff02027812 */ /* 0x000fe400078ec0ff */
[----:B------:R-:W-:Y:S02]  /*59d0*/  FSEL R206, R206, -INF , !P1 ;  /* 0xff800000cece7808 */ /* 0x000fe40004800000 */
[----:B------:R-:W-:-:S04]  /*59e0*/  ISETP.GT.AND P1, PT, R191, 0x20, !P2 ;  /* 0x00000020bf00780c */ /* 0x000fc80005724270 */
[----:B------:R-:W-:-:S03]  /*59f0*/  ISETP.LT.OR P1, PT, R190, 0x21, P1 ;  /* 0x00000021be00780c */ /* 0x000fc60000f21670 */
        /* <DEDUP_REMOVED lines=44> */
[----:B------:R-:W-:Y:S02]  /*5cc0*/  FSEL R177, R177, -INF , !P1 ;  /* 0xff800000b1b17808 */ /* 0x000fe40004800000 */
[----:B------:R-:W-:Y:S02]  /*5cd0*/  LOP3.LUT R2, R2, 0xffffff7f, RZ, 0xc0, !PT ;  /* 0xffffff7f02027812 */ /* 0x000fe400078ec0ff */
[----:B------:R-:W-:-:S04]  /*5ce0*/  ISETP.GT.AND P1, PT, R191, 0x40, !P2 ;  /* 0x00000040bf00780c */ /* 0x000fc80005724270 */
[----:B------:R-:W-:-:S03]  /*5cf0*/  ISETP.LT.OR P1, PT, R190, 0x41, P1 ;  /* 0x00000041be00780c */ /* 0x000fc60000f21670 */
[----:B------:R-:W-:Y:S02]  /*5d00*/  @P2 LOP3.LUT R2, R2, 0x80, RZ, 0xfc, !PT ;  /* 0x0000008002022812 */ /* 0x000fe400078efcff */
[----:B------:R-:W-:Y:S02]  /*5d10*/  ISETP.GE.AND P2, PT, R188, 0x42, PT ;  /* 0x00000042bc00780c */ /* 0x000fe40003f46270 */
[----:B------:R-:W-:Y:S02]  /*5d20*/  FSEL R178, R178, -INF , !P1 ;  /* 0xff800000b2b27808 */ /* 0x000fe40004800000 */
[----:B------:R-:W-:Y:S02]  /*5d30*/  ISETP.GT.AND P1, PT, R191, 0x41, !P2 ;  /* 0x00000041bf00780c */ /* 0x000fe40005724270 */
[----:B------:R-:W-:Y:S02]  /*5d40*/  LOP3.LUT R2, R2, 0xffffffbf, RZ, 0xc0, !PT ;  /* 0xffffffbf02027812 */ /* 0x000fe400078ec0ff */
[----:B------:R-:W-:-:S04]  /*5d50*/  ISETP.LT.OR P1, PT, R190, 0x42, P1 ;  /* 0x00000042be00780c */ /* 0x000fc80000f21670 */
[----:B------:R-:W-:Y:S02]  /*5d60*/  FSEL R185, R185, -INF , !P1 ;  /* 0xff800000b9b97808 */ /* 0x000fe40004800000 */
[----:B------:R-:W-:Y:S02]  /*5d70*/  ISETP.GE.AND P1, PT, R188, 0x49, PT ;  /* 0x00000049bc00780c */ /* 0x000fe40003f26270 */
[----:B------:R-:W-:Y:S02]  /*5d80*/  @P2 LOP3.LUT R2, R2, 0x40, RZ, 0xfc, !PT ;  /* 0x0000004002022812 */ /* 0x000fe400078efcff */
[----:B------:R-:W-:Y:S02]  /*5d90*/  ISETP.GT.AND P2, PT, R191, 0x48, !P1 ;  /* 0x00000048bf00780c */ /* 0x000fe40004f44270 */
[----:B------:R-:W-:Y:S02]  /*5da0*/  LOP3.LUT R2, R2, 0xfffffffe, RZ, 0xc0, !PT ;  /* 0xfffffffe02027812 */ /* 0x000fe400078ec0ff */
        /* <DEDUP_REMOVED lines=18> */
[----:B------:R-:W-:-:S13]  /*5ed0*/  ISETP.GE.AND P6, PT, R188, 0x5a, PT ;  /* 0x0000005abc00780c */ /* 0x000fda0003fc6270 */
[----:B------:R-:W-:Y:S02]  /*5ee0*/  @P6 LOP3.LUT R2, R2, 0x1, RZ, 0xfc, !PT ;  /* 0x0000000102026812 */ /* 0x000fe400078efcff */
[----:B------:R-:W-:-:S04]  /*5ef0*/  ISETP.GT.AND P6, PT, R191, 0x59, !P6 ;  /* 0x00000059bf00780c */ /* 0x000fc800077c4270 */
[----:B------:R-:W-:-:S04]  /*5f00*/  ISETP.LT.OR P6, PT, R190, 0x5a, P6 ;  /* 0x0000005abe00780c */ /* 0x000fc800037c1670 */
[----:B------:R-:W-:Y:S02]  /*5f10*/  FSEL R179, R179, -INF , !P6 ;  /* 0xff800000b3b37808 */ /* 0x000fe40007000000 */
[----:B------:R-:W-:-:S13]  /*5f20*/  PLOP3.LUT P6, PT, PT, PT, UP1, 0x40, 0x0 ;  /* 0x000000000000781c */ /* 0x000fda0003fce818 */
[----:B------:R-:W-:Y:S05]  /*5f30*/  @P6 BRA `(.L_x_1983) ;  /* 0x00000000005c6947 */ /* 0x000fea0003800000 */
        /* <DEDUP_REMOVED lines=8> */
[----:B------:R-:W0:Y:S02]  /*5fc0*/  @P6 LDC.64 R22, c[0x0][0x9e8] ;  /* 0x00027a00ff166b82 */ /* 0x000e240000000a00 */
[----:B0-----:R-:W-:-:S05]  /*5fd0*/  @P6 IMAD.HI.U32 R22, R187, R22, RZ ;  /* 0x00000016bb166227 */ /* 0x001fca00078e00ff */
[----:B------:R-:W-:-:S04]  /*5fe0*/  @P6 SHF.R.U32.HI R187, RZ, R23, R22 ;  /* 0x00000017ffbb6219 */ /* 0x000fc80000011616 */
[----:B------:R-:W-:Y:S01]  /*5ff0*/  LOP3.LUT R187, RZ, R187, RZ, 0x33, !PT ;  /* 0x000000bbffbb7212 */ /* 0x000fe200078e33ff */
[----:B------:R-:W-:Y:S06]  /*6000*/  BRA `(.L_x_1986) ;  /* 0x0000000000147947 */ /* 0x000fec0003800000 */
.L_x_1985:
[----:B------:R-:W-:-:S05]  /*6010*/  IMAD.U32 R190, RZ, RZ, UR31 ;  /* 0x0000001fffbe7e24 */ /* 0x000fca000f8e00ff */
[----:B------:R-:W-:-:S13]  /*6020*/  ISETP.NE.AND P6, PT, R190, 0x1, PT ;  /* 0x00000001be00780c */ /* 0x000fda0003fc5270 */
[----:B------:R-:W0:Y:S02]  /*6030*/  @P6 LDC.64 R22, c[0x0][0x9e8] ;  /* 0x00027a00ff166b82 */ /* 0x000e240000000a00 */
[----:B0-----:R-:W-:-:S05]  /*6040*/  @P6 IMAD.HI.U32 R22, R187, R22, RZ ;  /* 0x00000016bb166227 */ /* 0x001fca00078e00ff */
[----:B------:R-:W-:-:S07]  /*6050*/  @P6 SHF.R.U32.HI R187, RZ, R23, R22 ;  /* 0x00000017ffbb6219 */ /* 0x000fce0000011616 */
.L_x_1986:
[----:B------:R-:W-:Y:S05]  /*6060*/  BSYNC B0 ;  /* 0x0000000000007941 */ /* 0x000fea0003800000 */
.L_x_1984:
[----:B------:R-:W-:-:S04]  /*6070*/  IMAD R188, R7, -0x2, R188 ;  /* 0xfffffffe07bc7824 */ /* 0x000fc800078e02bc */
[----:B------:R-:W-:-:S05]  /*6080*/  IMAD R187, R187, R190, R188 ;  /* 0x000000bebbbb7224 */ /* 0x000fca00078e02bc */
[----:B------:R-:W-:Y:S02]  /*6090*/  VIADDMNMX R186, R187, R190, R186, PT ;  /* 0x000000bebbba7246 */ /* 0x000fe400038001ba */
[----:B------:R-:W-:-:S07]  /*60a0*/  VIMNMX R193, R193, R187, !PT ;  /* 0x000000bbc1c17248 */ /* 0x000fce0007fe0100 */
.L_x_1983:
[----:B------:R-:W-:Y:S01]  /*60b0*/  ISETP.GT.AND P0, PT, R193, 0x1, !P0 ;  /* 0x00000001c100780c */ /* 0x000fe20004704270 */
[----:B------:R-:W-:Y:S01]  /*60c0*/  UMOV UR14, UR30 ;  /* 0x0000001e000e7c82 */ /* 0x000fe20008000000 */
[----:B------:R-:W-:Y:S02]  /*60d0*/  LOP3.LUT P6, RZ, R2, 0x10, RZ, 0xc0, !PT ;  /* 0x0000001002ff7812 */ /* 0x000fe400078cc0ff */
[----:B------:R-:W-:Y:S02]  /*60e0*/  ISETP.LT.OR P0, PT, R186, 0x2, P0 ;  /* 0x00000002ba00780c */ /* 0x000fe40000701670 */
[----:B------:R-:W-:Y:S02]  /*60f0*/  FMNMX.FTZ R23, R170, R11, !PT ;  /* 0x0000000baa177209 */ /* 0x000fe40007810000 */
[----:B------:R-:W-:Y:S02]  /*6100*/  FSEL R22, R10, -INF , !P0 ;  /* 0xff8000000a167808 */ /* 0x000fe40004000000 */
[----:B------:R-:W-:-:S02]  /*6110*/  LOP3.LUT P0, RZ, R2, 0x2, RZ, 0xc0, !PT ;  /* 0x0000000202ff7812 */ /* 0x000fc4000780c0ff */
[----:B------:R-:W-:Y:S02]  /*6120*/  FMNMX.FTZ R10, R200, R23, !PT ;  /* 0x00000017c80a7209 */ /* 0x000fe40007810000 */
[----:B------:R-:W-:Y:S02]  /*6130*/  ISETP.GT.AND P0, PT, R193, 0x8, !P0 ;  /* 0x00000008c100780c */ /* 0x000fe40004704270 */
[----:B------:R-:W-:Y:S02]  /*6140*/  FMNMX.FTZ R23, R203, R10, !PT ;  /* 0x0000000acb177209 */ /* 0x000fe40007810000 */
[----:B------:R-:W-:Y:S02]  /*6150*/  ISETP.LT.OR P0, PT, R186, 0x9, P0 ;  /* 0x00000009ba00780c */ /* 0x000fe40000701670 */
[----:B------:R-:W-:Y:S02]  /*6160*/  FMNMX.FTZ R10, R202, R23, !PT ;  /* 0x00000017ca0a7209 */ /* 0x000fe40007810000 */
[----:B------:R-:W-:-:S02]  /*6170*/  FSEL R14, R14, -INF , !P0 ;  /* 0xff8000000e0e7808 */ /* 0x000fc40004000000 */
[----:B------:R-:W-:Y:S02]  /*6180*/  LOP3.LUT P0, RZ, R2, 0x4, RZ, 0xc0, !PT ;  /* 0x0000000402ff7812 */ /* 0x000fe4000780c0ff */
[----:B------:R-:W-:Y:S02]  /*6190*/  FMNMX.FTZ R23, R205, R10, !PT ;  /* 0x0000000acd177209 */ /* 0x000fe40007810000 */
[----:B------:R-:W-:Y:S02]  /*61a0*/  ISETP.GT.AND P0, PT, R193, 0x9, !P0 ;  /* 0x00000009c100780c */ /* 0x000fe40004704270 */
[----:B------:R-:W-:Y:S02]  /*61b0*/  FMNMX.FTZ R10, R204, R23, !PT ;  /* 0x00000017cc0a7209 */ /* 0x000fe40007810000 */
[----:B------:R-:W-:Y:S02]  /*61c0*/  ISETP.LT.OR P0, PT, R186, 0xa, P0 ;  /* 0x0000000aba00780c */ /* 0x000fe40000701670 */
[----:B------:R-:W-:-:S02]  /*61d0*/  FMNMX.FTZ R23, R207, R10, !PT ;  /* 0x0000000acf177209 */ /* 0x000fc40007810000 */
[----:B------:R-:W-:Y:S02]  /*61e0*/  FSEL R15, R15, -INF , !P0 ;  /* 0xff8000000f0f7808 */ /* 0x000fe40004000000 */
[----:B------:R-:W-:Y:S02]  /*61f0*/  LOP3.LUT P0, RZ, R2, 0x8, RZ, 0xc0, !PT ;  /* 0x0000000802ff7812 */ /* 0x000fe4000780c0ff */
[----:B------:R-:W-:Y:S02]  /*6200*/  FMNMX.FTZ R10, R206, R23, !PT ;  /* 0x00000017ce0a7209 */ /* 0x000fe40007810000 */
[----:B------:R-:W-:Y:S02]  /*6210*/  ISETP.GT.AND P0, PT, R193, 0x10, !P0 ;  /* 0x00000010c100780c */ /* 0x000fe40004704270 */
[----:B------:R-:W-:Y:S02]  /*6220*/  FMNMX.FTZ R10, R169, R10, !PT ;  /* 0x0000000aa90a7209 */ /* 0x000fe40007810000 */
[----:B------:R-:W-:-:S02]  /*6230*/  ISETP.LT.OR P0, PT, R186, 0x11, P0 ;  /* 0x00000011ba00780c */ /* 0x000fc40000701670 */
[----:B------:R-:W-:Y:S02]  /*6240*/  FMNMX.FTZ R23, R171, R10, !PT ;  /* 0x0000000aab177209 */ /* 0x000fe40007810000 */
[----:B------:R-:W-:Y:S02]  /*6250*/  FSEL R19, R19, -INF , !P0 ;  /* 0xff80000013137808 */ /* 0x000fe40004000000 */
[----:B------:R-:W-:Y:S02]  /*6260*/  ISETP.GT.AND P0, PT, R193, 0x11, !P6 ;  /* 0x00000011c100780c */ /* 0x000fe40007704270 */
[----:B------:R-:W-:Y:S02]  /*6270*/  LOP3.LUT P6, RZ, R2, 0x80, RZ, 0xc0, !PT ;  /* 0x0000008002ff7812 */ /* 0x000fe400078cc0ff */
        /* <DEDUP_REMOVED lines=10> */
[----:B------:R-:W-:Y:S02]  /*6320*/  LOP3.LUT P0, RZ, R2, 0x10000, RZ, 0xc0, !PT ;  /* 0x0001000002ff7812 */ /* 0x000fe4000780c0ff */
[----:B------:R-:W-:Y:S02]  /*6330*/  FMNMX.FTZ R10, R176, R23, !PT ;  /* 0x00000017b00a7209 */ /* 0x000fe40007810000 */
[----:B------:R-:W-:Y:S02]  /*6340*/  ISETP.GT.AND P0, PT, R193, 0x19, !P0 ;  /* 0x00000019c100780c */ /* 0x000fe40004704270 */
[----:B------:R-:W-:-:S02]  /*6350*/  FMNMX.FTZ R23, R177, R10, !PT ;  /* 0x0000000ab1177209 */ /* 0x000fc40007810000 */
[----:B------:R-:W-:Y:S02]  /*6360*/  ISETP.LT.OR P0, PT, R186, 0x1a, P0 ;  /* 0x0000001aba00780c */ /* 0x000fe40000701670 */
[----:B------:R-:W-:Y:S02]  /*6370*/  FMNMX.FTZ R10, R178, R23, !PT ;  /* 0x00000017b20a7209 */ /* 0x000fe40007810000 */
[----:B------:R-:W-:Y:S02]  /*6380*/  FSEL R152, R152, -INF , !P0 ;  /* 0xff80000098987808 */ /* 0x000fe40004000000 */
[----:B------:R-:W-:Y:S02]  /*6390*/  LOP3.LUT P0, RZ, R2, 0x8000, RZ, 0xc0, !PT ;  /* 0x0000800002ff7812 */ /* 0x000fe4000780c0ff */
[----:B------:R-:W-:Y:S02]  /*63a0*/  FMNMX.FTZ R23, R185, R10, !PT ;  /* 0x0000000ab9177209 */ /* 0x000fe40007810000 */
[----:B------:R-:W-:-:S02]  /*63b0*/  ISETP.GT.AND P0, PT, R193, 0x20, !P0 ;  /* 0x00000020c100780c */ /* 0x000fc40004704270 */
[----:B------:R-:W-:Y:S02]  /*63c0*/  FMNMX.FTZ R23, R184, R23, !PT ;  /* 0x00000017b8177209 */ /* 0x000fe40007810000 */
[----:B------:R-:W-:Y:S02]  /*63d0*/  ISETP.LT.OR P0, PT, R186, 0x21, P0 ;  /* 0x00000021ba00780c */ /* 0x000fe40000701670 */
[----:B------:R-:W-:Y:S02]  /*63e0*/  FMNMX.FTZ R23, R182, R23, !PT ;  /* 0x00000017b6177209 */ /* 0x000fe40007810000 */
[----:B------:R-:W-:Y:S02]  /*63f0*/  FSEL R153, R153, -INF , !P0 ;  /* 0xff80000099997808 */ /* 0x000fe40004000000 */
[----:B------:R-:W-:Y:S02]  /*6400*/  LOP3.LUT P0, RZ, R2, 0x4000, RZ, 0xc0, !PT ;  /* 0x0000400002ff7812 */ /* 0x000fe4000780c0ff */
[----:B------:R-:W-:-:S02]  /*6410*/  FMNMX.FTZ R10, R180, R23, !PT ;  /* 0x00000017b40a7209 */ /* 0x000fc40007810000 */
[----:B------:R-:W-:Y:S02]  /*6420*/  ISETP.GT.AND P0, PT, R193, 0x21, !P0 ;  /* 0x00000021c100780c */ /* 0x000fe40004704270 */
[----:B------:R-:W-:Y:S02]  /*6430*/  FMNMX.FTZ R10, R183, R10, !PT ;  /* 0x0000000ab70a7209 */ /* 0x000fe40007810000 */
[----:B------:R-:W-:Y:S02]  /*6440*/  ISETP.LT.OR P0, PT, R186, 0x22, P0 ;  /* 0x00000022ba00780c */ /* 0x000fe40000701670 */
[----:B------:R-:W-:Y:S02]  /*6450*/  FMNMX.FTZ R10, R181, R10, !PT ;  /* 0x0000000ab50a7209 */ /* 0x000fe40007810000 */
[----:B------:R-:W-:Y:S02]  /*6460*/  FSEL R154, R154, -INF , !P0 ;  /* 0xff8000009a9a7808 */ /* 0x000fe40004000000 */
[----:B------:R-:W-:-:S02]  /*6470*/  LOP3.LUT P0, RZ, R2, 0x2000, RZ, 0xc0, !PT ;  /* 0x0000200002ff7812 */ /* 0x000fc4000780c0ff */
[----:B------:R-:W-:Y:S02]  /*6480*/  FMNMX.FTZ R23, R179, R10, !PT ;  /* 0x0000000ab3177209 */ /* 0x000fe40007810000 */
[C---:B------:R-:W-:Y:S02]  /*6490*/  ISETP.GT.AND P0, PT, R193.reuse, 0x28, !P0 ;  /* 0x00000028c100780c */ /* 0x040fe40004704270 */
[C---:B------:R-:W-:Y:S01]  /*64a0*/  ISETP.GT.AND P1, PT, R193.reuse, 0x48, !P1 ;  /* 0x00000048c100780c */ /* 0x040fe20004f24270 */
[----:B------:R-:W0:Y:S01]  /*64b0*/  SHFL.BFLY PT, R10, R23, 0x2, 0x1f ;  /* 0x0c401f00170a7f89 */ /* 0x000e2200000e0000 */
[----:B------:R-:W-:Y:S02]  /*64c0*/  ISETP.LT.OR P0, PT, R186, 0x29, P0 ;  /* 0x00000029ba00780c */ /* 0x000fe40000701670 */
[----:B------:R-:W-:Y:S02]  /*64d0*/  ISETP.GT.AND P2, PT, R193, 0x49, !P2 ;  /* 0x00000049c100780c */ /* 0x000fe40005744270 */
[----:B------:R-:W-:-:S02]  /*64e0*/  FSEL R155, R155, -INF , !P0 ;  /* 0xff8000009b9b7808 */ /* 0x000fc40004000000 */
[----:B------:R-:W-:Y:S02]  /*64f0*/  LOP3.LUT P0, RZ, R2, 0x1000, RZ, 0xc0, !PT ;  /* 0x0000100002ff7812 */ /* 0x000fe4000780c0ff */
[C---:B------:R-:W-:Y:S02]  /*6500*/  ISETP.LT.OR P1, PT, R186.reuse, 0x49, P1 ;  /* 0x00000049ba00780c */ /* 0x040fe40000f21670 */
[C---:B------:R-:W-:Y:S02]  /*6510*/  ISETP.GT.AND P0, PT, R193.reuse, 0x29, !P0 ;  /* 0x00000029c100780c */ /* 0x040fe40004704270 */
[C---:B------:R-:W-:Y:S02]  /*6520*/  ISETP.GT.AND P3, PT, R193.reuse, 0x50, !P3 ;  /* 0x00000050c100780c */ /* 0x040fe40005f64270 */
[----:B------:R-:W-:Y:S02]  /*6530*/  ISETP.LT.OR P0, PT, R186, 0x2a, P0 ;  /* 0x0000002aba00780c */ /* 0x000fe40000701670 */
[----:B------:R-:W-:-:S02]  /*6540*/  ISETP.GT.AND P4, PT, R193, 0x51, !P4 ;  /* 0x00000051c100780c */ /* 0x000fc40006784270 */
[----:B------:R-:W-:Y:S02]  /*6550*/  FSEL R156, R156, -INF , !P0 ;  /* 0xff8000009c9c7808 */ /* 0x000fe40004000000 */
[----:B------:R-:W-:Y:S02]  /*6560*/  LOP3.LUT P0, RZ, R2, 0x800, RZ, 0xc0, !PT ;  /* 0x0000080002ff7812 */ /* 0x000fe4000780c0ff */
[C---:B------:R-:W-:Y:S02]  /*6570*/  ISETP.GT.AND P5, PT, R193.reuse, 0x58, !P5 ;  /* 0x00000058c100780c */ /* 0x040fe40006fa4270 */
[----:B------:R-:W-:Y:S02]  /*6580*/  ISETP.GT.AND P0, PT, R193, 0x30, !P0 ;  /* 0x00000030c100780c */ /* 0x000fe40004704270 */
[----:B0-----:R-:W-:Y:S02]  /*6590*/  FMNMX.FTZ R187, R23, R10, !PT ;  /* 0x0000000a17bb7209 */ /* 0x001fe40007810000 */
[----:B------:R-:W-:-:S02]  /*65a0*/  ISETP.LT.OR P0, PT, R186, 0x31, P0 ;  /* 0x00000031ba00780c */ /* 0x000fc40000701670 */
[----:B------:R-:W-:Y:S01]  /*65b0*/  ISETP.LT.OR P2, PT, R186, 0x4a, P2 ;  /* 0x0000004aba00780c */ /* 0x000fe20001741670 */
[----:B------:R-:W0:Y:S01]  /*65c0*/  SHFL.BFLY PT, R10, R187, 0x1, 0x1f ;  /* 0x0c201f00bb0a7f89 */ /* 0x000e2200000e0000 */
[----:B------:R-:W-:Y:S02]  /*65d0*/  FSEL R157, R157, -INF , !P0 ;  /* 0xff8000009d9d7808 */ /* 0x000fe40004000000 */
[----:B------:R-:W-:Y:S02]  /*65e0*/  LOP3.LUT P0, RZ, R2, 0x400, RZ, 0xc0, !PT ;  /* 0x0000040002ff7812 */ /* 0x000fe4000780c0ff */
[----:B------:R-:W-:Y:S02]  /*65f0*/  ISETP.LT.OR P3, PT, R186, 0x51, P3 ;  /* 0x00000051ba00780c */ /* 0x000fe40001f61670 */
[----:B------:R-:W-:Y:S02]  /*6600*/  ISETP.GT.AND P0, PT, R193, 0x31, !P0 ;  /* 0x00000031c100780c */ /* 0x000fe40004704270 */
[----:B------:R-:W-:-:S02]  /*6610*/  FSEL R196, R164, -INF , !P2 ;  /* 0xff800000a4c47808 */ /* 0x000fc40005000000 */
[C---:B------:R-:W-:Y:S02]  /*6620*/  ISETP.LT.OR P0, PT, R186.reuse, 0x32, P0 ;  /* 0x00000032ba00780c */ /* 0x040fe40000701670 */
[----:B------:R-:W-:Y:S02]  /*6630*/  ISETP.LT.OR P4, PT, R186, 0x52, P4 ;  /* 0x00000052ba00780c */ /* 0x000fe40002781670 */
[----:B------:R-:W-:Y:S02]  /*6640*/  FSEL R158, R158, -INF , !P0 ;  /* 0xff8000009e9e7808 */ /* 0x000fe40004000000 */
[----:B------:R-:W-:Y:S02]  /*6650*/  LOP3.LUT P0, RZ, R2, 0x200, RZ, 0xc0, !PT ;  /* 0x0000020002ff7812 */ /* 0x000fe4000780c0ff */
[----:B------:R-:W-:Y:S02]  /*6660*/  FSEL R195, R166, -INF , !P4 ;  /* 0xff800000a6c37808 */ /* 0x000fe40006000000 */
[----:B------:R-:W-:-:S02]  /*6670*/  ISETP.GT.AND P0, PT, R193, 0x38, !P0 ;  /* 0x00000038c100780c */ /* 0x000fc40004704270 */
[C---:B------:R-:W-:Y:S02]  /*6680*/  ISETP.LT.OR P5, PT, R186.reuse, 0x59, P5 ;  /* 0x00000059ba00780c */ /* 0x040fe40002fa1670 */
[----:B------:R-:W-:Y:S02]  /*6690*/  ISETP.LT.OR P0, PT, R186, 0x39, P0 ;  /* 0x00000039ba00780c */ /* 0x000fe40000701670 */
[----:B0-----:R-:W-:Y:S02]  /*66a0*/  FMNMX.FTZ R10, R187, R10, !PT ;  /* 0x0000000abb0a7209 */ /* 0x001fe40007810000 */
[----:B------:R-:W-:Y:S02]  /*66b0*/  FSEL R159, R159, -INF , !P0 ;  /* 0xff8000009f9f7808 */ /* 0x000fe40004000000 */
[----:B------:R-:W-:Y:S01]  /*66c0*/  LOP3.LUT P0, RZ, R2, 0x100, RZ, 0xc0, !PT ;  /* 0x0000010002ff7812 */ /* 0x000fe2000780c0ff */
[----:B------:R-:W-:-:S03]  /*66d0*/  FMUL.FTZ R198, R10, UR14 ;  /* 0x0000000e0ac67c20 */ /* 0x000fc60008410000 */
[----:B------:R-:W-:-:S04]  /*66e0*/  ISETP.GT.AND P0, PT, R193, 0x39, !P0 ;  /* 0x00000039c100780c */ /* 0x000fc80004704270 */
[----:B------:R-:W-:-:S04]  /*66f0*/  ISETP.LT.OR P0, PT, R186, 0x3a, P0 ;  /* 0x0000003aba00780c */ /* 0x000fc80000701670 */
[----:B------:R-:W-:Y:S02]  /*6700*/  FSEL R160, R160, -INF , !P0 ;  /* 0xff800000a0a07808 */ /* 0x000fe40004000000 */
[----:B------:R-:W-:Y:S02]  /*6710*/  ISETP.GT.AND P0, PT, R193, 0x40, !P6 ;  /* 0x00000040c100780c */ /* 0x000fe40007704270 */
[----:B------:R-:W-:Y:S02]  /*6720*/  LOP3.LUT P6, RZ, R2, 0x20000, RZ, 0xc0, !PT ;  /* 0x0002000002ff7812 */ /* 0x000fe400078cc0ff */
[----:B------:R-:W-:-:S04]  /*6730*/  ISETP.LT.OR P0, PT, R186, 0x41, P0 ;  /* 0x00000041ba00780c */ /* 0x000fc80000701670 */
[----:B------:R-:W-:Y:S02]  /*6740*/  FSEL R161, R161, -INF , !P0 ;  /* 0xff800000a1a17808 */ /* 0x000fe40004000000 */
[----:B------:R-:W-:-:S04]  /*6750*/  LOP3.LUT P0, RZ, R2, 0x40, RZ, 0xc0, !PT ;  /* 0x0000004002ff7812 */ /* 0x000fc8000780c0ff */
[----:B------:R-:W-:-:S04]  /*6760*/  ISETP.GT.AND P0, PT, R193, 0x41, !P0 ;  /* 0x00000041c100780c */ /* 0x000fc80004704270 */
[----:B------:R-:W-:-:S04]  /*6770*/  ISETP.LT.OR P0, PT, R186, 0x42, P0 ;  /* 0x00000042ba00780c */ /* 0x000fc80000701670 */
[----:B------:R-:W-:Y:S02]  /*6780*/  FSEL R162, R162, -INF , !P0 ;  /* 0xff800000a2a27808 */ /* 0x000fe40004000000 */
[C---:B------:R-:W-:Y:S02]  /*6790*/  ISETP.GT.AND P0, PT, R193.reuse, RZ, !P6 ;  /* 0x000000ffc100720c */ /* 0x040fe40007704270 */
[----:B------:R-:W-:Y:S02]  /*67a0*/  LOP3.LUT P6, RZ, R2, 0x1, RZ, 0xc0, !PT ;  /* 0x0000000102ff7812 */ /* 0x000fe400078cc0ff */
[----:B------:R-:W-:Y:S02]  /*67b0*/  ISETP.LT.OR P0, PT, R186, 0x1, P0 ;  /* 0x00000001ba00780c */ /* 0x000fe40000701670 */
[----:B------:R-:W-:Y:S02]  /*67c0*/  ISETP.GT.AND P6, PT, R193, 0x59, !P6 ;  /* 0x00000059c100780c */ /* 0x000fe400077c4270 */
[----:B------:R-:W-:-:S02]  /*67d0*/  FSEL R197, R13, -INF , !P0 ;  /* 0xff8000000dc57808 */ /* 0x000fc40004000000 */
[----:B------:R-:W-:Y:S02]  /*67e0*/  FSEL R193, R163, -INF , !P1 ;  /* 0xff800000a3c17808 */ /* 0x000fe40004800000 */
[----:B------:R-:W-:Y:S02]  /*67f0*/  FMNMX.FTZ R13, R197, R12, !PT ;  /* 0x0000000cc50d7209 */ /* 0x000fe40007810000 */
[----:B------:R-:W-:Y:S02]  /*6800*/  ISETP.LT.OR P6, PT, R186, 0x5a, P6 ;  /* 0x0000005aba00780c */ /* 0x000fe400037c1670 */
[----:B------:R-:W-:Y:S02]  /*6810*/  FMNMX.FTZ R13, R22, R13, !PT ;  /* 0x0000000d160d7209 */ /* 0x000fe40007810000 */
[----:B------:R-:W-:Y:S02]  /*6820*/  FSETP.NEU.FTZ.AND P0, PT, R10, -INF , PT ;  /* 0xff8000000a00780b */ /* 0x000fe40003f1d000 */
[----:B------:R-:W-:-:S02]  /*6830*/  FMNMX.FTZ R188, R14, R13, !PT ;  /* 0x0000000d0ebc7209 */ /* 0x000fc40007810000 */
[----:B------:R-:W-:Y:S02]  /*6840*/  FSEL R186, R167, -INF , !P5 ;  /* 0xff800000a7ba7808 */ /* 0x000fe40006800000 */
[----:B------:R-:W-:Y:S02]  /*6850*/  FMNMX.FTZ R188, R15, R188, !PT ;  /* 0x000000bc0fbc7209 */ /* 0x000fe40007810000 */
[----:B------:R-:W-:Y:S02]  /*6860*/  FSEL R199, R168, -INF , !P6 ;  /* 0xff800000a8c77808 */ /* 0x000fe40007000000 */
[----:B------:R-:W-:Y:S02]  /*6870*/  FMNMX.FTZ R13, R19, R188, !PT ;  /* 0x000000bc130d7209 */ /* 0x000fe40007810000 */
[----:B------:R-:W-:Y:S02]  /*6880*/  FSEL R198, R198, RZ, P0 ;  /* 0x000000ffc6c67208 */ /* 0x000fe40000000000 */
[----:B------:R-:W-:-:S03]  /*6890*/  FMNMX.FTZ R190, R20, R13, !PT ;  /* 0x0000000d14be7209 */ /* 0x000fc60007810000 */
        /* <DEDUP_REMOVED lines=26> */
[----:B------:R-:W-:-:S03]  /*6a40*/  FFMA.FTZ R192, R206, UR14, -R198 ;  /* 0x0000000ecec07c23 */ /* 0x000fc600080108c6 */
        /* <DEDUP_REMOVED lines=8> */
[----:B------:R-:W-:Y:S02]  /*6ad0*/  FMNMX.FTZ R13, R193, R194, !PT ;  /* 0x000000c2c10d7209 */ /* 0x000fe40007810000 */
[----:B------:R-:W-:Y:S01]  /*6ae0*/  FSEL R194, R165, -INF , !P3 ;  /* 0xff800000a5c27808 */ /* 0x000fe20005800000 */
[--C-:B------:R-:W-:Y:S01]  /*6af0*/  FFMA.FTZ R165, R174, UR14, -R198.reuse ;  /* 0x0000000eaea57c23 */ /* 0x100fe200080108c6 */
[----:B------:R-:W-:Y:S01]  /*6b00*/  FMNMX.FTZ R13, R196, R13, !PT ;  /* 0x0000000dc40d7209 */ /* 0x000fe20007810000 */
[----:B------:R-:W-:Y:S01]  /*6b10*/  MUFU.EX2 R191, R191 ;  /* 0x000000bf00bf7308 */ /* 0x000fe20000000800 */
[----:B------:R-:W-:-:S02]  /*6b20*/  FFMA.FTZ R174, R185, UR14, -R198 ;  /* 0x0000000eb9ae7c23 */ /* 0x000fc400080108c6 */
[----:B------:R-:W-:-:S04]  /*6b30*/  FMNMX.FTZ R166, R194, R13, !PT ;  /* 0x0000000dc2a67209 */ /* 0x000fc80007810000 */
[----:B------:R-:W-:Y:S01]  /*6b40*/  FMNMX.FTZ R13, R195, R166, !PT ;  /* 0x000000a6c30d7209 */ /* 0x000fe20007810000 */
[----:B------:R-:W-:Y:S03]  /*6b50*/  MUFU.EX2 R192, R192 ;  /* 0x000000c000c07308 */ /* 0x000fe60000000800 */
[----:B------:R-:W-:-:S04]  /*6b60*/  FMNMX.FTZ R168, R186, R13, !PT ;  /* 0x0000000dbaa87209 */ /* 0x000fc80007810000 */
[----:B------:R-:W-:Y:S01]  /*6b70*/  FMNMX.FTZ R13, R199, R168, !PT ;  /* 0x000000a8c70d7209 */ /* 0x000fe20007810000 */
[--C-:B------:R-:W-:Y:S01]  /*6b80*/  FFMA.FTZ R168, R175, UR14, -R198.reuse ;  /* 0x0000000eafa87c23 */ /* 0x100fe200080108c6 */
[----:B------:R-:W-:Y:S01]  /*6b90*/  FFMA.FTZ R175, R180, UR14, -R198 ;  /* 0x0000000eb4af7c23 */ /* 0x000fe200080108c6 */
[----:B------:R-:W-:Y:S01]  /*6ba0*/  FSEL R180, R10, RZ, P0 ;  /* 0x000000ff0ab47208 */ /* 0x000fe20000000000 */
[----:B------:R-:W-:Y:S01]  /*6bb0*/  MUFU.EX2 R169, R169 ;  /* 0x000000a900a97308 */ /* 0x000fe20000000800 */
[----:B------:R-:W0:Y:S03]  /*6bc0*/  SHFL.BFLY PT, R200, R13, 0x2, 0x1f ;  /* 0x0c401f000dc87f89 */ /* 0x000e2600000e0000 */
[----:B------:R-:W-:-:S04]  /*6bd0*/  FADD.FTZ R180, -R180, R11 ;  /* 0x0000000bb4b47221 */ /* 0x000fc80000010100 */
[----:B------:R-:W-:Y:S01]  /*6be0*/  FMUL.FTZ R180, R180, UR14 ;  /* 0x0000000eb4b47c20 */ /* 0x000fe20008410000 */
[----:B------:R-:W-:Y:S08]  /*6bf0*/  MUFU.EX2 R11, R181 ;  /* 0x000000b5000b7308 */ /* 0x000ff00000000800 */
[----:B------:R-:W1:Y:S01]  /*6c00*/  MUFU.EX2 R180, R180 ;  /* 0x000000b400b47308 */ /* 0x000e620000000800 */
[----:B0-----:R-:W-:-:S07]  /*6c10*/  FMNMX.FTZ R200, R13, R200, !PT ;  /* 0x000000c80dc87209 */ /* 0x001fce0007810000 */
[----:B------:R0:W3:Y:S01]  /*6c20*/  MUFU.EX2 R164, R171 ;  /* 0x000000ab00a47308 */ /* 0x0000e20000000800 */
[----:B------:R-:W4:Y:S01]  /*6c30*/  SHFL.BFLY PT, R13, R200, 0x1, 0x1f ;  /* 0x0c201f00c80d7f89 */ /* 0x000f2200000e0000 */
[----:B-1----:R-:W-:-:S06]  /*6c40*/  FFMA.FTZ R181, R180, R6, R23 ;  /* 0x00000006b4b57223 */ /* 0x002fcc0000010017 */
[----:B------:R-:W1:Y:S01]  /*6c50*/  MUFU.EX2 R163, R163 ;  /* 0x000000a300a37308 */ /* 0x000e620000000800 */
[--C-:B0-----:R-:W-:Y:S01]  /*6c60*/  FFMA.FTZ R171, R178, UR14, -R198.reuse ;  /* 0x0000000eb2ab7c23 */ /* 0x101fe200080108c6 */
[----:B------:R-:W-:Y:S01]  /*6c70*/  FFMA.FTZ R178, R183, UR14, -R198 ;  /* 0x0000000eb7b27c23 */ /* 0x000fe200080108c6 */
[----:B------:R-:W-:Y:S01]  /*6c80*/  FADD.FTZ R6, R170, R181 ;  /* 0x000000b5aa067221 */ /* 0x000fe20000010000 */
[-C--:B------:R-:W-:Y:S01]  /*6c90*/  FMUL.FTZ R24, R24, R180.reuse ;  /* 0x000000b418187220 */ /* 0x080fe20000410000 */
[-C--:B------:R-:W-:Y:S01]  /*6ca0*/  FMUL.FTZ R25, R25, R180.reuse ;  /* 0x000000b419197220 */ /* 0x080fe20000410000 */
[-C--:B------:R-:W-:Y:S01]  /*6cb0*/  FMUL.FTZ R28, R28, R180.reuse ;  /* 0x000000b41c1c7220 */ /* 0x080fe20000410000 */
[----:B------:R-:W-:Y:S01]  /*6cc0*/  FADD.FTZ R181, R187, R6 ;  /* 0x00000006bbb57221 */ /* 0x000fe20000010000 */
[----:B------:R0:W5:Y:S01]  /*6cd0*/  MUFU.EX2 R166, R173 ;  /* 0x000000ad00a67308 */ /* 0x0001620000000800 */
[-C--:B------:R-:W-:Y:S01]  /*6ce0*/  FMUL.FTZ R29, R29, R180.reuse ;  /* 0x000000b41d1d7220 */ /* 0x080fe20000410000 */
[-C--:B------:R-:W-:Y:S01]  /*6cf0*/  FMUL.FTZ R32, R32, R180.reuse ;  /* 0x000000b420207220 */ /* 0x080fe20000410000 */
[----:B------:R-:W-:Y:S01]  /*6d00*/  FADD.FTZ R6, R188, R181 ;  /* 0x000000b5bc067221 */ /* 0x000fe20000010000 */
[-C--:B------:R-:W-:Y:S01]  /*6d10*/  FMUL.FTZ R33, R33, R180.reuse ;  /* 0x000000b421217220 */ /* 0x080fe20000410000 */
[-C--:B------:R-:W-:Y:S01]  /*6d20*/  FMUL.FTZ R36, R36, R180.reuse ;  /* 0x000000b424247220 */ /* 0x080fe20000410000 */
[-C--:B------:R-:W-:Y:S01]  /*6d30*/  FMUL.FTZ R37, R37, R180.reuse ;  /* 0x000000b425257220 */ /* 0x080fe20000410000 */
[----:B------:R-:W-:Y:S01]  /*6d40*/  FADD.FTZ R181, R189, R6 ;  /* 0x00000006bdb57221 */ /* 0x000fe20000010000 */
[----:B------:R-:W2:Y:S01]  /*6d50*/  MUFU.EX2 R165, R165 ;  /* 0x000000a500a57308 */ /* 0x000ea20000000800 */
[----:B0-----:R-:W-:Y:S01]  /*6d60*/  FFMA.FTZ R173, R184, UR14, -R198 ;  /* 0x0000000eb8ad7c23 */ /* 0x001fe200080108c6 */
[-C--:B------:R-:W-:Y:S01]  /*6d70*/  FMUL.FTZ R40, R40, R180.reuse ;  /* 0x000000b428287220 */ /* 0x080fe20000410000 */
[----:B------:R-:W-:Y:S01]  /*6d80*/  FADD.FTZ R6, R190, R181 ;  /* 0x000000b5be067221 */ /* 0x000fe20000010000 */
[----:B----4-:R-:W-:Y:S01]  /*6d90*/  FMNMX.FTZ R13, R200, R13, !PT ;  /* 0x0000000dc80d7209 */ /* 0x010fe20007810000 */
[-C--:B------:R-:W-:Y:S01]  /*6da0*/  FMUL.FTZ R41, R41, R180.reuse ;  /* 0x000000b429297220 */ /* 0x080fe20000410000 */
[-C--:B------:R-:W-:Y:S01]  /*6db0*/  FMUL.FTZ R44, R44, R180.reuse ;  /* 0x000000b42c2c7220 */ /* 0x080fe20000410000 */
[----:B------:R-:W-:Y:S01]  /*6dc0*/  FADD.FTZ R181, R191, R6 ;  /* 0x00000006bfb57221 */ /* 0x000fe20000010000 */
[----:B------:R-:W0:Y:S01]  /*6dd0*/  MUFU.EX2 R168, R168 ;  /* 0x000000a800a87308 */ /* 0x000e220000000800 */
[C---:B------:R-:W-:Y:S01]  /*6de0*/  FMUL.FTZ R177, R13.reuse, UR14 ;  /* 0x0000000e0db17c20 */ /* 0x040fe20008410000 */
[----:B------:R-:W-:Y:S01]  /*6df0*/  FSETP.NEU.FTZ.AND P0, PT, R13, -INF , PT ;  /* 0xff8000000d00780b */ /* 0x000fe20003f1d000 */
[----:B------:R-:W-:Y:S01]  /*6e00*/  FADD.FTZ R6, R192, R181 ;  /* 0x000000b5c0067221 */ /* 0x000fe20000010000 */
[-C--:B------:R-:W-:Y:S01]  /*6e10*/  FMUL.FTZ R45, R45, R180.reuse ;  /* 0x000000b42d2d7220 */ /* 0x080fe20000410000 */
[-C--:B------:R-:W-:Y:S01]  /*6e20*/  FMUL.FTZ R48, R48, R180.reuse ;  /* 0x000000b430307220 */ /* 0x080fe20000410000 */
[----:B------:R-:W-:Y:S01]  /*6e30*/  FSEL R179, R177, RZ, P0 ;  /* 0x000000ffb1b37208 */ /* 0x000fe20000000000 */
[----:B------:R-:W-:Y:S01]  /*6e40*/  FADD.FTZ R181, R169, R6 ;  /* 0x00000006a9b57221 */ /* 0x000fe20000010000 */
[----:B------:R-:W4:Y:S01]  /*6e50*/  MUFU.EX2 R167, R167 ;  /* 0x000000a700a77308 */ /* 0x000f220000000800 */
[-C--:B------:R-:W-:Y:S01]  /*6e60*/  FMUL.FTZ R49, R49, R180.reuse ;  /* 0x000000b431317220 */ /* 0x080fe20000410000 */
[-C--:B------:R-:W-:Y:S01]  /*6e70*/  FMUL.FTZ R52, R52, R180.reuse ;  /* 0x000000b434347220 */ /* 0x080fe20000410000 */
[----:B---3--:R-:W-:Y:S01]  /*6e80*/  FADD.FTZ R6, R164, R181 ;  /* 0x000000b5a4067221 */ /* 0x008fe20000010000 */
[----:B------:R-:W-:Y:S01]  /*6e90*/  FSEL R181, R13, RZ, P0 ;  /* 0x000000ff0db57208 */ /* 0x000fe20000000000 */
[--C-:B------:R-:W-:Y:S01]  /*6ea0*/  FFMA.FTZ R177, R22, UR14, -R179.reuse ;  /* 0x0000000e16b17c23 */ /* 0x100fe200080108b3 */
[--C-:B------:R-:W-:Y:S01]  /*6eb0*/  FFMA.FTZ R22, R153, UR14, -R179.reuse ;  /* 0x0000000e99167c23 */ /* 0x100fe200080108b3 */
[----:B-1----:R-:W-:Y:S01]  /*6ec0*/  FADD.FTZ R183, R163, R6 ;  /* 0x00000006a3b77221 */ /* 0x002fe20000010000 */
[----:B------:R-:W1:Y:S01]  /*6ed0*/  MUFU.EX2 R172, R172 ;  /* 0x000000ac00ac7308 */ /* 0x000e620000000800 */
[----:B------:R-:W-:Y:S01]  /*6ee0*/  FADD.FTZ R6, -R181, R12 ;  /* 0x0000000cb5067221 */ /* 0x000fe20000010100 */
[----:B------:R-:W-:Y:S01]  /*6ef0*/  FFMA.FTZ R12, R152, UR14, -R179 ;  /* 0x0000000e980c7c23 */ /* 0x000fe200080108b3 */
[----:B-----5:R-:W-:Y:S01]  /*6f00*/  FADD.FTZ R198, R166, R183 ;  /* 0x000000b7a6c67221 */ /* 0x020fe20000010000 */
[--C-:B------:R-:W-:Y:S01]  /*6f10*/  FFMA.FTZ R185, R154, UR14, -R179.reuse ;  /* 0x0000000e9ab97c23 */ /* 0x100fe200080108b3 */
[--C-:B------:R-:W-:Y:S01]  /*6f20*/  FFMA.FTZ R181, R157, UR14, -R179.reuse ;  /* 0x0000000e9db57c23 */ /* 0x100fe200080108b3 */
[--C-:B------:R-:W-:Y:S01]  /*6f30*/  FFMA.FTZ R157, R161, UR14, -R179.reuse ;  /* 0x0000000ea19d7c23 */ /* 0x100fe200080108b3 */
[----:B--2---:R-:W-:Y:S01]  /*6f40*/  FADD.FTZ R153, R165, R198 ;  /* 0x000000c6a5997221 */ /* 0x004fe20000010000 */
[----:B------:R-:W2:Y:S01]  /*6f50*/  MUFU.EX2 R171, R171 ;  /* 0x000000ab00ab7308 */ /* 0x000ea20000000800 */
[--C-:B------:R-:W-:Y:S01]  /*6f60*/  FFMA.FTZ R184, R197, UR14, -R179.reuse ;  /* 0x0000000ec5b87c23 */ /* 0x100fe200080108b3 */
[----:B------:R-:W-:Y:S01]  /*6f70*/  FFMA.FTZ R197, R155, UR14, -R179 ;  /* 0x0000000e9bc57c23 */ /* 0x000fe200080108b3 */
[----:B0-----:R-:W-:Y:S01]  /*6f80*/  FADD.FTZ R152, R168, R153 ;  /* 0x00000099a8987221 */ /* 0x001fe20000010000 */
[--C-:B------:R-:W-:Y:S01]  /*6f90*/  FFMA.FTZ R14, R14, UR14, -R179.reuse ;  /* 0x0000000e0e0e7c23 */ /* 0x100fe200080108b3 */
[--C-:B------:R-:W-:Y:S01]  /*6fa0*/  FFMA.FTZ R15, R15, UR14, -R179.reuse ;  /* 0x0000000e0f0f7c23 */ /* 0x100fe200080108b3 */
[--C-:B------:R-:W-:Y:S01]  /*6fb0*/  FFMA.FTZ R19, R19, UR14, -R179.reuse ;  /* 0x0000000e13137c23 */ /* 0x100fe200080108b3 */
[----:B----4-:R-:W-:Y:S01]  /*6fc0*/  FADD.FTZ R153, R167, R152 ;  /* 0x00000098a7997221 */ /* 0x010fe20000010000 */
[----:B------:R-:W0:Y:S01]  /*6fd0*/  MUFU.EX2 R174, R174 ;  /* 0x000000ae00ae7308 */ /* 0x000e220000000800 */
[--C-:B------:R-:W-:Y:S01]  /*6fe0*/  FFMA.FTZ R20, R20, UR14, -R179.reuse ;  /* 0x0000000e14147c23 */ /* 0x100fe200080108b3 */
[----:B------:R-:W-:Y:S01]  /*6ff0*/  FFMA.FTZ R21, R21, UR14, -R179 ;  /* 0x0000000e15157c23 */ /* 0x000fe200080108b3 */
[----:B-1----:R-:W-:Y:S01]  /*7000*/  FADD.FTZ R152, R172, R153 ;  /* 0x00000099ac987221 */ /* 0x002fe20000010000 */
[--C-:B------:R-:W-:Y:S01]  /*7010*/  FFMA.FTZ R198, R156, UR14, -R179.reuse ;  /* 0x0000000e9cc67c23 */ /* 0x100fe200080108b3 */
[--C-:B------:R-:W-:Y:S01]  /*7020*/  FFMA.FTZ R183, R158, UR14, -R179.reuse ;  /* 0x0000000e9eb77c23 */ /* 0x100fe200080108b3 */
[--C-:B------:R-:W-:Y:S01]  /*7030*/  FFMA.FTZ R159, R159, UR14, -R179.reuse ;  /* 0x0000000e9f9f7c23 */ /* 0x100fe200080108b3 */
[--C-:B------:R-:W-:Y:S01]  /*7040*/  FFMA.FTZ R155, R160, UR14, -R179.reuse ;  /* 0x0000000ea09b7c23 */ /* 0x100fe200080108b3 */
[----:B------:R-:W1:Y:S01]  /*7050*/  MUFU.EX2 R173, R173 ;  /* 0x000000ad00ad7308 */ /* 0x000e620000000800 */
[----:B--2---:R-:W-:Y:S01]  /*7060*/  FADD.FTZ R201, R171, R152 ;  /* 0x00000098abc97221 */ /* 0x004fe20000010000 */
[--C-:B------:R-:W-:Y:S01]  /*7070*/  FFMA.FTZ R153, R162, UR14, -R179.reuse ;  /* 0x0000000ea2997c23 */ /* 0x100fe200080108b3 */
[--C-:B------:R-:W-:Y:S01]  /*7080*/  FFMA.FTZ R193, R193, UR14, -R179.reuse ;  /* 0x0000000ec1c17c23 */ /* 0x100fe200080108b3 */
[--C-:B------:R-:W-:Y:S01]  /*7090*/  FFMA.FTZ R196, R196, UR14, -R179.reuse ;  /* 0x0000000ec4c47c23 */ /* 0x100fe200080108b3 */
[--C-:B------:R-:W-:Y:S01]  /*70a0*/  FFMA.FTZ R194, R194, UR14, -R179.reuse ;  /* 0x0000000ec2c27c23 */ /* 0x100fe200080108b3 */
[--C-:B------:R-:W-:Y:S01]  /*70b0*/  FFMA.FTZ R195, R195, UR14, -R179.reuse ;  /* 0x0000000ec3c37c23 */ /* 0x100fe200080108b3 */
[----:B------:R-:W-:Y:S01]  /*70c0*/  FFMA.FTZ R186, R186, UR14, -R179 ;  /* 0x0000000ebaba7c23 */ /* 0x000fe200080108b3 */
[----:B------:R-:W2:Y:S01]  /*70d0*/  MUFU.EX2 R176, R176 ;  /* 0x000000b000b07308 */ /* 0x000ea20000000800 */
[----:B0-----:R-:W-:Y:S01]  /*70e0*/  FADD.FTZ R152, R174, R201 ;  /* 0x000000c9ae987221 */ /* 0x001fe20000010000 */
[----:B------:R-:W-:Y:S01]  /*70f0*/  FFMA.FTZ R179, R199, UR14, -R179 ;  /* 0x0000000ec7b37c23 */ /* 0x000fe200080108b3 */
[----:B------:R-:W-:Y:S01]  /*7100*/  F2FP.BF16.F32.PACK_AB R160, R164, R169 ;  /* 0x000000a9a4a0723e */ /* 0x000fe200000010ff */
[-C--:B------:R-:W-:Y:S01]  /*7110*/  FMUL.FTZ R53, R53, R180.reuse ;  /* 0x000000b435357220 */ /* 0x080fe20000410000 */
[----:B------:R-:W-:Y:S01]  /*7120*/  F2FP.BF16.F32.PACK_AB R164, R168, R165 ;  /* 0x000000a5a8a4723e */ /* 0x000fe200000010ff */
[-C--:B------:R-:W-:Y:S01]  /*7130*/  FMUL.FTZ R56, R56, R180.reuse ;  /* 0x000000b438387220 */ /* 0x080fe20000410000 */
[----:B------:R-:W-:Y:S01]  /*7140*/  F2FP.BF16.F32.PACK_AB R168, R174, R171 ;  /* 0x000000abaea8723e */ /* 0x000fe200000010ff */
[----:B------:R0:W-:Y:S01]  /*7150*/  MUFU.EX2 R161, R185 ;  /* 0x000000b900a17308 */ /* 0x0001e20000000800 */
[----:B-1----:R-:W-:Y:S01]  /*7160*/  FADD.FTZ R199, R173, R152 ;  /* 0x00000098adc77221 */ /* 0x002fe20000010000 */
[----:B------:R-:W-:Y:S01]  /*7170*/  F2FP.BF16.F32.PACK_AB R152, R170, R23 ;  /* 0x00000017aa98723e */ /* 0x000fe200000010ff */
[-C--:B------:R-:W-:Y:S01]  /*7180*/  FMUL.FTZ R57, R57, R180.reuse ;  /* 0x000000b439397220 */ /* 0x080fe20000410000 */
[----:B------:R-:W-:Y:S01]  /*7190*/  F2FP.BF16.F32.PACK_AB R154, R188, R187 ;  /* 0x000000bbbc9a723e */ /* 0x000fe200000010ff */
[-C--:B------:R-:W-:Y:S01]  /*71a0*/  FMUL.FTZ R60, R60, R180.reuse ;  /* 0x000000b43c3c7220 */ /* 0x080fe20000410000 */
[----:B------:R-:W-:Y:S01]  /*71b0*/  F2FP.BF16.F32.PACK_AB R156, R190, R189 ;  /* 0x000000bdbe9c723e */ /* 0x000fe200000010ff */
[-C--:B------:R-:W-:Y:S01]  /*71c0*/  FMUL.FTZ R61, R61, R180.reuse ;  /* 0x000000b43d3d7220 */ /* 0x080fe20000410000 */
[----:B------:R-:W1:Y:S01]  /*71d0*/  MUFU.EX2 R175, R175 ;  /* 0x000000af00af7308 */ /* 0x000e620000000800 */
[----:B0-----:R-:W-:Y:S01]  /*71e0*/  FMUL.FTZ R185, R6, UR14 ;  /* 0x0000000e06b97c20 */ /* 0x001fe20008410000 */
[----:B--2---:R-:W-:Y:S01]  /*71f0*/  FADD.FTZ R162, R176, R199 ;  /* 0x000000c7b0a27221 */ /* 0x004fe20000010000 */
[----:B------:R-:W-:Y:S01]  /*7200*/  F2FP.BF16.F32.PACK_AB R158, R192, R191 ;  /* 0x000000bfc09e723e */ /* 0x000fe200000010ff */
[-C--:B------:R-:W-:Y:S01]  /*7210*/  FMUL.FTZ R64, R64, R180.reuse ;  /* 0x000000b440407220 */ /* 0x080fe20000410000 */
[----:B------:R-:W-:Y:S01]  /*7220*/  PLOP3.LUT P0, PT, PT, PT, UP0, 0x40, 0x0 ;  /* 0x000000000000781c */ /* 0x000fe20003f0e808 */
        /* <DEDUP_REMOVED lines=11> */
[----:B-1----:R-:W-:Y:S01]  /*72e0*/  FADD.FTZ R169, R175, R162 ;  /* 0x000000a2afa97221 */ /* 0x002fe20000010000 */
[----:B------:R-:W-:Y:S01]  /*72f0*/  F2FP.BF16.F32.PACK_AB R162, R166, R163 ;  /* 0x000000a3a6a2723e */ /* 0x000fe200000010ff */
[-C--:B------:R-:W-:Y:S01]  /*7300*/  FMUL.FTZ R84, R84, R180.reuse ;  /* 0x000000b454547220 */ /* 0x080fe20000410000 */
[----:B------:R-:W-:Y:S01]  /*7310*/  F2FP.BF16.F32.PACK_AB R166, R172, R167 ;  /* 0x000000a7aca6723e */ /* 0x000fe200000010ff */
[-C--:B------:R-:W-:Y:S01]  /*7320*/  FMUL.FTZ R85, R85, R180.reuse ;  /* 0x000000b455557220 */ /* 0x080fe20000410000 */
[-C--:B------:R-:W-:Y:S01]  /*7330*/  FMUL.FTZ R88, R88, R180.reuse ;  /* 0x000000b458587220 */ /* 0x080fe20000410000 */
[-C--:B------:R-:W-:Y:S01]  /*7340*/  FMUL.FTZ R89, R89, R180.reuse ;  /* 0x000000b459597220 */ /* 0x080fe20000410000 */
[----:B------:R-:W1:Y:S01]  /*7350*/  MUFU.EX2 R185, R185 ;  /* 0x000000b900b97308 */ /* 0x000e620000000800 */
[C---:B0-----:R-:W-:Y:S01]  /*7360*/  FADD.FTZ R170, R178.reuse, R169 ;  /* 0x000000a9b2aa7221 */ /* 0x041fe20000010000 */
[----:B------:R-:W-:Y:S01]  /*7370*/  F2FP.BF16.F32.PACK_AB R172, R178, R175 ;  /* 0x000000afb2ac723e */ /* 0x000fe200000010ff */
[-C--:B------:R-:W-:Y:S01]  /*7380*/  FMUL.FTZ R92, R92, R180.reuse ;  /* 0x000000b45c5c7220 */ /* 0x080fe20000410000 */
[-C--:B------:R-:W-:Y:S01]  /*7390*/  FMUL.FTZ R93, R93, R180.reuse ;  /* 0x000000b45d5d7220 */ /* 0x080fe20000410000 */
[----:B------:R-:W-:Y:S01]  /*73a0*/  FADD.FTZ R163, R11, R170 ;  /* 0x000000aa0ba37221 */ /* 0x000fe20000010000 */
[----:B------:R-:W-:Y:S01]  /*73b0*/  F2FP.BF16.F32.PACK_AB R170, R176, R173 ;  /* 0x000000adb0aa723e */ /* 0x000fe200000010ff */
        /* <DEDUP_REMOVED lines=26> */
[C---:B--2---:R-:W-:Y:S01]  /*7560*/  FADD.FTZ R6, R182.reuse, R163 ;  /* 0x000000a3b6067221 */ /* 0x044fe20000010000 */
[----:B------:R-:W-:Y:S01]  /*7570*/  F2FP.BF16.F32.PACK_AB R174, R182, R11 ;  /* 0x0000000bb6ae723e */ /* 0x000fe200000010ff */
[-C--:B------:R-:W-:Y:S01]  /*7580*/  FMUL.FTZ R136, R136, R180.reuse ;  /* 0x000000b488887220 */ /* 0x080fe20000410000 */
[-C--:B------:R-:W-:Y:S01]  /*7590*/  FMUL.FTZ R137, R137, R180.reuse ;  /* 0x000000b489897220 */ /* 0x080fe20000410000 */
[-C--:B------:R-:W-:Y:S01]  /*75a0*/  FMUL.FTZ R140, R140, R180.reuse ;  /* 0x000000b48c8c7220 */ /* 0x080fe20000410000 */
[-C--:B------:R-:W-:Y:S01]  /*75b0*/  FMUL.FTZ R141, R141, R180.reuse ;  /* 0x000000b48d8d7220 */ /* 0x080fe20000410000 */
[-C--:B------:R-:W-:Y:S01]  /*75c0*/  FMUL.FTZ R144, R144, R180.reuse ;  /* 0x000000b490907220 */ /* 0x080fe20000410000 */
[----:B------:R-:W2:Y:S01]  /*75d0*/  MUFU.EX2 R19, R19 ;  /* 0x0000001300137308 */ /* 0x000ea20000000800 */
[----:B-1----:R-:W-:Y:S01]  /*75e0*/  FADD.FTZ R182, R14, R5 ;  /* 0x000000050eb67221 */ /* 0x002fe20000010000 */
[-C--:B------:R-:W-:Y:S01]  /*75f0*/  FMUL.FTZ R145, R145, R180.reuse ;  /* 0x000000b491917220 */ /* 0x080fe20000410000 */
[-C--:B------:R-:W-:Y:S01]  /*7600*/  FMUL.FTZ R148, R148, R180.reuse ;  /* 0x000000b494947220 */ /* 0x080fe20000410000 */
[----:B------:R-:W-:Y:S01]  /*7610*/  FMUL.FTZ R149, R149, R180 ;  /* 0x000000b495957220 */ /* 0x000fe20000410000 */
        /* <DEDUP_REMOVED lines=48> */
[C---:B------:R-:W-:Y:S01]  /*7920*/  FADD.FTZ R190, R161.reuse, R190 ;  /* 0x000000bea1be7221 */ /* 0x040fe20000010000 */
[----:B------:R-:W-:Y:S01]  /*7930*/  F2FP.BF16.F32.PACK_AB R161, R161, R22 ;  /* 0x00000016a1a1723e */ /* 0x000fe200000010ff */
        /* <DEDUP_REMOVED lines=17> */
[----:B------:R2:W3:Y:S01]  /*7a50*/  MUFU.EX2 R167, R159 ;  /* 0x0000009f00a77308 */ /* 0x0004e20000000800 */
[----:B-1----:R-:W-:Y:S01]  /*7a60*/  FADD.FTZ R5, R165, R190 ;  /* 0x000000bea5057221 */ /* 0x002fe20000010000 */
[-C--:B------:R-:W-:Y:S01]  /*7a70*/  FMUL.FTZ R122, R122, R185.reuse ;  /* 0x000000b97a7a7220 */ /* 0x080fe20000410000 */
[-C--:B------:R-:W-:Y:S01]  /*7a80*/  FMUL.FTZ R123, R123, R185.reuse ;  /* 0x000000b97b7b7220 */ /* 0x080fe20000410000 */
[-C--:B------:R-:W-:Y:S01]  /*7a90*/  FMUL.FTZ R126, R126, R185.reuse ;  /* 0x000000b97e7e7220 */ /* 0x080fe20000410000 */
[-C--:B------:R-:W-:Y:S01]  /*7aa0*/  FMUL.FTZ R127, R127, R185.reuse ;  /* 0x000000b97f7f7220 */ /* 0x080fe20000410000 */
[-C--:B------:R-:W-:Y:S01]  /*7ab0*/  FMUL.FTZ R130, R130, R185.reuse ;  /* 0x000000b982827220 */ /* 0x080fe20000410000 */
[----:B------:R-:W-:Y:S01]  /*7ac0*/  FMUL.FTZ R131, R131, R185 ;  /* 0x000000b983837220 */ /* 0x000fe20000410000 */
[----:B------:R1:W4:Y:S01]  /*7ad0*/  MUFU.EX2 R178, R155 ;  /* 0x0000009b00b27308 */ /* 0x0003220000000800 */
[----:B0-----:R-:W-:Y:S01]  /*7ae0*/  FADD.FTZ R190, R176, R5 ;  /* 0x00000005b0be7221 */ /* 0x001fe20000010000 */
[----:B--2---:R-:W-:Y:S01]  /*7af0*/  F2FP.BF16.F32.PACK_AB R159, R12, R21 ;  /* 0x000000150c9f723e */ /* 0x004fe200000010ff */
[----:B------:R-:W-:Y:S01]  /*7b00*/  FMUL.FTZ R134, R134, R185 ;  /* 0x000000b986867220 */ /* 0x000fe20000410000 */
[----:B------:R-:W-:Y:S01]  /*7b10*/  F2FP.BF16.F32.PACK_AB R165, R176, R165 ;  /* 0x000000a5b0a5723e */ /* 0x000fe200000010ff */
[-C--:B------:R-:W-:Y:S01]  /*7b20*/  FMUL.FTZ R135, R135, R185.reuse ;  /* 0x000000b987877220 */ /* 0x080fe20000410000 */
[-C--:B------:R-:W-:Y:S01]  /*7b30*/  FMUL.FTZ R138, R138, R185.reuse ;  /* 0x000000b98a8a7220 */ /* 0x080fe20000410000 */
[-C--:B------:R-:W-:Y:S01]  /*7b40*/  FMUL.FTZ R139, R139, R185.reuse ;  /* 0x000000b98b8b7220 */ /* 0x080fe20000410000 */
[----:B------:R0:W2:Y:S01]  /*7b50*/  MUFU.EX2 R169, R157 ;  /* 0x0000009d00a97308 */ /* 0x0000a20000000800 */
[----:B---3--:R-:W-:Y:S01]  /*7b60*/  FADD.FTZ R5, R167, R190 ;  /* 0x000000bea7057221 */ /* 0x008fe20000010000 */
[----:B-1----:R-:W-:Y:S01]  /*7b70*/  F2FP.BF16.F32.PACK_AB R155, R15, R14 ;  /* 0x0000000e0f9b723e */ /* 0x002fe200000010ff */
[-C--:B------:R-:W-:Y:S01]  /*7b80*/  FMUL.FTZ R142, R142, R185.reuse ;  /* 0x000000b98e8e7220 */ /* 0x080fe20000410000 */
[-C--:B------:R-:W-:Y:S01]  /*7b90*/  FMUL.FTZ R143, R143, R185.reuse ;  /* 0x000000b98f8f7220 */ /* 0x080fe20000410000 */
[-C--:B------:R-:W-:Y:S01]  /*7ba0*/  FMUL.FTZ R146, R146, R185.reuse ;  /* 0x000000b992927220 */ /* 0x080fe20000410000 */
[-C--:B------:R-:W-:Y:S01]  /*7bb0*/  FMUL.FTZ R147, R147, R185.reuse ;  /* 0x000000b993937220 */ /* 0x080fe20000410000 */
[----:B------:R-:W-:Y:S01]  /*7bc0*/  FMUL.FTZ R150, R150, R185 ;  /* 0x000000b996967220 */ /* 0x000fe20000410000 */
[----:B------:R1:W3:Y:S01]  /*7bd0*/  MUFU.EX2 R182, R153 ;  /* 0x0000009900b67308 */ /* 0x0002e20000000800 */
[----:B----4-:R-:W-:Y:S01]  /*7be0*/  FADD.FTZ R192, R178, R5 ;  /* 0x00000005b2c07221 */ /* 0x010fe20000010000 */
[----:B0-----:R-:W-:Y:S01]  /*7bf0*/  F2FP.BF16.F32.PACK_AB R157, R20, R19 ;  /* 0x00000013149d723e */ /* 0x001fe200000010ff */
[----:B------:R-:W-:Y:S01]  /*7c00*/  FMUL.FTZ R151, R151, R185 ;  /* 0x000000b997977220 */ /* 0x000fe20000410000 */
[----:B------:R-:W-:-:S04]  /*7c10*/  F2FP.BF16.F32.PACK_AB R167, R178, R167 ;  /* 0x000000a7b2a7723e */ /* 0x000fc800000010ff */
[----:B------:R-:W0:Y:S01]  /*7c20*/  MUFU.EX2 R171, R193 ;  /* 0x000000c100ab7308 */ /* 0x000e220000000800 */
[----:B--2---:R-:W-:Y:S01]  /*7c30*/  FADD.FTZ R5, R169, R192 ;  /* 0x000000c0a9057221 */ /* 0x004fe20000010000 */
[----:B-1----:R-:W-:-:S06]  /*7c40*/  F2FP.BF16.F32.PACK_AB R153, R177, R184 ;  /* 0x000000b8b199723e */ /* 0x002fcc00000010ff */
[----:B------:R-:W1:Y:S01]  /*7c50*/  MUFU.EX2 R196, R196 ;  /* 0x000000c400c47308 */ /* 0x000e620000000800 */
[C---:B---3--:R-:W-:Y:S01]  /*7c60*/  FADD.FTZ R192, R182.reuse, R5 ;  /* 0x00000005b6c07221 */ /* 0x048fe20000010000 */
[----:B------:R-:W-:-:S06]  /*7c70*/  F2FP.BF16.F32.PACK_AB R169, R182, R169 ;  /* 0x000000a9b6a9723e */ /* 0x000fcc00000010ff */
[----:B------:R1:W2:Y:S01]  /*7c80*/  MUFU.EX2 R173, R194 ;  /* 0x000000c200ad7308 */ /* 0x0002a20000000800 */
        /* <DEDUP_REMOVED lines=14> */
.L_x_1987:
[----:B------:R-:W-:Y:S01]  /*7d70*/  PLOP3.LUT P1, PT, PT, PT, UP0, 0x40, 0x0 ;  /* 0x000000000000781c */ /* 0x000fe20003f2e808 */
[----:B------:R0:W1:-:S12]  /*7d80*/  SYNCS.PHASECHK.TRANS64.TRYWAIT P0, [UR28+0x22850], R8 ;  /* 0x02285008ff0075a7 */ /* 0x000058000800015c */
[----:B0-----:R-:W-:Y:S05]  /*7d90*/  @P1 BRA `(.L_x_1988) ;  /* 0x0000000000041947 */ /* 0x001fea0003800000 */
[----:B------:R-:W-:Y:S01]  /*7da0*/  BPT.TRAP 0x1 ;  /* 0x000000040000795c */ /* 0x000fe20000300000 */
.L_x_1988:
[----:B-1----:R-:W-:Y:S05]  /*7db0*/  @P0 BRA `(.L_x_1989) ;  /* 0x0000000000080947 */ /* 0x002fea0003800000 */
[----:B------:R-:W0:Y:S02]  /*7dc0*/  SYNCS.PHASECHK.TRANS64.TRYWAIT P0, [UR28+0x22850], R8 ;  /* 0x02285008ff0075a7 */ /* 0x000e24000800015c */
[----:B0-----:R-:W-:Y:S05]  /*7dd0*/  @!P0 BRA `(.L_x_1990) ;  /* 0x000000c800e08947 */ /* 0x001fea0003800000 */
.L_x_1989:
[----:B------:R1:W-:Y:S01]  /*7de0*/  BAR.SYNC.DEFER_BLOCKING R3, 0x100 ;  /* 0x000400030000751d */ /* 0x0003e20000010000 */
[----:B------:R-:W-:Y:S01]  /*7df0*/  UIMAD UR18, UR24, 0xc00, UR6 ;  /* 0x00000c00181278a4 */ /* 0x000fe2000f8e0206 */
[----:B------:R-:W-:-:S04]  /*7e00*/  PLOP3.LUT P0, PT, PT, PT, UP0, 0x40, 0x0 ;  /* 0x000000000000781c */ /* 0x000fc80003f0e808 */
        /* <DEDUP_REMOVED lines=37> */
.L_x_1991:
[----:B------:R-:W-:Y:S01]  /*8060*/  UIADD3 UR28, UR28, 0x22860, URZ ;  /* 0x000228601c1c7890 */ /* 0x000fe2000fffe03f */
[C---:B------:R-:W-:Y:S01]  /*8070*/  ISETP.GT.AND P0, PT, R9.reuse, UR27, PT ;  /* 0x0000001b09007c0c */ /* 0x040fe2000bf04270 */
[----:B------:R-:W-:Y:S01]  /*8080*/  IMAD.MOV.U32 R12, RZ, RZ, R13 ;  /* 0x000000ffff0c7224 */ /* 0x000fe200078e000d */
[----:B------:R-:W-:Y:S01]  /*8090*/  IADD3 R9, R9, -0x1, RZ ;  /* 0xffffffff09097810 */ /* 0x000fe20007ffe0ff */
[----:B------:R-:W-:Y:S01]  /*80a0*/  UPRMT UR28, UR5, 0x654, UR28 ;  /* 0x00000654051c7896 */ /* 0x000fe2000800001c */
[----:B0-----:R-:W-:-:S08]  /*80b0*/  IMAD.MOV.U32 R11, RZ, RZ, R10 ;  /* 0x000000ffff0b7224 */ /* 0x001fd000078e000a */
[----:B------:R-:W-:Y:S01]  /*80c0*/  SYNCS.ARRIVE.TRANS64.RED.A1T0 RZ, [UR28], RZ ;  /* 0x000000ffffff79a7 */ /* 0x000fe2000810041c */
[----:B------:R-:W-:Y:S05]  /*80d0*/  @P0 BRA `(.L_x_1992) ;  /* 0xffffffc800840947 */ /* 0x000fea000383ffff */
.L_x_1973:
[----:B------:R-:W-:Y:S01]  /*80e0*/  UISETP.NE.AND UP2, UPT, UR40, URZ, UPT ;  /* 0x0000003f2800728c */ /* 0x000fe2000bf45270 */
[----:B------:R-:W-:Y:S01]  /*80f0*/  R2UR UR22, R18 ;  /* 0x00000000121672ca */ /* 0x000fe200000e0000 */
[----:B------:R-:W-:Y:S02]  /*8100*/  UISETP.NE.AND UP1, UPT, UR43, URZ, UPT ;  /* 0x0000003f2b00728c */ /* 0x000fe4000bf25270 */
[----:B------:R-:W-:Y:S02]  /*8110*/  UIADD3 UR26, UR26, 0x7f, URZ ;  /* 0x0000007f1a1a7890 */ /* 0x000fe4000fffe03f */
[----:B------:R-:W-:Y:S02]  /*8120*/  UIADD3 UR18, -UR15, 0x1, URZ ;  /* 0x000000010f127890 */ /* 0x000fe4000fffe13f */
[----:B------:R-:W-:Y:S01]  /*8130*/  PLOP3.LUT P0, PT, PT, PT, UP1, 0x40, 0x0 ;  /* 0x000000000000781c */ /* 0x000fe20003f0e818 */
[----:B------:R-:W-:Y:S02]  /*8140*/  ULDC UR19, c[0x0][0x2f0] ;  /* 0x0000bc0000137ab9 */ /* 0x000fe40000000800 */
[----:B------:R-:W-:Y:S01]  /*8150*/  @UP2 ULDC UR10, c[0x0][0x44c] ;  /* 0x00011300000a2ab9 */ /* 0x000fe20000000800 */
[----:B------:R-:W-:Y:S01]  /*8160*/  @UP2 ULDC UR23, c[0x0][0x450] ;  /* 0x0001140000172ab9 */ /* 0x000fe20000000800 */
[----:B------:R-:W-:-:S02]  /*8170*/  UIMAD.WIDE.U32 UR10, UR26, UR10, URZ ;  /* 0x0000000a1a0a72a5 */ /* 0x000fc4000f8e003f */
[----:B------:R-:W-:Y:S01]  /*8180*/  UMOV UR15, UR26 ;  /* 0x0000001a000f7c82 */ /* 0x000fe20008000000 */
[----:B------:R-:W-:Y:S02]  /*8190*/  UIMAD UR18, UR22, UR19, UR18 ;  /* 0x00000013161272a4 */ /* 0x000fe4000f8e0212 */
[----:B------:R-:W-:-:S04]  /*81a0*/  @UP2 USHF.R.U32.HI UR15, URZ, UR23, UR11 ;  /* 0x000000173f0f2299 */ /* 0x000fc8000801160b */
[----:B------:R-:W-:-:S03]  /*81b0*/  UIADD3 UR15, UR18, UR15, URZ ;  /* 0x0000000f120f7290 */ /* 0x000fc6000fffe03f */
[----:B------:R-:W-:Y:S02]  /*81c0*/  ULDC UR18, c[0x0][0x9dc] ;  /* 0x0002770000127ab9 */ /* 0x000fe40000000800 */
[----:B------:R-:W-:Y:S01]  /*81d0*/  UIADD3 UR18, UR15, -UR18, URZ ;  /* 0x800000120f127290 */ /* 0x000fe2000fffe03f */
[----:B------:R-:W-:Y:S11]  /*81e0*/  @P0 BRA `(.L_x_1993) ;  /* 0x00000000004c0947 */ /* 0x000ff60003800000 */
[----:B------:R-:W-:-:S06]  /*81f0*/  UISETP.GT.AND UP1, UPT, UR15, -0x1, UPT ;  /* 0xffffffff0f00788c */ /* 0x000fcc000bf24270 */
[----:B------:R-:W-:-:S13]  /*8200*/  PLOP3.LUT P0, PT, PT, PT, UP1, 0x80, 0x0 ;  /* 0x000000000000781c */ /* 0x000fda0003f0f018 */
[----:B------:R-:W-:Y:S05]  /*8210*/  @P0 BRA `(.L_x_1994) ;  /* 0x0000000000200947 */ /* 0x000fea0003800000 */
[----:B------:R-:W-:Y:S01]  /*8220*/  ULDC UR19, c[0x0][0x9e4] ;  /* 0x0002790000137ab9 */ /* 0x000fe20000000800 */
[----:B------:R-:W-:Y:S02]  /*8230*/  ULOP3.LUT UR15, URZ, UR15, URZ, 0x33, !UPT ;  /* 0x0000000f3f0f7292 */ /* 0x000fe4000f8e333f */
[----:B------:R-:W-:-:S11]  /*8240*/  UISETP.NE.AND UP1, UPT, UR19, 0x1, UPT ;  /* 0x000000011300788c */ /* 0x000fd6000bf25270 */
[----:B------:R-:W-:Y:S02]  /*8250*/  @UP1 ULDC.64 UR22, c[0x0][0x9e8] ;  /* 0x00027a0000161ab9 */ /* 0x000fe40000000a00 */
[----:B------:R-:W-:-:S04]  /*8260*/  UIMAD.WIDE.U32 UR10, UR15, UR22, URZ ;  /* 0x000000160f0a72a5 */ /* 0x000fc8000f8e003f */
[----:B------:R-:W-:-:S04]  /*8270*/  @UP1 USHF.R.U32.HI UR15, URZ, UR23, UR11 ;  /* 0x000000173f0f1299 */ /* 0x000fc8000801160b */
[----:B------:R-:W-:Y:S01]  /*8280*/  ULOP3.LUT UR15, URZ, UR15, URZ, 0x33, !UPT ;  /* 0x0000000f3f0f7292 */ /* 0x000fe2000f8e333f */
[----:B------:R-:W-:Y:S11]  /*8290*/  BRA `(.L_x_1995) ;  /* 0x0000000000147947 */ /* 0x000ff60003800000 */
.L_x_1994:
[----:B------:R-:W-:Y:S02]  /*82a0*/  ULDC UR19, c[0x0][0x9e4] ;  /* 0x0002790000137ab9 */ /* 0x000fe40000000800 */
[----:B------:R-:W-:-:S11]  /*82b0*/  UISETP.NE.AND UP1, UPT, UR19, 0x1, UPT ;  /* 0x000000011300788c */ /* 0x000fd6000bf25270 */
[----:B------:R-:W-:Y:S02]  /*82c0*/  @UP1 ULDC.64 UR22, c[0x0][0x9e8] ;  /* 0x00027a0000161ab9 */ /* 0x000fe40000000a00 */
[----:B------:R-:W-:-:S04]  /*82d0*/  UIMAD.WIDE.U32 UR10, UR15, UR22, URZ ;  /* 0x000000160f0a72a5 */ /* 0x000fc8000f8e003f */
[----:B------:R-:W-:-:S12]  /*82e0*/  @UP1 USHF.R.U32.HI UR15, URZ, UR23, UR11 ;  /* 0x000000173f0f1299 */ /* 0x000fd8000801160b */
.L_x_1995:
[----:B------:R-:W-:-:S04]  /*82f0*/  UIMAD UR15, UR15, UR19, URZ ;  /* 0x000000130f0f72a4 */ /* 0x000fc8000f8e023f */
[----:B------:R-:W-:-:S04]  /*8300*/  UISETP.LT.AND UP1, UPT, UR18, UR15, UPT ;  /* 0x0000000f1200728c */ /* 0x000fc8000bf21270 */
[----:B------:R-:W-:-:S12]  /*8310*/  USEL UR18, UR18, UR15, !UP1 ;  /* 0x0000000f12127287 */ /* 0x000fd8000c800000 */
.L_x_1993:
[----:B------:R-:W-:-:S04]  /*8320*/  UIADD3 UR10, UR18, 0x5f, URZ ;  /* 0x0000005f120a7890 */ /* 0x000fc8000fffe03f */
[----:B------:R-:W-:-:S04]  /*8330*/  UIMAD.WIDE UR10, UR10, 0x2aaaaaab, URZ ;  /* 0x2aaaaaab0a0a78a5 */ /* 0x000fc8000f8e023f */
[----:B------:R-:W-:-:S04]  /*8340*/  USHF.R.U32.HI UR10, URZ, 0x1f, UR11 ;  /* 0x0000001f3f0a7899 */ /* 0x000fc8000801160b */
[----:B------:R-:W-:-:S04]  /*8350*/  ULEA.HI.SX32 UR10, UR11, UR10, 0x1c ;  /* 0x0000000a0b0a7291 */ /* 0x000fc8000f8fe23f */
[----:B------:R-:W-:-:S04]  /*8360*/  UISETP.LT.AND UP1, UPT, UR39, UR10, UPT ;  /* 0x0000000a2700728c */ /* 0x000fc8000bf21270 */
[----:B------:R-:W-:-:S06]  /*8370*/  USEL UR26, UR39, UR10, !UP1 ;  /* 0x0000000a271a7287 */ /* 0x000fcc000c800000 */
[----:B------:R-:W-:-:S13]  /*8380*/  ISETP.GE.AND P0, PT, R9, UR26, PT ;  /* 0x0000001a09007c0c */ /* 0x000fda000bf06270 */
[----:B------:R-:W-:Y:S05]  /*8390*/  @!P0 BRA `(.L_x_1996) ;  /* 0x0000002000d48947 */ /* 0x000fea0003800000 */
[----:B------:R-:W-:Y:S01]  /*83a0*/  IMAD.MOV.U32 R12, RZ, RZ, R13 ;  /* 0x000000ffff0c7224 */ /* 0x000fe200078e000d */
[----:B------:R-:W-:Y:S01]  /*83b0*/  ULDC UR29, c[0x0][0x9d8] ;  /* 0x00027600001d7ab9 */ /* 0x000fe20000000800 */
[----:B------:R-:W-:Y:S01]  /*83c0*/  IMAD.MOV.U32 R11, RZ, RZ, R10 ;  /* 0x000000ffff0b7224 */ /* 0x000fe200078e000a */
[----:B------:R-:W-:-:S06]  /*83d0*/  ULDC UR27, c[0x0][0x988] ;  /* 0x00026200001b7ab9 */ /* 0x000fcc0000000800 */
.L_x_2007:
[----:B------:R-:W-:Y:S01]  /*83e0*/  UIADD3 UR24, UR24, 0x1, URZ ;  /* 0x0000000118187890 */ /* 0x000fe2000fffe03f */
[----:B------:R-:W-:Y:S02]  /*83f0*/  PLOP3.LUT P1, PT, PT, PT, UP0, 0x40, 0x0 ;  /* 0x000000000000781c */ /* 0x000fe40003f2e808 */
[C---:B------:R-:W-:Y:S01]  /*8400*/  ISETP.GT.AND P0, PT, R9.reuse, UR26, PT ;  /* 0x0000001a09007c0c */ /* 0x040fe2000bf04270 */
[----:B------:R-:W-:Y:S01]  /*8410*/  UISETP.NE.AND UP1, UPT, UR24, 0x2, UPT ;  /* 0x000000021800788c */ /* 0x000fe2000bf25270 */
[----:B------:R-:W-:-:S03]  /*8420*/  VIADD R9, R9, 0xffffffff ;  /* 0xffffffff09097836 */ /* 0x000fc60000000000 */
[----:B------:R-:W-:Y:S02]  /*8430*/  USEL UR10, URZ, 0x1, UP1 ;  /* 0x000000013f0a7887 */ /* 0x000fe40008800000 */
[----:B------:R-:W-:Y:S02]  /*8440*/  USEL UR24, UR24, URZ, UP1 ;  /* 0x0000003f18187287 */ /* 0x000fe40008800000 */
[----:B------:R-:W-:Y:S02]  /*8450*/  ULOP3.LUT UR7, UR7, UR10, URZ, 0x3c, !UPT ;  /* 0x0000000a07077292 */ /* 0x000fe4000f8e3c3f */
[----:B------:R-:W-:Y:S10]  /*8460*/  @P1 BRA `(.L_x_1997) ;  /* 0x0000000000041947 */ /* 0x000ff40003800000 */
[----:B------:R-:W-:Y:S01]  /*8470*/  BPT.TRAP 0x1 ;  /* 0x000000040000795c */ /* 0x000fe20000300000 */
.L_x_1997:
[----:B------:R-:W-:Y:S01]  /*8480*/  PLOP3.LUT P2, PT, PT, PT, UP0, 0x40, 0x0 ;  /* 0x000000000000781c */ /* 0x000fe20003f4e808 */
[----:B------:R-:W-:Y:S01]  /*8490*/  ULEA UR28, UR24, UR38, 0x3 ;  /* 0x00000026181c7291 */ /* 0x000fe2000f8e183f */
[----:B------:R-:W-:-:S05]  /*84a0*/  IMAD.U32 R8, RZ, RZ, UR7 ;  /* 0x00000007ff087e24 */ /* 0x000fca000f8e00ff */
[----:B------:R-:W-:-:S04]  /*84b0*/  SHF.L.U32 R8, R8, 0x1f, RZ ;  /* 0x0000001f08087819 */ /* 0x000fc800000006ff */
[----:B------:R0:W1:Y:S02]  /*84c0*/  SYNCS.PHASECHK.TRANS64.TRYWAIT P1, [UR28+0x22830], R8 ;  /* 0x02283008ff0075a7 */ /* 0x000064000802015c */
[----:B------:R-:W-:Y:S05]  /*84d0*/  @P2 BRA `(.L_x_1998) ;  /* 0x0000000000042947 */ /* 0x000fea0003800000 */
[----:B------:R-:W-:Y:S01]  /*84e0*/  BPT.TRAP 0x1 ;  /* 0x000000040000795c */ /* 0x000fe20000300000 */
.L_x_1998:
[----:B-1----:R-:W-:Y:S05]  /*84f0*/  @P1 BRA `(.L_x_1999) ;  /* 0x0000000000081947 */ /* 0x002fea0003800000 */
[----:B------:R-:W1:Y:S02]  /*8500*/  SYNCS.PHASECHK.TRANS64.TRYWAIT P1, [UR28+0x22830], R8 ;  /* 0x02283008ff0075a7 */ /* 0x000e64000802015c */
[----:B-1----:R-:W-:Y:S05]  /*8510*/  @!P1 BRA `(.L_x_2000) ;  /* 0x000000c400289947 */ /* 0x002fea0003800000 */
.L_x_1999:
        /* <DEDUP_REMOVED lines=25> */
.L_x_2001:
[----:B------:R-:W-:Y:S01]  /*86b0*/  FMUL.FTZ R14, R152, UR29 ;  /* 0x0000001d980e7c20 */ /* 0x000fe20008410000 */
[----:B-1----:R-:W-:Y:S01]  /*86c0*/  FMUL.FTZ R13, R153, UR29 ;  /* 0x0000001d990d7c20 */ /* 0x002fe20008410000 */
        /* <DEDUP_REMOVED lines=43> */
[----:B------:R-:W-:Y:S01]  /*8980*/  UMOV UR14, UR27 ;  /* 0x0000001b000e7c82 */ /* 0x000fe20008000000 */
[----:B------:R-:W4:Y:S01]  /*8990*/  MUFU.TANH R153, R153 ;  /* 0x0000009900997308 */ /* 0x000f220000002400 */
[----:B-1----:R-:W-:Y:S01]  /*89a0*/  FMNMX.FTZ R169, R21, R10, !PT ;  /* 0x0000000a15a97209 */ /* 0x002fe20007810000 */
[----:B------:R-:W-:Y:S01]  /*89b0*/  FMUL.FTZ R188, R198, UR29 ;  /* 0x0000001dc6bc7c20 */ /* 0x000fe20008410000 */
[----:B------:R-:W-:Y:S01]  /*89c0*/  FMUL.FTZ R189, R199, UR29 ;  /* 0x0000001dc7bd7c20 */ /* 0x000fe20008410000 */
[----:B------:R-:W-:Y:S01]  /*89d0*/  UIADD3 UR10, UR28, 0x22840, URZ ;  /* 0x000228401c0a7890 */ /* 0x000fe2000fffe03f */
[----:B------:R-:W-:-:S03]  /*89e0*/  PLOP3.LUT P1, PT, PT, PT, UP0, 0x40, 0x0 ;  /* 0x000000000000781c */ /* 0x000fc60003f2e808 */
[----:B------:R-:W1:Y:S01]  /*89f0*/  MUFU.TANH R162, R162 ;  /* 0x000000a200a27308 */ /* 0x000e620000002400 */
[----:B---3--:R-:W-:Y:S01]  /*8a00*/  FMNMX.FTZ R10, R152, R169, !PT ;  /* 0x000000a9980a7209 */ /* 0x008fe20007810000 */
[----:B------:R-:W-:-:S06]  /*8a10*/  UPRMT UR10, UR5, 0x654, UR10 ;  /* 0x00000654050a7896 */ /* 0x000fcc000800000a */
[----:B------:R-:W3:Y:S01]  /*8a20*/  MUFU.TANH R161, R161 ;  /* 0x000000a100a17308 */ /* 0x000ee20000002400 */
[----:B----4-:R-:W-:Y:S02]  /*8a30*/  FMNMX.FTZ R169, R153, R10, !PT ;  /* 0x0000000a99a97209 */ /* 0x010fe40007810000 */
[----:B------:R-:W-:Y:S05]  /*8a40*/  SYNCS.ARRIVE.TRANS64.RED.A1T0 RZ, [UR10], RZ ;  /* 0x000000ffffff79a7 */ /* 0x000fea000810040a */
[----:B------:R-:W4:Y:S01]  /*8a50*/  MUFU.TANH R164, R164 ;  /* 0x000000a400a47308 */ /* 0x000f220000002400 */
[----:B-1----:R-:W-:-:S07]  /*8a60*/  FMNMX.FTZ R10, R162, R169, !PT ;  /* 0x000000a9a20a7209 */ /* 0x002fce0007810000 */
[----:B------:R-:W1:Y:S01]  /*8a70*/  MUFU.TANH R163, R163 ;  /* 0x000000a300a37308 */ /* 0x000e620000002400 */
[----:B---3--:R-:W-:-:S07]  /*8a80*/  FMNMX.FTZ R169, R161, R10, !PT ;  /* 0x0000000aa1a97209 */ /* 0x008fce0007810000 */
[----:B------:R-:W3:Y:S01]  /*8a90*/  MUFU.TANH R167, R167 ;  /* 0x000000a700a77308 */ /* 0x000ee20000002400 */
[----:B----4-:R-:W-:-:S07]  /*8aa0*/  FMNMX.FTZ R10, R164, R169, !PT ;  /* 0x000000a9a40a7209 */ /* 0x010fce0007810000 */
        /* <DEDUP_REMOVED lines=23> */
[----:B----4-:R-:W-:Y:S01]  /*8c20*/  FMNMX.FTZ R175, R174, R169, !PT ;  /* 0x000000a9aeaf7209 */ /* 0x010fe20007810000 */
[----:B------:R-:W-:Y:S01]  /*8c30*/  FMUL.FTZ R169, R178, UR29 ;  /* 0x0000001db2a97c20 */ /* 0x000fe20008410000 */
[----:B------:R-:W-:Y:S01]  /*8c40*/  FMUL.FTZ R178, R182, UR29 ;  /* 0x0000001db6b27c20 */ /* 0x000fe20008410000 */
[----:B------:R-:W-:Y:S01]  /*8c50*/  FMUL.FTZ R182, R186, UR29 ;  /* 0x0000001dbab67c20 */ /* 0x000fe20008410000 */
[----:B------:R-:W-:-:S03]  /*8c60*/  FMUL.FTZ R186, R194, UR29 ;  /* 0x0000001dc2ba7c20 */ /* 0x000fc60008410000 */
[----:B------:R-:W4:Y:S01]  /*8c70*/  MUFU.TANH R168, R168 ;  /* 0x000000a800a87308 */ /* 0x000f220000002400 */
[----:B-1----:R-:W-:-:S07]  /*8c80*/  FMNMX.FTZ R175, R180, R175, !PT ;  /* 0x000000afb4af7209 */ /* 0x002fce0007810000 */
[----:B------:R-:W1:Y:S01]  /*8c90*/  MUFU.TANH R15, R15 ;  /* 0x0000000f000f7308 */ /* 0x000e620000002400 */
[----:B---3--:R-:W-:Y:S01]  /*8ca0*/  FMNMX.FTZ R185, R176, R175, !PT ;  /* 0x000000afb0b97209 */ /* 0x008fe20007810000 */
[----:B------:R-:W-:Y:S01]  /*8cb0*/  FMUL.FTZ R175, R179, UR29 ;  /* 0x0000001db3af7c20 */ /* 0x000fe20008410000 */
[----:B------:R-:W-:Y:S01]  /*8cc0*/  FMUL.FTZ R179, R183, UR29 ;  /* 0x0000001db7b37c20 */ /* 0x000fe20008410000 */
[----:B------:R-:W-:Y:S01]  /*8cd0*/  FMUL.FTZ R183, R187, UR29 ;  /* 0x0000001dbbb77c20 */ /* 0x000fe20008410000 */
[----:B------:R-:W-:-:S03]  /*8ce0*/  FMUL.FTZ R187, R195, UR29 ;  /* 0x0000001dc3bb7c20 */ /* 0x000fc60008410000 */
[----:B------:R-:W3:Y:S01]  /*8cf0*/  MUFU.TANH R19, R19 ;  /* 0x0000001300137308 */ /* 0x000ee20000002400 */
[----:B----4-:R-:W-:-:S05]  /*8d00*/  FMNMX.FTZ R185, R168, R185, !PT ;  /* 0x000000b9a8b97209 */ /* 0x010fca0007810000 */
[----:B------:R-:W4:Y:S02]  /*8d10*/  SHFL.BFLY PT, R10, R185, 0x2, 0x1f ;  /* 0x0c401f00b90a7f89 */ /* 0x000f2400000e0000 */
[----:B------:R-:W5:Y:S01]  /*8d20*/  MUFU.TANH R22, R22 ;  /* 0x0000001600167308 */ /* 0x000f620000002400 */
[----:B-1----:R-:W-:-:S07]  /*8d30*/  FMNMX.FTZ R190, R15, R12, !PT ;  /* 0x0000000c0fbe7209 */ /* 0x002fce0007810000 */
[----:B------:R-:W1:Y:S08]  /*8d40*/  MUFU.TANH R23, R23 ;  /* 0x0000001700177308 */ /* 0x000e700000002400 */
[----:B------:R-:W0:Y:S01]  /*8d50*/  MUFU.TANH R154, R154 ;  /* 0x0000009a009a7308 */ /* 0x000e220000002400 */
[----:B----4-:R-:W-:Y:S01]  /*8d60*/  FMNMX.FTZ R192, R185, R10, !PT ;  /* 0x0000000ab9c07209 */ /* 0x010fe20007810000 */
[----:B------:R-:W-:-:S06]  /*8d70*/  FMUL.FTZ R185, R191, UR29 ;  /* 0x0000001dbfb97c20 */ /* 0x000fcc0008410000 */
[----:B------:R-:W4:Y:S01]  /*8d80*/  MUFU.TANH R155, R155 ;  /* 0x0000009b009b7308 */ /* 0x000f220000002400 */
[----:B---3--:R-:W-:Y:S01]  /*8d90*/  FMNMX.FTZ R191, R19, R190, !PT ;  /* 0x000000be13bf7209 */ /* 0x008fe20007810000 */
[----:B------:R-:W3:Y:S06]  /*8da0*/  SHFL.BFLY PT, R193, R192, 0x1, 0x1f ;  /* 0x0c201f00c0c17f89 */ /* 0x000eec00000e0000 */
[----:B------:R-:W2:Y:S08]  /*8db0*/  MUFU.TANH R156, R156 ;  /* 0x0000009c009c7308 */ /* 0x000eb00000002400 */
[----:B------:R-:W2:Y:S08]  /*8dc0*/  MUFU.TANH R157, R157 ;  /* 0x0000009d009d7308 */ /* 0x000eb00000002400 */
[----:B------:R-:W2:Y:S01]  /*8dd0*/  MUFU.TANH R158, R158 ;  /* 0x0000009e009e7308 */ /* 0x000ea20000002400 */
[----:B---3--:R-:W-:-:S05]  /*8de0*/  FMNMX.FTZ R10, R192, R193, !PT ;  /* 0x000000c1c00a7209 */ /* 0x008fca0007810000 */
[C---:B------:R-:W-:Y:S02]  /*8df0*/  FMUL.FTZ R197, R10.reuse, UR14 ;  /* 0x0000000e0ac57c20 */ /* 0x040fe40008410000 */
[----:B------:R-:W3:Y:S01]  /*8e00*/  MUFU.TANH R159, R159 ;  /* 0x0000009f009f7308 */ /* 0x000ee20000002400 */
[----:B------:R-:W-:Y:S01]  /*8e10*/  FADD.FTZ R11, -R10, R11 ;  /* 0x0000000b0a0b7221 */ /* 0x000fe20000010100 */
[--C-:B------:R-:W-:Y:S01]  /*8e20*/  FFMA.FTZ R192, R14, UR14, -R197.reuse ;  /* 0x0000000e0ec07c23 */ /* 0x100fe200080108c5 */
[----:B-----5:R-:W-:Y:S01]  /*8e30*/  FMNMX.FTZ R14, R22, R191, !PT ;  /* 0x000000bf160e7209 */ /* 0x020fe20007810000 */
[--C-:B------:R-:W-:Y:S01]  /*8e40*/  FFMA.FTZ R193, R13, UR14, -R197.reuse ;  /* 0x0000000e0dc17c23 */ /* 0x100fe200080108c5 */
[--C-:B------:R-:W-:Y:S01]  /*8e50*/  FFMA.FTZ R191, R152, UR14, -R197.reuse ;  /* 0x0000000e98bf7c23 */ /* 0x100fe200080108c5 */
[--C-:B------:R-:W-:Y:S01]  /*8e60*/  FFMA.FTZ R198, R21, UR14, -R197.reuse ;  /* 0x0000000e15c67c23 */ /* 0x100fe200080108c5 */
[----:B-1----:R-:W-:Y:S01]  /*8e70*/  FMNMX.FTZ R13, R23, R14, !PT ;  /* 0x0000000e170d7209 */ /* 0x002fe20007810000 */
[----:B------:R-:W1:Y:S01]  /*8e80*/  MUFU.TANH R160, R160 ;  /* 0x000000a000a07308 */ /* 0x000e620000002400 */
[----:B------:R-:W-:Y:S01]  /*8e90*/  FMUL.FTZ R11, R11, UR14 ;  /* 0x0000000e0b0b7c20 */ /* 0x000fe20008410000 */
[--C-:B------:R-:W-:Y:S01]  /*8ea0*/  FFMA.FTZ R194, R153, UR14, -R197.reuse ;  /* 0x0000000e99c27c23 */ /* 0x100fe200080108c5 */
[----:B0-----:R-:W-:Y:S01]  /*8eb0*/  FMNMX.FTZ R14, R154, R13, !PT ;  /* 0x0000000d9a0e7209 */ /* 0x001fe20007810000 */
[--C-:B------:R-:W-:Y:S01]  /*8ec0*/  FFMA.FTZ R21, R164, UR14, -R197.reuse ;  /* 0x0000000ea4157c23 */ /* 0x100fe200080108c5 */
[--C-:B------:R-:W-:Y:S01]  /*8ed0*/  FFMA.FTZ R164, R171, UR14, -R197.reuse ;  /* 0x0000000eaba47c23 */ /* 0x100fe200080108c5 */
[--C-:B------:R-:W-:Y:S01]  /*8ee0*/  FFMA.FTZ R171, R173, UR14, -R197.reuse ;  /* 0x0000000eadab7c23 */ /* 0x100fe200080108c5 */
[----:B----4-:R-:W-:Y:S01]  /*8ef0*/  FMNMX.FTZ R13, R155, R14, !PT ;  /* 0x0000000e9b0d7209 */ /* 0x010fe20007810000 */
[----:B------:R-:W0:Y:S01]  /*8f00*/  MUFU.TANH R166, R166 ;  /* 0x000000a600a67308 */ /* 0x000e220000002400 */
[--C-:B------:R-:W-:Y:S01]  /*8f10*/  FFMA.FTZ R173, R181, UR14, -R197.reuse ;  /* 0x0000000eb5ad7c23 */ /* 0x100fe200080108c5 */
[--C-:B------:R-:W-:Y:S01]  /*8f20*/  FFMA.FTZ R181, R168, UR14, -R197.reuse ;  /* 0x0000000ea8b57c23 */ /* 0x100fe200080108c5 */
[----:B--2---:R-:W-:Y:S01]  /*8f30*/  FMNMX.FTZ R14, R156, R13, !PT ;  /* 0x0000000d9c0e7209 */ /* 0x004fe20007810000 */
[--C-:B------:R-:W-:Y:S01]  /*8f40*/  FFMA.FTZ R195, R20, UR14, -R197.reuse ;  /* 0x0000000e14c37c23 */ /* 0x100fe200080108c5 */
[--C-:B------:R-:W-:Y:S01]  /*8f50*/  FFMA.FTZ R190, R162, UR14, -R197.reuse ;  /* 0x0000000ea2be7c23 */ /* 0x100fe200080108c5 */
[--C-:B------:R-:W-:Y:S01]  /*8f60*/  FFMA.FTZ R20, R177, UR14, -R197.reuse ;  /* 0x0000000eb1147c23 */ /* 0x100fe200080108c5 */
[----:B------:R-:W-:Y:S01]  /*8f70*/  FMNMX.FTZ R13, R157, R14, !PT ;  /* 0x0000000e9d0d7209 */ /* 0x000fe20007810000 */
[----:B------:R-:W2:Y:S01]  /*8f80*/  MUFU.TANH R169, R169 ;  /* 0x000000a900a97308 */ /* 0x000ea20000002400 */
[--C-:B------:R-:W-:Y:S01]  /*8f90*/  FFMA.FTZ R161, R161, UR14, -R197.reuse ;  /* 0x0000000ea1a17c23 */ /* 0x100fe200080108c5 */
[--C-:B------:R-:W-:Y:S01]  /*8fa0*/  FFMA.FTZ R177, R180, UR14, -R197.reuse ;  /* 0x0000000eb4b17c23 */ /* 0x100fe200080108c5 */
[----:B------:R-:W-:Y:S01]  /*8fb0*/  FMNMX.FTZ R14, R158, R13, !PT ;  /* 0x0000000d9e0e7209 */ /* 0x000fe20007810000 */
[--C-:B------:R-:W-:Y:S01]  /*8fc0*/  FFMA.FTZ R196, R163, UR14, -R197.reuse ;  /* 0x0000000ea3c47c23 */ /* 0x100fe200080108c5 */
[--C-:B------:R-:W-:Y:S01]  /*8fd0*/  FFMA.FTZ R162, R167, UR14, -R197.reuse ;  /* 0x0000000ea7a27c23 */ /* 0x100fe200080108c5 */
[--C-:B------:R-:W-:Y:S01]  /*8fe0*/  FFMA.FTZ R163, R165, UR14, -R197.reuse ;  /* 0x0000000ea5a37c23 */ /* 0x100fe200080108c5 */
[----:B---3--:R-:W-:Y:S01]  /*8ff0*/  FMNMX.FTZ R13, R159, R14, !PT ;  /* 0x0000000e9f0d7209 */ /* 0x008fe20007810000 */
[----:B------:R-:W3:Y:S01]  /*9000*/  MUFU.TANH R175, R175 ;  /* 0x000000af00af7308 */ /* 0x000ee20000002400 */
[--C-:B------:R-:W-:Y:S01]  /*9010*/  FFMA.FTZ R165, R201, UR14, -R197.reuse ;  /* 0x0000000ec9a57c23 */ /* 0x100fe200080108c5 */
[--C-:B------:R-:W-:Y:S01]  /*9020*/  FFMA.FTZ R167, R200, UR14, -R197.reuse ;  /* 0x0000000ec8a77c23 */ /* 0x100fe200080108c5 */
[----:B-1----:R-:W-:Y:S01]  /*9030*/  FMNMX.FTZ R13, R160, R13, !PT ;  /* 0x0000000da00d7209 */ /* 0x002fe20007810000 */
[----:B------:R-:W-:-:S03]  /*9040*/  FFMA.FTZ R170, R170, UR14, -R197 ;  /* 0x0000000eaaaa7c23 */ /* 0x000fc600080108c5 */
[----:B0-----:R-:W-:Y:S01]  /*9050*/  FMNMX.FTZ R14, R166, R13, !PT ;  /* 0x0000000da60e7209 */ /* 0x001fe20007810000 */
[----:B------:R-:W0:Y:S03]  /*9060*/  MUFU.TANH R178, R178 ;  /* 0x000000b200b27308 */ /* 0x000e260000002400 */
[----:B--2---:R-:W-:-:S05]  /*9070*/  FMNMX.FTZ R14, R169, R14, !PT ;  /* 0x0000000ea90e7209 */ /* 0x004fca0007810000 */
[----:B------:R-:W1:Y:S01]  /*9080*/  MUFU.TANH R179, R179 ;  /* 0x000000b300b37308 */ /* 0x000e620000002400 */
[----:B---3--:R-:W-:-:S07]  /*9090*/  FMNMX.FTZ R13, R175, R14, !PT ;  /* 0x0000000eaf0d7209 */ /* 0x008fce0007810000 */
[----:B------:R-:W2:Y:S01]  /*90a0*/  MUFU.TANH R182, R182 ;  /* 0x000000b600b67308 */ /* 0x000ea20000002400 */
[----:B0-----:R-:W-:-:S07]  /*90b0*/  FMNMX.FTZ R14, R178, R13, !PT ;  /* 0x0000000db20e7209 */ /* 0x001fce0007810000 */
[----:B------:R-:W0:Y:S01]  /*90c0*/  MUFU.TANH R183, R183 ;  /* 0x000000b700b77308 */ /* 0x000e220000002400 */
[----:B-1----:R-:W-:-:S07]  /*90d0*/  FMNMX.FTZ R13, R179, R14, !PT ;  /* 0x0000000eb30d7209 */ /* 0x002fce0007810000 */
[----:B------:R-:W1:Y:S01]  /*90e0*/  MUFU.TANH R184, R184 ;  /* 0x000000b800b87308 */ /* 0x000e620000002400 */
[----:B--2---:R-:W-:-:S07]  /*90f0*/  FMNMX.FTZ R14, R182, R13, !PT ;  /* 0x0000000db60e7209 */ /* 0x004fce0007810000 */
        /* <DEDUP_REMOVED lines=10> */
[----:B------:R-:W1:Y:S01]  /*91a0*/  MUFU.EX2 R11, R11 ;  /* 0x0000000b000b7308 */ /* 0x000e620000000800 */
[----:B--2---:R-:W-:-:S07]  /*91b0*/  FMNMX.FTZ R14, R188, R13, !PT ;  /* 0x0000000dbc0e7209 */ /* 0x004fce0007810000 */
[----:B------:R-:W2:Y:S01]  /*91c0*/  MUFU.EX2 R192, R192 ;  /* 0x000000c000c07308 */ /* 0x000ea20000000800 */
[----:B0-----:R-:W-:Y:S01]  /*91d0*/  FMNMX.FTZ R13, R189, R14, !PT ;  /* 0x0000000ebd0d7209 */ /* 0x001fe20007810000 */
[--C-:B------:R-:W-:Y:S01]  /*91e0*/  FFMA.FTZ R14, R172, UR14, -R197.reuse ;  /* 0x0000000eac0e7c23 */ /* 0x100fe200080108c5 */
[--C-:B------:R-:W-:Y:S01]  /*91f0*/  FFMA.FTZ R172, R174, UR14, -R197.reuse ;  /* 0x0000000eaeac7c23 */ /* 0x100fe200080108c5 */
[----:B------:R-:W-:Y:S02]  /*9200*/  FFMA.FTZ R174, R176, UR14, -R197 ;  /* 0x0000000eb0ae7c23 */ /* 0x000fe400080108c5 */
[----:B------:R-:W0:Y:S02]  /*9210*/  SHFL.BFLY PT, R152, R13, 0x2, 0x1f ;  /* 0x0c401f000d987f89 */ /* 0x000e2400000e0000 */
[----:B------:R-:W3:Y:S01]  /*9220*/  MUFU.EX2 R193, R193 ;  /* 0x000000c100c17308 */ /* 0x000ee20000000800 */
[-C--:B-1----:R-:W-:Y:S01]  /*9230*/  FMUL.FTZ R24, R24, R11.reuse ;  /* 0x0000000b18187220 */ /* 0x082fe20000410000 */
        /* <DEDUP_REMOVED lines=15> */
[----:B---3--:R-:W-:Y:S01]  /*9330*/  FADD.FTZ R6, R193, R6 ;  /* 0x00000006c1067221 */ /* 0x008fe20000010000 */
[-C--:B------:R-:W-:Y:S01]  /*9340*/  FMUL.FTZ R49, R49, R11.reuse ;  /* 0x0000000b31317220 */ /* 0x080fe20000410000 */
[-C--:B------:R-:W-:Y:S01]  /*9350*/  FMUL.FTZ R52, R52, R11.reuse ;  /* 0x0000000b34347220 */ /* 0x080fe20000410000 */
[-C--:B------:R-:W-:Y:S01]  /*9360*/  FMUL.FTZ R53, R53, R11.reuse ;  /* 0x0000000b35357220 */ /* 0x080fe20000410000 */
[-C--:B------:R-:W-:Y:S01]  /*9370*/  FMUL.FTZ R56, R56, R11.reuse ;  /* 0x0000000b38387220 */ /* 0x080fe20000410000 */
[----:B0-----:R-:W-:Y:S01]  /*9380*/  FMNMX.FTZ R152, R13, R152, !PT ;  /* 0x000000980d987209 */ /* 0x001fe20007810000 */
[-C--:B------:R-:W-:Y:S01]  /*9390*/  FMUL.FTZ R57, R57, R11.reuse ;  /* 0x0000000b39397220 */ /* 0x080fe20000410000 */
[----:B------:R-:W-:Y:S01]  /*93a0*/  MUFU.EX2 R191, R191 ;  /* 0x000000bf00bf7308 */ /* 0x000fe20000000800 */
[-C--:B------:R-:W-:Y:S01]  /*93b0*/  FMUL.FTZ R60, R60, R11.reuse ;  /* 0x0000000b3c3c7220 */ /* 0x080fe20000410000 */
[-C--:B------:R-:W-:Y:S01]  /*93c0*/  FMUL.FTZ R61, R61, R11.reuse ;  /* 0x0000000b3d3d7220 */ /* 0x080fe20000410000 */
[----:B------:R-:W0:Y:S01]  /*93d0*/  SHFL.BFLY PT, R13, R152, 0x1, 0x1f ;  /* 0x0c201f00980d7f89 */ /* 0x000e2200000e0000 */
        /* <DEDUP_REMOVED lines=23> */
[----:B0-----:R-:W-:Y:S01]  /*9550*/  FMNMX.FTZ R13, R152, R13, !PT ;  /* 0x0000000d980d7209 */ /* 0x001fe20007810000 */
[-C--:B------:R-:W-:Y:S01]  /*9560*/  FMUL.FTZ R104, R104, R11.reuse ;  /* 0x0000000b68687220 */ /* 0x080fe20000410000 */
[-C--:B------:R-:W-:Y:S01]  /*9570*/  FMUL.FTZ R105, R105, R11.reuse ;  /* 0x0000000b69697220 */ /* 0x080fe20000410000 */
[-C--:B------:R-:W-:Y:S01]  /*9580*/  FMUL.FTZ R108, R108, R11.reuse ;  /* 0x0000000b6c6c7220 */ /* 0x080fe20000410000 */
[-C--:B------:R-:W-:Y:S01]  /*9590*/  FMUL.FTZ R109, R109, R11.reuse ;  /* 0x0000000b6d6d7220 */ /* 0x080fe20000410000 */
[C---:B------:R-:W-:Y:S01]  /*95a0*/  FADD.FTZ R12, -R13.reuse, R12 ;  /* 0x0000000c0d0c7221 */ /* 0x040fe20000010100 */
[----:B------:R-:W-:Y:S01]  /*95b0*/  FMUL.FTZ R152, R13, UR14 ;  /* 0x0000000e0d987c20 */ /* 0x000fe20008410000 */
[----:B------:R-:W-:Y:S01]  /*95c0*/  MUFU.EX2 R21, R21 ;  /* 0x0000001500157308 */ /* 0x000fe20000000800 */
[-C--:B------:R-:W-:Y:S01]  /*95d0*/  FMUL.FTZ R112, R112, R11.reuse ;  /* 0x0000000b70707220 */ /* 0x080fe20000410000 */
        /* <DEDUP_REMOVED lines=14> */
[----:B------:R-:W0:Y:S01]  /*96c0*/  MUFU.EX2 R153, R153 ;  /* 0x0000009900997308 */ /* 0x000e220000000800 */
        /* <DEDUP_REMOVED lines=10> */
[----:B------:R-:W-:Y:S01]  /*9770*/  FFMA.FTZ R189, R189, UR14, -R152 ;  /* 0x0000000ebdbd7c23 */ /* 0x000fe20008010898 */
[-C--:B------:R-:W-:Y:S01]  /*9780*/  FMUL.FTZ R113, R113, R11.reuse ;  /* 0x0000000b71717220 */ /* 0x080fe20000410000 */
[-C--:B------:R-:W-:Y:S01]  /*9790*/  FMUL.FTZ R116, R116, R11.reuse ;  /* 0x0000000b74747220 */ /* 0x080fe20000410000 */
[-C--:B------:R-:W-:Y:S01]  /*97a0*/  FMUL.FTZ R117, R117, R11.reuse ;  /* 0x0000000b75757220 */ /* 0x080fe20000410000 */
[----:B------:R-:W-:Y:S01]  /*97b0*/  FMUL.FTZ R120, R120, R11 ;  /* 0x0000000b78787220 */ /* 0x000fe20000410000 */
[----:B------:R-:W2:Y:S01]  /*97c0*/  MUFU.EX2 R15, R15 ;  /* 0x0000000f000f7308 */ /* 0x000ea20000000800 */
[----:B0-----:R-:W-:Y:S01]  /*97d0*/  FFMA.FTZ R155, R12, R5, R153 ;  /* 0x000000050c9b7223 */ /* 0x001fe20000010099 */
[-C--:B------:R-:W-:Y:S01]  /*97e0*/  FMUL.FTZ R121, R121, R11.reuse ;  /* 0x0000000b79797220 */ /* 0x080fe20000410000 */
[-C--:B------:R-:W-:Y:S01]  /*97f0*/  FMUL.FTZ R124, R124, R11.reuse ;  /* 0x0000000b7c7c7220 */ /* 0x080fe20000410000 */
[-C--:B------:R-:W-:Y:S01]  /*9800*/  FMUL.FTZ R125, R125, R11.reuse ;  /* 0x0000000b7d7d7220 */ /* 0x080fe20000410000 */
[-C--:B------:R-:W-:Y:S01]  /*9810*/  FMUL.FTZ R128, R128, R11.reuse ;  /* 0x0000000b80807220 */ /* 0x080fe20000410000 */
[-C--:B------:R-:W-:Y:S01]  /*9820*/  FMUL.FTZ R129, R129, R11.reuse ;  /* 0x0000000b81817220 */ /* 0x080fe20000410000 */
[----:B------:R-:W-:Y:S01]  /*9830*/  FMUL.FTZ R132, R132, R11 ;  /* 0x0000000b84847220 */ /* 0x000fe20000410000 */
[----:B------:R-:W0:Y:S01]  /*9840*/  MUFU.EX2 R22, R22 ;  /* 0x0000001600167308 */ /* 0x000e220000000800 */
[C---:B-1----:R-:W-:Y:S01]  /*9850*/  FADD.FTZ R154, R168.reuse, R155 ;  /* 0x0000009ba89a7221 */ /* 0x042fe20000010000 */
[----:B------:R-:W-:Y:S01]  /*9860*/  FADD.FTZ R155, R195, R6 ;  /* 0x00000006c39b7221 */ /* 0x000fe20000010000 */
[--C-:B------:R-:W-:Y:S01]  /*9870*/  FFMA.FTZ R6, R179, UR14, -R152.reuse ;  /* 0x0000000eb3067c23 */ /* 0x100fe20008010898 */
[----:B------:R-:W-:Y:S01]  /*9880*/  F2FP.BF16.F32.PACK_AB R153, R168, R153 ;  /* 0x00000099a899723e */ /* 0x000fe200000010ff */
[----:B------:R-:W-:Y:S01]  /*9890*/  FFMA.FTZ R179, R184, UR14, -R152 ;  /* 0x0000000eb8b37c23 */ /* 0x000fe20008010898 */
[----:B------:R-:W-:Y:S01]  /*98a0*/  F2FP.BF16.F32.PACK_AB R152, R193, R192 ;  /* 0x000000c0c198723e */ /* 0x000fe200000010ff */
[-C--:B------:R-:W-:Y:S01]  /*98b0*/  FMUL.FTZ R133, R133, R11.reuse ;  /* 0x0000000b85857220 */ /* 0x080fe20000410000 */
[----:B------:R-:W1:Y:S01]  /*98c0*/  MUFU.EX2 R19, R19 ;  /* 0x0000001300137308 */ /* 0x000e620000000800 */
[----:B--2---:R-:W-:Y:S01]  /*98d0*/  FADD.FTZ R157, R15, R154 ;  /* 0x0000009a0f9d7221 */ /* 0x004fe20000010000 */
[----:B------:R-:W-:Y:S01]  /*98e0*/  FADD.FTZ R154, R198, R155 ;  /* 0x0000009bc69a7221 */ /* 0x000fe20000010000 */
[-C--:B------:R-:W-:Y:S01]  /*98f0*/  FMUL.FTZ R136, R136, R11.reuse ;  /* 0x0000000b88887220 */ /* 0x080fe20000410000 */
[-C--:B------:R-:W-:Y:S01]  /*9900*/  FMUL.FTZ R137, R137, R11.reuse ;  /* 0x0000000b89897220 */ /* 0x080fe20000410000 */
[-C--:B------:R-:W-:Y:S01]  /*9910*/  FMUL.FTZ R140, R140, R11.reuse ;  /* 0x0000000b8c8c7220 */ /* 0x080fe20000410000 */
[----:B------:R-:W-:Y:S01]  /*9920*/  FADD.FTZ R155, R191, R154 ;  /* 0x0000009abf9b7221 */ /* 0x000fe20000010000 */
[-C--:B------:R-:W-:Y:S01]  /*9930*/  FMUL.FTZ R141, R141, R11.reuse ;  /* 0x0000000b8d8d7220 */ /* 0x080fe20000410000 */
[----:B------:R-:W2:Y:S01]  /*9940*/  MUFU.EX2 R176, R176 ;  /* 0x000000b000b07308 */ /* 0x000ea20000000800 */
[----:B0-----:R-:W-:Y:S01]  /*9950*/  FADD.FTZ R156, R22, R157 ;  /* 0x0000009d169c7221 */ /* 0x001fe20000010000 */
[----:B------:R-:W-:Y:S01]  /*9960*/  FADD.FTZ R155, R194, R155 ;  /* 0x0000009bc29b7221 */ /* 0x000fe20000010000 */
[-C--:B------:R-:W-:Y:S01]  /*9970*/  FMUL.FTZ R144, R144, R11.reuse ;  /* 0x0000000b90907220 */ /* 0x080fe20000410000 */
[-C--:B------:R-:W-:Y:S01]  /*9980*/  FMUL.FTZ R145, R145, R11.reuse ;  /* 0x0000000b91917220 */ /* 0x080fe20000410000 */
[-C--:B------:R-:W-:Y:S01]  /*9990*/  FMUL.FTZ R148, R148, R11.reuse ;  /* 0x0000000b94947220 */ /* 0x080fe20000410000 */
[----:B------:R-:W-:Y:S01]  /*99a0*/  FMUL.FTZ R149, R149, R11 ;  /* 0x0000000b95957220 */ /* 0x000fe20000410000 */
[-C--:B------:R-:W-:Y:S01]  /*99b0*/  FMUL.FTZ R26, R26, R12.reuse ;  /* 0x0000000c1a1a7220 */ /* 0x080fe20000410000 */
[----:B------:R-:W0:Y:S01]  /*99c0*/  MUFU.EX2 R23, R23 ;  /* 0x0000001700177308 */ /* 0x000e220000000800 */
[----:B-1----:R-:W-:Y:S01]  /*99d0*/  FADD.FTZ R157, R19, R156 ;  /* 0x0000009c139d7221 */ /* 0x002fe20000010000 */
[----:B------:R-:W-:Y:S01]  /*99e0*/  FADD.FTZ R156, R190, R155 ;  /* 0x0000009bbe9c7221 */ /* 0x000fe20000010000 */
[-C--:B------:R-:W-:Y:S01]  /*99f0*/  FMUL.FTZ R27, R27, R12.reuse ;  /* 0x0000000c1b1b7220 */ /* 0x080fe20000410000 */
[-C--:B------:R-:W-:Y:S01]  /*9a00*/  FMUL.FTZ R30, R30, R12.reuse ;  /* 0x0000000c1e1e7220 */ /* 0x080fe20000410000 */
[-C--:B------:R-:W-:Y:S01]  /*9a10*/  FMUL.FTZ R31, R31, R12.reuse ;  /* 0x0000000c1f1f7220 */ /* 0x080fe20000410000 */
[----:B------:R-:W-:Y:S01]  /*9a20*/  FADD.FTZ R156, R161, R156 ;  /* 0x0000009ca19c7221 */ /* 0x000fe20000010000 */
        /* <DEDUP_REMOVED lines=19> */
[----:B------:R-:W-:Y:S01]  /*9b60*/  FADD.FTZ R155, R21, R156 ;  /* 0x0000009c159b7221 */ /* 0x000fe20000010000 */
[-C--:B------:R-:W-:Y:S01]  /*9b70*/  FMUL.FTZ R59, R59, R12.reuse ;  /* 0x0000000c3b3b7220 */ /* 0x080fe20000410000 */
[-C--:B------:R-:W-:Y:S01]  /*9b80*/  FMUL.FTZ R62, R62, R12.reuse ;  /* 0x0000000c3e3e7220 */ /* 0x080fe20000410000 */
[-C--:B------:R-:W-:Y:S01]  /*9b90*/  FMUL.FTZ R63, R63, R12.reuse ;  /* 0x0000000c3f3f7220 */ /* 0x080fe20000410000 */
[-C--:B------:R-:W-:Y:S01]  /*9ba0*/  FMUL.FTZ R66, R66, R12.reuse ;  /* 0x0000000c42427220 */ /* 0x080fe20000410000 */
[-C--:B------:R-:W-:Y:S01]  /*9bb0*/  FMUL.FTZ R67, R67, R12.reuse ;  /* 0x0000000c43437220 */ /* 0x080fe20000410000 */
        /* <DEDUP_REMOVED lines=37> */
[-C--:B------:R-:W-:Y:S01]  /*9e10*/  FMUL.FTZ R118, R118, R12.reuse ;  /* 0x0000000c76767220 */ /* 0x080fe20000410000 */
[-C--:B------:R-:W-:Y:S01]  /*9e20*/  FMUL.FTZ R119, R119, R12.reuse ;  /* 0x0000000c77777220 */ /* 0x080fe20000410000 */
[----:B------:R-:W-:Y:S01]  /*9e30*/  FMUL.FTZ R122, R122, R12 ;  /* 0x0000000c7a7a7220 */ /* 0x000fe20000410000 */
[----:B------:R-:W0:Y:S01]  /*9e40*/  MUFU.EX2 R164, R164 ;  /* 0x000000a400a47308 */ /* 0x000e220000000800 */
[----:B-1----:R-:W-:Y:S01]  /*9e50*/  FADD.FTZ R15, R163, R158 ;  /* 0x0000009ea30f7221 */ /* 0x002fe20000010000 */
[----:B------:R-:W-:Y:S01]  /*9e60*/  F2FP.BF16.F32.PACK_AB R158, R161, R190 ;  /* 0x000000bea19e723e */ /* 0x000fe200000010ff */
[----:B------:R-:W-:Y:S01]  /*9e70*/  FMUL.FTZ R123, R123, R12 ;  /* 0x0000000c7b7b7220 */ /* 0x000fe20000410000 */
[----:B------:R-:W-:Y:S01]  /*9e80*/  F2FP.BF16.F32.PACK_AB R162, R163, R162 ;  /* 0x000000a2a3a2723e */ /* 0x000fe200000010ff */
[-C--:B------:R-:W-:Y:S01]  /*9e90*/  FMUL.FTZ R126, R126, R12.reuse ;  /* 0x0000000c7e7e7220 */ /* 0x080fe20000410000 */
[----:B------:R-:W-:Y:S01]  /*9ea0*/  F2FP.BF16.F32.PACK_AB R161, R200, R197 ;  /* 0x000000c5c8a1723e */ /* 0x000fe200000010ff */
[-C--:B------:R-:W-:Y:S01]  /*9eb0*/  FMUL.FTZ R127, R127, R12.reuse ;  /* 0x0000000c7f7f7220 */ /* 0x080fe20000410000 */
[----:B------:R-:W1:Y:S01]  /*9ec0*/  MUFU.EX2 R166, R166 ;  /* 0x000000a600a67308 */ /* 0x000e620000000800 */
[----:B--2---:R-:W-:Y:S01]  /*9ed0*/  FADD.FTZ R159, R202, R157 ;  /* 0x0000009dca9f7221 */ /* 0x004fe20000010000 */
[----:B------:R-:W-:Y:S01]  /*9ee0*/  F2FP.BF16.F32.PACK_AB R157, R176, R19 ;  /* 0x00000013b09d723e */ /* 0x000fe200000010ff */
[-C--:B------:R-:W-:Y:S01]  /*9ef0*/  FMUL.FTZ R130, R130, R12.reuse ;  /* 0x0000000c82827220 */ /* 0x080fe20000410000 */
[----:B------:R-:W-:Y:S01]  /*9f00*/  F2FP.BF16.F32.PACK_AB R163, R202, R199 ;  /* 0x000000c7caa3723e */ /* 0x000fe200000010ff */
        /* <DEDUP_REMOVED lines=15> */
[----:B------:R-:W-:-:S04]  /*a000*/  FMUL.FTZ R151, R151, R12 ;  /* 0x0000000c97977220 */ /* 0x000fc80000410000 */
[----:B------:R-:W1:Y:S01]  /*a010*/  MUFU.EX2 R20, R20 ;  /* 0x0000001400147308 */ /* 0x000e620000000800 */
[C---:B--2---:R-:W-:Y:S01]  /*a020*/  FADD.FTZ R15, R165.reuse, R160 ;  /* 0x000000a0a50f7221 */ /* 0x044fe20000010000 */
[----:B------:R-:W-:Y:S02]  /*a030*/  F2FP.BF16.F32.PACK_AB R164, R165, R164 ;  /* 0x000000a4a5a4723e */ /* 0x000fe400000010ff */
[----:B------:R-:W-:-:S04]  /*a040*/  F2FP.BF16.F32.PACK_AB R160, R196, R21 ;  /* 0x00000015c4a0723e */ /* 0x000fc800000010ff */
[----:B------:R-:W2:Y:S01]  /*a050*/  MUFU.EX2 R5, R178 ;  /* 0x000000b200057308 */ /* 0x000ea20000000800 */
[C---:B0-----:R-:W-:Y:S01]  /*a060*/  FADD.FTZ R168, R169.reuse, R168 ;  /* 0x000000a8a9a87221 */ /* 0x041fe20000010000 */
[----:B------:R-:W-:-:S06]  /*a070*/  F2FP.BF16.F32.PACK_AB R165, R169, R166 ;  /* 0x000000a6a9a5723e */ /* 0x000fcc00000010ff */
[----:B------:R-:W0:Y:S01]  /*a080*/  MUFU.EX2 R167, R167 ;  /* 0x000000a700a77308 */ /* 0x000e220000000800 */
[----:B-1----:R-:W-:-:S07]  /*a090*/  FADD.FTZ R176, R20, R15 ;  /* 0x0000000f14b07221 */ /* 0x002fce0000010000 */
        /* <DEDUP_REMOVED lines=20> */
[----:B-1----:R-:W-:Y:S01]  /*a1e0*/  FADD.FTZ R15, R179, R168 ;  /* 0x000000a8b30f7221 */ /* 0x002fe20000010000 */
[----:B------:R-:W-:-:S06]  /*a1f0*/  F2FP.BF16.F32.PACK_AB R168, R171, R14 ;  /* 0x0000000eaba8723e */ /* 0x000fcc00000010ff */
        /* <DEDUP_REMOVED lines=19> */
[----:B0-----:R-:W-:Y:S01]  /*a330*/  FADD.FTZ R14, R188, R15 ;  /* 0x0000000fbc0e7221 */ /* 0x001fe20000010000 */
[C---:B-1----:R-:W-:Y:S01]  /*a340*/  FADD.FTZ R6, R181.reuse, R6 ;  /* 0x00000006b5067221 */ /* 0x042fe20000010000 */
[----:B------:R-:W-:Y:S02]  /*a350*/  F2FP.BF16.F32.PACK_AB R174, R181, R174 ;  /* 0x000000aeb5ae723e */ /* 0x000fe400000010ff */
[C---:B--2---:R-:W-:Y:S01]  /*a360*/  FADD.FTZ R5, R189.reuse, R14 ;  /* 0x0000000ebd057221 */ /* 0x044fe20000010000 */
[----:B------:R-:W-:Y:S01]  /*a370*/  F2FP.BF16.F32.PACK_AB R175, R189, R188 ;  /* 0x000000bcbdaf723e */ /* 0x000fe200000010ff */
[----:B------:R-:W-:Y:S06]  /*a380*/  @P1 BRA `(.L_x_2002) ;  /* 0x0000000000041947 */ /* 0x000fec0003800000 */
[----:B------:R-:W-:Y:S01]  /*a390*/  BPT.TRAP 0x1 ;  /* 0x000000040000795c */ /* 0x000fe20000300000 */
.L_x_2002:
[----:B------:R-:W-:Y:S01]  /*a3a0*/  PLOP3.LUT P2, PT, PT, PT, UP0, 0x40, 0x0 ;  /* 0x000000000000781c */ /* 0x000fe20003f4e808 */
[----:B------:R0:W1:-:S12]  /*a3b0*/  SYNCS.PHASECHK.TRANS64.TRYWAIT P1, [UR28+0x22850], R8 ;  /* 0x02285008ff0075a7 */ /* 0x000058000802015c */
[----:B0-----:R-:W-:Y:S05]  /*a3c0*/  @P2 BRA `(.L_x_2003) ;  /* 0x0000000000042947 */ /* 0x001fea0003800000 */
[----:B------:R-:W-:Y:S01]  /*a3d0*/  BPT.TRAP 0x1 ;  /* 0x000000040000795c */ /* 0x000fe20000300000 */
.L_x_2003:
[----:B-1----:R-:W-:Y:S05]  /*a3e0*/  @P1 BRA `(.L_x_2004) ;  /* 0x0000000000081947 */ /* 0x002fea0003800000 */
[----:B------:R-:W0:Y:S02]  /*a3f0*/  SYNCS.PHASECHK.TRANS64.TRYWAIT P1, [UR28+0x22850], R8 ;  /* 0x02285008ff0075a7 */ /* 0x000e24000802015c */
[----:B0-----:R-:W-:Y:S05]  /*a400*/  @!P1 BRA `(.L_x_2005) ;  /* 0x000000a400849947 */ /* 0x001fea0003800000 */
.L_x_2004:
        /* <DEDUP_REMOVED lines=40> */
.L_x_2006:
[----:B------:R-:W-:Y:S01]  /*a690*/  UIADD3 UR28, UR28, 0x22860, URZ ;  /* 0x000228601c1c7890 */ /* 0x000fe2000fffe03f */
[----:B------:R-:W-:Y:S02]  /*a6a0*/  IMAD.MOV.U32 R12, RZ, RZ, R13 ;  /* 0x000000ffff0c7224 */ /* 0x000fe400078e000d */
[----:B0-----:R-:W-:Y:S01]  /*a6b0*/  IMAD.MOV.U32 R11, RZ, RZ, R10 ;  /* 0x000000ffff0b7224 */ /* 0x001fe200078e000a */
[----:B------:R-:W-:-:S09]  /*a6c0*/  UPRMT UR28, UR5, 0x654, UR28 ;  /* 0x00000654051c7896 */ /* 0x000fd2000800001c */
[----:B------:R-:W-:Y:S01]  /*a6d0*/  SYNCS.ARRIVE.TRANS64.RED.A1T0 RZ, [UR28], RZ ;  /* 0x000000ffffff79a7 */ /* 0x000fe2000810041c */
[----:B------:R-:W-:Y:S05]  /*a6e0*/  @P0 BRA `(.L_x_2007) ;  /* 0xffffffdc003c0947 */ /* 0x000fea000383ffff */
.L_x_1996:
[----:B------:R-:W-:-:S13]  /*a6f0*/  ISETP.GE.AND P0, PT, R9, UR39, PT ;  /* 0x0000002709007c0c */ /* 0x000fda000bf06270 */
[----:B------:R-:W-:Y:S05]  /*a700*/  @!P0 BRA `(.L_x_2008) ;  /* 0x00000034008c8947 */ /* 0x000fea0003800000 */
[----:B------:R-:W-:Y:S01]  /*a710*/  IMAD.MOV.U32 R12, RZ, RZ, R13 ;  /* 0x000000ffff0c7224 */ /* 0x000fe200078e000d */
[----:B------:R-:W-:Y:S01]  /*a720*/  ULDC UR28, c[0x0][0x9e4] ;  /* 0x00027900001c7ab9 */ /* 0x000fe20000000800 */
[----:B------:R-:W-:Y:S01]  /*a730*/  IMAD.MOV.U32 R11, RZ, RZ, R10 ;  /* 0x000000ffff0b7224 */ /* 0x000fe200078e000a */
[----:B------:R-:W-:Y:S01]  /*a740*/  ULDC UR29, c[0x0][0x288] ;  /* 0x0000a200001d7ab9 */ /* 0x000fe20000000800 */
[----:B------:R-:W-:Y:S01]  /*a750*/  ULDC UR30, c[0x0][0x2f0] ;  /* 0x0000bc00001e7ab9 */ /* 0x000fe20000000800 */
[----:B------:R-:W-:Y:S01]  /*a760*/  ULDC UR31, c[0x0][0x9d8] ;  /* 0x00027600001f7ab9 */ /* 0x000fe20000000800 */
[----:B------:R-:W-:Y:S01]  /*a770*/  ULDC UR27, c[0x0][0x988] ;  /* 0x00026200001b7ab9 */ /* 0x000fe20000000800 */
[----:B------:R-:W-:-:S05]  /*a780*/  ULDC UR32, c[0x0][0x9e0] ;  /* 0x0002780000207ab9 */ /* 0x000fca0000000800 */
.L_x_2027:
        /* <DEDUP_REMOVED lines=8> */
.L_x_2009:
[----:B------:R-:W-:Y:S01]  /*a810*/  PLOP3.LUT P1, PT, PT, PT, UP0, 0x40, 0x0 ;  /* 0x000000000000781c */ /* 0x000fe20003f2e808 */
[----:B------:R-:W-:Y:S01]  /*a820*/  ULEA UR26, UR24, UR38, 0x3 ;  /* 0x00000026181a7291 */ /* 0x000fe2000f8e183f */
[----:B------:R-:W-:-:S05]  /*a830*/  IMAD.U32 R8, RZ, RZ, UR7 ;  /* 0x00000007ff087e24 */ /* 0x000fca000f8e00ff */
[----:B------:R-:W-:-:S04]  /*a840*/  SHF.L.U32 R8, R8, 0x1f, RZ ;  /* 0x0000001f08087819 */ /* 0x000fc800000006ff */
[----:B------:R0:W1:Y:S02]  /*a850*/  SYNCS.PHASECHK.TRANS64.TRYWAIT P0, [UR26+0x22830], R8 ;  /* 0x02283008ff0075a7 */ /* 0x000064000800015a */
[----:B------:R-:W-:Y:S05]  /*a860*/  @P1 BRA `(.L_x_2010) ;  /* 0x0000000000041947 */ /* 0x000fea0003800000 */
[----:B------:R-:W-:Y:S01]  /*a870*/  BPT.TRAP 0x1 ;  /* 0x000000040000795c */ /* 0x000fe20000300000 */
.L_x_2010:
[----:B-1----:R-:W-:Y:S05]  /*a880*/  @P0 BRA `(.L_x_2011) ;  /* 0x0000000000080947 */ /* 0x002fea0003800000 */
[----:B------:R-:W1:Y:S02]  /*a890*/  SYNCS.PHASECHK.TRANS64.TRYWAIT P0, [UR26+0x22830], R8 ;  /* 0x02283008ff0075a7 */ /* 0x000e64000800015a */
[----:B-1----:R-:W-:Y:S05]  /*a8a0*/  @!P0 BRA `(.L_x_2012) ;  /* 0x000000a000748947 */ /* 0x002fea0003800000 */
.L_x_2011:
[----:B------:R-:W-:Y:S01]  /*a8b0*/  UIMAD UR22, UR24, 0x300, UR4 ;  /* 0x00000300181678a4 */ /* 0x000fe2000f8e0204 */
[----:B------:R-:W-:Y:S01]  /*a8c0*/  WARPGROUP.ARRIVE ;  /* 0x00000000000079c5 */ /* 0x000fe20000000000 */
[----:B------:R-:W-:Y:S01]  /*a8d0*/  UMOV UR23, 0x40000040 ;  /* 0x4000004000177882 */ /* 0x000fe20000000000 */
[----:B------:R-:W-:Y:S01]  /*a8e0*/  UMOV UR11, 0x40000040 ;  /* 0x40000040000b7882 */ /* 0x000fe20000000000 */
[----:B------:R-:W-:Y:S01]  /*a8f0*/  UIADD3 UR10, UR22, 0x2, URZ ;  /* 0x00000002160a7890 */ /* 0x000fe2000fffe03f */
[----:B------:R-:W-:Y:S01]  /*a900*/  PLOP3.LUT P0, PT, PT, PT, UP0, 0x40, 0x0 ;  /* 0x000000000000781c */ /* 0x000fe20003f0e808 */
        /* <DEDUP_REMOVED lines=18> */
.L_x_2013:
[----:B------:R-:W-:Y:S01]  /*aa30*/  UISETP.NE.AND UP2, UPT, UR40, URZ, UPT ;  /* 0x0000003f2800728c */ /* 0x000fe2000bf45270 */
[----:B------:R-:W-:Y:S01]  /*aa40*/  FMUL.FTZ R19, R162, UR31 ;  /* 0x0000001fa2137c20 */ /* 0x000fe20008410000 */
[----:B------:R-:W-:Y:S01]  /*aa50*/  FMUL.FTZ R162, R187, UR31 ;  /* 0x0000001fbba27c20 */ /* 0x000fe20008410000 */
[----:B------:R-:W-:Y:S01]  /*aa60*/  MOV R187, R4 ;  /* 0x0000000400bb7202 */ /* 0x000fe20000000f00 */
[----:B------:R-:W-:Y:S01]  /*aa70*/  FMUL.FTZ R202, R157, UR31 ;  /* 0x0000001f9dca7c20 */ /* 0x000fe20008410000 */
[----:B------:R-:W-:Y:S01]  /*aa80*/  FMUL.FTZ R157, R178, UR31 ;  /* 0x0000001fb29d7c20 */ /* 0x000fe20008410000 */
[----:B------:R-:W-:Y:S01]  /*aa90*/  PLOP3.LUT P0, PT, PT, PT, UP2, 0x80, 0x0 ;  /* 0x000000000000781c */ /* 0x000fe20003f0f028 */
[----:B-1----:R-:W-:Y:S01]  /*aaa0*/  FMUL.FTZ R13, R154, UR31 ;  /* 0x0000001f9a0d7c20 */ /* 0x002fe20008410000 */
[----:B------:R-:W-:Y:S01]  /*aab0*/  PLOP3.LUT P1, PT, PT, PT, UP2, 0x80, 0x0 ;  /* 0x000000000000781c */ /* 0x000fe20003f2f028 */
[----:B------:R-:W-:Y:S01]  /*aac0*/  FMUL.FTZ R178, R185, UR31 ;  /* 0x0000001fb9b27c20 */ /* 0x000fe20008410000 */
[----:B------:R-:W-:Y:S01]  /*aad0*/  FMUL.FTZ R154, R171, UR31 ;  /* 0x0000001fab9a7c20 */ /* 0x000fe20008410000 */
[----:B------:R-:W-:Y:S01]  /*aae0*/  @UP2 ULDC UR10, c[0x0][0x44c] ;  /* 0x00011300000a2ab9 */ /* 0x000fe20000000800 */
[----:B------:R-:W-:-:S02]  /*aaf0*/  IMAD R185, R9, -0x60, RZ ;  /* 0xffffffa009b97824 */ /* 0x000fc400078e02ff */
        /* <DEDUP_REMOVED lines=12> */
[----:B------:R-:W-:Y:S01]  /*abc0*/  FMUL.FTZ R205, R160, UR31 ;  /* 0x0000001fa0cd7c20 */ /* 0x000fe20008410000 */
[----:B------:R-:W-:Y:S01]  /*abd0*/  FMUL.FTZ R156, R175, UR31 ;  /* 0x0000001faf9c7c20 */ /* 0x000fe20008410000 */
[----:B------:R-:W-:Y:S01]  /*abe0*/  FMUL.FTZ R173, R176, UR31 ;  /* 0x0000001fb0ad7c20 */ /* 0x000fe20008410000 */
[----:B------:R-:W-:Y:S01]  /*abf0*/  FMUL.FTZ R174, R177, UR31 ;  /* 0x0000001fb1ae7c20 */ /* 0x000fe20008410000 */
[----:B------:R-:W1:Y:S01]  /*ac00*/  SHFL.IDX PT, R23, R187, RZ, 0x1c1f ;  /* 0x001c1fffbb177589 */ /* 0x000e6200000e0000 */
        /* <DEDUP_REMOVED lines=14> */
[----:B------:R-:W-:-:S02]  /*acf0*/  VIADD R22, R185, 0x1 ;  /* 0x00000001b9167836 */ /* 0x000fc40000000000 */
        /* <DEDUP_REMOVED lines=15> */
[----:B------:R-:W-:Y:S01]  /*adf0*/  UIADD3 UR10, UR26, 0x22840, URZ ;  /* 0x000228401a0a7890 */ /* 0x000fe2000fffe03f */
[----:B------:R-:W-:Y:S01]  /*ae00*/  IMAD R22, R7, -0x2, R22 ;  /* 0xfffffffe07167824 */ /* 0x000fe200078e0216 */
[----:B------:R-:W-:Y:S01]  /*ae10*/  PLOP3.LUT P0, PT, PT, PT, UP1, 0x40, 0x0 ;  /* 0x000000000000781c */ /* 0x000fe20003f0e818 */
[----:B------:R-:W3:Y:S01]  /*ae20*/  MUFU.TANH R201, R201 ;  /* 0x000000c900c97308 */ /* 0x000ee20000002400 */
[----:B------:R-:W-:Y:S01]  /*ae30*/  UPRMT UR10, UR5, 0x654, UR10 ;  /* 0x00000654050a7896 */ /* 0x000fe2000800000a */
[C---:B------:R-:W-:Y:S01]  /*ae40*/  VIADD R186, R22.reuse, 0xffffffff ;  /* 0xffffffff16ba7836 */ /* 0x040fe20000000000 */
[----:B------:R-:W-:-:S05]  /*ae50*/  IADD3 R189, R22, -UR29, R17 ;  /* 0x8000001d16bd7c10 */ /* 0x000fca000fffe011 */
[----:B------:R-:W4:Y:S01]  /*ae60*/  MUFU.TANH R200, R200 ;  /* 0x000000c800c87308 */ /* 0x000f220000002400 */
[C---:B------:R-:W-:Y:S01]  /*ae70*/  VIADD R188, R189.reuse, UR32 ;  /* 0x00000020bdbc7c36 */ /* 0x040fe20008000000 */
[----:B------:R-:W-:Y:S01]  /*ae80*/  SYNCS.ARRIVE.TRANS64.RED.A1T0 RZ, [UR10], RZ ;  /* 0x000000ffffff79a7 */ /* 0x000fe2000810040a */
[----:B------:R-:W-:Y:S02]  /*ae90*/  VIADD R189, R189, UR25 ;  /* 0x00000019bdbd7c36 */ /* 0x000fe40008000000 */
[--C-:B-1----:R-:W-:Y:S02]  /*aea0*/  IMAD.IADD R190, R188, 0x1, R23.reuse ;  /* 0x00000001bcbe7824 */ /* 0x102fe400078e0217 */
[----:B------:R-:W-:Y:S01]  /*aeb0*/  IMAD.IADD R191, R189, 0x1, R23 ;  /* 0x00000001bdbf7824 */ /* 0x000fe200078e0217 */
[----:B------:R-:W1:Y:S08]  /*aec0*/  MUFU.TANH R13, R13 ;  /* 0x0000000d000d7308 */ /* 0x000e700000002400 */
        /* <DEDUP_REMOVED lines=59> */
.L_x_2016:
[----:B------:R-:W-:-:S05]  /*b280*/  IMAD.U32 R170, RZ, RZ, UR28 ;  /* 0x0000001cffaa7e24 */ /* 0x000fca000f8e00ff */
[----:B------:R-:W-:-:S13]  /*b290*/  ISETP.NE.AND P0, PT, R170, 0x1, PT ;  /* 0x00000001aa00780c */ /* 0x000fda0003f05270 */
[----:B------:R-:W1:Y:S02]  /*b2a0*/  @P0 LDC.64 R22, c[0x0][0x9e8] ;  /* 0x00027a00ff160b82 */ /* 0x000e640000000a00 */
[----:B-1----:R-:W-:-:S05]  /*b2b0*/  @P0 IMAD.HI.U32 R22, R193, R22, RZ ;  /* 0x00000016c1160227 */ /* 0x002fca00078e00ff */
[----:B------:R-:W-:-:S07]  /*b2c0*/  @P0 SHF.R.U32.HI R193, RZ, R23, R22 ;  /* 0x00000017ffc10219 */ /* 0x000fce0000011616 */
.L_x_2017:
[----:B------:R-:W-:Y:S05]  /*b2d0*/  BSYNC B0 ;  /* 0x0000000000007941 */ /* 0x000fea0003800000 */
.L_x_2015:
[----:B------:R-:W-:-:S05]  /*b2e0*/  IMAD R193, R193, R170, R186 ;  /* 0x000000aac1c17224 */ /* 0x000fca00078e02ba */
[----:B------:R-:W-:Y:S02]  /*b2f0*/  VIADDMNMX R190, R193, R170, R190, PT ;  /* 0x000000aac1be7246 */ /* 0x000fe400038001be */
[----:B------:R-:W-:-:S07]  /*b300*/  VIMNMX R191, R191, R193, !PT ;  /* 0x000000c1bfbf7248 */ /* 0x000fce0007fe0100 */
.L_x_2014:
        /* <DEDUP_REMOVED lines=15> */
[----:B-1----:R-:W-:Y:S01]  /*b400*/  IMAD.IADD R192, R189, 0x1, R23 ;  /* 0x00000001bdc07824 */ /* 0x002fe200078e0217 */
[----:B------:R-:W-:Y:S02]  /*b410*/  FSEL R170, R201, -INF , !P3 ;  /* 0xff800000c9aa7808 */ /* 0x000fe40005800000 */
        /* <DEDUP_REMOVED lines=113> */
[----:B------:R-:W-:Y:S01]  /*bb30*/  ISETP.GE.AND P6, PT, R185, 0x5a, PT ;  /* 0x0000005ab900780c */ /* 0x000fe20003fc6270 */
[----:B------:R-:W-:-:S12]  /*bb40*/  IMAD.IADD R185, R188, 0x1, R23 ;  /* 0x00000001bcb97824 */ /* 0x000fd800078e0217 */
[----:B------:R-:W-:Y:S02]  /*bb50*/  @P6 LOP3.LUT R2, R2, 0x1, RZ, 0xfc, !PT ;  /* 0x0000000102026812 */ /* 0x000fe400078efcff */
[----:B------:R-:W-:-:S04]  /*bb60*/  ISETP.GT.AND P6, PT, R191, 0x59, !P6 ;  /* 0x00000059bf00780c */ /* 0x000fc800077c4270 */
[----:B------:R-:W-:-:S04]  /*bb70*/  ISETP.LT.OR P6, PT, R190, 0x5a, P6 ;  /* 0x0000005abe00780c */ /* 0x000fc800037c1670 */
[----:B------:R-:W-:Y:S02]  /*bb80*/  FSEL R179, R179, -INF , !P6 ;  /* 0xff800000b3b37808 */ /* 0x000fe40007000000 */
[----:B------:R-:W-:-:S13]  /*bb90*/  PLOP3.LUT P6, PT, PT, PT, UP1, 0x40, 0x0 ;  /* 0x000000000000781c */ /* 0x000fda0003fce818 */
[----:B------:R-:W-:Y:S05]  /*bba0*/  @P6 BRA `(.L_x_2018) ;  /* 0x0000000000586947 */ /* 0x000fea0003800000 */
[----:B------:R-:W-:Y:S01]  /*bbb0*/  IMAD R22, R18, UR30, R23 ;  /* 0x0000001e12167c24 */ /* 0x000fe2000f8e0217 */
[----:B------:R-:W-:Y:S04]  /*bbc0*/  BSSY B0, `(.L_x_2019) ;  /* 0x0000011000007945 */ /* 0x000fe80003800000 */
[----:B------:R-:W-:-:S04]  /*bbd0*/  IADD3 R187, R22, -UR29, RZ ;  /* 0x8000001d16bb7c10 */ /* 0x000fc8000fffe0ff */
        /* <DEDUP_REMOVED lines=10> */
.L_x_2020:
[----:B------:R-:W-:-:S05]  /*bc80*/  IMAD.U32 R188, RZ, RZ, UR28 ;  /* 0x0000001cffbc7e24 */ /* 0x000fca000f8e00ff */
[----:B------:R-:W-:-:S13]  /*bc90*/  ISETP.NE.AND P6, PT, R188, 0x1, PT ;  /* 0x00000001bc00780c */ /* 0x000fda0003fc5270 */
[----:B------:R-:W0:Y:S02]  /*bca0*/  @P6 LDC.64 R22, c[0x0][0x9e8] ;  /* 0x00027a00ff166b82 */ /* 0x000e240000000a00 */
[----:B0-----:R-:W-:-:S05]  /*bcb0*/  @P6 IMAD.HI.U32 R22, R187, R22, RZ ;  /* 0x00000016bb166227 */ /* 0x001fca00078e00ff */
[----:B------:R-:W-:-:S07]  /*bcc0*/  @P6 SHF.R.U32.HI R187, RZ, R23, R22 ;  /* 0x00000017ffbb6219 */ /* 0x000fce0000011616 */
.L_x_2021:
[----:B------:R-:W-:Y:S05]  /*bcd0*/  BSYNC B0 ;  /* 0x0000000000007941 */ /* 0x000fea0003800000 */
.L_x_2019:
[----:B------:R-:W-:-:S05]  /*bce0*/  IMAD R186, R187, R188, R186 ;  /* 0x000000bcbbba7224 */ /* 0x000fca00078e02ba */
[----:B------:R-:W-:Y:S02]  /*bcf0*/  VIADDMNMX R185, R186, R188, R185, PT ;  /* 0x000000bcbab97246 */ /* 0x000fe400038001b9 */
[----:B------:R-:W-:-:S07]  /*bd00*/  VIMNMX R192, R192, R186, !PT ;  /* 0x000000bac0c07248 */ /* 0x000fce0007fe0100 */
.L_x_2018:
        /* <DEDUP_REMOVED lines=60> */
[C---:B------:R-:W-:Y:S01]  /*c0d0*/  LOP3.LUT P0, RZ, R2.reuse, 0x2000, RZ, 0xc0, !PT ;  /* 0x0000200002ff7812 */ /* 0x040fe2000780c0ff */
[----:B------:R-:W0:Y:S01]  /*c0e0*/  SHFL.BFLY PT, R10, R23, 0x2, 0x1f ;  /* 0x0c401f00170a7f89 */ /* 0x000e2200000e0000 */
[----:B------:R-:W-:-:S02]  /*c0f0*/  LOP3.LUT P6, RZ, R2, 0x80, RZ, 0xc0, !PT ;  /* 0x0000008002ff7812 */ /* 0x000fc400078cc0ff */
[C---:B------:R-:W-:Y:S02]  /*c100*/  ISETP.GT.AND P0, PT, R192.reuse, 0x28, !P0 ;  /* 0x00000028c000780c */ /* 0x040fe40004704270 */
[C---:B------:R-:W-:Y:S02]  /*c110*/  ISETP.GT.AND P1, PT, R192.reuse, 0x48, !P1 ;  /* 0x00000048c000780c */ /* 0x040fe40004f24270 */
[----:B------:R-:W-:Y:S02]  /*c120*/  ISETP.LT.OR P0, PT, R185, 0x29, P0 ;  /* 0x00000029b900780c */ /* 0x000fe40000701670 */
[----:B------:R-:W-:Y:S02]  /*c130*/  ISETP.GT.AND P2, PT, R192, 0x49, !P2 ;  /* 0x00000049c000780c */ /* 0x000fe40005744270 */
[----:B------:R-:W-:Y:S02]  /*c140*/  FSEL R155, R155, -INF , !P0 ;  /* 0xff8000009b9b7808 */ /* 0x000fe40004000000 */
[----:B------:R-:W-:-:S02]  /*c150*/  LOP3.LUT P0, RZ, R2, 0x1000, RZ, 0xc0, !PT ;  /* 0x0000100002ff7812 */ /* 0x000fc4000780c0ff */
[C---:B------:R-:W-:Y:S02]  /*c160*/  ISETP.LT.OR P1, PT, R185.reuse, 0x49, P1 ;  /* 0x00000049b900780c */ /* 0x040fe40000f21670 */
[C---:B------:R-:W-:Y:S02]  /*c170*/  ISETP.GT.AND P0, PT, R192.reuse, 0x29, !P0 ;  /* 0x00000029c000780c */ /* 0x040fe40004704270 */
[----:B------:R-:W-:Y:S02]  /*c180*/  ISETP.GT.AND P3, PT, R192, 0x50, !P3 ;  /* 0x00000050c000780c */ /* 0x000fe40005f64270 */
[C---:B------:R-:W-:Y:S02]  /*c190*/  ISETP.LT.OR P0, PT, R185.reuse, 0x2a, P0 ;  /* 0x0000002ab900780c */ /* 0x040fe40000701670 */
[----:B------:R-:W-:Y:S02]  /*c1a0*/  ISETP.LT.OR P2, PT, R185, 0x4a, P2 ;  /* 0x0000004ab900780c */ /* 0x000fe40001741670 */
[----:B------:R-:W-:-:S02]  /*c1b0*/  FSEL R156, R156, -INF , !P0 ;  /* 0xff8000009c9c7808 */ /* 0x000fc40004000000 */
[----:B------:R-:W-:Y:S02]  /*c1c0*/  LOP3.LUT P0, RZ, R2, 0x800, RZ, 0xc0, !PT ;  /* 0x0000080002ff7812 */ /* 0x000fe4000780c0ff */
[----:B0-----:R-:W-:Y:S02]  /*c1d0*/  FMNMX.FTZ R186, R23, R10, !PT ;  /* 0x0000000a17ba7209 */ /* 0x001fe40007810000 */
[C---:B------:R-:W-:Y:S02]  /*c1e0*/  ISETP.GT.AND P0, PT, R192.reuse, 0x30, !P0 ;  /* 0x00000030c000780c */ /* 0x040fe40004704270 */
[----:B------:R-:W-:Y:S01]  /*c1f0*/  FSEL R193, R163, -INF , !P1 ;  /* 0xff800000a3c17808 */ /* 0x000fe20004800000 */
[----:B------:R-:W0:Y:S01]  /*c200*/  SHFL.BFLY PT, R187, R186, 0x1, 0x1f ;  /* 0x0c201f00babb7f89 */ /* 0x000e2200000e0000 */
[----:B------:R-:W-:Y:S02]  /*c210*/  ISETP.LT.OR P0, PT, R185, 0x31, P0 ;  /* 0x00000031b900780c */ /* 0x000fe40000701670 */
[----:B------:R-:W-:-:S02]  /*c220*/  ISETP.GT.AND P4, PT, R192, 0x51, !P4 ;  /* 0x00000051c000780c */ /* 0x000fc40006784270 */
[----:B------:R-:W-:Y:S02]  /*c230*/  FSEL R157, R157, -INF , !P0 ;  /* 0xff8000009d9d7808 */ /* 0x000fe40004000000 */
[----:B------:R-:W-:Y:S02]  /*c240*/  LOP3.LUT P0, RZ, R2, 0x400, RZ, 0xc0, !PT ;  /* 0x0000040002ff7812 */ /* 0x000fe4000780c0ff */
[C---:B------:R-:W-:Y:S02]  /*c250*/  ISETP.LT.OR P3, PT, R185.reuse, 0x51, P3 ;  /* 0x00000051b900780c */ /* 0x040fe40001f61670 */
[----:B------:R-:W-:Y:S02]  /*c260*/  ISETP.GT.AND P0, PT, R192, 0x31, !P0 ;  /* 0x00000031c000780c */ /* 0x000fe40004704270 */
[----:B------:R-:W-:Y:S02]  /*c270*/  FSEL R164, R164, -INF , !P2 ;  /* 0xff800000a4a47808 */ /* 0x000fe40005000000 */
[----:B------:R-:W-:-:S02]  /*c280*/  ISETP.LT.OR P0, PT, R185, 0x32, P0 ;  /* 0x00000032b900780c */ /* 0x000fc40000701670 */
[----:B------:R-:W-:Y:S02]  /*c290*/  ISETP.GT.AND P5, PT, R192, 0x58, !P5 ;  /* 0x00000058c000780c */ /* 0x000fe40006fa4270 */
[----:B------:R-:W-:Y:S02]  /*c2a0*/  FSEL R158, R158, -INF , !P0 ;  /* 0xff8000009e9e7808 */ /* 0x000fe40004000000 */
[----:B------:R-:W-:Y:S02]  /*c2b0*/  LOP3.LUT P0, RZ, R2, 0x200, RZ, 0xc0, !PT ;  /* 0x0000020002ff7812 */ /* 0x000fe4000780c0ff */
[----:B------:R-:W-:Y:S02]  /*c2c0*/  ISETP.LT.OR P4, PT, R185, 0x52, P4 ;  /* 0x00000052b900780c */ /* 0x000fe40002781670 */
[----:B------:R-:W-:Y:S02]  /*c2d0*/  ISETP.GT.AND P0, PT, R192, 0x38, !P0 ;  /* 0x00000038c000780c */ /* 0x000fe40004704270 */
[----:B0-----:R-:W-:-:S02]  /*c2e0*/  FMNMX.FTZ R10, R186, R187, !PT ;  /* 0x000000bbba0a7209 */ /* 0x001fc40007810000 */
[----:B------:R-:W-:Y:S02]  /*c2f0*/  ISETP.LT.OR P0, PT, R185, 0x39, P0 ;  /* 0x00000039b900780c */ /* 0x000fe40000701670 */
[----:B------:R-:W-:Y:S01]  /*c300*/  FSEL R195, R165, -INF , !P3 ;  /* 0xff800000a5c37808 */ /* 0x000fe20005800000 */
[----:B------:R-:W-:Y:S01]  /*c310*/  FMUL.FTZ R199, R10, UR14 ;  /* 0x0000000e0ac77c20 */ /* 0x000fe20008410000 */
[----:B------:R-:W-:Y:S02]  /*c320*/  FSEL R159, R159, -INF , !P0 ;  /* 0xff8000009f9f7808 */ /* 0x000fe40004000000 */
[----:B------:R-:W-:Y:S02]  /*c330*/  LOP3.LUT P0, RZ, R2, 0x100, RZ, 0xc0, !PT ;  /* 0x0000010002ff7812 */ /* 0x000fe4000780c0ff */
[----:B------:R-:W-:Y:S02]  /*c340*/  ISETP.LT.OR P5, PT, R185, 0x59, P5 ;  /* 0x00000059b900780c */ /* 0x000fe40002fa1670 */
[----:B------:R-:W-:-:S02]  /*c350*/  ISETP.GT.AND P0, PT, R192, 0x39, !P0 ;  /* 0x00000039c000780c */ /* 0x000fc40004704270 */
[----:B------:R-:W-:Y:S02]  /*c360*/  FSEL R196, R166, -INF , !P4 ;  /* 0xff800000a6c47808 */ /* 0x000fe40006000000 */
        /* <DEDUP_REMOVED lines=10> */
[----:B------:R-:W-:Y:S02]  /*c410*/  ISETP.GT.AND P0, PT, R192, RZ, !P6 ;  /* 0x000000ffc000720c */ /* 0x000fe40007704270 */
[----:B------:R-:W-:Y:S02]  /*c420*/  LOP3.LUT P6, RZ, R2, 0x1, RZ, 0xc0, !PT ;  /* 0x0000000102ff7812 */ /* 0x000fe400078cc0ff */
[----:B------:R-:W-:Y:S02]  /*c430*/  ISETP.LT.OR P0, PT, R185, 0x1, P0 ;  /* 0x00000001b900780c */ /* 0x000fe40000701670 */
[----:B------:R-:W-:Y:S02]  /*c440*/  ISETP.GT.AND P6, PT, R192, 0x59, !P6 ;  /* 0x00000059c000780c */ /* 0x000fe400077c4270 */
[----:B------:R-:W-:-:S02]  /*c450*/  FSEL R197, R13, -INF , !P0 ;  /* 0xff8000000dc57808 */ /* 0x000fc40004000000 */
[----:B------:R-:W-:Y:S02]  /*c460*/  FSETP.NEU.FTZ.AND P0, PT, R10, -INF , PT ;  /* 0xff8000000a00780b */ /* 0x000fe40003f1d000 */
[----:B------:R-:W-:Y:S02]  /*c470*/  FMNMX.FTZ R13, R197, R12, !PT ;  /* 0x0000000cc50d7209 */ /* 0x000fe40007810000 */
[----:B------:R-:W-:Y:S02]  /*c480*/  FSEL R199, R199, RZ, P0 ;  /* 0x000000ffc7c77208 */ /* 0x000fe40000000000 */
[----:B------:R-:W-:Y:S02]  /*c490*/  FMNMX.FTZ R13, R22, R13, !PT ;  /* 0x0000000d160d7209 */ /* 0x000fe40007810000 */
[----:B------:R-:W-:Y:S01]  /*c4a0*/  ISETP.LT.OR P6, PT, R185, 0x5a, P6 ;  /* 0x0000005ab900780c */ /* 0x000fe200037c1670 */
[--C-:B------:R-:W-:Y:S01]  /*c4b0*/  FFMA.FTZ R165, R172, UR14, -R199.reuse ;  /* 0x0000000eaca57c23 */ /* 0x100fe200080108c7 */
[----:B------:R-:W-:Y:S01]  /*c4c0*/  FMNMX.FTZ R186, R14, R13, !PT ;  /* 0x0000000d0eba7209 */ /* 0x000fe20007810000 */
[--C-:B------:R-:W-:Y:S01]  /*c4d0*/  FFMA.FTZ R23, R170, UR14, -R199.reuse ;  /* 0x0000000eaa177c23 */ /* 0x100fe200080108c7 */
[----:B------:R-:W-:Y:S01]  /*c4e0*/  FSEL R185, R167, -INF , !P5 ;  /* 0xff800000a7b97808 */ /* 0x000fe20006800000 */
[--C-:B------:R-:W-:Y:S01]  /*c4f0*/  FFMA.FTZ R163, R169, UR14, -R199.reuse ;  /* 0x0000000ea9a37c23 */ /* 0x100fe200080108c7 */
[----:B------:R-:W-:Y:S01]  /*c500*/  FMNMX.FTZ R188, R15, R186, !PT ;  /* 0x000000ba0fbc7209 */ /* 0x000fe20007810000 */
[--C-:B------:R-:W-:Y:S01]  /*c510*/  FFMA.FTZ R169, R175, UR14, -R199.reuse ;  /* 0x0000000eafa97c23 */ /* 0x100fe200080108c7 */
[----:B------:R-:W-:Y:S01]  /*c520*/  FSEL R168, R168, -INF , !P6 ;  /* 0xff800000a8a87808 */ /* 0x000fe20007000000 */
[--C-:B------:R-:W-:Y:S01]  /*c530*/  FFMA.FTZ R170, R200, UR14, -R199.reuse ;  /* 0x0000000ec8aa7c23 */ /* 0x100fe200080108c7 */
[----:B------:R-:W-:Y:S01]  /*c540*/  FMNMX.FTZ R13, R19, R188, !PT ;  /* 0x000000bc130d7209 */ /* 0x000fe20007810000 */
[--C-:B------:R-:W-:Y:S01]  /*c550*/  FFMA.FTZ R175, R182, UR14, -R199.reuse ;  /* 0x0000000eb6af7c23 */ /* 0x100fe200080108c7 */
[--C-:B------:R-:W-:Y:S01]  /*c560*/  FFMA.FTZ R182, R184, UR14, -R199.reuse ;  /* 0x0000000eb8b67c23 */ /* 0x100fe200080108c7 */
[----:B------:R-:W-:Y:S01]  /*c570*/  MUFU.EX2 R23, R23 ;  /* 0x0000001700177308 */ /* 0x000fe20000000800 */
[----:B------:R-:W-:Y:S01]  /*c580*/  FMNMX.FTZ R188, R20, R13, !PT ;  /* 0x0000000d14bc7209 */ /* 0x000fe20007810000 */
[--C-:B------:R-:W-:Y:S01]  /*c590*/  FFMA.FTZ R203, R203, UR14, -R199.reuse ;  /* 0x0000000ecbcb7c23 */ /* 0x100fe200080108c7 */
[--C-:B------:R-:W-:Y:S01]  /*c5a0*/  FFMA.FTZ R187, R202, UR14, -R199.reuse ;  /* 0x0000000ecabb7c23 */ /* 0x100fe200080108c7 */
        /* <DEDUP_REMOVED lines=19> */
[----:B------:R-:W-:Y:S01]  /*c6e0*/  FFMA.FTZ R180, R183, UR14, -R199 ;  /* 0x0000000eb7b47c23 */ /* 0x000fe200080108c7 */
[----:B------:R-:W-:Y:S01]  /*c6f0*/  MUFU.EX2 R187, R187 ;  /* 0x000000bb00bb7308 */ /* 0x000fe20000000800 */
[----:B------:R-:W-:-:S04]  /*c700*/  FMNMX.FTZ R194, R156, R13, !PT ;  /* 0x0000000d9cc27209 */ /* 0x000fc80007810000 */
[----:B------:R-:W-:-:S03]  /*c710*/  FMNMX.FTZ R13, R157, R194, !PT ;  /* 0x000000c29d0d7209 */ /* 0x000fc60007810000 */
        /* <DEDUP_REMOVED lines=11> */
[----:B------:R-:W-:Y:S01]  /*c7d0*/  FMNMX.FTZ R13, R195, R194, !PT ;  /* 0x000000c2c30d7209 */ /* 0x000fe20007810000 */
[----:B------:R-:W-:Y:S01]  /*c7e0*/  FFMA.FTZ R194, R174, UR14, -R199 ;  /* 0x0000000eaec27c23 */ /* 0x000fe200080108c7 */
[----:B------:R-:W-:Y:S01]  /*c7f0*/  FSEL R174, R10, RZ, P0 ;  /* 0x000000ff0aae7208 */ /* 0x000fe20000000000 */
[----:B------:R-:W-:Y:S01]  /*c800*/  MUFU.EX2 R192, R208 ;  /* 0x000000d000c07308 */ /* 0x000fe20000000800 */
[----:B------:R-:W-:-:S03]  /*c810*/  FMNMX.FTZ R172, R196, R13, !PT ;  /* 0x0000000dc4ac7209 */ /* 0x000fc60007810000 */
[----:B------:R-:W-:Y:S01]  /*c820*/  FADD.FTZ R174, -R174, R11 ;  /* 0x0000000baeae7221 */ /* 0x000fe20000010100 */
[----:B------:R-:W-:-:S03]  /*c830*/  FMNMX.FTZ R13, R185, R172, !PT ;  /* 0x000000acb90d7209 */ /* 0x000fc60007810000 */
[----:B------:R-:W-:Y:S01]  /*c840*/  FMUL.FTZ R174, R174, UR14 ;  /* 0x0000000eaeae7c20 */ /* 0x000fe20008410000 */
[----:B------:R-:W-:Y:S01]  /*c850*/  FMNMX.FTZ R13, R168, R13, !PT ;  /* 0x0000000da80d7209 */ /* 0x000fe20007810000 */
[----:B------:R-:W-:Y:S04]  /*c860*/  MUFU.EX2 R163, R163 ;  /* 0x000000a300a37308 */ /* 0x000fe80000000800 */
[----:B------:R-:W0:Y:S04]  /*c870*/  SHFL.BFLY PT, R172, R13, 0x2, 0x1f ;  /* 0x0c401f000dac7f89 */ /* 0x000e2800000e0000 */
[----:B------:R-:W1:Y:S08]  /*c880*/  MUFU.EX2 R184, R174 ;  /* 0x000000ae00b87308 */ /* 0x000e700000000800 */
[----:B------:R3:W4:Y:S08]  /*c890*/  MUFU.EX2 R166, R171 ;  /* 0x000000ab00a67308 */ /* 0x0007300000000800 */
[----:B------:R-:W5:Y:S01]  /*c8a0*/  MUFU.EX2 R165, R165 ;  /* 0x000000a500a57308 */ /* 0x000f620000000800 */
[----:B-1----:R-:W-:Y:S01]  /*c8b0*/  FFMA.FTZ R179, R184, R6, R23 ;  /* 0x00000006b8b37223 */ /* 0x002fe20000010017 */
[----:B---3--:R-:W-:Y:S01]  /*c8c0*/  FFMA.FTZ R171, R177, UR14, -R199 ;  /* 0x0000000eb1ab7c23 */ /* 0x008fe200080108c7 */
[----:B------:R-:W-:Y:S01]  /*c8d0*/  FMUL.FTZ R24, R24, R184 ;  /* 0x000000b818187220 */ /* 0x000fe20000410000 */
[----:B0-----:R-:W-:Y:S01]  /*c8e0*/  FMNMX.FTZ R172, R13, R172, !PT ;  /* 0x000000ac0dac7209 */ /* 0x001fe20007810000 */
[----:B------:R-:W-:Y:S01]  /*c8f0*/  FADD.FTZ R179, R170, R179 ;  /* 0x000000b3aab37221 */ /* 0x000fe20000010000 */
[-C--:B------:R-:W-:Y:S01]  /*c900*/  FMUL.FTZ R25, R25, R184.reuse ;  /* 0x000000b819197220 */ /* 0x080fe20000410000 */
[-C--:B------:R-:W-:Y:S01]  /*c910*/  FMUL.FTZ R28, R28, R184.reuse ;  /* 0x000000b81c1c7220 */ /* 0x080fe20000410000 */
[----:B------:R-:W0:Y:S01]  /*c920*/  MUFU.EX2 R167, R167 ;  /* 0x000000a700a77308 */ /* 0x000e220000000800 */
[----:B------:R-:W-:Y:S01]  /*c930*/  FADD.FTZ R6, R186, R179 ;  /* 0x000000b3ba067221 */ /* 0x000fe20000010000 */
[----:B------:R-:W1:Y:S01]  /*c940*/  SHFL.BFLY PT, R13, R172, 0x1, 0x1f ;  /* 0x0c201f00ac0d7f89 */ /* 0x000e6200000e0000 */
[-C--:B------:R-:W-:Y:S01]  /*c950*/  FMUL.FTZ R29, R29, R184.reuse ;  /* 0x000000b81d1d7220 */ /* 0x080fe20000410000 */
[-C--:B------:R-:W-:Y:S01]  /*c960*/  FMUL.FTZ R32, R32, R184.reuse ;  /* 0x000000b820207220 */ /* 0x080fe20000410000 */
[----:B------:R-:W-:Y:S01]  /*c970*/  FADD.FTZ R179, R187, R6 ;  /* 0x00000006bbb37221 */ /* 0x000fe20000010000 */
[-C--:B------:R-:W-:Y:S01]  /*c980*/  FMUL.FTZ R33, R33, R184.reuse ;  /* 0x000000b821217220 */ /* 0x080fe20000410000 */
[-C--:B------:R-:W-:Y:S01]  /*c990*/  FMUL.FTZ R36, R36, R184.reuse ;  /* 0x000000b824247220 */ /* 0x080fe20000410000 */
[----:B------:R-:W3:Y:S01]  /*c9a0*/  MUFU.EX2 R194, R194 ;  /* 0x000000c200c27308 */ /* 0x000ee20000000800 */
[----:B------:R-:W-:Y:S01]  /*c9b0*/  FADD.FTZ R6, R188, R179 ;  /* 0x000000b3bc067221 */ /* 0x000fe20000010000 */
[-C--:B------:R-:W-:Y:S01]  /*c9c0*/  FMUL.FTZ R37, R37, R184.reuse ;  /* 0x000000b825257220 */ /* 0x080fe20000410000 */
[-C--:B------:R-:W-:Y:S01]  /*c9d0*/  FMUL.FTZ R40, R40, R184.reuse ;  /* 0x000000b828287220 */ /* 0x080fe20000410000 */
[-C--:B------:R-:W-:Y:S01]  /*c9e0*/  FMUL.FTZ R41, R41, R184.reuse ;  /* 0x000000b829297220 */ /* 0x080fe20000410000 */
[----:B------:R-:W-:Y:S01]  /*c9f0*/  FADD.FTZ R179, R189, R6 ;  /* 0x00000006bdb37221 */ /* 0x000fe20000010000 */
[-C--:B------:R-:W-:Y:S01]  /*ca00*/  FMUL.FTZ R44, R44, R184.reuse ;  /* 0x000000b82c2c7220 */ /* 0x080fe20000410000 */
[-C--:B------:R-:W-:Y:S01]  /*ca10*/  FMUL.FTZ R45, R45, R184.reuse ;  /* 0x000000b82d2d7220 */ /* 0x080fe20000410000 */
[----:B------:R2:W-:Y:S01]  /*ca20*/  MUFU.EX2 R11, R181 ;  /* 0x000000b5000b7308 */ /* 0x0005e20000000800 */
[----:B------:R-:W-:Y:S01]  /*ca30*/  FADD.FTZ R6, R190, R179 ;  /* 0x000000b3be067221 */ /* 0x000fe20000010000 */
[-C--:B------:R-:W-:Y:S01]  /*ca40*/  FMUL.FTZ R48, R48, R184.reuse ;  /* 0x000000b830307220 */ /* 0x080fe20000410000 */
[-C--:B------:R-:W-:Y:S01]  /*ca50*/  FMUL.FTZ R49, R49, R184.reuse ;  /* 0x000000b831317220 */ /* 0x080fe20000410000 */
[-C--:B------:R-:W-:Y:S01]  /*ca60*/  FMUL.FTZ R52, R52, R184.reuse ;  /* 0x000000b834347220 */ /* 0x080fe20000410000 */
[----:B------:R-:W-:Y:S01]  /*ca70*/  FADD.FTZ R179, R191, R6 ;  /* 0x00000006bfb37221 */ /* 0x000fe20000010000 */
[-C--:B------:R-:W-:Y:S01]  /*ca80*/  FMUL.FTZ R53, R53, R184.reuse ;  /* 0x000000b835357220 */ /* 0x080fe20000410000 */
[-C--:B------:R-:W-:Y:S01]  /*ca90*/  FMUL.FTZ R56, R56, R184.reuse ;  /* 0x000000b838387220 */ /* 0x080fe20000410000 */
[----:B------:R-:W3:Y:S01]  /*caa0*/  MUFU.EX2 R169, R169 ;  /* 0x000000a900a97308 */ /* 0x000ee20000000800 */
[----:B------:R-:W-:Y:S01]  /*cab0*/  FADD.FTZ R6, R192, R179 ;  /* 0x000000b3c0067221 */ /* 0x000fe20000010000 */
[----:B-1----:R-:W-:Y:S01]  /*cac0*/  FMNMX.FTZ R13, R172, R13, !PT ;  /* 0x0000000dac0d7209 */ /* 0x002fe20007810000 */
[-C--:B------:R-:W-:Y:S01]  /*cad0*/  FMUL.FTZ R57, R57, R184.reuse ;  /* 0x000000b839397220 */ /* 0x080fe20000410000 */
[-C--:B------:R-:W-:Y:S01]  /*cae0*/  FMUL.FTZ R60, R60, R184.reuse ;  /* 0x000000b83c3c7220 */ /* 0x080fe20000410000 */
[----:B--2---:R-:W-:Y:S01]  /*caf0*/  FADD.FTZ R181, R163, R6 ;  /* 0x00000006a3b57221 */ /* 0x004fe20000010000 */
[C---:B------:R-:W-:Y:S01]  /*cb00*/  FSETP.NEU.FTZ.AND P0, PT, R13.reuse, -INF , PT ;  /* 0xff8000000d00780b */ /* 0x040fe20003f1d000 */
[C---:B------:R-:W-:Y:S01]  /*cb10*/  FMUL.FTZ R172, R13.reuse, UR14 ;  /* 0x0000000e0dac7c20 */ /* 0x040fe20008410000 */
[----:B------:R-:W1:Y:S01]  /*cb20*/  MUFU.EX2 R176, R176 ;  /* 0x000000b000b07308 */ /* 0x000e620000000800 */
[----:B----4-:R-:W-:Y:S01]  /*cb30*/  FADD.FTZ R6, R166, R181 ;  /* 0x000000b5a6067221 */ /* 0x010fe20000010000 */
[----:B------:R-:W-:Y:S01]  /*cb40*/  FSEL R179, R13, RZ, P0 ;  /* 0x000000ff0db37208 */ /* 0x000fe20000000000 */
[----:B------:R-:W-:Y:S01]  /*cb50*/  FMUL.FTZ R61, R61, R184 ;  /* 0x000000b83d3d7220 */ /* 0x000fe20000410000 */
[----:B------:R-:W-:Y:S01]  /*cb60*/  FSEL R172, R172, RZ, P0 ;  /* 0x000000ffacac7208 */ /* 0x000fe20000000000 */
[----:B-----5:R-:W-:Y:S01]  /*cb70*/  FADD.FTZ R174, R165, R6 ;  /* 0x00000006a5ae7221 */ /* 0x020fe20000010000 */
[----:B------:R-:W-:Y:S01]  /*cb80*/  PLOP3.LUT P0, PT, PT, PT, UP0, 0x40, 0x0 ;  /* 0x000000000000781c */ /* 0x000fe20003f0e808 */
[----:B------:R-:W-:Y:S01]  /*cb90*/  FADD.FTZ R6, -R179, R12 ;  /* 0x0000000cb3067221 */ /* 0x000fe20000010100 */
[----:B------:R-:W2:Y:S01]  /*cba0*/  MUFU.EX2 R171, R171 ;  /* 0x000000ab00ab7308 */ /* 0x000ea20000000800 */
[----:B0-----:R-:W-:Y:S01]  /*cbb0*/  FADD.FTZ R179, R167, R174 ;  /* 0x000000aea7b37221 */ /* 0x001fe20000010000 */
[--C-:B------:R-:W-:Y:S01]  /*cbc0*/  FFMA.FTZ R177, R22, UR14, -R172.reuse ;  /* 0x0000000e16b17c23 */ /* 0x100fe200080108ac */
[--C-:B------:R-:W-:Y:S01]  /*cbd0*/  FFMA.FTZ R22, R153, UR14, -R172.reuse ;  /* 0x0000000e99167c23 */ /* 0x100fe200080108ac */
[----:B------:R-:W-:Y:S01]  /*cbe0*/  F2FP.BF16.F32.PACK_AB R174, R187, R186 ;  /* 0x000000babbae723e */ /* 0x000fe200000010ff */
[--C-:B------:R-:W-:Y:S01]  /*cbf0*/  FFMA.FTZ R200, R197, UR14, -R172.reuse ;  /* 0x0000000ec5c87c23 */ /* 0x100fe200080108ac */
[--C-:B------:R-:W-:Y:S01]  /*cc00*/  FFMA.FTZ R153, R154, UR14, -R172.reuse ;  /* 0x0000000e9a997c23 */ /* 0x100fe200080108ac */
[----:B------:R-:W-:Y:S01]  /*cc10*/  FMUL.FTZ R187, R6, UR14 ;  /* 0x0000000e06bb7c20 */ /* 0x000fe20008410000 */
[----:B------:R-:W0:Y:S01]  /*cc20*/  MUFU.EX2 R178, R178 ;  /* 0x000000b200b27308 */ /* 0x000e220000000800 */
[----:B---3--:R-:W-:Y:S01]  /*cc30*/  FADD.FTZ R154, R194, R179 ;  /* 0x000000b3c29a7221 */ /* 0x008fe20000010000 */
[--C-:B------:R-:W-:Y:S01]  /*cc40*/  FFMA.FTZ R12, R152, UR14, -R172.reuse ;  /* 0x0000000e980c7c23 */ /* 0x100fe200080108ac */
[--C-:B------:R-:W-:Y:S01]  /*cc50*/  FFMA.FTZ R152, R155, UR14, -R172.reuse ;  /* 0x0000000e9b987c23 */ /* 0x100fe200080108ac */
[----:B------:R-:W-:Y:S01]  /*cc60*/  FFMA.FTZ R14, R14, UR14, -R172 ;  /* 0x0000000e0e0e7c23 */ /* 0x000fe200080108ac */
[----:B------:R-:W-:Y:S01]  /*cc70*/  FADD.FTZ R155, R169, R154 ;  /* 0x0000009aa99b7221 */ /* 0x000fe20000010000 */
[--C-:B------:R-:W-:Y:S01]  /*cc80*/  FFMA.FTZ R15, R15, UR14, -R172.reuse ;  /* 0x0000000e0f0f7c23 */ /* 0x100fe200080108ac */
[--C-:B------:R-:W-:Y:S01]  /*cc90*/  FFMA.FTZ R181, R157, UR14, -R172.reuse ;  /* 0x0000000e9db57c23 */ /* 0x100fe200080108ac */
[----:B------:R-:W3:Y:S01]  /*cca0*/  MUFU.EX2 R173, R173 ;  /* 0x000000ad00ad7308 */ /* 0x000ee20000000800 */
[----:B-1----:R-:W-:Y:S01]  /*ccb0*/  FADD.FTZ R154, R176, R155 ;  /* 0x0000009bb09a7221 */ /* 0x002fe20000010000 */
[--C-:B------:R-:W-:Y:S01]  /*ccc0*/  FFMA.FTZ R19, R19, UR14, -R172.reuse ;  /* 0x0000000e13137c23 */ /* 0x100fe200080108ac */
[--C-:B------:R-:W-:Y:S01]  /*ccd0*/  FFMA.FTZ R20, R20, UR14, -R172.reuse ;  /* 0x0000000e14147c23 */ /* 0x100fe200080108ac */
[----:B------:R-:W-:Y:S01]  /*cce0*/  FFMA.FTZ R199, R156, UR14, -R172 ;  /* 0x0000000e9cc77c23 */ /* 0x000fe200080108ac */
[----:B--2---:R-:W-:Y:S01]  /*ccf0*/  FADD.FTZ R157, R171, R154 ;  /* 0x0000009aab9d7221 */ /* 0x004fe20000010000 */
[--C-:B------:R-:W-:Y:S01]  /*cd00*/  FFMA.FTZ R21, R21, UR14, -R172.reuse ;  /* 0x0000000e15157c23 */ /* 0x100fe200080108ac */
[--C-:B------:R-:W-:Y:S01]  /*cd10*/  FFMA.FTZ R155, R164, UR14, -R172.reuse ;  /* 0x0000000ea49b7c23 */ /* 0x100fe200080108ac */
[----:B------:R-:W-:Y:S01]  /*cd20*/  MUFU.EX2 R200, R200 ;  /* 0x000000c800c87308 */ /* 0x000fe20000000800 */
[C---:B0-----:R-:W-:Y:S01]  /*cd30*/  FADD.FTZ R154, R178.reuse, R157 ;  /* 0x0000009db29a7221 */ /* 0x041fe20000010000 */
[----:B------:R-:W-:Y:S01]  /*cd40*/  F2FP.BF16.F32.PACK_AB R156, R178, R171 ;  /* 0x000000abb29c723e */ /* 0x000fe200000010ff */
[--C-:B------:R-:W-:Y:S01]  /*cd50*/  FFMA.FTZ R183, R158, UR14, -R172.reuse ;  /* 0x0000000e9eb77c23 */ /* 0x100fe200080108ac */
[----:B------:R-:W-:Y:S01]  /*cd60*/  F2FP.BF16.F32.PACK_AB R164, R163, R192 ;  /* 0x000000c0a3a4723e */ /* 0x000fe200000010ff */
[--C-:B------:R-:W-:Y:S01]  /*cd70*/  FFMA.FTZ R197, R159, UR14, -R172.reuse ;  /* 0x0000000e9fc57c23 */ /* 0x100fe200080108ac */
[--C-:B------:R-:W-:Y:S01]  /*cd80*/  FFMA.FTZ R179, R160, UR14, -R172.reuse ;  /* 0x0000000ea0b37c23 */ /* 0x100fe200080108ac */
[----:B------:R-:W-:Y:S01]  /*cd90*/  FFMA.FTZ R161, R161, UR14, -R172 ;  /* 0x0000000ea1a17c23 */ /* 0x000fe200080108ac */
[----:B------:R-:W0:Y:S01]  /*cda0*/  MUFU.EX2 R187, R187 ;  /* 0x000000bb00bb7308 */ /* 0x000e220000000800 */
[----:B---3--:R-:W-:Y:S01]  /*cdb0*/  FADD.FTZ R201, R173, R154 ;  /* 0x0000009aadc97221 */ /* 0x008fe20000010000 */
[--C-:B------:R-:W-:Y:S01]  /*cdc0*/  FFMA.FTZ R159, R162, UR14, -R172.reuse ;  /* 0x0000000ea29f7c23 */ /* 0x100fe200080108ac */
[--C-:B------:R-:W-:Y:S01]  /*cdd0*/  FFMA.FTZ R193, R193, UR14, -R172.reuse ;  /* 0x0000000ec1c17c23 */ /* 0x100fe200080108ac */
[--C-:B------:R-:W-:Y:S01]  /*cde0*/  FFMA.FTZ R195, R195, UR14, -R172.reuse ;  /* 0x0000000ec3c37c23 */ /* 0x100fe200080108ac */
[--C-:B------:R-:W-:Y:S01]  /*cdf0*/  FFMA.FTZ R196, R196, UR14, -R172.reuse ;  /* 0x0000000ec4c47c23 */ /* 0x100fe200080108ac */
[--C-:B------:R-:W-:Y:S01]  /*ce00*/  FFMA.FTZ R185, R185, UR14, -R172.reuse ;  /* 0x0000000eb9b97c23 */ /* 0x100fe200080108ac */
[----:B------:R-:W-:Y:S01]  /*ce10*/  FFMA.FTZ R157, R168, UR14, -R172 ;  /* 0x0000000ea89d7c23 */ /* 0x000fe200080108ac */
[----:B------:R-:W1:Y:S01]  /*ce20*/  MUFU.EX2 R180, R180 ;  /* 0x000000b400b47308 */ /* 0x000e620000000800 */
[----:B------:R-:W-:Y:S01]  /*ce30*/  F2FP.BF16.F32.PACK_AB R172, R170, R23 ;  /* 0x00000017aaac723e */ /* 0x000fe200000010ff */
[-C--:B------:R-:W-:Y:S01]  /*ce40*/  FMUL.FTZ R64, R64, R184.reuse ;  /* 0x000000b840407220 */ /* 0x080fe20000410000 */
[----:B------:R-:W-:Y:S01]  /*ce50*/  F2FP.BF16.F32.PACK_AB R162, R176, R169 ;  /* 0x000000a9b0a2723e */ /* 0x000fe200000010ff */
[----:B------:R-:W-:Y:S01]  /*ce60*/  FMUL.FTZ R65, R65, R184 ;  /* 0x000000b841417220 */ /* 0x000fe20000410000 */
[----:B------:R-:W-:Y:S01]  /*ce70*/  F2FP.BF16.F32.PACK_AB R168, R189, R188 ;  /* 0x000000bcbda8723e */ /* 0x000fe200000010ff */
[----:B------:R-:W-:Y:S01]  /*ce80*/  FMUL.FTZ R68, R68, R184 ;  /* 0x000000b844447220 */ /* 0x000fe20000410000 */
[----:B------:R-:W-:Y:S01]  /*ce90*/  F2FP.BF16.F32.PACK_AB R170, R191, R190 ;  /* 0x000000bebfaa723e */ /* 0x000fe200000010ff */
[----:B------:R-:W2:Y:S01]  /*cea0*/  MUFU.EX2 R177, R177 ;  /* 0x000000b100b17308 */ /* 0x000ea20000000800 */
[----:B0-----:R-:W-:Y:S01]  /*ceb0*/  FFMA.FTZ R178, R187, R5, R200 ;  /* 0x00000005bbb27223 */ /* 0x001fe200000100c8 */
[----:B------:R-:W-:Y:S01]  /*cec0*/  F2FP.BF16.F32.PACK_AB R166, R165, R166 ;  /* 0x000000a6a5a6723e */ /* 0x000fe200000010ff */
[-C--:B------:R-:W-:Y:S01]  /*ced0*/  FMUL.FTZ R69, R69, R184.reuse ;  /* 0x000000b845457220 */ /* 0x080fe20000410000 */
[----:B------:R-:W-:Y:S01]  /*cee0*/  F2FP.BF16.F32.PACK_AB R160, R194, R167 ;  /* 0x000000a7c2a0723e */ /* 0x000fe200000010ff */
[-C--:B------:R-:W-:Y:S01]  /*cef0*/  FMUL.FTZ R72, R72, R184.reuse ;  /* 0x000000b848487220 */ /* 0x080fe20000410000 */
[-C--:B------:R-:W-:Y:S01]  /*cf00*/  FMUL.FTZ R73, R73, R184.reuse ;  /* 0x000000b849497220 */ /* 0x080fe20000410000 */
[-C--:B------:R-:W-:Y:S01]  /*cf10*/  FMUL.FTZ R76, R76, R184.reuse ;  /* 0x000000b84c4c7220 */ /* 0x080fe20000410000 */
[----:B------:R-:W0:Y:S01]  /*cf20*/  MUFU.EX2 R175, R175 ;  /* 0x000000af00af7308 */ /* 0x000e220000000800 */
[C---:B-1----:R-:W-:Y:S01]  /*cf30*/  FADD.FTZ R154, R180.reuse, R201 ;  /* 0x000000c9b49a7221 */ /* 0x042fe20000010000 */
[----:B------:R-:W-:Y:S01]  /*cf40*/  F2FP.BF16.F32.PACK_AB R158, R180, R173 ;  /* 0x000000adb49e723e */ /* 0x000fe200000010ff */
        /* <DEDUP_REMOVED lines=34> */
[----:B------:R-:W-:Y:S01]  /*d170*/  FADD.FTZ R163, R11, R154 ;  /* 0x0000009a0ba37221 */ /* 0x000fe20000010000 */
        /* <DEDUP_REMOVED lines=11> */
[C---:B-1----:R-:W-:Y:S01]  /*d230*/  F2FP.BF16.F32.PACK_AB R154, R198.reuse, R11 ;  /* 0x0000000bc69a723e */ /* 0x042fe200000010ff */
[----:B------:R-:W-:Y:S01]  /*d240*/  FADD.FTZ R6, R198, R163 ;  /* 0x000000a3c6067221 */ /* 0x000fe20000010000 */
[-C--:B------:R-:W-:Y:S01]  /*d250*/  FMUL.FTZ R145, R145, R184.reuse ;  /* 0x000000b891917220 */ /* 0x080fe20000410000 */
[-C--:B------:R-:W-:Y:S01]  /*d260*/  FMUL.FTZ R148, R148, R184.reuse ;  /* 0x000000b894947220 */ /* 0x080fe20000410000 */
[----:B------:R-:W-:Y:S01]  /*d270*/  FMUL.FTZ R149, R149, R184 ;  /* 0x000000b895957220 */ /* 0x000fe20000410000 */
[----:B------:R-:W-:Y:S01]  /*d280*/  F2FP.BF16.F32.PACK_AB R173, R177, R200 ;  /* 0x000000c8b1ad723e */ /* 0x000fe200000010ff */
        /* <DEDUP_REMOVED lines=8> */
[----:B------:R-:W-:Y:S01]  /*d310*/  FMUL.FTZ R38, R38, R187 ;  /* 0x000000bb26267220 */ /* 0x000fe20000410000 */
[----:B------:R-:W2:Y:S01]  /*d320*/  MUFU.EX2 R12, R12 ;  /* 0x0000000c000c7308 */ /* 0x000ea20000000800 */
[C---:B0-----:R-:W-:Y:S01]  /*d330*/  FADD.FTZ R180, R20.reuse, R11 ;  /* 0x0000000b14b47221 */ /* 0x041fe20000010000 */
[----:B------:R-:W-:Y:S01]  /*d340*/  F2FP.BF16.F32.PACK_AB R169, R20, R19 ;  /* 0x0000001314a9723e */ /* 0x000fe200000010ff */
        /* <DEDUP_REMOVED lines=22> */
[-C--:B------:R-:W-:Y:S01]  /*d4b0*/  FMUL.FTZ R71, R71, R187.reuse ;  /* 0x000000bb47477220 */ /* 0x080fe20000410000 */
[-C--:B------:R-:W-:Y:S01]  /*d4c0*/  FMUL.FTZ R74, R74, R187.reuse ;  /* 0x000000bb4a4a7220 */ /* 0x080fe20000410000 */
[-C--:B------:R-:W-:Y:S01]  /*d4d0*/  FMUL.FTZ R75, R75, R187.reuse ;  /* 0x000000bb4b4b7220 */ /* 0x080fe20000410000 */
[-C--:B------:R-:W-:Y:S01]  /*d4e0*/  FMUL.FTZ R78, R78, R187.reuse ;  /* 0x000000bb4e4e7220 */ /* 0x080fe20000410000 */
[-C--:B------:R-:W-:Y:S01]  /*d4f0*/  FMUL.FTZ R79, R79, R187.reuse ;  /* 0x000000bb4f4f7220 */ /* 0x080fe20000410000 */
[-C--:B------:R-:W-:Y:S01]  /*d500*/  FMUL.FTZ R82, R82, R187.reuse ;  /* 0x000000bb52527220 */ /* 0x080fe20000410000 */
[----:B------:R-:W-:Y:S01]  /*d510*/  FMUL.FTZ R83, R83, R187 ;  /* 0x000000bb53537220 */ /* 0x000fe20000410000 */
[----:B------:R-:W4:Y:S01]  /*d520*/  MUFU.EX2 R186, R199 ;  /* 0x000000c700ba7308 */ /* 0x000f220000000800 */
[----:B--2---:R-:W-:Y:S01]  /*d530*/  F2FP.BF16.F32.PACK_AB R152, R182, R175 ;  /* 0x000000afb698723e */ /* 0x004fe200000010ff */
[----:B0-----:R-:W-:Y:S01]  /*d540*/  FADD.FTZ R182, R22, R11 ;  /* 0x0000000b16b67221 */ /* 0x001fe20000010000 */
[----:B-1----:R-:W-:Y:S01]  /*d550*/  F2FP.BF16.F32.PACK_AB R165, R153, R22 ;  /* 0x0000001699a5723e */ /* 0x002fe200000010ff */
[-C--:B------:R-:W-:Y:S01]  /*d560*/  FMUL.FTZ R86, R86, R187.reuse ;  /* 0x000000bb56567220 */ /* 0x080fe20000410000 */
[----:B------:R-:W-:Y:S01]  /*d570*/  F2FP.BF16.F32.PACK_AB R175, R15, R14 ;  /* 0x0000000e0faf723e */ /* 0x000fe200000010ff */
[----:B------:R-:W-:Y:S01]  /*d580*/  FADD.FTZ R182, R153, R182 ;  /* 0x000000b699b67221 */ /* 0x000fe20000010000 */
[-C--:B------:R-:W-:Y:S01]  /*d590*/  FMUL.FTZ R87, R87, R187.reuse ;  /* 0x000000bb57577220 */ /* 0x080fe20000410000 */
[----:B------:R-:W0:Y:S01]  /*d5a0*/  MUFU.EX2 R181, R181 ;  /* 0x000000b500b57308 */ /* 0x000e220000000800 */
[-C--:B------:R-:W-:Y:S01]  /*d5b0*/  FMUL.FTZ R90, R90, R187.reuse ;  /* 0x000000bb5a5a7220 */ /* 0x080fe20000410000 */
[----:B---3--:R-:W-:Y:S01]  /*d5c0*/  FADD.FTZ R11, R23, R182 ;  /* 0x000000b6170b7221 */ /* 0x008fe20000010000 */
[-C--:B------:R-:W-:Y:S01]  /*d5d0*/  FMUL.FTZ R91, R91, R187.reuse ;  /* 0x000000bb5b5b7220 */ /* 0x080fe20000410000 */
[-C--:B------:R-:W-:Y:S01]  /*d5e0*/  FMUL.FTZ R94, R94, R187.reuse ;  /* 0x000000bb5e5e7220 */ /* 0x080fe20000410000 */
[-C--:B------:R-:W-:Y:S01]  /*d5f0*/  FMUL.FTZ R95, R95, R187.reuse ;  /* 0x000000bb5f5f7220 */ /* 0x080fe20000410000 */
[-C--:B------:R-:W-:Y:S01]  /*d600*/  FMUL.FTZ R98, R98, R187.reuse ;  /* 0x000000bb62627220 */ /* 0x080fe20000410000 */
[----:B------:R-:W-:Y:S01]  /*d610*/  FMUL.FTZ R99, R99, R187 ;  /* 0x000000bb63637220 */ /* 0x000fe20000410000 */
[----:B------:R-:W1:Y:S01]  /*d620*/  MUFU.EX2 R176, R183 ;  /* 0x000000b700b07308 */ /* 0x000e620000000800 */
[C---:B----4-:R-:W-:Y:S01]  /*d630*/  FADD.FTZ R188, R186.reuse, R11 ;  /* 0x0000000bbabc7221 */ /* 0x050fe20000010000 */
        /* <DEDUP_REMOVED lines=22> */
[----:B------:R1:W3:Y:S01]  /*d7a0*/  MUFU.EX2 R5, R161 ;  /* 0x000000a100057308 */ /* 0x0002e20000000800 */
        /* <DEDUP_REMOVED lines=8> */
[----:B0-----:R-:W-:Y:S01]  /*d830*/  FADD.FTZ R188, R178, R11 ;  /* 0x0000000bb2bc7221 */ /* 0x001fe20000010000 */
[----:B-1----:R-:W-:Y:S01]  /*d840*/  F2FP.BF16.F32.PACK_AB R161, R176, R181 ;  /* 0x000000b5b0a1723e */ /* 0x002fe200000010ff */
[----:B------:R-:W-:Y:S01]  /*d850*/  FMUL.FTZ R147, R147, R187 ;  /* 0x000000bb93937220 */ /* 0x000fe20000410000 */
[----:B------:R-:W-:Y:S01]  /*d860*/  F2FP.BF16.F32.PACK_AB R163, R178, R163 ;  /* 0x000000a3b2a3723e */ /* 0x000fe200000010ff */
[-C--:B------:R-:W-:Y:S01]  /*d870*/  FMUL.FTZ R150, R150, R187.reuse ;  /* 0x000000bb96967220 */ /* 0x080fe20000410000 */
[----:B------:R-:W-:-:S02]  /*d880*/  FMUL.FTZ R151, R151, R187 ;  /* 0x000000bb97977220 */ /* 0x000fc40000410000 */
[----:B------:R-:W0:Y:S01]  /*d890*/  MUFU.EX2 R193, R193 ;  /* 0x000000c100c17308 */ /* 0x000e220000000800 */
[----:B---3--:R-:W-:-:S07]  /*d8a0*/  FADD.FTZ R11, R5, R188 ;  /* 0x000000bc050b7221 */ /* 0x008fce0000010000 */
        /* <DEDUP_REMOVED lines=8> */
[----:B--2---:R-:W-:-:S07]  /*d930*/  FADD.FTZ R11, R195, R190 ;  /* 0x000000bec30b7221 */ /* 0x004fce0000010000 */
[----:B------:R2:W3:Y:S01]  /*d940*/  MUFU.EX2 R188, R157 ;  /* 0x0000009d00bc7308 */ /* 0x0004e20000000800 */
[C---:B0-----:R-:W-:Y:S01]  /*d950*/  FADD.FTZ R12, R196.reuse, R11 ;  /* 0x0000000bc40c7221 */ /* 0x041fe20000010000 */
[----:B------:R-:W-:-:S03]  /*d960*/  F2FP.BF16.F32.PACK_AB R153, R196, R195 ;  /* 0x000000c3c499723e */ /* 0x000fc600000010ff */
[----:B-1----:R-:W-:Y:S01]  /*d970*/  FADD.FTZ R11, R155, R12 ;  /* 0x0000000c9b0b7221 */ /* 0x002fe20000010000 */
[----:B--2---:R-:W-:-:S03]  /*d980*/  F2FP.BF16.F32.PACK_AB R157, R180, R5 ;  /* 0x00000005b49d723e */ /* 0x004fc600000010ff */
[C---:B---3--:R-:W-:Y:S01]  /*d990*/  FADD.FTZ R5, R188.reuse, R11 ;  /* 0x0000000bbc057221 */ /* 0x048fe20000010000 */
[----:B------:R-:W-:Y:S01]  /*d9a0*/  F2FP.BF16.F32.PACK_AB R155, R188, R155 ;  /* 0x0000009bbc9b723e */ /* 0x000fe200000010ff */
[----:B------:R-:W-:Y:S06]  /*d9b0*/  @P0 BRA `(.L_x_2022) ;  /* 0x0000000000040947 */ /* 0x000fec0003800000 */
[----:B------:R-:W-:Y:S01]  /*d9c0*/  BPT.TRAP 0x1 ;  /* 0x000000040000795c */ /* 0x000fe20000300000 */
.L_x_2022:
[----:B------:R-:W-:Y:S01]  /*d9d0*/  PLOP3.LUT P1, PT, PT, PT, UP0, 0x40, 0x0 ;  /* 0x000000000000781c */ /* 0x000fe20003f2e808 */
[----:B------:R0:W1:-:S12]  /*d9e0*/  SYNCS.PHASECHK.TRANS64.TRYWAIT P0, [UR26+0x22850], R8 ;  /* 0x02285008ff0075a7 */ /* 0x000058000800015a */
[----:B0-----:R-:W-:Y:S05]  /*d9f0*/  @P1 BRA `(.L_x_2023) ;  /* 0x0000000000041947 */ /* 0x001fea0003800000 */
[----:B------:R-:W-:Y:S01]  /*da00*/  BPT.TRAP 0x1 ;  /* 0x000000040000795c */ /* 0x000fe20000300000 */
.L_x_2023:
[----:B-1----:R-:W-:Y:S05]  /*da10*/  @P0 BRA `(.L_x_2024) ;  /* 0x0000000000080947 */ /* 0x002fea0003800000 */
[----:B------:R-:W0:Y:S02]  /*da20*/  SYNCS.PHASECHK.TRANS64.TRYWAIT P0, [UR26+0x22850], R8 ;  /* 0x02285008ff0075a7 */ /* 0x000e24000800015a */
[----:B0-----:R-:W-:Y:S05]  /*da30*/  @!P0 BRA `(.L_x_2025) ;  /* 0x0000007000288947 */ /* 0x001fea0003800000 */
.L_x_2024:
        /* <DEDUP_REMOVED lines=40> */
.L_x_2026:
[----:B------:R-:W-:Y:S01]  /*dcc0*/  UIADD3 UR26, UR26, 0x22860, URZ ;  /* 0x000228601a1a7890 */ /* 0x000fe2000fffe03f */
[C---:B------:R-:W-:Y:S01]  /*dcd0*/  ISETP.GT.AND P0, PT, R9.reuse, UR39, PT ;  /* 0x0000002709007c0c */ /* 0x040fe2000bf04270 */
[----:B------:R-:W-:Y:S02]  /*dce0*/  VIADD R9, R9, 0xffffffff ;  /* 0xffffffff09097836 */ /* 0x000fe40000000000 */
[----:B------:R-:W-:Y:S01]  /*dcf0*/  UPRMT UR26, UR5, 0x654, UR26 ;  /* 0x00000654051a7896 */ /* 0x000fe2000800001a */
[----:B------:R-:W-:Y:S02]  /*dd00*/  IMAD.MOV.U32 R12, RZ, RZ, R13 ;  /* 0x000000ffff0c7224 */ /* 0x000fe400078e000d */
[----:B0-----:R-:W-:-:S06]  /*dd10*/  IMAD.MOV.U32 R11, RZ, RZ, R10 ;  /* 0x000000ffff0b7224 */ /* 0x001fcc00078e000a */
[----:B------:R-:W-:Y:S01]  /*dd20*/  SYNCS.ARRIVE.TRANS64.RED.A1T0 RZ, [UR26], RZ ;  /* 0x000000ffffff79a7 */ /* 0x000fe2000810041a */
[----:B------:R-:W-:Y:S05]  /*dd30*/  @P0 BRA `(.L_x_2027) ;  /* 0xffffffc800940947 */ /* 0x000fea000383ffff */
.L_x_2008:
[----:B------:R-:W0:Y:S01]  /*dd40*/  SHFL.BFLY PT, R3, R6, 0x2, 0x1f ;  /* 0x0c401f0006037f89 */ /* 0x000e2200000e0000 */
[----:B------:R-:W-:Y:S01]  /*dd50*/  IMAD.MOV.U32 R4, RZ, RZ, RZ ;  /* 0x000000ffff047224 */ /* 0x000fe200078e00ff */
[----:B------:R-:W-:Y:S02]  /*dd60*/  IADD3 R16, -R16, 0xb, RZ ;  /* 0x0000000b10107810 */ /* 0x000fe40007ffe1ff */
[----:B------:R-:W1:Y:S03]  /*dd70*/  SHFL.BFLY PT, R2, R5, 0x2, 0x1f ;  /* 0x0c401f0005027f89 */ /* 0x000e6600000e0000 */
[----:B------:R2:W-:Y:S08]  /*dd80*/  BAR.ARV R16, 0x100 ;  /* 0x000400100000751d */ /* 0x0005f00000002000 */
[----:B------:R-:W-:Y:S06]  /*dd90*/  BAR.ARV 0x8, 0x180 ;  /* 0x0206000000007b1d */ /* 0x000fec0000002000 */
[----:B------:R-:W-:Y:S01]  /*dda0*/  PLOP3.LUT P0, PT, PT, PT, PT, 0x8, 0x0 ;  /* 0x000000000000781c */ /* 0x000fe20003f0e170 */
[----:B0-----:R-:W-:Y:S01]  /*ddb0*/  FADD.FTZ R3, R3, R6 ;  /* 0x0000000603037221 */ /* 0x001fe20000010000 */
[----:B-1----:R-:W-:-:S04]  /*ddc0*/  FADD.FTZ R2, R2, R5 ;  /* 0x0000000502027221 */ /* 0x002fc80000010000 */
[----:B------:R-:W0:Y:S01]  /*ddd0*/  SHFL.BFLY PT, R0, R3, 0x1, 0x1f ;  /* 0x0c201f0003007f89 */ /* 0x000e2200000e0000 */
[----:B------:R-:W-:-:S03]  /*dde0*/  IMAD.U32 R5, RZ, RZ, UR14 ;  /* 0x0000000eff057e24 */ /* 0x000fc6000f8e00ff */
[----:B------:R-:W1:Y:S01]  /*ddf0*/  SHFL.BFLY PT, R7, R2, 0x1, 0x1f ;  /* 0x0c201f0002077f89 */ /* 0x000e6200000e0000 */
[----:B0-----:R-:W-:Y:S01]  /*de00*/  FADD.FTZ R8, R3, R0 ;  /* 0x0000000003087221 */ /* 0x001fe20000010000 */
[----:B------:R-:W-:Y:S02]  /*de10*/  IMAD.MOV.U32 R0, RZ, RZ, RZ ;  /* 0x000000ffff007224 */ /* 0x000fe400078e00ff */
[----:B------:R-:W-:Y:S02]  /*de20*/  IMAD.MOV.U32 R3, RZ, RZ, -0x800000 ;  /* 0xff800000ff037424 */ /* 0x000fe400078e00ff */
[----:B-1----:R-:W-:Y:S01]  /*de30*/  FADD.FTZ R9, R2, R7 ;  /* 0x0000000702097221 */ /* 0x002fe20000010000 */
[----:B------:R-:W-:Y:S01]  /*de40*/  FSETP.NE.FTZ.AND P1, PT, R8, RZ, PT ;  /* 0x000000ff0800720b */ /* 0x000fe20003f35000 */
[----:B------:R-:W-:-:S03]  /*de50*/  IMAD.MOV.U32 R2, RZ, RZ, -0x800000 ;  /* 0xff800000ff027424 */ /* 0x000fc600078e00ff */
[----:B------:R-:W-:-:S09]  /*de60*/  FSETP.NE.FTZ.AND P2, PT, R9, RZ, PT ;  /* 0x000000ff0900720b */ /* 0x000fd20003f55000 */
[----:B------:R-:W0:Y:S01]  /*de70*/  @P1 MUFU.RCP R4, R8 ;  /* 0x0000000800041308 */ /* 0x000e220000001000 */
[----:B------:R-:W-:-:S07]  /*de80*/  @P1 FMUL.FTZ R5, R5, 0.69314718246459960938 ;  /* 0x3f31721805051820 */ /* 0x000fce0000410000 */
[----:B------:R-:W1:Y:S08]  /*de90*/  @P1 MUFU.LG2 R6, R8 ;  /* 0x0000000800061308 */ /* 0x000e700000000c00 */
        /* <DEDUP_REMOVED lines=8> */
[----:B------:R0:W4:Y:S01]  /*df20*/  @P2 MUFU.RCP R0, R9 ;  /* 0x0000000900002308 */ /* 0x0001220000001000 */
        /* <DEDUP_REMOVED lines=8> */
[----:B0-----:R-:W-:-:S02]  /*dfb0*/  IMAD.U32 R9, RZ, RZ, UR14 ;  /* 0x0000000eff097e24 */ /* 0x001fc4000f8e00ff */
        /* <DEDUP_REMOVED lines=49> */
[----:B------:R-:W-:Y:S01]  /*e2d0*/  @P2 FMUL.FTZ R9, R9, 0.69314718246459960938 ;  /* 0x3f31721809092820 */ /* 0x000fe20000410000 */
[----:B-1----:R-:W-:Y:S01]  /*e2e0*/  @P1 FMUL.FTZ R6, R6, 0.69314718246459960938 ;  /* 0x3f31721806061820 */ /* 0x002fe20000410000 */
[----:B---3--:R-:W-:Y:S01]  /*e2f0*/  @P2 FMUL.FTZ R4, R7, 0.69314718246459960938 ;  /* 0x3f31721807042820 */ /* 0x008fe20000410000 */
[-C--:B----4-:R-:W-:Y:S01]  /*e300*/  FMUL.FTZ R26, R26, R0.reuse ;  /* 0x000000001a1a7220 */ /* 0x090fe20000410000 */
        /* <DEDUP_REMOVED lines=64> */
[----:B--2---:R-:W-:-:S07]  /*e710*/  @P2 FFMA.FTZ R2, R9, R13, R4 ;  /* 0x0000000d09022223 */ /* 0x004fce0000010004 */
.L_x_1949:
[----:B------:R-:W-:Y:S05]  /*e720*/  @P0 BRA `(.L_x_2028) ;  /* 0x00000020004c0947 */ /* 0x000fea0003800000 */
[----:B------:R-:W0:Y:S01]  /*e730*/  S2R R0, SR_TID.X ;  /* 0x0000000000007919 */ /* 0x000e220000002100 */
        /* <DEDUP_REMOVED lines=22> */
[----:B------:R-:W0:Y:S01]  /*e8a0*/  @P0 LDC R14, c[0x0][0xbec] ;  /* 0x0002fb00ff0e0b82 */ /* 0x000e220000000800 */
[----:B------:R-:W-:Y:S02]  /*e8b0*/  LOP3.LUT R0, R6, 0xffffff80, RZ, 0xc0, !PT ;  /* 0xffffff8006007812 */ /* 0x000fe400078ec0ff */
[----:B------:R-:W-:-:S03]  /*e8c0*/  SHF.R.S32.HI R7, RZ, 0x7, R6 ;  /* 0x00000007ff077819 */ /* 0x000fc60000011406 */
[----:B------:R-:W-:Y:S01]  /*e8d0*/  IMAD.IADD R0, R5, 0x1, -R0 ;  /* 0x0000000105007824 */ /* 0x000fe200078e0a00 */
[----:B------:R-:W-:Y:S01]  /*e8e0*/  LEA.HI R4, R6, R7, RZ, 0x1 ;  /* 0x0000000706047211 */ /* 0x000fe200078f08ff */
[----:B------:R-:W3:Y:S01]  /*e8f0*/  LDC.64 R20, c[0x0][0xb40] ;  /* 0x0002d000ff147b82 */ /* 0x000ee20000000a00 */
[----:B------:R-:W-:Y:S02]  /*e900*/  LOP3.LUT R6, R13, 0xfffffffc, RZ, 0xc0, !PT ;  /* 0xfffffffc0d067812 */ /* 0x000fe400078ec0ff */
[----:B------:R-:W-:Y:S02]  /*e910*/  SHF.R.S32.HI R9, RZ, 0x1f, R0 ;  /* 0x0000001fff097819 */ /* 0x000fe40000011400 */
[----:B------:R-:W-:Y:S01]  /*e920*/  LOP3.LUT R4, R4, 0x3fffffe, RZ, 0xc0, !PT ;  /* 0x03fffffe04047812 */ /* 0x000fe200078ec0ff */
[----:B------:R-:W-:Y:S01]  /*e930*/  IMAD.IADD R5, R5, 0x1, -R6 ;  /* 0x0000000105057824 */ /* 0x000fe200078e0a06 */
[CC--:B------:R-:W-:Y:S01]  /*e940*/  LEA.HI R10, R9.reuse, R0.reuse, RZ, 0x2 ;  /* 0x00000000090a7211 */ /* 0x0c0fe200078f10ff */
[----:B------:R-:W5:Y:S01]  /*e950*/  @P0 LDC R152, c[0x0][0xbec] ;  /* 0x0002fb00ff980b82 */ /* 0x000f620000000800 */
[----:B------:R-:W-:Y:S01]  /*e960*/  LEA.HI R9, R9, R0, RZ, 0x5 ;  /* 0x0000000009097211 */ /* 0x000fe200078f28ff */
[----:B------:R-:W-:Y:S01]  /*e970*/  IMAD.IADD R6, R7, 0x1, -R4 ;  /* 0x0000000107067824 */ /* 0x000fe200078e0a04 */
[----:B------:R-:W-:-:S02]  /*e980*/  SHF.R.S32.HI R11, RZ, 0x2, R10 ;  /* 0x00000002ff0b7819 */ /* 0x000fc4000001140a */
[----:B------:R-:W-:Y:S02]  /*e990*/  SHF.R.S32.HI R12, RZ, 0x1f, R10 ;  /* 0x0000001fff0c7819 */ /* 0x000fe4000001140a */
[----:B------:R-:W-:Y:S01]  /*e9a0*/  LEA.HI R7, R5, R5, RZ, 0x1 ;  /* 0x0000000505077211 */ /* 0x000fe200078f08ff */
[----:B------:R-:W5:Y:S01]  /*e9b0*/  @P0 LDC R17, c[0x0][0xbf0] ;  /* 0x0002fc00ff110b82 */ /* 0x000f620000000800 */
[----:B------:R-:W-:-:S04]  /*e9c0*/  LEA.HI R12, R12, R11, RZ, 0x3 ;  /* 0x0000000b0c0c7211 */ /* 0x000fc800078f18ff */
[----:B------:R-:W-:-:S03]  /*e9d0*/  LOP3.LUT R12, R12, 0xfffffff8, RZ, 0xc0, !PT ;  /* 0xfffffff80c0c7812 */ /* 0x000fc600078ec0ff */
[----:B------:R-:W5:Y:S02]  /*e9e0*/  @P0 LDC R153, c[0x0][0xbf0] ;  /* 0x0002fc00ff990b82 */ /* 0x000f640000000800 */
[----:B------:R-:W-:Y:S01]  /*e9f0*/  IMAD.IADD R4, R11, 0x1, -R12 ;  /* 0x000000010b047824 */ /* 0x000fe200078e0a0c */
[----:B------:R-:W-:Y:S02]  /*ea00*/  LOP3.LUT R12, R7, 0x1ffffffe, RZ, 0xc0, !PT ;  /* 0x1ffffffe070c7812 */ /* 0x000fe400078ec0ff */
[----:B------:R-:W-:-:S03]  /*ea10*/  SHF.R.S32.HI R7, RZ, 0x5, R9 ;  /* 0x00000005ff077819 */ /* 0x000fc60000011409 */
[----:B------:R-:W-:Y:S02]  /*ea20*/  IMAD.IADD R16, R5, 0x1, -R12 ;  /* 0x0000000105107824 */ /* 0x000fe400078e0a0c */
[----:B------:R-:W-:Y:S02]  /*ea30*/  IMAD R7, R7, 0x10, R4 ;  /* 0x0000001007077824 */ /* 0x000fe400078e0204 */
[----:B------:R-:W-:Y:S02]  /*ea40*/  IMAD.U32 R5, RZ, RZ, UR5 ;  /* 0x00000005ff057e24 */ /* 0x000fe4000f8e00ff */
[----:B------:R-:W-:Y:S02]  /*ea50*/  IMAD R9, R6, 0x40, R7 ;  /* 0x0000004006097824 */ /* 0x000fe400078e0207 */
[----:B------:R-:W-:Y:S01]  /*ea60*/  IMAD.U32 R4, RZ, RZ, UR4 ;  /* 0x00000004ff047e24 */ /* 0x000fe2000f8e00ff */
[----:B------:R-:W-:Y:S01]  /*ea70*/  UIMAD.WIDE.U32 UR4, UR41, UR8, URZ ;  /* 0x00000008290472a5 */ /* 0x000fe2000f8e003f */
[----:B------:R-:W-:Y:S01]  /*ea80*/  IMAD.U32 R5, RZ, RZ, UR6 ;  /* 0x00000006ff057e24 */ /* 0x000fe2000f8e00ff */
[----:B------:R-:W-:Y:S01]  /*ea90*/  LEA R6, R16, R9, 0x3 ;  /* 0x0000000910067211 */ /* 0x000fe200078e18ff */
[----:B------:R-:W-:-:S02]  /*eaa0*/  UIMAD UR6, UR41, UR9, UR7 ;  /* 0x00000009290672a4 */ /* 0x000fc4000f8e0207 */
[----:B------:R-:W-:Y:S02]  /*eab0*/  IMAD R16, RZ, RZ, -UR41 ;  /* 0x80000029ff107e24 */ /* 0x000fe4000f8e02ff */
[----:B----4-:R-:W-:Y:S01]  /*eac0*/  IMAD R12, R18, UR10, RZ ;  /* 0x0000000a120c7c24 */ /* 0x010fe2000f8e02ff */
[----:B------:R-:W-:Y:S01]  /*ead0*/  UIADD3 UR6, UR5, UR6, URZ ;  /* 0x0000000605067290 */ /* 0x000fe2000fffe03f */
[----:B--2---:R-:W-:Y:S01]  /*eae0*/  IMAD R11, R22, 0x80, R6 ;  /* 0x00000080160b7824 */ /* 0x004fe200078e0206 */
[----:B------:R-:W-:Y:S01]  /*eaf0*/  ULDC.64 UR8, c[0x0][0xb28] ;  /* 0x0002ca0000087ab9 */ /* 0x000fe20000000a00 */
[----:B-1----:R-:W-:Y:S02]  /*eb00*/  IMAD R23, R23, R16, UR11 ;  /* 0x0000000b17177e24 */ /* 0x002fe4000f8e0210 */
[----:B------:R-:W-:Y:S02]  /*eb10*/  IMAD R15, R19, UR12, R12 ;  /* 0x0000000c130f7c24 */ /* 0x000fe4000f8e020c */
[----:B------:R-:W-:Y:S01]  /*eb20*/  IMAD.WIDE.U32 R4, R18, UR12, R4 ;  /* 0x0000000c12047c25 */ /* 0x000fe2000f8e0004 */
[----:B------:R-:W-:-:S03]  /*eb30*/  SHF.R.S32.HI R16, RZ, 0x1f, R23 ;  /* 0x0000001fff107819 */ /* 0x000fc60000011417 */
[----:B0-----:R-:W-:-:S04]  /*eb40*/  @P0 IMAD.HI.U32 R12, R11, R14, RZ ;  /* 0x0000000e0b0c0227 */ /* 0x001fc800078e00ff */
[----:B------:R-:W-:Y:S02]  /*eb50*/  IMAD.U32 R7, RZ, RZ, UR5 ;  /* 0x00000005ff077e24 */ /* 0x000fe4000f8e00ff */
[----:B------:R-:W-:Y:S01]  /*eb60*/  IMAD.U32 R6, RZ, RZ, UR4 ;  /* 0x00000004ff067e24 */ /* 0x000fe2000f8e00ff */
[----:B------:R-:W-:Y:S01]  /*eb70*/  ULDC.64 UR4, c[0x0][0xbe0] ;  /* 0x0002f80000047ab9 */ /* 0x000fe20000000a00 */
[----:B------:R-:W-:Y:S01]  /*eb80*/  IMAD.U32 R7, RZ, RZ, UR6 ;  /* 0x00000006ff077e24 */ /* 0x000fe2000f8e00ff */
[----:B------:R-:W-:Y:S01]  /*eb90*/  ULDC.64 UR6, c[0x0][0xb48] ;  /* 0x0002d20000067ab9 */ /* 0x000fe20000000a00 */
[----:B------:R-:W-:Y:S02]  /*eba0*/  IMAD.IADD R5, R5, 0x1, R15 ;  /* 0x0000000105057824 */ /* 0x000fe400078e020f */
[----:B---3--:R-:W-:Y:S02]  /*ebb0*/  IMAD R14, R20, UR10, RZ ;  /* 0x0000000a140e7c24 */ /* 0x008fe4000f8e02ff */
[----:B-----5:R-:W-:-:S04]  /*ebc0*/  @P0 IMAD.HI.U32 R152, R11, R152, RZ ;  /* 0x000000980b980227 */ /* 0x020fc800078e00ff */
[----:B------:R-:W-:Y:S01]  /*ebd0*/  IMAD.MOV.U32 R13, RZ, RZ, R11 ;  /* 0x000000ffff0d7224 */ /* 0x000fe200078e000b */
[----:B------:R-:W-:Y:S01]  /*ebe0*/  @P0 SHF.R.U32.HI R13, RZ, R17, R12 ;  /* 0x00000011ff0d0219 */ /* 0x000fe2000001160c */
[----:B------:R-:W-:Y:S02]  /*ebf0*/  IMAD R17, R21, UR12, R14 ;  /* 0x0000000c15117c24 */ /* 0x000fe4000f8e020e */
[----:B------:R-:W-:-:S04]  /*ec00*/  IMAD.WIDE.U32 R6, R20, UR12, R6 ;  /* 0x0000000c14067c25 */ /* 0x000fc8000f8e0006 */
[----:B------:R-:W-:Y:S01]  /*ec10*/  IMAD.MOV.U32 R15, RZ, RZ, R11 ;  /* 0x000000ffff0f7224 */ /* 0x000fe200078e000b */
[----:B------:R-:W-:Y:S01]  /*ec20*/  @P0 SHF.R.U32.HI R15, RZ, R153, R152 ;  /* 0x00000099ff0f0219 */ /* 0x000fe20000011698 */
        /* <DEDUP_REMOVED lines=34> */
[----:B------:R-:W-:Y:S01]  /*ee50*/  ULDC.64 UR8, c[0x0][0xb00] ;  /* 0x0002c00000087ab9 */ /* 0x000fe20000000a00 */
[----:B------:R-:W-:-:S02]  /*ee60*/  ULDC UR6, c[0x0][0xa88] ;  /* 0x0002a20000067ab9 */ /* 0x000fc40000000800 */
[----:B------:R-:W-:Y:S01]  /*ee70*/  IMAD.IADD R5, R5, 0x1, R15 ;  /* 0x0000000105057824 */ /* 0x000fe200078e020f */
[----:B------:R-:W-:Y:S01]  /*ee80*/  LEA R6, P1, R12, UR8, 0x2 ;  /* 0x000000080c067c11 */ /* 0x000fe2000f8210ff */
[----:B------:R-:W-:Y:S01]  /*ee90*/  IMAD.IADD R7, R13, 0x1, R17 ;  /* 0x000000010d077824 */ /* 0x000fe200078e0211 */
[----:B------:R-:W-:Y:S01]  /*eea0*/  SHFL.IDX PT, R14, R16, 0x1, 0x1c1f ;  /* 0x003c1f00100e7f89 */ /* 0x000fe200000e0000 */
[----:B------:R-:W-:Y:S01]  /*eeb0*/  IMAD R11, R22, 0x80, R9 ;  /* 0x00000080160b7824 */ /* 0x000fe200078e0209 */
[----:B------:R-:W-:Y:S01]  /*eec0*/  LEA.HI.X R17, R4, UR7, R5, 0x2, P0 ;  /* 0x0000000704117c11 */ /* 0x000fe200080f1405 */
[----:B0-----:R-:W-:Y:S01]  /*eed0*/  ULEA UR4, UR5, UR4, 0x18 ;  /* 0x0000000405047291 */ /* 0x001fe2000f8ec03f */
[----:B------:R-:W-:Y:S01]  /*eee0*/  LEA.HI.X R7, R12, UR9, R7, 0x2, P1 ;  /* 0x000000090c077c11 */ /* 0x000fe200088f1407 */
[----:B------:R-:W-:Y:S01]  /*eef0*/  IMAD R8, R8, UR6, RZ ;  /* 0x0000000608087c24 */ /* 0x000fe2000f8e02ff */
[----:B------:R-:W-:Y:S01]  /*ef00*/  SHFL.IDX PT, R12, R16, RZ, 0x1c1f ;  /* 0x001c1fff100c7589 */ /* 0x000fe200000e0000 */
[----:B------:R-:W-:Y:S01]  /*ef10*/  LOP3.LUT P0, RZ, R0, 0x3, RZ, 0xc0, !PT ;  /* 0x0000000300ff7812 */ /* 0x000fe2000780c0ff */
[C---:B------:R-:W-:Y:S01]  /*ef20*/  VIADD R9, R11.reuse, 0x8 ;  /* 0x000000080b097836 */ /* 0x040fe20000000000 */
[----:B------:R-:W-:Y:S01]  /*ef30*/  UIADD3 UR4, UR4, 0x22820, URZ ;  /* 0x0002282004047890 */ /* 0x000fe2000fffe03f */
[----:B------:R-:W0:Y:S01]  /*ef40*/  SHFL.IDX PT, R13, R17, RZ, 0x1c1f ;  /* 0x001c1fff110d7589 */ /* 0x000e2200000e0000 */
[----:B------:R-:W-:-:S02]  /*ef50*/  ISETP.GE.OR P1, PT, R11, R8, P0 ;  /* 0x000000080b00720c */ /* 0x000fc40000726670 */
[-C--:B------:R-:W-:Y:S01]  /*ef60*/  ISETP.GE.OR P0, PT, R9, R8.reuse, P0 ;  /* 0x000000080900720c */ /* 0x080fe20000706670 */
[----:B------:R1:W2:Y:S01]  /*ef70*/  SHFL.IDX PT, R15, R17, 0x1, 0x1c1f ;  /* 0x003c1f00110f7f89 */ /* 0x0002a200000e0000 */
[----:B------:R-:W-:Y:S01]  /*ef80*/  UPRMT UR4, URZ, 0x654, UR4 ;  /* 0x000006543f047896 */ /* 0x000fe20008000004 */
[----:B------:R-:W-:Y:S02]  /*ef90*/  ISETP.GE.AND P2, PT, R11, R8, PT ;  /* 0x000000080b00720c */ /* 0x000fe40003f46270 */
[----:B------:R3:W4:Y:S01]  /*efa0*/  SHFL.IDX PT, R4, R6, RZ, 0x1c1f ;  /* 0x001c1fff06047589 */ /* 0x00072200000e0000 */
[----:B-1----:R-:W-:-:S03]  /*efb0*/  LOP3.LUT R17, R10, 0x7ffffffc, RZ, 0xc0, !PT ;  /* 0x7ffffffc0a117812 */ /* 0x002fc600078ec0ff */
[----:B------:R3:W1:Y:S02]  /*efc0*/  SHFL.IDX PT, R5, R7, RZ, 0x1c1f ;  /* 0x001c1fff07057589 */ /* 0x00066400000e0000 */
[----:B------:R-:W-:Y:S01]  /*efd0*/  SYNCS.ARRIVE.TRANS64.RED.A1T0 RZ, [UR4], RZ ;  /* 0x000000ffffff79a7 */ /* 0x000fe20008100404 */
[----:B------:R-:W-:-:S04]  /*efe0*/  IMAD.IADD R0, R0, 0x1, -R17 ;  /* 0x0000000100007824 */ /* 0x000fc800078e0a11 */
[----:B------:R-:W-:Y:S01]  /*eff0*/  IMAD.SHL.U32 R0, R0, 0x2, RZ ;  /* 0x0000000200007824 */ /* 0x000fe200078e00ff */
[----:B0-----:R3:W-:Y:S04]  /*f000*/  @!P1 ST.E desc[UR36][R12.64], R3 ;  /* 0x000000030c009985 */ /* 0x0017e8000c101924 */
[----:B--2---:R3:W-:Y:S01]  /*f010*/  @!P0 ST.E desc[UR36][R14.64], R2 ;  /* 0x000000020e008985 */ /* 0x0047e2000c101924 */
[----:B------:R-:W-:Y:S05]  /*f020*/  @P2 BRA `(.L_x_2030) ;  /* 0x0000000800f82947 */ /* 0x000fea0003800000 */
[C---:B---3--:R-:W-:Y:S01]  /*f030*/  VIADD R2, R0.reuse, 0x8 ;  /* 0x0000000800027836 */ /* 0x048fe20000000000 */
[----:B------:R-:W-:Y:S01]  /*f040*/  ULDC UR4, c[0x0][0xac8] ;  /* 0x0002b20000047ab9 */ /* 0x000fe20000000800 */
[C---:B------:R-:W-:Y:S01]  /*f050*/  VIADD R3, R0.reuse, 0x10 ;  /* 0x0000001000037836 */ /* 0x040fe20000000000 */
[C---:B------:R-:W-:Y:S01]  /*f060*/  IADD3 R10, R0.reuse, 0x18, RZ ;  /* 0x00000018000a7810 */ /* 0x040fe20007ffe0ff */
[----:B------:R-:W-:Y:S01]  /*f070*/  VIADD R16, R0, 0x20 ;  /* 0x0000002000107836 */ /* 0x000fe20000000000 */
[----:B------:R-:W-:Y:S01]  /*f080*/  ISETP.GE.AND P3, PT, R2, UR4, PT ;  /* 0x0000000402007c0c */ /* 0x000fe2000bf66270 */
[C---:B------:R-:W-:Y:S01]  /*f090*/  VIADD R17, R0.reuse, 0x28 ;  /* 0x0000002800117836 */ /* 0x040fe20000000000 */
[----:B------:R-:W-:Y:S01]  /*f0a0*/  ISETP.GE.AND P4, PT, R3, UR4, PT ;  /* 0x0000000403007c0c */ /* 0x000fe2000bf86270 */
[----:B------:R-:W-:Y:S01]  /*f0b0*/  VIADD R18, R0, 0x30 ;  /* 0x0000003000127836 */ /* 0x000fe20000000000 */
[----:B------:R-:W-:Y:S01]  /*f0c0*/  ISETP.GE.AND P5, PT, R10, UR4, PT ;  /* 0x000000040a007c0c */ /* 0x000fe2000bfa6270 */
[C---:B------:R-:W-:Y:S01]  /*f0d0*/  VIADD R19, R0.reuse, 0x38 ;  /* 0x0000003800137836 */ /* 0x040fe20000000000 */
[C---:B------:R-:W-:Y:S01]  /*f0e0*/  ISETP.GE.AND P2, PT, R0.reuse, UR4, PT ;  /* 0x0000000400007c0c */ /* 0x040fe2000bf46270 */
[----:B------:R-:W-:Y:S01]  /*f0f0*/  VIADD R20, R0, 0x40 ;  /* 0x0000004000147836 */ /* 0x000fe20000000000 */
[----:B------:R-:W-:Y:S01]  /*f100*/  ISETP.GE.AND P0, PT, R16, UR4, PT ;  /* 0x0000000410007c0c */ /* 0x000fe2000bf06270 */
[C---:B------:R-:W-:Y:S01]  /*f110*/  VIADD R21, R0.reuse, 0x48 ;  /* 0x0000004800157836 */ /* 0x040fe20000000000 */
[----:B------:R-:W-:Y:S01]  /*f120*/  ISETP.GE.AND P1, PT, R17, UR4, PT ;  /* 0x0000000411007c0c */ /* 0x000fe2000bf26270 */
[----:B------:R-:W-:-:S02]  /*f130*/  VIADD R22, R0, 0x50 ;  /* 0x0000005000167836 */ /* 0x000fc40000000000 */
[----:B------:R-:W-:Y:S01]  /*f140*/  @!P3 LEA.HI R2, R2, R2, RZ, 0x1 ;  /* 0x000000020202b211 */ /* 0x000fe200078f08ff */
[----:B------:R-:W-:Y:S01]  /*f150*/  VIADD R23, R0, 0x58 ;  /* 0x0000005800177836 */ /* 0x000fe20000000000 */
[----:B------:R-:W-:Y:S02]  /*f160*/  @!P4 LEA.HI R3, R3, R3, RZ, 0x1 ;  /* 0x000000030303c211 */ /* 0x000fe400078f08ff */
[----:B------:R-:W-:Y:S02]  /*f170*/  @!P5 LEA.HI R10, R10, R10, RZ, 0x1 ;  /* 0x0000000a0a0ad211 */ /* 0x000fe400078f08ff */
[----:B------:R-:W-:Y:S02]  /*f180*/  @!P3 LOP3.LUT R11, R2, 0xfffffffe, RZ, 0xc0, !PT ;  /* 0xfffffffe020bb812 */ /* 0x000fe400078ec0ff */
[----:B------:R-:W-:Y:S01]  /*f190*/  @!P4 LOP3.LUT R13, R3, 0xfffffffe, RZ, 0xc0, !PT ;  /* 0xfffffffe030dc812 */ /* 0x000fe200078ec0ff */
[----:B-1--4-:R-:W-:Y:S01]  /*f1a0*/  @!P2 IMAD.WIDE R2, R0, 0x4, R4 ;  /* 0x000000040002a825 */ /* 0x012fe200078e0204 */
[----:B------:R-:W-:-:S02]  /*f1b0*/  @!P5 LOP3.LUT R15, R10, 0xfffffffe, RZ, 0xc0, !PT ;  /* 0xfffffffe0a0fd812 */ /* 0x000fc400078ec0ff */
[----:B------:R-:W-:Y:S01]  /*f1c0*/  ISETP.GE.AND P6, PT, R22, UR4, PT ;  /* 0x0000000416007c0c */ /* 0x000fe2000bfc6270 */
[--C-:B------:R-:W-:Y:S01]  /*f1d0*/  @!P3 IMAD.WIDE R10, R11, 0x4, R4.reuse ;  /* 0x000000040b0ab825 */ /* 0x100fe200078e0204 */
[----:B------:R0:W-:Y:S01]  /*f1e0*/  @!P2 ST.E.64 desc[UR36][R2.64], R24 ;  /* 0x000000180200a985 */ /* 0x0001e2000c101b24 */
[----:B------:R-:W-:Y:S02]  /*f1f0*/  ISETP.GE.AND P2, PT, R18, UR4, PT ;  /* 0x0000000412007c0c */ /* 0x000fe4000bf46270 */
[--C-:B------:R-:W-:Y:S01]  /*f200*/  @!P4 IMAD.WIDE R12, R13, 0x4, R4.reuse ;  /* 0x000000040d0cc825 */ /* 0x100fe200078e0204 */
[----:B------:R1:W-:Y:S01]  /*f210*/  @!P3 ST.E.64 desc[UR36][R10.64], R28 ;  /* 0x0000001c0a00b985 */ /* 0x0003e2000c101b24 */
[----:B------:R-:W-:Y:S02]  /*f220*/  ISETP.GE.AND P3, PT, R19, UR4, PT ;  /* 0x0000000413007c0c */ /* 0x000fe4000bf66270 */
[----:B------:R-:W-:Y:S01]  /*f230*/  @!P5 IMAD.WIDE R14, R15, 0x4, R4 ;  /* 0x000000040f0ed825 */ /* 0x000fe200078e0204 */
[----:B------:R2:W-:Y:S01]  /*f240*/  @!P4 ST.E.64 desc[UR36][R12.64], R32 ;  /* 0x000000200c00c985 */ /* 0x0005e2000c101b24 */
[----:B------:R-:W-:-:S02]  /*f250*/  ISETP.GE.AND P4, PT, R20, UR4, PT ;  /* 0x0000000414007c0c */ /* 0x000fc4000bf86270 */
[----:B------:R-:W-:Y:S01]  /*f260*/  @!P0 LEA.HI R16, R16, R16, RZ, 0x1 ;  /* 0x0000001010108211 */ /* 0x000fe200078f08ff */
[----:B------:R3:W-:Y:S01]  /*f270*/  @!P5 ST.E.64 desc[UR36][R14.64], R36 ;  /* 0x000000240e00d985 */ /* 0x0007e2000c101b24 */
[----:B------:R-:W-:Y:S01]  /*f280*/  ISETP.GE.AND P5, PT, R21, UR4, PT ;  /* 0x0000000415007c0c */ /* 0x000fe2000bfa6270 */
[----:B0-----:R-:W-:Y:S01]  /*f290*/  VIADD R24, R0, 0x60 ;  /* 0x0000006000187836 */ /* 0x001fe20000000000 */
[----:B------:R-:W-:Y:S02]  /*f2a0*/  @!P1 LEA.HI R17, R17, R17, RZ, 0x1 ;  /* 0x0000001111119211 */ /* 0x000fe400078f08ff */
[----:B------:R-:W-:Y:S02]  /*f2b0*/  @!P0 LOP3.LUT R3, R16, 0xfffffffe, RZ, 0xc0, !PT ;  /* 0xfffffffe10038812 */ /* 0x000fe400078ec0ff */
        /* <DEDUP_REMOVED lines=11> */
[----:B------:R-:W-:Y:S01]  /*f370*/  @!P3 LOP3.LUT R19, R19, 0xfffffffe, RZ, 0xc0, !PT ;  /* 0xfffffffe1313b812 */ /* 0x000fe200078ec0ff */
[----:B------:R-:W-:Y:S01]  /*f380*/  VIADD R18, R0, 0x68 ;  /* 0x0000006800127836 */ /* 0x000fe20000000000 */
[----:B---3--:R-:W-:Y:S01]  /*f390*/  @!P4 LOP3.LUT R15, R20, 0xfffffffe, RZ, 0xc0, !PT ;  /* 0xfffffffe140fc812 */ /* 0x008fe200078ec0ff */
[----:B------:R-:W-:Y:S01]  /*f3a0*/  VIADD R20, R0, 0x78 ;  /* 0x0000007800147836 */ /* 0x000fe20000000000 */
[----:B------:R-:W-:-:S02]  /*f3b0*/  @!P5 LOP3.LUT R21, R21, 0xfffffffe, RZ, 0xc0, !PT ;  /* 0xfffffffe1515d812 */ /* 0x000fc400078ec0ff */
[----:B------:R-:W-:Y:S01]  /*f3c0*/  @!P6 LOP3.LUT R17, R22, 0xfffffffe, RZ, 0xc0, !PT ;  /* 0xfffffffe1611e812 */ /* 0x000fe200078ec0ff */
[----:B------:R-:W-:Y:S01]  /*f3d0*/  VIADD R22, R0, 0x88 ;  /* 0x0000008800167836 */ /* 0x000fe20000000000 */
[----:B------:R-:W-:Y:S01]  /*f3e0*/  ISETP.GE.AND P1, PT, R23, UR4, PT ;  /* 0x0000000417007c0c */ /* 0x000fe2000bf26270 */
[----:B0-----:R-:W-:Y:S01]  /*f3f0*/  @!P2 IMAD.WIDE R2, R13, 0x4, R4 ;  /* 0x000000040d02a825 */ /* 0x001fe200078e0204 */
[----:B------:R-:W-:-:S03]  /*f400*/  ISETP.GE.AND P0, PT, R24, UR4, PT ;  /* 0x0000000418007c0c */ /* 0x000fc6000bf06270 */
        /* <DEDUP_REMOVED lines=8> */
[----:B------:R-:W-:-:S02]  /*f490*/  ISETP.GE.AND P3, PT, R22, UR4, PT ;  /* 0x0000000416007c0c */ /* 0x000fc4000bf66270 */
        /* <DEDUP_REMOVED lines=26> */
[----:B------:R-:W-:Y:S01]  /*f640*/  VIADD R20, R0, 0xb0 ;  /* 0x000000b000147836 */ /* 0x000fe20000000000 */
[----:B------:R-:W-:Y:S02]  /*f650*/  @!P4 LOP3.LUT R21, R21, 0xfffffffe, RZ, 0xc0, !PT ;  /* 0xfffffffe1515c812 */ /* 0x000fe400078ec0ff */
[----:B----4-:R-:W-:Y:S01]  /*f660*/  @!P3 LOP3.LUT R17, R22, 0xfffffffe, RZ, 0xc0, !PT ;  /* 0xfffffffe1611b812 */ /* 0x010fe200078ec0ff */
[----:B------:R-:W-:Y:S01]  /*f670*/  VIADD R22, R0, 0xc0 ;  /* 0x000000c000167836 */ /* 0x000fe20000000000 */
[----:B------:R-:W-:Y:S01]  /*f680*/  ISETP.GE.AND P0, PT, R23, UR4, PT ;  /* 0x0000000417007c0c */ /* 0x000fe2000bf06270 */
[----:B0-----:R-:W-:Y:S01]  /*f690*/  @!P2 IMAD.WIDE R2, R13, 0x4, R4 ;  /* 0x000000040d02a825 */ /* 0x001fe200078e0204 */
[----:B------:R-:W-:-:S03]  /*f6a0*/  ISETP.GE.AND P1, PT, R24, UR4, PT ;  /* 0x0000000418007c0c */ /* 0x000fc6000bf26270 */
        /* <DEDUP_REMOVED lines=15> */
[----:B------:R-:W-:Y:S02]  /*f7a0*/  @!P1 LEA.HI R24, R24, R24, RZ, 0x1 ;  /* 0x0000001818189211 */ /* 0x000fe400078f08ff */
[----:B------:R-:W-:Y:S02]  /*f7b0*/  ISETP.GE.AND P3, PT, R19, UR4, PT ;  /* 0x0000000413007c0c */ /* 0x000fe4000bf66270 */
[----:B------:R-:W-:-:S02]  /*f7c0*/  ISETP.GE.AND P5, PT, R21, UR4, PT ;  /* 0x0000000415007c0c */ /* 0x000fc4000bfa6270 */
[----:B0-----:R-:W-:Y:S02]  /*f7d0*/  @!P0 LOP3.LUT R3, R23, 0xfffffffe, RZ, 0xc0, !PT ;  /* 0xfffffffe17038812 */ /* 0x001fe400078ec0ff */
[----:B------:R-:W-:Y:S02]  /*f7e0*/  @!P2 LEA.HI R18, R18, R18, RZ, 0x1 ;  /* 0x000000121212a211 */ /* 0x000fe400078f08ff */
[----:B-1----:R-:W-:Y:S01]  /*f7f0*/  @!P1 LOP3.LUT R11, R24, 0xfffffffe, RZ, 0xc0, !PT ;  /* 0xfffffffe180b9812 */ /* 0x002fe200078ec0ff */
[--C-:B------:R-:W-:Y:S01]  /*f800*/  @!P0 IMAD.WIDE R2, R3, 0x4, R4.reuse ;  /* 0x0000000403028825 */ /* 0x100fe200078e0204 */
[----:B------:R-:W-:Y:S02]  /*f810*/  @!P4 LEA.HI R20, R20, R20, RZ, 0x1 ;  /* 0x000000141414c211 */ /* 0x000fe400078f08ff */
[----:B--2---:R-:W-:Y:S01]  /*f820*/  @!P2 LOP3.LUT R13, R18, 0xfffffffe, RZ, 0xc0, !PT ;  /* 0xfffffffe120da812 */ /* 0x004fe200078ec0ff */
[--C-:B------:R-:W-:Y:S01]  /*f830*/  @!P1 IMAD.WIDE R10, R11, 0x4, R4.reuse ;  /* 0x000000040b0a9825 */ /* 0x100fe200078e0204 */
[----:B------:R-:W-:Y:S01]  /*f840*/  @!P3 LEA.HI R19, R19, R19, RZ, 0x1 ;  /* 0x000000131313b211 */ /* 0x000fe200078f08ff */
[----:B------:R0:W-:Y:S01]  /*f850*/  @!P0 ST.E.64 desc[UR36][R2.64], R96 ;  /* 0x0000006002008985 */ /* 0x0001e2000c101b24 */
[----:B------:R-:W-:Y:S01]  /*f860*/  @!P5 LEA.HI R21, R21, R21, RZ, 0x1 ;  /* 0x000000151515d211 */ /* 0x000fe200078f08ff */
[----:B------:R-:W-:Y:S01]  /*f870*/  @!P2 IMAD.WIDE R12, R13, 0x4, R4 ;  /* 0x000000040d0ca825 */ /* 0x000fe200078e0204 */
[----:B------:R-:W-:Y:S01]  /*f880*/  @!P3 LOP3.LUT R19, R19, 0xfffffffe, RZ, 0xc0, !PT ;  /* 0xfffffffe1313b812 */ /* 0x000fe200078ec0ff */
[----:B------:R1:W-:Y:S01]  /*f890*/  @!P1 ST.E.64 desc[UR36][R10.64], R100 ;  /* 0x000000640a009985 */ /* 0x0003e2000c101b24 */
[----:B------:R-:W-:-:S02]  /*f8a0*/  @!P6 LEA.HI R22, R22, R22, RZ, 0x1 ;  /* 0x000000161616e211 */ /* 0x000fc400078f08ff */
[----:B---3--:R-:W-:Y:S01]  /*f8b0*/  @!P4 LOP3.LUT R15, R20, 0xfffffffe, RZ, 0xc0, !PT ;  /* 0xfffffffe140fc812 */ /* 0x008fe200078ec0ff */
[----:B------:R-:W-:Y:S01]  /*f8c0*/  @!P2 ST.E.64 desc[UR36][R12.64], R104 ;  /* 0x000000680c00a985 */ /* 0x000fe2000c101b24 */
[----:B------:R-:W-:Y:S01]  /*f8d0*/  @!P5 LOP3.LUT R21, R21, 0xfffffffe, RZ, 0xc0, !PT ;  /* 0xfffffffe1515d812 */ /* 0x000fe200078ec0ff */
[----:B------:R-:W-:Y:S01]  /*f8e0*/  VIADD R20, R0, 0xd8 ;  /* 0x000000d800147836 */ /* 0x000fe20000000000 */
[----:B----4-:R-:W-:Y:S02]  /*f8f0*/  @!P6 LOP3.LUT R17, R22, 0xfffffffe, RZ, 0xc0, !PT ;  /* 0xfffffffe1611e812 */ /* 0x010fe400078ec0ff */
[----:B------:R-:W-:Y:S01]  /*f900*/  IADD3 R18, R0, 0xc8, RZ ;  /* 0x000000c800127810 */ /* 0x000fe20007ffe0ff */
[--C-:B0-----:R-:W-:Y:S01]  /*f910*/  @!P3 IMAD.WIDE R2, R19, 0x4, R4.reuse ;  /* 0x000000041302b825 */ /* 0x101fe200078e0204 */
[----:B------:R-:W-:Y:S02]  /*f920*/  ISETP.GE.AND P2, PT, R20, UR4, PT ;  /* 0x0000000414007c0c */ /* 0x000fe4000bf46270 */
[----:B------:R-:W-:Y:S01]  /*f930*/  ISETP.GE.AND P0, PT, R18, UR4, PT ;  /* 0x0000000412007c0c */ /* 0x000fe2000bf06270 */
[--C-:B-1----:R-:W-:Y:S01]  /*f940*/  @!P4 IMAD.WIDE R10, R15, 0x4, R4.reuse ;  /* 0x000000040f0ac825 */ /* 0x102fe200078e0204 */
[----:B------:R0:W-:Y:S03]  /*f950*/  @!P3 ST.E.64 desc[UR36][R2.64], R108 ;  /* 0x0000006c0200b985 */ /* 0x0001e6000c101b24 */
[--C-:B------:R-:W-:Y:S01]  /*f960*/  @!P5 IMAD.WIDE R14, R21, 0x4, R4.reuse ;  /* 0x00000004150ed825 */ /* 0x100fe200078e0204 */
[----:B------:R1:W-:Y:S03]  /*f970*/  @!P4 ST.E.64 desc[UR36][R10.64], R112 ;  /* 0x000000700a00c985 */ /* 0x0003e6000c101b24 */
[----:B------:R-:W-:Y:S01]  /*f980*/  VIADD R19, R0, 0xd0 ;  /* 0x000000d000137836 */ /* 0x000fe20000000000 */
[----:B------:R2:W-:Y:S01]  /*f990*/  @!P5 ST.E.64 desc[UR36][R14.64], R116 ;  /* 0x000000740e00d985 */ /* 0x0005e2000c101b24 */
[----:B------:R-:W-:Y:S01]  /*f9a0*/  @!P6 IMAD.WIDE R16, R17, 0x4, R4 ;  /* 0x000000041110e825 */ /* 0x000fe200078e0204 */
[----:B------:R-:W-:-:S02]  /*f9b0*/  @!P2 LEA.HI R20, R20, R20, RZ, 0x1 ;  /* 0x000000141414a211 */ /* 0x000fc400078f08ff */
[----:B------:R-:W-:Y:S01]  /*f9c0*/  ISETP.GE.AND P1, PT, R19, UR4, PT ;  /* 0x0000000413007c0c */ /* 0x000fe2000bf26270 */
[C---:B------:R-:W-:Y:S01]  /*f9d0*/  VIADD R21, R0.reuse, 0xe0 ;  /* 0x000000e000157836 */ /* 0x040fe20000000000 */
[----:B------:R3:W-:Y:S01]  /*f9e0*/  @!P6 ST.E.64 desc[UR36][R16.64], R120 ;  /* 0x000000781000e985 */ /* 0x0007e2000c101b24 */
[----:B0-----:R-:W-:Y:S01]  /*f9f0*/  VIADD R3, R0, 0xf8 ;  /* 0x000000f800037836 */ /* 0x001fe20000000000 */
[----:B------:R-:W-:Y:S01]  /*fa00*/  @!P0 LEA.HI R18, R18, R18, RZ, 0x1 ;  /* 0x0000001212128211 */ /* 0x000fe200078f08ff */
[C---:B------:R-:W-:Y:S01]  /*fa10*/  VIADD R12, R0.reuse, 0xe8 ;  /* 0x000000e8000c7836 */ /* 0x040fe20000000000 */
[----:B------:R-:W-:Y:S01]  /*fa20*/  ISETP.GE.AND P3, PT, R21, UR4, PT ;  /* 0x0000000415007c0c */ /* 0x000fe2000bf66270 */
[----:B------:R-:W-:Y:S01]  /*fa30*/  VIADD R13, R0, 0xf0 ;  /* 0x000000f0000d7836 */ /* 0x000fe20000000000 */
[----:B------:R-:W-:Y:S02]  /*fa40*/  ISETP.GE.AND P6, PT, R3, UR4, PT ;  /* 0x0000000403007c0c */ /* 0x000fe4000bfc6270 */
[----:B------:R-:W-:-:S02]  /*fa50*/  ISETP.GE.AND P4, PT, R12, UR4, PT ;  /* 0x000000040c007c0c */ /* 0x000fc4000bf86270 */
[----:B------:R-:W-:Y:S02]  /*fa60*/  ISETP.GE.AND P5, PT, R13, UR4, PT ;  /* 0x000000040d007c0c */ /* 0x000fe4000bfa6270 */
[----:B------:R-:W-:-:S04]  /*fa70*/  @!P1 LEA.HI R19, R19, R19, RZ, 0x1 ;  /* 0x0000001313139211 */ /* 0x000fc800078f08ff */
[----:B-1----:R-:W-:Y:S02]  /*fa80*/  @!P1 LOP3.LUT R11, R19, 0xfffffffe, RZ, 0xc0, !PT ;  /* 0xfffffffe130b9812 */ /* 0x002fe400078ec0ff */
[----:B------:R-:W-:Y:S02]  /*fa90*/  @!P3 LEA.HI R21, R21, R21, RZ, 0x1 ;  /* 0x000000151515b211 */ /* 0x000fe400078f08ff */
[----:B------:R-:W-:Y:S02]  /*faa0*/  @!P6 LEA.HI R10, R3, R3, RZ, 0x1 ;  /* 0x00000003030ae211 */ /* 0x000fe400078f08ff */
[----:B------:R-:W-:Y:S02]  /*fab0*/  @!P4 LEA.HI R12, R12, R12, RZ, 0x1 ;  /* 0x0000000c0c0cc211 */ /* 0x000fe400078f08ff */
[----:B------:R-:W-:Y:S02]  /*fac0*/  @!P5 LEA.HI R2, R13, R13, RZ, 0x1 ;  /* 0x0000000d0d02d211 */ /* 0x000fe400078f08ff */
[----:B------:R-:W-:-:S02]  /*fad0*/  @!P0 LOP3.LUT R3, R18, 0xfffffffe, RZ, 0xc0, !PT ;  /* 0xfffffffe12038812 */ /* 0x000fc400078ec0ff */
[----:B------:R-:W-:Y:S02]  /*fae0*/  @!P2 LOP3.LUT R13, R20, 0xfffffffe, RZ, 0xc0, !PT ;  /* 0xfffffffe140da812 */ /* 0x000fe400078ec0ff */
[----:B--2---:R-:W-:Y:S02]  /*faf0*/  @!P3 LOP3.LUT R15, R21, 0xfffffffe, RZ, 0xc0, !PT ;  /* 0xfffffffe150fb812 */ /* 0x004fe400078ec0ff */
[----:B---3--:R-:W-:Y:S01]  /*fb00*/  @!P4 LOP3.LUT R17, R12, 0xfffffffe, RZ, 0xc0, !PT ;  /* 0xfffffffe0c11c812 */ /* 0x008fe200078ec0ff */
        /* <DEDUP_REMOVED lines=15> */
[----:B------:R0:W-:Y:S02]  /*fc00*/  @!P6 ST.E.64 desc[UR36][R4.64], R148 ;  /* 0x000000940400e985 */ /* 0x0001e4000c101b24 */
.L_x_2030:
[----:B------:R-:W-:Y:S05]  /*fc10*/  BSYNC B0 ;  /* 0x0000000000007941 */ /* 0x000fea0003800000 */
.L_x_2029:
[----:B------:R-:W-:Y:S01]  /*fc20*/  ISETP.GE.AND P0, PT, R9, R8, PT ;  /* 0x000000080900720c */ /* 0x000fe20003f06270 */
[----:B0--3--:R0:W2:Y:S04]  /*fc30*/  SHFL.IDX PT, R3, R7, 0x1, 0x1c1f ;  /* 0x003c1f0007037f89 */ /* 0x0090a800000e0000 */
[----:B------:R0:W3:Y:S08]  /*fc40*/  SHFL.IDX PT, R2, R6, 0x1, 0x1c1f ;  /* 0x003c1f0006027f89 */ /* 0x0000f000000e0000 */
[----:B0-----:R-:W-:Y:S05]  /*fc50*/  @P0 BRA `(.L_x_1941) ;  /* 0x0000004800d80947 */ /* 0x001fea0003800000 */
[C---:B----4-:R-:W-:Y:S01]  /*fc60*/  VIADD R4, R0.reuse, 0x8 ;  /* 0x0000000800047836 */ /* 0x050fe20000000000 */
[----:B------:R-:W-:Y:S01]  /*fc70*/  ULDC UR4, c[0x0][0xac8] ;  /* 0x0002b20000047ab9 */ /* 0x000fe20000000800 */
[C---:B-1----:R-:W-:Y:S01]  /*fc80*/  VIADD R5, R0.reuse, 0x10 ;  /* 0x0000001000057836 */ /* 0x042fe20000000000 */
[C---:B------:R-:W-:Y:S01]  /*fc90*/  ISETP.GE.AND P0, PT, R0.reuse, UR4, PT ;  /* 0x0000000400007c0c */ /* 0x040fe2000bf06270 */
[----:B------:R-:W-:Y:S01]  /*fca0*/  VIADD R10, R0, 0x18 ;  /* 0x00000018000a7836 */ /* 0x000fe20000000000 */
[----:B------:R-:W-:Y:S01]  /*fcb0*/  ISETP.GE.AND P1, PT, R4, UR4, PT ;  /* 0x0000000404007c0c */ /* 0x000fe2000bf26270 */
[C---:B------:R-:W-:Y:S01]  /*fcc0*/  VIADD R11, R0.reuse, 0x20 ;  /* 0x00000020000b7836 */ /* 0x040fe20000000000 */
[----:B------:R-:W-:Y:S01]  /*fcd0*/  ISETP.GE.AND P2, PT, R5, UR4, PT ;  /* 0x0000000405007c0c */ /* 0x000fe2000bf46270 */
[----:B------:R-:W-:Y:S01]  /*fce0*/  VIADD R13, R0, 0x30 ;  /* 0x00000030000d7836 */ /* 0x000fe20000000000 */
[----:B------:R-:W-:Y:S01]  /*fcf0*/  ISETP.GE.AND P5, PT, R10, UR4, PT ;  /* 0x000000040a007c0c */ /* 0x000fe2000bfa6270 */
[C---:B------:R-:W-:Y:S01]  /*fd00*/  VIADD R14, R0.reuse, 0x38 ;  /* 0x00000038000e7836 */ /* 0x040fe20000000000 */
[----:B------:R-:W-:Y:S01]  /*fd10*/  ISETP.GE.AND P6, PT, R11, UR4, PT ;  /* 0x000000040b007c0c */ /* 0x000fe2000bfc6270 */
[C---:B------:R-:W-:Y:S01]  /*fd20*/  VIADD R15, R0.reuse, 0x40 ;  /* 0x00000040000f7836 */ /* 0x040fe20000000000 */
[C---:B------:R-:W-:Y:S01]  /*fd30*/  IADD3 R12, R0.reuse, 0x28, RZ ;  /* 0x00000028000c7810 */ /* 0x040fe20007ffe0ff */
[C---:B------:R-:W-:Y:S01]  /*fd40*/  VIADD R16, R0.reuse, 0x48 ;  /* 0x0000004800107836 */ /* 0x040fe20000000000 */
[C---:B------:R-:W-:Y:S01]  /*fd50*/  IADD3 R20, R0.reuse, 0x80, RZ ;  /* 0x0000008000147810 */ /* 0x040fe20007ffe0ff */
[C---:B------:R-:W-:Y:S01]  /*fd60*/  VIADD R18, R0.reuse, 0x50 ;  /* 0x0000005000127836 */ /* 0x040fe20000000000 */
[----:B------:R-:W-:Y:S01]  /*fd70*/  ISETP.GE.AND P3, PT, R15, UR4, PT ;  /* 0x000000040f007c0c */ /* 0x000fe2000bf66270 */
[----:B------:R-:W-:Y:S01]  /*fd80*/  VIADD R19, R0, 0x58 ;  /* 0x0000005800137836 */ /* 0x000fe20000000000 */
[----:B------:R-:W-:-:S02]  /*fd90*/  @!P1 LEA.HI R4, R4, R4, RZ, 0x1 ;  /* 0x0000000404049211 */ /* 0x000fc400078f08ff */
[----:B------:R-:W-:Y:S02]  /*fda0*/  @!P2 LEA.HI R5, R5, R5, RZ, 0x1 ;  /* 0x000000050505a211 */ /* 0x000fe400078f08ff */
[----:B------:R-:W-:Y:S02]  /*fdb0*/  @!P1 LOP3.LUT R7, R4, 0xfffffffe, RZ, 0xc0, !PT ;  /* 0xfffffffe04079812 */ /* 0x000fe400078ec0ff */
[----:B------:R-:W-:Y:S01]  /*fdc0*/  @!P2 LOP3.LUT R9, R5, 0xfffffffe, RZ, 0xc0, !PT ;  /* 0xfffffffe0509a812 */ /* 0x000fe200078ec0ff */
[--C-:B--23--:R-:W-:Y:S01]  /*fdd0*/  @!P0 IMAD.WIDE R4, R0, 0x4, R2.reuse ;  /* 0x0000000400048825 */ /* 0x10cfe200078e0202 */
[----:B------:R-:W-:Y:S02]  /*fde0*/  ISETP.GE.AND P4, PT, R16, UR4, PT ;  /* 0x0000000410007c0c */ /* 0x000fe4000bf86270 */
[----:B------:R-:W-:Y:S01]  /*fdf0*/  @!P5 LEA.HI R10, R10, R10, RZ, 0x1 ;  /* 0x0000000a0a0ad211 */ /* 0x000fe200078f08ff */
[----:B------:R-:W-:Y:S01]  /*fe00*/  @!P1 IMAD.WIDE R6, R7, 0x4, R2 ;  /* 0x0000000407069825 */ /* 0x000fe200078e0202 */
        /* <DEDUP_REMOVED lines=24> */
[----:B------:R-:W-:Y:S01]  /*ff90*/  @!P4 LOP3.LUT R17, R16, 0xfffffffe, RZ, 0xc0, !PT ;  /* 0xfffffffe1011c812 */ /* 0x000fe200078ec0ff */
[----:B------:R-:W-:Y:S01]  /*ffa0*/  VIADD R16, R0, 0x70 ;  /* 0x0000007000107836 */ /* 0x000fe20000000000 */
[----:B------:R-:W-:Y:S02]  /*ffb0*/  ISETP.GE.AND P5, PT, R18, UR4, PT ;  /* 0x0000000412007c0c */ /* 0x000fe4000bfa6270 */
[----:B------:R-:W-:Y:S01]  /*ffc0*/  ISETP.GE.AND P6, PT, R19, UR4, PT ;  /* 0x0000000413007c0c */ /* 0x000fe2000bfc6270 */
        /* <DEDUP_REMOVED lines=101> */
[----:B------:R-:W-:Y:S02]  /*10620*/  @!P5 LEA.HI R18, R18, R18, RZ, 0x1 ;  /* 0x000000121212d211 */ /* 0x000fe400078f08ff */
[----:B------:R-:W-:-:S02]  /*10630*/  ISETP.GE.AND P3, PT, R17, UR4, PT ;  /* 0x0000000411007c0c */ /* 0x000fc4000bf66270 */
[----:B------:R-:W-:Y:S02]  /*10640*/  @!P6 LEA.HI R19, R19, R19, RZ, 0x1 ;  /* 0x000000131313e211 */ /* 0x000fe400078f08ff */
[----:B0-----:R-:W-:Y:S02]  /*10650*/  @!P5 LOP3.LUT R5, R18, 0xfffffffe, RZ, 0xc0, !PT ;  /* 0xfffffffe1205d812 */ /* 0x001fe400078ec0ff */
        /* <DEDUP_REMOVED lines=12> */
[----:B---3--:R-:W-:Y:S02]  /*10720*/  @!P2 LOP3.LUT R11, R16, 0xfffffffe, RZ, 0xc0, !PT ;  /* 0xfffffffe100ba812 */ /* 0x008fe400078ec0ff */
        /* <DEDUP_REMOVED lines=19> */
.L_x_2028:
        /* <DEDUP_REMOVED lines=8> */
[----:B-1----:R-:W-:Y:S02]  /*108e0*/  IMAD R3, R6, UR4, RZ ;  /* 0x0000000406037c24 */ /* 0x002fe4000f8e02ff */
        /* <DEDUP_REMOVED lines=12> */
[----:B------:R-:W-:Y:S02]  /*109b0*/  UIADD3 UR6, UR5, UR6, URZ ;  /* 0x0000000605067290 */ /* 0x000fe4000fffe03f */
[----:B------:R-:W-:Y:S01]  /*109c0*/  IMAD.U32 R3, RZ, RZ, UR5 ;  /* 0x00000005ff037e24 */ /* 0x000fe2000f8e00ff */
[----:B------:R-:W2:Y:S01]  /*109d0*/  @P0 LDC R7, c[0x0][0xbec] ;  /* 0x0002fb00ff070b82 */ /* 0x000ea20000000800 */
[----:B------:R-:W-:Y:S01]  /*109e0*/  IMAD.U32 R2, RZ, RZ, UR4 ;  /* 0x00000004ff027e24 */ /* 0x000fe2000f8e00ff */
[----:B------:R-:W-:Y:S01]  /*109f0*/  ULDC.64 UR4, c[0x0][0xbe0] ;  /* 0x0002f80000047ab9 */ /* 0x000fe20000000a00 */
[----:B------:R-:W-:-:S05]  /*10a00*/  MOV R3, UR6 ;  /* 0x0000000600037c02 */ /* 0x000fca0008000f00 */
[----:B------:R-:W3:Y:S01]  /*10a10*/  @P0 LDC R9, c[0x0][0xbf0] ;  /* 0x0002fc00ff090b82 */ /* 0x000ee20000000800 */
[----:B0-----:R-:W-:-:S07]  /*10a20*/  USHF.R.S32.HI UR8, URZ, 0x1f, UR7 ;  /* 0x0000001f3f087899 */ /* 0x001fce0008011407 */
[----:B------:R-:W0:Y:S01]  /*10a30*/  S2UR UR10, SR_CTAID.Y ;  /* 0x00000000000a79c3 */ /* 0x000e220000002600 */
[C---:B-1----:R-:W-:Y:S02]  /*10a40*/  IMAD R12, R10.reuse, UR8, RZ ;  /* 0x000000080a0c7c24 */ /* 0x042fe4000f8e02ff */
[----:B------:R-:W-:-:S04]  /*10a50*/  IMAD.WIDE.U32 R2, R10, UR7, R2 ;  /* 0x000000070a027c25 */ /* 0x000fc8000f8e0002 */
[----:B------:R-:W-:Y:S01]  /*10a60*/  IMAD R11, R11, UR7, R12 ;  /* 0x000000070b0b7c24 */ /* 0x000fe2000f8e020c */
[----:B------:R-:W0:Y:S01]  /*10a70*/  LDC R8, c[0x0][0xc50] ;  /* 0x00031400ff087b82 */ /* 0x000e220000000800 */
[----:B--2---:R-:W-:-:S04]  /*10a80*/  @P0 IMAD.HI.U32 R4, R0, R7, RZ ;  /* 0x0000000700040227 */ /* 0x004fc800078e00ff */
[----:B------:R-:W-:Y:S02]  /*10a90*/  IMAD R7, RZ, RZ, -UR41 ;  /* 0x80000029ff077e24 */ /* 0x000fe4000f8e02ff */
        /* <DEDUP_REMOVED lines=17> */
[----:B------:R-:W-:-:S03]  /*10bb0*/  ULDC.64 UR4, c[0x0][0xba8] ;  /* 0x0002ea0000047ab9 */ /* 0x000fc60000000a00 */
[----:B------:R-:W-:Y:S01]  /*10bc0*/  IMAD.IADD R3, R3, 0x1, R5 ;  /* 0x0000000103037824 */ /* 0x000fe200078e0205 */
[----:B------:R-:W-:-:S04]  /*10bd0*/  LEA R4, P0, R2, UR4, 0x2 ;  /* 0x0000000402047c11 */ /* 0x000fc8000f8010ff */
[----:B------:R-:W-:Y:S01]  /*10be0*/  LEA.HI.X R5, R2, UR5, R3, 0x2, P0 ;  /* 0x0000000502057c11 */ /* 0x000fe200080f1403 */
[----:B------:R-:W-:-:S05]  /*10bf0*/  IMAD.MOV.U32 R3, RZ, RZ, -0x800000 ;  /* 0xff800000ff037424 */ /* 0x000fca00078e00ff */
[----:B------:R0:W-:Y:S01]  /*10c00*/  STG.E desc[UR36][R4.64], R3 ;  /* 0x0000000304007986 */ /* 0x0001e2000c101924 */
[----:B------:R-:W-:Y:S05]  /*10c10*/  BRA `(.L_x_1941) ;  /* 0x0000003800e87947 */ /* 0x000fea0003800000 */
.L_x_1939:
        /* <DEDUP_REMOVED lines=18> */
.L_x_2031:
[----:B------:R-:W-:Y:S01]  /*10d40*/  ULDC UR7, c[0x0][0xc50] ;  /* 0x0003140000077ab9 */ /* 0x000fe20000000800 */
[----:B------:R-:W-:Y:S01]  /*10d50*/  UMOV UR39, UR6 ;  /* 0x0000000600277c82 */ /* 0x000fe20008000000 */
[----:B------:R-:W-:-:S11]  /*10d60*/  UISETP.NE.AND UP0, UPT, UR7, 0x1, UPT ;  /* 0x000000010700788c */ /* 0x000fd6000bf05270 */
[----:B------:R-:W-:Y:S01]  /*10d70*/  @UP0 ULDC UR4, c[0x0][0xc54] ;  /* 0x0003150000040ab9 */ /* 0x000fe20000000800 */
[----:B------:R-:W-:Y:S01]  /*10d80*/  @UP0 ULDC UR8, c[0x0][0xc58] ;  /* 0x0003160000080ab9 */ /* 0x000fe20000000800 */
[----:B------:R-:W-:-:S04]  /*10d90*/  UIMAD.WIDE.U32 UR4, UR6, UR4, URZ ;  /* 0x00000004060472a5 */ /* 0x000fc8000f8e003f */
[----:B------:R-:W-:-:S12]  /*10da0*/  @UP0 USHF.R.U32.HI UR39, URZ, UR8, UR5 ;  /* 0x000000083f270299 */ /* 0x000fd80008011605 */
.L_x_2032:
[----:B------:R-:W-:Y:S01]  /*10db0*/  ISETP.GE.AND P0, PT, R33, RZ, PT ;  /* 0x000000ff2100720c */ /* 0x000fe20003f06270 */
[----:B------:R-:W-:Y:S01]  /*10dc0*/  UIADD3 UR46, -UR39, URZ, URZ ;  /* 0x0000003f272e7290 */ /* 0x000fe2000fffe13f */
[----:B------:R-:W-:Y:S02]  /*10dd0*/  IMAD.MOV.U32 R20, RZ, RZ, 0x1 ;  /* 0x00000001ff147424 */ /* 0x000fe400078e00ff */
[----:B------:R-:W-:Y:S01]  /*10de0*/  IMAD.MOV.U32 R21, RZ, RZ, RZ ;  /* 0x000000ffff157224 */ /* 0x000fe200078e00ff */
[----:B------:R-:W-:Y:S01]  /*10df0*/  UIMAD UR46, UR7, UR46, UR6 ;  /* 0x0000002e072e72a4 */ /* 0x000fe2000f8e0206 */
[----:B------:R-:W-:-:S07]  /*10e00*/  IMAD.MOV.U32 R8, RZ, RZ, 0x1 ;  /* 0x00000001ff087424 */ /* 0x000fce00078e00ff */
[----:B------:R-:W-:Y:S05]  /*10e10*/  @!P0 BRA `(.L_x_2033) ;  /* 0x0000003400ac8947 */ /* 0x000fea0003800000 */
[----:B------:R-:W0:Y:S01]  /*10e20*/  LDC.64 R2, c[0x0][0xa28] ;  /* 0x00028a00ff027b82 */ /* 0x000e220000000a00 */
[----:B------:R-:W-:Y:S01]  /*10e30*/  IMAD.MOV.U32 R32, RZ, RZ, RZ ;  /* 0x000000ffff207224 */ /* 0x000fe200078e00ff */
[----:B------:R-:W-:Y:S01]  /*10e40*/  ULDC UR4, c[0x0][0x448] ;  /* 0x0001120000047ab9 */ /* 0x000fe20000000800 */
[----:B------:R-:W-:Y:S01]  /*10e50*/  ULDC UR6, c[0x0][0x2f0] ;  /* 0x0000bc0000067ab9 */ /* 0x000fe20000000800 */
[----:B------:R-:W-:Y:S01]  /*10e60*/  ULDC UR10, c[0x0][0x288] ;  /* 0x0000a200000a7ab9 */ /* 0x000fe20000000800 */
[----:B0-----:R-:W-:-:S04]  /*10e70*/  ISETP.NE.U32.AND P0, PT, R2, RZ, PT ;  /* 0x000000ff0200720c */ /* 0x001fc80003f05070 */
[----:B------:R-:W-:-:S13]  /*10e80*/  ISETP.NE.AND.EX P0, PT, R3, RZ, PT, P0 ;  /* 0x000000ff0300720c */ /* 0x000fda0003f05300 */
[----:B------:R-:W0:Y:S02]  /*10e90*/  @P0 LDC.64 R2, c[0x0][0xa28] ;  /* 0x00028a00ff020b82 */ /* 0x000e240000000a00 */
[----:B0-----:R-:W-:-:S05]  /*10ea0*/  @P0 IMAD.WIDE R2, R33, 0x4, R2 ;  /* 0x0000000421020825 */ /* 0x001fca00078e0202 */
[----:B------:R0:W5:Y:S01]  /*10eb0*/  @P0 LDG.E R32, desc[UR36][R2.64] ;  /* 0x0000002402200981 */ /* 0x000162000c1e1900 */
[----:B------:R-:W1:Y:S01]  /*10ec0*/  S2UR UR40, SR_CTAID.X ;  /* 0x00000000002879c3 */ /* 0x000e620000002500 */
[----:B------:R-:W-:-:S03]  /*10ed0*/  UISETP.NE.AND UP1, UPT, UR4, 0x1, UPT ;  /* 0x000000010400788c */ /* 0x000fc6000bf25270 */
[----:B------:R-:W-:Y:S01]  /*10ee0*/  ULDC.64 UR4, c[0x0][0x418] ;  /* 0x0001060000047ab9 */ /* 0x000fe20000000a00 */
[----:B------:R-:W-:Y:S02]  /*10ef0*/  UP2UR UR48, UPR, URZ, 0x2 ;  /* 0x000000023f307883 */ /* 0x000fe40008000000 */
[----:B------:R-:W-:-:S03]  /*10f00*/  UISETP.NE.U32.AND UP0, UPT, UR4, URZ, UPT ;  /* 0x0000003f0400728c */ /* 0x000fc6000bf05070 */
[----:B------:R-:W-:Y:S01]  /*10f10*/  ULDC UR4, c[0x0][0x424] ;  /* 0x0001090000047ab9 */ /* 0x000fe20000000800 */
[----:B------:R-:W-:Y:S01]  /*10f20*/  UISETP.NE.AND.EX UP0, UPT, UR5, URZ, UPT, UP0 ;  /* 0x0000003f0500728c */ /* 0x000fe2000bf05300 */
[----:B------:R-:W-:Y:S02]  /*10f30*/  @UP1 ULDC UR9, c[0x0][0x450] ;  /* 0x0001140000091ab9 */ /* 0x000fe40000000800 */
[----:B------:R-:W-:Y:S01]  /*10f40*/  @UP1 ULDC UR5, c[0x0][0x44c] ;  /* 0x0001130000051ab9 */ /* 0x000fe20000000800 */
[----:B------:R-:W-:-:S04]  /*10f50*/  USEL UR41, UR4, 0x1, UP0 ;  /* 0x0000000104297887 */ /* 0x000fc80008000000 */
[----:B------:R-:W-:Y:S02]  /*10f60*/  UIMAD UR7, UR41, UR6, 0x5f ;  /* 0x0000005f290774a4 */ /* 0x000fe4000f8e0206 */
[----:B------:R-:W-:Y:S02]  /*10f70*/  UIMAD UR41, UR41, UR6, URZ ;  /* 0x00000006292972a4 */ /* 0x000fe4000f8e023f */
[----:B------:R-:W-:Y:S02]  /*10f80*/  UIMAD.WIDE UR6, UR7, 0x2aaaaaab, URZ ;  /* 0x2aaaaaab070678a5 */ /* 0x000fe4000f8e023f */
[----:B-1----:R-:W-:Y:S02]  /*10f90*/  USHF.L.U32 UR40, UR40, 0x7, URZ ;  /* 0x0000000728287899 */ /* 0x002fe4000800063f */
[----:B------:R-:W-:Y:S02]  /*10fa0*/  USHF.R.U32.HI UR43, URZ, 0x1f, UR7 ;  /* 0x0000001f3f2b7899 */ /* 0x000fe40008011607 */
[----:B------:R-:W-:-:S02]  /*10fb0*/  UIADD3 UR8, UR40, 0x7f, URZ ;  /* 0x0000007f28087890 */ /* 0x000fc4000fffe03f */
[----:B------:R-:W-:Y:S02]  /*10fc0*/  ULEA.HI.SX32 UR43, UR7, UR43, 0x1c ;  /* 0x0000002b072b7291 */ /* 0x000fe4000f8fe23f */
[----:B------:R-:W-:-:S04]  /*10fd0*/  UIMAD.WIDE.U32 UR4, UR8, UR5, URZ ;  /* 0x00000005080472a5 */ /* 0x000fc8000f8e003f */
[----:B------:R-:W-:Y:S02]  /*10fe0*/  @UP1 USHF.R.U32.HI UR8, URZ, UR9, UR5 ;  /* 0x000000093f081299 */ /* 0x000fe40008011605 */
[----:B------:R-:W-:Y:S01]  /*10ff0*/  UIADD3 UR9, UR41, 0x1, -UR10 ;  /* 0x0000000129097890 */ /* 0x000fe2000fffe80a */
[----:B------:R-:W-:Y:S02]  /*11000*/  ULDC.64 UR4, c[0x0][0x9e0] ;  /* 0x0002780000047ab9 */ /* 0x000fe40000000a00 */
[----:B------:R-:W-:Y:S02]  /*11010*/  UISETP.GE.AND UP0, UPT, UR5, 0x1, UPT ;  /* 0x000000010500788c */ /* 0x000fe4000bf06270 */
[----:B------:R-:W-:-:S04]  /*11020*/  UIADD3 UR9, UR9, UR8, URZ ;  /* 0x0000000809097290 */ /* 0x000fc8000fffe03f */
[----:B------:R-:W-:Y:S01]  /*11030*/  PLOP3.LUT P1, PT, PT, PT, UP0, 0x80, 0x0 ;  /* 0x000000000000781c */ /* 0x000fe20003f2f008 */
[----:B------:R-:W-:-:S12]  /*11040*/  UIADD3 UR4, UR9, UR4, URZ ;  /* 0x0000000409047290 */ /* 0x000fd8000fffe03f */
[----:B0-----:R-:W-:Y:S05]  /*11050*/  @!P1 BRA `(.L_x_2034) ;  /* 0x0000000000449947 */ /* 0x001fea0003800000 */
        /* <DEDUP_REMOVED lines=10> */
.L_x_2035:
[----:B------:R-:W-:-:S11]  /*11100*/  UISETP.NE.AND UP0, UPT, UR5, 0x1, UPT ;  /* 0x000000010500788c */ /* 0x000fd6000bf05270 */
[----:B------:R-:W-:Y:S02]  /*11110*/  @UP0 ULDC.64 UR12, c[0x0][0x9e8] ;  /* 0x00027a00000c0ab9 */ /* 0x000fe40000000a00 */
[----:B------:R-:W-:-:S04]  /*11120*/  UIMAD.WIDE.U32 UR6, UR8, UR12, URZ ;  /* 0x0000000c080672a5 */ /* 0x000fc8000f8e003f */
[----:B------:R-:W-:-:S12]  /*11130*/  @UP0 USHF.R.U32.HI UR8, URZ, UR13, UR7 ;  /* 0x0000000d3f080299 */ /* 0x000fd80008011607 */
.L_x_2036:
[----:B------:R-:W-:-:S04]  /*11140*/  UIMAD UR8, UR8, UR5, UR5 ;  /* 0x00000005080872a4 */ /* 0x000fc8000f8e0205 */
[----:B------:R-:W-:-:S04]  /*11150*/  UISETP.LT.AND UP0, UPT, UR4, UR8, UPT ;  /* 0x000000080400728c */ /* 0x000fc8000bf01270 */
[----:B------:R-:W-:-:S12]  /*11160*/  USEL UR4, UR4, UR8, UP0 ;  /* 0x0000000804047287 */ /* 0x000fd80008000000 */
.L_x_2034:
[----:B------:R-:W-:Y:S02]  /*11170*/  UISETP.NE.AND UP0, UPT, UR48, URZ, UPT ;  /* 0x0000003f3000728c */ /* 0x000fe4000bf05270 */
[----:B------:R-:W-:-:S03]  /*11180*/  UIADD3 UR6, UR4, 0x5f, URZ ;  /* 0x0000005f04067890 */ /* 0x000fc6000fffe03f */
[----:B------:R-:W-:Y:S01]  /*11190*/  UMOV UR4, UR40 ;  /* 0x0000002800047c82 */ /* 0x000fe20008000000 */
[----:B------:R-:W-:-:S04]  /*111a0*/  UIMAD.WIDE UR6, UR6, 0x2aaaaaab, URZ ;  /* 0x2aaaaaab060678a5 */ /* 0x000fc8000f8e023f */
[----:B------:R-:W-:Y:S01]  /*111b0*/  USHF.R.U32.HI UR44, URZ, 0x1f, UR7 ;  /* 0x0000001f3f2c7899 */ /* 0x000fe20008011607 */
[----:B------:R-:W-:Y:S02]  /*111c0*/  @UP0 ULDC UR8, c[0x0][0x44c] ;  /* 0x0001130000080ab9 */ /* 0x000fe40000000800 */
[----:B------:R-:W-:Y:S01]  /*111d0*/  @UP0 ULDC UR6, c[0x0][0x450] ;  /* 0x0001140000060ab9 */ /* 0x000fe20000000800 */
[----:B------:R-:W-:Y:S02]  /*111e0*/  UIMAD.WIDE.U32 UR8, UR40, UR8, URZ ;  /* 0x00000008280872a5 */ /* 0x000fe4000f8e003f */
[----:B------:R-:W-:Y:S02]  /*111f0*/  ULEA.HI.SX32 UR44, UR7, UR44, 0x1c ;  /* 0x0000002c072c7291 */ /* 0x000fe4000f8fe23f */
[----:B------:R-:W-:Y:S02]  /*11200*/  @UP0 USHF.R.U32.HI UR4, URZ, UR6, UR9 ;  /* 0x000000063f040299 */ /* 0x000fe40008011609 */
[----:B------:R-:W-:-:S02]  /*11210*/  UISETP.LT.AND UP0, UPT, UR43, UR44, UPT ;  /* 0x0000002c2b00728c */ /* 0x000fc4000bf01270 */
[----:B------:R-:W-:Y:S01]  /*11220*/  UIADD3 UR4, UR4, -UR10, UR41 ;  /* 0x8000000a04047290 */ /* 0x000fe2000fffe029 */
[----:B------:R-:W-:Y:S01]  /*11230*/  ULDC UR8, c[0x0][0x9dc] ;  /* 0x0002770000087ab9 */ /* 0x000fe20000000800 */
[----:B------:R-:W-:Y:S02]  /*11240*/  USEL UR12, UR43, UR44, UP0 ;  /* 0x0000002c2b0c7287 */ /* 0x000fe40008000000 */
[----:B------:R-:W-:Y:S01]  /*11250*/  UIADD3 UR8, UR4, -UR8, URZ ;  /* 0x8000000804087290 */ /* 0x000fe2000fffe03f */
[----:B------:R-:W-:Y:S11]  /*11260*/  @!P1 BRA `(.L_x_2037) ;  /* 0x0000000000449947 */ /* 0x000ff60003800000 */
        /* <DEDUP_REMOVED lines=10> */
.L_x_2038:
[----:B------:R-:W-:-:S11]  /*11310*/  UISETP.NE.AND UP0, UPT, UR5, 0x1, UPT ;  /* 0x000000010500788c */ /* 0x000fd6000bf05270 */
[----:B------:R-:W-:Y:S02]  /*11320*/  @UP0 ULDC.64 UR10, c[0x0][0x9e8] ;  /* 0x00027a00000a0ab9 */ /* 0x000fe40000000a00 */
[----:B------:R-:W-:-:S04]  /*11330*/  UIMAD.WIDE.U32 UR6, UR4, UR10, URZ ;  /* 0x0000000a040672a5 */ /* 0x000fc8000f8e003f */
[----:B------:R-:W-:-:S12]  /*11340*/  @UP0 USHF.R.U32.HI UR4, URZ, UR11, UR7 ;  /* 0x0000000b3f040299 */ /* 0x000fd80008011607 */
.L_x_2039:
[----:B------:R-:W-:-:S04]  /*11350*/  UIMAD UR4, UR4, UR5, URZ ;  /* 0x00000005040472a4 */ /* 0x000fc8000f8e023f */
[----:B------:R-:W-:-:S04]  /*11360*/  UISETP.LT.AND UP0, UPT, UR8, UR4, UPT ;  /* 0x000000040800728c */ /* 0x000fc8000bf01270 */
[----:B------:R-:W-:-:S12]  /*11370*/  USEL UR8, UR8, UR4, !UP0 ;  /* 0x0000000408087287 */ /* 0x000fd8000c000000 */
.L_x_2037:
[----:B------:R-:W-:Y:S02]  /*11380*/  UIMAD.WIDE UR4, UR8, 0x2aaaaaab, URZ ;  /* 0x2aaaaaab080478a5 */ /* 0x000fe4000f8e023f */
[----:B------:R-:W-:Y:S02]  /*11390*/  USHF.R.U32.HI UR9, URZ, 0x10, UR46 ;  /* 0x000000103f097899 */ /* 0x000fe4000801162e */
[----:B------:R-:W-:Y:S02]  /*113a0*/  USHF.R.U32.HI UR4, URZ, 0x1f, UR5 ;  /* 0x0000001f3f047899 */ /* 0x000fe40008011605 */
[----:B------:R-:W-:Y:S02]  /*113b0*/  ULOP3.LUT UR46, UR46, 0xffff, URZ, 0xc0, !UPT ;  /* 0x0000ffff2e2e7892 */ /* 0x000fe4000f8ec03f */
[----:B------:R-:W-:Y:S01]  /*113c0*/  ULEA.HI.SX32 UR4, UR5, UR4, 0x1c ;  /* 0x0000000405047291 */ /* 0x000fe2000f8fe23f */
[----:B------:R-:W-:-:S03]  /*113d0*/  UMOV UR38, URZ ;  /* 0x0000003f00267c82 */ /* 0x000fc60008000000 */
[----:B------:R-:W-:-:S04]  /*113e0*/  UISETP.LT.AND UP0, UPT, URZ, UR4, UPT ;  /* 0x000000043f00728c */ /* 0x000fc8000bf01270 */
[----:B------:R-:W-:Y:S02]  /*113f0*/  USEL UR45, URZ, UR4, !UP0 ;  /* 0x000000043f2d7287 */ /* 0x000fe4000c000000 */
[----:B------:R-:W-:Y:S02]  /*11400*/  UISETP.NE.AND UP0, UPT, UR9, URZ, UPT ;  /* 0x0000003f0900728c */ /* 0x000fe4000bf05270 */
[----:B------:R-:W-:-:S06]  /*11410*/  UISETP.GT.AND UP1, UPT, UR12, UR45, UPT ;  /* 0x0000002d0c00728c */ /* 0x000fcc000bf24270 */
[----:B------:R-:W-:-:S03]  /*11420*/  PLOP3.LUT P0, PT, PT, PT, UP1, 0x80, 0x0 ;  /* 0x000000000000781c */ /* 0x000fc60003f0f018 */
[----:B------:R-:W-:-:S10]  /*11430*/  @!UP0 ULDC UR9, c[0x0][0x9f0] ;  /* 0x00027c0000098ab9 */ /* 0x000fd40000000800 */
[----:B------:R-:W-:Y:S05]  /*11440*/  @!P0 BRA `(.L_x_2040) ;  /* 0x00000000007c8947 */ /* 0x000fea0003800000 */
[----:B------:R-:W-:Y:S01]  /*11450*/  IABS R0, UR9 ;  /* 0x0000000900007c13 */ /* 0x000fe20008000000 */
[----:B------:R-:W-:Y:S02]  /*11460*/  UIADD3 UR4, UR9, -0x1, UR12 ;  /* 0xffffffff09047890 */ /* 0x000fe4000fffe00c */
[----:B------:R-:W-:Y:S02]  /*11470*/  IABS R4, UR9 ;  /* 0x0000000900047c13 */ /* 0x000fe40008000000 */
[----:B------:R-:W-:Y:S01]  /*11480*/  R2UR UR10, R0 ;  /* 0x00000000000a72ca */ /* 0x000fe200000e0000 */
[----:B------:R-:W-:-:S03]  /*11490*/  UIADD3 UR6, -UR45, UR4, URZ ;  /* 0x000000042d067290 */ /* 0x000fc6000fffe13f */
[----:B------:R-:W-:-:S03]  /*114a0*/  UMOV UR4, URZ ;  /* 0x0000003f00047c82 */ /* 0x000fc60008000000 */
[----:B------:R-:W-:Y:S01]  /*114b0*/  IABS R3, UR6 ;  /* 0x0000000600037c13 */ /* 0x000fe20008000000 */
[----:B------:R-:W-:-:S03]  /*114c0*/  ULOP3.LUT UR6, UR6, UR9, URZ, 0x3c, !UPT ;  /* 0x0000000906067292 */ /* 0x000fc6000f8e3c3f */
[----:B------:R-:W-:Y:S02]  /*114d0*/  R2UR UR8, R3 ;  /* 0x00000000030872ca */ /* 0x000fe400000e0000 */
[----:B------:R-:W0:Y:S08]  /*114e0*/  I2F.RP R0, UR10 ;  /* 0x0000000a00007d06 */ /* 0x000e300008209400 */
[----:B0-----:R-:W0:Y:S02]  /*114f0*/  MUFU.RCP R0, R0 ;  /* 0x0000000000007308 */ /* 0x001e240000001000 */
[----:B0-----:R-:W-:Y:S01]  /*11500*/  VIADD R2, R0, 0xffffffe ;  /* 0x0ffffffe00027836 */ /* 0x001fe20000000000 */
[----:B------:R-:W-:-:S05]  /*11510*/  IADD3 R0, RZ, -R4, RZ ;  /* 0x80000004ff007210 */ /* 0x000fca0007ffe0ff */
        /* <DEDUP_REMOVED lines=18> */
.L_x_2040:
[----:B------:R-:W-:Y:S02]  /*11640*/  UIMAD UR49, UR46, UR38, UR45 ;  /* 0x000000262e3172a4 */ /* 0x000fe4000f8e022d */
[----:B------:R-:W-:Y:S02]  /*11650*/  IMAD.U32 R0, RZ, RZ, UR38 ;  /* 0x00000026ff007e24 */ /* 0x000fe4000f8e00ff */
[----:B------:R-:W-:Y:S02]  /*11660*/  IMAD.MOV.U32 R21, RZ, RZ, RZ ;  /* 0x000000ffff157224 */ /* 0x000fe400078e00ff */
[----:B------:R-:W-:Y:S02]  /*11670*/  IMAD.MOV.U32 R20, RZ, RZ, 0x1 ;  /* 0x00000001ff147424 */ /* 0x000fe400078e00ff */
[----:B------:R-:W-:Y:S02]  /*11680*/  IMAD.U32 R31, RZ, RZ, UR49 ;  /* 0x00000031ff1f7e24 */ /* 0x000fe4000f8e00ff */
[----:B------:R-:W-:-:S03]  /*11690*/  IMAD.MOV.U32 R8, RZ, RZ, 0x1 ;  /* 0x00000001ff087424 */ /* 0x000fc600078e00ff */
[----:B------:R-:W-:-:S04]  /*116a0*/  VIADDMNMX R31, R31, R0, UR12, PT ;  /* 0x0000000c1f1f7e46 */ /* 0x000fc8000b800100 */
[----:B------:R-:W-:-:S13]  /*116b0*/  ISETP.GT.AND P0, PT, R31, UR49, PT ;  /* 0x000000311f007c0c */ /* 0x000fda000bf04270 */
        /* <DEDUP_REMOVED lines=15> */
[----:B------:R-:W-:Y:S01]  /*117b0*/  IMAD.U32 R6, RZ, RZ, UR6 ;  /* 0x00000006ff067e24 */ /* 0x000fe2000f8e00ff */
[----:B------:R-:W-:Y:S01]  /*117c0*/  MOV R11, UR5 ;  /* 0x00000005000b7c02 */ /* 0x000fe20008000f00 */
[----:B------:R-:W-:-:S02]  /*117d0*/  IMAD.U32 R7, RZ, RZ, UR7 ;  /* 0x00000007ff077e24 */ /* 0x000fc4000f8e00ff */
[----:B------:R-:W-:Y:S02]  /*117e0*/  IMAD.U32 R10, RZ, RZ, UR4 ;  /* 0x00000004ff0a7e24 */ /* 0x000fe4000f8e00ff */
[----:B------:R-:W-:Y:S02]  /*117f0*/  IMAD.MOV.U32 R8, RZ, RZ, 0x70 ;  /* 0x00000070ff087424 */ /* 0x000fe400078e00ff */
[----:B------:R-:W-:Y:S02]  /*11800*/  IMAD.MOV.U32 R12, RZ, RZ, 0x1 ;  /* 0x00000001ff0c7424 */ /* 0x000fe400078e00ff */
[----:B------:R-:W-:-:S07]  /*11810*/  IMAD.MOV.U32 R13, RZ, RZ, RZ ;  /* 0x000000ffff0d7224 */ /* 0x000fce00078e00ff */
[----:B------:R-:W-:-:S07]  /*11820*/  LEPC R20, `(.L_x_2041) ;  /* 0x000000001014794e */ /* 0x000fce0000000000 */
[----:B0----5:R-:W-:Y:S05]  /*11830*/  CALL.ABS.NOINC R2 ;  /* 0x0000000002007343 */ /* 0x021fea0003c00000 */
.L_x_2041:
        /* <DEDUP_REMOVED lines=12> */
[----:B------:R-:W-:Y:S01]  /*11900*/  MOV R12, 0x1 ;  /* 0x00000001000c7802 */ /* 0x000fe20000000f00 */
[----:B------:R-:W-:Y:S02]  /*11910*/  IMAD.U32 R7, RZ, RZ, UR7 ;  /* 0x00000007ff077e24 */ /* 0x000fe4000f8e00ff */
[----:B------:R-:W-:-:S02]  /*11920*/  IMAD.U32 R10, RZ, RZ, UR4 ;  /* 0x00000004ff0a7e24 */ /* 0x000fc4000f8e00ff */
[----:B------:R-:W-:Y:S02]  /*11930*/  IMAD.U32 R11, RZ, RZ, UR5 ;  /* 0x00000005ff0b7e24 */ /* 0x000fe4000f8e00ff */
[----:B------:R-:W-:Y:S02]  /*11940*/  IMAD.MOV.U32 R8, RZ, RZ, 0x70 ;  /* 0x00000070ff087424 */ /* 0x000fe400078e00ff */
[----:B0-----:R-:W-:-:S07]  /*11950*/  IMAD.MOV.U32 R13, RZ, RZ, RZ ;  /* 0x000000ffff0d7224 */ /* 0x001fce00078e00ff */
[----:B------:R-:W-:-:S07]  /*11960*/  LEPC R20, `(.L_x_2043) ;  /* 0x000000001014794e */ /* 0x000fce0000000000 */
[----:B-1---5:R-:W-:Y:S05]  /*11970*/  CALL.ABS.NOINC R2 ;  /* 0x0000000002007343 */ /* 0x022fea0003c00000 */
.L_x_2043:
[----:B------:R0:W1:Y:S01]  /*11980*/  LDC.64 R2, c[0x4][R18] ;  /* 0x0100000012027b82 */ /* 0x0000620000000a00 */
[----:B------:R-:W-:Y:S01]  /*11990*/  ULDC.64 UR4, c[0x4][0x98] ;  /* 0x0100260000047ab9 */ /* 0x000fe20000000a00 */
[----:B------:R-:W-:Y:S01]  /*119a0*/  ULDC.64 UR6, c[0x4][0xa0] ;  /* 0x0100280000067ab9 */ /* 0x000fe20000000a00 */
[----:B------:R-:W-:Y:S02]  /*119b0*/  IMAD.U32 R4, RZ, RZ, UR4 ;  /* 0x00000004ff047e24 */ /* 0x000fe4000f8e00ff */
        /* <DEDUP_REMOVED lines=11> */
.L_x_2042:
[----:B------:R-:W0:Y:S01]  /*11a70*/  LDC.64 R4, c[0x0][0x9f8] ;  /* 0x00027e00ff047b82 */ /* 0x000e220000000a00 */
[----:B------:R-:W-:-:S07]  /*11a80*/  MOV R30, R33 ;  /* 0x00000021001e7202 */ /* 0x000fce0000000f00 */
[----:B------:R-:W1:Y:S01]  /*11a90*/  LDC R29, c[0x0][0x430] ;  /* 0x00010c00ff1d7b82 */ /* 0x000e620000000800 */
[C---:B------:R-:W-:Y:S01]  /*11aa0*/  IMAD.SHL.U32 R28, R17.reuse, 0x10, RZ ;  /* 0x00000010111c7824 */ /* 0x040fe200078e00ff */
[----:B------:R-:W-:Y:S01]  /*11ab0*/  LOP3.LUT R7, R17, 0x7f, RZ, 0xc0, !PT ;  /* 0x0000007f11077812 */ /* 0x000fe200078ec0ff */
[----:B------:R-:W-:Y:S01]  /*11ac0*/  VIADD R9, R31, 0xffffffff ;  /* 0xffffffff1f097836 */ /* 0x000fe20000000000 */
        /* <DEDUP_REMOVED lines=10> */
[----:B-1----:R-:W-:Y:S02]  /*11b70*/  ISETP.NE.AND P1, PT, R29, 0x1, PT ;  /* 0x000000011d00780c */ /* 0x002fe40003f25270 */
[----:B------:R-:W-:-:S05]  /*11b80*/  LOP3.LUT R26, R28, R27, RZ, 0xfc, !PT ;  /* 0x0000001b1c1a7212 */ /* 0x000fca00078efcff */
[----:B------:R-:W-:-:S04]  /*11b90*/  IMAD R13, R9, 0x60, R26 ;  /* 0x00000060090d7824 */ /* 0x000fc800078e021a */
[C---:B-----5:R-:W-:Y:S01]  /*11ba0*/  IMAD.IADD R0, R13.reuse, 0x1, R32 ;  /* 0x000000010d007824 */ /* 0x060fe200078e0220 */
[----:B------:R-:W-:Y:S01]  /*11bb0*/  ISETP.GE.AND P0, PT, R13, UR41, PT ;  /* 0x000000290d007c0c */ /* 0x000fe2000bf06270 */
[----:B------:R-:W1:Y:S01]  /*11bc0*/  @P1 LDC R3, c[0x0][0x434] ;  /* 0x00010d00ff031b82 */ /* 0x000e620000000800 */
[----:B------:R-:W-:Y:S02]  /*11bd0*/  @P1 LOP3.LUT R2, R2, 0x40, RZ, 0xfc, !PT ;  /* 0x0000004002021812 */ /* 0x000fe400078efcff */
[----:B------:R-:W-:-:S05]  /*11be0*/  ISETP.GT.U32.OR P0, PT, R26, 0x5f, P0 ;  /* 0x0000005f1a00780c */ /* 0x000fca0000704470 */
[----:B0-----:R-:W0:Y:S08]  /*11bf0*/  @P1 LDC R5, c[0x0][0x438] ;  /* 0x00010e00ff051b82 */ /* 0x001e300000000800 */
[----:B------:R-:W3:Y:S08]  /*11c00*/  @!P0 LDC.64 R10, c[0x0][0x428] ;  /* 0x00010a00ff0a8b82 */ /* 0x000ef00000000a00 */
[----:B------:R-:W4:Y:S01]  /*11c10*/  @!P0 LDC.64 R12, c[0x0][0x418] ;  /* 0x00010600ff0c8b82 */ /* 0x000f220000000a00 */
[----:B-1----:R-:W-:-:S04]  /*11c20*/  @P1 IMAD.HI.U32 R4, R0, R3, RZ ;  /* 0x0000000300041227 */ /* 0x002fc800078e00ff */
[----:B------:R-:W-:Y:S01]  /*11c30*/  IMAD.MOV.U32 R3, RZ, RZ, R0 ;  /* 0x000000ffff037224 */ /* 0x000fe200078e0000 */
[----:B0-----:R-:W-:-:S04]  /*11c40*/  @P1 SHF.R.U32.HI R3, RZ, R5, R4 ;  /* 0x00000005ff031219 */ /* 0x001fc80000011604 */
[----:B------:R-:W-:Y:S02]  /*11c50*/  @!P0 SHF.R.S32.HI R5, RZ, 0x1f, R3 ;  /* 0x0000001fff058819 */ /* 0x000fe40000011403 */
[----:B--2---:R-:W-:-:S05]  /*11c60*/  SHF.R.S32.HI R25, RZ, 0x1f, R30 ;  /* 0x0000001fff197819 */ /* 0x004fca000001141e */
[----:B---3--:R-:W-:-:S04]  /*11c70*/  @!P0 IMAD R4, R25, R10, RZ ;  /* 0x0000000a19048224 */ /* 0x008fc800078e02ff */
[----:B------:R-:W-:Y:S02]  /*11c80*/  @!P0 IMAD R15, R30, R11, R4 ;  /* 0x0000000b1e0f8224 */ /* 0x000fe400078e0204 */
[----:B------:R-:W-:-:S04]  /*11c90*/  @!P0 IMAD.MOV.U32 R4, RZ, RZ, R3 ;  /* 0x000000ffff048224 */ /* 0x000fc800078e0003 */
        /* <DEDUP_REMOVED lines=23> */
.L_x_2085:
[----:B------:R-:W-:Y:S01]  /*11e10*/  ULOP3.LUT UR4, UR42, 0x2, URZ, 0xfc, !UPT ;  /* 0x000000022a047892 */ /* 0x000fe2000f8efc3f */
[--C-:B-----5:R-:W-:Y:S02]  /*11e20*/  @!P0 SHF.R.S32.HI R5, RZ, 0x1f, R4.reuse ;  /* 0x0000001fff058819 */ /* 0x120fe40000011404 */
[----:B------:R-:W-:Y:S02]  /*11e30*/  CS2R R36, SRZ ;  /* 0x0000000000247805 */ /* 0x000fe4000001ff00 */
[----:B------:R-:W-:Y:S01]  /*11e40*/  LOP3.LUT R2, R2, 0xffffffdf, RZ, 0xc0, !PT ;  /* 0xffffffdf02027812 */ /* 0x000fe200078ec0ff */
[----:B------:R-:W-:Y:S01]  /*11e50*/  @!P0 IMAD.MOV.U32 R36, RZ, RZ, R4 ;  /* 0x000000ffff248224 */ /* 0x000fe200078e0004 */
[----:B------:R-:W-:Y:S01]  /*11e60*/  IADD3 R23, -R3, RZ, RZ ;  /* 0x000000ff03177210 */ /* 0x000fe20007ffe1ff */
[----:B------:R-:W-:Y:S01]  /*11e70*/  IMAD.U32 R34, RZ, RZ, UR4 ;  /* 0x00000004ff227e24 */ /* 0x000fe2000f8e00ff */
[----:B------:R-:W-:Y:S01]  /*11e80*/  LOP3.LUT R2, R2, 0xffffff7f, RZ, 0xc0, !PT ;  /* 0xffffff7f02027812 */ /* 0x000fe200078ec0ff */
[----:B------:R-:W-:Y:S01]  /*11e90*/  @!P0 IMAD.MOV.U32 R37, RZ, RZ, R5 ;  /* 0x000000ffff258224 */ /* 0x000fe200078e0005 */
[----:B------:R-:W-:Y:S01]  /*11ea0*/  ISETP.GT.U32.AND P0, PT, R26, 0x5f, PT ;  /* 0x0000005f1a00780c */ /* 0x000fe20003f04070 */
[----:B------:R-:W-:Y:S01]  /*11eb0*/  IMAD.U32 R22, RZ, RZ, UR39 ;  /* 0x00000027ff167e24 */ /* 0x000fe2000f8e00ff */
[----:B------:R-:W-:Y:S01]  /*11ec0*/  ISETP.NE.AND P1, PT, R34, 0x3, PT ;  /* 0x000000032200780c */ /* 0x000fe20003f25270 */
[----:B------:R-:W-:Y:S01]  /*11ed0*/  IMAD R23, R29, R23, R0 ;  /* 0x000000171d177224 */ /* 0x000fe200078e0200 */
[----:B------:R-:W-:-:S02]  /*11ee0*/  SEL R19, RZ, 0x1, P2 ;  /* 0x00000001ff137807 */ /* 0x000fc40001000000 */
[----:B------:R-:W-:-:S07]  /*11ef0*/  SHF.R.S32.HI R22, RZ, 0x1f, R22 ;  /* 0x0000001fff167819 */ /* 0x000fce0000011416 */
[----:B------:R-:W-:-:S04]  /*11f00*/  @P0 LOP3.LUT R2, R2, 0x80, RZ, 0xfc, !PT ;  /* 0x0000008002020812 */ /* 0x000fc800078efcff */
[----:B------:R-:W-:Y:S01]  /*11f10*/  @P1 LOP3.LUT R2, R2, 0x20, RZ, 0xfc, !PT ;  /* 0x0000002002021812 */ /* 0x000fe200078efcff */
[----:B------:R-:W-:Y:S06]  /*11f20*/  @!P1 BRA `(.L_x_2045) ;  /* 0x0000000000049947 */ /* 0x000fec0003800000 */
[----:B------:R-:W-:Y:S01]  /*11f30*/  BPT.TRAP 0x1 ;  /* 0x000000040000795c */ /* 0x000fe20000300000 */
.L_x_2045:
[----:B------:R-:W-:-:S05]  /*11f40*/  IMAD.MOV.U32 R0, RZ, RZ, 0x1 ;  /* 0x00000001ff007424 */ /* 0x000fca00078e00ff */
[----:B------:R-:W-:-:S04]  /*11f50*/  SHF.L.U32 R0, R0, 0x1f, RZ ;  /* 0x0000001f00007819 */ /* 0x000fc800000006ff */
[----:B------:R-:W0:Y:S02]  /*11f60*/  SYNCS.PHASECHK.TRANS64.TRYWAIT P0, [UR47+0x22840], R0 ;  /* 0x02284000ff0075a7 */ /* 0x000e24000800016f */
[----:B0-----:R-:W-:Y:S05]  /*11f70*/  @!P0 BRA `(.L_x_2046) ;  /* 0x0000002c00108947 */ /* 0x001fea0003800000 */
.L_x_2086:
[----:B------:R-:W-:Y:S01]  /*11f80*/  SHF.R.S32.HI R18, RZ, 0x1f, R23 ;  /* 0x0000001fff127819 */ /* 0x000fe20000011417 */
[----:B------:R-:W-:Y:S01]  /*11f90*/  ULDC.64 UR4, c[0x0][0x300] ;  /* 0x0000c00000047ab9 */ /* 0x000fe20000000a00 */
[----:B------:R-:W-:Y:S01]  /*11fa0*/  R2UR UR6, R22 ;  /* 0x00000000160672ca */ /* 0x000fe200000e0000 */
[----:B------:R-:W-:Y:S01]  /*11fb0*/  IMAD.WIDE.U32 R4, R23, UR4, RZ ;  /* 0x0000000417047c25 */ /* 0x000fe2000f8e00ff */
[----:B------:R-:W-:-:S03]  /*11fc0*/  LOP3.LUT R2, R2, 0xfffffffd, RZ, 0xc0, !PT ;  /* 0xfffffffd02027812 */ /* 0x000fc600078ec0ff */
[----:B0-----:R-:W-:-:S04]  /*11fd0*/  IMAD R0, R18, UR4, RZ ;  /* 0x0000000412007c24 */ /* 0x001fc8000f8e02ff */
[----:B------:R-:W-:Y:S01]  /*11fe0*/  IMAD R3, R23, UR5, R0 ;  /* 0x0000000517037c24 */ /* 0x000fe2000f8e0200 */
[----:B------:R-:W-:-:S03]  /*11ff0*/  ULDC.64 UR4, c[0x0][0x310] ;  /* 0x0000c40000047ab9 */ /* 0x000fc60000000a00 */
[----:B------:R-:W-:Y:S02]  /*12000*/  IMAD.IADD R5, R5, 0x1, R3 ;  /* 0x0000000105057824 */ /* 0x000fe400078e0203 */
[----:B------:R-:W-:Y:S02]  /*12010*/  IMAD R3, R37, UR4, RZ ;  /* 0x0000000425037c24 */ /* 0x000fe4000f8e02ff */
[----:B------:R-:W-:-:S04]  /*12020*/  IMAD.WIDE.U32 R4, R36, UR4, R4 ;  /* 0x0000000424047c25 */ /* 0x000fc8000f8e0004 */
[----:B------:R-:W-:Y:S01]  /*12030*/  IMAD R3, R36, UR5, R3 ;  /* 0x0000000524037c24 */ /* 0x000fe2000f8e0203 */
        /* <DEDUP_REMOVED lines=9> */
[----:B------:R-:W-:Y:S01]  /*120d0*/  VIADD R5, R5, UR4 ;  /* 0x0000000405057c36 */ /* 0x000fe20008000000 */
[----:B------:R-:W-:Y:S02]  /*120e0*/  ULDC UR4, c[0x0][0x2f4] ;  /* 0x0000bd0000047ab9 */ /* 0x000fe40000000800 */
[----:B------:R-:W-:-:S02]  /*120f0*/  ISETP.GE.AND P2, PT, R24, UR4, PT ;  /* 0x0000000418007c0c */ /* 0x000fc4000bf46270 */
[----:B------:R-:W-:Y:S01]  /*12100*/  LEA.HI.X R0, R4, UR7, R5, 0x1, P0 ;  /* 0x0000000704007c11 */ /* 0x000fe200080f0c05 */
[----:B------:R-:W-:Y:S01]  /*12110*/  IMAD.MOV.U32 R4, RZ, RZ, -0x60 ;  /* 0xffffffa0ff047424 */ /* 0x000fe200078e00ff */
[----:B------:R-:W-:-:S03]  /*12120*/  LOP3.LUT R5, R6, 0x1c0, RZ, 0xc0, !PT ;  /* 0x000001c006057812 */ /* 0x000fc600078ec0ff */
[----:B------:R-:W-:Y:S01]  /*12130*/  IMAD R4, R9, R4, UR41 ;  /* 0x0000002909047e24 */ /* 0x000fe2000f8e0204 */
[----:B------:R-:W-:-:S03]  /*12140*/  LOP3.LUT R6, R5, 0x38, R6, 0xf8, !PT ;  /* 0x0000003805067812 */ /* 0x000fc600078ef806 */
[----:B------:R-:W-:Y:S01]  /*12150*/  IMAD.IADD R35, R4, 0x1, -R27 ;  /* 0x0000000104237824 */ /* 0x000fe200078e0a1b */
[----:B------:R-:W-:Y:S01]  /*12160*/  LOP3.LUT R6, R6, 0x38, R17, 0x78, !PT ;  /* 0x0000003806067812 */ /* 0x000fe200078e7811 */
[----:B------:R-:W-:Y:S01]  /*12170*/  IMAD.SHL.U32 R17, R7, 0x8, RZ ;  /* 0x0000000807117824 */ /* 0x000fe200078e00ff */
[----:B------:R-:W-:Y:S02]  /*12180*/  @P2 LOP3.LUT R2, R2, 0x2, RZ, 0xfc, !PT ;  /* 0x0000000202022812 */ /* 0x000fe400078efcff */
[----:B------:R-:W-:Y:S02]  /*12190*/  ISETP.GE.AND P0, PT, R35, 0x1, PT ;  /* 0x000000012300780c */ /* 0x000fe40003f06270 */
[----:B------:R-:W-:Y:S01]  /*121a0*/  LOP3.LUT R17, R6, 0x200, R17, 0xf8, !PT ;  /* 0x0000020006117812 */ /* 0x000fe200078ef811 */
[----:B------:R-:W-:Y:S10]  /*121b0*/  BRA.DIV UR5, `(.L_x_2047) ;  /* 0x0000002a05987947 */ /* 0x000ff4000b800000 */
[----:B------:R-:W0:Y:S01]  /*121c0*/  SHFL.IDX PT, R14, R3, RZ, 0x181f ;  /* 0x00181fff030e7589 */ /* 0x000e2200000e0000 */
[----:B------:R-:W-:-:S03]  /*121d0*/  @P0 LEA R7, R17, UR47, 0x1 ;  /* 0x0000002f11070c11 */ /* 0x000fc6000f8e08ff */
[----:B------:R-:W1:Y:S04]  /*121e0*/  SHFL.IDX PT, R4, R0, RZ, 0x181f ;  /* 0x00181fff00047589 */ /* 0x000e6800000e0000 */
[----:B------:R-:W-:Y:S01]  /*121f0*/  SHFL.IDX PT, R6, R0, 0x1, 0x181f ;  /* 0x00381f0000067f89 */ /* 0x000fe200000e0000 */
[----:B0-----:R-:W-:-:S05]  /*12200*/  @P0 LEA R14, P1, R24, R14, 0x1 ;  /* 0x0000000e180e0211 */ /* 0x001fca00078208ff */
[----:B-1----:R-:W-:Y:S01]  /*12210*/  @P0 IMAD.X R5, RZ, RZ, R4, P1 ;  /* 0x000000ffff050224 */ /* 0x002fe200008e0604 */
[----:B------:R-:W-:Y:S02]  /*12220*/  @P0 MOV R4, R14 ;  /* 0x0000000e00040202 */ /* 0x000fe40000000f00 */
[----:B------:R-:W0:Y:S04]  /*12230*/  SHFL.IDX PT, R14, R3, 0x1, 0x181f ;  /* 0x00381f00030e7f89 */ /* 0x000e2800000e0000 */
[----:B------:R0:W-:Y:S01]  /*12240*/  @P0 LDGSTS.E.BYPASS.LTC128B.128 [R7+0x1c400], desc[UR36][R4.64], !P2 ;  /* 0x1c40000004070fae */ /* 0x0001e2000d101d64 */
[----:B------:R-:W-:-:S13]  /*12250*/  ISETP.GE.AND P0, PT, R35, 0x11, PT ;  /* 0x000000112300780c */ /* 0x000fda0003f06270 */
[----:B------:R-:W-:Y:S02]  /*12260*/  @P0 LEA R9, R17, UR47, 0x1 ;  /* 0x0000002f11090c11 */ /* 0x000fe4000f8e08ff */
[----:B0-----:R-:W-:Y:S02]  /*12270*/  @P0 LEA R4, P1, R24, R14, 0x1 ;  /* 0x0000000e18040211 */ /* 0x001fe400078208ff */
[----:B------:R-:W0:Y:S03]  /*12280*/  SHFL.IDX PT, R14, R3, 0x2, 0x181f ;  /* 0x00581f00030e7f89 */ /* 0x000e2600000e0000 */
[----:B------:R-:W-:Y:S02]  /*12290*/  @P0 IMAD.X R5, RZ, RZ, R6, P1 ;  /* 0x000000ffff050224 */ /* 0x000fe400008e0606 */
        /* <DEDUP_REMOVED lines=23> */
.L_x_2100:
        /* <DEDUP_REMOVED lines=15> */
.L_x_2048:
        /* <DEDUP_REMOVED lines=23> */
.L_x_2049:
[----:B------:R-:W-:Y:S01]  /*12670*/  UISETP.NE.AND UP0, UPT, UR48, URZ, UPT ;  /* 0x0000003f3000728c */ /* 0x000fe2000bf05270 */
[----:B------:R-:W-:Y:S01]  /*12680*/  VIADD R0, R26, UR40 ;  /* 0x000000281a007c36 */ /* 0x000fe20008000000 */
[----:B------:R-:W-:Y:S01]  /*12690*/  R2UR UR6, R22 ;  /* 0x00000000160672ca */ /* 0x000fe200000e0000 */
[----:B------:R-:W-:Y:S01]  /*126a0*/  ULDC.64 UR8, c[0x0][0x2d8] ;  /* 0x0000b60000087ab9 */ /* 0x000fe20000000a00 */
[----:B------:R-:W-:Y:S01]  /*126b0*/  SHF.R.S32.HI R8, RZ, 0x1f, R33 ;  /* 0x0000001fff087819 */ /* 0x000fe20000011421 */
[----:B------:R-:W-:Y:S01]  /*126c0*/  IMAD.MOV.U32 R9, RZ, RZ, R0 ;  /* 0x000000ffff097224 */ /* 0x000fe200078e0000 */
[----:B------:R-:W-:-:S05]  /*126d0*/  PLOP3.LUT P0, PT, PT, PT, UP0, 0x80, 0x0 ;  /* 0x000000000000781c */ /* 0x000fca0003f0f008 */
[----:B------:R-:W-:-:S04]  /*126e0*/  @UP0 ULDC UR4, c[0x0][0x44c] ;  /* 0x0001130000040ab9 */ /* 0x000fc80000000800 */
[----:B------:R-:W-:-:S04]  /*126f0*/  UIMAD UR6, UR6, UR8, URZ ;  /* 0x00000008060672a4 */ /* 0x000fc8000f8e023f */
[----:B------:R-:W-:Y:S01]  /*12700*/  @P0 IMAD.HI.U32 R3, R0, UR4, RZ ;  /* 0x0000000400030c27 */ /* 0x000fe2000f8e00ff */
[----:B------:R-:W-:Y:S01]  /*12710*/  PLOP3.LUT P0, PT, PT, PT, UP0, 0x80, 0x0 ;  /* 0x000000000000781c */ /* 0x000fe20003f0f008 */
[----:B------:R-:W-:Y:S01]  /*12720*/  @UP0 ULDC UR4, c[0x0][0x450] ;  /* 0x0001140000040ab9 */ /* 0x000fe20000000800 */
[----:B------:R-:W-:-:S11]  /*12730*/  UIMAD UR6, UR39, UR9, UR6 ;  /* 0x00000009270672a4 */ /* 0x000fd6000f8e0206 */
[----:B------:R-:W-:Y:S01]  /*12740*/  @P0 SHF.R.U32.HI R9, RZ, UR4, R3 ;  /* 0x00000004ff090c19 */ /* 0x000fe20008011603 */
[----:B------:R-:W-:Y:S01]  /*12750*/  UIMAD.WIDE.U32 UR4, UR39, UR8, URZ ;  /* 0x00000008270472a5 */ /* 0x000fe2000f8e003f */
[----:B------:R-:W0:Y:S02]  /*12760*/  LDC R3, c[0x0][0x448] ;  /* 0x00011200ff037b82 */ /* 0x000e240000000800 */
[----:B------:R-:W-:Y:S01]  /*12770*/  ULDC.64 UR8, c[0x0][0x2e0] ;  /* 0x0000b80000087ab9 */ /* 0x000fe20000000a00 */
[----:B------:R-:W-:Y:S01]  /*12780*/  UIADD3 UR6, UR5, UR6, URZ ;  /* 0x0000000605067290 */ /* 0x000fe2000fffe03f */
[----:B------:R-:W-:Y:S02]  /*12790*/  IMAD R8, R8, UR8, RZ ;  /* 0x0000000808087c24 */ /* 0x000fe4000f8e02ff */
[----:B------:R-:W-:Y:S02]  /*127a0*/  IMAD.U32 R4, RZ, RZ, UR4 ;  /* 0x00000004ff047e24 */ /* 0x000fe4000f8e00ff */
[----:B------:R-:W-:Y:S01]  /*127b0*/  IMAD.U32 R5, RZ, RZ, UR5 ;  /* 0x00000005ff057e24 */ /* 0x000fe2000f8e00ff */
[----:B------:R-:W-:Y:S01]  /*127c0*/  ULDC.64 UR4, c[0x0][0x2d0] ;  /* 0x0000b40000047ab9 */ /* 0x000fe20000000a00 */
[----:B------:R-:W-:-:S02]  /*127d0*/  IMAD.U32 R7, RZ, RZ, UR6 ;  /* 0x00000006ff077e24 */ /* 0x000fc4000f8e00ff */
[----:B------:R-:W-:Y:S02]  /*127e0*/  IMAD.MOV.U32 R6, RZ, RZ, R4 ;  /* 0x000000ffff067224 */ /* 0x000fe400078e0004 */
[C---:B------:R-:W-:Y:S02]  /*127f0*/  IMAD R11, R33.reuse, UR9, R8 ;  /* 0x00000009210b7c24 */ /* 0x040fe4000f8e0208 */
[----:B------:R-:W-:Y:S01]  /*12800*/  IMAD.WIDE.U32 R4, R33, UR8, R6 ;  /* 0x0000000821047c25 */ /* 0x000fe2000f8e0006 */
[----:B------:R-:W-:-:S03]  /*12810*/  SHF.R.S32.HI R6, RZ, 0x1f, R9 ;  /* 0x0000001fff067819 */ /* 0x000fc60000011409 */
[----:B------:R-:W-:Y:S01]  /*12820*/  IMAD.IADD R5, R5, 0x1, R11 ;  /* 0x0000000105057824 */ /* 0x000fe200078e020b */
[----:B------:R-:W-:Y:S01]  /*12830*/  IADD3 R11, -R9, RZ, RZ ;  /* 0x000000ff090b7210 */ /* 0x000fe20007ffe1ff */
[----:B------:R-:W-:-:S04]  /*12840*/  IMAD R6, R6, UR4, RZ ;  /* 0x0000000406067c24 */ /* 0x000fc8000f8e02ff */
[----:B0-----:R-:W-:Y:S02]  /*12850*/  IMAD R11, R3, R11, R0 ;  /* 0x0000000b030b7224 */ /* 0x001fe400078e0200 */
[C---:B------:R-:W-:Y:S02]  /*12860*/  IMAD R13, R9.reuse, UR5, R6 ;  /* 0x00000005090d7c24 */ /* 0x040fe4000f8e0206 */
[----:B------:R-:W-:Y:S01]  /*12870*/  IMAD.WIDE.U32 R6, R9, UR4, R4 ;  /* 0x0000000409067c25 */ /* 0x000fe2000f8e0004 */
[----:B------:R-:W-:Y:S01]  /*12880*/  SHF.R.S32.HI R0, RZ, 0x1f, R11 ;  /* 0x0000001fff007819 */ /* 0x000fe2000001140b */
[----:B------:R-:W-:Y:S02]  /*12890*/  ULDC.64 UR4, c[0x0][0x2c8] ;  /* 0x0000b20000047ab9 */ /* 0x000fe40000000a00 */
[----:B------:R-:W-:Y:S02]  /*128a0*/  IMAD.IADD R7, R7, 0x1, R13 ;  /* 0x0000000107077824 */ /* 0x000fe400078e020d */
[----:B------:R-:W-:-:S02]  /*128b0*/  IMAD R0, R0, UR4, RZ ;  /* 0x0000000400007c24 */ /* 0x000fc4000f8e02ff */
[----:B------:R-:W-:-:S04]  /*128c0*/  IMAD.WIDE.U32 R6, R11, UR4, R6 ;  /* 0x000000040b067c25 */ /* 0x000fc8000f8e0006 */
[----:B------:R-:W-:Y:S01]  /*128d0*/  IMAD R5, R11, UR5, R0 ;  /* 0x000000050b057c24 */ /* 0x000fe2000f8e0200 */
        /* <DEDUP_REMOVED lines=10> */
[----:B------:R-:W-:Y:S02]  /*12980*/  VIADD R0, R27, UR40 ;  /* 0x000000281b007c36 */ /* 0x000fe40008000000 */
[----:B------:R-:W1:Y:S01]  /*12990*/  SHFL.IDX PT, R4, R6, RZ, 0x181f ;  /* 0x00181fff06047589 */ /* 0x000e6200000e0000 */
[----:B------:R-:W-:Y:S02]  /*129a0*/  IMAD R3, R3, UR4, RZ ;  /* 0x0000000403037c24 */ /* 0x000fe4000f8e02ff */
[C---:B------:R-:W-:Y:S01]  /*129b0*/  VIADD R10, R0.reuse, 0x10 ;  /* 0x00000010000a7836 */ /* 0x040fe20000000000 */
[----:B------:R-:W-:Y:S02]  /*129c0*/  SHFL.IDX PT, R8, R6, 0x1, 0x181f ;  /* 0x00381f0006087f89 */ /* 0x000fe400000e0000 */
[----:B------:R-:W-:-:S13]  /*129d0*/  ISETP.GE.AND P0, PT, R0, R3, PT ;  /* 0x000000030000720c */ /* 0x000fda0003f06270 */
        /* <DEDUP_REMOVED lines=53> */
.L_x_2117:
[----:B------:R-:W-:-:S05]  /*12d30*/  VIADD R0, R0, 0x70 ;  /* 0x0000007000007836 */ /* 0x000fca0000000000 */
[----:B------:R-:W-:Y:S01]  /*12d40*/  ISETP.GE.AND P0, PT, R0, R3, PT ;  /* 0x000000030000720c */ /* 0x000fe20003f06270 */
[----:B------:R-:W-:-:S05]  /*12d50*/  IMAD.MOV.U32 R0, RZ, RZ, 0x1 ;  /* 0x00000001ff007424 */ /* 0x000fca00078e00ff */
[----:B------:R-:W-:-:S07]  /*12d60*/  SHF.L.U32 R0, R0, 0x1f, RZ ;  /* 0x0000001f00007819 */ /* 0x000fce00000006ff */
[----:B0-2---:R-:W-:Y:S02]  /*12d70*/  @!P0 LEA R4, P2, R24, R14, 0x1 ;  /* 0x0000000e18048211 */ /* 0x005fe400078408ff */
        /* <DEDUP_REMOVED lines=13> */
.L_x_2118:
[----:B------:R-:W-:-:S13]  /*12e50*/  ISETP.NE.AND P0, PT, R34, 0x3, PT ;  /* 0x000000032200780c */ /* 0x000fda0003f05270 */
[----:B------:R-:W-:Y:S05]  /*12e60*/  @!P0 BRA `(.L_x_2052) ;  /* 0x0000000000048947 */ /* 0x000fea0003800000 */
[----:B------:R-:W-:Y:S01]  /*12e70*/  BPT.TRAP 0x1 ;  /* 0x000000040000795c */ /* 0x000fe20000300000 */
.L_x_2052:
[----:B------:R-:W1:Y:S02]  /*12e80*/  SYNCS.PHASECHK.TRANS64.TRYWAIT P0, [UR47+0x22860], R0 ;  /* 0x02286000ff0075a7 */ /* 0x000e64000800016f */
[----:B-1----:R-:W-:Y:S05]  /*12e90*/  @!P0 BRA `(.L_x_2053) ;  /* 0x0000002c007c8947 */ /* 0x002fea0003800000 */
.L_x_2119:
        /* <DEDUP_REMOVED lines=8> */
[C---:B------:R-:W-:Y:S01]  /*12f20*/  LOP3.LUT P1, RZ, R2.reuse, 0x4, RZ, 0xc0, !PT ;  /* 0x0000000402ff7812 */ /* 0x040fe2000782c0ff */
[----:B0-----:R-:W-:Y:S01]  /*12f30*/  IMAD R3, R37, UR6, RZ ;  /* 0x0000000625037c24 */ /* 0x001fe2000f8e02ff */
[----:B------:R-:W-:Y:S01]  /*12f40*/  SEL R0, RZ, 0x2, P3 ;  /* 0x00000002ff007807 */ /* 0x000fe20001800000 */
[----:B------:R-:W-:Y:S01]  /*12f50*/  IMAD.IADD R5, R5, 0x1, R23 ;  /* 0x0000000105057824 */ /* 0x000fe200078e0217 */
[----:B------:R-:W-:Y:S01]  /*12f60*/  LOP3.LUT P4, RZ, R2, 0x1, RZ, 0xc0, !PT ;  /* 0x0000000102ff7812 */ /* 0x000fe2000788c0ff */
[----:B------:R-:W-:-:S02]  /*12f70*/  IMAD R3, R36, UR7, R3 ;  /* 0x0000000724037c24 */ /* 0x000fc4000f8e0203 */
[----:B------:R-:W-:Y:S01]  /*12f80*/  IMAD.WIDE.U32 R10, R36, UR6, R4 ;  /* 0x00000006240a7c25 */ /* 0x000fe2000f8e0004 */
[----:B------:R-:W-:Y:S01]  /*12f90*/  ULDC.64 UR6, c[0x0][0x330] ;  /* 0x0000cc0000067ab9 */ /* 0x000fe20000000a00 */
[----:B------:R-:W-:Y:S01]  /*12fa0*/  SEL R4, RZ, 0x4, P2 ;  /* 0x00000004ff047807 */ /* 0x000fe20001000000 */
[----:B------:R-:W-:Y:S02]  /*12fb0*/  UIMAD UR4, UR4, UR6, URZ ;  /* 0x00000006040472a4 */ /* 0x000fe4000f8e023f */
[----:B------:R-:W-:Y:S01]  /*12fc0*/  IADD3 R11, R11, R3, RZ ;  /* 0x000000030b0b7210 */ /* 0x000fe20007ffe0ff */
[----:B------:R-:W-:Y:S01]  /*12fd0*/  IMAD.U32 R3, RZ, RZ, UR6 ;  /* 0x00000006ff037e24 */ /* 0x000fe2000f8e00ff */
[----:B------:R-:W-:Y:S01]  /*12fe0*/  UIMAD UR4, UR39, UR7, UR4 ;  /* 0x00000007270472a4 */ /* 0x000fe2000f8e0204 */
[----:B------:R-:W-:Y:S02]  /*12ff0*/  IADD3 R0, R4, R0, R19 ;  /* 0x0000000004007210 */ /* 0x000fe40007ffe013 */
[----:B------:R-:W-:Y:S01]  /*13000*/  IMAD.WIDE.U32 R10, R3, UR39, R10 ;  /* 0x00000027030a7c25 */ /* 0x000fe2000f8e000a */
[----:B------:R-:W-:-:S03]  /*13010*/  ULDC.64 UR6, c[0x0][0x318] ;  /* 0x0000c60000067ab9 */ /* 0x000fc60000000a00 */
[----:B------:R-:W-:Y:S01]  /*13020*/  VIADD R5, R11, UR4 ;  /* 0x000000040b057c36 */ /* 0x000fe20008000000 */
[----:B------:R-:W-:Y:S01]  /*13030*/  LEA R3, P0, R10, UR6, 0x1 ;  /* 0x000000060a037c11 */ /* 0x000fe2000f8008ff */
[----:B------:R-:W-:-:S03]  /*13040*/  UMOV UR4, 0xffffffff ;  /* 0xffffffff00047882 */ /* 0x000fc60000000000 */
[----:B------:R-:W-:Y:S02]  /*13050*/  LEA.HI.X R10, R10, UR7, R5, 0x1, P0 ;  /* 0x000000070a0a7c11 */ /* 0x000fe400080f0c05 */
[----:B------:R-:W-:-:S05]  /*13060*/  SEL R5, RZ, 0x8, P1 ;  /* 0x00000008ff057807 */ /* 0x000fca0000800000 */
        /* <DEDUP_REMOVED lines=9> */
[----:B------:R-:W0:Y:S03]  /*13100*/  SHFL.IDX PT, R14, R3, 0x1, 0x181f ;  /* 0x00381f00030e7f89 */ /* 0x000e2600000e0000 */
[----:B-1----:R-:W-:-:S02]  /*13110*/  IMAD.X R7, RZ, RZ, R0, P0 ;  /* 0x000000ffff077224 */ /* 0x002fc400000e0600 */
        /* <DEDUP_REMOVED lines=15> */
[----:B------:R-:W2:Y:S02]  /*13210*/  SHFL.IDX PT, R14, R3, 0x3, 0x181f ;  /* 0x00781f00030e7f89 */ /* 0x000ea400000e0000 */
[----:B-1----:R-:W-:Y:S01]  /*13220*/  IMAD.X R9, RZ, RZ, R0, P3 ;  /* 0x000000ffff097224 */ /* 0x002fe200018e0600 */
        /* <DEDUP_REMOVED lines=10> */
[----:B------:R-:W1:Y:S02]  /*132d0*/  SHFL.IDX PT, R14, R3, 0x4, 0x181f ;  /* 0x00981f00030e7f89 */ /* 0x000e6400000e0000 */
[----:B0-----:R-:W-:Y:S01]  /*132e0*/  IMAD.X R7, RZ, RZ, R0, P3 ;  /* 0x000000ffff077224 */ /* 0x001fe200018e0600 */
[C---:B------:R-:W-:Y:S01]  /*132f0*/  ISETP.LT.OR P3, PT, R35.reuse, 0x21, P4 ;  /* 0x000000212300780c */ /* 0x040fe20002761670 */
[----:B------:R-:W0:Y:S04]  /*13300*/  SHFL.IDX PT, R0, R10, 0x4, 0x181f ;  /* 0x00981f000a007f89 */ /* 0x000e2800000e0000 */
[----:B------:R-:W2:Y:S08]  /*13310*/  SHFL.IDX PT, R10, R10, 0x5, 0x181f ;  /* 0x00b81f000a0a7f89 */ /* 0x000eb000000e0000 */
        /* <DEDUP_REMOVED lines=8> */
[----:B------:R1:W4:Y:S02]  /*133a0*/  SHFL.IDX PT, R14, R3, 0x5, 0x181f ;  /* 0x00b81f00030e7f89 */ /* 0x00032400000e0000 */
[----:B0-----:R-:W-:Y:S01]  /*133b0*/  IMAD.X R5, RZ, RZ, R0, P3 ;  /* 0x000000ffff057224 */ /* 0x001fe200018e0600 */
[----:B------:R-:W-:Y:S02]  /*133c0*/  ISETP.LT.OR P3, PT, R35, 0x31, P4 ;  /* 0x000000312300780c */ /* 0x000fe40002761670 */
[----:B------:R-:W-:Y:S01]  /*133d0*/  IADD3 R0, R19, 0x400, RZ ;  /* 0x0000040013007810 */ /* 0x000fe20007ffe0ff */
[----:B---3--:R-:W-:-:S10]  /*133e0*/  IMAD.MOV.U32 R8, RZ, RZ, RZ ;  /* 0x000000ffff087224 */ /* 0x008fd400078e00ff */
        /* <DEDUP_REMOVED lines=14> */
[----:B--2-4-:R1:W-:Y:S02]  /*134d0*/  LDGSTS.E.BYPASS.LTC128B.128 [R19+0xb400], desc[UR36][R4.64+0x180], !P3 ;  /* 0x0b40018004137fae */ /* 0x0143e4000d901d64 */
.L_x_2133:
        /* <DEDUP_REMOVED lines=20> */
.L_x_2055:
[----:B------:R-:W-:Y:S01]  /*13620*/  VIADD R31, R31, 0xfffffffe ;  /* 0xfffffffe1f1f7836 */ /* 0x000fe20000000000 */
[----:B------:R-:W-:Y:S01]  /*13630*/  SYNCS.ARRIVE.TRANS64.A1T0 RZ, [UR47+0x22850], RZ ;  /* 0x022850ffffff79a7 */ /* 0x000fe2000810002f */
[----:B------:R-:W-:Y:S01]  /*13640*/  BSSY B0, `(.L_x_2033) ;  /* 0x00000e8000007945 */ /* 0x000fe20003800000 */
[----:B------:R-:W-:Y:S02]  /*13650*/  IMAD.MOV.U32 R20, RZ, RZ, 0x1 ;  /* 0x00000001ff147424 */ /* 0x000fe400078e00ff */
[----:B------:R-:W-:Y:S01]  /*13660*/  ISETP.GE.AND P0, PT, R31, UR49, PT ;  /* 0x000000311f007c0c */ /* 0x000fe2000bf06270 */
[----:B------:R-:W-:-:S12]  /*13670*/  IMAD.MOV.U32 R21, RZ, RZ, 0x1 ;  /* 0x00000001ff157424 */ /* 0x000fd800078e00ff */
[----:B------:R-:W-:Y:S05]  /*13680*/  @!P0 BRA `(.L_x_2056) ;  /* 0x0000000c008c8947 */ /* 0x000fea0003800000 */
[----:B------:R-:W-:Y:S01]  /*13690*/  UIADD3 UR4, UR46, 0x1, URZ ;  /* 0x000000012e047890 */ /* 0x000fe2000fffe03f */
[----:B------:R-:W-:Y:S01]  /*136a0*/  LOP3.LUT R4, RZ, UR44, RZ, 0x33, !PT ;  /* 0x0000002cff047c12 */ /* 0x000fe2000f8e33ff */
[----:B------:R-:W-:Y:S01]  /*136b0*/  IMAD.MOV.U32 R21, RZ, RZ, 0x1 ;  /* 0x00000001ff157424 */ /* 0x000fe200078e00ff */
[----:B------:R-:W-:Y:S01]  /*136c0*/  IADD3 R27, R28, R32, R27 ;  /* 0x000000201c1b7210 */ /* 0x000fe20007ffe01b */
[----:B------:R-:W-:Y:S01]  /*136d0*/  UIMAD UR4, UR4, UR38, URZ ;  /* 0x00000026040472a4 */ /* 0x000fe2000f8e023f */
[----:B------:R-:W-:Y:S01]  /*136e0*/  LOP3.LUT R6, RZ, UR43, RZ, 0x33, !PT ;  /* 0x0000002bff067c12 */ /* 0x000fe2000f8e33ff */
[----:B------:R-:W-:Y:S02]  /*136f0*/  IMAD.MOV.U32 R20, RZ, RZ, 0x1 ;  /* 0x00000001ff147424 */ /* 0x000fe400078e00ff */
[----:B------:R-:W-:Y:S02]  /*13700*/  VIADD R36, R27, 0xfffffee0 ;  /* 0xfffffee01b247836 */ /* 0x000fe40000000000 */
[----:B------:R-:W-:-:S04]  /*13710*/  LOP3.LUT R3, RZ, UR4, RZ, 0x33, !PT ;  /* 0x00000004ff037c12 */ /* 0x000fc8000f8e33ff */
[----:B------:R-:W-:-:S04]  /*13720*/  VIADDMNMX R3, R3, -UR45, R4, !PT ;  /* 0x8000002d03037c46 */ /* 0x000fc8000f800104 */
[----:B------:R-:W-:-:S04]  /*13730*/  VIMNMX R3, R3, R6, !PT ;  /* 0x0000000603037248 */ /* 0x000fc80007fe0100 */
[C---:B------:R-:W-:Y:S01]  /*13740*/  IADD3 R35, -R3.reuse, -0x2, RZ ;  /* 0xfffffffe03237810 */ /* 0x040fe20007ffe1ff */
[----:B------:R-:W-:-:S07]  /*13750*/  IMAD R36, R3, -0x60, R36 ;  /* 0xffffffa003247824 */ /* 0x000fce00078e0224 */
.L_x_2071:
[----:B------:R-:W-:Y:S01]  /*13760*/  ISETP.NE.AND P1, PT, R29, 0x1, PT ;  /* 0x000000011d00780c */ /* 0x000fe20003f25270 */
[----:B------:R-:W-:Y:S01]  /*13770*/  BSSY B1, `(.L_x_2057) ;  /* 0x0000014000017945 */ /* 0x000fe20003800000 */
[----:B------:R-:W-:Y:S01]  /*13780*/  ISETP.GT.U32.AND P0, PT, R26, 0x5f, PT ;  /* 0x0000005f1a00780c */ /* 0x000fe20003f04070 */
[----:B------:R-:W-:-:S10]  /*13790*/  IMAD.MOV.U32 R33, RZ, RZ, RZ ;  /* 0x000000ffff217224 */ /* 0x000fd400078e00ff */
[----:B0-----:R-:W0:Y:S08]  /*137a0*/  @P1 LDC R3, c[0x0][0x434] ;  /* 0x00010d00ff031b82 */ /* 0x001e300000000800 */
[----:B-1----:R-:W1:Y:S01]  /*137b0*/  @P1 LDC R5, c[0x0][0x438] ;  /* 0x00010e00ff051b82 */ /* 0x002e620000000800 */
[----:B0-----:R-:W-:-:S04]  /*137c0*/  @P1 IMAD.HI.U32 R4, R36, R3, RZ ;  /* 0x0000000324041227 */ /* 0x001fc800078e00ff */
[----:B------:R-:W-:Y:S01]  /*137d0*/  IMAD.MOV.U32 R3, RZ, RZ, R36 ;  /* 0x000000ffff037224 */ /* 0x000fe200078e0024 */
[----:B-1----:R-:W-:Y:S01]  /*137e0*/  @P1 SHF.R.U32.HI R3, RZ, R5, R4 ;  /* 0x00000005ff031219 */ /* 0x002fe20000011604 */
[----:B--23--:R-:W-:Y:S06]  /*137f0*/  @P0 BRA `(.L_x_2058) ;  /* 0x00000000002c0947 */ /* 0x00cfec0003800000 */
[--C-:B------:R-:W-:Y:S01]  /*13800*/  SHF.R.S32.HI R5, RZ, 0x1f, R3.reuse ;  /* 0x0000001fff057819 */ /* 0x100fe20000011403 */
[----:B------:R-:W-:Y:S01]  /*13810*/  ULDC.64 UR4, c[0x0][0x428] ;  /* 0x00010a0000047ab9 */ /* 0x000fe20000000a00 */
[----:B------:R-:W-:Y:S02]  /*13820*/  IMAD.MOV.U32 R4, RZ, RZ, R3 ;  /* 0x000000ffff047224 */ /* 0x000fe400078e0003 */
[----:B------:R-:W-:Y:S02]  /*13830*/  IMAD R9, R25, UR4, RZ ;  /* 0x0000000419097c24 */ /* 0x000fe4000f8e02ff */
[----:B------:R-:W-:-:S04]  /*13840*/  IMAD.WIDE.U32 R6, R30, UR4, R4 ;  /* 0x000000041e067c25 */ /* 0x000fc8000f8e0004 */
[----:B------:R-:W-:Y:S01]  /*13850*/  IMAD R5, R30, UR5, R9 ;  /* 0x000000051e057c24 */ /* 0x000fe2000f8e0209 */
[----:B------:R-:W-:Y:S02]  /*13860*/  ULDC.64 UR4, c[0x0][0x418] ;  /* 0x0001060000047ab9 */ /* 0x000fe40000000a00 */
[----:B------:R-:W-:Y:S02]  /*13870*/  LEA R4, P0, R6, UR4, 0x2 ;  /* 0x0000000406047c11 */ /* 0x000fe4000f8010ff */
[----:B------:R-:W-:-:S04]  /*13880*/  IADD3 R5, R5, R7, RZ ;  /* 0x0000000705057210 */ /* 0x000fc80007ffe0ff */
[----:B------:R-:W-:-:S05]  /*13890*/  LEA.HI.X R5, R6, UR5, R5, 0x2, P0 ;  /* 0x0000000506057c11 */ /* 0x000fca00080f1405 */
[----:B------:R0:W5:Y:S02]  /*138a0*/  LDG.E R33, desc[UR36][R4.64] ;  /* 0x0000002404217981 */ /* 0x000164000c1e1900 */
.L_x_2058:
[----:B------:R-:W-:Y:S05]  /*138b0*/  BSYNC B1 ;  /* 0x0000000000017941 */ /* 0x000fea0003800000 */
.L_x_2057:
[----:B------:R-:W-:-:S13]  /*138c0*/  ISETP.NE.AND P0, PT, R34, 0x3, PT ;  /* 0x000000032200780c */ /* 0x000fda0003f05270 */
[----:B------:R-:W-:Y:S05]  /*138d0*/  @!P0 BRA `(.L_x_2059) ;  /* 0x0000000000048947 */ /* 0x000fea0003800000 */
[----:B------:R-:W-:Y:S01]  /*138e0*/  BPT.TRAP 0x1 ;  /* 0x000000040000795c */ /* 0x000fe20000300000 */
.L_x_2059:
[----:B------:R-:W-:Y:S01]  /*138f0*/  LEA R32, R21, UR47, 0x3 ;  /* 0x0000002f15207c11 */ /* 0x000fe2000f8e18ff */
[----:B------:R-:W-:Y:S01]  /*13900*/  BSSY B1, `(.L_x_2060) ;  /* 0x0000004000017945 */ /* 0x000fe20003800000 */
[----:B------:R-:W-:-:S04]  /*13910*/  SHF.L.U32 R31, R20, 0x1f, RZ ;  /* 0x0000001f141f7819 */ /* 0x000fc800000006ff */
[----:B------:R-:W1:Y:S02]  /*13920*/  SYNCS.PHASECHK.TRANS64.TRYWAIT P0, [R32+URZ+0x22840], R31 ;  /* 0x0228401f200075a7 */ /* 0x000e64000800017f */
[----:B-1----:R-:W-:Y:S05]  /*13930*/  @!P0 BRA `(.L_x_2061) ;  /* 0x0000002c00588947 */ /* 0x002fea0003800000 */
.L_x_2134:
[----:B------:R-:W-:Y:S05]  /*13940*/  BSYNC B1 ;  /* 0x0000000000017941 */ /* 0x000fea0003800000 */
.L_x_2060:
        /* <DEDUP_REMOVED lines=53> */
[----:B0-----:R-:W-:-:S05]  /*13ca0*/  IADD3 R14, P0, R14, R24, RZ ;  /* 0x000000180e0e7210 */ /* 0x001fca0007f1e0ff */
[----:B------:R-:W-:Y:S02]  /*13cb0*/  IMAD.X R15, RZ, RZ, R18, P0 ;  /* 0x000000ffff0f7224 */ /* 0x000fe400000e0612 */
[----:B------:R2:W0:Y:S04]  /*13cc0*/  SHFL.IDX PT, R18, R3, 0x5, 0x181f ;  /* 0x00b81f0003127f89 */ /* 0x00042800000e0000 */
[----:B------:R2:W-:Y:S02]  /*13cd0*/  LDGSTS.E.BYPASS.LTC128B.128 [R19+0x1e400], desc[UR36][R14.64], !P1 ;  /* 0x1e4000000e137fae */ /* 0x0005e4000c901d64 */
.L_x_2148:
        /* <DEDUP_REMOVED lines=8> */
.L_x_2063:
        /* <DEDUP_REMOVED lines=10> */
.L_x_2064:
[----:B------:R2:W-:Y:S01]  /*13e00*/  SYNCS.ARRIVE.TRANS64.A1T0 RZ, [R32+URZ+0x22830], RZ ;  /* 0x022830ff20ff79a7 */ /* 0x0005e2000810003f */
[----:B------:R-:W-:Y:S05]  /*13e10*/  @!P2 BRA `(.L_x_2065) ;  /* 0x000000000004a947 */ /* 0x000fea0003800000 */
[----:B------:R-:W-:Y:S01]  /*13e20*/  BPT.TRAP 0x1 ;  /* 0x000000040000795c */ /* 0x000fe20000300000 */
.L_x_2065:
[----:B------:R-:W3:Y:S01]  /*13e30*/  SYNCS.PHASECHK.TRANS64.TRYWAIT P0, [R32+URZ+0x22860], R31 ;  /* 0x0228601f200075a7 */ /* 0x000ee2000800017f */
[----:B------:R-:W-:Y:S04]  /*13e40*/  BSSY B1, `(.L_x_2066) ;  /* 0x0000002000017945 */ /* 0x000fe80003800000 */
[----:B---3--:R-:W-:Y:S05]  /*13e50*/  @!P0 BRA `(.L_x_2067) ;  /* 0x0000002c00b48947 */ /* 0x008fea0003800000 */
.L_x_2149:
[----:B------:R-:W-:Y:S05]  /*13e60*/  BSYNC B1 ;  /* 0x0000000000017941 */ /* 0x000fea0003800000 */
.L_x_2066:
[----:B------:R-:W-:Y:S01]  /*13e70*/  ULDC.64 UR4, c[0x0][0x328] ;  /* 0x0000ca0000047ab9 */ /* 0x000fe20000000a00 */
[----:B------:R-:W-:Y:S01]  /*13e80*/  ULDC.64 UR6, c[0x0][0x338] ;  /* 0x0000ce0000067ab9 */ /* 0x000fe20000000a00 */
[----:B------:R-:W-:Y:S01]  /*13e90*/  IMAD R27, R27, UR4, RZ ;  /* 0x000000041b1b7c24 */ /* 0x000fe2000f8e02ff */
[----:B------:R-:W-:Y:S01]  /*13ea0*/  LOP3.LUT P4, RZ, R2, 0x1, RZ, 0xc0, !PT ;  /* 0x0000000102ff7812 */ /* 0x000fe2000788c0ff */
[----:B0-----:R-:W-:Y:S01]  /*13eb0*/  IMAD.WIDE.U32 R4, R28, UR4, RZ ;  /* 0x000000041c047c25 */ /* 0x001fe2000f8e00ff */
[----:B------:R-:W-:Y:S02]  /*13ec0*/  R2UR UR4, R22 ;  /* 0x00000000160472ca */ /* 0x000fe400000e0000 */
[----:B------:R-:W-:Y:S01]  /*13ed0*/  LOP3.LUT P3, RZ, R2, 0x10, RZ, 0xc0, !PT ;  /* 0x0000001002ff7812 */ /* 0x000fe2000786c0ff */
        /* <DEDUP_REMOVED lines=43> */
[----:B----4-:R-:W-:-:S05]  /*14190*/  IMAD.X R9, RZ, RZ, R6, P0 ;  /* 0x000000ffff097224 */ /* 0x010fca00000e0606 */
[----:B------:R-:W-:Y:S04]  /*141a0*/  LDGSTS.E.BYPASS.LTC128B.128 [R23+0x1000], desc[UR36][R8.64], !P4 ;  /* 0x0100000008177fae */ /* 0x000fe8000e101d64 */
[----:B------:R-:W-:Y:S04]  /*141b0*/  LDGSTS.E.BYPASS.LTC128B.128 [R23+0x4000], desc[UR36][R8.64+0x80], !P3 ;  /* 0x0400008008177fae */ /* 0x000fe8000d901d64 */
[----:B------:R-:W-:Y:S04]  /*141c0*/  LDGSTS.E.BYPASS.LTC128B.128 [R23+0x7000], desc[UR36][R8.64+0x100], !P2 ;  /* 0x0700010008177fae */ /* 0x000fe8000d101d64 */
[----:B------:R4:W-:Y:S01]  /*141d0*/  LDGSTS.E.BYPASS.LTC128B.128 [R23+0xa000], desc[UR36][R8.64+0x180], !P1 ;  /* 0x0a00018008177fae */ /* 0x0009e2000c901d64 */
[----:B0-----:R-:W-:-:S03]  /*141e0*/  IADD3 R6, P0, R14, R24, RZ ;  /* 0x000000180e067210 */ /* 0x001fc60007f1e0ff */
[----:B------:R-:W0:Y:S02]  /*141f0*/  SHFL.IDX PT, R14, R3, 0x4, 0x181f ;  /* 0x00981f00030e7f89 */ /* 0x000e2400000e0000 */
[----:B------:R-:W-:Y:S02]  /*14200*/  IMAD.X R7, RZ, RZ, R7, P0 ;  /* 0x000000ffff077224 */ /* 0x000fe400000e0607 */
[----:B----4-:R-:W-:-:S03]  /*14210*/  IMAD.MOV.U32 R8, RZ, RZ, RZ ;  /* 0x000000ffff087224 */ /* 0x010fc600078e00ff */
        /* <DEDUP_REMOVED lines=11> */
.L_x_2163:
[----:B0---4-:R-:W-:-:S05]  /*142d0*/  IADD3 R4, P0, R14, R24, RZ ;  /* 0x000000180e047210 */ /* 0x011fca0007f1e0ff */
        /* <DEDUP_REMOVED lines=10> */
.L_x_2069:
        /* <DEDUP_REMOVED lines=10> */
.L_x_2070:
[----:B------:R-:W-:Y:S01]  /*14420*/  IADD3 R21, R21, 0x1, RZ ;  /* 0x0000000115157810 */ /* 0x000fe20007ffe0ff */
[----:B------:R-:W-:Y:S01]  /*14430*/  VIADD R35, R35, 0xffffffff ;  /* 0xffffffff23237836 */ /* 0x000fe20000000000 */
[----:B------:R4:W-:Y:S01]  /*14440*/  SYNCS.ARRIVE.TRANS64.A1T0 RZ, [R32+URZ+0x22850], RZ ;  /* 0x022850ff20ff79a7 */ /* 0x0009e2000810003f */
[----:B------:R-:W-:Y:S01]  /*14450*/  VIADD R36, R36, 0xffffffa0 ;  /* 0xffffffa024247836 */ /* 0x000fe20000000000 */
[----:B------:R-:W-:-:S04]  /*14460*/  ISETP.NE.AND P0, PT, R21, 0x2, PT ;  /* 0x000000021500780c */ /* 0x000fc80003f05270 */
[----:B------:R-:W-:Y:S02]  /*14470*/  SEL R21, R21, RZ, P0 ;  /* 0x000000ff15157207 */ /* 0x000fe40000000000 */
[----:B------:R-:W-:Y:S02]  /*14480*/  SEL R3, RZ, 0x1, P0 ;  /* 0x00000001ff037807 */ /* 0x000fe40000000000 */
[----:B------:R-:W-:Y:S02]  /*14490*/  ISETP.GT.AND P0, PT, R35, UR49, PT ;  /* 0x0000003123007c0c */ /* 0x000fe4000bf04270 */
[----:B------:R-:W-:-:S11]  /*144a0*/  LOP3.LUT R20, R20, R3, RZ, 0x3c, !PT ;  /* 0x0000000314147212 */ /* 0x000fd600078e3cff */
[----:B----4-:R-:W-:Y:S05]  /*144b0*/  @P0 BRA `(.L_x_2071) ;  /* 0xfffffff000a80947 */ /* 0x010fea000383ffff */
.L_x_2056:
[----:B------:R-:W-:Y:S05]  /*144c0*/  BSYNC B0 ;  /* 0x0000000000007941 */ /* 0x000fea0003800000 */
.L_x_2033:
[----:B------:R-:W0:Y:S01]  /*144d0*/  S2R R3, SR_CgaCtaId ;  /* 0x0000000000037919 */ /* 0x000e220000008800 */
[----:B------:R-:W-:Y:S01]  /*144e0*/  MOV R0, 0x400 ;  /* 0x0000040000007802 */ /* 0x000fe20000000f00 */
[----:B------:R-:W-:Y:S01]  /*144f0*/  BSSY B0, `(.L_x_2072) ;  /* 0x0000005000007945 */ /* 0x000fe20003800000 */
[----:B------:R-:W-:Y:S02]  /*14500*/  SHF.L.U32 R8, R8, 0x1f, RZ ;  /* 0x0000001f08087819 */ /* 0x000fe400000006ff */
[----:B0-----:R-:W-:-:S04]  /*14510*/  LEA R4, R3, R0, 0x18 ;  /* 0x0000000003047211 */ /* 0x001fc800078ec0ff */
[----:B------:R-:W0:Y:S02]  /*14520*/  SYNCS.PHASECHK.TRANS64.TRYWAIT P0, [R4+URZ+0x22820], R8 ;  /* 0x02282008040075a7 */ /* 0x000e24000800017f */
[----:B0-----:R-:W-:Y:S05]  /*14530*/  @!P0 BRA `(.L_x_2073) ;  /* 0x0000002c00dc8947 */ /* 0x001fea0003800000 */
.L_x_2164:
[----:B------:R-:W-:Y:S05]  /*14540*/  BSYNC B0 ;  /* 0x0000000000007941 */ /* 0x000fea0003800000 */
.L_x_2072:
[----:B------:R-:W-:-:S03]  /*14550*/  UMOV UR4, 0xffffffff ;  /* 0xffffffff00047882 */ /* 0x000fc60000000000 */
[----:B------:R-:W-:Y:S05]  /*14560*/  BRA.DIV UR4, `(.L_x_2074) ;  /* 0x0000002e04e47947 */ /* 0x000fea000b800000 */
[----:B------:R4:W0:Y:S02]  /*14570*/  SHFL.IDX PT, R14, R16, RZ, 0x1f ;  /* 0x00001fff100e7589 */ /* 0x00082400000e0000 */
.L_x_2167:
[----:B0-----:R-:W-:-:S13]  /*14580*/  ISETP.NE.AND P0, PT, R14, RZ, PT ;  /* 0x000000ff0e00720c */ /* 0x001fda0003f05270 */
[----:B------:R-:W-:Y:S05]  /*14590*/  @P0 BRA `(.L_x_1941) ;  /* 0x0000000000880947 */ /* 0x000fea0003800000 */
[----:B------:R-:W-:-:S03]  /*145a0*/  UMOV UR4, 0xffffffff ;  /* 0xffffffff00047882 */ /* 0x000fc60000000000 */
[----:B------:R-:W-:Y:S05]  /*145b0*/  BRA.DIV UR4, `(.L_x_2075) ;  /* 0x0000002e04f87947 */ /* 0x000fea000b800000 */
[----:B------:R-:W-:-:S13]  /*145c0*/  ELECT P6, URZ, PT ;  /* 0x00000000003f782f */ /* 0x000fda00038c0000 */
.L_x_2170:
[----:B------:R-:W-:Y:S05]  /*145d0*/  @!P6 BRA `(.L_x_1941) ;  /* 0x000000000078e947 */ /* 0x000fea0003800000 */
[----:B------:R-:W-:-:S06]  /*145e0*/  ULOP3.LUT UR4, UR42, 0x2, URZ, 0xfc, !UPT ;  /* 0x000000022a047892 */ /* 0x000fcc000f8efc3f */
[----:B------:R-:W-:-:S05]  /*145f0*/  IMAD.U32 R0, RZ, RZ, UR4 ;  /* 0x00000004ff007e24 */ /* 0x000fca000f8e00ff */
[----:B------:R-:W-:-:S13]  /*14600*/  ISETP.NE.AND P0, PT, R0, 0x3, PT ;  /* 0x000000030000780c */ /* 0x000fda0003f05270 */
[----:B------:R-:W-:Y:S05]  /*14610*/  @!P0 BRA `(.L_x_2076) ;  /* 0x0000000000048947 */ /* 0x000fea0003800000 */
[----:B------:R-:W-:Y:S01]  /*14620*/  BPT.TRAP 0x1 ;  /* 0x000000040000795c */ /* 0x000fe20000300000 */
.L_x_2076:
[C---:B------:R-:W-:Y:S01]  /*14630*/  IMAD R5, R21.reuse, 0x8, R4 ;  /* 0x0000000815057824 */ /* 0x040fe200078e0204 */
[----:B------:R-:W-:Y:S01]  /*14640*/  SHF.L.U32 R0, R20, 0x1f, RZ ;  /* 0x0000001f14007819 */ /* 0x000fe200000006ff */
[----:B------:R-:W-:-:S03]  /*14650*/  VIADD R21, R21, 0x1 ;  /* 0x0000000115157836 */ /* 0x000fc60000000000 */
[----:B------:R-:W0:Y:S02]  /*14660*/  SYNCS.PHASECHK.TRANS64.TRYWAIT P1, [R5+URZ+0x22840], R0 ;  /* 0x02284000050075a7 */ /* 0x000e24000802017f */
[----:B------:R-:W-:-:S04]  /*14670*/  ISETP.NE.AND P2, PT, R21, 0x2, PT ;  /* 0x000000021500780c */ /* 0x000fc80003f45270 */
[----:B------:R-:W-:Y:S01]  /*14680*/  SEL R3, RZ, 0x1, P2 ;  /* 0x00000001ff037807 */ /* 0x000fe20001000000 */
[----:B0-----:R-:W-:Y:S08]  /*14690*/  @!P1 BRA `(.L_x_2077) ;  /* 0x0000002c00e09947 */ /* 0x001ff00003800000 */
.L_x_2171:
[----:B------:R-:W-:Y:S02]  /*146a0*/  SEL R21, R21, RZ, P2 ;  /* 0x000000ff15157207 */ /* 0x000fe40001000000 */
[----:B------:R-:W-:Y:S01]  /*146b0*/  LOP3.LUT R2, R20, R3, RZ, 0x3c, !PT ;  /* 0x0000000314027212 */ /* 0x000fe200078e3cff */
[----:B------:R-:W-:Y:S06]  /*146c0*/  @!P0 BRA `(.L_x_2078) ;  /* 0x0000000000048947 */ /* 0x000fec0003800000 */
[----:B------:R-:W-:Y:S01]  /*146d0*/  BPT.TRAP 0x1 ;  /* 0x000000040000795c */ /* 0x000fe20000300000 */
.L_x_2078:
[----:B------:R-:W-:Y:S01]  /*146e0*/  IMAD R21, R21, 0x8, R4 ;  /* 0x0000000815157824 */ /* 0x000fe200078e0204 */
[----:B------:R-:W-:-:S04]  /*146f0*/  SHF.L.U32 R2, R2, 0x1f, RZ ;  /* 0x0000001f02027819 */ /* 0x000fc800000006ff */
[----:B------:R-:W0:Y:S02]  /*14700*/  SYNCS.PHASECHK.TRANS64.TRYWAIT P1, [R21+URZ+0x22840], R2 ;  /* 0x02284002150075a7 */ /* 0x000e24000802017f */
[----:B0-----:R-:W-:Y:S05]  /*14710*/  @!P1 BRA `(.L_x_2079) ;  /* 0x0000002c00d49947 */ /* 0x001fea0003800000 */
.L_x_2172:
[----:B------:R-:W-:Y:S05]  /*14720*/  @!P0 BRA `(.L_x_2080) ;  /* 0x0000000000048947 */ /* 0x000fea0003800000 */
[----:B------:R-:W-:Y:S01]  /*14730*/  BPT.TRAP 0x1 ;  /* 0x000000040000795c */ /* 0x000fe20000300000 */
.L_x_2080:
[----:B------:R-:W0:Y:S02]  /*14740*/  SYNCS.PHASECHK.TRANS64.TRYWAIT P1, [R5+URZ+0x22860], R0 ;  /* 0x02286000050075a7 */ /* 0x000e24000802017f */
[----:B0-----:R-:W-:Y:S05]  /*14750*/  @!P1 BRA `(.L_x_2081) ;  /* 0x0000002c00d89947 */ /* 0x001fea0003800000 */
.L_x_2173:
[----:B------:R-:W-:Y:S05]  /*14760*/  @!P0 BRA `(.L_x_2082) ;  /* 0x0000000000048947 */ /* 0x000fea0003800000 */
[----:B------:R-:W-:Y:S01]  /*14770*/  BPT.TRAP 0x1 ;  /* 0x000000040000795c */ /* 0x000fe20000300000 */
.L_x_2082:
[----:B------:R0:W0:Y:S02]  /*14780*/  SYNCS.PHASECHK.TRANS64.TRYWAIT P0, [R21+URZ+0x22860], R2 ;  /* 0x02286002150075a7 */ /* 0x000024000800017f */
[----:B0-----:R-:W-:Y:S05]  /*14790*/  @!P0 NANOSLEEP.SYNCS 0x989680 ;  /* 0x009896800000895d */ /* 0x001fea0003900000 */
[----:B------:R-:W0:Y:S02]  /*147a0*/  @!P0 SYNCS.PHASECHK.TRANS64 P0, [R21+URZ+0x22860], R2 ;  /* 0x02286002150085a7 */ /* 0x000e24000800007f */
[----:B0-----:R-:W-:Y:S05]  /*147b0*/  @!P0 BRA `(.L_x_2082) ;  /* 0xfffffffc00f08947 */ /* 0x001fea000383ffff */
.L_x_1941:
[----:B------:R-:W-:Y:S05]  /*147c0*/  BSYNC B6 ;  /* 0x0000000000067941 */ /* 0x000fea0003800000 */
.L_x_1938:
[----:B------:R-:W-:Y:S05]  /*147d0*/  EXIT ;  /* 0x000000000000794d */ /* 0x000fea0003800000 */
.L_x_1951:
[----:B0-----:R-:W-:-:S04]  /*147e0*/  IMAD.U32 R5, RZ, RZ, UR38 ;  /* 0x00000026ff057e24 */ /* 0x001fc8000f8e00ff */
[----:B------:R0:W1:Y:S03]  /*147f0*/  SYNCS.PHASECHK.TRANS64.TRYWAIT P0, [R5+URZ+0x22800], R2 ;  /* 0x02280002050075a7 */ /* 0x000066000800017f */
[----:B-1----:R-:W-:Y:S05]  /*14800*/  @!P0 NANOSLEEP.SYNCS 0x989680 ;  /* 0x009896800000895d */ /* 0x002fea0003900000 */
[----:B------:R-:W1:Y:S02]  /*14810*/  @!P0 SYNCS.PHASECHK.TRANS64 P0, [R5+URZ+0x22800], R2 ;  /* 0x02280002050085a7 */ /* 0x000e64000800007f */
[----:B-1----:R-:W-:Y:S05]  /*14820*/  @!P0 BRA `(.L_x_1951) ;  /* 0xfffffffc00ec8947 */ /* 0x002fea000383ffff */
[----:B------:R-:W-:Y:S05]  /*14830*/  BRA `(.L_x_2083) ;  /* 0xfffffed000307947 */ /* 0x000fea000383ffff */
.L_x_1955:
[----:B0-----:R-:W-:-:S04]  /*14840*/  IMAD.U32 R5, RZ, RZ, UR38 ;  /* 0x00000026ff057e24 */ /* 0x001fc8000f8e00ff */
[----:B------:R0:W1:Y:S03]  /*14850*/  SYNCS.PHASECHK.TRANS64.TRYWAIT P0, [R5+URZ+0x22830], R2 ;  /* 0x02283002050075a7 */ /* 0x000066000800017f */
[----:B-1----:R-:W-:Y:S05]  /*14860*/  @!P0 NANOSLEEP.SYNCS 0x989680 ;  /* 0x009896800000895d */ /* 0x002fea0003900000 */
[----:B------:R-:W1:Y:S02]  /*14870*/  @!P0 SYNCS.PHASECHK.TRANS64 P0, [R5+URZ+0x22830], R2 ;  /* 0x02283002050085a7 */ /* 0x000e64000800007f */
[----:B-1----:R-:W-:Y:S05]  /*14880*/  @!P0 BRA `(.L_x_1955) ;  /* 0xfffffffc00ec8947 */ /* 0x002fea000383ffff */
[----:B------:R-:W-:Y:S05]  /*14890*/  BRA `(.L_x_1954) ;  /* 0xfffffed000507947 */ /* 0x000fea000383ffff */
.L_x_1968:
[----:B0-----:R-:W-:-:S04]  /*148a0*/  IMAD.U32 R9, RZ, RZ, UR38 ;  /* 0x00000026ff097e24 */ /* 0x001fc8000f8e00ff */
[----:B------:R0:W1:Y:S03]  /*148b0*/  SYNCS.PHASECHK.TRANS64.TRYWAIT P0, [R9+URZ+0x22850], R2 ;  /* 0x02285002090075a7 */ /* 0x000066000800017f */
[----:B-1----:R-:W-:Y:S05]  /*148c0*/  @!P0 NANOSLEEP.SYNCS 0x989680 ;  /* 0x009896800000895d */ /* 0x002fea0003900000 */
[----:B------:R-:W1:Y:S02]  /*148d0*/  @!P0 SYNCS.PHASECHK.TRANS64 P0, [R9+URZ+0x22850], R2 ;  /* 0x02285002090085a7 */ /* 0x000e64000800007f */
[----:B-1----:R-:W-:Y:S05]  /*148e0*/  @!P0 BRA `(.L_x_1968) ;  /* 0xfffffffc00ec8947 */ /* 0x002fea000383ffff */
[----:B------:R-:W-:Y:S05]  /*148f0*/  BRA `(.L_x_1967) ;  /* 0xfffffef800f07947 */ /* 0x000fea000383ffff */
.L_x_1977:
[----:B-1----:R-:W-:-:S04]  /*14900*/  IMAD.U32 R13, RZ, RZ, UR28 ;  /* 0x0000001cff0d7e24 */ /* 0x002fc8000f8e00ff */
[----:B------:R1:W2:Y:S03]  /*14910*/  SYNCS.PHASECHK.TRANS64.TRYWAIT P0, [R13+URZ+0x22830], R8 ;  /* 0x022830080d0075a7 */ /* 0x0002a6000800017f */
[----:B--2---:R-:W-:Y:S05]  /*14920*/  @!P0 NANOSLEEP.SYNCS 0x989680 ;  /* 0x009896800000895d */ /* 0x004fea0003900000 */
[----:B------:R-:W2:Y:S02]  /*14930*/  @!P0 SYNCS.PHASECHK.TRANS64 P0, [R13+URZ+0x22830], R8 ;  /* 0x022830080d0085a7 */ /* 0x000ea4000800007f */
[----:B--2---:R-:W-:Y:S05]  /*14940*/  @!P0 BRA `(.L_x_1977) ;  /* 0xfffffffc00ec8947 */ /* 0x004fea000383ffff */
[----:B------:R-:W-:Y:S05]  /*14950*/  BRA `(.L_x_1976) ;  /* 0xffffff0000ac7947 */ /* 0x000fea000383ffff */
.L_x_1990:
[----:B0-----:R-:W-:-:S04]  /*14960*/  MOV R11, UR28 ;  /* 0x0000001c000b7c02 */ /* 0x001fc80008000f00 */
[----:B------:R0:W1:Y:S03]  /*14970*/  SYNCS.PHASECHK.TRANS64.TRYWAIT P0, [R11+URZ+0x22850], R8 ;  /* 0x022850080b0075a7 */ /* 0x000066000800017f */
[----:B-1----:R-:W-:Y:S05]  /*14980*/  @!P0 NANOSLEEP.SYNCS 0x989680 ;  /* 0x009896800000895d */ /* 0x002fea0003900000 */
[----:B------:R-:W1:Y:S02]  /*14990*/  @!P0 SYNCS.PHASECHK.TRANS64 P0, [R11+URZ+0x22850], R8 ;  /* 0x022850080b0085a7 */ /* 0x000e64000800007f */
[----:B-1----:R-:W-:Y:S05]  /*149a0*/  @!P0 BRA `(.L_x_1990) ;  /* 0xfffffffc00ec8947 */ /* 0x002fea000383ffff */
[----:B------:R-:W-:Y:S05]  /*149b0*/  BRA `(.L_x_1989) ;  /* 0xffffff3400087947 */ /* 0x000fea000383ffff */
.L_x_2000:
[----:B-1----:R-:W-:-:S04]  /*149c0*/  IMAD.U32 R13, RZ, RZ, UR28 ;  /* 0x0000001cff0d7e24 */ /* 0x002fc8000f8e00ff */
[----:B------:R1:W2:Y:S03]  /*149d0*/  SYNCS.PHASECHK.TRANS64.TRYWAIT P1, [R13+URZ+0x22830], R8 ;  /* 0x022830080d0075a7 */ /* 0x0002a6000802017f */
[----:B--2---:R-:W-:Y:S05]  /*149e0*/  @!P1 NANOSLEEP.SYNCS 0x989680 ;  /* 0x009896800000995d */ /* 0x004fea0003900000 */
[----:B------:R-:W2:Y:S02]  /*149f0*/  @!P1 SYNCS.PHASECHK.TRANS64 P1, [R13+URZ+0x22830], R8 ;  /* 0x022830080d0095a7 */ /* 0x000ea4000802007f */
[----:B--2---:R-:W-:Y:S05]  /*14a00*/  @!P1 BRA `(.L_x_2000) ;  /* 0xfffffffc00ec9947 */ /* 0x004fea000383ffff */
[----:B------:R-:W-:Y:S05]  /*14a10*/  BRA `(.L_x_1999) ;  /* 0xffffff3800c07947 */ /* 0x000fea000383ffff */
.L_x_2005:
[----:B0-----:R-:W-:-:S04]  /*14a20*/  IMAD.U32 R11, RZ, RZ, UR28 ;  /* 0x0000001cff0b7e24 */ /* 0x001fc8000f8e00ff */
[----:B------:R0:W1:Y:S03]  /*14a30*/  SYNCS.PHASECHK.TRANS64.TRYWAIT P1, [R11+URZ+0x22850], R8 ;  /* 0x022850080b0075a7 */ /* 0x000066000802017f */
[----:B-1----:R-:W-:Y:S05]  /*14a40*/  @!P1 NANOSLEEP.SYNCS 0x989680 ;  /* 0x009896800000995d */ /* 0x002fea0003900000 */
[----:B------:R-:W1:Y:S02]  /*14a50*/  @!P1 SYNCS.PHASECHK.TRANS64 P1, [R11+URZ+0x22850], R8 ;  /* 0x022850080b0095a7 */ /* 0x000e64000802007f */
[----:B-1----:R-:W-:Y:S05]  /*14a60*/  @!P1 BRA `(.L_x_2005) ;  /* 0xfffffffc00ec9947 */ /* 0x002fea000383ffff */
[----:B------:R-:W-:Y:S05]  /*14a70*/  BRA `(.L_x_2004) ;  /* 0xffffff5800647947 */ /* 0x000fea000383ffff */
.L_x_2012:
[----:B-1----:R-:W-:-:S04]  /*14a80*/  IMAD.U32 R13, RZ, RZ, UR26 ;  /* 0x0000001aff0d7e24 */ /* 0x002fc8000f8e00ff */
[----:B------:R1:W2:Y:S03]  /*14a90*/  SYNCS.PHASECHK.TRANS64.TRYWAIT P0, [R13+URZ+0x22830], R8 ;  /* 0x022830080d0075a7 */ /* 0x0002a6000800017f */
[----:B--2---:R-:W-:Y:S05]  /*14aa0*/  @!P0 NANOSLEEP.SYNCS 0x989680 ;  /* 0x009896800000895d */ /* 0x004fea0003900000 */
[----:B------:R-:W2:Y:S02]  /*14ab0*/  @!P0 SYNCS.PHASECHK.TRANS64 P0, [R13+URZ+0x22830], R8 ;  /* 0x022830080d0085a7 */ /* 0x000ea4000800007f */
[----:B--2---:R-:W-:Y:S05]  /*14ac0*/  @!P0 BRA `(.L_x_2012) ;  /* 0xfffffffc00ec8947 */ /* 0x004fea000383ffff */
[----:B------:R-:W-:Y:S05]  /*14ad0*/  BRA `(.L_x_2011) ;  /* 0xffffff5c00747947 */ /* 0x000fea000383ffff */
.L_x_2025:
[----:B0-----:R-:W-:-:S04]  /*14ae0*/  IMAD.U32 R11, RZ, RZ, UR26 ;  /* 0x0000001aff0b7e24 */ /* 0x001fc8000f8e00ff */
[----:B------:R0:W1:Y:S03]  /*14af0*/  SYNCS.PHASECHK.TRANS64.TRYWAIT P0, [R11+URZ+0x22850], R8 ;  /* 0x022850080b0075a7 */ /* 0x000066000800017f */
[----:B-1----:R-:W-:Y:S05]  /*14b00*/  @!P0 NANOSLEEP.SYNCS 0x989680 ;  /* 0x009896800000895d */ /* 0x002fea0003900000 */
[----:B------:R-:W1:Y:S02]  /*14b10*/  @!P0 SYNCS.PHASECHK.TRANS64 P0, [R11+URZ+0x22850], R8 ;  /* 0x022850080b0085a7 */ /* 0x000e64000800007f */
[----:B-1----:R-:W-:Y:S05]  /*14b20*/  @!P0 BRA `(.L_x_2025) ;  /* 0xfffffffc00ec8947 */ /* 0x002fea000383ffff */
[----:B------:R-:W-:Y:S05]  /*14b30*/  BRA `(.L_x_2024) ;  /* 0xffffff8c00c07947 */ /* 0x000fea000383ffff */
.L_x_2044:
[----:B------:R-:W-:Y:S02]  /*14b40*/  IMAD.MOV.U32 R13, RZ, RZ, R16 ;  /* 0x000000ffff0d7224 */ /* 0x000fe400078e0010 */
[----:B------:R-:W-:Y:S02]  /*14b50*/  IMAD.MOV.U32 R12, RZ, RZ, RZ ;  /* 0x000000ffff0c7224 */ /* 0x000fe400078e00ff */
[----:B------:R-:W-:Y:S02]  /*14b60*/  IMAD.MOV.U32 R11, RZ, RZ, 0x1f ;  /* 0x0000001fff0b7424 */ /* 0x000fe400078e00ff */
[----:B------:R-:W-:-:S07]  /*14b70*/  IMAD.MOV.U32 R15, RZ, RZ, -0x1 ;  /* 0xffffffffff0f7424 */ /* 0x000fce00078e00ff */
[----:B-----5:R-:W-:Y:S05]  /*14b80*/  WARPSYNC.COLLECTIVE R15, `(.L_x_2084) ;  /* 0x000000000f087348 */ /* 0x020fea0003c00000 */
[----:B------:R0:W1:Y:S02]  /*14b90*/  SHFL.IDX P6, R14, R13, R12, R11 ;  /* 0x0000000c0d0e7389 */ /* 0x00006400000c000b */
[----:B01---5:R-:W-:Y:S01]  /*14ba0*/  ENDCOLLECTIVE ;  /* 0x000000000000791b */ /* 0x023fe20003800000 */
.L_x_2084:
[----:B------:R-:W-:Y:S05]  /*14bb0*/  BRA `(.L_x_2085) ;  /* 0xffffffd000947947 */ /* 0x000fea000383ffff */
.L_x_2046:
[----:B0-----:R-:W-:-:S04]  /*14bc0*/  IMAD.U32 R3, RZ, RZ, UR47 ;  /* 0x0000002fff037e24 */ /* 0x001fc8000f8e00ff */
[----:B------:R0:W1:Y:S03]  /*14bd0*/  SYNCS.PHASECHK.TRANS64.TRYWAIT P0, [R3+URZ+0x22840], R0 ;  /* 0x02284000030075a7 */ /* 0x000066000800017f */
[----:B-1----:R-:W-:Y:S05]  /*14be0*/  @!P0 NANOSLEEP.SYNCS 0x989680 ;  /* 0x009896800000895d */ /* 0x002fea0003900000 */
[----:B------:R-:W1:Y:S02]  /*14bf0*/  @!P0 SYNCS.PHASECHK.TRANS64 P0, [R3+URZ+0x22840], R0 ;  /* 0x02284000030085a7 */ /* 0x000e64000800007f */
[----:B-1----:R-:W-:Y:S05]  /*14c00*/  @!P0 BRA `(.L_x_2046) ;  /* 0xfffffffc00ec8947 */ /* 0x002fea000383ffff */
[----:B------:R-:W-:Y:S05]  /*14c10*/  BRA `(.L_x_2086) ;  /* 0xffffffd000d87947 */ /* 0x000fea000383ffff */
.L_x_2047:
        /* <DEDUP_REMOVED lines=8> */
.L_x_2088:
[----:B------:R-:W-:Y:S05]  /*14ca0*/  BSYNC B0 ;  /* 0x0000000000007941 */ /* 0x000fea0003800000 */
.L_x_2087:
[----:B------:R-:W-:Y:S01]  /*14cb0*/  IMAD.MOV.U32 R13, RZ, RZ, R3 ;  /* 0x000000ffff0d7224 */ /* 0x000fe200078e0003 */
[----:B------:R-:W-:Y:S01]  /*14cc0*/  @P0 LEA R7, R17, UR47, 0x1 ;  /* 0x0000002f11070c11 */ /* 0x000fe2000f8e08ff */
[----:B------:R-:W-:Y:S02]  /*14cd0*/  IMAD.MOV.U32 R12, RZ, RZ, RZ ;  /* 0x000000ffff0c7224 */ /* 0x000fe400078e00ff */
[----:B------:R-:W-:Y:S02]  /*14ce0*/  IMAD.MOV.U32 R11, RZ, RZ, 0x181f ;  /* 0x0000181fff0b7424 */ /* 0x000fe400078e00ff */
[----:B------:R-:W-:Y:S02]  /*14cf0*/  IMAD.MOV.U32 R15, RZ, RZ, -0x1 ;  /* 0xffffffffff0f7424 */ /* 0x000fe400078e00ff */
[----:B------:R-:W-:-:S07]  /*14d00*/  IMAD.MOV.U32 R4, RZ, RZ, R14 ;  /* 0x000000ffff047224 */ /* 0x000fce00078e000e */
[----:B------:R-:W-:Y:S05]  /*14d10*/  WARPSYNC.COLLECTIVE R15, `(.L_x_2089) ;  /* 0x000000000f087348 */ /* 0x000fea0003c00000 */
[----:B------:R0:W1:Y:S02]  /*14d20*/  SHFL.IDX P6, R14, R13, R12, R11 ;  /* 0x0000000c0d0e7389 */ /* 0x00006400000c000b */
[----:B01----:R-:W-:Y:S01]  /*14d30*/  ENDCOLLECTIVE ;  /* 0x000000000000791b */ /* 0x003fe20003800000 */
.L_x_2089:
[----:B------:R-:W-:Y:S01]  /*14d40*/  IMAD.MOV.U32 R13, RZ, RZ, R0 ;  /* 0x000000ffff0d7224 */ /* 0x000fe200078e0000 */
[----:B------:R-:W-:Y:S02]  /*14d50*/  MOV R12, 0x1 ;  /* 0x00000001000c7802 */ /* 0x000fe40000000f00 */
[----:B------:R-:W-:-:S05]  /*14d60*/  @P0 LEA R14, P1, R24, R14, 0x1 ;  /* 0x0000000e180e0211 */ /* 0x000fca00078208ff */
[----:B------:R-:W-:Y:S02]  /*14d70*/  @P0 IMAD.X R5, RZ, RZ, R4, P1 ;  /* 0x000000ffff050224 */ /* 0x000fe400008e0604 */
[----:B------:R-:W-:-:S07]  /*14d80*/  @P0 IMAD.MOV.U32 R4, RZ, RZ, R14 ;  /* 0x000000ffff040224 */ /* 0x000fce00078e000e */
[----:B------:R-:W-:Y:S05]  /*14d90*/  WARPSYNC.COLLECTIVE R15, `(.L_x_2090) ;  /* 0x000000000f087348 */ /* 0x000fea0003c00000 */
[----:B------:R0:W1:Y:S02]  /*14da0*/  SHFL.IDX P6, R14, R13, R12, R11 ;  /* 0x0000000c0d0e7389 */ /* 0x00006400000c000b */
[----:B01----:R-:W-:Y:S01]  /*14db0*/  ENDCOLLECTIVE ;  /* 0x000000000000791b */ /* 0x003fe20003800000 */
.L_x_2090:
        /* <DEDUP_REMOVED lines=11> */
.L_x_2091:
[----:B------:R-:W-:Y:S02]  /*14e70*/  IMAD.MOV.U32 R13, RZ, RZ, R0 ;  /* 0x000000ffff0d7224 */ /* 0x000fe400078e0000 */
[----:B------:R-:W-:Y:S01]  /*14e80*/  IMAD.MOV.U32 R12, RZ, RZ, 0x2 ;  /* 0x00000002ff0c7424 */ /* 0x000fe200078e00ff */
[----:B------:R-:W-:-:S13]  /*14e90*/  @P0 LEA R4, P1, R24, R14, 0x1 ;  /* 0x0000000e18040211 */ /* 0x000fda00078208ff */
[----:B------:R-:W-:Y:S05]  /*14ea0*/  WARPSYNC.COLLECTIVE R15, `(.L_x_2092) ;  /* 0x000000000f087348 */ /* 0x000fea0003c00000 */
[----:B------:R0:W1:Y:S02]  /*14eb0*/  SHFL.IDX P6, R14, R13, R12, R11 ;  /* 0x0000000c0d0e7389 */ /* 0x00006400000c000b */
[----:B01----:R-:W-:Y:S01]  /*14ec0*/  ENDCOLLECTIVE ;  /* 0x000000000000791b */ /* 0x003fe20003800000 */
.L_x_2092:
        /* <DEDUP_REMOVED lines=12> */
.L_x_2093:
[----:B------:R-:W-:Y:S02]  /*14f90*/  IMAD.MOV.U32 R13, RZ, RZ, R0 ;  /* 0x000000ffff0d7224 */ /* 0x000fe400078e0000 */
[----:B------:R-:W-:Y:S01]  /*14fa0*/  IMAD.MOV.U32 R12, RZ, RZ, 0x3 ;  /* 0x00000003ff0c7424 */ /* 0x000fe200078e00ff */
[----:B------:R-:W-:-:S13]  /*14fb0*/  @P0 LEA R4, P1, R24, R14, 0x1 ;  /* 0x0000000e18040211 */ /* 0x000fda00078208ff */
[----:B------:R-:W-:Y:S05]  /*14fc0*/  WARPSYNC.COLLECTIVE R15, `(.L_x_2094) ;  /* 0x000000000f087348 */ /* 0x000fea0003c00000 */
[----:B------:R0:W1:Y:S02]  /*14fd0*/  SHFL.IDX P6, R14, R13, R12, R11 ;  /* 0x0000000c0d0e7389 */ /* 0x00006400000c000b */
[----:B01----:R-:W-:Y:S01]  /*14fe0*/  ENDCOLLECTIVE ;  /* 0x000000000000791b */ /* 0x003fe20003800000 */
.L_x_2094:
        /* <DEDUP_REMOVED lines=12> */
.L_x_2095:
[----:B------:R-:W-:Y:S02]  /*150b0*/  IMAD.MOV.U32 R13, RZ, RZ, R0 ;  /* 0x000000ffff0d7224 */ /* 0x000fe400078e0000 */
[----:B------:R-:W-:Y:S01]  /*150c0*/  IMAD.MOV.U32 R12, RZ, RZ, 0x4 ;  /* 0x00000004ff0c7424 */ /* 0x000fe200078e00ff */
[----:B------:R-:W-:-:S13]  /*150d0*/  @P0 LEA R4, P1, R24, R14, 0x1 ;  /* 0x0000000e18040211 */ /* 0x000fda00078208ff */
[----:B------:R-:W-:Y:S05]  /*150e0*/  WARPSYNC.COLLECTIVE R15, `(.L_x_2096) ;  /* 0x000000000f087348 */ /* 0x000fea0003c00000 */
[----:B------:R0:W1:Y:S02]  /*150f0*/  SHFL.IDX P6, R14, R13, R12, R11 ;  /* 0x0000000c0d0e7389 */ /* 0x00006400000c000b */
[----:B01----:R-:W-:Y:S01]  /*15100*/  ENDCOLLECTIVE ;  /* 0x000000000000791b */ /* 0x003fe20003800000 */
.L_x_2096:
        /* <DEDUP_REMOVED lines=12> */
.L_x_2097:
[----:B------:R-:W-:Y:S02]  /*151d0*/  IMAD.MOV.U32 R13, RZ, RZ, R0 ;  /* 0x000000ffff0d7224 */ /* 0x000fe400078e0000 */
[----:B------:R-:W-:Y:S01]  /*151e0*/  IMAD.MOV.U32 R12, RZ, RZ, 0x5 ;  /* 0x00000005ff0c7424 */ /* 0x000fe200078e00ff */
[----:B------:R-:W-:-:S13]  /*151f0*/  @P0 LEA R4, P1, R24, R14, 0x1 ;  /* 0x0000000e18040211 */ /* 0x000fda00078208ff */
[----:B------:R-:W-:Y:S05]  /*15200*/  WARPSYNC.COLLECTIVE R15, `(.L_x_2098) ;  /* 0x000000000f087348 */ /* 0x000fea0003c00000 */
[----:B------:R0:W1:Y:S02]  /*15210*/  SHFL.IDX P6, R14, R13, R12, R11 ;  /* 0x0000000c0d0e7389 */ /* 0x00006400000c000b */
[----:B01----:R-:W-:Y:S01]  /*15220*/  ENDCOLLECTIVE ;  /* 0x000000000000791b */ /* 0x003fe20003800000 */
.L_x_2098:
[----:B------:R-:W-:-:S05]  /*15230*/  @P0 IMAD.X R5, RZ, RZ, R6, P1 ;  /* 0x000000ffff050224 */ /* 0x000fca00008e0606 */
[----:B------:R-:W-:Y:S01]  /*15240*/  @!PT LDS RZ, [RZ] ;  /* 0x00000000fffff984 */ /* 0x000fe20000000800 */
[----:B------:R-:W-:Y:S01]  /*15250*/  @!PT LDS RZ, [RZ] ;  /* 0x00000000fffff984 */ /* 0x000fe20000000800 */
[----:B------:R-:W-:Y:S01]  /*15260*/  @!PT LDS RZ, [RZ] ;  /* 0x00000000fffff984 */ /* 0x000fe20000000800 */
[----:B------:R0:W-:Y:S01]  /*15270*/  @P0 LDGSTS.E.BYPASS.LTC128B.128 [R7+0x1e400], desc[UR36][R4.64], !P2 ;  /* 0x1e40000004070fae */ /* 0x0001e2000d101d64 */
[----:B------:R-:W-:Y:S01]  /*15280*/  MOV R13, R3 ;  /* 0x00000003000d7202 */ /* 0x000fe20000000f00 */
[----:B------:R-:W-:-:S07]  /*15290*/  IMAD.MOV.U32 R6, RZ, RZ, R14 ;  /* 0x000000ffff067224 */ /* 0x000fce00078e000e */
[----:B0-----:R-:W-:Y:S05]  /*152a0*/  WARPSYNC.COLLECTIVE R15, `(.L_x_2099) ;  /* 0x000000000f087348 */ /* 0x001fea0003c00000 */
[----:B------:R1:W2:Y:S02]  /*152b0*/  SHFL.IDX P6, R14, R13, R12, R11 ;  /* 0x0000000c0d0e7389 */ /* 0x0002a400000c000b */
[----:B012---:R-:W-:Y:S01]  /*152c0*/  ENDCOLLECTIVE ;  /* 0x000000000000791b */ /* 0x007fe20003800000 */
.L_x_2099:
[----:B------:R-:W-:Y:S05]  /*152d0*/  BRA `(.L_x_2100) ;  /* 0xffffffd0004c7947 */ /* 0x000fea000383ffff */
.L_x_2050:
[----:B------:R-:W-:Y:S02]  /*152e0*/  IMAD.MOV.U32 R13, RZ, RZ, R6 ;  /* 0x000000ffff0d7224 */ /* 0x000fe400078e0006 */
[----:B------:R-:W-:Y:S02]  /*152f0*/  IMAD.MOV.U32 R12, RZ, RZ, RZ ;  /* 0x000000ffff0c7224 */ /* 0x000fe400078e00ff */
[----:B------:R-:W-:Y:S02]  /*15300*/  IMAD.MOV.U32 R11, RZ, RZ, 0x181f ;  /* 0x0000181fff0b7424 */ /* 0x000fe400078e00ff */
[----:B------:R-:W-:Y:S02]  /*15310*/  IMAD.MOV.U32 R15, RZ, RZ, -0x1 ;  /* 0xffffffffff0f7424 */ /* 0x000fe400078e00ff */
[----:B------:R-:W-:-:S07]  /*15320*/  VIADD R0, R27, UR40 ;  /* 0x000000281b007c36 */ /* 0x000fce0008000000 */
[----:B------:R-:W-:Y:S05]  /*15330*/  WARPSYNC.COLLECTIVE R15, `(.L_x_2101) ;  /* 0x000000000f087348 */ /* 0x000fea0003c00000 */
[----:B------:R0:W1:Y:S02]  /*15340*/  SHFL.IDX P6, R14, R13, R12, R11 ;  /* 0x0000000c0d0e7389 */ /* 0x00006400000c000b */
[----:B01----:R-:W-:Y:S01]  /*15350*/  ENDCOLLECTIVE ;  /* 0x000000000000791b */ /* 0x003fe20003800000 */
.L_x_2101:
[----:B------:R-:W-:Y:S02]  /*15360*/  VIADD R8, R0, 0x10 ;  /* 0x0000001000087836 */ /* 0x000fe40000000000 */
[----:B------:R-:W-:Y:S02]  /*15370*/  IMAD.MOV.U32 R13, RZ, RZ, R7 ;  /* 0x000000ffff0d7224 */ /* 0x000fe400078e0007 */
[----:B------:R-:W-:-:S07]  /*15380*/  IMAD.MOV.U32 R4, RZ, RZ, R14 ;  /* 0x000000ffff047224 */ /* 0x000fce00078e000e */
[----:B------:R-:W-:Y:S05]  /*15390*/  WARPSYNC.COLLECTIVE R15, `(.L_x_2102) ;  /* 0x000000000f087348 */ /* 0x000fea0003c00000 */
[----:B------:R0:W1:Y:S02]  /*153a0*/  SHFL.IDX P6, R14, R13, R12, R11 ;  /* 0x0000000c0d0e7389 */ /* 0x00006400000c000b */
[----:B01----:R-:W-:Y:S01]  /*153b0*/  ENDCOLLECTIVE ;  /* 0x000000000000791b */ /* 0x003fe20003800000 */
.L_x_2102:
[----:B------:R-:W-:Y:S02]  /*153c0*/  ULDC UR4, c[0x0][0x288] ;  /* 0x0000a20000047ab9 */ /* 0x000fe40000000800 */
[----:B------:R-:W-:-:S05]  /*153d0*/  IMAD R3, R3, UR4, RZ ;  /* 0x0000000403037c24 */ /* 0x000fca000f8e02ff */
[----:B------:R-:W-:Y:S02]  /*153e0*/  ISETP.GE.AND P0, PT, R0, R3, PT ;  /* 0x000000030000720c */ /* 0x000fe40003f06270 */
[----:B------:R-:W-:Y:S01]  /*153f0*/  MOV R13, R6 ;  /* 0x00000006000d7202 */ /* 0x000fe20000000f00 */
[----:B------:R-:W-:-:S10]  /*15400*/  IMAD.MOV.U32 R12, RZ, RZ, 0x1 ;  /* 0x00000001ff0c7424 */ /* 0x000fd400078e00ff */
[----:B------:R-:W-:Y:S02]  /*15410*/  @!P0 LEA R9, R17, UR47, 0x1 ;  /* 0x0000002f11098c11 */ /* 0x000fe4000f8e08ff */
[----:B------:R-:W-:-:S05]  /*15420*/  @!P0 LEA R14, P2, R24, R14, 0x1 ;  /* 0x0000000e180e8211 */ /* 0x000fca00078408ff */
[----:B------:R-:W-:Y:S02]  /*15430*/  @!P0 IMAD.X R5, RZ, RZ, R4, P2 ;  /* 0x000000ffff058224 */ /* 0x000fe400010e0604 */
[----:B------:R-:W-:-:S07]  /*15440*/  @!P0 IMAD.MOV.U32 R4, RZ, RZ, R14 ;  /* 0x000000ffff048224 */ /* 0x000fce00078e000e */
[----:B------:R-:W-:Y:S05]  /*15450*/  WARPSYNC.COLLECTIVE R15, `(.L_x_2103) ;  /* 0x000000000f087348 */ /* 0x000fea0003c00000 */
[----:B------:R0:W1:Y:S02]  /*15460*/  SHFL.IDX P6, R14, R13, R12, R11 ;  /* 0x0000000c0d0e7389 */ /* 0x00006400000c000b */
[----:B01----:R-:W-:Y:S01]  /*15470*/  ENDCOLLECTIVE ;  /* 0x000000000000791b */ /* 0x003fe20003800000 */
.L_x_2103:
[----:B------:R-:W-:Y:S01]  /*15480*/  @!PT LDS RZ, [RZ] ;  /* 0x00000000fffff984 */ /* 0x000fe20000000800 */
[----:B------:R-:W-:Y:S01]  /*15490*/  @!PT LDS RZ, [RZ] ;  /* 0x00000000fffff984 */ /* 0x000fe20000000800 */
[----:B------:R-:W-:Y:S01]  /*154a0*/  @!PT LDS RZ, [RZ] ;  /* 0x00000000fffff984 */ /* 0x000fe20000000800 */
[----:B------:R0:W-:Y:S01]  /*154b0*/  @!P0 LDGSTS.E.BYPASS.LTC128B.128 [R9+0x18400], desc[UR36][R4.64], !P1 ;  /* 0x1840000004098fae */ /* 0x0001e2000c901d64 */
[----:B------:R-:W-:Y:S01]  /*154c0*/  ISETP.GE.AND P0, PT, R8, R3, PT ;  /* 0x000000030800720c */ /* 0x000fe20003f06270 */
[----:B------:R-:W-:-:S12]  /*154d0*/  IMAD.MOV.U32 R13, RZ, RZ, R7 ;  /* 0x000000ffff0d7224 */ /* 0x000fd800078e0007 */
[----:B------:R-:W-:Y:S01]  /*154e0*/  @!P0 LEA R21, R17, UR47, 0x1 ;  /* 0x0000002f11158c11 */ /* 0x000fe2000f8e08ff */
[----:B0-----:R-:W-:-:S07]  /*154f0*/  IMAD.MOV.U32 R8, RZ, RZ, R14 ;  /* 0x000000ffff087224 */ /* 0x001fce00078e000e */
[----:B------:R-:W-:Y:S05]  /*15500*/  WARPSYNC.COLLECTIVE R15, `(.L_x_2104) ;  /* 0x000000000f087348 */ /* 0x000fea0003c00000 */
[----:B------:R0:W1:Y:S02]  /*15510*/  SHFL.IDX P6, R14, R13, R12, R11 ;  /* 0x0000000c0d0e7389 */ /* 0x00006400000c000b */
[----:B01----:R-:W-:Y:S01]  /*15520*/  ENDCOLLECTIVE ;  /* 0x000000000000791b */ /* 0x003fe20003800000 */
.L_x_2104:
[----:B------:R-:W-:Y:S02]  /*15530*/  IMAD.MOV.U32 R13, RZ, RZ, R6 ;  /* 0x000000ffff0d7224 */ /* 0x000fe400078e0006 */
[----:B------:R-:W-:Y:S01]  /*15540*/  IMAD.MOV.U32 R12, RZ, RZ, 0x2 ;  /* 0x00000002ff0c7424 */ /* 0x000fe200078e00ff */
[----:B------:R-:W-:-:S13]  /*15550*/  @!P0 LEA R4, P2, R24, R14, 0x1 ;  /* 0x0000000e18048211 */ /* 0x000fda00078408ff */
[----:B------:R-:W-:Y:S05]  /*15560*/  WARPSYNC.COLLECTIVE R15, `(.L_x_2105) ;  /* 0x000000000f087348 */ /* 0x000fea0003c00000 */
[----:B------:R0:W1:Y:S02]  /*15570*/  SHFL.IDX P6, R14, R13, R12, R11 ;  /* 0x0000000c0d0e7389 */ /* 0x00006400000c000b */
[----:B01----:R-:W-:Y:S01]  /*15580*/  ENDCOLLECTIVE ;  /* 0x000000000000791b */ /* 0x003fe20003800000 */
.L_x_2105:
[----:B------:R-:W-:Y:S02]  /*15590*/  @!P0 IMAD.X R5, RZ, RZ, R8, P2 ;  /* 0x000000ffff058224 */ /* 0x000fe400010e0608 */
[----:B------:R-:W-:-:S03]  /*155a0*/  VIADD R8, R0, 0x20 ;  /* 0x0000002000087836 */ /* 0x000fc60000000000 */
[----:B------:R-:W-:Y:S01]  /*155b0*/  @!PT LDS RZ, [RZ] ;  /* 0x00000000fffff984 */ /* 0x000fe20000000800 */
[----:B------:R-:W-:Y:S01]  /*155c0*/  @!PT LDS RZ, [RZ] ;  /* 0x00000000fffff984 */ /* 0x000fe20000000800 */
[----:B------:R-:W-:Y:S01]  /*155d0*/  @!PT LDS RZ, [RZ] ;  /* 0x00000000fffff984 */ /* 0x000fe20000000800 */
[----:B------:R0:W-:Y:S02]  /*155e0*/  @!P0 LDGSTS.E.BYPASS.LTC128B.128 [R21+0x18c00], desc[UR36][R4.64], !P1 ;  /* 0x18c0000004158fae */ /* 0x0001e4000c901d64 */
[----:B------:R-:W-:Y:S01]  /*155f0*/  ISETP.GE.AND P0, PT, R8, R3, PT ;  /* 0x000000030800720c */ /* 0x000fe20003f06270 */
[----:B------:R-:W-:-:S12]  /*15600*/  IMAD.MOV.U32 R13, RZ, RZ, R7 ;  /* 0x000000ffff0d7224 */ /* 0x000fd800078e0007 */
[----:B------:R-:W-:Y:S01]  /*15610*/  @!P0 LEA R9, R17, UR47, 0x1 ;  /* 0x0000002f11098c11 */ /* 0x000fe2000f8e08ff */
[----:B0-----:R-:W-:-:S07]  /*15620*/  IMAD.MOV.U32 R8, RZ, RZ, R14 ;  /* 0x000000ffff087224 */ /* 0x001fce00078e000e */
[----:B------:R-:W-:Y:S05]  /*15630*/  WARPSYNC.COLLECTIVE R15, `(.L_x_2106) ;  /* 0x000000000f087348 */ /* 0x000fea0003c00000 */
[----:B------:R0:W1:Y:S02]  /*15640*/  SHFL.IDX P6, R14, R13, R12, R11 ;  /* 0x0000000c0d0e7389 */ /* 0x00006400000c000b */
[----:B01----:R-:W-:Y:S01]  /*15650*/  ENDCOLLECTIVE ;  /* 0x000000000000791b */ /* 0x003fe20003800000 */
.L_x_2106:
[----:B------:R-:W-:Y:S02]  /*15660*/  IMAD.MOV.U32 R13, RZ, RZ, R6 ;  /* 0x000000ffff0d7224 */ /* 0x000fe400078e0006 */
[----:B------:R-:W-:Y:S01]  /*15670*/  IMAD.MOV.U32 R12, RZ, RZ, 0x3 ;  /* 0x00000003ff0c7424 */ /* 0x000fe200078e00ff */
[----:B------:R-:W-:-:S13]  /*15680*/  @!P0 LEA R4, P2, R24, R14, 0x1 ;  /* 0x0000000e18048211 */ /* 0x000fda00078408ff */
[----:B------:R-:W-:Y:S05]  /*15690*/  WARPSYNC.COLLECTIVE R15, `(.L_x_2107) ;  /* 0x000000000f087348 */ /* 0x000fea0003c00000 */
[----:B------:R0:W1:Y:S02]  /*156a0*/  SHFL.IDX P6, R14, R13, R12, R11 ;  /* 0x0000000c0d0e7389 */ /* 0x00006400000c000b */
[----:B01----:R-:W-:Y:S01]  /*156b0*/  ENDCOLLECTIVE ;  /* 0x000000000000791b */ /* 0x003fe20003800000 */
.L_x_2107:
[----:B------:R-:W-:Y:S01]  /*156c0*/  @!P0 IMAD.X R5, RZ, RZ, R8, P2 ;  /* 0x000000ffff058224 */ /* 0x000fe200010e0608 */
[----:B------:R-:W-:-:S04]  /*156d0*/  IADD3 R8, R0, 0x30, RZ ;  /* 0x0000003000087810 */ /* 0x000fc80007ffe0ff */
        /* <DEDUP_REMOVED lines=11> */
.L_x_2108:
[----:B------:R-:W-:Y:S02]  /*15790*/  IMAD.MOV.U32 R13, RZ, RZ, R6 ;  /* 0x000000ffff0d7224 */ /* 0x000fe400078e0006 */
[----:B------:R-:W-:Y:S01]  /*157a0*/  IMAD.MOV.U32 R12, RZ, RZ, 0x4 ;  /* 0x00000004ff0c7424 */ /* 0x000fe200078e00ff */
[----:B------:R-:W-:-:S13]  /*157b0*/  @!P0 LEA R4, P2, R24, R14, 0x1 ;  /* 0x0000000e18048211 */ /* 0x000fda00078408ff */
[----:B------:R-:W-:Y:S05]  /*157c0*/  WARPSYNC.COLLECTIVE R15, `(.L_x_2109) ;  /* 0x000000000f087348 */ /* 0x000fea0003c00000 */
[----:B------:R0:W1:Y:S02]  /*157d0*/  SHFL.IDX P6, R14, R13, R12, R11 ;  /* 0x0000000c0d0e7389 */ /* 0x00006400000c000b */
[----:B01----:R-:W-:Y:S01]  /*157e0*/  ENDCOLLECTIVE ;  /* 0x000000000000791b */ /* 0x003fe20003800000 */
.L_x_2109:
        /* <DEDUP_REMOVED lines=13> */
.L_x_2110:
[----:B------:R-:W-:Y:S02]  /*158c0*/  IMAD.MOV.U32 R13, RZ, RZ, R6 ;  /* 0x000000ffff0d7224 */ /* 0x000fe400078e0006 */
[----:B------:R-:W-:Y:S01]  /*158d0*/  IMAD.MOV.U32 R12, RZ, RZ, 0x5 ;  /* 0x00000005ff0c7424 */ /* 0x000fe200078e00ff */
[----:B------:R-:W-:-:S13]  /*158e0*/  @!P0 LEA R4, P2, R24, R14, 0x1 ;  /* 0x0000000e18048211 */ /* 0x000fda00078408ff */
[----:B------:R-:W-:Y:S05]  /*158f0*/  WARPSYNC.COLLECTIVE R15, `(.L_x_2111) ;  /* 0x000000000f087348 */ /* 0x000fea0003c00000 */
[----:B------:R0:W1:Y:S02]  /*15900*/  SHFL.IDX P6, R14, R13, R12, R11 ;  /* 0x0000000c0d0e7389 */ /* 0x00006400000c000b */
[----:B01----:R-:W-:Y:S01]  /*15910*/  ENDCOLLECTIVE ;  /* 0x000000000000791b */ /* 0x003fe20003800000 */
.L_x_2111:
[----:B------:R-:W-:Y:S01]  /*15920*/  @!P0 IADD3.X R5, RZ, R8, RZ, P2, !PT ;  /* 0x00000008ff058210 */ /* 0x000fe200017fe4ff */
[----:B------:R-:W-:-:S04]  /*15930*/  VIADD R8, R0, 0x50 ;  /* 0x0000005000087836 */ /* 0x000fc80000000000 */
        /* <DEDUP_REMOVED lines=11> */
.L_x_2112:
[----:B------:R-:W-:Y:S02]  /*159f0*/  IMAD.MOV.U32 R13, RZ, RZ, R6 ;  /* 0x000000ffff0d7224 */ /* 0x000fe400078e0006 */
[----:B------:R-:W-:Y:S01]  /*15a00*/  IMAD.MOV.U32 R12, RZ, RZ, 0x6 ;  /* 0x00000006ff0c7424 */ /* 0x000fe200078e00ff */
[----:B------:R-:W-:-:S13]  /*15a10*/  @!P0 LEA R4, P2, R24, R14, 0x1 ;  /* 0x0000000e18048211 */ /* 0x000fda00078408ff */
[----:B------:R-:W-:Y:S05]  /*15a20*/  WARPSYNC.COLLECTIVE R15, `(.L_x_2113) ;  /* 0x000000000f087348 */ /* 0x000fea0003c00000 */
[----:B------:R0:W1:Y:S02]  /*15a30*/  SHFL.IDX P6, R14, R13, R12, R11 ;  /* 0x0000000c0d0e7389 */ /* 0x00006400000c000b */
[----:B01----:R-:W-:Y:S01]  /*15a40*/  ENDCOLLECTIVE ;  /* 0x000000000000791b */ /* 0x003fe20003800000 */
.L_x_2113:
        /* <DEDUP_REMOVED lines=12> */
.L_x_2114:
[----:B------:R-:W-:Y:S01]  /*15b10*/  @!P0 LEA R9, R17, UR47, 0x1 ;  /* 0x0000002f11098c11 */ /* 0x000fe2000f8e08ff */
[----:B------:R-:W-:Y:S02]  /*15b20*/  IMAD.MOV.U32 R13, RZ, RZ, R6 ;  /* 0x000000ffff0d7224 */ /* 0x000fe400078e0006 */
[----:B------:R-:W-:Y:S01]  /*15b30*/  IMAD.MOV.U32 R12, RZ, RZ, 0x7 ;  /* 0x00000007ff0c7424 */ /* 0x000fe200078e00ff */
[----:B------:R-:W-:-:S13]  /*15b40*/  @!P0 LEA R4, P2, R24, R14, 0x1 ;  /* 0x0000000e18048211 */ /* 0x000fda00078408ff */
[----:B------:R-:W-:Y:S05]  /*15b50*/  WARPSYNC.COLLECTIVE R15, `(.L_x_2115) ;  /* 0x000000000f087348 */ /* 0x000fea0003c00000 */
[----:B------:R0:W1:Y:S02]  /*15b60*/  SHFL.IDX P6, R14, R13, R12, R11 ;  /* 0x0000000c0d0e7389 */ /* 0x00006400000c000b */
[----:B01----:R-:W-:Y:S01]  /*15b70*/  ENDCOLLECTIVE ;  /* 0x000000000000791b */ /* 0x003fe20003800000 */
.L_x_2115:
        /* <DEDUP_REMOVED lines=10> */
.L_x_2116:
[----:B------:R-:W-:Y:S05]  /*15c20*/  BRA `(.L_x_2117) ;  /* 0xffffffd000407947 */ /* 0x000fea000383ffff */
.L_x_2051:
[----:B0-----:R-:W-:-:S04]  /*15c30*/  IMAD.U32 R3, RZ, RZ, UR47 ;  /* 0x0000002fff037e24 */ /* 0x001fc8000f8e00ff */
[----:B------:R0:W1:Y:S03]  /*15c40*/  SYNCS.PHASECHK.TRANS64.TRYWAIT P0, [R3+URZ+0x22820], R0 ;  /* 0x02282000030075a7 */ /* 0x000066000800017f */
[----:B-1----:R-:W-:Y:S05]  /*15c50*/  @!P0 NANOSLEEP.SYNCS 0x989680 ;  /* 0x009896800000895d */ /* 0x002fea0003900000 */
[----:B------:R-:W1:Y:S02]  /*15c60*/  @!P0 SYNCS.PHASECHK.TRANS64 P0, [R3+URZ+0x22820], R0 ;  /* 0x02282000030085a7 */ /* 0x000e64000800007f */
[----:B-1----:R-:W-:Y:S05]  /*15c70*/  @!P0 BRA `(.L_x_2051) ;  /* 0xfffffffc00ec8947 */ /* 0x002fea000383ffff */
[----:B------:R-:W-:Y:S05]  /*15c80*/  BRA `(.L_x_2118) ;  /* 0xffffffd000707947 */ /* 0x000fea000383ffff */
.L_x_2053:
[----:B0-----:R-:W-:-:S04]  /*15c90*/  IMAD.U32 R3, RZ, RZ, UR47 ;  /* 0x0000002fff037e24 */ /* 0x001fc8000f8e00ff */
[----:B------:R0:W1:Y:S03]  /*15ca0*/  SYNCS.PHASECHK.TRANS64.TRYWAIT P0, [R3+URZ+0x22860], R0 ;  /* 0x02286000030075a7 */ /* 0x000066000800017f */
[----:B-1----:R-:W-:Y:S05]  /*15cb0*/  @!P0 NANOSLEEP.SYNCS 0x989680 ;  /* 0x009896800000895d */ /* 0x002fea0003900000 */
[----:B------:R-:W1:Y:S02]  /*15cc0*/  @!P0 SYNCS.PHASECHK.TRANS64 P0, [R3+URZ+0x22860], R0 ;  /* 0x02286000030085a7 */ /* 0x000e64000800007f */
[----:B-1----:R-:W-:Y:S05]  /*15cd0*/  @!P0 BRA `(.L_x_2053) ;  /* 0xfffffffc00ec8947 */ /* 0x002fea000383ffff */
[----:B------:R-:W-:Y:S05]  /*15ce0*/  BRA `(.L_x_2119) ;  /* 0xffffffd0006c7947 */ /* 0x000fea000383ffff */
.L_x_2054:
        /* <DEDUP_REMOVED lines=8> */
.L_x_2121:
[----:B------:R-:W-:Y:S05]  /*15d70*/  BSYNC B0 ;  /* 0x0000000000007941 */ /* 0x000fea0003800000 */
.L_x_2120:
[----:B------:R-:W-:Y:S01]  /*15d80*/  IMAD.MOV.U32 R13, RZ, RZ, R3 ;  /* 0x000000ffff0d7224 */ /* 0x000fe200078e0003 */
[----:B------:R-:W-:Y:S01]  /*15d90*/  LEA R19, R17, UR47, 0x1 ;  /* 0x0000002f11137c11 */ /* 0x000fe2000f8e08ff */
[----:B------:R-:W-:Y:S01]  /*15da0*/  IMAD.MOV.U32 R12, RZ, RZ, RZ ;  /* 0x000000ffff0c7224 */ /* 0x000fe200078e00ff */
[C---:B------:R-:W-:Y:S01]  /*15db0*/  LOP3.LUT P2, RZ, R8.reuse, 0x2, RZ, 0xc0, !PT ;  /* 0x0000000208ff7812 */ /* 0x040fe2000784c0ff */
[----:B------:R-:W-:Y:S01]  /*15dc0*/  IMAD.MOV.U32 R11, RZ, RZ, 0x181f ;  /* 0x0000181fff0b7424 */ /* 0x000fe200078e00ff */
[----:B------:R-:W-:Y:S01]  /*15dd0*/  LOP3.LUT P1, RZ, R8, 0x4, RZ, 0xc0, !PT ;  /* 0x0000000408ff7812 */ /* 0x000fe2000782c0ff */
[----:B------:R-:W-:Y:S02]  /*15de0*/  IMAD.MOV.U32 R15, RZ, RZ, -0x1 ;  /* 0xffffffffff0f7424 */ /* 0x000fe400078e00ff */
[----:B------:R-:W-:Y:S01]  /*15df0*/  IMAD.MOV.U32 R0, RZ, RZ, R14 ;  /* 0x000000ffff007224 */ /* 0x000fe200078e000e */
[----:B------:R-:W-:Y:S01]  /*15e00*/  ISETP.LT.OR P3, PT, R35, 0x1, !P1 ;  /* 0x000000012300780c */ /* 0x000fe20004f61670 */
[----:B------:R-:W-:-:S12]  /*15e10*/  IMAD.SHL.U32 R24, R24, 0x2, RZ ;  /* 0x0000000218187824 */ /* 0x000fd800078e00ff */
[----:B------:R-:W-:Y:S05]  /*15e20*/  WARPSYNC.COLLECTIVE R15, `(.L_x_2122) ;  /* 0x000000000f087348 */ /* 0x000fea0003c00000 */
[----:B------:R0:W1:Y:S02]  /*15e30*/  SHFL.IDX P6, R14, R13, R12, R11 ;  /* 0x0000000c0d0e7389 */ /* 0x00006400000c000b */
[----:B01----:R-:W-:Y:S01]  /*15e40*/  ENDCOLLECTIVE ;  /* 0x000000000000791b */ /* 0x003fe20003800000 */
.L_x_2122:
[----:B------:R-:W-:Y:S02]  /*15e50*/  IMAD.MOV.U32 R13, RZ, RZ, R10 ;  /* 0x000000ffff0d7224 */ /* 0x000fe400078e000a */
[----:B------:R-:W-:Y:S01]  /*15e60*/  IMAD.MOV.U32 R12, RZ, RZ, 0x1 ;  /* 0x00000001ff0c7424 */ /* 0x000fe200078e00ff */
[----:B------:R-:W-:-:S13]  /*15e70*/  IADD3 R4, P0, R14, R24, RZ ;  /* 0x000000180e047210 */ /* 0x000fda0007f1e0ff */
[----:B------:R-:W-:Y:S05]  /*15e80*/  WARPSYNC.COLLECTIVE R15, `(.L_x_2123) ;  /* 0x000000000f087348 */ /* 0x000fea0003c00000 */
[----:B------:R0:W1:Y:S02]  /*15e90*/  SHFL.IDX P6, R14, R13, R12, R11 ;  /* 0x0000000c0d0e7389 */ /* 0x00006400000c000b */
[----:B01----:R-:W-:Y:S01]  /*15ea0*/  ENDCOLLECTIVE ;  /* 0x000000000000791b */ /* 0x003fe20003800000 */
.L_x_2123:
        /* <DEDUP_REMOVED lines=12> */
.L_x_2124:
[----:B------:R-:W-:Y:S01]  /*15f70*/  @!PT LDS RZ, [RZ] ;  /* 0x00000000fffff984 */ /* 0x000fe20000000800 */
[----:B------:R-:W-:Y:S01]  /*15f80*/  @!PT LDS RZ, [RZ] ;  /* 0x00000000fffff984 */ /* 0x000fe20000000800 */
[----:B------:R-:W-:Y:S01]  /*15f90*/  @!PT LDS RZ, [RZ] ;  /* 0x00000000fffff984 */ /* 0x000fe20000000800 */
[----:B------:R-:W-:Y:S01]  /*15fa0*/  LDGSTS.E.BYPASS.LTC128B.128 [R19+0x3400], desc[UR36][R4.64+0x80], !P0 ;  /* 0x0340008004137fae */ /* 0x000fe2000c101d64 */
[----:B------:R-:W-:Y:S01]  /*15fb0*/  LOP3.LUT P0, RZ, R8, 0x8, RZ, 0xc0, !PT ;  /* 0x0000000808ff7812 */ /* 0x000fe2000780c0ff */
[----:B------:R-:W-:Y:S02]  /*15fc0*/  IMAD.MOV.U32 R8, RZ, RZ, RZ ;  /* 0x000000ffff087224 */ /* 0x000fe400078e00ff */
[----:B------:R-:W-:Y:S01]  /*15fd0*/  LDGSTS.E.BYPASS.LTC128B.128 [R19+0x6400], desc[UR36][R4.64+0x100], !P3 ;  /* 0x0640010004137fae */ /* 0x000fe2000d901d64 */
[----:B------:R-:W-:Y:S01]  /*15fe0*/  ISETP.LT.OR P3, PT, R35, 0x1, !P0 ;  /* 0x000000012300780c */ /* 0x000fe20004761670 */
[----:B------:R-:W-:Y:S02]  /*15ff0*/  IMAD.MOV.U32 R13, RZ, RZ, R10 ;  /* 0x000000ffff0d7224 */ /* 0x000fe400078e000a */
[----:B------:R-:W-:-:S10]  /*16000*/  IMAD.MOV.U32 R12, RZ, RZ, 0x2 ;  /* 0x00000002ff0c7424 */ /* 0x000fd400078e00ff */
[----:B------:R0:W-:Y:S02]  /*16010*/  LDGSTS.E.BYPASS.LTC128B.128 [R19+0x9400], desc[UR36][R4.64+0x180], !P3 ;  /* 0x0940018004137fae */ /* 0x0001e4000d901d64 */
[----:B0-----:R-:W-:-:S13]  /*16020*/  IADD3 R4, P3, R14, R24, RZ ;  /* 0x000000180e047210 */ /* 0x001fda0007f7e0ff */
[----:B------:R-:W-:Y:S05]  /*16030*/  WARPSYNC.COLLECTIVE R15, `(.L_x_2125) ;  /* 0x000000000f087348 */ /* 0x000fea0003c00000 */
[----:B------:R0:W1:Y:S02]  /*16040*/  SHFL.IDX P6, R14, R13, R12, R11 ;  /* 0x0000000c0d0e7389 */ /* 0x00006400000c000b */
[----:B01----:R-:W-:Y:S01]  /*16050*/  ENDCOLLECTIVE ;  /* 0x000000000000791b */ /* 0x003fe20003800000 */
.L_x_2125:
        /* <DEDUP_REMOVED lines=12> */
.L_x_2126:
        /* <DEDUP_REMOVED lines=14> */
.L_x_2127:
        /* <DEDUP_REMOVED lines=12> */
.L_x_2128:
        /* <DEDUP_REMOVED lines=14> */
.L_x_2129:
[----:B------:R-:W-:Y:S02]  /*163a0*/  IADD3.X R5, RZ, R0, RZ, P3, !PT ;  /* 0x00000000ff057210 */ /* 0x000fe40001ffe4ff */
        /* <DEDUP_REMOVED lines=11> */
.L_x_2130:
        /* <DEDUP_REMOVED lines=14> */
.L_x_2131:
[----:B------:R-:W-:Y:S01]  /*16540*/  IMAD.X R5, RZ, RZ, R0, P3 ;  /* 0x000000ffff057224 */ /* 0x000fe200018e0600 */
[----:B------:R-:W-:Y:S02]  /*16550*/  ISETP.LT.OR P3, PT, R35, 0x41, P4 ;  /* 0x000000412300780c */ /* 0x000fe40002761670 */
[----:B------:R-:W-:Y:S01]  /*16560*/  IADD3 R0, R19, 0x400, RZ ;  /* 0x0000040013007810 */ /* 0x000fe20007ffe0ff */
[----:B------:R-:W-:-:S10]  /*16570*/  IMAD.MOV.U32 R13, RZ, RZ, R3 ;  /* 0x000000ffff0d7224 */ /* 0x000fd400078e0003 */
        /* <DEDUP_REMOVED lines=9> */
.L_x_2132:
        /* <DEDUP_REMOVED lines=9> */
.L_x_2061:
[----:B-1----:R1:W2:Y:S02]  /*166a0*/  SYNCS.PHASECHK.TRANS64.TRYWAIT P0, [R32+URZ+0x22840], R31 ;  /* 0x0228401f200075a7 */ /* 0x0022a4000800017f */
[----:B--2---:R-:W-:Y:S05]  /*166b0*/  @!P0 NANOSLEEP.SYNCS 0x989680 ;  /* 0x009896800000895d */ /* 0x004fea0003900000 */
[----:B------:R-:W2:Y:S02]  /*166c0*/  @!P0 SYNCS.PHASECHK.TRANS64 P0, [R32+URZ+0x22840], R31 ;  /* 0x0228401f200085a7 */ /* 0x000ea4000800007f */
[----:B--2---:R-:W-:Y:S05]  /*166d0*/  @!P0 BRA `(.L_x_2061) ;  /* 0xfffffffc00f08947 */ /* 0x004fea000383ffff */
[----:B------:R-:W-:Y:S05]  /*166e0*/  BRA `(.L_x_2134) ;  /* 0xffffffd000947947 */ /* 0x000fea000383ffff */
.L_x_2062:
        /* <DEDUP_REMOVED lines=8> */
.L_x_2136:
[----:B------:R-:W-:Y:S05]  /*16770*/  BSYNC B1 ;  /* 0x0000000000017941 */ /* 0x000fea0003800000 */
.L_x_2135:
[----:B------:R-:W-:Y:S01]  /*16780*/  IMAD.MOV.U32 R13, RZ, RZ, R10 ;  /* 0x000000ffff0d7224 */ /* 0x000fe200078e000a */
[----:B------:R-:W-:Y:S01]  /*16790*/  LEA R19, R19, UR47, 0x1 ;  /* 0x0000002f13137c11 */ /* 0x000fe2000f8e08ff */
[----:B------:R-:W-:Y:S02]  /*167a0*/  IMAD.MOV.U32 R12, RZ, RZ, RZ ;  /* 0x000000ffff0c7224 */ /* 0x000fe400078e00ff */
[----:B------:R-:W-:Y:S02]  /*167b0*/  IMAD.MOV.U32 R11, RZ, RZ, 0x181f ;  /* 0x0000181fff0b7424 */ /* 0x000fe400078e00ff */
[----:B------:R-:W-:Y:S02]  /*167c0*/  IMAD.MOV.U32 R15, RZ, RZ, -0x1 ;  /* 0xffffffffff0f7424 */ /* 0x000fe400078e00ff */
[----:B------:R-:W-:-:S07]  /*167d0*/  IMAD.MOV.U32 R5, RZ, RZ, R14 ;  /* 0x000000ffff057224 */ /* 0x000fce00078e000e */
[----:B------:R-:W-:Y:S05]  /*167e0*/  WARPSYNC.COLLECTIVE R15, `(.L_x_2137) ;  /* 0x000000000f087348 */ /* 0x000fea0003c00000 */
[----:B------:R0:W1:Y:S02]  /*167f0*/  SHFL.IDX P6, R14, R13, R12, R11 ;  /* 0x0000000c0d0e7389 */ /* 0x00006400000c000b */
[----:B01----:R-:W-:Y:S01]  /*16800*/  ENDCOLLECTIVE ;  /* 0x000000000000791b */ /* 0x003fe20003800000 */
.L_x_2137:
[----:B------:R-:W-:Y:S01]  /*16810*/  MOV R13, R3 ;  /* 0x00000003000d7202 */ /* 0x000fe20000000f00 */
[----:B------:R-:W-:Y:S01]  /*16820*/  IMAD.MOV.U32 R12, RZ, RZ, 0x1 ;  /* 0x00000001ff0c7424 */ /* 0x000fe200078e00ff */
[----:B------:R-:W-:-:S13]  /*16830*/  IADD3 R4, P0, R14, R24, RZ ;  /* 0x000000180e047210 */ /* 0x000fda0007f1e0ff */
[----:B------:R-:W-:Y:S05]  /*16840*/  WARPSYNC.COLLECTIVE R15, `(.L_x_2138) ;  /* 0x000000000f087348 */ /* 0x000fea0003c00000 */
[----:B------:R0:W1:Y:S02]  /*16850*/  SHFL.IDX P6, R14, R13, R12, R11 ;  /* 0x0000000c0d0e7389 */ /* 0x00006400000c000b */
[----:B01----:R-:W-:Y:S01]  /*16860*/  ENDCOLLECTIVE ;  /* 0x000000000000791b */ /* 0x003fe20003800000 */
.L_x_2138:
        /* <DEDUP_REMOVED lines=10> */
.L_x_2139:
[----:B------:R-:W-:Y:S02]  /*16910*/  IMAD.MOV.U32 R13, RZ, RZ, R3 ;  /* 0x000000ffff0d7224 */ /* 0x000fe400078e0003 */
[----:B------:R-:W-:Y:S01]  /*16920*/  IMAD.MOV.U32 R12, RZ, RZ, 0x2 ;  /* 0x00000002ff0c7424 */ /* 0x000fe200078e00ff */
[----:B------:R-:W-:-:S13]  /*16930*/  IADD3 R6, P0, R14, R24, RZ ;  /* 0x000000180e067210 */ /* 0x000fda0007f1e0ff */
[----:B------:R-:W-:Y:S05]  /*16940*/  WARPSYNC.COLLECTIVE R15, `(.L_x_2140) ;  /* 0x000000000f087348 */ /* 0x000fea0003c00000 */
[----:B------:R0:W1:Y:S02]  /*16950*/  SHFL.IDX P6, R14, R13, R12, R11 ;  /* 0x0000000c0d0e7389 */ /* 0x00006400000c000b */
[----:B01----:R-:W-:Y:S01]  /*16960*/  ENDCOLLECTIVE ;  /* 0x000000000000791b */ /* 0x003fe20003800000 */
.L_x_2140:
        /* <DEDUP_REMOVED lines=10> */
.L_x_2141:
[----:B------:R-:W-:Y:S01]  /*16a10*/  IMAD.MOV.U32 R13, RZ, RZ, R3 ;  /* 0x000000ffff0d7224 */ /* 0x000fe200078e0003 */
[----:B------:R-:W-:Y:S02]  /*16a20*/  MOV R12, 0x3 ;  /* 0x00000003000c7802 */ /* 0x000fe40000000f00 */
[----:B------:R-:W-:-:S13]  /*16a30*/  IADD3 R6, P0, R14, R24, RZ ;  /* 0x000000180e067210 */ /* 0x000fda0007f1e0ff */
[----:B------:R-:W-:Y:S05]  /*16a40*/  WARPSYNC.COLLECTIVE R15, `(.L_x_2142) ;  /* 0x000000000f087348 */ /* 0x000fea0003c00000 */
[----:B------:R0:W1:Y:S02]  /*16a50*/  SHFL.IDX P6, R14, R13, R12, R11 ;  /* 0x0000000c0d0e7389 */ /* 0x00006400000c000b */
[----:B01----:R-:W-:Y:S01]  /*16a60*/  ENDCOLLECTIVE ;  /* 0x000000000000791b */ /* 0x003fe20003800000 */
.L_x_2142:
        /* <DEDUP_REMOVED lines=10> */
.L_x_2143:
[----:B------:R-:W-:Y:S02]  /*16b10*/  IMAD.MOV.U32 R13, RZ, RZ, R3 ;  /* 0x000000ffff0d7224 */ /* 0x000fe400078e0003 */
[----:B------:R-:W-:Y:S01]  /*16b20*/  IMAD.MOV.U32 R12, RZ, RZ, 0x4 ;  /* 0x00000004ff0c7424 */ /* 0x000fe200078e00ff */
[----:B------:R-:W-:-:S13]  /*16b30*/  IADD3 R4, P0, R14, R24, RZ ;  /* 0x000000180e047210 */ /* 0x000fda0007f1e0ff */
[----:B------:R-:W-:Y:S05]  /*16b40*/  WARPSYNC.COLLECTIVE R15, `(.L_x_2144) ;  /* 0x000000000f087348 */ /* 0x000fea0003c00000 */
[----:B------:R0:W1:Y:S02]  /*16b50*/  SHFL.IDX P6, R14, R13, R12, R11 ;  /* 0x0000000c0d0e7389 */ /* 0x00006400000c000b */
[----:B01----:R-:W-:Y:S01]  /*16b60*/  ENDCOLLECTIVE ;  /* 0x000000000000791b */ /* 0x003fe20003800000 */
.L_x_2144:
        /* <DEDUP_REMOVED lines=10> */
.L_x_2145:
[----:B------:R-:W-:Y:S02]  /*16c10*/  IMAD.MOV.U32 R13, RZ, RZ, R3 ;  /* 0x000000ffff0d7224 */ /* 0x000fe400078e0003 */
[----:B------:R-:W-:Y:S01]  /*16c20*/  IMAD.MOV.U32 R12, RZ, RZ, 0x5 ;  /* 0x00000005ff0c7424 */ /* 0x000fe200078e00ff */
[----:B------:R-:W-:-:S13]  /*16c30*/  IADD3 R4, P0, R14, R24, RZ ;  /* 0x000000180e047210 */ /* 0x000fda0007f1e0ff */
[----:B------:R-:W-:Y:S05]  /*16c40*/  WARPSYNC.COLLECTIVE R15, `(.L_x_2146) ;  /* 0x000000000f087348 */ /* 0x000fea0003c00000 */
[----:B------:R0:W1:Y:S02]  /*16c50*/  SHFL.IDX P6, R14, R13, R12, R11 ;  /* 0x0000000c0d0e7389 */ /* 0x00006400000c000b */
[----:B01----:R-:W-:Y:S01]  /*16c60*/  ENDCOLLECTIVE ;  /* 0x000000000000791b */ /* 0x003fe20003800000 */
.L_x_2146:
[----:B------:R-:W-:-:S05]  /*16c70*/  IMAD.X R5, RZ, RZ, R18, P0 ;  /* 0x000000ffff057224 */ /* 0x000fca00000e0612 */
        /* <DEDUP_REMOVED lines=9> */
.L_x_2147:
[----:B------:R-:W-:Y:S01]  /*16d10*/  IMAD.MOV.U32 R37, RZ, RZ, R14 ;  /* 0x000000ffff257224 */ /* 0x000fe200078e000e */
[----:B------:R-:W-:Y:S06]  /*16d20*/  BRA `(.L_x_2148) ;  /* 0xffffffcc00ec7947 */ /* 0x000fec000383ffff */
.L_x_2067:
[----:B---3--:R3:W4:Y:S02]  /*16d30*/  SYNCS.PHASECHK.TRANS64.TRYWAIT P0, [R32+URZ+0x22860], R31 ;  /* 0x0228601f200075a7 */ /* 0x008724000800017f */
[----:B----4-:R-:W-:Y:S05]  /*16d40*/  @!P0 NANOSLEEP.SYNCS 0x989680 ;  /* 0x009896800000895d */ /* 0x010fea0003900000 */
[----:B------:R-:W4:Y:S02]  /*16d50*/  @!P0 SYNCS.PHASECHK.TRANS64 P0, [R32+URZ+0x22860], R31 ;  /* 0x0228601f200085a7 */ /* 0x000f24000800007f */
[----:B----4-:R-:W-:Y:S05]  /*16d60*/  @!P0 BRA `(.L_x_2067) ;  /* 0xfffffffc00f08947 */ /* 0x010fea000383ffff */
[----:B------:R-:W-:Y:S05]  /*16d70*/  BRA `(.L_x_2149) ;  /* 0xffffffd000387947 */ /* 0x000fea000383ffff */
.L_x_2068:
[----:B------:R-:W-:Y:S01]  /*16d80*/  BSSY B1, `(.L_x_2150) ;  /* 0x0000008000017945 */ /* 0x000fe20003800000 */
[----:B------:R-:W-:Y:S02]  /*16d90*/  IMAD.MOV.U32 R13, RZ, RZ, R27 ;  /* 0x000000ffff0d7224 */ /* 0x000fe400078e001b */
[----:B------:R-:W-:Y:S02]  /*16da0*/  IMAD.MOV.U32 R12, RZ, RZ, RZ ;  /* 0x000000ffff0c7224 */ /* 0x000fe400078e00ff */
[----:B------:R-:W-:Y:S02]  /*16db0*/  IMAD.MOV.U32 R11, RZ, RZ, 0x181f ;  /* 0x0000181fff0b7424 */ /* 0x000fe400078e00ff */
[----:B------:R-:W-:-:S07]  /*16dc0*/  IMAD.MOV.U32 R15, RZ, RZ, -0x1 ;  /* 0xffffffffff0f7424 */ /* 0x000fce00078e00ff */
[----:B-123--:R-:W-:Y:S05]  /*16dd0*/  WARPSYNC.COLLECTIVE R15, `(.L_x_2151) ;  /* 0x000000000f087348 */ /* 0x00efea0003c00000 */
[----:B------:R0:W4:Y:S02]  /*16de0*/  SHFL.IDX P6, R14, R13, R12, R11 ;  /* 0x0000000c0d0e7389 */ /* 0x00012400000c000b */
[----:B01234-:R-:W-:Y:S01]  /*16df0*/  ENDCOLLECTIVE ;  /* 0x000000000000791b */ /* 0x01ffe20003800000 */
.L_x_2151:
[----:B------:R-:W-:Y:S05]  /*16e00*/  BSYNC B1 ;  /* 0x0000000000017941 */ /* 0x000fea0003800000 */
.L_x_2150:
[----:B------:R-:W-:Y:S01]  /*16e10*/  IMAD.MOV.U32 R13, RZ, RZ, R3 ;  /* 0x000000ffff0d7224 */ /* 0x000fe200078e0003 */
[----:B------:R-:W-:Y:S01]  /*16e20*/  MOV R15, 0xffffffff ;  /* 0xffffffff000f7802 */ /* 0x000fe20000000f00 */
[----:B------:R-:W-:Y:S02]  /*16e30*/  IMAD.MOV.U32 R12, RZ, RZ, RZ ;  /* 0x000000ffff0c7224 */ /* 0x000fe400078e00ff */
[----:B------:R-:W-:Y:S02]  /*16e40*/  IMAD.MOV.U32 R11, RZ, RZ, 0x181f ;  /* 0x0000181fff0b7424 */ /* 0x000fe400078e00ff */
[----:B------:R-:W-:Y:S02]  /*16e50*/  IMAD.MOV.U32 R5, RZ, RZ, R14 ;  /* 0x000000ffff057224 */ /* 0x000fe400078e000e */
[----:B------:R-:W-:-:S07]  /*16e60*/  IMAD R23, R21, 0xc000, R0 ;  /* 0x0000c00015177824 */ /* 0x000fce00078e0200 */
[----:B------:R-:W-:Y:S05]  /*16e70*/  WARPSYNC.COLLECTIVE R15, `(.L_x_2152) ;  /* 0x000000000f087348 */ /* 0x000fea0003c00000 */
[----:B------:R0:W1:Y:S02]  /*16e80*/  SHFL.IDX P6, R14, R13, R12, R11 ;  /* 0x0000000c0d0e7389 */ /* 0x00006400000c000b */
[----:B01----:R-:W-:Y:S01]  /*16e90*/  ENDCOLLECTIVE ;  /* 0x000000000000791b */ /* 0x003fe20003800000 */
.L_x_2152:
[----:B------:R-:W-:Y:S02]  /*16ea0*/  IMAD.MOV.U32 R8, RZ, RZ, RZ ;  /* 0x000000ffff087224 */ /* 0x000fe400078e00ff */
[----:B------:R-:W-:Y:S02]  /*16eb0*/  IMAD.MOV.U32 R13, RZ, RZ, R27 ;  /* 0x000000ffff0d7224 */ /* 0x000fe400078e001b */
[----:B------:R-:W-:Y:S01]  /*16ec0*/  IMAD.MOV.U32 R12, RZ, RZ, 0x1 ;  /* 0x00000001ff0c7424 */ /* 0x000fe200078e00ff */
[----:B------:R-:W-:-:S13]  /*16ed0*/  IADD3 R4, P0, R14, R24, RZ ;  /* 0x000000180e047210 */ /* 0x000fda0007f1e0ff */
[----:B------:R-:W-:Y:S05]  /*16ee0*/  WARPSYNC.COLLECTIVE R15, `(.L_x_2153) ;  /* 0x000000000f087348 */ /* 0x000fea0003c00000 */
[----:B------:R0:W1:Y:S02]  /*16ef0*/  SHFL.IDX P6, R14, R13, R12, R11 ;  /* 0x0000000c0d0e7389 */ /* 0x00006400000c000b */
[----:B01----:R-:W-:Y:S01]  /*16f00*/  ENDCOLLECTIVE ;  /* 0x000000000000791b */ /* 0x003fe20003800000 */
.L_x_2153:
[----:B------:R-:W-:-:S05]  /*16f10*/  IMAD.X R5, RZ, RZ, R5, P0 ;  /* 0x000000ffff057224 */ /* 0x000fca00000e0605 */
[----:B------:R-:W-:Y:S01]  /*16f20*/  @!PT LDS RZ, [RZ] ;  /* 0x00000000fffff984 */ /* 0x000fe20000000800 */
[----:B------:R-:W-:Y:S01]  /*16f30*/  @!PT LDS RZ, [RZ] ;  /* 0x00000000fffff984 */ /* 0x000fe20000000800 */
[----:B------:R-:W-:Y:S01]  /*16f40*/  @!PT LDS RZ, [RZ] ;  /* 0x00000000fffff984 */ /* 0x000fe20000000800 */
[----:B------:R0:W-:Y:S04]  /*16f50*/  LDGSTS.E.BYPASS.LTC128B.128 [R23], desc[UR36][R4.64], !P4 ;  /* 0x0000000004177fae */ /* 0x0001e8000e101d64 */
        /* <DEDUP_REMOVED lines=8> */
.L_x_2154:
[----:B------:R-:W-:Y:S02]  /*16fe0*/  IMAD.MOV.U32 R13, RZ, RZ, R27 ;  /* 0x000000ffff0d7224 */ /* 0x000fe400078e001b */
[----:B------:R-:W-:Y:S01]  /*16ff0*/  IMAD.MOV.U32 R12, RZ, RZ, 0x2 ;  /* 0x00000002ff0c7424 */ /* 0x000fe200078e00ff */
[----:B------:R-:W-:-:S13]  /*17000*/  IADD3 R4, P0, R14, R24, RZ ;  /* 0x000000180e047210 */ /* 0x000fda0007f1e0ff */
[----:B------:R-:W-:Y:S05]  /*17010*/  WARPSYNC.COLLECTIVE R15, `(.L_x_2155) ;  /* 0x000000000f087348 */ /* 0x000fea0003c00000 */
[----:B------:R0:W1:Y:S02]  /*17020*/  SHFL.IDX P6, R14, R13, R12, R11 ;  /* 0x0000000c0d0e7389 */ /* 0x00006400000c000b */
[----:B01----:R-:W-:Y:S01]  /*17030*/  ENDCOLLECTIVE ;  /* 0x000000000000791b */ /* 0x003fe20003800000 */
.L_x_2155:
        /* <DEDUP_REMOVED lines=13> */
.L_x_2156:
[----:B------:R-:W-:Y:S02]  /*17110*/  IMAD.MOV.U32 R13, RZ, RZ, R27 ;  /* 0x000000ffff0d7224 */ /* 0x000fe400078e001b */
[----:B------:R-:W-:Y:S01]  /*17120*/  IMAD.MOV.U32 R12, RZ, RZ, 0x3 ;  /* 0x00000003ff0c7424 */ /* 0x000fe200078e00ff */
[----:B------:R-:W-:-:S13]  /*17130*/  IADD3 R4, P0, R14, R24, RZ ;  /* 0x000000180e047210 */ /* 0x000fda0007f1e0ff */
[----:B------:R-:W-:Y:S05]  /*17140*/  WARPSYNC.COLLECTIVE R15, `(.L_x_2157) ;  /* 0x000000000f087348 */ /* 0x000fea0003c00000 */
[----:B------:R0:W1:Y:S02]  /*17150*/  SHFL.IDX P6, R14, R13, R12, R11 ;  /* 0x0000000c0d0e7389 */ /* 0x00006400000c000b */
[----:B01----:R-:W-:Y:S01]  /*17160*/  ENDCOLLECTIVE ;  /* 0x000000000000791b */ /* 0x003fe20003800000 */
.L_x_2157:
[----:B------:R-:W-:-:S05]  /*17170*/  IADD3.X R5, RZ, R6, RZ, P0, !PT ;  /* 0x00000006ff057210 */ /* 0x000fca00007fe4ff */
        /* <DEDUP_REMOVED lines=12> */
.L_x_2158:
[----:B------:R-:W-:Y:S02]  /*17240*/  IMAD.MOV.U32 R13, RZ, RZ, R27 ;  /* 0x000000ffff0d7224 */ /* 0x000fe400078e001b */
[----:B------:R-:W-:Y:S01]  /*17250*/  IMAD.MOV.U32 R12, RZ, RZ, 0x4 ;  /* 0x00000004ff0c7424 */ /* 0x000fe200078e00ff */
[----:B------:R-:W-:-:S13]  /*17260*/  IADD3 R4, P0, R14, R24, RZ ;  /* 0x000000180e047210 */ /* 0x000fda0007f1e0ff */
[----:B------:R-:W-:Y:S05]  /*17270*/  WARPSYNC.COLLECTIVE R15, `(.L_x_2159) ;  /* 0x000000000f087348 */ /* 0x000fea0003c00000 */
[----:B------:R0:W1:Y:S02]  /*17280*/  SHFL.IDX P6, R14, R13, R12, R11 ;  /* 0x0000000c0d0e7389 */ /* 0x00006400000c000b */
[----:B01----:R-:W-:Y:S01]  /*17290*/  ENDCOLLECTIVE ;  /* 0x000000000000791b */ /* 0x003fe20003800000 */
.L_x_2159:
        /* <DEDUP_REMOVED lines=13> */
.L_x_2160:
[----:B------:R-:W-:Y:S01]  /*17370*/  MOV R13, R27 ;  /* 0x0000001b000d7202 */ /* 0x000fe20000000f00 */
[----:B------:R-:W-:Y:S01]  /*17380*/  IMAD.MOV.U32 R12, RZ, RZ, 0x5 ;  /* 0x00000005ff0c7424 */ /* 0x000fe200078e00ff */
[----:B------:R-:W-:-:S13]  /*17390*/  IADD3 R4, P0, R14, R24, RZ ;  /* 0x000000180e047210 */ /* 0x000fda0007f1e0ff */
[----:B------:R-:W-:Y:S05]  /*173a0*/  WARPSYNC.COLLECTIVE R15, `(.L_x_2161) ;  /* 0x000000000f087348 */ /* 0x000fea0003c00000 */
[----:B------:R0:W1:Y:S02]  /*173b0*/  SHFL.IDX P6, R14, R13, R12, R11 ;  /* 0x0000000c0d0e7389 */ /* 0x00006400000c000b */
[----:B01----:R-:W-:Y:S01]  /*173c0*/  ENDCOLLECTIVE ;  /* 0x000000000000791b */ /* 0x003fe20003800000 */
.L_x_2161:
        /* <DEDUP_REMOVED lines=13> */
.L_x_2162:
[----:B------:R-:W-:Y:S05]  /*174a0*/  BRA `(.L_x_2163) ;  /* 0xffffffcc00887947 */ /* 0x000fea000383ffff */
.L_x_2073:
[----:B0-----:R0:W4:Y:S02]  /*174b0*/  SYNCS.PHASECHK.TRANS64.TRYWAIT P0, [R4+URZ+0x22820], R8 ;  /* 0x02282008040075a7 */ /* 0x001124000800017f */
[----:B----4-:R-:W-:Y:S05]  /*174c0*/  @!P0 NANOSLEEP.SYNCS 0x989680 ;  /* 0x009896800000895d */ /* 0x010fea0003900000 */
[----:B------:R-:W4:Y:S02]  /*174d0*/  @!P0 SYNCS.PHASECHK.TRANS64 P0, [R4+URZ+0x22820], R8 ;  /* 0x02282008040085a7 */ /* 0x000f24000800007f */
[----:B----4-:R-:W-:Y:S05]  /*174e0*/  @!P0 BRA `(.L_x_2073) ;  /* 0xfffffffc00f08947 */ /* 0x010fea000383ffff */
[----:B------:R-:W-:Y:S05]  /*174f0*/  BRA `(.L_x_2164) ;  /* 0xffffffd000107947 */ /* 0x000fea000383ffff */
.L_x_2074:
[----:B------:R-:W-:Y:S01]  /*17500*/  BSSY B0, `(.L_x_2165) ;  /* 0x0000008000007945 */ /* 0x000fe20003800000 */
[----:B------:R-:W-:Y:S02]  /*17510*/  IMAD.MOV.U32 R13, RZ, RZ, R16 ;  /* 0x000000ffff0d7224 */ /* 0x000fe400078e0010 */
[----:B------:R-:W-:Y:S02]  /*17520*/  IMAD.MOV.U32 R12, RZ, RZ, RZ ;  /* 0x000000ffff0c7224 */ /* 0x000fe400078e00ff */
[----:B------:R-:W-:Y:S02]  /*17530*/  IMAD.MOV.U32 R11, RZ, RZ, 0x1f ;  /* 0x0000001fff0b7424 */ /* 0x000fe400078e00ff */
[----:B------:R-:W-:-:S07]  /*17540*/  IMAD.MOV.U32 R15, RZ, RZ, -0x1 ;  /* 0xffffffffff0f7424 */ /* 0x000fce00078e00ff */
[----:B0123-5:R-:W-:Y:S05]  /*17550*/  WARPSYNC.COLLECTIVE R15, `(.L_x_2166) ;  /* 0x000000000f087348 */ /* 0x02ffea0003c00000 */
[----:B------:R4:W0:Y:S02]  /*17560*/  SHFL.IDX P6, R14, R13, R12, R11 ;  /* 0x0000000c0d0e7389 */ /* 0x00082400000c000b */
[----:B012345:R-:W-:Y:S01]  /*17570*/  ENDCOLLECTIVE ;  /* 0x000000000000791b */ /* 0x03ffe20003800000 */
.L_x_2166:
[----:B------:R-:W-:Y:S05]  /*17580*/  BSYNC B0 ;  /* 0x0000000000007941 */ /* 0x000fea0003800000 */
.L_x_2165:
[----:B------:R-:W-:Y:S05]  /*17590*/  BRA `(.L_x_2167) ;  /* 0xffffffcc00f87947 */ /* 0x000fea000383ffff */
.L_x_2075:
[----:B------:R-:W-:Y:S01]  /*175a0*/  BSSY B0, `(.L_x_2168) ;  /* 0x0000006000007945 */ /* 0x000fe20003800000 */
[----:B------:R-:W-:-:S07]  /*175b0*/  IMAD.MOV.U32 R15, RZ, RZ, -0x1 ;  /* 0xffffffffff0f7424 */ /* 0x000fce00078e00ff */
[----:B-12345:R-:W-:Y:S05]  /*175c0*/  WARPSYNC.COLLECTIVE R15, `(.L_x_2169) ;  /* 0x000000000f0c7348 */ /* 0x03efea0003c00000 */
[----:B------:R-:W-:Y:S02]  /*175d0*/  ELECT P6, UR62, PT ;  /* 0x00000000003e782f */ /* 0x000fe400038c0000 */
[----:B------:R-:W-:Y:S01]  /*175e0*/  MOV R14, UR62 ;  /* 0x0000003e000e7c02 */ /* 0x000fe20008000f00 */
[----:B-12345:R-:W-:Y:S10]  /*175f0*/  ENDCOLLECTIVE ;  /* 0x000000000000791b */ /* 0x03eff40003800000 */
.L_x_2169:
[----:B------:R-:W-:Y:S05]  /*17600*/  BSYNC B0 ;  /* 0x0000000000007941 */ /* 0x000fea0003800000 */
.L_x_2168:
[----:B------:R-:W-:Y:S05]  /*17610*/  BRA `(.L_x_2170) ;  /* 0xffffffcc00ec7947 */ /* 0x000fea000383ffff */
.L_x_2077:
[----:B------:R0:W0:Y:S02]  /*17620*/  SYNCS.PHASECHK.TRANS64.TRYWAIT P1, [R5+URZ+0x22840], R0 ;  /* 0x02284000050075a7 */ /* 0x000024000802017f */
[----:B0-----:R-:W-:Y:S05]  /*17630*/  @!P1 NANOSLEEP.SYNCS 0x989680 ;  /* 0x009896800000995d */ /* 0x001fea0003900000 */
[----:B------:R-:W0:Y:S02]  /*17640*/  @!P1 SYNCS.PHASECHK.TRANS64 P1, [R5+URZ+0x22840], R0 ;  /* 0x02284000050095a7 */ /* 0x000e24000802007f */
[----:B0-----:R-:W-:Y:S05]  /*17650*/  @!P1 BRA `(.L_x_2077) ;  /* 0xfffffffc00f09947 */ /* 0x001fea000383ffff */
[----:B------:R-:W-:Y:S05]  /*17660*/  BRA `(.L_x_2171) ;  /* 0xffffffd0000c7947 */ /* 0x000fea000383ffff */
.L_x_2079:
[----:B------:R0:W0:Y:S02]  /*17670*/  SYNCS.PHASECHK.TRANS64.TRYWAIT P1, [R21+URZ+0x22840], R2 ;  /* 0x02284002150075a7 */ /* 0x000024000802017f */
[----:B0-----:R-:W-:Y:S05]  /*17680*/  @!P1 NANOSLEEP.SYNCS 0x989680 ;  /* 0x009896800000995d */ /* 0x001fea0003900000 */
[----:B------:R-:W0:Y:S02]  /*17690*/  @!P1 SYNCS.PHASECHK.TRANS64 P1, [R21+URZ+0x22840], R2 ;  /* 0x02284002150095a7 */ /* 0x000e24000802007f */
[----:B0-----:R-:W-:Y:S05]  /*176a0*/  @!P1 BRA `(.L_x_2079) ;  /* 0xfffffffc00f09947 */ /* 0x001fea000383ffff */
[----:B------:R-:W-:Y:S05]  /*176b0*/  BRA `(.L_x_2172) ;  /* 0xffffffd000187947 */ /* 0x000fea000383ffff */
.L_x_2081:
[----:B------:R0:W0:Y:S02]  /*176c0*/  SYNCS.PHASECHK.TRANS64.TRYWAIT P1, [R5+URZ+0x22860], R0 ;  /* 0x02286000050075a7 */ /* 0x000024000802017f */
[----:B0-----:R-:W-:Y:S05]  /*176d0*/  @!P1 NANOSLEEP.SYNCS 0x989680 ;  /* 0x009896800000995d */ /* 0x001fea0003900000 */
[----:B------:R-:W0:Y:S02]  /*176e0*/  @!P1 SYNCS.PHASECHK.TRANS64 P1, [R5+URZ+0x22860], R0 ;  /* 0x02286000050095a7 */ /* 0x000e24000802007f */
[----:B0-----:R-:W-:Y:S05]  /*176f0*/  @!P1 BRA `(.L_x_2081) ;  /* 0xfffffffc00f09947 */ /* 0x001fea000383ffff */
[----:B------:R-:W-:Y:S05]  /*17700*/  BRA `(.L_x_2173) ;  /* 0xffffffd000147947 */ /* 0x000fea000383ffff */
.L_x_2174:
        /* <DEDUP_REMOVED lines=15> */
.L_x_6562:


//--------------------- .text._ZN7cutlass13device_kernelIN5flash11enable_sm90INS1_16FlashAttnFwdSm90INS1_25CollectiveMainloopFwdSm90ILi2EN4cute5tupleIJNS5_1CILi1EEES8_S8_EEENS6_IJNS7_ILi128EEENS7_ILi96EEENS7_ILi64EEEEEELi256ENS_10bfloat16_tEfNS_4arch4Sm90ELb0ELb1ELb1ELb0ELb1ELb0ELb1ELb1ELb0ELb1ELb1ELb0EEENS1_21CollectiveEpilogueFwdINS6_IJSA_NS7_ILi256EEESB_EEES9_SE_SG_Li256ELb0ELb1ELb1ELb0EEENS1_19SingleTileSchedulerILb0ELb1ELb1ELi128EEEEEEEEEvNT_6ParamsE --------------------------
	.section	.text._ZN7cutlass13device_kernelIN5flash11enable_sm90INS1_16FlashAttnFwdSm90INS1_25CollectiveMainloopFwdSm90ILi2EN4cute5tupleIJNS5_1CILi1EEES8_S8_EEENS6_IJNS7_ILi128EEENS7_ILi96EEENS7_ILi64EEEEEELi256ENS_10bfloat16_tEfNS_4arch4Sm90ELb0ELb1ELb1ELb0ELb1ELb0ELb1ELb1ELb0ELb1ELb1ELb0EEENS1_21CollectiveEpilogueFwdINS6_IJSA_NS7_ILi256EEESB_EEES9_SE_SG_Li256ELb0ELb1ELb1ELb0EEENS1_19SingleTileSchedulerILb0ELb1ELb1ELi128EEEEEEEEEvNT_6ParamsE,"ax",@progbits
	.align	128
.text._ZN7cutlass13device_kernelIN5flash11enable_sm90INS1_16FlashAttnFwdSm90INS1_25CollectiveMainloopFwdSm90ILi2EN4cute5tupleIJNS5_1CILi1EEES8_S8_EEENS6_IJNS7_ILi128EEENS7_ILi96EEENS7_ILi64EEEEEELi256ENS_10bfloat16_tEfNS_4arch4Sm90ELb0ELb1ELb1ELb0ELb1ELb0ELb1ELb1ELb0ELb1ELb1ELb0EEENS1_21CollectiveEpilogueFwdINS6_IJSA_NS7_ILi256EEESB_EEES9_SE_SG_Li256ELb0ELb1ELb1ELb0EEENS1_19SingleTileSchedulerILb0ELb1ELb1ELi128EEEEEEEEEvNT_6ParamsE:
        .type           _ZN7cutlass13device_kernelIN5flash11enable_sm90INS1_16FlashAttnFwdSm90INS1_25CollectiveMainloopFwdSm90ILi2EN4cute5tupleIJNS5_1CILi1EEES8_S8_EEENS6_IJNS7_ILi128EEENS7_ILi96EEENS7_ILi64EEEEEELi256ENS_10bfloat16_tEfNS_4arch4Sm90ELb0ELb1ELb1ELb0ELb1ELb0ELb1ELb1ELb0ELb1ELb1ELb0EEENS1_21CollectiveEpilogueFwdINS6_IJSA_NS7_ILi256EEESB_EEES9_SE_SG_Li256ELb0ELb1ELb1ELb0EEENS1_19SingleTileSchedulerILb0ELb1ELb1ELi128EEEEEEEEEvNT_6ParamsE,@function
        .size           _ZN7cutlass13device_kernelIN5flash11enable_sm90INS1_16FlashAttnFwdSm90INS1_25CollectiveMainloopFwdSm90ILi2EN4cute5tupleIJNS5_1CILi1EEES8_S8_EEENS6_IJNS7_ILi128EEENS7_ILi96EEENS7_ILi64EEEEEELi256ENS_10bfloat16_tEfNS_4arch4Sm90ELb0ELb1ELb1ELb0ELb1ELb0ELb1ELb1ELb0ELb1ELb1ELb0EEENS1_21CollectiveEpilogueFwdINS6_IJSA_NS7_ILi256EEESB_EEES9_SE_SG_Li256ELb0ELb1ELb1ELb0EEENS1_19SingleTileSchedulerILb0ELb1ELb1ELi128EEEEEEEEEvNT_6ParamsE,(.L_x_6563 - _ZN7cutlass13device_kernelIN5flash11enable_sm90INS1_16FlashAttnFwdSm90INS1_25CollectiveMainloopFwdSm90ILi2EN4cute5tupleIJNS5_1CILi1EEES8_S8_EEENS6_IJNS7_ILi128EEENS7_ILi96EEENS7_ILi64EEEEEELi256ENS_10bfloat16_tEfNS_4arch4Sm90ELb0ELb1ELb1ELb0ELb1ELb0ELb1ELb1ELb0ELb1ELb1ELb0EEENS1_21CollectiveEpilogueFwdINS6_IJSA_NS7_ILi256EEESB_EEES9_SE_SG_Li256ELb0ELb1ELb1ELb0EEENS1_19SingleTileSchedulerILb0ELb1ELb1ELi128EEEEEEEEEvNT_6ParamsE)
        .other          _ZN7cutlass13device_kernelIN5flash11enable_sm90INS1_16FlashAttnFwdSm90INS1_25CollectiveMainloopFwdSm90ILi2EN4cute5tupleIJNS5_1CILi1EEES8_S8_EEENS6_IJNS7_ILi128EEENS7_ILi96EEENS7_ILi64EEEEEELi256ENS_10bfloat16_tEfNS_4arch4Sm90ELb0ELb1ELb1ELb0ELb1ELb0ELb1ELb1ELb0ELb1ELb1ELb0EEENS1_21CollectiveEpilogueFwdINS6_IJSA_NS7_ILi256EEESB_EEES9_SE_SG_Li256ELb0ELb1ELb1ELb0EEENS1_19SingleTileSchedulerILb0ELb1ELb1ELi128EEEEEEEEEvNT_6ParamsE,@"STO_CUDA_ENTRY STV_DEFAULT"
_ZN7cutlass13device_kernelIN5flash11enable_sm90INS1_16FlashAttnFwdSm90INS1_25CollectiveMainloopFwdSm90ILi2EN4cute5tupleIJNS5_1CILi1EEES8_S8_EEENS6_IJNS7_ILi128EEENS7_ILi96EEENS7_ILi64EEEEEELi256ENS_10bfloat16_tEfNS_4arch4Sm90ELb0ELb1ELb1ELb0ELb1ELb0ELb1ELb1ELb0ELb1ELb1ELb0EEENS1_21CollectiveEpilogueFwdINS6_IJSA_NS7_ILi256EEESB_EEES9_SE_SG_Li256ELb0ELb1ELb1ELb0EEENS1_19SingleTileSchedulerILb0ELb1ELb1ELi128EEEEEEEEEvNT_6ParamsE:
        /* <DEDUP_REMOVED lines=9> */
[----:B------:R1:W2:Y:S01]  /*0090*/  SHFL.IDX PT, R3, R74, RZ, 0x1f ;  /* 0x00001fff4a037589 */ /* 0x0002a200000e0000 */
        /* <DEDUP_REMOVED lines=15> */
[----:B------:R1:W0:Y:S01]  /*0190*/  @!UP0 SYNCS.EXCH.64 URZ, [UR8+0x32400], UR4 ;  /* 0x03240004083f85b2 */ /* 0x0002220008000100 */
[----:B------:R1:W3:Y:S05]  /*01a0*/  @!UP1 SYNCS.EXCH.64 URZ, [UR8+0x32410], UR4 ;  /* 0x03241004083f95b2 */ /* 0x0002ea0008000100 */
[----:B------:R1:W4:Y:S02]  /*01b0*/  @!UP2 SYNCS.EXCH.64 URZ, [UR8+0x32420], UR6 ;  /* 0x03242006083fa5b2 */ /* 0x0003240008000100 */
[----:B-12---:R-:W-:Y:S05]  /*01c0*/  @P1 BRA `(.L_x_2175) ;  /* 0x0000000000481947 */ /* 0x006fea0003800000 */
[----:B------:R-:W1:Y:S01]  /*01d0*/  S2UR UR5, SR_CgaCtaId ;  /* 0x00000000000579c3 */ /* 0x000e620000008800 */
[----:B------:R-:W-:Y:S01]  /*01e0*/  UMOV UR4, 0x400 ;  /* 0x0000040000047882 */ /* 0x000fe20000000000 */
[----:B------:R-:W-:Y:S01]  /*01f0*/  UMOV UR6, 0x80 ;  /* 0x0000008000067882 */ /* 0x000fe20000000000 */
[----:B------:R-:W-:Y:S01]  /*0200*/  UMOV UR7, 0x100 ;  /* 0x0000010000077882 */ /* 0x000fe20000000000 */
[----:B------:R-:W-:Y:S01]  /*0210*/  ELECT P0, URZ, PT ;  /* 0x00000000003f782f */ /* 0x000fe20003800000 */
[----:B-1----:R-:W-:Y:S02]  /*0220*/  ULEA UR8, UR5, UR4, 0x18 ;  /* 0x0000000405087291 */ /* 0x002fe4000f8ec03f */
[----:B------:R-:W-:-:S04]  /*0230*/  UIADD3 UR4, -UR6, 0x100000, URZ ;  /* 0x0010000006047890 */ /* 0x000fc8000fffe13f */
[----:B------:R-:W-:Y:S02]  /*0240*/  USHF.L.U32 UR5, UR4, 0xb, URZ ;  /* 0x0000000b04057899 */ /* 0x000fe4000800063f */
[----:B------:R-:W-:Y:S02]  /*0250*/  USHF.L.U32 UR4, UR4, 0x1, URZ ;  /* 0x0000000104047899 */ /* 0x000fe4000800063f */
[----:B------:R-:W-:-:S04]  /*0260*/  UIADD3 UR6, -UR7, 0x100000, URZ ;  /* 0x0010000007067890 */ /* 0x000fc8000fffe13f */
[----:B------:R-:W-:Y:S02]  /*0270*/  USHF.L.U32 UR7, UR6, 0xb, URZ ;  /* 0x0000000b06077899 */ /* 0x000fe4000800063f */
[----:B------:R-:W-:Y:S01]  /*0280*/  USHF.L.U32 UR6, UR6, 0x1, URZ ;  /* 0x0000000106067899 */ /* 0x000fe2000800063f */
[----:B------:R-:W1:Y:S03]  /*0290*/  FENCE.VIEW.ASYNC.S ;  /* 0x00000000000073c6 */ /* 0x000e660000000000 */
[----:B-1----:R1:W2:Y:S08]  /*02a0*/  SYNCS.EXCH.64 URZ, [UR8+0x32430], UR4 ;  /* 0x03243004083f75b2 */ /* 0x0022b00008000100 */
[----:B------:R1:W0:Y:S01]  /*02b0*/  SYNCS.EXCH.64 URZ, [UR8+0x32440], UR6 ;  /* 0x03244006083f75b2 */ /* 0x0002220008000100 */
[----:B------:R1:W0:Y:S01]  /*02c0*/  SYNCS.EXCH.64 URZ, [UR8+0x32438], UR4 ;  /* 0x03243804083f75b2 */ /* 0x0002220008000100 */
[----:B------:R1:W0:Y:S01]  /*02d0*/  SYNCS.EXCH.64 URZ, [UR8+0x32448], UR6 ;  /* 0x03244806083f75b2 */ /* 0x0002220008000100 */
[----:B------:R-:W-:Y:S01]  /*02e0*/  NOP ;  /* 0x0000000000007918 */ /* 0x000fe20000000000 */
.L_x_2175:
[----:B------:R-:W5:Y:S01]  /*02f0*/  SHFL.IDX PT, R2, R0, RZ, 0x1f ;  /* 0x00001fff00027589 */ /* 0x000f6200000e0000 */
[----:B------:R-:W-:Y:S01]  /*0300*/  NOP ;  /* 0x0000000000007918 */ /* 0x000fe20000000000 */
[----:B-----5:R-:W-:-:S13]  /*0310*/  ISETP.NE.AND P0, PT, R2, RZ, PT ;  /* 0x000000ff0200720c */ /* 0x020fda0003f05270 */
[----:B------:R-:W-:Y:S05]  /*0320*/  @P0 BRA `(.L_x_2176) ;  /* 0x0000000000480947 */ /* 0x000fea0003800000 */
[----:B-1----:R-:W1:Y:S01]  /*0330*/  S2UR UR5, SR_CgaCtaId ;  /* 0x00000000000579c3 */ /* 0x002e620000008800 */
        /* <DEDUP_REMOVED lines=12> */
[----:B-1----:R1:W0:Y:S08]  /*0400*/  SYNCS.EXCH.64 URZ, [UR8+0x32450], UR4 ;  /* 0x03245004083f75b2 */ /* 0x0022300008000100 */
[----:B------:R1:W0:Y:S01]  /*0410*/  SYNCS.EXCH.64 URZ, [UR8+0x32460], UR6 ;  /* 0x03246006083f75b2 */ /* 0x0002220008000100 */
[----:B------:R1:W0:Y:S01]  /*0420*/  SYNCS.EXCH.64 URZ, [UR8+0x32458], UR4 ;  /* 0x03245804083f75b2 */ /* 0x0002220008000100 */
[----:B------:R1:W0:Y:S01]  /*0430*/  SYNCS.EXCH.64 URZ, [UR8+0x32468], UR6 ;  /* 0x03246806083f75b2 */ /* 0x0002220008000100 */
[----:B------:R-:W-:Y:S01]  /*0440*/  NOP ;  /* 0x0000000000007918 */ /* 0x000fe20000000000 */
.L_x_2176:
[----:B------:R-:W5:Y:S01]  /*0450*/  SHFL.IDX PT, R2, R0, RZ, 0x1f ;  /* 0x00001fff00027589 */ /* 0x000f6200000e0000 */
[----:B------:R-:W-:Y:S01]  /*0460*/  NOP ;  /* 0x0000000000007918 */ /* 0x000fe20000000000 */
[----:B-----5:R-:W-:-:S13]  /*0470*/  ISETP.NE.AND P0, PT, R2, RZ, PT ;  /* 0x000000ff0200720c */ /* 0x020fda0003f05270 */
[----:B------:R-:W-:Y:S05]  /*0480*/  @P0 BRA `(.L_x_2177) ;  /* 0x0000000000380947 */ /* 0x000fea0003800000 */
[----:B-1----:R-:W1:Y:S01]  /*0490*/  S2UR UR5, SR_CgaCtaId ;  /* 0x00000000000579c3 */ /* 0x002e620000008800 */
[----:B------:R-:W-:Y:S01]  /*04a0*/  UMOV UR4, 0x400 ;  /* 0x0000040000047882 */ /* 0x000fe20000000000 */
[----:B------:R-:W-:Y:S01]  /*04b0*/  UMOV UR7, 0x80 ;  /* 0x0000008000077882 */ /* 0x000fe20000000000 */
[----:B------:R-:W-:Y:S01]  /*04c0*/  ELECT P0, URZ, PT ;  /* 0x00000000003f782f */ /* 0x000fe20003800000 */
[----:B-1----:R-:W-:Y:S02]  /*04d0*/  ULEA UR6, UR5, UR4, 0x18 ;  /* 0x0000000405067291 */ /* 0x002fe4000f8ec03f */
[----:B------:R-:W-:-:S04]  /*04e0*/  UIADD3 UR4, -UR7, 0x100000, URZ ;  /* 0x0010000007047890 */ /* 0x000fc8000fffe13f */
[----:B------:R-:W-:Y:S02]  /*04f0*/  USHF.L.U32 UR5, UR4, 0xb, URZ ;  /* 0x0000000b04057899 */ /* 0x000fe4000800063f */
[----:B------:R-:W-:Y:S01]  /*0500*/  USHF.L.U32 UR4, UR4, 0x1, URZ ;  /* 0x0000000104047899 */ /* 0x000fe2000800063f */
[----:B------:R-:W1:Y:S11]  /*0510*/  FENCE.VIEW.ASYNC.S ;  /* 0x00000000000073c6 */ /* 0x000e760000000000 */
[----:B-1----:R1:W0:Y:S01]  /*0520*/  SYNCS.EXCH.64 URZ, [UR6+0x32470], UR4 ;  /* 0x03247004063f75b2 */ /* 0x0022220008000100 */
[----:B------:R1:W0:Y:S01]  /*0530*/  SYNCS.EXCH.64 URZ, [UR6+0x32480], UR4 ;  /* 0x03248004063f75b2 */ /* 0x0002220008000100 */
[----:B------:R1:W0:Y:S01]  /*0540*/  SYNCS.EXCH.64 URZ, [UR6+0x32478], UR4 ;  /* 0x03247804063f75b2 */ /* 0x0002220008000100 */
[----:B------:R1:W0:Y:S01]  /*0550*/  SYNCS.EXCH.64 URZ, [UR6+0x32488], UR4 ;  /* 0x03248804063f75b2 */ /* 0x0002220008000100 */
[----:B------:R-:W-:Y:S01]  /*0560*/  NOP ;  /* 0x0000000000007918 */ /* 0x000fe20000000000 */
.L_x_2177:
        /* <DEDUP_REMOVED lines=22> */
.L_x_2178:
[----:B------:R-:W5:Y:S01]  /*06d0*/  SHFL.IDX PT, R2, R0, RZ, 0x1f ;  /* 0x00001fff00027589 */ /* 0x000f6200000e0000 */
[----:B------:R-:W-:Y:S01]  /*06e0*/  R2UR UR9, R3 ;  /* 0x00000000030972ca */ /* 0x000fe200000e0000 */
        /* <DEDUP_REMOVED lines=21> */
.L_x_2179:
[----:B-1----:R-:W-:Y:S01]  /*0840*/  ULDC UR4, c[0x0][0x20] ;  /* 0x0000080000047ab9 */ /* 0x002fe20000000800 */
[----:B------:R-:W-:Y:S01]  /*0850*/  ULDC UR5, c[0x0][0x24] ;  /* 0x0000090000057ab9 */ /* 0x000fe20000000800 */
[----:B------:R-:W-:Y:S01]  /*0860*/  IADD3 R16, P0, R1, UR4, RZ ;  /* 0x0000000401107c10 */ /* 0x000fe2000ff1e0ff */
[----:B------:R-:W-:Y:S01]  /*0870*/  UISETP.NE.AND UP0, UPT, UR9, URZ, UPT ;  /* 0x0000003f0900728c */ /* 0x000fe2000bf05270 */
[----:B------:R-:W-:Y:S01]  /*0880*/  NOP ;  /* 0x0000000000007918 */ /* 0x000fe20000000000 */
[----:B------:R-:W-:Y:S01]  /*0890*/  UMOV UR60, 0x1 ;  /* 0x00000001003c7882 */ /* 0x000fe20000000000 */
[----:B0-234-:R-:W-:Y:S01]  /*08a0*/  BAR.SYNC.DEFER_BLOCKING 0x0 ;  /* 0x0000000000007b1d */ /* 0x01dfe20000010000 */
[----:B------:R-:W-:Y:S01]  /*08b0*/  IMAD.X R17, RZ, RZ, UR5, P0 ;  /* 0x00000005ff117e24 */ /* 0x000fe200080e06ff */
[----:B------:R-:W-:Y:S01]  /*08c0*/  IADD3 R2, P0, R16, 0x50, RZ ;  /* 0x0000005010027810 */ /* 0x000fe20007f1e0ff */
[----:B------:R-:W-:Y:S01]  /*08d0*/  USEL UR60, UR60, 0x2, !UP0 ;  /* 0x000000023c3c7887 */ /* 0x000fe2000c000000 */
[----:B------:R-:W-:-:S02]  /*08e0*/  PLOP3.LUT P3, PT, PT, PT, UP0, 0x80, 0x0 ;  /* 0x000000000000781c */ /* 0x000fc40003f6f008 */
[C---:B------:R-:W-:Y:S01]  /*08f0*/  IADD3 R41, P1, R16.reuse, 0x204, RZ ;  /* 0x0000020410297810 */ /* 0x040fe20007f3e0ff */
[----:B------:R-:W-:Y:S01]  /*0900*/  ULDC.64 UR36, c[0x0][0x208] ;  /* 0x0000820000247ab9 */ /* 0x000fe20000000a00 */
[----:B------:R0:W-:Y:S01]  /*0910*/  STL [R1+0x454], R2 ;  /* 0x0004540201007387 */ /* 0x0001e20000100800 */
[----:B------:R-:W-:Y:S01]  /*0920*/  IADD3 R39, P2, R16, 0x240, RZ ;  /* 0x0000024010277810 */ /* 0x000fe20007f5e0ff */
[----:B------:R-:W-:Y:S01]  /*0930*/  BSSY B6, `(.L_x_2180) ;  /* 0x000372c000067945 */ /* 0x000fe20003800000 */
[----:B------:R-:W-:-:S03]  /*0940*/  IMAD.X R50, RZ, RZ, R17, P1 ;  /* 0x000000ffff327224 */ /* 0x000fc600008e0611 */
[--C-:B------:R-:W-:Y:S02]  /*0950*/  IMAD.X R48, RZ, RZ, R17.reuse, P2 ;  /* 0x000000ffff307224 */ /* 0x100fe400010e0611 */
[----:B0-----:R-:W-:-:S05]  /*0960*/  IMAD.X R2, RZ, RZ, R17, P0 ;  /* 0x000000ffff027224 */ /* 0x001fca00000e0611 */
[----:B------:R0:W-:Y:S01]  /*0970*/  STL [R1+0x450], R2 ;  /* 0x0004500201007387 */ /* 0x0001e20000100800 */
[----:B------:R-:W-:Y:S05]  /*0980*/  @!P3 BRA `(.L_x_2181) ;  /* 0x000003280034b947 */ /* 0x000fea0003800000 */
.L_x_2182:
[----:B------:R-:W-:-:S08]  /*0990*/  NOP ;  /* 0x0000000000007918 */ /* 0x000fd00000000000 */
[----:B------:R-:W1:Y:S02]  /*09a0*/  USETMAXREG.TRY_ALLOC.CTAPOOL UP0, 0xe8 ;  /* 0x000000e8000079c8 */ /* 0x000e640008000600 */
[----:B-1----:R-:W-:-:S13]  /*09b0*/  PLOP3.LUT P0, PT, PT, PT, UP0, 0x80, 0x0 ;  /* 0x000000000000781c */ /* 0x002fda0003f0f008 */
[----:B------:R-:W-:Y:S05]  /*09c0*/  @!P0 BRA `(.L_x_2182) ;  /* 0xfffffffc00f08947 */ /* 0x000fea000383ffff */
[----:B------:R-:W1:Y:S01]  /*09d0*/  S2UR UR6, SR_CTAID.Y ;  /* 0x00000000000679c3 */ /* 0x000e620000002600 */
[----:B------:R-:W-:Y:S01]  /*09e0*/  ULDC UR59, c[0x0][0xd50] ;  /* 0x00035400003b7ab9 */ /* 0x000fe20000000800 */
[----:B------:R-:W-:Y:S01]  /*09f0*/  ISETP.NE.AND P0, PT, R74, 0x1, PT ;  /* 0x000000014a00780c */ /* 0x000fe20003f05270 */
[----:B------:R-:W-:Y:S01]  /*0a00*/  UISETP.NE.AND UP0, UPT, UR59, 0x1, UPT ;  /* 0x000000013b00788c */ /* 0x000fe2000bf05270 */
[----:B------:R2:W-:Y:S04]  /*0a10*/  STL.64 [R1+0x1f8], RZ ;  /* 0x0001f8ff01007387 */ /* 0x0005e80000100a00 */
[----:B------:R-:W-:Y:S08]  /*0a20*/  BAR.ARV 0x8, 0x180 ;  /* 0x0206000000007b1d */ /* 0x000ff00000002000 */
[----:B------:R-:W3:Y:S01]  /*0a30*/  S2UR UR61, SR_CTAID.Z ;  /* 0x00000000003d79c3 */ /* 0x000ee20000002700 */
[----:B------:R-:W-:Y:S01]  /*0a40*/  @UP0 ULDC UR4, c[0x0][0xd54] ;  /* 0x0003550000040ab9 */ /* 0x000fe20000000800 */
[----:B------:R2:W-:Y:S01]  /*0a50*/  STL [R1+0x200], RZ ;  /* 0x000200ff01007387 */ /* 0x0005e20000100800 */
[----:B------:R-:W-:-:S05]  /*0a60*/  @UP0 ULDC UR7, c[0x0][0xd58] ;  /* 0x0003560000070ab9 */ /* 0x000fca0000000800 */
[----:B------:R-:W-:Y:S06]  /*0a70*/  @!P0 BAR.ARV 0x9, 0x100 ;  /* 0x0244000000008b1d */ /* 0x000fec0000002000 */
[----:B-1----:R-:W-:Y:S01]  /*0a80*/  UIMAD.WIDE.U32 UR4, UR6, UR4, URZ ;  /* 0x00000004060472a5 */ /* 0x002fe2000f8e003f */
[----:B------:R-:W-:Y:S01]  /*0a90*/  IADD3 R24, P1, R16, 0x1f8, RZ ;  /* 0x000001f810187810 */ /* 0x000fe20007f3e0ff */
[----:B------:R2:W-:Y:S01]  /*0aa0*/  STL [R1+0x204], RZ ;  /* 0x000204ff01007387 */ /* 0x0005e20000100800 */
[----:B------:R-:W-:Y:S01]  /*0ab0*/  UMOV UR58, UR6 ;  /* 0x00000006003a7c82 */ /* 0x000fe20008000000 */
[----:B------:R-:W-:-:S02]  /*0ac0*/  @UP0 USHF.R.U32.HI UR58, URZ, UR7, UR5 ;  /* 0x000000073f3a0299 */ /* 0x000fc40008011605 */
[----:B------:R-:W-:Y:S02]  /*0ad0*/  IMAD.X R25, RZ, RZ, R17, P1 ;  /* 0x000000ffff197224 */ /* 0x000fe400008e0611 */
[----:B------:R-:W-:Y:S01]  /*0ae0*/  UIADD3 UR4, -UR58, URZ, URZ ;  /* 0x0000003f3a047290 */ /* 0x000fe2000fffe13f */
[----:B---3--:R-:W-:-:S03]  /*0af0*/  ISETP.LE.AND P0, PT, RZ, UR61, PT ;  /* 0x0000003dff007c0c */ /* 0x008fc6000bf03270 */
[----:B------:R-:W-:-:S10]  /*0b00*/  UIMAD UR59, UR59, UR4, UR6 ;  /* 0x000000043b3b72a4 */ /* 0x000fd4000f8e0206 */
[----:B--2---:R-:W-:Y:S05]  /*0b10*/  @!P0 BRA `(.L_x_2183) ;  /* 0x0000037000348947 */ /* 0x004fea0003800000 */
[----:B------:R-:W1:Y:S01]  /*0b20*/  S2R R11, SR_CgaCtaId ;  /* 0x00000000000b7919 */ /* 0x000e620000008800 */
[----:B------:R-:W-:Y:S01]  /*0b30*/  MOV R18, 0x400 ;  /* 0x0000040000127802 */ /* 0x000fe20000000f00 */
[----:B------:R-:W2:Y:S01]  /*0b40*/  S2UR UR6, SR_CTAID.X ;  /* 0x00000000000679c3 */ /* 0x000ea20000002500 */
[----:B------:R-:W-:Y:S01]  /*0b50*/  IMAD.U32 R0, RZ, RZ, UR60 ;  /* 0x0000003cff007e24 */ /* 0x000fe2000f8e00ff */
[----:B------:R-:W3:Y:S01]  /*0b60*/  S2R R3, SR_SWINHI ;  /* 0x0000000000037919 */ /* 0x000ee20000002f00 */
[----:B------:R-:W-:Y:S01]  /*0b70*/  ULDC.64 UR4, c[0x0][0x418] ;  /* 0x0001060000047ab9 */ /* 0x000fe20000000a00 */
[----:B------:R-:W-:Y:S01]  /*0b80*/  IMAD.MOV.U32 R10, RZ, RZ, 0x100 ;  /* 0x00000100ff0a7424 */ /* 0x000fe200078e00ff */
[----:B------:R-:W-:Y:S01]  /*0b90*/  UISETP.NE.U32.AND UP0, UPT, UR4, URZ, UPT ;  /* 0x0000003f0400728c */ /* 0x000fe2000bf05070 */
[----:B------:R-:W4:Y:S01]  /*0ba0*/  S2R R4, SR_CTAID.X ;  /* 0x0000000000047919 */ /* 0x000f220000002500 */
[----:B------:R-:W-:Y:S01]  /*0bb0*/  IMAD.MOV.U32 R9, RZ, RZ, 0x80 ;  /* 0x00000080ff097424 */ /* 0x000fe200078e00ff */
[----:B------:R-:W5:Y:S01]  /*0bc0*/  LDC R12, c[0x0][0xa80] ;  /* 0x0002a000ff0c7b82 */ /* 0x000f620000000800 */
[----:B------:R-:W-:Y:S01]  /*0bd0*/  IMAD.MOV.U32 R8, RZ, RZ, R0 ;  /* 0x000000ffff087224 */ /* 0x000fe200078e0000 */
[----:B------:R-:W-:Y:S01]  /*0be0*/  USHF.R.S32.HI UR4, URZ, 0x1f, UR61 ;  /* 0x0000001f3f047899 */ /* 0x000fe2000801143d */
[----:B------:R-:W-:Y:S01]  /*0bf0*/  IMAD.U32 R6, RZ, RZ, UR60 ;  /* 0x0000003cff067e24 */ /* 0x000fe2000f8e00ff */
[C---:B------:R-:W-:Y:S01]  /*0c00*/  IADD3 R40, P5, R16.reuse, 0x68, RZ ;  /* 0x0000006810287810 */ /* 0x040fe20007fbe0ff */
[----:B------:R-:W-:Y:S01]  /*0c10*/  IMAD.MOV.U32 R7, RZ, RZ, 0x80 ;  /* 0x00000080ff077424 */ /* 0x000fe200078e00ff */
[----:B------:R-:W-:Y:S01]  /*0c20*/  UISETP.NE.AND.EX UP0, UPT, UR5, URZ, UPT, UP0 ;  /* 0x0000003f0500728c */ /* 0x000fe2000bf05300 */
[----:B------:R-:W-:Y:S01]  /*0c30*/  STL.128 [R1+0x210], RZ ;  /* 0x000210ff01007387 */ /* 0x000fe20000100c00 */
[----:B------:R-:W-:Y:S01]  /*0c40*/  ULDC UR42, c[0x0][0x424] ;  /* 0x00010900002a7ab9 */ /* 0x000fe20000000800 */
[--C-:B------:R-:W-:Y:S01]  /*0c50*/  IMAD.X R65, RZ, RZ, R17.reuse, P5 ;  /* 0x000000ffff417224 */ /* 0x100fe200028e0611 */
[----:B------:R-:W-:Y:S01]  /*0c60*/  USEL UR42, UR42, 0x1, UP0 ;  /* 0x000000012a2a7887 */ /* 0x000fe20008000000 */
[----:B------:R0:W-:Y:S01]  /*0c70*/  STL.64 [R1+0x28], R6 ;  /* 0x0000280601007387 */ /* 0x0001e20000100a00 */
[C---:B------:R-:W-:Y:S01]  /*0c80*/  IADD3 R49, P5, R16.reuse, 0xf8, RZ ;  /* 0x000000f810317810 */ /* 0x040fe20007fbe0ff */
[----:B------:R-:W-:Y:S01]  /*0c90*/  ULDC UR10, c[0x0][0x2f0] ;  /* 0x0000bc00000a7ab9 */ /* 0x000fe20000000800 */
[C---:B------:R-:W-:Y:S01]  /*0ca0*/  IADD3 R34, P3, R16.reuse, 0x58, RZ ;  /* 0x0000005810227810 */ /* 0x040fe20007f7e0ff */
[----:B------:R-:W-:Y:S01]  /*0cb0*/  STL.128 [R1+0x220], RZ ;  /* 0x000220ff01007387 */ /* 0x000fe20000100c00 */
[----:B--2---:R-:W-:Y:S01]  /*0cc0*/  USHF.L.U32 UR6, UR6, 0x7, URZ ;  /* 0x0000000706067899 */ /* 0x004fe2000800063f */
[----:B------:R-:W-:Y:S01]  /*0cd0*/  IADD3 R42, P4, R16, 0x60, RZ ;  /* 0x00000060102a7810 */ /* 0x000fe20007f9e0ff */
[--C-:B------:R-:W-:Y:S01]  /*0ce0*/  IMAD.X R60, RZ, RZ, R17.reuse, P5 ;  /* 0x000000ffff3c7224 */ /* 0x100fe200028e0611 */
[----:B------:R-:W-:Y:S01]  /*0cf0*/  STL.128 [R1+0x240], RZ ;  /* 0x000240ff01007387 */ /* 0x000fe20000100c00 */
[----:B------:R-:W-:Y:S01]  /*0d00*/  UIMAD UR42, UR42, UR10, URZ ;  /* 0x0000000a2a2a72a4 */ /* 0x000fe2000f8e023f */
[--C-:B------:R-:W-:Y:S01]  /*0d10*/  IMAD.X R35, RZ, RZ, R17.reuse, P3 ;  /* 0x000000ffff237224 */ /* 0x100fe200018e0611 */
[----:B-1----:R-:W-:Y:S01]  /*0d20*/  LEA R18, R11, R18, 0x18 ;  /* 0x000000120b127211 */ /* 0x002fe200078ec0ff */
[----:B------:R-:W-:Y:S01]  /*0d30*/  STL.64 [R1+0x30], R10 ;  /* 0x0000300a01007387 */ /* 0x000fe20000100a00 */
[----:B------:R-:W-:Y:S01]  /*0d40*/  ULDC UR43, c[0x0][0x288] ;  /* 0x0000a200002b7ab9 */ /* 0x000fe20000000800 */
[----:B------:R-:W-:Y:S01]  /*0d50*/  IMAD.X R67, RZ, RZ, R17, P4 ;  /* 0x000000ffff437224 */ /* 0x000fe200020e0611 */
[----:B------:R-:W-:-:S02]  /*0d60*/  MOV R30, R18 ;  /* 0x00000012001e7202 */ /* 0x000fc40000000f00 */
[----:B---3--:R-:W-:Y:S01]  /*0d70*/  MOV R31, R3 ;  /* 0x00000003001f7202 */ /* 0x008fe20000000f00 */
[----:B------:R-:W-:Y:S01]  /*0d80*/  STL.128 [R1], R8 ;  /* 0x0000000801007387 */ /* 0x000fe20000100c00 */
[----:B------:R-:W-:Y:S01]  /*0d90*/  UIADD3 UR7, UR6, 0x7f, URZ ;  /* 0x0000007f06077890 */ /* 0x000fe2000fffe03f */
[----:B------:R-:W-:Y:S01]  /*0da0*/  IADD3 R38, P6, R16, 0x70, RZ ;  /* 0x0000007010267810 */ /* 0x000fe20007fde0ff */
[----:B------:R-:W-:Y:S01]  /*0db0*/  UIADD3 UR38, UR42, 0x1, -UR43 ;  /* 0x000000012a267890 */ /* 0x000fe2000fffe82b */
[C---:B------:R-:W-:Y:S01]  /*0dc0*/  IADD3 R0, P2, R30.reuse, 0x32460, RZ ;  /* 0x000324601e007810 */ /* 0x040fe20007f5e0ff */
[----:B----4-:R1:W-:Y:S01]  /*0dd0*/  STL [R1+0x50], R4 ;  /* 0x0000500401007387 */ /* 0x0103e20000100800 */
[C---:B0-----:R-:W-:Y:S01]  /*0de0*/  IADD3 R2, P1, R30.reuse, 0x32450, RZ ;  /* 0x000324501e027810 */ /* 0x041fe20007f3e0ff */
[----:B------:R-:W-:Y:S01]  /*0df0*/  IMAD.X R63, RZ, RZ, R17, P6 ;  /* 0x000000ffff3f7224 */ /* 0x000fe200030e0611 */
[----:B------:R-:W-:Y:S01]  /*0e00*/  IADD3 R6, P0, R30, 0x32430, RZ ;  /* 0x000324301e067810 */ /* 0x000fe20007f1e0ff */
[--C-:B------:R-:W-:Y:S01]  /*0e10*/  IMAD.X R3, RZ, RZ, R31.reuse, P2 ;  /* 0x000000ffff037224 */ /* 0x100fe200010e061f */
[----:B-----5:R0:W-:Y:S01]  /*0e20*/  STL [R1+0x230], R12 ;  /* 0x0002300c01007387 */ /* 0x0201e20000100800 */
[--C-:B------:R-:W-:Y:S01]  /*0e30*/  IMAD.X R5, RZ, RZ, R31.reuse, P1 ;  /* 0x000000ffff057224 */ /* 0x100fe200008e061f */
[----:B------:R-:W-:Y:S01]  /*0e40*/  IADD3 R44, P2, R16, 0x28, RZ ;  /* 0x00000028102c7810 */ /* 0x000fe20007f5e0ff */
[----:B------:R-:W-:Y:S01]  /*0e50*/  IMAD.X R7, RZ, RZ, R31, P0 ;  /* 0x000000ffff077224 */ /* 0x000fe200000e061f */
[----:B------:R0:W-:Y:S01]  /*0e60*/  STL.128 [R1+0x250], RZ ;  /* 0x000250ff01007387 */ /* 0x0001e20000100c00 */
[----:B-1----:R-:W-:Y:S01]  /*0e70*/  IADD3 R4, P1, R30, 0x32440, RZ ;  /* 0x000324401e047810 */ /* 0x002fe20007f3e0ff */
[----:B------:R-:W-:Y:S01]  /*0e80*/  IMAD.MOV.U32 R10, RZ, RZ, R0 ;  /* 0x000000ffff0a7224 */ /* 0x000fe200078e0000 */
[C---:B------:R-:W-:Y:S01]  /*0e90*/  IADD3 R26, P0, R16.reuse, 0x78, RZ ;  /* 0x00000078101a7810 */ /* 0x040fe20007f1e0ff */
[----:B------:R-:W-:Y:S01]  /*0ea0*/  IMAD.U32 R0, RZ, RZ, UR4 ;  /* 0x00000004ff007e24 */ /* 0x000fe2000f8e00ff */
[----:B------:R-:W-:Y:S01]  /*0eb0*/  ULDC UR4, c[0x0][0x448] ;  /* 0x0001120000047ab9 */ /* 0x000fe20000000800 */
[----:B------:R-:W-:Y:S01]  /*0ec0*/  IMAD.MOV.U32 R9, RZ, RZ, R5 ;  /* 0x000000ffff097224 */ /* 0x000fe200078e0005 */
[----:B------:R-:W-:Y:S01]  /*0ed0*/  UISETP.NE.AND UP1, UPT, UR4, 0x1, UPT ;  /* 0x000000010400788c */ /* 0x000fe2000bf25270 */
[----:B------:R-:W-:Y:S01]  /*0ee0*/  IMAD.MOV.U32 R8, RZ, RZ, R2 ;  /* 0x000000ffff087224 */ /* 0x000fe200078e0002 */
[----:B------:R0:W-:Y:S01]  /*0ef0*/  STL.64 [R1+0x18], R6 ;  /* 0x0000180601007387 */ /* 0x0001e20000100a00 */
[----:B------:R-:W-:Y:S01]  /*0f00*/  IMAD.MOV.U32 R11, RZ, RZ, R3 ;  /* 0x000000ffff0b7224 */ /* 0x000fe200078e0003 */
[----:B------:R-:W-:Y:S01]  /*0f10*/  ULDC.64 UR4, c[0x0][0xad8] ;  /* 0x0002b60000047ab9 */ /* 0x000fe20000000a00 */
[----:B------:R-:W-:Y:S01]  /*0f20*/  IMAD.X R5, RZ, RZ, R31, P1 ;  /* 0x000000ffff057224 */ /* 0x000fe200008e061f */
[----:B------:R-:W-:Y:S01]  /*0f30*/  UISETP.GE.AND UP0, UPT, UR5, 0x1, UPT ;  /* 0x000000010500788c */ /* 0x000fe2000bf06270 */
[----:B------:R0:W-:Y:S01]  /*0f40*/  STL.128 [R1+0x260], RZ ;  /* 0x000260ff01007387 */ /* 0x0001e20000100c00 */
[C---:B------:R-:W-:Y:S01]  /*0f50*/  IADD3 R226, P1, R16.reuse, 0x210, RZ ;  /* 0x0000021010e27810 */ /* 0x040fe20007f3e0ff */
[--C-:B------:R-:W-:Y:S01]  /*0f60*/  IMAD.X R69, RZ, RZ, R17.reuse, P2 ;  /* 0x000000ffff457224 */ /* 0x100fe200010e0611 */
[C---:B------:R-:W-:Y:S01]  /*0f70*/  IADD3 R32, P2, R16.reuse, 0x88, RZ ;  /* 0x0000008810207810 */ /* 0x040fe20007f5e0ff */
[----:B------:R0:W-:Y:S01]  /*0f80*/  STL.128 [R1+0x40], R8 ;  /* 0x0000400801007387 */ /* 0x0001e20000100c00 */
[----:B------:R-:W-:Y:S01]  /*0f90*/  @UP1 UIADD3 UR8, UR6, 0x7f, URZ ;  /* 0x0000007f06081890 */ /* 0x000fe2000fffe03f */
[----:B------:R-:W-:Y:S01]  /*0fa0*/  PLOP3.LUT P5, PT, PT, PT, UP0, 0x40, 0x0 ;  /* 0x000000000000781c */ /* 0x000fe20003fae808 */
[----:B------:R-:W-:Y:S01]  /*0fb0*/  @UP1 ULDC UR9, c[0x0][0x44c] ;  /* 0x0001130000091ab9 */ /* 0x000fe20000000800 */
[----:B------:R0:W-:Y:S01]  /*0fc0*/  STL.64 [R1+0x20], R4 ;  /* 0x0000200401007387 */ /* 0x0001e20000100a00 */
[----:B------:R-:W-:Y:S01]  /*0fd0*/  UIMAD.WIDE.U32 UR8, UR8, UR9, URZ ;  /* 0x00000009080872a5 */ /* 0x000fe2000f8e003f */
[--C-:B------:R-:W-:Y:S01]  /*0fe0*/  IMAD.X R181, RZ, RZ, R17.reuse, P1 ;  /* 0x000000ffffb57224 */ /* 0x100fe200008e0611 */
[----:B------:R-:W-:Y:S01]  /*0ff0*/  @UP1 ULDC UR11, c[0x0][0x450] ;  /* 0x00011400000b1ab9 */ /* 0x000fe20000000800 */
[----:B------:R0:W-:Y:S01]  /*1000*/  STL.128 [R1+0x270], RZ ;  /* 0x000270ff01007387 */ /* 0x0001e20000100c00 */
[C---:B------:R-:W-:Y:S01]  /*1010*/  IADD3 R59, P1, R16.reuse, 0x80, RZ ;  /* 0x00000080103b7810 */ /* 0x040fe20007f3e0ff */
[----:B------:R-:W-:Y:S01]  /*1020*/  @UP1 USHF.R.U32.HI UR7, URZ, UR11, UR9 ;  /* 0x0000000b3f071299 */ /* 0x000fe20008011609 */
[C---:B------:R-:W-:Y:S01]  /*1030*/  IADD3 R57, P3, R16.reuse, 0x90, RZ ;  /* 0x0000009010397810 */ /* 0x040fe20007f7e0ff */
[----:B------:R0:W-:Y:S01]  /*1040*/  STL.128 [R1+0x280], RZ ;  /* 0x000280ff01007387 */ /* 0x0001e20000100c00 */
[C---:B------:R-:W-:Y:S01]  /*1050*/  IADD3 R51, P4, R16.reuse, 0xf0, RZ ;  /* 0x000000f010337810 */ /* 0x040fe20007f9e0ff */
[----:B------:R-:W-:Y:S01]  /*1060*/  UIADD3 UR8, UR38, UR7, URZ ;  /* 0x0000000726087290 */ /* 0x000fe2000fffe03f */
[--C-:B------:R-:W-:Y:S01]  /*1070*/  IMAD.X R61, RZ, RZ, R17.reuse, P0 ;  /* 0x000000ffff3d7224 */ /* 0x100fe200000e0611 */
[----:B------:R0:W-:Y:S01]  /*1080*/  STL.128 [R1+0x290], RZ ;  /* 0x000290ff01007387 */ /* 0x0001e20000100c00 */
[--C-:B------:R-:W-:Y:S01]  /*1090*/  IMAD.X R66, RZ, RZ, R17.reuse, P1 ;  /* 0x000000ffff427224 */ /* 0x100fe200008e0611 */
[C---:B------:R-:W-:Y:S01]  /*10a0*/  IADD3 R36, P6, R16.reuse, 0x100, RZ ;  /* 0x0000010010247810 */ /* 0x040fe20007fde0ff */
[--C-:B------:R-:W-:Y:S01]  /*10b0*/  IMAD.X R33, RZ, RZ, R17.reuse, P2 ;  /* 0x000000ffff217224 */ /* 0x100fe200010e0611 */
[----:B------:R0:W-:Y:S01]  /*10c0*/  STL.128 [R1+0x2a0], RZ ;  /* 0x0002a0ff01007387 */ /* 0x0001e20000100c00 */
[--C-:B------:R-:W-:Y:S01]  /*10d0*/  IMAD.X R64, RZ, RZ, R17.reuse, P3 ;  /* 0x000000ffff407224 */ /* 0x100fe200018e0611 */
[C---:B------:R-:W-:Y:S01]  /*10e0*/  IADD3 R47, P0, R16.reuse, 0x108, RZ ;  /* 0x00000108102f7810 */ /* 0x040fe20007f1e0ff */
[----:B------:R-:W-:Y:S01]  /*10f0*/  IMAD.X R62, RZ, RZ, R17, P4 ;  /* 0x000000ffff3e7224 */ /* 0x000fe200020e0611 */
[----:B------:R0:W-:Y:S01]  /*1100*/  STL.128 [R1+0x2b0], RZ ;  /* 0x0002b0ff01007387 */ /* 0x0001e20000100c00 */
[C---:B------:R-:W-:Y:S01]  /*1110*/  IADD3 R45, P1, R16.reuse, 0x118, RZ ;  /* 0x00000118102d7810 */ /* 0x040fe20007f3e0ff */
[----:B------:R-:W-:Y:S01]  /*1120*/  UP2UR UR39, UPR, URZ, 0x2 ;  /* 0x000000023f277883 */ /* 0x000fe20008000000 */
[C---:B------:R-:W-:Y:S01]  /*1130*/  IADD3 R23, P2, R16.reuse, 0x11c, RZ ;  /* 0x0000011c10177810 */ /* 0x040fe20007f5e0ff */
[----:B------:R0:W-:Y:S01]  /*1140*/  STL.128 [R1+0x2c0], RZ ;  /* 0x0002c0ff01007387 */ /* 0x0001e20000100c00 */
[C---:B------:R-:W-:Y:S01]  /*1150*/  IADD3 R28, P3, R16.reuse, 0x14c, RZ ;  /* 0x0000014c101c7810 */ /* 0x040fe20007f7e0ff */
[----:B------:R-:W-:Y:S01]  /*1160*/  UP2UR UR41, UPR, URZ, 0x1 ;  /* 0x000000013f297883 */ /* 0x000fe20008000000 */
[C---:B------:R-:W-:Y:S01]  /*1170*/  IADD3 R224, P4, R16.reuse, 0x150, RZ ;  /* 0x0000015010e07810 */ /* 0x040fe20007f9e0ff */
[----:B------:R0:W-:Y:S01]  /*1180*/  STL.128 [R1+0x2d0], RZ ;  /* 0x0002d0ff01007387 */ /* 0x0001e20000100c00 */
[----:B------:R-:W-:Y:S01]  /*1190*/  UIADD3 UR4, UR8, UR4, URZ ;  /* 0x0000000408047290 */ /* 0x000fe2000fffe03f */
[----:B------:R-:W-:-:S02]  /*11a0*/  VIADD R157, R16, 0x158 ;  /* 0x00000158109d7836 */ /* 0x000fc40000000000 */
[----:B------:R0:W-:Y:S01]  /*11b0*/  STL.128 [R1+0x2e0], RZ ;  /* 0x0002e0ff01007387 */ /* 0x0001e20000100c00 */
[----:B------:R-:W-:Y:S02]  /*11c0*/  VIADD R19, R27, 0xffffff80 ;  /* 0xffffff801b137836 */ /* 0x000fe40000000000 */
[--C-:B------:R-:W-:Y:S01]  /*11d0*/  IMAD.X R37, RZ, RZ, R17.reuse, P6 ;  /* 0x000000ffff257224 */ /* 0x100fe200030e0611 */
[----:B------:R0:W-:Y:S01]  /*11e0*/  STL.128 [R1+0x2f0], RZ ;  /* 0x0002f0ff01007387 */ /* 0x0001e20000100c00 */
[--C-:B------:R-:W-:Y:S02]  /*11f0*/  IMAD.X R58, RZ, RZ, R17.reuse, P0 ;  /* 0x000000ffff3a7224 */ /* 0x100fe400000e0611 */
[--C-:B------:R-:W-:Y:S01]  /*1200*/  IMAD.X R56, RZ, RZ, R17.reuse, P1 ;  /* 0x000000ffff387224 */ /* 0x100fe200008e0611 */
[----:B------:R0:W-:Y:S01]  /*1210*/  STL.128 [R1+0x300], RZ ;  /* 0x000300ff01007387 */ /* 0x0001e20000100c00 */
[--C-:B------:R-:W-:Y:S02]  /*1220*/  IMAD.X R22, RZ, RZ, R17.reuse, P2 ;  /* 0x000000ffff167224 */ /* 0x100fe400010e0611 */
[--C-:B------:R-:W-:Y:S01]  /*1230*/  IMAD.X R29, RZ, RZ, R17.reuse, P3 ;  /* 0x000000ffff1d7224 */ /* 0x100fe200018e0611 */
[----:B------:R0:W-:Y:S01]  /*1240*/  STL.128 [R1+0x310], RZ ;  /* 0x000310ff01007387 */ /* 0x0001e20000100c00 */
[----:B------:R-:W-:-:S03]  /*1250*/  IMAD.X R225, RZ, RZ, R17, P4 ;  /* 0x000000ffffe17224 */ /* 0x000fc600020e0611 */
[----:B------:R0:W-:Y:S04]  /*1260*/  STL.128 [R1+0x320], RZ ;  /* 0x000320ff01007387 */ /* 0x0001e80000100c00 */
        /* <DEDUP_REMOVED lines=17> */
[----:B------:R0:W-:Y:S04]  /*1380*/  STL [R1+0x10], RZ ;  /* 0x000010ff01007387 */ /* 0x0001e80000100800 */
[----:B------:R0:W-:Y:S01]  /*1390*/  STL [R1+0x38], RZ ;  /* 0x000038ff01007387 */ /* 0x0001e20000100800 */
[----:B------:R-:W-:Y:S05]  /*13a0*/  @P5 BRA `(.L_x_2184) ;  /* 0x0000000000445947 */ /* 0x000fea0003800000 */
        /* <DEDUP_REMOVED lines=10> */
.L_x_2185:
[----:B------:R-:W-:-:S11]  /*1450*/  UISETP.NE.AND UP0, UPT, UR5, 0x1, UPT ;  /* 0x000000010500788c */ /* 0x000fd6000bf05270 */
[----:B------:R-:W-:Y:S02]  /*1460*/  @UP0 ULDC.64 UR10, c[0x0][0xae0] ;  /* 0x0002b800000a0ab9 */ /* 0x000fe40000000a00 */
[----:B------:R-:W-:-:S04]  /*1470*/  UIMAD.WIDE.U32 UR8, UR7, UR10, URZ ;  /* 0x0000000a070872a5 */ /* 0x000fc8000f8e003f */
[----:B------:R-:W-:-:S12]  /*1480*/  @UP0 USHF.R.U32.HI UR7, URZ, UR11, UR9 ;  /* 0x0000000b3f070299 */ /* 0x000fd80008011609 */
.L_x_2186:
[----:B------:R-:W-:-:S04]  /*1490*/  UIMAD UR7, UR7, UR5, UR5 ;  /* 0x00000005070772a4 */ /* 0x000fc8000f8e0205 */
[----:B------:R-:W-:-:S04]  /*14a0*/  UISETP.LT.AND UP0, UPT, UR4, UR7, UPT ;  /* 0x000000070400728c */ /* 0x000fc8000bf01270 */
[----:B------:R-:W-:-:S12]  /*14b0*/  USEL UR4, UR4, UR7, UP0 ;  /* 0x0000000704047287 */ /* 0x000fd80008000000 */
.L_x_2184:
[----:B------:R-:W-:Y:S02]  /*14c0*/  UISETP.NE.AND UP0, UPT, UR39, URZ, UPT ;  /* 0x0000003f2700728c */ /* 0x000fe4000bf05270 */
[----:B------:R-:W-:Y:S02]  /*14d0*/  UIADD3 UR8, UR42, 0x5f, URZ ;  /* 0x0000005f2a087890 */ /* 0x000fe4000fffe03f */
[----:B------:R-:W-:Y:S02]  /*14e0*/  UIADD3 UR10, UR4, 0x5f, URZ ;  /* 0x0000005f040a7890 */ /* 0x000fe4000fffe03f */
[----:B------:R-:W-:Y:S02]  /*14f0*/  UISETP.GE.AND UP1, UPT, UR5, 0x1, UPT ;  /* 0x000000010500788c */ /* 0x000fe4000bf26270 */
[----:B------:R-:W-:Y:S02]  /*1500*/  UIMAD.WIDE UR8, UR8, 0x2aaaaaab, URZ ;  /* 0x2aaaaaab080878a5 */ /* 0x000fe4000f8e023f */
[----:B------:R-:W-:Y:S01]  /*1510*/  UIMAD.WIDE UR10, UR10, 0x2aaaaaab, URZ ;  /* 0x2aaaaaab0a0a78a5 */ /* 0x000fe2000f8e023f */
[----:B------:R-:W-:Y:S01]  /*1520*/  @UP0 ULDC UR12, c[0x0][0x44c] ;  /* 0x00011300000c0ab9 */ /* 0x000fe20000000800 */
[----:B------:R-:W-:Y:S01]  /*1530*/  USHF.R.U32.HI UR4, URZ, 0x1f, UR9 ;  /* 0x0000001f3f047899 */ /* 0x000fe20008011609 */
[----:B------:R-:W-:Y:S01]  /*1540*/  PLOP3.LUT P0, PT, PT, PT, UP1, 0x40, 0x0 ;  /* 0x000000000000781c */ /* 0x000fe20003f0e818 */
[----:B------:R-:W-:-:S02]  /*1550*/  UIMAD.WIDE.U32 UR12, UR6, UR12, URZ ;  /* 0x0000000c060c72a5 */ /* 0x000fc4000f8e003f */
[----:B------:R-:W-:Y:S01]  /*1560*/  USHF.R.U32.HI UR7, URZ, 0x1f, UR11 ;  /* 0x0000001f3f077899 */ /* 0x000fe2000801160b */
[----:B------:R-:W-:Y:S01]  /*1570*/  @UP0 ULDC UR15, c[0x0][0x450] ;  /* 0x00011400000f0ab9 */ /* 0x000fe20000000800 */
[----:B------:R-:W-:Y:S02]  /*1580*/  UIADD3 UR43, UR42, -UR43, URZ ;  /* 0x8000002b2a2b7290 */ /* 0x000fe4000fffe03f */
[----:B------:R-:W-:Y:S02]  /*1590*/  @UP0 USHF.R.U32.HI UR6, URZ, UR15, UR13 ;  /* 0x0000000f3f060299 */ /* 0x000fe4000801160d */
[----:B------:R-:W-:Y:S02]  /*15a0*/  ULEA.HI.SX32 UR4, UR9, UR4, 0x1c ;  /* 0x0000000409047291 */ /* 0x000fe4000f8fe23f */
[----:B------:R-:W-:Y:S02]  /*15b0*/  ULEA.HI.SX32 UR7, UR11, UR7, 0x1c ;  /* 0x000000070b077291 */ /* 0x000fe4000f8fe23f */
[----:B------:R-:W-:-:S02]  /*15c0*/  UIADD3 UR6, UR43, UR6, URZ ;  /* 0x000000062b067290 */ /* 0x000fc4000fffe03f */
[----:B------:R-:W-:Y:S01]  /*15d0*/  UISETP.LT.AND UP0, UPT, UR4, UR7, UPT ;  /* 0x000000070400728c */ /* 0x000fe2000bf01270 */
[----:B------:R-:W-:Y:S02]  /*15e0*/  ULDC UR14, c[0x0][0xad4] ;  /* 0x0002b500000e7ab9 */ /* 0x000fe40000000800 */
[----:B------:R-:W-:Y:S02]  /*15f0*/  UIADD3 UR8, UR6, -UR14, URZ ;  /* 0x8000000e06087290 */ /* 0x000fe4000fffe03f */
[----:B------:R-:W-:Y:S01]  /*1600*/  USEL UR9, UR4, UR7, UP0 ;  /* 0x0000000704097287 */ /* 0x000fe20008000000 */
[----:B------:R-:W-:Y:S11]  /*1610*/  @P0 BRA `(.L_x_2187) ;  /* 0x0000000000480947 */ /* 0x000ff60003800000 */
[----:B------:R-:W-:Y:S02]  /*1620*/  UMOV UR4, UR6 ;  /* 0x0000000600047c82 */ /* 0x000fe40008000000 */
        /* <DEDUP_REMOVED lines=10> */
.L_x_2188:
[----:B------:R-:W-:-:S11]  /*16d0*/  UISETP.NE.AND UP0, UPT, UR5, 0x1, UPT ;  /* 0x000000010500788c */ /* 0x000fd6000bf05270 */
[----:B------:R-:W-:Y:S02]  /*16e0*/  @UP0 ULDC.64 UR10, c[0x0][0xae0] ;  /* 0x0002b800000a0ab9 */ /* 0x000fe40000000a00 */
[----:B------:R-:W-:-:S04]  /*16f0*/  UIMAD.WIDE.U32 UR6, UR4, UR10, URZ ;  /* 0x0000000a040672a5 */ /* 0x000fc8000f8e003f */
[----:B------:R-:W-:-:S12]  /*1700*/  @UP0 USHF.R.U32.HI UR4, URZ, UR11, UR7 ;  /* 0x0000000b3f040299 */ /* 0x000fd80008011607 */
.L_x_2189:
[----:B------:R-:W-:-:S04]  /*1710*/  UIMAD UR4, UR4, UR5, URZ ;  /* 0x00000005040472a4 */ /* 0x000fc8000f8e023f */
[----:B------:R-:W-:-:S04]  /*1720*/  UISETP.LT.AND UP0, UPT, UR8, UR4, UPT ;  /* 0x000000040800728c */ /* 0x000fc8000bf01270 */
[----:B------:R-:W-:-:S12]  /*1730*/  USEL UR8, UR8, UR4, !UP0 ;  /* 0x0000000408087287 */ /* 0x000fd8000c000000 */
.L_x_2187:
[----:B------:R-:W-:Y:S02]  /*1740*/  UIMAD.WIDE UR4, UR8, 0x2aaaaaab, URZ ;  /* 0x2aaaaaab080478a5 */ /* 0x000fe4000f8e023f */
[----:B------:R-:W-:Y:S02]  /*1750*/  ULOP3.LUT UR40, UR59, 0xffff, URZ, 0xc0, !UPT ;  /* 0x0000ffff3b287892 */ /* 0x000fe4000f8ec03f */
[----:B------:R-:W-:-:S04]  /*1760*/  USHF.R.U32.HI UR4, URZ, 0x1f, UR5 ;  /* 0x0000001f3f047899 */ /* 0x000fc80008011605 */
[----:B------:R-:W-:-:S04]  /*1770*/  ULEA.HI.SX32 UR4, UR5, UR4, 0x1c ;  /* 0x0000000405047291 */ /* 0x000fc8000f8fe23f */
[----:B------:R-:W-:-:S04]  /*1780*/  UISETP.LT.AND UP0, UPT, URZ, UR4, UPT ;  /* 0x000000043f00728c */ /* 0x000fc8000bf01270 */
[----:B------:R-:W-:-:S03]  /*1790*/  USEL UR10, URZ, UR4, !UP0 ;  /* 0x000000043f0a7287 */ /* 0x000fc6000c000000 */
[----:B------:R-:W-:Y:S01]  /*17a0*/  UMOV UR4, URZ ;  /* 0x0000003f00047c82 */ /* 0x000fe20008000000 */
[----:B------:R-:W-:-:S06]  /*17b0*/  UISETP.GT.AND UP0, UPT, UR9, UR10, UPT ;  /* 0x0000000a0900728c */ /* 0x000fcc000bf04270 */
[----:B------:R-:W-:-:S13]  /*17c0*/  PLOP3.LUT P0, PT, PT, PT, UP0, 0x80, 0x0 ;  /* 0x000000000000781c */ /* 0x000fda0003f0f008 */
[----:B------:R-:W-:Y:S05]  /*17d0*/  @!P0 BRA `(.L_x_2190) ;  /* 0x0000000000948947 */ /* 0x000fea0003800000 */
[----:B------:R-:W-:-:S04]  /*17e0*/  USHF.R.U32.HI UR11, URZ, 0x10, UR59 ;  /* 0x000000103f0b7899 */ /* 0x000fc8000801163b */
[----:B------:R-:W-:-:S11]  /*17f0*/  UISETP.NE.AND UP0, UPT, UR11, URZ, UPT ;  /* 0x0000003f0b00728c */ /* 0x000fd6000bf05270 */
[----:B------:R-:W-:Y:S02]  /*1800*/  @!UP0 ULDC UR11, c[0x0][0xae8] ;  /* 0x0002ba00000b8ab9 */ /* 0x000fe40000000800 */
[----:B------:R-:W-:Y:S01]  /*1810*/  IMAD.U32 R3, RZ, RZ, UR11 ;  /* 0x0000000bff037e24 */ /* 0x000fe2000f8e00ff */
[----:B------:R-:W-:-:S04]  /*1820*/  UIADD3 UR4, UR11, -0x1, UR9 ;  /* 0xffffffff0b047890 */ /* 0x000fc8000fffe009 */
[-C--:B------:R-:W-:Y:S01]  /*1830*/  IABS R0, R3.reuse ;  /* 0x0000000300007213 */ /* 0x080fe20000000000 */
[----:B------:R-:W-:Y:S01]  /*1840*/  UIADD3 UR6, -UR10, UR4, URZ ;  /* 0x000000040a067290 */ /* 0x000fe2000fffe13f */
[----:B0-----:R-:W-:Y:S02]  /*1850*/  IABS R5, R3 ;  /* 0x0000000300057213 */ /* 0x001fe40000000000 */
[----:B------:R-:W-:Y:S01]  /*1860*/  R2UR UR12, R0 ;  /* 0x00000000000c72ca */ /* 0x000fe200000e0000 */
[----:B------:R-:W-:Y:S02]  /*1870*/  UMOV UR4, URZ ;  /* 0x0000003f00047c82 */ /* 0x000fe40008000000 */
[----:B------:R-:W-:Y:S01]  /*1880*/  IMAD.U32 R4, RZ, RZ, UR6 ;  /* 0x00000006ff047e24 */ /* 0x000fe2000f8e00ff */
[----:B------:R-:W-:-:S04]  /*1890*/  ULOP3.LUT UR6, UR6, UR11, URZ, 0x3c, !UPT ;  /* 0x0000000b06067292 */ /* 0x000fc8000f8e3c3f */
[----:B------:R-:W-:-:S05]  /*18a0*/  IABS R4, R4 ;  /* 0x0000000400047213 */ /* 0x000fca0000000000 */
[----:B------:R-:W0:Y:S01]  /*18b0*/  I2F.RP R0, UR12 ;  /* 0x0000000c00007d06 */ /* 0x000e220008209400 */
[----:B------:R-:W-:-:S05]  /*18c0*/  IMAD.MOV.U32 R3, RZ, RZ, R4 ;  /* 0x000000ffff037224 */ /* 0x000fca00078e0004 */
[----:B------:R-:W-:Y:S02]  /*18d0*/  R2UR UR8, R3 ;  /* 0x00000000030872ca */ /* 0x000fe400000e0000 */
[----:B0-----:R-:W0:Y:S02]  /*18e0*/  MUFU.RCP R0, R0 ;  /* 0x0000000000007308 */ /* 0x001e240000001000 */
[----:B0-----:R-:W-:Y:S02]  /*18f0*/  VIADD R2, R0, 0xffffffe ;  /* 0x0ffffffe00027836 */ /* 0x001fe40000000000 */
        /* <DEDUP_REMOVED lines=19> */
.L_x_2190:
[----:B------:R-:W-:Y:S01]  /*1a30*/  UIMAD UR40, UR40, UR4, UR10 ;  /* 0x00000004282872a4 */ /* 0x000fe2000f8e020a */
[----:B------:R-:W-:Y:S01]  /*1a40*/  IMAD.U32 R0, RZ, RZ, UR9 ;  /* 0x00000009ff007e24 */ /* 0x000fe2000f8e00ff */
[----:B------:R-:W-:Y:S01]  /*1a50*/  PLOP3.LUT P0, PT, PT, PT, PT, 0x80, 0x0 ;  /* 0x000000000000781c */ /* 0x000fe20003f0f070 */
[----:B------:R-:W-:-:S05]  /*1a60*/  IMAD.U32 R3, RZ, RZ, UR4 ;  /* 0x00000004ff037e24 */ /* 0x000fca000f8e00ff */
[----:B------:R-:W-:-:S04]  /*1a70*/  VIADDMNMX R0, R3, UR40, R0, PT ;  /* 0x0000002803007c46 */ /* 0x000fc8000b800100 */
[----:B------:R-:W-:-:S13]  /*1a80*/  R2UR UR44, R0 ;  /* 0x00000000002c72ca */ /* 0x000fda00000e0000 */
[----:B------:R-:W-:-:S06]  /*1a90*/  UISETP.GT.AND UP0, UPT, UR44, UR40, UPT ;  /* 0x000000282c00728c */ /* 0x000fcc000bf04270 */
[----:B------:R-:W-:-:S13]  /*1aa0*/  PLOP3.LUT P1, PT, PT, PT, UP0, 0x80, 0x0 ;  /* 0x000000000000781c */ /* 0x000fda0003f2f008 */
[----:B------:R-:W-:Y:S05]  /*1ab0*/  @!P1 BRA `(.L_x_2191) ;  /* 0x000002ec00d09947 */ /* 0x000fea0003800000 */
[----:B------:R-:W-:Y:S01]  /*1ac0*/  SHF.R.S32.HI R0, RZ, 0x1f, R19 ;  /* 0x0000001fff007819 */ /* 0x000fe20000011413 */
[----:B0-----:R-:W-:Y:S01]  /*1ad0*/  VIADD R7, R18, 0x18400 ;  /* 0x0001840012077836 */ /* 0x001fe20000000000 */
[----:B------:R-:W-:Y:S01]  /*1ae0*/  STL.64 [R1+0x58], RZ ;  /* 0x000058ff01007387 */ /* 0x000fe20000100a00 */
[----:B------:R-:W-:Y:S01]  /*1af0*/  IMAD.MOV.U32 R12, RZ, RZ, 0x1 ;  /* 0x00000001ff0c7424 */ /* 0x000fe200078e00ff */
[----:B------:R-:W-:Y:S01]  /*1b00*/  LEA.HI R43, R0, R19, RZ, 0x7 ;  /* 0x00000013002b7211 */ /* 0x000fe200078f38ff */
[----:B------:R-:W-:Y:S01]  /*1b10*/  IMAD.MOV.U32 R13, RZ, RZ, RZ ;  /* 0x000000ffff0d7224 */ /* 0x000fe200078e00ff */
[----:B------:R-:W-:Y:S01]  /*1b20*/  STL.128 [R1+0x90], RZ ;  /* 0x000090ff01007387 */ /* 0x000fe20000100c00 */
[----:B------:R-:W-:Y:S01]  /*1b30*/  IMAD.MOV.U32 R14, RZ, RZ, 0x1 ;  /* 0x00000001ff0e7424 */ /* 0x000fe200078e00ff */
[----:B------:R-:W-:Y:S01]  /*1b40*/  SHF.R.S32.HI R52, RZ, 0x7, R43 ;  /* 0x00000007ff347819 */ /* 0x000fe2000001142b */
[----:B------:R-:W-:Y:S01]  /*1b50*/  IMAD.MOV.U32 R15, RZ, RZ, RZ ;  /* 0x000000ffff0f7224 */ /* 0x000fe200078e00ff */
[----:B------:R-:W-:Y:S01]  /*1b60*/  STL.128 [R1+0xa0], RZ ;  /* 0x0000a0ff01007387 */ /* 0x000fe20000100c00 */
[----:B------:R-:W-:Y:S01]  /*1b70*/  IMAD.MOV.U32 R10, RZ, RZ, 0x1 ;  /* 0x00000001ff0a7424 */ /* 0x000fe200078e00ff */
[----:B------:R-:W-:Y:S01]  /*1b80*/  LOP3.LUT P0, RZ, R7, 0x1bf, RZ, 0xc0, !PT ;  /* 0x000001bf07ff7812 */ /* 0x000fe2000780c0ff */
[----:B------:R-:W-:Y:S01]  /*1b90*/  IMAD.MOV.U32 R11, RZ, RZ, RZ ;  /* 0x000000ffff0b7224 */ /* 0x000fe200078e00ff */
[----:B------:R-:W0:Y:S01]  /*1ba0*/  SHFL.IDX PT, R0, R52, RZ, 0x1f ;  /* 0x00001fff34007589 */ /* 0x000e2200000e0000 */
[----:B------:R-:W-:-:S02]  /*1bb0*/  IMAD.MOV.U32 R9, RZ, RZ, 0x40000040 ;  /* 0x40000040ff097424 */ /* 0x000fc400078e00ff */
[----:B------:R-:W-:Y:S01]  /*1bc0*/  IMAD.MOV.U32 R5, RZ, RZ, 0x40000040 ;  /* 0x40000040ff057424 */ /* 0x000fe200078e00ff */
[----:B------:R-:W-:Y:S04]  /*1bd0*/  STL.128 [R1+0x60], R12 ;  /* 0x0000600c01007387 */ /* 0x000fe80000100c00 */
[----:B------:R1:W-:Y:S04]  /*1be0*/  STL.64 [R1+0x70], R10 ;  /* 0x0000700a01007387 */ /* 0x0003e80000100a00 */
[----:B------:R2:W-:Y:S04]  /*1bf0*/  STL.128 [R1+0xb0], RZ ;  /* 0x0000b0ff01007387 */ /* 0x0005e80000100c00 */
[----:B------:R2:W-:Y:S01]  /*1c00*/  STL.128 [R1+0xc0], RZ ;  /* 0x0000c0ff01007387 */ /* 0x0005e20000100c00 */
[----:B-1----:R-:W-:-:S03]  /*1c10*/  IMAD.MOV.U32 R11, RZ, RZ, 0x40000040 ;  /* 0x40000040ff0b7424 */ /* 0x002fc600078e00ff */
[----:B------:R2:W-:Y:S01]  /*1c20*/  STL.128 [R1+0xd0], RZ ;  /* 0x0000d0ff01007387 */ /* 0x0005e20000100c00 */
[----:B------:R-:W-:Y:S01]  /*1c30*/  IMAD.MOV.U32 R15, RZ, RZ, 0x40000040 ;  /* 0x40000040ff0f7424 */ /* 0x000fe200078e00ff */
[----:B0-----:R-:W-:Y:S01]  /*1c40*/  LEA.HI R2, R0, R0, RZ, 0x1 ;  /* 0x0000000000027211 */ /* 0x001fe200078f08ff */
[----:B------:R-:W-:Y:S01]  /*1c50*/  IMAD.MOV.U32 R13, RZ, RZ, 0x40000040 ;  /* 0x40000040ff0d7424 */ /* 0x000fe200078e00ff */
[----:B------:R2:W-:Y:S02]  /*1c60*/  STL.128 [R1+0xe0], RZ ;  /* 0x0000e0ff01007387 */ /* 0x0005e40000100c00 */
[----:B------:R-:W-:Y:S01]  /*1c70*/  LOP3.LUT R3, R2, 0x7fffe, RZ, 0xc0, !PT ;  /* 0x0007fffe02037812 */ /* 0x000fe200078ec0ff */
[----:B------:R-:W-:-:S04]  /*1c80*/  VIADD R2, R18, 0x1c400 ;  /* 0x0001c40012027836 */ /* 0x000fc80000000000 */
[----:B------:R-:W-:Y:S01]  /*1c90*/  IMAD.IADD R0, R0, 0x1, -R3 ;  /* 0x0000000100007824 */ /* 0x000fe200078e0a03 */
[----:B------:R-:W-:Y:S01]  /*1ca0*/  SHF.R.U32.HI R2, RZ, 0x4, R2 ;  /* 0x00000004ff027819 */ /* 0x000fe20000011602 */
[----:B------:R-:W-:Y:S02]  /*1cb0*/  VIADD R3, R18, 0x400 ;  /* 0x0000040012037836 */ /* 0x000fe40000000000 */
[----:B------:R-:W-:Y:S01]  /*1cc0*/  IMAD R0, R0, 0x2000, R7 ;  /* 0x0000200000007824 */ /* 0x000fe200078e0207 */
[----:B------:R-:W-:Y:S02]  /*1cd0*/  LOP3.LUT R2, R2, 0x3fff, RZ, 0xc0, !PT ;  /* 0x00003fff02027812 */ /* 0x000fe400078ec0ff */
[----:B------:R-:W-:Y:S01]  /*1ce0*/  SHF.R.U32.HI R3, RZ, 0x4, R3 ;  /* 0x00000004ff037819 */ /* 0x000fe20000011603 */
[----:B------:R-:W-:Y:S01]  /*1cf0*/  VIADD R4, R0, 0xa000 ;  /* 0x0000a00000047836 */ /* 0x000fe20000000000 */
[----:B------:R-:W-:Y:S02]  /*1d00*/  SHF.R.U32.HI R0, RZ, 0x4, R0 ;  /* 0x00000004ff007819 */ /* 0x000fe40000011600 */
[----:B------:R-:W-:-:S02]  /*1d10*/  LOP3.LUT R3, R3, 0x3fff, RZ, 0xc0, !PT ;  /* 0x00003fff03037812 */ /* 0x000fc400078ec0ff */
[----:B------:R-:W-:Y:S02]  /*1d20*/  SHF.R.U32.HI R4, RZ, 0x4, R4 ;  /* 0x00000004ff047819 */ /* 0x000fe40000011604 */
[----:B------:R-:W-:Y:S02]  /*1d30*/  LOP3.LUT R8, R2, 0x10000, RZ, 0xfc, !PT ;  /* 0x0001000002087812 */ /* 0x000fe400078efcff */
[C---:B------:R-:W-:Y:S02]  /*1d40*/  LOP3.LUT R6, R3.reuse, 0x3000000, RZ, 0xfc, !PT ;  /* 0x0300000003067812 */ /* 0x040fe400078efcff */
[----:B------:R-:W-:Y:S02]  /*1d50*/  LOP3.LUT R2, R3, 0x10000, RZ, 0xfc, !PT ;  /* 0x0001000003027812 */ /* 0x000fe400078efcff */
[----:B------:R-:W-:Y:S01]  /*1d60*/  LOP3.LUT R0, R0, 0x3fff, RZ, 0xc0, !PT ;  /* 0x00003fff00007812 */ /* 0x000fe200078ec0ff */
[----:B------:R-:W-:Y:S01]  /*1d70*/  IMAD.MOV.U32 R10, RZ, RZ, R6 ;  /* 0x000000ffff0a7224 */ /* 0x000fe200078e0006 */
[----:B------:R-:W-:Y:S01]  /*1d80*/  LOP3.LUT R3, R4, 0x3fff, RZ, 0xc0, !PT ;  /* 0x00003fff04037812 */ /* 0x000fe200078ec0ff */
[----:B------:R-:W-:Y:S01]  /*1d90*/  IMAD.MOV.U32 R14, RZ, RZ, R2 ;  /* 0x000000ffff0e7224 */ /* 0x000fe200078e0002 */
[----:B------:R-:W-:-:S02]  /*1da0*/  LOP3.LUT R4, R0, 0x10000, RZ, 0xfc, !PT ;  /* 0x0001000000047812 */ /* 0x000fc400078efcff */
[----:B------:R-:W-:Y:S01]  /*1db0*/  LOP3.LUT R12, R3, 0x10000, RZ, 0xfc, !PT ;  /* 0x00010000030c7812 */ /* 0x000fe200078efcff */
[----:B------:R2:W-:Y:S04]  /*1dc0*/  STL.128 [R1+0x80], R8 ;  /* 0x0000800801007387 */ /* 0x0005e80000100c00 */
[----:B------:R2:W-:Y:S04]  /*1dd0*/  STL.64 [R1+0x78], R4 ;  /* 0x0000780401007387 */ /* 0x0005e80000100a00 */
[----:B------:R2:W-:Y:S01]  /*1de0*/  STL.128 [R1+0xf0], R12 ;  /* 0x0000f00c01007387 */ /* 0x0005e20000100c00 */
[----:B------:R-:W-:Y:S05]  /*1df0*/  @!P0 BRA `(.L_x_2192) ;  /* 0x0000000000408947 */ /* 0x000fea0003800000 */
[----:B------:R-:W-:Y:S01]  /*1e00*/  MOV R0, 0x0 ;  /* 0x0000000000007802 */ /* 0x000fe20000000f00 */
[----:B------:R-:W-:Y:S01]  /*1e10*/  ULDC.64 UR4, c[0x4][0x98] ;  /* 0x0100260000047ab9 */ /* 0x000fe20000000a00 */
[----:B------:R-:W-:Y:S01]  /*1e20*/  ULDC.64 UR6, c[0x4][0x38] ;  /* 0x01000e0000067ab9 */ /* 0x000fe20000000a00 */
[----:B--2---:R-:W-:Y:S01]  /*1e30*/  IMAD.U32 R4, RZ, RZ, UR4 ;  /* 0x00000004ff047e24 */ /* 0x004fe2000f8e00ff */
        /* <DEDUP_REMOVED lines=12> */
.L_x_2192:
[----:B--2---:R-:W2:Y:S01]  /*1f00*/  LDL R15, [R1+0x204] ;  /* 0x00020400010f7983 */ /* 0x004ea20000100800 */
[----:B------:R-:W-:Y:S01]  /*1f10*/  LOP3.LUT R0, R43, 0xffffff80, RZ, 0xc0, !PT ;  /* 0xffffff802b007812 */ /* 0x000fe200078ec0ff */
[----:B------:R-:W0:Y:S01]  /*1f20*/  LDC.64 R20, c[0x0][0xad0] ;  /* 0x0002b400ff147b82 */ /* 0x000e220000000a00 */
[----:B------:R-:W-:Y:S01]  /*1f30*/  VIADD R46, R27, 0xffffff80 ;  /* 0xffffff801b2e7836 */ /* 0x000fe20000000000 */
[----:B------:R1:W-:Y:S01]  /*1f40*/  STL.64 [R1+0x108], R36 ;  /* 0x0001082401007387 */ /* 0x0003e20000100a00 */
[----:B------:R-:W-:Y:S01]  /*1f50*/  BSSY B0, `(.L_x_2193) ;  /* 0x000002e000007945 */ /* 0x000fe20003800000 */
[----:B------:R-:W-:Y:S02]  /*1f60*/  IMAD.IADD R0, R19, 0x1, -R0 ;  /* 0x0000000113007824 */ /* 0x000fe400078e0a00 */
[----:B------:R1:W-:Y:S02]  /*1f70*/  STL.64 [R1+0x110], R34 ;  /* 0x0001102201007387 */ /* 0x0003e40000100a00 */
[----:B------:R-:W3:Y:S01]  /*1f80*/  LDC R12, c[0x0][0x288] ;  /* 0x0000a200ff0c7b82 */ /* 0x000ee20000000800 */
[----:B------:R-:W-:Y:S01]  /*1f90*/  SHF.R.S32.HI R5, RZ, 0x1f, R0 ;  /* 0x0000001fff057819 */ /* 0x000fe20000011400 */
[----:B------:R1:W-:Y:S03]  /*1fa0*/  STL.64 [R1+0x150], R28 ;  /* 0x0001501c01007387 */ /* 0x0003e60000100a00 */
[CC--:B------:R-:W-:Y:S01]  /*1fb0*/  LEA.HI R7, R5.reuse, R0.reuse, RZ, 0x2 ;  /* 0x0000000005077211 */ /* 0x0c0fe200078f10ff */
[----:B------:R1:W-:Y:S01]  /*1fc0*/  STL [R1+0x11c], R46 ;  /* 0x00011c2e01007387 */ /* 0x0003e20000100800 */
[----:B------:R-:W-:Y:S01]  /*1fd0*/  LEA.HI R10, R5, R0, RZ, 0x5 ;  /* 0x00000000050a7211 */ /* 0x000fe200078f28ff */
[----:B------:R-:W4:Y:S01]  /*1fe0*/  LDC R6, c[0x0][0x450] ;  /* 0x00011400ff067b82 */ /* 0x000f220000000800 */
[--C-:B------:R-:W-:Y:S01]  /*1ff0*/  SHF.R.S32.HI R4, RZ, 0x2, R7.reuse ;  /* 0x00000002ff047819 */ /* 0x100fe20000011407 */
[----:B------:R1:W-:Y:S01]  /*2000*/  STL.U8 [R1+0x118], RZ ;  /* 0x000118ff01007387 */ /* 0x0003e20000100000 */
[----:B------:R-:W-:-:S02]  /*2010*/  SHF.R.S32.HI R3, RZ, 0x1f, R7 ;  /* 0x0000001fff037819 */ /* 0x000fc40000011407 */
[----:B------:R-:W-:Y:S02]  /*2020*/  SHF.R.S32.HI R10, RZ, 0x5, R10 ;  /* 0x00000005ff0a7819 */ /* 0x000fe4000001140a */
[----:B------:R-:W-:Y:S02]  /*2030*/  LEA.HI R3, R3, R4, RZ, 0x3 ;  /* 0x0000000403037211 */ /* 0x000fe400078f18ff */
[----:B------:R-:W-:Y:S02]  /*2040*/  LOP3.LUT R7, R7, 0x7ffffffc, RZ, 0xc0, !PT ;  /* 0x7ffffffc07077812 */ /* 0x000fe400078ec0ff */
[----:B------:R-:W-:Y:S02]  /*2050*/  LOP3.LUT R9, R3, 0xfffffff8, RZ, 0xc0, !PT ;  /* 0xfffffff803097812 */ /* 0x000fe400078ec0ff */
[----:B------:R-:W5:Y:S01]  /*2060*/  LDC.64 R2, c[0x0][0xad8] ;  /* 0x0002b600ff027b82 */ /* 0x000f620000000a00 */
[----:B------:R-:W-:Y:S02]  /*2070*/  IMAD.IADD R0, R0, 0x1, -R7 ;  /* 0x0000000100007824 */ /* 0x000fe400078e0a07 */
[----:B------:R-:W-:Y:S01]  /*2080*/  IMAD.IADD R11, R4, 0x1, -R9 ;  /* 0x00000001040b7824 */ /* 0x000fe200078e0a09 */
[----:B------:R-:W-:Y:S01]  /*2090*/  LEA.HI R4, R52, R52, RZ, 0x1 ;  /* 0x0000003434047211 */ /* 0x000fe200078f08ff */
[----:B0-----:R-:W-:-:S02]  /*20a0*/  IMAD.MOV.U32 R7, RZ, RZ, R20 ;  /* 0x000000ffff077224 */ /* 0x001fc400078e0014 */
[----:B------:R-:W-:Y:S01]  /*20b0*/  IMAD R10, R10, 0x10, R11 ;  /* 0x000000100a0a7824 */ /* 0x000fe200078e020b */
[----:B------:R-:W0:Y:S01]  /*20c0*/  LDC.64 R8, c[0x0][0xae0] ;  /* 0x0002b800ff087b82 */ /* 0x000e220000000a00 */
[----:B------:R-:W-:Y:S01]  /*20d0*/  LOP3.LUT R13, R4, 0x3fffffe, RZ, 0xc0, !PT ;  /* 0x03fffffe040d7812 */ /* 0x000fe200078ec0ff */
[----:B------:R-:W-:-:S04]  /*20e0*/  IMAD.SHL.U32 R11, R0, 0x2, RZ ;  /* 0x00000002000b7824 */ /* 0x000fc800078e00ff */
[----:B------:R-:W-:Y:S02]  /*20f0*/  IMAD.IADD R13, R52, 0x1, -R13 ;  /* 0x00000001340d7824 */ /* 0x000fe400078e0a0d */
[----:B------:R-:W4:Y:S01]  /*2100*/  LDC.64 R4, c[0x0][0x448] ;  /* 0x00011200ff047b82 */ /* 0x000f220000000a00 */
[----:B------:R-:W-:Y:S02]  /*2110*/  IMAD.MOV.U32 R52, RZ, RZ, RZ ;  /* 0x000000ffff347224 */ /* 0x000fe400078e00ff */
[----:B------:R-:W-:Y:S02]  /*2120*/  IMAD R10, R13, 0x40, R10 ;  /* 0x000000400d0a7824 */ /* 0x000fe400078e020a */
[----:B------:R-:W-:Y:S02]  /*2130*/  IMAD.U32 R13, RZ, RZ, UR42 ;  /* 0x0000002aff0d7e24 */ /* 0x000fe4000f8e00ff */
[----:B-----5:R-:W-:Y:S01]  /*2140*/  IMAD.MOV.U32 R53, RZ, RZ, R3 ;  /* 0x000000ffff357224 */ /* 0x020fe200078e0003 */
[----:B------:R1:W-:Y:S01]  /*2150*/  STL.64 [R1+0x100], R10 ;  /* 0x0001000a01007387 */ /* 0x0003e20000100a00 */
[----:B0-----:R-:W-:-:S02]  /*2160*/  IMAD.MOV.U32 R54, RZ, RZ, R8 ;  /* 0x000000ffff367224 */ /* 0x001fc400078e0008 */
[----:B------:R-:W-:-:S05]  /*2170*/  IMAD.MOV.U32 R55, RZ, RZ, R9 ;  /* 0x000000ffff377224 */ /* 0x000fca00078e0009 */
[----:B------:R1:W-:Y:S04]  /*2180*/  STL.128 [R1+0x130], R52 ;  /* 0x0001303401007387 */ /* 0x0003e80000100c00 */
[----:B----4-:R1:W-:Y:S01]  /*2190*/  STL.128 [R1+0x140], R4 ;  /* 0x0001400401007387 */ /* 0x0103e20000100c00 */
[----:B--2---:R-:W-:-:S04]  /*21a0*/  LEA.HI R14, R15, R15, RZ, 0x1 ;  /* 0x0000000f0f0e7211 */ /* 0x004fc800078f08ff */
[----:B------:R-:W-:-:S05]  /*21b0*/  LOP3.LUT R14, R14, 0xfffffffe, RZ, 0xc0, !PT ;  /* 0xfffffffe0e0e7812 */ /* 0x000fca00078ec0ff */
[----:B------:R-:W-:Y:S02]  /*21c0*/  IMAD.IADD R19, R15, 0x1, -R14 ;  /* 0x000000010f137824 */ /* 0x000fe400078e0a0e */
[----:B------:R-:W-:Y:S02]  /*21d0*/  IMAD.MOV.U32 R14, RZ, RZ, R21 ;  /* 0x000000ffff0e7224 */ /* 0x000fe400078e0015 */
[----:B------:R-:W-:Y:S01]  /*21e0*/  IMAD.MOV.U32 R15, RZ, RZ, R2 ;  /* 0x000000ffff0f7224 */ /* 0x000fe200078e0002 */
[----:B------:R-:W-:-:S04]  /*21f0*/  SHF.L.U32 R19, R19, 0x1f, RZ ;  /* 0x0000001f13137819 */ /* 0x000fc800000006ff */
[----:B---3--:R1:W-:Y:S01]  /*2200*/  STL.128 [R1+0x120], R12 ;  /* 0x0001200c01007387 */ /* 0x0083e20000100c00 */
[----:B------:R-:W0:Y:S02]  /*2210*/  SYNCS.PHASECHK.TRANS64.TRYWAIT P0, [R18+URZ+0x32400], R19 ;  /* 0x03240013120075a7 */ /* 0x000e24000800017f */
[----:B01----:R-:W-:Y:S05]  /*2220*/  @!P0 BRA `(.L_x_2194) ;  /* 0x0000035800788947 */ /* 0x003fea0003800000 */
.L_x_2348:
[----:B------:R-:W-:Y:S05]  /*2230*/  BSYNC B0 ;  /* 0x0000000000007941 */ /* 0x000fea0003800000 */
.L_x_2193:
[----:B------:R-:W2:Y:S04]  /*2240*/  LDL R4, [R1] ;  /* 0x0000000001047983 */ /* 0x000ea80000100800 */
[----:B------:R1:W5:Y:S01]  /*2250*/  LDL.64 R10, [R1+0x1f8] ;  /* 0x0001f800010a7983 */ /* 0x0003620000100a00 */
[----:B------:R-:W-:Y:S01]  /*2260*/  IMAD.MOV.U32 R12, RZ, RZ, R42 ;  /* 0x000000ffff0c7224 */ /* 0x000fe200078e002a */
[----:B------:R-:W-:Y:S01]  /*2270*/  IADD3 R0, P0, R16, 0x440, RZ ;  /* 0x0000044010007810 */ /* 0x000fe20007f1e0ff */
[----:B------:R-:W-:Y:S01]  /*2280*/  IMAD.MOV.U32 R13, RZ, RZ, R67 ;  /* 0x000000ffff0d7224 */ /* 0x000fe200078e0043 */
[----:B------:R-:W-:Y:S01]  /*2290*/  STL.64 [R1+0x158], R24 ;  /* 0x0001581801007387 */ /* 0x000fe20000100a00 */
[----:B------:R-:W-:Y:S01]  /*22a0*/  IMAD.MOV.U32 R14, RZ, RZ, R45 ;  /* 0x000000ffff0e7224 */ /* 0x000fe200078e002d */
[----:B------:R-:W-:Y:S05]  /*22b0*/  WARPSYNC.ALL ;  /* 0x0000000000007948 */ /* 0x000fea0003800000 */
[----:B------:R-:W-:Y:S01]  /*22c0*/  IMAD.MOV.U32 R15, RZ, RZ, R56 ;  /* 0x000000ffff0f7224 */ /* 0x000fe200078e0038 */
[----:B------:R-:W-:Y:S01]  /*22d0*/  STL.64 [R1+0x1f0], R32 ;  /* 0x0001f02001007387 */ /* 0x000fe20000100a00 */
[----:B------:R-:W-:Y:S01]  /*22e0*/  IMAD.X R7, RZ, RZ, R17, P0 ;  /* 0x000000ffff077224 */ /* 0x000fe200000e0611 */
[----:B------:R-:W-:Y:S01]  /*22f0*/  BSSY B0, `(.L_x_2195) ;  /* 0x000002a000007945 */ /* 0x000fe20003800000 */
[----:B------:R-:W-:Y:S01]  /*2300*/  IMAD.MOV.U32 R28, RZ, RZ, R59 ;  /* 0x000000ffff1c7224 */ /* 0x000fe200078e003b */
[----:B------:R3:W-:Y:S01]  /*2310*/  STL.128 [R1+0x160], R12 ;  /* 0x0001600c01007387 */ /* 0x0007e20000100c00 */
[----:B------:R-:W-:-:S02]  /*2320*/  IMAD.MOV.U32 R29, RZ, RZ, R66 ;  /* 0x000000ffff1d7224 */ /* 0x000fc400078e0042 */
[----:B------:R-:W-:Y:S02]  /*2330*/  IMAD.MOV.U32 R227, RZ, RZ, R181 ;  /* 0x000000ffffe37224 */ /* 0x000fe400078e00b5 */
[----:B------:R-:W-:Y:S01]  /*2340*/  IMAD.MOV.U32 R42, RZ, RZ, R57 ;  /* 0x000000ffff2a7224 */ /* 0x000fe200078e0039 */
[----:B------:R-:W-:Y:S01]  /*2350*/  STL.128 [R1+0x180], R28 ;  /* 0x0001801c01007387 */ /* 0x000fe20000100c00 */
[----:B------:R-:W-:Y:S02]  /*2360*/  IMAD.MOV.U32 R43, RZ, RZ, R64 ;  /* 0x000000ffff2b7224 */ /* 0x000fe400078e0040 */
[----:B------:R-:W-:Y:S01]  /*2370*/  VIADD R229, R74, 0x8 ;  /* 0x000000084ae57836 */ /* 0x000fe20000000000 */
[----:B------:R-:W-:Y:S01]  /*2380*/  STL.128 [R1+0x1c0], R224 ;  /* 0x0001c0e001007387 */ /* 0x000fe20000100c00 */
[----:B---3--:R-:W-:Y:S02]  /*2390*/  IMAD.MOV.U32 R14, RZ, RZ, R26 ;  /* 0x000000ffff0e7224 */ /* 0x008fe400078e001a */
[----:B------:R-:W-:-:S02]  /*23a0*/  IMAD.MOV.U32 R15, RZ, RZ, R61 ;  /* 0x000000ffff0f7224 */ /* 0x000fc400078e003d */
[----:B------:R-:W-:Y:S02]  /*23b0*/  IMAD.MOV.U32 R12, RZ, RZ, R16 ;  /* 0x000000ffff0c7224 */ /* 0x000fe400078e0010 */
[----:B------:R-:W-:-:S05]  /*23c0*/  IMAD.MOV.U32 R13, RZ, RZ, R17 ;  /* 0x000000ffff0d7224 */ /* 0x000fca00078e0011 */
[----:B------:R3:W-:Y:S02]  /*23d0*/  STL.128 [R1+0x170], R12 ;  /* 0x0001700c01007387 */ /* 0x0007e40000100c00 */
[----:B---3--:R-:W-:Y:S02]  /*23e0*/  IMAD.MOV.U32 R12, RZ, RZ, R41 ;  /* 0x000000ffff0c7224 */ /* 0x008fe400078e0029 */
[----:B------:R-:W-:Y:S02]  /*23f0*/  IMAD.MOV.U32 R13, RZ, RZ, R50 ;  /* 0x000000ffff0d7224 */ /* 0x000fe400078e0032 */
[----:B------:R-:W-:Y:S02]  /*2400*/  IMAD.MOV.U32 R14, RZ, RZ, R44 ;  /* 0x000000ffff0e7224 */ /* 0x000fe400078e002c */
[----:B------:R-:W-:Y:S02]  /*2410*/  IMAD.MOV.U32 R15, RZ, RZ, R69 ;  /* 0x000000ffff0f7224 */ /* 0x000fe400078e0045 */
[----:B------:R-:W-:-:S03]  /*2420*/  IMAD.MOV.U32 R41, RZ, RZ, R65 ;  /* 0x000000ffff297224 */ /* 0x000fc600078e0041 */
[----:B------:R3:W-:Y:S04]  /*2430*/  STL.128 [R1+0x190], R12 ;  /* 0x0001900c01007387 */ /* 0x0007e80000100c00 */
[----:B------:R-:W-:Y:S01]  /*2440*/  STL.128 [R1+0x1e0], R40 ;  /* 0x0001e02801007387 */ /* 0x000fe20000100c00 */
[----:B---3--:R-:W-:Y:S02]  /*2450*/  IMAD.MOV.U32 R12, RZ, RZ, R38 ;  /* 0x000000ffff0c7224 */ /* 0x008fe400078e0026 */
[----:B------:R-:W-:Y:S02]  /*2460*/  IMAD.MOV.U32 R13, RZ, RZ, R63 ;  /* 0x000000ffff0d7224 */ /* 0x000fe400078e003f */
[----:B------:R-:W-:Y:S02]  /*2470*/  IMAD.MOV.U32 R14, RZ, RZ, R51 ;  /* 0x000000ffff0e7224 */ /* 0x000fe400078e0033 */
[----:B------:R-:W-:-:S05]  /*2480*/  IMAD.MOV.U32 R15, RZ, RZ, R62 ;  /* 0x000000ffff0f7224 */ /* 0x000fca00078e003e */
[----:B------:R3:W-:Y:S02]  /*2490*/  STL.128 [R1+0x1a0], R12 ;  /* 0x0001a00c01007387 */ /* 0x0007e40000100c00 */
        /* <DEDUP_REMOVED lines=9> */
[----:B------:R1:W-:Y:S01]  /*2530*/  STL.128 [R1+0x1d0], R12 ;  /* 0x0001d00c01007387 */ /* 0x0003e20000100c00 */
[----:B--2---:R-:W-:Y:S01]  /*2540*/  LOP3.LUT R0, R4, 0x1, RZ, 0xfc, !PT ;  /* 0x0000000104007812 */ /* 0x004fe200078efcff */
[----:B------:R1:W-:Y:S03]  /*2550*/  BAR.SYNC.DEFER_BLOCKING R229, 0x100 ;  /* 0x000400e50000751d */ /* 0x0003e60000010000 */
[----:B------:R-:W-:-:S13]  /*2560*/  ISETP.NE.AND P1, PT, R0, 0x3, PT ;  /* 0x000000030000780c */ /* 0x000fda0003f25270 */
[----:B-1----:R-:W-:Y:S05]  /*2570*/  @!P1 BRA `(.L_x_2196) ;  /* 0x0000000000049947 */ /* 0x002fea0003800000 */
[----:B------:R-:W-:Y:S01]  /*2580*/  BPT.TRAP 0x1 ;  /* 0x000000040000795c */ /* 0x000fe20000300000 */
.L_x_2196:
[----:B------:R-:W-:Y:S05]  /*2590*/  BSYNC B0 ;  /* 0x0000000000007941 */ /* 0x000fea0003800000 */
.L_x_2195:
[----:B------:R-:W2:Y:S01]  /*25a0*/  LDL.64 R12, [R1+0x18] ;  /* 0x00001800010c7983 */ /* 0x000ea20000100a00 */
[----:B-----5:R-:W-:Y:S01]  /*25b0*/  SHF.L.U32 R11, R11, 0x1f, RZ ;  /* 0x0000001f0b0b7819 */ /* 0x020fe200000006ff */
[----:B------:R-:W-:Y:S01]  /*25c0*/  BSSY B0, `(.L_x_2197) ;  /* 0x0000006000007945 */ /* 0x000fe20003800000 */
[----:B--2---:R-:W-:-:S05]  /*25d0*/  MOV R7, R12 ;  /* 0x0000000c00077202 */ /* 0x004fca0000000f00 */
[----:B------:R-:W-:-:S04]  /*25e0*/  IMAD R10, R10, 0x8, R7 ;  /* 0x000000080a0a7824 */ /* 0x000fc800078e0207 */
[----:B------:R1:W2:Y:S01]  /*25f0*/  SYNCS.PHASECHK.TRANS64.TRYWAIT P0, [R10+URZ], R11 ;  /* 0x0000000b0a0075a7 */ /* 0x0002a2000800017f */
[----:B------:R-:W-:Y:S05]  /*2600*/  @!P1 BRA `(.L_x_2198) ;  /* 0x0000000000049947 */ /* 0x000fea0003800000 */
[----:B------:R-:W-:Y:S01]  /*2610*/  BPT.TRAP 0x1 ;  /* 0x000000040000795c */ /* 0x000fe20000300000 */
.L_x_2198:
[----:B------:R-:W-:Y:S05]  /*2620*/  BSYNC B0 ;  /* 0x0000000000007941 */ /* 0x000fea0003800000 */
.L_x_2197:
[----:B------:R-:W-:Y:S04]  /*2630*/  BSSY B0, `(.L_x_2199) ;  /* 0x0000004000007945 */ /* 0x000fe80003800000 */
[----:B--2---:R-:W-:Y:S05]  /*2640*/  @P0 BRA `(.L_x_2200) ;  /* 0x0000000000080947 */ /* 0x004fea0003800000 */
[----:B------:R-:W2:Y:S02]  /*2650*/  SYNCS.PHASECHK.TRANS64.TRYWAIT P0, [R10+URZ], R11 ;  /* 0x0000000b0a0075a7 */ /* 0x000ea4000800017f */
[----:B--2---:R-:W-:Y:S05]  /*2660*/  @!P0 BRA `(.L_x_2201) ;  /* 0x00000354007c8947 */ /* 0x004fea0003800000 */
.L_x_2200:
[----:B------:R-:W-:Y:S05]  /*2670*/  BSYNC B0 ;  /* 0x0000000000007941 */ /* 0x000fea0003800000 */
.L_x_2199:
[----:B------:R-:W3:Y:S04]  /*2680*/  LDL R7, [R1+0x1f8] ;  /* 0x0001f80001077983 */ /* 0x000ee80000100800 */
[----:B-12---:R-:W3:Y:S01]  /*2690*/  LDL.64 R10, [R1+0x80] ;  /* 0x00008000010a7983 */ /* 0x006ee20000100a00 */
[----:B------:R-:W-:Y:S05]  /*26a0*/  WARPSYNC.ALL ;  /* 0x0000000000007948 */ /* 0x000fea0003800000 */
[----:B------:R-:W2:Y:S04]  /*26b0*/  LDL.64 R14, [R1+0x78] ;  /* 0x00007800010e7983 */ /* 0x000ea80000100a00 */
[----:B------:R-:W4:Y:S04]  /*26c0*/  LDL.64 R12, [R1+0x78] ;  /* 0x00007800010c7983 */ /* 0x000f280000100a00 */
[----:B------:R-:W5:Y:S01]  /*26d0*/  LDL.64 R20, [R1+0x78] ;  /* 0x0000780001147983 */ /* 0x000f620000100a00 */
[----:B---3--:R-:W-:-:S03]  /*26e0*/  IMAD R10, R7, 0x300, R10 ;  /* 0x00000300070a7824 */ /* 0x008fc600078e020a */
[----:B------:R-:W3:Y:S01]  /*26f0*/  LDL.64 R72, [R1+0x78] ;  /* 0x0000780001487983 */ /* 0x000ee20000100a00 */
[----:B------:R-:W-:Y:S02]  /*2700*/  R2UR UR7, R11 ;  /* 0x000000000b0772ca */ /* 0x000fe400000e0000 */
[----:B------:R-:W-:Y:S01]  /*2710*/  R2UR UR6, R10 ;  /* 0x000000000a0672ca */ /* 0x000fe200000e0000 */
[----:B------:R-:W-:Y:S01]  /*2720*/  WARPGROUP.ARRIVE ;  /* 0x00000000000079c5 */ /* 0x000fe20000000000 */
[----:B------:R-:W3:Y:S01]  /*2730*/  LDL R0, [R1+0x204] ;  /* 0x0002040001007983 */ /* 0x000ee20000100800 */
[----:B------:R-:W-:Y:S01]  /*2740*/  IMAD.MOV.U32 R227, RZ, RZ, 0x1 ;  /* 0x00000001ffe37424 */ /* 0x000fe200078e00ff */
[----:B------:R-:W-:Y:S02]  /*2750*/  BSSY B0, `(.L_x_2202) ;  /* 0x000002d000007945 */ /* 0x000fe40003800000 */
[----:B------:R1:W-:Y:S04]  /*2760*/  STL [R1+0x60], RZ ;  /* 0x000060ff01007387 */ /* 0x0003e80000100800 */
[----:B------:R1:W-:Y:S04]  /*2770*/  STL [R1+0x60], R227 ;  /* 0x000060e301007387 */ /* 0x0003e80000100800 */
[----:B------:R1:W-:Y:S04]  /*2780*/  STL [R1+0x60], R227 ;  /* 0x000060e301007387 */ /* 0x0003e80000100800 */
[----:B------:R1:W-:Y:S04]  /*2790*/  STL [R1+0x60], R227 ;  /* 0x000060e301007387 */ /* 0x0003e80000100800 */
[----:B------:R1:W-:Y:S01]  /*27a0*/  STL [R1+0x60], R227 ;  /* 0x000060e301007387 */ /* 0x0003e20000100800 */
[----:B--2---:R-:W-:Y:S01]  /*27b0*/  R2UR UR4, R14 ;  /* 0x000000000e0472ca */ /* 0x004fe200000e0000 */
[----:B------:R-:W-:Y:S01]  /*27c0*/  VIADD R14, R10, 0x2 ;  /* 0x000000020a0e7836 */ /* 0x000fe20000000000 */
[----:B------:R-:W-:Y:S01]  /*27d0*/  R2UR UR5, R15 ;  /* 0x000000000f0572ca */ /* 0x000fe200000e0000 */
[----:B------:R-:W-:-:S02]  /*27e0*/  IMAD.MOV.U32 R15, RZ, RZ, R11 ;  /* 0x000000ffff0f7224 */ /* 0x000fc400078e000b */
[----:B----4-:R-:W-:Y:S02]  /*27f0*/  VIADD R12, R12, 0x2 ;  /* 0x000000020c0c7836 */ /* 0x010fe40000000000 */
[----:B-----5:R-:W-:Y:S02]  /*2800*/  VIADD R20, R20, 0x4 ;  /* 0x0000000414147836 */ /* 0x020fe40000000000 */
[----:B---3--:R-:W-:-:S06]  /*2810*/  VIADD R72, R72, 0x6 ;  /* 0x0000000648487836 */ /* 0x008fcc0000000000 */
[----:B------:R-:W-:Y:S01]  /*2820*/  HGMMA.64x96x16.F32.BF16 R24, gdesc[UR4], RZ, !UPT, gsb0 ;  /* 0x01600000041879f0 */ /* 0x000fe2000c0018ff */
[----:B------:R-:W-:Y:S02]  /*2830*/  R2UR UR6, R14 ;  /* 0x000000000e0672ca */ /* 0x000fe400000e0000 */
[----:B------:R-:W-:Y:S02]  /*2840*/  R2UR UR7, R15 ;  /* 0x000000000f0772ca */ /* 0x000fe400000e0000 */
[----:B------:R-:W-:Y:S01]  /*2850*/  R2UR UR4, R12 ;  /* 0x000000000c0472ca */ /* 0x000fe200000e0000 */
[----:B------:R-:W-:Y:S01]  /*2860*/  VIADD R12, R10, 0x4 ;  /* 0x000000040a0c7836 */ /* 0x000fe20000000000 */
[----:B------:R-:W-:Y:S01]  /*2870*/  R2UR UR5, R13 ;  /* 0x000000000d0572ca */ /* 0x000fe200000e0000 */
[----:B------:R-:W-:Y:S01]  /*2880*/  IMAD.MOV.U32 R13, RZ, RZ, R11 ;  /* 0x000000ffff0d7224 */ /* 0x000fe200078e000b */
[----:B------:R-:W-:Y:S01]  /*2890*/  LEA.HI R4, R0, R0, RZ, 0x1 ;  /* 0x0000000000047211 */ /* 0x000fe200078f08ff */
[----:B------:R-:W-:-:S03]  /*28a0*/  VIADD R10, R10, 0x6 ;  /* 0x000000060a0a7836 */ /* 0x000fc60000000000 */
[----:B------:R-:W-:-:S05]  /*28b0*/  LOP3.LUT R7, R4, 0xfffffffe, RZ, 0xc0, !PT ;  /* 0xfffffffe04077812 */ /* 0x000fca00078ec0ff */
[----:B------:R-:W-:-:S05]  /*28c0*/  IMAD.IADD R7, R0, 0x1, -R7 ;  /* 0x0000000100077824 */ /* 0x000fca00078e0a07 */
[----:B------:R-:W-:Y:S01]  /*28d0*/  SHF.L.U32 R7, R7, 0x1f, RZ ;  /* 0x0000001f07077819 */ /* 0x000fe200000006ff */
[----:B------:R-:W-:Y:S02]  /*28e0*/  WARPGROUP.DEPBAR.LE gsb0, 0x0 ;  /* 0x00008000000079c5 */ /* 0x000fe40000010000 */
[----:B------:R-:W-:-:S06]  /*28f0*/  WARPGROUP.ARRIVE ;  /* 0x00000000000079c5 */ /* 0x000fcc0000000000 */
        /* <DEDUP_REMOVED lines=16> */
[----:B------:R-:W2:Y:S02]  /*2a00*/  SYNCS.PHASECHK.TRANS64.TRYWAIT P0, [R18+URZ+0x32410], R7 ;  /* 0x03241007120075a7 */ /* 0x000ea4000800017f */
[----:B-12---:R-:W-:Y:S05]  /*2a10*/  @!P0 BRA `(.L_x_2203) ;  /* 0x0000035000a48947 */ /* 0x006fea0003800000 */
.L_x_2349:
[----:B------:R-:W-:Y:S05]  /*2a20*/  BSYNC B0 ;  /* 0x0000000000007941 */ /* 0x000fea0003800000 */
.L_x_2202:
[----:B------:R-:W2:Y:S04]  /*2a30*/  LDL R0, [R1+0x28] ;  /* 0x0000280001007983 */ /* 0x000ea80000100800 */
[----:B------:R3:W5:Y:S01]  /*2a40*/  LDL.64 R10, [R1+0x1f8] ;  /* 0x0001f800010a7983 */ /* 0x0007620000100a00 */
[----:B------:R-:W-:Y:S01]  /*2a50*/  BSSY B0, `(.L_x_2204) ;  /* 0x0000005000007945 */ /* 0x000fe20003800000 */
[----:B--2---:R-:W-:-:S04]  /*2a60*/  LOP3.LUT R0, R0, 0x1, RZ, 0xfc, !PT ;  /* 0x0000000100007812 */ /* 0x004fc800078efcff */
[----:B------:R-:W-:-:S13]  /*2a70*/  ISETP.NE.AND P1, PT, R0, 0x3, PT ;  /* 0x000000030000780c */ /* 0x000fda0003f25270 */
[----:B---3--:R-:W-:Y:S05]  /*2a80*/  @!P1 BRA `(.L_x_2205) ;  /* 0x0000000000049947 */ /* 0x008fea0003800000 */
[----:B------:R-:W-:Y:S01]  /*2a90*/  BPT.TRAP 0x1 ;  /* 0x000000040000795c */ /* 0x000fe20000300000 */
.L_x_2205:
[----:B------:R-:W-:Y:S05]  /*2aa0*/  BSYNC B0 ;  /* 0x0000000000007941 */ /* 0x000fea0003800000 */
.L_x_2204:
[----:B------:R-:W1:Y:S01]  /*2ab0*/  LDL.64 R12, [R1+0x40] ;  /* 0x00004000010c7983 */ /* 0x000e620000100a00 */
[----:B-----5:R-:W-:Y:S01]  /*2ac0*/  SHF.L.U32 R11, R11, 0x1f, RZ ;  /* 0x0000001f0b0b7819 */ /* 0x020fe200000006ff */
[----:B------:R-:W-:Y:S01]  /*2ad0*/  BSSY B0, `(.L_x_2206) ;  /* 0x0000006000007945 */ /* 0x000fe20003800000 */
[----:B-1----:R-:W-:-:S05]  /*2ae0*/  MOV R7, R12 ;  /* 0x0000000c00077202 */ /* 0x002fca0000000f00 */
[----:B------:R-:W-:-:S04]  /*2af0*/  IMAD R10, R10, 0x8, R7 ;  /* 0x000000080a0a7824 */ /* 0x000fc800078e0207 */
[----:B------:R1:W2:Y:S01]  /*2b00*/  SYNCS.PHASECHK.TRANS64.TRYWAIT P0, [R10+URZ], R11 ;  /* 0x0000000b0a0075a7 */ /* 0x0002a2000800017f */
[----:B------:R-:W-:Y:S05]  /*2b10*/  @!P1 BRA `(.L_x_2207) ;  /* 0x0000000000049947 */ /* 0x000fea0003800000 */
[----:B------:R-:W-:Y:S01]  /*2b20*/  BPT.TRAP 0x1 ;  /* 0x000000040000795c */ /* 0x000fe20000300000 */
.L_x_2207:
[----:B------:R-:W-:Y:S05]  /*2b30*/  BSYNC B0 ;  /* 0x0000000000007941 */ /* 0x000fea0003800000 */
.L_x_2206:
[----:B------:R-:W-:Y:S04]  /*2b40*/  BSSY B0, `(.L_x_2208) ;  /* 0x0000004000007945 */ /* 0x000fe80003800000 */
[----:B--2---:R-:W-:Y:S05]  /*2b50*/  @P0 BRA `(.L_x_2209) ;  /* 0x0000000000080947 */ /* 0x004fea0003800000 */
[----:B------:R-:W2:Y:S02]  /*2b60*/  SYNCS.PHASECHK.TRANS64.TRYWAIT P0, [R10+URZ], R11 ;  /* 0x0000000b0a0075a7 */ /* 0x000ea4000800017f */
[----:B--2---:R-:W-:Y:S05]  /*2b70*/  @!P0 BRA `(.L_x_2210) ;  /* 0x0000035000608947 */ /* 0x004fea0003800000 */
.L_x_2209:
[----:B------:R-:W-:Y:S05]  /*2b80*/  BSYNC B0 ;  /* 0x0000000000007941 */ /* 0x000fea0003800000 */
.L_x_2208:
[----:B------:R-:W3:Y:S04]  /*2b90*/  LDL R7, [R1+0x1f8] ;  /* 0x0001f80001077983 */ /* 0x000ee80000100800 */
[----:B-12---:R-:W3:Y:S04]  /*2ba0*/  LDL.64 R10, [R1+0xf8] ;  /* 0x0000f800010a7983 */ /* 0x006ee80000100a00 */
[----:B------:R-:W2:Y:S04]  /*2bb0*/  LDL R0, [R1+0x70] ;  /* 0x0000700001007983 */ /* 0x000ea80000100800 */
[----:B------:R-:W4:Y:S04]  /*2bc0*/  LDL.64 R12, [R1+0xf0] ;  /* 0x0000f000010c7983 */ /* 0x000f280000100a00 */
[----:B------:R-:W4:Y:S04]  /*2bd0*/  LDL.64 R14, [R1+0xf0] ;  /* 0x0000f000010e7983 */ /* 0x000f280000100a00 */
[----:B0-----:R-:W4:Y:S04]  /*2be0*/  LDL.64 R18, [R1+0xf0] ;  /* 0x0000f00001127983 */ /* 0x001f280000100a00 */
[----:B------:R-:W4:Y:S01]  /*2bf0*/  LDL.64 R20, [R1+0xf0] ;  /* 0x0000f00001147983 */ /* 0x000f220000100a00 */
[----:B------:R-:W-:Y:S05]  /*2c00*/  WARPSYNC.ALL ;  /* 0x0000000000007948 */ /* 0x000fea0003800000 */
[----:B------:R-:W-:Y:S01]  /*2c10*/  WARPGROUP.ARRIVE ;  /* 0x00000000000079c5 */ /* 0x000fe20000000000 */
[----:B------:R-:W4:Y:S04]  /*2c20*/  LDL.64 R72, [R1+0xf0] ;  /* 0x0000f00001487983 */ /* 0x000f280000100a00 */
[----:B------:R-:W4:Y:S01]  /*2c30*/  LDL R4, [R1] ;  /* 0x0000000001047983 */ /* 0x000f220000100800 */
[----:B---3--:R-:W-:Y:S01]  /*2c40*/  IMAD R10, R7, 0xc00, R10 ;  /* 0x00000c00070a7824 */ /* 0x008fe200078e020a */
[----:B------:R-:W-:-:S02]  /*2c50*/  R2UR UR7, R11 ;  /* 0x000000000b0772ca */ /* 0x000fc400000e0000 */
[----:B--2---:R-:W-:Y:S02]  /*2c60*/  ISETP.NE.U32.AND P0, PT, R0, RZ, PT ;  /* 0x000000ff0000720c */ /* 0x004fe40003f05070 */
[----:B------:R-:W-:Y:S01]  /*2c70*/  R2UR UR6, R10 ;  /* 0x000000000a0672ca */ /* 0x000fe200000e0000 */
[----:B------:R0:W5:Y:S01]  /*2c80*/  LDL R0, [R1+0x1f8] ;  /* 0x0001f80001007983 */ /* 0x0001620000100800 */
[----:B----4-:R-:W-:Y:S02]  /*2c90*/  R2UR UR4, R12 ;  /* 0x000000000c0472ca */ /* 0x010fe400000e0000 */
[----:B------:R-:W-:-:S07]  /*2ca0*/  R2UR UR5, R13 ;  /* 0x000000000d0572ca */ /* 0x000fce00000e0000 */
[----:B------:R-:W-:-:S06]  /*2cb0*/  VOTEU.ANY UP0, P0 ;  /* 0x00000000003f7886 */ /* 0x000fcc0000000100 */
[----:B------:R-:W-:Y:S01]  /*2cc0*/  HGMMA.64x96x16.F32.BF16 R24, gdesc[UR4], R24, UP0, gsb0 ;  /* 0x01600000041879f0 */ /* 0x000fe2000b801818 */
[----:B------:R-:W-:Y:S02]  /*2cd0*/  VIADD R14, R14, 0x2 ;  /* 0x000000020e0e7836 */ /* 0x000fe40000000000 */
[----:B------:R-:W-:Y:S02]  /*2ce0*/  VIADD R12, R10, 0x2 ;  /* 0x000000020a0c7836 */ /* 0x000fe40000000000 */
[----:B------:R-:W-:Y:S01]  /*2cf0*/  IMAD.MOV.U32 R13, RZ, RZ, R11 ;  /* 0x000000ffff0d7224 */ /* 0x000fe200078e000b */
[----:B------:R-:W-:Y:S02]  /*2d00*/  R2UR UR4, R14 ;  /* 0x000000000e0472ca */ /* 0x000fe400000e0000 */
[----:B------:R-:W-:Y:S02]  /*2d10*/  R2UR UR6, R12 ;  /* 0x000000000c0672ca */ /* 0x000fe400000e0000 */
[----:B------:R-:W-:-:S02]  /*2d20*/  R2UR UR7, R13 ;  /* 0x000000000d0772ca */ /* 0x000fc400000e0000 */
[----:B------:R-:W-:Y:S02]  /*2d30*/  R2UR UR5, R15 ;  /* 0x000000000f0572ca */ /* 0x000fe400000e0000 */
[----:B------:R-:W2:Y:S01]  /*2d40*/  LDL.64 R14, [R1+0xf0] ;  /* 0x0000f000010e7983 */ /* 0x000ea20000100a00 */
[----:B------:R-:W-:Y:S02]  /*2d50*/  WARPGROUP.DEPBAR.LE gsb0, 0x0 ;  /* 0x00008000000079c5 */ /* 0x000fe40000010000 */
[----:B------:R-:W-:-:S08]  /*2d60*/  WARPGROUP.ARRIVE ;  /* 0x00000000000079c5 */ /* 0x000fd00000000000 */
[----:B------:R-:W-:Y:S01]  /*2d70*/  HGMMA.64x96x16.F32.BF16 R24, gdesc[UR4], R24, gsb0 ;  /* 0x01600000041879f0 */ /* 0x000fe20008001818 */
[----:B------:R-:W-:Y:S02]  /*2d80*/  VIADD R18, R18, 0x4 ;  /* 0x0000000412127836 */ /* 0x000fe40000000000 */
[----:B------:R-:W-:Y:S02]  /*2d90*/  VIADD R12, R10, 0x4 ;  /* 0x000000040a0c7836 */ /* 0x000fe40000000000 */
[----:B------:R-:W-:Y:S01]  /*2da0*/  IMAD.MOV.U32 R13, RZ, RZ, R11 ;  /* 0x000000ffff0d7224 */ /* 0x000fe200078e000b */
[----:B------:R-:W-:Y:S02]  /*2db0*/  R2UR UR4, R18 ;  /* 0x00000000120472ca */ /* 0x000fe400000e0000 */
[----:B------:R-:W-:Y:S02]  /*2dc0*/  R2UR UR6, R12 ;  /* 0x000000000c0672ca */ /* 0x000fe400000e0000 */
[----:B------:R-:W-:-:S02]  /*2dd0*/  R2UR UR7, R13 ;  /* 0x000000000d0772ca */ /* 0x000fc400000e0000 */
[----:B------:R-:W-:Y:S02]  /*2de0*/  R2UR UR5, R19 ;  /* 0x00000000130572ca */ /* 0x000fe400000e0000 */
[----:B------:R-:W3:Y:S01]  /*2df0*/  LDL.64 R18, [R1+0xf0] ;  /* 0x0000f00001127983 */ /* 0x000ee20000100a00 */
        /* <DEDUP_REMOVED lines=10> */
[----:B------:R-:W4:Y:S01]  /*2ea0*/  LDL.64 R20, [R1+0xf0] ;  /* 0x0000f00001147983 */ /* 0x000f220000100a00 */
        /* <DEDUP_REMOVED lines=14> */
[----:B--2---:R-:W-:Y:S02]  /*2f90*/  VIADD R14, R14, 0x402 ;  /* 0x000004020e0e7836 */ /* 0x004fe40000000000 */
        /* <DEDUP_REMOVED lines=10> */
[----:B---3--:R-:W-:Y:S02]  /*3040*/  VIADD R18, R18, 0x404 ;  /* 0x0000040412127836 */ /* 0x008fe40000000000 */
        /* <DEDUP_REMOVED lines=10> */
[----:B----4-:R-:W-:Y:S02]  /*30f0*/  VIADD R20, R20, 0x406 ;  /* 0x0000040614147836 */ /* 0x010fe40000000000 */
        /* <DEDUP_REMOVED lines=60> */
[----:B------:R-:W-:Y:S01]  /*34c0*/  R2UR UR5, R73 ;  /* 0x00000000490572ca */ /* 0x000fe200000e0000 */
[----:B--2---:R-:W-:Y:S01]  /*34d0*/  VIADD R14, R14, 0xc02 ;  /* 0x00000c020e0e7836 */ /* 0x004fe20000000000 */
[----:B------:R0:W5:Y:S01]  /*34e0*/  LDL R73, [R1+0xc] ;  /* 0x00000c0001497983 */ /* 0x0001620000100800 */
[----:B------:R-:W-:Y:S02]  /*34f0*/  WARPGROUP.DEPBAR.LE gsb0, 0x0 ;  /* 0x00008000000079c5 */ /* 0x000fe40000010000 */
[----:B------:R-:W-:-:S08]  /*3500*/  WARPGROUP.ARRIVE ;  /* 0x00000000000079c5 */ /* 0x000fd00000000000 */
[----:B------:R-:W-:Y:S01]  /*3510*/  HGMMA.64x96x16.F32.BF16 R24, gdesc[UR4], R24, gsb0 ;  /* 0x01600000041879f0 */ /* 0x000fe20008001818 */
[----:B------:R-:W-:Y:S02]  /*3520*/  VIADD R12, R10, 0x902 ;  /* 0x000009020a0c7836 */ /* 0x000fe40000000000 */
[----:B------:R-:W-:Y:S01]  /*3530*/  IMAD.MOV.U32 R13, RZ, RZ, R11 ;  /* 0x000000ffff0d7224 */ /* 0x000fe200078e000b */
[----:B------:R-:W-:Y:S02]  /*3540*/  R2UR UR4, R14 ;  /* 0x000000000e0472ca */ /* 0x000fe400000e0000 */
[----:B------:R-:W-:Y:S02]  /*3550*/  R2UR UR6, R12 ;  /* 0x000000000c0672ca */ /* 0x000fe400000e0000 */
[----:B------:R-:W-:Y:S02]  /*3560*/  R2UR UR7, R13 ;  /* 0x000000000d0772ca */ /* 0x000fe400000e0000 */
[----:B------:R-:W-:Y:S01]  /*3570*/  R2UR UR5, R15 ;  /* 0x000000000f0572ca */ /* 0x000fe200000e0000 */
[----:B---3--:R-:W-:-:S02]  /*3580*/  VIADD R18, R18, 0xc04 ;  /* 0x00000c0412127836 */ /* 0x008fc40000000000 */
[----:B------:R-:W-:Y:S01]  /*3590*/  VIADD R12, R10, 0x904 ;  /* 0x000009040a0c7836 */ /* 0x000fe20000000000 */
[----:B------:R-:W-:Y:S02]  /*35a0*/  WARPGROUP.DEPBAR.LE gsb0, 0x0 ;  /* 0x00008000000079c5 */ /* 0x000fe40000010000 */
[----:B------:R-:W-:-:S07]  /*35b0*/  WARPGROUP.ARRIVE ;  /* 0x00000000000079c5 */ /* 0x000fce0000000000 */
[----:B------:R-:W-:Y:S01]  /*35c0*/  HGMMA.64x96x16.F32.BF16 R24, gdesc[UR4], R24, gsb0 ;  /* 0x01600000041879f0 */ /* 0x000fe20008001818 */
[----:B------:R-:W-:Y:S01]  /*35d0*/  IMAD.MOV.U32 R13, RZ, RZ, R11 ;  /* 0x000000ffff0d7224 */ /* 0x000fe200078e000b */
[----:B------:R-:W-:Y:S02]  /*35e0*/  R2UR UR6, R12 ;  /* 0x000000000c0672ca */ /* 0x000fe400000e0000 */
[----:B------:R-:W-:Y:S02]  /*35f0*/  R2UR UR4, R18 ;  /* 0x00000000120472ca */ /* 0x000fe400000e0000 */
[----:B------:R-:W-:Y:S02]  /*3600*/  R2UR UR7, R13 ;  /* 0x000000000d0772ca */ /* 0x000fe400000e0000 */
[----:B------:R-:W-:Y:S01]  /*3610*/  R2UR UR5, R19 ;  /* 0x00000000130572ca */ /* 0x000fe200000e0000 */
[----:B------:R-:W-:Y:S02]  /*3620*/  VIADD R10, R10, 0x906 ;  /* 0x000009060a0a7836 */ /* 0x000fe40000000000 */
[----:B----4-:R-:W-:Y:S01]  /*3630*/  VIADD R20, R20, 0xc06 ;  /* 0x00000c0614147836 */ /* 0x010fe20000000000 */
[----:B------:R-:W-:-:S02]  /*3640*/  WARPGROUP.DEPBAR.LE gsb0, 0x0 ;  /* 0x00008000000079c5 */ /* 0x000fc40000010000 */
[----:B------:R-:W-:-:S07]  /*3650*/  WARPGROUP.ARRIVE ;  /* 0x00000000000079c5 */ /* 0x000fce0000000000 */
[----:B------:R-:W-:Y:S01]  /*3660*/  HGMMA.64x96x16.F32.BF16 R24, gdesc[UR4], R24, gsb0 ;  /* 0x01600000041879f0 */ /* 0x000fe20008001818 */
[----:B------:R-:W-:Y:S02]  /*3670*/  R2UR UR6, R10 ;  /* 0x000000000a0672ca */ /* 0x000fe400000e0000 */
[----:B------:R-:W-:Y:S02]  /*3680*/  R2UR UR7, R11 ;  /* 0x000000000b0772ca */ /* 0x000fe400000e0000 */
[----:B------:R-:W-:Y:S02]  /*3690*/  R2UR UR4, R20 ;  /* 0x00000000140472ca */ /* 0x000fe400000e0000 */
[----:B------:R-:W-:Y:S01]  /*36a0*/  R2UR UR5, R21 ;  /* 0x00000000150572ca */ /* 0x000fe200000e0000 */
[----:B------:R0:W-:Y:S04]  /*36b0*/  STL [R1+0x70], R227 ;  /* 0x000070e301007387 */ /* 0x0001e80000100800 */
[----:B------:R0:W-:Y:S04]  /*36c0*/  STL [R1+0x70], R227 ;  /* 0x000070e301007387 */ /* 0x0001e80000100800 */
[----:B------:R0:W-:Y:S04]  /*36d0*/  STL [R1+0x70], R227 ;  /* 0x000070e301007387 */ /* 0x0001e80000100800 */
[----:B------:R0:W-:Y:S04]  /*36e0*/  STL [R1+0x70], R227 ;  /* 0x000070e301007387 */ /* 0x0001e80000100800 */
[----:B------:R0:W-:Y:S04]  /*36f0*/  STL [R1+0x70], R227 ;  /* 0x000070e301007387 */ /* 0x0001e80000100800 */
[----:B------:R0:W-:Y:S01]  /*3700*/  STL [R1+0x70], R227 ;  /* 0x000070e301007387 */ /* 0x0001e20000100800 */
[----:B------:R-:W-:-:S02]  /*3710*/  WARPGROUP.DEPBAR.LE gsb0, 0x0 ;  /* 0x00008000000079c5 */ /* 0x000fc40000010000 */
[----:B------:R-:W-:-:S06]  /*3720*/  WARPGROUP.ARRIVE ;  /* 0x00000000000079c5 */ /* 0x000fcc0000000000 */
[----:B------:R-:W-:Y:S01]  /*3730*/  HGMMA.64x96x16.F32.BF16 R24, gdesc[UR4], R24, gsb0 ;  /* 0x01600000041879f0 */ /* 0x000fe20008001818 */
[----:B------:R0:W-:Y:S04]  /*3740*/  STL [R1+0x70], R227 ;  /* 0x000070e301007387 */ /* 0x0001e80000100800 */
[----:B------:R0:W-:Y:S04]  /*3750*/  STL [R1+0x70], R227 ;  /* 0x000070e301007387 */ /* 0x0001e80000100800 */
[----:B------:R0:W-:Y:S04]  /*3760*/  STL [R1+0x70], R227 ;  /* 0x000070e301007387 */ /* 0x0001e80000100800 */
[----:B------:R0:W-:Y:S04]  /*3770*/  STL [R1+0x70], R227 ;  /* 0x000070e301007387 */ /* 0x0001e80000100800 */
[----:B------:R0:W-:Y:S04]  /*3780*/  STL [R1+0x70], R227 ;  /* 0x000070e301007387 */ /* 0x0001e80000100800 */
[----:B------:R0:W-:Y:S04]  /*3790*/  STL [R1+0x70], R227 ;  /* 0x000070e301007387 */ /* 0x0001e80000100800 */
[----:B------:R0:W-:Y:S01]  /*37a0*/  STL [R1+0x70], R227 ;  /* 0x000070e301007387 */ /* 0x0001e20000100800 */
[----:B------:R-:W-:-:S03]  /*37b0*/  LOP3.LUT R4, R4, 0x1, RZ, 0xfc, !PT ;  /* 0x0000000104047812 */ /* 0x000fc600078efcff */
[----:B------:R0:W-:Y:S04]  /*37c0*/  STL [R1+0x70], R227 ;  /* 0x000070e301007387 */ /* 0x0001e80000100800 */
[----:B------:R0:W-:Y:S04]  /*37d0*/  STL [R1+0x70], R227 ;  /* 0x000070e301007387 */ /* 0x0001e80000100800 */
[----:B------:R0:W-:Y:S01]  /*37e0*/  STL [R1+0x70], R227 ;  /* 0x000070e301007387 */ /* 0x0001e20000100800 */
[----:B------:R-:W-:Y:S02]  /*37f0*/  ISETP.NE.AND P0, PT, R4, 0x3, PT ;  /* 0x000000030400780c */ /* 0x000fe40003f05270 */
[----:B------:R-:W-:Y:S01]  /*3800*/  IADD3 R228, -R74, 0xb, RZ ;  /* 0x0000000b4ae47810 */ /* 0x000fe20007ffe1ff */
[----:B------:R-:W-:Y:S01]  /*3810*/  BSSY B0, `(.L_x_2211) ;  /* 0x0000005000007945 */ /* 0x000fe20003800000 */
[----:B------:R-:W-:-:S03]  /*3820*/  WARPGROUP.DEPBAR.LE gsb0, 0x0 ;  /* 0x00008000000079c5 */ /* 0x000fc60000010000 */
[----:B------:R0:W-:Y:S06]  /*3830*/  BAR.ARV R228, 0x100 ;  /* 0x000400e40000751d */ /* 0x0001ec0000002000 */
[----:B------:R-:W-:Y:S05]  /*3840*/  @!P0 BRA `(.L_x_2212) ;  /* 0x0000000000048947 */ /* 0x000fea0003800000 */
[----:B------:R-:W-:Y:S01]  /*3850*/  BPT.TRAP 0x1 ;  /* 0x000000040000795c */ /* 0x000fe20000300000 */
.L_x_2212:
[----:B------:R-:W-:Y:S05]  /*3860*/  BSYNC B0 ;  /* 0x0000000000007941 */ /* 0x000fea0003800000 */
.L_x_2211:
[----:B------:R-:W2:Y:S02]  /*3870*/  LDL.64 R10, [R1+0x20] ;  /* 0x00002000010a7983 */ /* 0x000ea40000100a00 */
[----:B--2---:R-:W-:-:S05]  /*3880*/  MOV R7, R10 ;  /* 0x0000000a00077202 */ /* 0x004fca0000000f00 */
[----:B-----5:R-:W-:-:S05]  /*3890*/  IMAD R0, R0, 0x8, R7 ;  /* 0x0000000800007824 */ /* 0x020fca00078e0207 */
[----:B------:R-:W-:-:S04]  /*38a0*/  PRMT R0, R73, 0x654, R0 ;  /* 0x0000065449007816 */ /* 0x000fc80000000000 */
[----:B------:R1:W-:Y:S01]  /*38b0*/  SYNCS.ARRIVE.TRANS64.RED.A1T0 RZ, [R0+URZ], RZ ;  /* 0x000000ff00ff79a7 */ /* 0x0003e2000810043f */
[----:B------:R-:W2:Y:S04]  /*38c0*/  LDL.64 R18, [R1+0x150] ;  /* 0x0001500001127983 */ /* 0x000ea80000100a00 */
[----:B------:R-:W3:Y:S04]  /*38d0*/  LDL R20, [R1+0x11c] ;  /* 0x00011c0001147983 */ /* 0x000ee80000100800 */
[----:B------:R-:W4:Y:S04]  /*38e0*/  LDL R21, [R1+0x50] ;  /* 0x0000500001157983 */ /* 0x000f280000100800 */
[----:B------:R-:W4:Y:S04]  /*38f0*/  LDL.64 R10, [R1+0x140] ;  /* 0x00014000010a7983 */ /* 0x000f280000100a00 */
[----:B------:R-:W4:Y:S04]  /*3900*/  LDL R76, [R1+0x148] ;  /* 0x00014800014c7983 */ /* 0x000f280000100800 */
[----:B------:R-:W4:Y:S04]  /*3910*/  LDL.128 R12, [R1+0x120] ;  /* 0x00012000010c7983 */ /* 0x000f280000100c00 */
[----:B------:R-:W4:Y:S04]  /*3920*/  LDL.128 R72, [R1+0x130] ;  /* 0x0001300001487983 */ /* 0x000f280000100c00 */
[----:B--2---:R3:W2:Y:S02]  /*3930*/  LD.E R18, desc[UR36][R18.64] ;  /* 0x0000002412127980 */ /* 0x0046a4000c101900 */
[----:B---3--:R-:W-:-:S02]  /*3940*/  SHF.R.S32.HI R19, RZ, 0x1f, R20 ;  /* 0x0000001fff137819 */ /* 0x008fc40000011414 */
[----:B----4-:R-:W-:Y:S01]  /*3950*/  ISETP.NE.AND P0, PT, R10, 0x1, PT ;  /* 0x000000010a00780c */ /* 0x010fe20003f05270 */
[----:B------:R-:W-:Y:S02]  /*3960*/  UMOV UR4, 0xffffffa0 ;  /* 0xffffffa000047882 */ /* 0x000fe40000000000 */
[----:B------:R-:W-:Y:S01]  /*3970*/  UIMAD UR4, UR44, UR4, 0x60 ;  /* 0x000000602c0474a4 */ /* 0x000fe2000f8e0204 */
[----:B------:R-:W-:-:S05]  /*3980*/  ISETP.GE.AND P1, PT, R73, 0x1, PT ;  /* 0x000000014900780c */ /* 0x000fca0003f26270 */
[----:B------:R-:W-:Y:S01]  /*3990*/  VIADD R72, R72, UR4 ;  /* 0x0000000448487c36 */ /* 0x000fe20008000000 */
[----:B------:R-:W-:Y:S01]  /*39a0*/  BSSY B0, `(.L_x_2213) ;  /* 0x00000a0000007945 */ /* 0x000fe20003800000 */
[----:B--2---:R-:W-:Y:S01]  /*39b0*/  FMUL.FTZ R7, R24, R18 ;  /* 0x0000001218077220 */ /* 0x004fe20000410000 */
[----:B------:R-:W-:Y:S01]  /*39c0*/  LEA.HI R24, R19, R20, RZ, 0x7 ;  /* 0x0000001413187211 */ /* 0x000fe200078f38ff */
[----:B------:R-:W-:-:S03]  /*39d0*/  FMUL.FTZ R4, R27, R18 ;  /* 0x000000121b047220 */ /* 0x000fc60000410000 */
[----:B------:R-:W-:Y:S01]  /*39e0*/  LOP3.LUT R27, R24, 0xffffff80, RZ, 0xc0, !PT ;  /* 0xffffff80181b7812 */ /* 0x000fe200078ec0ff */
[----:B-1----:R-:W-:-:S04]  /*39f0*/  FMUL.FTZ R0, R26, R18 ;  /* 0x000000121a007220 */ /* 0x002fc80000410000 */
[----:B------:R-:W-:Y:S02]  /*3a00*/  IMAD.IADD R27, R20, 0x1, -R27 ;  /* 0x00000001141b7824 */ /* 0x000fe400078e0a1b */
[----:B------:R-:W-:-:S03]  /*3a10*/  FMUL.FTZ R29, R29, R18 ;  /* 0x000000121d1d7220 */ /* 0x000fc60000410000 */
[----:B------:R-:W-:Y:S01]  /*3a20*/  SHF.R.S32.HI R26, RZ, 0x1f, R27 ;  /* 0x0000001fff1a7819 */ /* 0x000fe2000001141b */
[----:B------:R1:W2:Y:S01]  /*3a30*/  MUFU.TANH R91, R29 ;  /* 0x0000001d005b7308 */ /* 0x0002a20000002400 */
[-C--:B------:R-:W-:Y:S01]  /*3a40*/  FMUL.FTZ R89, R31, R18.reuse ;  /* 0x000000121f597220 */ /* 0x080fe20000410000 */
[-C--:B------:R-:W-:Y:S01]  /*3a50*/  FMUL.FTZ R33, R33, R18.reuse ;  /* 0x0000001221217220 */ /* 0x080fe20000410000 */
[----:B------:R-:W-:Y:S01]  /*3a60*/  FMUL.FTZ R93, R30, R18 ;  /* 0x000000121e5d7220 */ /* 0x000fe20000410000 */
[----:B------:R-:W-:Y:S02]  /*3a70*/  LEA.HI R31, R19, R20, RZ, 0x2 ;  /* 0x00000014131f7211 */ /* 0x000fe400078f10ff */
[----:B-1----:R-:W-:Y:S02]  /*3a80*/  LEA.HI R29, R26, R27, RZ, 0x2 ;  /* 0x0000001b1a1d7211 */ /* 0x002fe400078f10ff */
[----:B------:R1:W3:Y:S02]  /*3a90*/  MUFU.TANH R161, R33 ;  /* 0x0000002100a17308 */ /* 0x0002e40000002400 */
[----:B------:R-:W-:-:S02]  /*3aa0*/  SHF.R.S32.HI R30, RZ, 0x2, R29 ;  /* 0x00000002ff1e7819 */ /* 0x000fc4000001141d */
[----:B------:R-:W-:Y:S02]  /*3ab0*/  SHF.R.S32.HI R19, RZ, 0x1f, R29 ;  /* 0x0000001fff137819 */ /* 0x000fe4000001141d */
[----:B------:R-:W-:Y:S02]  /*3ac0*/  LEA.HI R26, R26, R27, RZ, 0x5 ;  /* 0x0000001b1a1a7211 */ /* 0x000fe400078f28ff */
[----:B-1----:R-:W-:Y:S02]  /*3ad0*/  LOP3.LUT R33, R31, 0xfffffffc, RZ, 0xc0, !PT ;  /* 0xfffffffc1f217812 */ /* 0x002fe400078ec0ff */
[----:B------:R-:W-:Y:S02]  /*3ae0*/  LEA.HI R31, R19, R30, RZ, 0x3 ;  /* 0x0000001e131f7211 */ /* 0x000fe400078f18ff */
[----:B------:R-:W-:Y:S01]  /*3af0*/  SHF.R.S32.HI R19, RZ, 0x7, R24 ;  /* 0x00000007ff137819 */ /* 0x000fe20000011418 */
[----:B------:R-:W-:Y:S01]  /*3b00*/  IMAD.IADD R33, R20, 0x1, -R33 ;  /* 0x0000000114217824 */ /* 0x000fe200078e0a21 */
[----:B------:R-:W-:-:S02]  /*3b10*/  LOP3.LUT R31, R31, 0xfffffff8, RZ, 0xc0, !PT ;  /* 0xfffffff81f1f7812 */ /* 0x000fc400078ec0ff */
[----:B------:R-:W-:Y:S02]  /*3b20*/  LEA.HI R24, R24, R19, RZ, 0x1 ;  /* 0x0000001318187211 */ /* 0x000fe400078f08ff */
[----:B------:R-:W-:Y:S01]  /*3b30*/  SHF.R.S32.HI R26, RZ, 0x5, R26 ;  /* 0x00000005ff1a7819 */ /* 0x000fe2000001141a */
[----:B------:R-:W-:Y:S01]  /*3b40*/  IMAD.IADD R31, R30, 0x1, -R31 ;  /* 0x000000011e1f7824 */ /* 0x000fe200078e0a1f */
[----:B------:R-:W-:Y:S02]  /*3b50*/  LOP3.LUT R24, R24, 0x3fffffe, RZ, 0xc0, !PT ;  /* 0x03fffffe18187812 */ /* 0x000fe400078ec0ff */
[----:B------:R-:W-:Y:S01]  /*3b60*/  LEA.HI R20, R33, R33, RZ, 0x1 ;  /* 0x0000002121147211 */ /* 0x000fe200078f08ff */
[----:B------:R-:W-:Y:S02]  /*3b70*/  IMAD R26, R21, 0x8, R26 ;  /* 0x00000008151a7824 */ /* 0x000fe400078e021a */
[----:B------:R-:W-:Y:S01]  /*3b80*/  IMAD.IADD R24, R19, 0x1, -R24 ;  /* 0x0000000113187824 */ /* 0x000fe200078e0a18 */
[----:B------:R-:W-:Y:S01]  /*3b90*/  LOP3.LUT R20, R20, 0x1ffffffe, RZ, 0xc0, !PT ;  /* 0x1ffffffe14147812 */ /* 0x000fe200078ec0ff */
[----:B------:R-:W-:-:S04]  /*3ba0*/  IMAD.U32 R31, R26, 0x10, R31 ;  /* 0x000000101a1f7824 */ /* 0x000fc800078e001f */
[----:B------:R-:W-:Y:S02]  /*3bb0*/  IMAD.IADD R20, R33, 0x1, -R20 ;  /* 0x0000000121147824 */ /* 0x000fe400078e0a14 */
[----:B------:R-:W-:-:S04]  /*3bc0*/  IMAD R31, R24, 0x40, R31 ;  /* 0x00000040181f7824 */ /* 0x000fc800078e021f */
[----:B------:R-:W-:-:S04]  /*3bd0*/  IMAD R20, R20, 0x8, R31 ;  /* 0x0000000814147824 */ /* 0x000fc800078e021f */
[----:B------:R-:W-:-:S05]  /*3be0*/  @P0 IMAD.HI.U32 R11, R20, R11, RZ ;  /* 0x0000000b140b0227 */ /* 0x000fca00078e00ff */
[----:B------:R-:W-:Y:S01]  /*3bf0*/  @P0 SHF.R.U32.HI R20, RZ, R76, R11 ;  /* 0x0000004cff140219 */ /* 0x000fe2000001160b */
[----:B------:R-:W-:Y:S01]  /*3c00*/  IMAD.U32 R24, RZ, RZ, UR44 ;  /* 0x0000002cff187e24 */ /* 0x000fe2000f8e00ff */
[----:B------:R-:W-:-:S03]  /*3c10*/  LOP3.LUT R10, R29, 0x7ffffffc, RZ, 0xc0, !PT ;  /* 0x7ffffffc1d0a7812 */ /* 0x000fc600078ec0ff */
[----:B------:R-:W1:Y:S01]  /*3c20*/  SHFL.IDX PT, R30, R20, RZ, 0x1c1f ;  /* 0x001c1fff141e7589 */ /* 0x000e6200000e0000 */
[----:B------:R-:W-:Y:S02]  /*3c30*/  IMAD R11, R24, -0x60, R13 ;  /* 0xffffffa0180b7824 */ /* 0x000fe400078e020d */
        /* <DEDUP_REMOVED lines=39> */
[----:B------:R-:W-:-:S02]  /*3eb0*/  IMAD.IADD R10, R27, 0x1, -R10 ;  /* 0x000000011b0a7824 */ /* 0x000fc400078e0a0a */
[-C--:B------:R-:W-:Y:S01]  /*3ec0*/  FMUL.FTZ R70, R70, R18.reuse ;  /* 0x0000001246467220 */ /* 0x080fe20000410000 */
[----:B------:R-:W-:Y:S02]  /*3ed0*/  VIADD R19, R11, 0x61 ;  /* 0x000000610b137836 */ /* 0x000fe40000000000 */
[----:B------:R-:W-:Y:S01]  /*3ee0*/  FMUL.FTZ R18, R71, R18 ;  /* 0x0000001247127220 */ /* 0x000fe20000410000 */
[----:B------:R-:W4:Y:S01]  /*3ef0*/  MUFU.TANH R7, R7 ;  /* 0x0000000700077308 */ /* 0x000f220000002400 */
[----:B------:R-:W-:Y:S02]  /*3f00*/  IMAD R19, R10, -0x2, R19 ;  /* 0xfffffffe0a137824 */ /* 0x000fe400078e0213 */
[----:B------:R-:W-:Y:S02]  /*3f10*/  VIADD R11, R11, 0x60 ;  /* 0x000000600b0b7836 */ /* 0x000fe40000000000 */
[----:B------:R-:W-:-:S03]  /*3f20*/  IMAD.IADD R24, R19, 0x1, -R12 ;  /* 0x0000000113187824 */ /* 0x000fc600078e0a0c */
[----:B------:R-:W0:Y:S01]  /*3f30*/  MUFU.TANH R25, R25 ;  /* 0x0000001900197308 */ /* 0x000e220000002400 */
[----:B------:R-:W-:-:S07]  /*3f40*/  LOP3.LUT R19, RZ, R14, RZ, 0x33, !PT ;  /* 0x0000000eff137212 */ /* 0x000fce00078e33ff */
[----:B------:R-:W0:Y:S01]  /*3f50*/  MUFU.TANH R0, R0 ;  /* 0x0000000000007308 */ /* 0x000e220000002400 */
[----:B------:R-:W-:-:S07]  /*3f60*/  IMAD.U32 R27, RZ, RZ, UR4 ;  /* 0x00000004ff1b7e24 */ /* 0x000fce000f8e00ff */
[----:B------:R-:W0:Y:S01]  /*3f70*/  MUFU.TANH R4, R4 ;  /* 0x0000000400047308 */ /* 0x000e220000002400 */
[----:B------:R-:W-:-:S07]  /*3f80*/  IMAD R21, R10, -0x2, R11 ;  /* 0xfffffffe0a157824 */ /* 0x000fce00078e020b */
        /* <DEDUP_REMOVED lines=42> */
[----:B------:R0:W0:Y:S01]  /*4230*/  MUFU.TANH R190, R18 ;  /* 0x0000001200be7308 */ /* 0x0000220000002400 */
[----:B------:R-:W-:-:S02]  /*4240*/  IMAD.IADD R19, R24, 0x1, R19 ;  /* 0x0000000118137824 */ /* 0x000fc400078e0213 */
[----:B------:R-:W-:Y:S01]  /*4250*/  IMAD R24, R10, -0x2, R27 ;  /* 0xfffffffe0a187824 */ /* 0x000fe200078e021b */
[----:B-1----:R-:W-:Y:S01]  /*4260*/  VIADDMNMX R10, R30, R26, R21, PT ;  /* 0x0000001a1e0a7246 */ /* 0x002fe20003800115 */
[----:B------:R-:W-:Y:S01]  /*4270*/  IMAD.IADD R11, R19, 0x1, R30 ;  /* 0x00000001130b7824 */ /* 0x000fe200078e021e */
[----:B--234-:R-:W-:Y:S06]  /*4280*/  @!P1 BRA `(.L_x_2214) ;  /* 0x0000000000449947 */ /* 0x01cfec0003800000 */
[----:B------:R-:W-:Y:S01]  /*4290*/  IADD3 R14, -R12, R13, R30 ;  /* 0x0000000d0c0e7210 */ /* 0x000fe20007ffe11e */
[----:B------:R-:W-:Y:S03]  /*42a0*/  BSSY B1, `(.L_x_2215) ;  /* 0x000000c000017945 */ /* 0x000fe60003800000 */
[----:B------:R-:W-:-:S13]  /*42b0*/  ISETP.GT.AND P0, PT, R14, -0x1, PT ;  /* 0xffffffff0e00780c */ /* 0x000fda0003f04270 */
[----:B------:R-:W-:Y:S05]  /*42c0*/  @P0 BRA `(.L_x_2216) ;  /* 0x0000000000180947 */ /* 0x000fea0003800000 */
[----:B------:R-:W-:Y:S02]  /*42d0*/  ISETP.NE.AND P0, PT, R73, 0x1, PT ;  /* 0x000000014900780c */ /* 0x000fe40003f05270 */
[----:B------:R-:W-:-:S11]  /*42e0*/  LOP3.LUT R15, RZ, R14, RZ, 0x33, !PT ;  /* 0x0000000eff0f7212 */ /* 0x000fd600078e33ff */
[----:B------:R-:W-:-:S05]  /*42f0*/  @P0 IMAD.HI.U32 R14, R15, R74, RZ ;  /* 0x0000004a0f0e0227 */ /* 0x000fca00078e00ff */
[----:B------:R-:W-:-:S04]  /*4300*/  @P0 SHF.R.U32.HI R15, RZ, R75, R14 ;  /* 0x0000004bff0f0219 */ /* 0x000fc8000001160e */
[----:B------:R-:W-:Y:S01]  /*4310*/  LOP3.LUT R14, RZ, R15, RZ, 0x33, !PT ;  /* 0x0000000fff0e7212 */ /* 0x000fe200078e33ff */
[----:B------:R-:W-:Y:S06]  /*4320*/  BRA `(.L_x_2217) ;  /* 0x00000000000c7947 */ /* 0x000fec0003800000 */
.L_x_2216:
[----:B------:R-:W-:-:S13]  /*4330*/  ISETP.NE.AND P0, PT, R73, 0x1, PT ;  /* 0x000000014900780c */ /* 0x000fda0003f05270 */
[----:B0-----:R-:W-:-:S05]  /*4340*/  @P0 IMAD.HI.U32 R18, R14, R74, RZ ;  /* 0x0000004a0e120227 */ /* 0x001fca00078e00ff */
[----:B------:R-:W-:-:S07]  /*4350*/  @P0 SHF.R.U32.HI R14, RZ, R75, R18 ;  /* 0x0000004bff0e0219 */ /* 0x000fce0000011612 */
.L_x_2217:
[----:B------:R-:W-:Y:S05]  /*4360*/  BSYNC B1 ;  /* 0x0000000000017941 */ /* 0x000fea0003800000 */
.L_x_2215:
[----:B------:R-:W-:-:S05]  /*4370*/  IMAD R14, R14, R73, R24 ;  /* 0x000000490e0e7224 */ /* 0x000fca00078e0218 */
[----:B------:R-:W-:Y:S02]  /*4380*/  VIMNMX R11, R11, R14, !PT ;  /* 0x0000000e0b0b7248 */ /* 0x000fe40007fe0100 */
[----:B------:R-:W-:-:S07]  /*4390*/  VIADDMNMX R10, R14, R73, R10, PT ;  /* 0x000000490e0a7246 */ /* 0x000fce000380010a */
.L_x_2214:
[----:B------:R-:W-:Y:S05]  /*43a0*/  BSYNC B0 ;  /* 0x0000000000007941 */ /* 0x000fea0003800000 */
.L_x_2213:
[C---:B------:R-:W-:Y:S01]  /*43b0*/  ISETP.GE.AND P1, PT, R72.reuse, 0x9, PT ;  /* 0x000000094800780c */ /* 0x040fe20003f26270 */
[----:B------:R-:W1:Y:S01]  /*43c0*/  SHFL.IDX PT, R20, R20, 0x1, 0x1c1f ;  /* 0x003c1f0014147f89 */ /* 0x000e6200000e0000 */
[----:B------:R-:W-:Y:S01]  /*43d0*/  ISETP.GE.AND P0, PT, R72, 0x2, PT ;  /* 0x000000024800780c */ /* 0x000fe20003f06270 */
[----:B------:R-:W-:Y:S01]  /*43e0*/  BSSY B0, `(.L_x_2218) ;  /* 0x0000086000007945 */ /* 0x000fe20003800000 */
[C---:B------:R-:W-:Y:S02]  /*43f0*/  ISETP.GT.AND P2, PT, R11.reuse, 0x8, !P1 ;  /* 0x000000080b00780c */ /* 0x040fe40004f44270 */
[----:B------:R-:W-:Y:S02]  /*4400*/  ISETP.GT.AND P3, PT, R11, 0x1, !P0 ;  /* 0x000000010b00780c */ /* 0x000fe40004764270 */
[----:B------:R-:W-:Y:S02]  /*4410*/  ISETP.LT.OR P2, PT, R10, 0x9, P2 ;  /* 0x000000090a00780c */ /* 0x000fe40001741670 */
[----:B------:R-:W-:-:S02]  /*4420*/  ISETP.GE.AND P4, PT, R72, 0x11, PT ;  /* 0x000000114800780c */ /* 0x000fc40003f86270 */
[----:B0-----:R-:W-:Y:S02]  /*4430*/  FSEL R97, R28, -INF , !P2 ;  /* 0xff8000001c617808 */ /* 0x001fe40005000000 */
[----:B------:R-:W-:Y:S02]  /*4440*/  ISETP.LT.OR P3, PT, R10, 0x2, P3 ;  /* 0x000000020a00780c */ /* 0x000fe40001f61670 */
[----:B------:R-:W-:Y:S02]  /*4450*/  ISETP.GT.AND P2, PT, R11, 0x10, !P4 ;  /* 0x000000100b00780c */ /* 0x000fe40006744270 */
[----:B------:R-:W-:Y:S02]  /*4460*/  ISETP.GE.AND P5, PT, R72, 0xa, PT ;  /* 0x0000000a4800780c */ /* 0x000fe40003fa6270 */
[----:B------:R-:W-:Y:S02]  /*4470*/  FSEL R99, R25, -INF , !P3 ;  /* 0xff80000019637808 */ /* 0x000fe40005800000 */
[----:B------:R-:W-:-:S02]  /*4480*/  P2R R18, PR, RZ, 0x10 ;  /* 0x00000010ff127803 */ /* 0x000fc40000000000 */
[----:B------:R-:W-:Y:S02]  /*4490*/  ISETP.LT.OR P2, PT, R10, 0x11, P2 ;  /* 0x000000110a00780c */ /* 0x000fe40001741670 */
[C---:B------:R-:W-:Y:S02]  /*44a0*/  ISETP.GT.AND P3, PT, R11.reuse, 0x9, !P5 ;  /* 0x000000090b00780c */ /* 0x040fe40006f64270 */
[----:B------:R-:W-:Y:S02]  /*44b0*/  ISETP.GE.AND P4, PT, R72, 0x12, PT ;  /* 0x000000124800780c */ /* 0x000fe40003f86270 */
[----:B------:R-:W-:Y:S02]  /*44c0*/  FSEL R160, R32, -INF , !P2 ;  /* 0xff80000020a07808 */ /* 0x000fe40005000000 */
[----:B------:R-:W-:Y:S02]  /*44d0*/  ISETP.LT.OR P3, PT, R10, 0xa, P3 ;  /* 0x0000000a0a00780c */ /* 0x000fe40001f61670 */
[----:B------:R-:W-:-:S02]  /*44e0*/  ISETP.GT.AND P2, PT, R11, 0x11, !P4 ;  /* 0x000000110b00780c */ /* 0x000fc40006744270 */
[----:B------:R-:W-:Y:S02]  /*44f0*/  FSEL R91, R91, -INF , !P3 ;  /* 0xff8000005b5b7808 */ /* 0x000fe40005800000 */
        /* <DEDUP_REMOVED lines=23> */
[C---:B------:R-:W-:Y:S02]  /*4670*/  ISETP.GT.AND P2, PT, R11.reuse, 0x28, !P3 ;  /* 0x000000280b00780c */ /* 0x040fe40005f44270 */
        /* <DEDUP_REMOVED lines=63> */
[----:B------:R-:W-:-:S04]  /*4a70*/  ISETP.GT.AND P6, PT, R11, RZ, !P6 ;  /* 0x000000ff0b00720c */ /* 0x000fc800077c4270 */
[----:B------:R-:W-:-:S04]  /*4a80*/  ISETP.LT.OR P6, PT, R10, 0x1, P6 ;  /* 0x000000010a00780c */ /* 0x000fc800037c1670 */
[----:B------:R-:W-:Y:S01]  /*4a90*/  FSEL R101, R7, -INF , !P6 ;  /* 0xff80000007657808 */ /* 0x000fe20007000000 */
[----:B-1----:R-:W-:Y:S01]  /*4aa0*/  IMAD.IADD R7, R19, 0x1, R20 ;  /* 0x0000000113077824 */ /* 0x002fe200078e0214 */
[----:B------:R-:W-:-:S04]  /*4ab0*/  ISETP.GE.AND P6, PT, R72, 0x5a, PT ;  /* 0x0000005a4800780c */ /* 0x000fc80003fc6270 */
[----:B------:R-:W-:Y:S02]  /*4ac0*/  P2R R40, PR, RZ, 0x40 ;  /* 0x00000040ff287803 */ /* 0x000fe40000000000 */
[----:B------:R-:W-:-:S04]  /*4ad0*/  ISETP.GT.AND P6, PT, R11, 0x59, !P6 ;  /* 0x000000590b00780c */ /* 0x000fc800077c4270 */
[----:B------:R-:W-:Y:S02]  /*4ae0*/  ISETP.LT.OR P6, PT, R10, 0x5a, P6 ;  /* 0x0000005a0a00780c */ /* 0x000fe400037c1670 */
[----:B------:R-:W-:Y:S02]  /*4af0*/  VIADDMNMX R10, R20, R26, R21, PT ;  /* 0x0000001a140a7246 */ /* 0x000fe40003800115 */
[----:B------:R-:W-:Y:S02]  /*4b00*/  FSEL R186, R69, -INF , !P6 ;  /* 0xff80000045ba7808 */ /* 0x000fe40007000000 */
[----:B------:R-:W-:-:S13]  /*4b10*/  ISETP.GE.AND P6, PT, R73, 0x1, PT ;  /* 0x000000014900780c */ /* 0x000fda0003fc6270 */
[----:B------:R-:W-:Y:S05]  /*4b20*/  @!P6 BRA `(.L_x_2219) ;  /* 0x000000000044e947 */ /* 0x000fea0003800000 */
        /* <DEDUP_REMOVED lines=10> */
.L_x_2221:
[----:B------:R-:W-:-:S13]  /*4bd0*/  ISETP.NE.AND P6, PT, R73, 0x1, PT ;  /* 0x000000014900780c */ /* 0x000fda0003fc5270 */
[----:B------:R-:W-:-:S05]  /*4be0*/  @P6 IMAD.HI.U32 R74, R12, R74, RZ ;  /* 0x0000004a0c4a6227 */ /* 0x000fca00078e00ff */
[----:B------:R-:W-:-:S07]  /*4bf0*/  @P6 SHF.R.U32.HI R12, RZ, R75, R74 ;  /* 0x0000004bff0c6219 */ /* 0x000fce000001164a */
.L_x_2222:
[----:B------:R-:W-:Y:S05]  /*4c00*/  BSYNC B1 ;  /* 0x0000000000017941 */ /* 0x000fea0003800000 */
.L_x_2220:
[----:B------:R-:W-:-:S05]  /*4c10*/  IMAD R12, R12, R73, R24 ;  /* 0x000000490c0c7224 */ /* 0x000fca00078e0218 */
[----:B------:R-:W-:Y:S02]  /*4c20*/  VIADDMNMX R10, R12, R73, R10, PT ;  /* 0x000000490c0a7246 */ /* 0x000fe4000380010a */
[----:B------:R-:W-:-:S07]  /*4c30*/  VIMNMX R7, R7, R12, !PT ;  /* 0x0000000c07077248 */ /* 0x000fce0007fe0100 */
.L_x_2219:
[----:B------:R-:W-:Y:S05]  /*4c40*/  BSYNC B0 ;  /* 0x0000000000007941 */ /* 0x000fea0003800000 */
.L_x_2218:
[C---:B------:R-:W-:Y:S01]  /*4c50*/  ISETP.GT.AND P0, PT, R7.reuse, 0x1, !P0 ;  /* 0x000000010700780c */ /* 0x040fe20004704270 */
[----:B------:R-:W2:Y:S01]  /*4c60*/  LDL R156, [R1+0x230] ;  /* 0x00023000019c7983 */ /* 0x000ea20000100800 */
[----:B------:R-:W-:Y:S02]  /*4c70*/  ISETP.GT.AND P1, PT, R7, 0x8, !P1 ;  /* 0x000000080700780c */ /* 0x000fe40004f24270 */
[C---:B------:R-:W-:Y:S01]  /*4c80*/  ISETP.LT.OR P0, PT, R10.reuse, 0x2, P0 ;  /* 0x000000020a00780c */ /* 0x040fe20000701670 */
[----:B------:R-:W3:Y:S01]  /*4c90*/  LDL R20, [R1+0x260] ;  /* 0x0002600001147983 */ /* 0x000ee20000100800 */
[----:B------:R-:W-:Y:S02]  /*4ca0*/  ISETP.LT.OR P1, PT, R10, 0x9, P1 ;  /* 0x000000090a00780c */ /* 0x000fe40000f21670 */
[----:B------:R-:W-:Y:S01]  /*4cb0*/  FSEL R95, R4, -INF , !P0 ;  /* 0xff800000045f7808 */ /* 0x000fe20004000000 */
[----:B------:R-:W4:Y:S01]  /*4cc0*/  LDL R152, [R1+0x324] ;  /* 0x0003240001987983 */ /* 0x000f220000100800 */
[----:B------:R-:W-:-:S02]  /*4cd0*/  ISETP.NE.AND P0, PT, R15, RZ, PT ;  /* 0x000000ff0f00720c */ /* 0x000fc40003f05270 */
[----:B------:R-:W-:Y:S01]  /*4ce0*/  FSEL R93, R93, -INF , !P1 ;  /* 0xff8000005d5d7808 */ /* 0x000fe20004800000 */
[----:B------:R-:W2:Y:S01]  /*4cf0*/  LDL R15, [R1+0x1f8] ;  /* 0x0001f800010f7983 */ /* 0x000ea20000100800 */
[----:B------:R-:W-:Y:S02]  /*4d00*/  ISETP.GT.AND P0, PT, R7, 0x9, !P0 ;  /* 0x000000090700780c */ /* 0x000fe40004704270 */
[----:B------:R-:W-:Y:S01]  /*4d10*/  ISETP.NE.AND P1, PT, R27, RZ, PT ;  /* 0x000000ff1b00720c */ /* 0x000fe20003f25270 */
[----:B------:R-:W4:Y:S01]  /*4d20*/  LDL R154, [R1+0x328] ;  /* 0x00032800019a7983 */ /* 0x000f220000100800 */
[----:B------:R-:W-:Y:S02]  /*4d30*/  ISETP.LT.OR P0, PT, R10, 0xa, P0 ;  /* 0x0000000a0a00780c */ /* 0x000fe40000701670 */
[----:B------:R-:W-:Y:S01]  /*4d40*/  ISETP.NE.AND P6, PT, R28, RZ, PT ;  /* 0x000000ff1c00720c */ /* 0x000fe20003fc5270 */
[----:B------:R-:W4:Y:S01]  /*4d50*/  LDL R68, [R1+0x244] ;  /* 0x0002440001447983 */ /* 0x000f220000100800 */
[----:B------:R-:W-:-:S02]  /*4d60*/  FSEL R89, R89, -INF , !P0 ;  /* 0xff80000059597808 */ /* 0x000fc40004000000 */
[----:B------:R-:W-:Y:S01]  /*4d70*/  ISETP.NE.AND P0, PT, R18, RZ, PT ;  /* 0x000000ff1200720c */ /* 0x000fe20003f05270 */
[----:B------:R-:W4:Y:S01]  /*4d80*/  LDL R72, [R1+0x24c] ;  /* 0x00024c0001487983 */ /* 0x000f220000100800 */
[----:B------:R-:W-:Y:S02]  /*4d90*/  FMNMX.FTZ R4, R101, R99, !PT ;  /* 0x0000006365047209 */ /* 0x000fe40007810000 */
[----:B------:R-:W-:Y:S01]  /*4da0*/  ISETP.GT.AND P0, PT, R7, 0x10, !P0 ;  /* 0x000000100700780c */ /* 0x000fe20004704270 */
[----:B------:R-:W3:Y:S01]  /*4db0*/  LDL R18, [R1+0x250] ;  /* 0x0002500001127983 */ /* 0x000ee20000100800 */
[----:B------:R-:W-:Y:S02]  /*4dc0*/  FMNMX.FTZ R4, R97, R4, !PT ;  /* 0x0000000461047209 */ /* 0x000fe40007810000 */
[----:B------:R-:W-:Y:S01]  /*4dd0*/  ISETP.LT.OR P0, PT, R10, 0x11, P0 ;  /* 0x000000110a00780c */ /* 0x000fe20000701670 */
[----:B------:R-:W4:Y:S01]  /*4de0*/  LDL R74, [R1+0x254] ;  /* 0x00025400014a7983 */ /* 0x000f220000100800 */
[----:B------:R-:W-:-:S02]  /*4df0*/  FMNMX.FTZ R11, R91, R4, !PT ;  /* 0x000000045b0b7209 */ /* 0x000fc40007810000 */
[----:B------:R-:W-:Y:S01]  /*4e00*/  FSEL R225, R225, -INF , !P0 ;  /* 0xff800000e1e17808 */ /* 0x000fe20004000000 */
[----:B------:R-:W4:Y:S01]  /*4e10*/  LDL R76, [R1+0x258] ;  /* 0x00025800014c7983 */ /* 0x000f220000100800 */
[----:B------:R-:W-:Y:S02]  /*4e20*/  ISETP.NE.AND P0, PT, R25, RZ, PT ;  /* 0x000000ff1900720c */ /* 0x000fe40003f05270 */
[----:B------:R-:W-:Y:S01]  /*4e30*/  FMNMX.FTZ R4, R160, R11, !PT ;  /* 0x0000000ba0047209 */ /* 0x000fe20007810000 */
[----:B------:R-:W4:Y:S01]  /*4e40*/  LDL R78, [R1+0x25c] ;  /* 0x00025c00014e7983 */ /* 0x000f220000100800 */
[----:B------:R-:W-:Y:S02]  /*4e50*/  ISETP.GT.AND P0, PT, R7, 0x11, !P0 ;  /* 0x000000110700780c */ /* 0x000fe40004704270 */
[----:B------:R-:W-:Y:S01]  /*4e60*/  FMNMX.FTZ R4, R161, R4, !PT ;  /* 0x00000004a1047209 */ /* 0x000fe20007810000 */
[----:B------:R-:W4:Y:S01]  /*4e70*/  LDL R80, [R1+0x264] ;  /* 0x0002640001507983 */ /* 0x000f220000100800 */
[----:B------:R-:W-:-:S02]  /*4e80*/  ISETP.LT.OR P0, PT, R10, 0x12, P0 ;  /* 0x000000120a00780c */ /* 0x000fc40000701670 */
[C---:B------:R-:W-:Y:S01]  /*4e90*/  ISETP.GT.AND P2, PT, R7.reuse, 0x49, !P2 ;  /* 0x000000490700780c */ /* 0x040fe20005744270 */
[----:B------:R-:W4:Y:S01]  /*4ea0*/  LDL R82, [R1+0x268] ;  /* 0x0002680001527983 */ /* 0x000f220000100800 */
[----:B------:R-:W-:Y:S02]  /*4eb0*/  FSEL R224, R224, -INF , !P0 ;  /* 0xff800000e0e07808 */ /* 0x000fe40004000000 */
[----:B------:R-:W-:Y:S01]  /*4ec0*/  ISETP.GT.AND P0, PT, R7, 0x18, !P1 ;  /* 0x000000180700780c */ /* 0x000fe20004f04270 */
[----:B------:R-:W4:Y:S01]  /*4ed0*/  LDL R84, [R1+0x26c] ;  /* 0x00026c0001547983 */ /* 0x000f220000100800 */
[----:B------:R-:W-:Y:S02]  /*4ee0*/  ISETP.NE.AND P1, PT, R37, RZ, PT ;  /* 0x000000ff2500720c */ /* 0x000fe40003f25270 */
[----:B------:R-:W-:Y:S01]  /*4ef0*/  ISETP.LT.OR P0, PT, R10, 0x19, P0 ;  /* 0x000000190a00780c */ /* 0x000fe20000701670 */
[----:B------:R-:W4:Y:S01]  /*4f00*/  LDL R86, [R1+0x274] ;  /* 0x0002740001567983 */ /* 0x000f220000100800 */
[----:B------:R-:W-:-:S02]  /*4f10*/  ISETP.GT.AND P3, PT, R7, 0x50, !P3 ;  /* 0x000000500700780c */ /* 0x000fc40005f64270 */
[----:B------:R-:W-:Y:S01]  /*4f20*/  FSEL R223, R223, -INF , !P0 ;  /* 0xff800000dfdf7808 */ /* 0x000fe20004000000 */
[----:B------:R-:W4:Y:S01]  /*4f30*/  LDL R88, [R1+0x278] ;  /* 0x0002780001587983 */ /* 0x000f220000100800 */
[C---:B------:R-:W-:Y:S02]  /*4f40*/  ISETP.GT.AND P0, PT, R7.reuse, 0x19, !P6 ;  /* 0x000000190700780c */ /* 0x040fe40007704270 */
[----:B------:R-:W-:Y:S01]  /*4f50*/  ISETP.NE.AND P6, PT, R14, RZ, PT ;  /* 0x000000ff0e00720c */ /* 0x000fe20003fc5270 */
[----:B------:R-:W4:Y:S01]  /*4f60*/  LDL R90, [R1+0x27c] ;  /* 0x00027c00015a7983 */ /* 0x000f220000100800 */
[----:B------:R-:W-:Y:S02]  /*4f70*/  ISETP.LT.OR P0, PT, R10, 0x1a, P0 ;  /* 0x0000001a0a00780c */ /* 0x000fe40000701670 */
[----:B------:R-:W-:Y:S01]  /*4f80*/  ISETP.GT.AND P4, PT, R7, 0x51, !P4 ;  /* 0x000000510700780c */ /* 0x000fe20006784270 */
[----:B------:R-:W3:Y:S01]  /*4f90*/  LDL R14, [R1+0x240] ;  /* 0x00024000010e7983 */ /* 0x000ee20000100800 */
[----:B------:R-:W-:-:S02]  /*4fa0*/  FSEL R222, R222, -INF , !P0 ;  /* 0xff800000dede7808 */ /* 0x000fc40004000000 */
[----:B------:R-:W-:Y:S01]  /*4fb0*/  ISETP.NE.AND P0, PT, R29, RZ, PT ;  /* 0x000000ff1d00720c */ /* 0x000fe20003f05270 */
[----:B------:R-:W4:Y:S01]  /*4fc0*/  LDL R24, [R1+0x280] ;  /* 0x0002800001187983 */ /* 0x000f220000100800 */
[C---:B------:R-:W-:Y:S02]  /*4fd0*/  ISETP.GT.AND P5, PT, R7.reuse, 0x58, !P5 ;  /* 0x000000580700780c */ /* 0x040fe40006fa4270 */
[----:B------:R-:W-:Y:S01]  /*4fe0*/  ISETP.GT.AND P0, PT, R7, 0x20, !P0 ;  /* 0x000000200700780c */ /* 0x000fe20004704270 */
[----:B------:R-:W4:Y:S01]  /*4ff0*/  LDL R92, [R1+0x284] ;  /* 0x00028400015c7983 */ /* 0x000f220000100800 */
[C---:B------:R-:W-:Y:S02]  /*5000*/  ISETP.LT.OR P2, PT, R10.reuse, 0x4a, P2 ;  /* 0x0000004a0a00780c */ /* 0x040fe40001741670 */
[C---:B------:R-:W-:Y:S01]  /*5010*/  ISETP.LT.OR P0, PT, R10.reuse, 0x21, P0 ;  /* 0x000000210a00780c */ /* 0x040fe20000701670 */
[----:B------:R-:W4:Y:S01]  /*5020*/  LDL R94, [R1+0x288] ;  /* 0x00028800015e7983 */ /* 0x000f220000100800 */
[----:B------:R-:W-:-:S02]  /*5030*/  ISETP.LT.OR P3, PT, R10, 0x51, P3 ;  /* 0x000000510a00780c */ /* 0x000fc40001f61670 */
[----:B------:R-:W-:Y:S01]  /*5040*/  FSEL R215, R215, -INF , !P0 ;  /* 0xff800000d7d77808 */ /* 0x000fe20004000000 */
[----:B------:R-:W4:Y:S01]  /*5050*/  LDL R96, [R1+0x28c] ;  /* 0x00028c0001607983 */ /* 0x000f220000100800 */
[----:B------:R-:W-:Y:S02]  /*5060*/  ISETP.NE.AND P0, PT, R30, RZ, PT ;  /* 0x000000ff1e00720c */ /* 0x000fe40003f05270 */
[----:B------:R-:W-:Y:S01]  /*5070*/  FSEL R200, R200, -INF , !P2 ;  /* 0xff800000c8c87808 */ /* 0x000fe20005000000 */
[----:B------:R-:W4:Y:S01]  /*5080*/  LDL R26, [R1+0x290] ;  /* 0x00029000011a7983 */ /* 0x000f220000100800 */
[----:B------:R-:W-:Y:S02]  /*5090*/  ISETP.GT.AND P0, PT, R7, 0x21, !P0 ;  /* 0x000000210700780c */ /* 0x000fe40004704270 */
[----:B------:R-:W-:Y:S01]  /*50a0*/  FSEL R187, R66, -INF , !P3 ;  /* 0xff80000042bb7808 */ /* 0x000fe20005800000 */
[----:B------:R-:W4:Y:S01]  /*50b0*/  LDL R98, [R1+0x294] ;  /* 0x0002940001627983 */ /* 0x000f220000100800 */
[----:B------:R-:W-:-:S02]  /*50c0*/  ISETP.LT.OR P0, PT, R10, 0x22, P0 ;  /* 0x000000220a00780c */ /* 0x000fc40000701670 */
[----:B------:R-:W-:Y:S01]  /*50d0*/  ISETP.LT.OR P4, PT, R10, 0x52, P4 ;  /* 0x000000520a00780c */ /* 0x000fe20002781670 */
[----:B------:R-:W4:Y:S01]  /*50e0*/  LDL R100, [R1+0x298] ;  /* 0x0002980001647983 */ /* 0x000f220000100800 */
[----:B------:R-:W-:Y:S02]  /*50f0*/  FSEL R210, R210, -INF , !P0 ;  /* 0xff800000d2d27808 */ /* 0x000fe40004000000 */
[----:B------:R-:W-:Y:S01]  /*5100*/  ISETP.NE.AND P0, PT, R31, RZ, PT ;  /* 0x000000ff1f00720c */ /* 0x000fe20003f05270 */
[----:B------:R-:W4:Y:S01]  /*5110*/  LDL R102, [R1+0x29c] ;  /* 0x00029c0001667983 */ /* 0x000f220000100800 */
[----:B------:R-:W-:Y:S02]  /*5120*/  ISETP.LT.OR P5, PT, R10, 0x59, P5 ;  /* 0x000000590a00780c */ /* 0x000fe40002fa1670 */
[----:B------:R-:W-:Y:S01]  /*5130*/  ISETP.GT.AND P0, PT, R7, 0x28, !P0 ;  /* 0x000000280700780c */ /* 0x000fe20004704270 */
[----:B------:R-:W4:Y:S01]  /*5140*/  LDL R28, [R1+0x2a0] ;  /* 0x0002a000011c7983 */ /* 0x000f220000100800 */
[----:B------:R-:W-:-:S02]  /*5150*/  FSEL R188, R67, -INF , !P4 ;  /* 0xff80000043bc7808 */ /* 0x000fc40006000000 */
[----:B------:R-:W-:Y:S01]  /*5160*/  ISETP.LT.OR P0, PT, R10, 0x29, P0 ;  /* 0x000000290a00780c */ /* 0x000fe20000701670 */
[----:B------:R-:W4:Y:S01]  /*5170*/  LDL R104, [R1+0x2a4] ;  /* 0x0002a40001687983 */ /* 0x000f220000100800 */
[----:B------:R-:W-:Y:S02]  /*5180*/  FSEL R189, R70, -INF , !P5 ;  /* 0xff80000046bd7808 */ /* 0x000fe40006800000 */
[----:B------:R-:W-:Y:S01]  /*5190*/  FSEL R212, R212, -INF , !P0 ;  /* 0xff800000d4d47808 */ /* 0x000fe20004000000 */
[----:B------:R-:W4:Y:S01]  /*51a0*/  LDL R70, [R1+0x248] ;  /* 0x0002480001467983 */ /* 0x000f220000100800 */
[----:B------:R-:W-:-:S03]  /*51b0*/  ISETP.NE.AND P0, PT, R32, RZ, PT ;  /* 0x000000ff2000720c */ /* 0x000fc60003f05270 */
[----:B------:R-:W4:Y:S01]  /*51c0*/  LDL R106, [R1+0x2a8] ;  /* 0x0002a800016a7983 */ /* 0x000f220000100800 */
[----:B------:R-:W-:-:S03]  /*51d0*/  ISETP.GT.AND P0, PT, R7, 0x29, !P0 ;  /* 0x000000290700780c */ /* 0x000fc60004704270 */
[----:B------:R-:W4:Y:S01]  /*51e0*/  LDL R108, [R1+0x2ac] ;  /* 0x0002ac00016c7983 */ /* 0x000f220000100800 */
[----:B------:R-:W-:-:S03]  /*51f0*/  ISETP.LT.OR P0, PT, R10, 0x2a, P0 ;  /* 0x0000002a0a00780c */ /* 0x000fc60000701670 */
[----:B------:R-:W4:Y:S01]  /*5200*/  LDL R30, [R1+0x2b0] ;  /* 0x0002b000011e7983 */ /* 0x000f220000100800 */
[----:B------:R-:W-:Y:S02]  /*5210*/  FSEL R214, R214, -INF , !P0 ;  /* 0xff800000d6d67808 */ /* 0x000fe40004000000 */
[----:B------:R-:W-:Y:S01]  /*5220*/  ISETP.NE.AND P0, PT, R33, RZ, PT ;  /* 0x000000ff2100720c */ /* 0x000fe20003f05270 */
[----:B------:R-:W4:Y:S03]  /*5230*/  LDL R110, [R1+0x2b4] ;  /* 0x0002b400016e7983 */ /* 0x000f260000100800 */
[----:B------:R-:W-:Y:S01]  /*5240*/  ISETP.GT.AND P0, PT, R7, 0x30, !P0 ;  /* 0x000000300700780c */ /* 0x000fe20004704270 */
[----:B------:R-:W4:Y:S03]  /*5250*/  LDL R112, [R1+0x2b8] ;  /* 0x0002b80001707983 */ /* 0x000f260000100800 */
[----:B------:R-:W-:Y:S01]  /*5260*/  ISETP.LT.OR P0, PT, R10, 0x31, P0 ;  /* 0x000000310a00780c */ /* 0x000fe20000701670 */
[----:B------:R-:W4:Y:S03]  /*5270*/  LDL R114, [R1+0x2bc] ;  /* 0x0002bc0001727983 */ /* 0x000f260000100800 */
        /* <DEDUP_REMOVED lines=24> */
[----:B------:R-:W-:Y:S01]  /*5400*/  ISETP.GT.AND P0, PT, R7, 0x40, !P1 ;  /* 0x000000400700780c */ /* 0x000fe20004f04270 */
[----:B------:R-:W4:Y:S01]  /*5410*/  LDL R132, [R1+0x2ec] ;  /* 0x0002ec0001847983 */ /* 0x000f220000100800 */
[----:B------:R-:W-:Y:S02]  /*5420*/  ISETP.NE.AND P1, PT, R39, RZ, PT ;  /* 0x000000ff2700720c */ /* 0x000fe40003f25270 */
[----:B------:R-:W-:Y:S01]  /*5430*/  ISETP.LT.OR P0, PT, R10, 0x41, P0 ;  /* 0x000000410a00780c */ /* 0x000fe20000701670 */
[----:B------:R-:W4:Y:S01]  /*5440*/  LDL R134, [R1+0x2f4] ;  /* 0x0002f40001867983 */ /* 0x000f220000100800 */
[C---:B------:R-:W-:Y:S02]  /*5450*/  ISETP.GT.AND P1, PT, R7.reuse, 0x48, !P1 ;  /* 0x000000480700780c */ /* 0x040fe40004f24270 */
[----:B------:R-:W-:Y:S01]  /*5460*/  FSEL R197, R58, -INF , !P0 ;  /* 0xff8000003ac57808 */ /* 0x000fe20004000000 */
[----:B------:R-:W4:Y:S01]  /*5470*/  LDL R136, [R1+0x2f8] ;  /* 0x0002f80001887983 */ /* 0x000f220000100800 */
[----:B------:R-:W-:-:S02]  /*5480*/  ISETP.GT.AND P0, PT, R7, RZ, !P6 ;  /* 0x000000ff0700720c */ /* 0x000fc40007704270 */
[----:B------:R-:W-:Y:S01]  /*5490*/  ISETP.NE.AND P6, PT, R40, RZ, PT ;  /* 0x000000ff2800720c */ /* 0x000fe20003fc5270 */
[----:B------:R-:W4:Y:S01]  /*54a0*/  LDL R138, [R1+0x2fc] ;  /* 0x0002fc00018a7983 */ /* 0x000f220000100800 */
[----:B------:R-:W-:Y:S02]  /*54b0*/  ISETP.LT.OR P0, PT, R10, 0x1, P0 ;  /* 0x000000010a00780c */ /* 0x000fe40000701670 */
[----:B------:R-:W-:Y:S01]  /*54c0*/  ISETP.GT.AND P6, PT, R7, 0x59, !P6 ;  /* 0x000000590700780c */ /* 0x000fe200077c4270 */
[----:B------:R-:W4:Y:S01]  /*54d0*/  LDL R40, [R1+0x300] ;  /* 0x0003000001287983 */ /* 0x000f220000100800 */
[----:B------:R-:W-:Y:S02]  /*54e0*/  FSEL R103, R0, -INF , !P0 ;  /* 0xff80000000677808 */ /* 0x000fe40004000000 */
[----:B------:R-:W-:Y:S01]  /*54f0*/  ISETP.NE.AND P0, PT, R38, RZ, PT ;  /* 0x000000ff2600720c */ /* 0x000fe20003f05270 */
[----:B------:R-:W4:Y:S01]  /*5500*/  LDL R140, [R1+0x304] ;  /* 0x00030400018c7983 */ /* 0x000f220000100800 */
[----:B------:R-:W-:-:S02]  /*5510*/  FMNMX.FTZ R0, R103, R95, !PT ;  /* 0x0000005f67007209 */ /* 0x000fc40007810000 */
[----:B------:R-:W-:Y:S01]  /*5520*/  ISETP.GT.AND P0, PT, R7, 0x41, !P0 ;  /* 0x000000410700780c */ /* 0x000fe20004704270 */
[----:B------:R-:W4:Y:S01]  /*5530*/  LDL R38, [R1+0x2f0] ;  /* 0x0002f00001267983 */ /* 0x000f220000100800 */
[----:B------:R-:W-:Y:S02]  /*5540*/  FMNMX.FTZ R0, R93, R0, !PT ;  /* 0x000000005d007209 */ /* 0x000fe40007810000 */
[C---:B------:R-:W-:Y:S01]  /*5550*/  ISETP.LT.OR P0, PT, R10.reuse, 0x42, P0 ;  /* 0x000000420a00780c */ /* 0x040fe20000701670 */
[----:B------:R-:W4:Y:S01]  /*5560*/  LDL R142, [R1+0x308] ;  /* 0x00030800018e7983 */ /* 0x000f220000100800 */
[----:B------:R-:W-:Y:S02]  /*5570*/  FMNMX.FTZ R0, R89, R0, !PT ;  /* 0x0000000059007209 */ /* 0x000fe40007810000 */
[----:B------:R-:W-:Y:S01]  /*5580*/  ISETP.LT.OR P1, PT, R10, 0x49, P1 ;  /* 0x000000490a00780c */ /* 0x000fe20000f21670 */
[----:B------:R-:W4:Y:S01]  /*5590*/  LDL R144, [R1+0x30c] ;  /* 0x00030c0001907983 */ /* 0x000f220000100800 */
[----:B------:R-:W-:-:S02]  /*55a0*/  FMNMX.FTZ R11, R225, R0, !PT ;  /* 0x00000000e10b7209 */ /* 0x000fc40007810000 */
[----:B------:R-:W-:Y:S01]  /*55b0*/  FSEL R198, R198, -INF , !P0 ;  /* 0xff800000c6c67808 */ /* 0x000fe20004000000 */
[----:B------:R-:W4:Y:S01]  /*55c0*/  LDL R42, [R1+0x310] ;  /* 0x00031000012a7983 */ /* 0x000f220000100800 */
[----:B------:R-:W-:Y:S02]  /*55d0*/  FMNMX.FTZ R0, R224, R11, !PT ;  /* 0x0000000be0007209 */ /* 0x000fe40007810000 */
[----:B------:R-:W-:Y:S01]  /*55e0*/  FMNMX.FTZ R11, R191, R4, !PT ;  /* 0x00000004bf0b7209 */ /* 0x000fe20007810000 */
[----:B------:R-:W4:Y:S01]  /*55f0*/  LDL R146, [R1+0x314] ;  /* 0x0003140001927983 */ /* 0x000f220000100800 */
[----:B------:R-:W-:Y:S02]  /*5600*/  FMNMX.FTZ R13, R223, R0, !PT ;  /* 0x00000000df0d7209 */ /* 0x000fe40007810000 */
[----:B------:R-:W-:Y:S01]  /*5610*/  FMNMX.FTZ R11, R192, R11, !PT ;  /* 0x0000000bc00b7209 */ /* 0x000fe20007810000 */
[----:B------:R-:W4:Y:S01]  /*5620*/  LDL R148, [R1+0x318] ;  /* 0x0003180001947983 */ /* 0x000f220000100800 */
[----:B------:R-:W-:-:S02]  /*5630*/  FMNMX.FTZ R0, R222, R13, !PT ;  /* 0x0000000dde007209 */ /* 0x000fc40007810000 */
[----:B------:R-:W-:Y:S01]  /*5640*/  FMNMX.FTZ R4, R216, R11, !PT ;  /* 0x0000000bd8047209 */ /* 0x000fe20007810000 */
        /* <DEDUP_REMOVED lines=28> */
[----:B------:R-:W-:Y:S02]  /*5810*/  FSEL R199, R199, -INF , !P1 ;  /* 0xff800000c7c77808 */ /* 0x000fe40004800000 */
        /* <DEDUP_REMOVED lines=12> */
[----:B------:R-:W-:Y:S01]  /*58e0*/  ISETP.LT.OR P6, PT, R10, 0x5a, P6 ;  /* 0x0000005a0a00780c */ /* 0x000fe200037c1670 */
[----:B------:R-:W4:Y:S01]  /*58f0*/  LDL R43, [R1+0x35c] ;  /* 0x00035c00012b7983 */ /* 0x000f220000100800 */
[----:B------:R-:W-:-:S02]  /*5900*/  FMNMX.FTZ R7, R185, R0, !PT ;  /* 0x00000000b9077209 */ /* 0x000fc40007810000 */
[----:B------:R-:W-:Y:S01]  /*5910*/  FMNMX.FTZ R4, R188, R11, !PT ;  /* 0x0000000bbc047209 */ /* 0x000fe20007810000 */
[----:B------:R-:W4:Y:S01]  /*5920*/  LDL R52, [R1+0x360] ;  /* 0x0003600001347983 */ /* 0x000f220000100800 */
[----:B------:R-:W-:Y:S02]  /*5930*/  FMNMX.FTZ R12, R186, R7, !PT ;  /* 0x00000007ba0c7209 */ /* 0x000fe40007810000 */
[----:B------:R-:W-:Y:S01]  /*5940*/  FSEL R190, R190, -INF , !P6 ;  /* 0xff800000bebe7808 */ /* 0x000fe20007000000 */
[----:B------:R-:W2:Y:S01]  /*5950*/  LDL.64 R10, [R1+0x88] ;  /* 0x00008800010a7983 */ /* 0x000ea20000100a00 */
[----:B------:R-:W-:-:S03]  /*5960*/  FMNMX.FTZ R13, R189, R4, !PT ;  /* 0x00000004bd0d7209 */ /* 0x000fc60007810000 */
[----:B------:R-:W0:Y:S01]  /*5970*/  SHFL.BFLY PT, R7, R12, 0x2, 0x1f ;  /* 0x0c401f000c077f89 */ /* 0x000e2200000e0000 */
[----:B------:R-:W-:-:S03]  /*5980*/  FMNMX.FTZ R13, R190, R13, !PT ;  /* 0x0000000dbe0d7209 */ /* 0x000fc60007810000 */
[----:B------:R-:W4:Y:S04]  /*5990*/  LDL R45, [R1+0x364] ;  /* 0x00036400012d7983 */ /* 0x000f280000100800 */
[----:B------:R-:W-:Y:S04]  /*59a0*/  STL.64 [R1+0x210], R12 ;  /* 0x0002100c01007387 */ /* 0x000fe80000100a00 */
[----:B------:R-:W3:Y:S04]  /*59b0*/  LDL R19, [R1+0x214] ;  /* 0x0002140001137983 */ /* 0x000ee80000100800 */
[----:B------:R-:W4:Y:S04]  /*59c0*/  LDL R47, [R1+0x368] ;  /* 0x00036800012f7983 */ /* 0x000f280000100800 */
[----:B------:R-:W4:Y:S01]  /*59d0*/  LDL R49, [R1+0x36c] ;  /* 0x00036c0001317983 */ /* 0x000f220000100800 */
[----:B0-----:R-:W-:-:S03]  /*59e0*/  FMNMX.FTZ R0, R12, R7, !PT ;  /* 0x000000070c007209 */ /* 0x001fc60007810000 */
[----:B------:R-:W4:Y:S04]  /*59f0*/  LDL R54, [R1+0x370] ;  /* 0x0003700001367983 */ /* 0x000f280000100800 */
[----:B------:R-:W0:Y:S04]  /*5a00*/  SHFL.BFLY PT, R7, R0, 0x1, 0x1f ;  /* 0x0c201f0000077f89 */ /* 0x000e2800000e0000 */
[----:B------:R-:W4:Y:S04]  /*5a10*/  LDL R51, [R1+0x374] ;  /* 0x0003740001337983 */ /* 0x000f280000100800 */
[----:B------:R-:W4:Y:S04]  /*5a20*/  LDL R53, [R1+0x378] ;  /* 0x0003780001357983 */ /* 0x000f280000100800 */
[----:B------:R-:W4:Y:S04]  /*5a30*/  LDL R55, [R1+0x37c] ;  /* 0x00037c0001377983 */ /* 0x000f280000100800 */
[----:B------:R-:W4:Y:S04]  /*5a40*/  LDL R56, [R1+0x380] ;  /* 0x0003800001387983 */ /* 0x000f280000100800 */
[----:B------:R-:W4:Y:S01]  /*5a50*/  LDL R57, [R1+0x384] ;  /* 0x0003840001397983 */ /* 0x000f220000100800 */
[----:B0-----:R-:W-:-:S03]  /*5a60*/  FMNMX.FTZ R4, R0, R7, !PT ;  /* 0x0000000700047209 */ /* 0x001fc60007810000 */
[----:B------:R-:W4:Y:S04]  /*5a70*/  LDL R59, [R1+0x388] ;  /* 0x00038800013b7983 */ /* 0x000f280000100800 */
[----:B------:R0:W-:Y:S04]  /*5a80*/  STL [R1+0x210], R4 ;  /* 0x0002100401007387 */ /* 0x0001e80000100800 */
[----:B------:R-:W4:Y:S04]  /*5a90*/  LDL R21, [R1+0x210] ;  /* 0x0002100001157983 */ /* 0x000f280000100800 */
[----:B------:R-:W4:Y:S04]  /*5aa0*/  LDL R61, [R1+0x38c] ;  /* 0x00038c00013d7983 */ /* 0x000f280000100800 */
[----:B0-----:R-:W4:Y:S04]  /*5ab0*/  LDL R4, [R1+0x270] ;  /* 0x0002700001047983 */ /* 0x001f280000100800 */
[----:B------:R-:W4:Y:S04]  /*5ac0*/  LDL R58, [R1+0x390] ;  /* 0x00039000013a7983 */ /* 0x000f280000100800 */
        /* <DEDUP_REMOVED lines=43> */
[----:B---3--:R-:W0:Y:S02]  /*5d80*/  SHFL.BFLY PT, R0, R19, 0x2, 0x1f ;  /* 0x0c401f0013007f89 */ /* 0x008e2400000e0000 */
[----:B0-----:R-:W-:-:S05]  /*5d90*/  FMNMX.FTZ R0, R0, R19, !PT ;  /* 0x0000001300007209 */ /* 0x001fca0007810000 */
[----:B------:R-:W0:Y:S01]  /*5da0*/  SHFL.BFLY PT, R7, R0, 0x1, 0x1f ;  /* 0x0c201f0000077f89 */ /* 0x000e2200000e0000 */
[----:B--2---:R-:W-:-:S03]  /*5db0*/  IMAD R10, R15, 0xc00, R10 ;  /* 0x00000c000f0a7824 */ /* 0x004fc600078e020a */
[----:B------:R1:W-:Y:S01]  /*5dc0*/  STL [R1+0x240], R14 ;  /* 0x0002400e01007387 */ /* 0x0003e20000100800 */
[----:B----4-:R-:W-:Y:S01]  /*5dd0*/  FMUL.FTZ R158, R156, R21 ;  /* 0x000000159c9e7220 */ /* 0x010fe20000410000 */
[----:B------:R-:W-:Y:S02]  /*5de0*/  FSETP.NEU.FTZ.AND P0, PT, R21, -INF , PT ;  /* 0xff8000001500780b */ /* 0x000fe40003f1d000 */
[----:B0-----:R-:W-:Y:S02]  /*5df0*/  FMNMX.FTZ R0, R0, R7, !PT ;  /* 0x0000000700007209 */ /* 0x001fe40007810000 */
[----:B------:R-:W-:Y:S02]  /*5e00*/  FSEL R158, R158, RZ, P0 ;  /* 0x000000ff9e9e7208 */ /* 0x000fe40000000000 */
[C---:B------:R-:W-:Y:S01]  /*5e10*/  FSETP.NEU.FTZ.AND P0, PT, R0.reuse, -INF , PT ;  /* 0xff8000000000780b */ /* 0x040fe20003f1d000 */
[-C--:B------:R-:W-:Y:S01]  /*5e20*/  FMUL.FTZ R159, R0, R156.reuse ;  /* 0x0000009c009f7220 */ /* 0x080fe20000410000 */
[----:B------:R0:W-:Y:S04]  /*5e30*/  STL [R1+0x250], R18 ;  /* 0x0002501201007387 */ /* 0x0001e80000100800 */
[----:B------:R-:W-:Y:S01]  /*5e40*/  FSEL R159, R159, RZ, P0 ;  /* 0x000000ff9f9f7208 */ /* 0x000fe20000000000 */
[----:B------:R2:W-:Y:S01]  /*5e50*/  STL [R1+0x260], R20 ;  /* 0x0002601401007387 */ /* 0x0005e20000100800 */
[-CC-:B------:R-:W-:Y:S01]  /*5e60*/  FFMA.FTZ R7, R99, R156.reuse, -R158.reuse ;  /* 0x0000009c63077223 */ /* 0x180fe2000001089e */
[-CC-:B-1----:R-:W-:Y:S01]  /*5e70*/  FFMA.FTZ R14, R97, R156.reuse, -R158.reuse ;  /* 0x0000009c610e7223 */ /* 0x182fe2000001089e */
[-CC-:B------:R-:W-:Y:S01]  /*5e80*/  FFMA.FTZ R15, R91, R156.reuse, -R158.reuse ;  /* 0x0000009c5b0f7223 */ /* 0x180fe2000001089e */
[----:B------:R1:W-:Y:S01]  /*5e90*/  STL [R1+0x270], R4 ;  /* 0x0002700401007387 */ /* 0x0003e20000100800 */
[-CC-:B0-----:R-:W-:Y:S01]  /*5ea0*/  FFMA.FTZ R18, R103, R156.reuse, -R159.reuse ;  /* 0x0000009c67127223 */ /* 0x181fe2000001089f */
[-CC-:B------:R-:W-:Y:S01]  /*5eb0*/  FFMA.FTZ R19, R95, R156.reuse, -R159.reuse ;  /* 0x0000009c5f137223 */ /* 0x180fe2000001089f */
[-CC-:B------:R-:W-:Y:S01]  /*5ec0*/  FFMA.FTZ R21, R89, R156.reuse, -R159.reuse ;  /* 0x0000009c59157223 */ /* 0x180fe2000001089f */
[-C--:B--2---:R-:W-:Y:S01]  /*5ed0*/  FFMA.FTZ R20, R93, R156.reuse, -R159 ;  /* 0x0000009c5d147223 */ /* 0x084fe2000001089f */
[----:B-1----:R-:W-:Y:S01]  /*5ee0*/  FFMA.FTZ R4, R101, R156, -R158 ;  /* 0x0000009c65047223 */ /* 0x002fe2000001089e */
[----:B------:R-:W-:Y:S08]  /*5ef0*/  MUFU.EX2 R7, R7 ;  /* 0x0000000700077308 */ /* 0x000ff00000000800 */
[----:B------:R-:W-:Y:S08]  /*5f00*/  MUFU.EX2 R4, R4 ;  /* 0x0000000400047308 */ /* 0x000ff00000000800 */
[----:B------:R-:W-:Y:S08]  /*5f10*/  MUFU.EX2 R14, R14 ;  /* 0x0000000e000e7308 */ /* 0x000ff00000000800 */
[----:B------:R-:W-:Y:S08]  /*5f20*/  MUFU.EX2 R15, R15 ;  /* 0x0000000f000f7308 */ /* 0x000ff00000000800 */
[----:B------:R-:W-:Y:S08]  /*5f30*/  MUFU.EX2 R18, R18 ;  /* 0x0000001200127308 */ /* 0x000ff00000000800 */
[----:B------:R-:W0:Y:S08]  /*5f40*/  MUFU.EX2 R19, R19 ;  /* 0x0000001300137308 */ /* 0x000e300000000800 */
[----:B------:R-:W-:Y:S08]  /*5f50*/  MUFU.EX2 R20, R20 ;  /* 0x0000001400147308 */ /* 0x000ff00000000800 */
[----:B------:R-:W1:Y:S01]  /*5f60*/  MUFU.EX2 R21, R21 ;  /* 0x0000001500157308 */ /* 0x000e620000000800 */
[----:B------:R-:W-:-:S02]  /*5f70*/  R2UR UR6, R10 ;  /* 0x000000000a0672ca */ /* 0x000fc400000e0000 */
[----:B------:R-:W-:Y:S01]  /*5f80*/  R2UR UR7, R11 ;  /* 0x000000000b0772ca */ /* 0x000fe200000e0000 */
[----:B------:R2:W-:Y:S01]  /*5f90*/  STL [R1+0x324], R152 ;  /* 0x0003249801007387 */ /* 0x0005e20000100800 */
[----:B0-----:R-:W-:-:S03]  /*5fa0*/  F2FP.BF16.F32.PACK_AB R153, R19, R18 ;  /* 0x000000121399723e */ /* 0x001fc600000010ff */
[----:B------:R0:W-:Y:S01]  /*5fb0*/  STL [R1+0x328], R154 ;  /* 0x0003289a01007387 */ /* 0x0001e20000100800 */
[----:B--2---:R-:W-:Y:S02]  /*5fc0*/  F2FP.BF16.F32.PACK_AB R152, R7, R4 ;  /* 0x000000040798723e */ /* 0x004fe400000010ff */
[----:B-1----:R-:W-:Y:S02]  /*5fd0*/  F2FP.BF16.F32.PACK_AB R155, R21, R20 ;  /* 0x00000014159b723e */ /* 0x002fe400000010ff */
[----:B0-----:R-:W-:Y:S01]  /*5fe0*/  F2FP.BF16.F32.PACK_AB R154, R15, R14 ;  /* 0x0000000e0f9a723e */ /* 0x001fe200000010ff */
[----:B------:R-:W-:Y:S04]  /*5ff0*/  STL [R1+0x244], R68 ;  /* 0x0002444401007387 */ /* 0x000fe80000100800 */
        /* <DEDUP_REMOVED lines=94> */
[----:B------:R0:W-:Y:S01]  /*65e0*/  STL [R1+0x3d4], R87 ;  /* 0x0003d45701007387 */ /* 0x0001e20000100800 */
[----:B------:R1:W-:Y:S06]  /*65f0*/  BAR.SYNC.DEFER_BLOCKING R229, 0x100 ;  /* 0x000400e50000751d */ /* 0x0003ec0000010000 */
[----:B0-----:R-:W-:-:S06]  /*6600*/  WARPGROUP.ARRIVE ;  /* 0x00000000000079c5 */ /* 0x001fcc0000000000 */
[----:B------:R-:W-:Y:S01]  /*6610*/  HGMMA.64x256x16.F32.BF16 R24, R152, gdesc[UR4].tnspB, RZ, !UPT, gsb0 ;  /* 0x43e0000498187df0 */ /* 0x000fe2000c0018ff */
[-CC-:B------:R-:W-:Y:S01]  /*6620*/  FFMA.FTZ R160, R160, R156.reuse, -R158.reuse ;  /* 0x0000009ca0a07223 */ /* 0x180fe2000001089e */
[-CC-:B------:R-:W-:Y:S01]  /*6630*/  FFMA.FTZ R161, R161, R156.reuse, -R158.reuse ;  /* 0x0000009ca1a17223 */ /* 0x180fe2000001089e */
[-CC-:B------:R-:W-:Y:S01]  /*6640*/  FFMA.FTZ R191, R191, R156.reuse, -R158.reuse ;  /* 0x0000009cbfbf7223 */ /* 0x180fe2000001089e */
[-C--:B------:R-:W-:Y:S01]  /*6650*/  FFMA.FTZ R192, R192, R156.reuse, -R158 ;  /* 0x0000009cc0c07223 */ /* 0x080fe2000001089e */
[-CC-:B------:R-:W-:Y:S01]  /*6660*/  FFMA.FTZ R225, R225, R156.reuse, -R159.reuse ;  /* 0x0000009ce1e17223 */ /* 0x180fe2000001089f */
[-CC-:B------:R-:W-:Y:S01]  /*6670*/  FFMA.FTZ R224, R224, R156.reuse, -R159.reuse ;  /* 0x0000009ce0e07223 */ /* 0x180fe2000001089f */
[-CC-:B------:R-:W-:Y:S01]  /*6680*/  FFMA.FTZ R223, R223, R156.reuse, -R159.reuse ;  /* 0x0000009cdfdf7223 */ /* 0x180fe2000001089f */
[----:B------:R-:W-:Y:S01]  /*6690*/  FFMA.FTZ R222, R222, R156, -R159 ;  /* 0x0000009cdede7223 */ /* 0x000fe2000001089f */
[----:B------:R0:W-:Y:S01]  /*66a0*/  STL [R1+0x3d8], R162 ;  /* 0x0003d8a201007387 */ /* 0x0001e20000100800 */
[----:B------:R-:W-:Y:S03]  /*66b0*/  MUFU.EX2 R160, R160 ;  /* 0x000000a000a07308 */ /* 0x000fe60000000800 */
[----:B------:R2:W-:Y:S04]  /*66c0*/  STL [R1+0x3e8], R163 ;  /* 0x0003e8a301007387 */ /* 0x0005e80000100800 */
[----:B------:R3:W-:Y:S01]  /*66d0*/  STL [R1+0x3f8], R164 ;  /* 0x0003f8a401007387 */ /* 0x0007e20000100800 */
[----:B------:R-:W4:Y:S03]  /*66e0*/  MUFU.EX2 R161, R161 ;  /* 0x000000a100a17308 */ /* 0x000f260000000800 */
[----:B------:R1:W-:Y:S05]  /*66f0*/  STL [R1+0x408], R165 ;  /* 0x000408a501007387 */ /* 0x0003ea0000100800 */
[----:B------:R-:W-:Y:S08]  /*6700*/  MUFU.EX2 R191, R191 ;  /* 0x000000bf00bf7308 */ /* 0x000ff00000000800 */
[----:B------:R-:W4:Y:S08]  /*6710*/  MUFU.EX2 R192, R192 ;  /* 0x000000c000c07308 */ /* 0x000f300000000800 */
[----:B0-----:R-:W-:Y:S08]  /*6720*/  MUFU.EX2 R162, R225 ;  /* 0x000000e100a27308 */ /* 0x001ff00000000800 */
[----:B--2---:R-:W0:Y:S08]  /*6730*/  MUFU.EX2 R163, R224 ;  /* 0x000000e000a37308 */ /* 0x004e300000000800 */
[----:B---3--:R-:W-:Y:S08]  /*6740*/  MUFU.EX2 R164, R223 ;  /* 0x000000df00a47308 */ /* 0x008ff00000000800 */
[----:B-1----:R-:W1:Y:S01]  /*6750*/  MUFU.EX2 R165, R222 ;  /* 0x000000de00a57308 */ /* 0x002e620000000800 */
[----:B------:R2:W-:Y:S04]  /*6760*/  STL [R1+0x418], R12 ;  /* 0x0004180c01007387 */ /* 0x0005e80000100800 */
[----:B------:R3:W-:Y:S01]  /*6770*/  STL [R1+0x430], R13 ;  /* 0x0004300d01007387 */ /* 0x0007e20000100800 */
[----:B--2---:R-:W-:-:S02]  /*6780*/  VIADD R12, R10, 0x80 ;  /* 0x000000800a0c7836 */ /* 0x004fc40000000000 */
[----:B---3--:R-:W-:-:S03]  /*6790*/  IMAD.MOV.U32 R13, RZ, RZ, R11 ;  /* 0x000000ffff0d7224 */ /* 0x008fc600078e000b */
[----:B------:R-:W-:Y:S02]  /*67a0*/  R2UR UR6, R12 ;  /* 0x000000000c0672ca */ /* 0x000fe400000e0000 */
[----:B------:R-:W-:Y:S01]  /*67b0*/  R2UR UR7, R13 ;  /* 0x000000000d0772ca */ /* 0x000fe200000e0000 */
        /* <DEDUP_REMOVED lines=19> */
[----:B------:R-:W-:Y:S01]  /*68f0*/  STL [R1+0x43c], R168 ;  /* 0x00043ca801007387 */ /* 0x000fe20000100800 */
[----:B------:R-:W-:-:S02]  /*6900*/  WARPGROUP.DEPBAR.LE gsb0, 0x0 ;  /* 0x00008000000079c5 */ /* 0x000fc40000010000 */
[----:B----4-:R-:W-:Y:S02]  /*6910*/  F2FP.BF16.F32.PACK_AB R152, R161, R160 ;  /* 0x000000a0a198723e */ /* 0x010fe400000010ff */
[----:B------:R-:W-:Y:S02]  /*6920*/  F2FP.BF16.F32.PACK_AB R154, R192, R191 ;  /* 0x000000bfc09a723e */ /* 0x000fe400000010ff */
[----:B0-----:R-:W-:Y:S02]  /*6930*/  F2FP.BF16.F32.PACK_AB R153, R163, R162 ;  /* 0x000000a2a399723e */ /* 0x001fe400000010ff */
[----:B-1----:R-:W-:Y:S01]  /*6940*/  F2FP.BF16.F32.PACK_AB R155, R165, R164 ;  /* 0x000000a4a59b723e */ /* 0x002fe200000010ff */
[----:B------:R-:W-:Y:S04]  /*6950*/  STL.128 [R1+0x240], R24 ;  /* 0x0002401801007387 */ /* 0x000fe80000100c00 */
        /* <DEDUP_REMOVED lines=30> */
[----:B------:R0:W-:Y:S02]  /*6b40*/  STL.128 [R1+0x430], R148 ;  /* 0x0004309401007387 */ /* 0x0001e40000100c00 */
[----:B0-----:R-:W-:-:S06]  /*6b50*/  WARPGROUP.ARRIVE ;  /* 0x00000000000079c5 */ /* 0x001fcc0000000000 */
[----:B------:R-:W-:Y:S01]  /*6b60*/  HGMMA.64x256x16.F32.BF16 R24, R152, gdesc[UR4].tnspB, R24, gsb0 ;  /* 0x43e0000498187df0 */ /* 0x000fe20008001818 */
        /* <DEDUP_REMOVED lines=8> */
[----:B------:R-:W-:Y:S08]  /*6bf0*/  MUFU.EX2 R166, R166 ;  /* 0x000000a600a67308 */ /* 0x000ff00000000800 */
[----:B------:R-:W0:Y:S08]  /*6c00*/  MUFU.EX2 R167, R167 ;  /* 0x000000a700a77308 */ /* 0x000e300000000800 */
[----:B------:R-:W-:Y:S08]  /*6c10*/  MUFU.EX2 R168, R168 ;  /* 0x000000a800a87308 */ /* 0x000ff00000000800 */
[----:B------:R-:W1:Y:S08]  /*6c20*/  MUFU.EX2 R169, R169 ;  /* 0x000000a900a97308 */ /* 0x000e700000000800 */
[----:B------:R-:W-:Y:S08]  /*6c30*/  MUFU.EX2 R174, R174 ;  /* 0x000000ae00ae7308 */ /* 0x000ff00000000800 */
[----:B------:R-:W2:Y:S08]  /*6c40*/  MUFU.EX2 R175, R175 ;  /* 0x000000af00af7308 */ /* 0x000eb00000000800 */
[----:B------:R-:W-:Y:S08]  /*6c50*/  MUFU.EX2 R176, R176 ;  /* 0x000000b000b07308 */ /* 0x000ff00000000800 */
[----:B------:R-:W3:Y:S01]  /*6c60*/  MUFU.EX2 R177, R177 ;  /* 0x000000b100b17308 */ /* 0x000ee20000000800 */
[----:B------:R-:W-:-:S02]  /*6c70*/  VIADD R12, R10, 0x100 ;  /* 0x000001000a0c7836 */ /* 0x000fc40000000000 */
[----:B------:R-:W-:-:S03]  /*6c80*/  IMAD.MOV.U32 R13, RZ, RZ, R11 ;  /* 0x000000ffff0d7224 */ /* 0x000fc600078e000b */
[----:B------:R-:W-:Y:S02]  /*6c90*/  R2UR UR6, R12 ;  /* 0x000000000c0672ca */ /* 0x000fe400000e0000 */
[----:B------:R-:W-:Y:S01]  /*6ca0*/  R2UR UR7, R13 ;  /* 0x000000000d0772ca */ /* 0x000fe200000e0000 */
        /* <DEDUP_REMOVED lines=9> */
[----:B------:R-:W4:Y:S08]  /*6d40*/  MUFU.EX2 R171, R171 ;  /* 0x000000ab00ab7308 */ /* 0x000f300000000800 */
[----:B------:R-:W-:Y:S08]  /*6d50*/  MUFU.EX2 R172, R172 ;  /* 0x000000ac00ac7308 */ /* 0x000ff00000000800 */
[----:B------:R-:W4:Y:S01]  /*6d60*/  MUFU.EX2 R173, R173 ;  /* 0x000000ad00ad7308 */ /* 0x000f220000000800 */
[----:B------:R-:W-:-:S02]  /*6d70*/  WARPGROUP.DEPBAR.LE gsb0, 0x0 ;  /* 0x00008000000079c5 */ /* 0x000fc40000010000 */
[----:B0-----:R-:W-:Y:S02]  /*6d80*/  F2FP.BF16.F32.PACK_AB R152, R167, R166 ;  /* 0x000000a6a798723e */ /* 0x001fe400000010ff */
[----:B-1----:R-:W-:Y:S02]  /*6d90*/  F2FP.BF16.F32.PACK_AB R154, R169, R168 ;  /* 0x000000a8a99a723e */ /* 0x002fe400000010ff */
[----:B--2---:R-:W-:Y:S02]  /*6da0*/  F2FP.BF16.F32.PACK_AB R153, R175, R174 ;  /* 0x000000aeaf99723e */ /* 0x004fe400000010ff */
[----:B---3--:R-:W-:Y:S01]  /*6db0*/  F2FP.BF16.F32.PACK_AB R155, R177, R176 ;  /* 0x000000b0b19b723e */ /* 0x008fe200000010ff */
        /* <DEDUP_REMOVED lines=34> */
[----:B------:R-:W-:Y:S08]  /*6fe0*/  MUFU.EX2 R201, R201 ;  /* 0x000000c900c97308 */ /* 0x000ff00000000800 */
[----:B------:R-:W0:Y:S08]  /*6ff0*/  MUFU.EX2 R202, R202 ;  /* 0x000000ca00ca7308 */ /* 0x000e300000000800 */
[----:B------:R-:W-:Y:S08]  /*7000*/  MUFU.EX2 R203, R203 ;  /* 0x000000cb00cb7308 */ /* 0x000ff00000000800 */
[----:B------:R-:W1:Y:S01]  /*7010*/  MUFU.EX2 R204, R204 ;  /* 0x000000cc00cc7308 */ /* 0x000e620000000800 */
        /* <DEDUP_REMOVED lines=13> */
[----:B------:R-:W2:Y:S08]  /*70f0*/  MUFU.EX2 R179, R179 ;  /* 0x000000b300b37308 */ /* 0x000eb00000000800 */
[----:B------:R-:W-:Y:S08]  /*7100*/  MUFU.EX2 R182, R182 ;  /* 0x000000b600b67308 */ /* 0x000ff00000000800 */
[----:B------:R-:W3:Y:S08]  /*7110*/  MUFU.EX2 R193, R193 ;  /* 0x000000c100c17308 */ /* 0x000ef00000000800 */
[----:B------:R-:W-:Y:S08]  /*7120*/  MUFU.EX2 R194, R194 ;  /* 0x000000c200c27308 */ /* 0x000ff00000000800 */
[----:B------:R-:W3:Y:S08]  /*7130*/  MUFU.EX2 R195, R195 ;  /* 0x000000c300c37308 */ /* 0x000ef00000000800 */
[----:B------:R-:W-:Y:S08]  /*7140*/  MUFU.EX2 R196, R196 ;  /* 0x000000c400c47308 */ /* 0x000ff00000000800 */
[----:B------:R-:W3:Y:S01]  /*7150*/  MUFU.EX2 R197, R197 ;  /* 0x000000c500c57308 */ /* 0x000ee20000000800 */
[----:B------:R-:W-:-:S02]  /*7160*/  VIADD R12, R10, 0x200 ;  /* 0x000002000a0c7836 */ /* 0x000fc40000000000 */
[----:B------:R-:W-:Y:S01]  /*7170*/  IMAD.MOV.U32 R13, RZ, RZ, R11 ;  /* 0x000000ffff0d7224 */ /* 0x000fe200078e000b */
[----:B------:R-:W-:Y:S02]  /*7180*/  WARPGROUP.DEPBAR.LE gsb0, 0x0 ;  /* 0x00008000000079c5 */ /* 0x000fe40000010000 */
        /* <DEDUP_REMOVED lines=53> */
[----:B------:R-:W4:Y:S08]  /*74e0*/  MUFU.EX2 R185, R185 ;  /* 0x000000b900b97308 */ /* 0x000f300000000800 */
[----:B------:R-:W-:Y:S08]  /*74f0*/  MUFU.EX2 R186, R186 ;  /* 0x000000ba00ba7308 */ /* 0x000ff00000000800 */
[----:B------:R-:W4:Y:S01]  /*7500*/  MUFU.EX2 R159, R159 ;  /* 0x0000009f009f7308 */ /* 0x000f220000000800 */
[----:B------:R-:W-:Y:S01]  /*7510*/  VIADD R10, R10, 0x280 ;  /* 0x000002800a0a7836 */ /* 0x000fe20000000000 */
[----:B------:R-:W-:-:S02]  /*7520*/  WARPGROUP.DEPBAR.LE gsb0, 0x0 ;  /* 0x00008000000079c5 */ /* 0x000fc40000010000 */
[----:B--2---:R-:W-:Y:S02]  /*7530*/  F2FP.BF16.F32.PACK_AB R152, R179, R178 ;  /* 0x000000b2b398723e */ /* 0x004fe400000010ff */
[----:B---3--:R-:W-:Y:S02]  /*7540*/  F2FP.BF16.F32.PACK_AB R154, R193, R182 ;  /* 0x000000b6c19a723e */ /* 0x008fe400000010ff */
[----:B------:R-:W-:Y:S02]  /*7550*/  F2FP.BF16.F32.PACK_AB R153, R195, R194 ;  /* 0x000000c2c399723e */ /* 0x000fe400000010ff */
[----:B------:R-:W-:Y:S01]  /*7560*/  F2FP.BF16.F32.PACK_AB R155, R197, R196 ;  /* 0x000000c4c59b723e */ /* 0x000fe200000010ff */
        /* <DEDUP_REMOVED lines=32> */
[----:B--2---:R-:W-:-:S06]  /*7770*/  WARPGROUP.ARRIVE ;  /* 0x00000000000079c5 */ /* 0x004fcc0000000000 */
[----:B------:R-:W-:Y:S01]  /*7780*/  HGMMA.64x256x16.F32.BF16 R24, R152, gdesc[UR4].tnspB, R24, gsb0 ;  /* 0x43e0000498187df0 */ /* 0x000fe20008001818 */
[----:B------:R-:W-:Y:S02]  /*7790*/  R2UR UR6, R10 ;  /* 0x000000000a0672ca */ /* 0x000fe400000e0000 */
[----:B------:R-:W-:Y:S01]  /*77a0*/  R2UR UR7, R11 ;  /* 0x000000000b0772ca */ /* 0x000fe200000e0000 */
[----:B------:R2:W5:Y:S04]  /*77b0*/  LDL R10, [R1+0x1f8] ;  /* 0x0001f800010a7983 */ /* 0x0005680000100800 */
[----:B------:R-:W3:Y:S01]  /*77c0*/  LDL R11, [R1+0x28] ;  /* 0x00002800010b7983 */ /* 0x000ee20000100800 */
[----:B------:R-:W-:Y:S02]  /*77d0*/  WARPGROUP.DEPBAR.LE gsb0, 0x0 ;  /* 0x00008000000079c5 */ /* 0x000fe40000010000 */
[----:B0-----:R-:W-:-:S02]  /*77e0*/  F2FP.BF16.F32.PACK_AB R152, R13, R12 ;  /* 0x0000000c0d98723e */ /* 0x001fc400000010ff */
[----:B-1----:R-:W-:Y:S02]  /*77f0*/  F2FP.BF16.F32.PACK_AB R154, R158, R183 ;  /* 0x000000b79e9a723e */ /* 0x002fe400000010ff */
[----:B----4-:R-:W-:Y:S02]  /*7800*/  F2FP.BF16.F32.PACK_AB R153, R185, R184 ;  /* 0x000000b8b999723e */ /* 0x010fe400000010ff */
        /* <DEDUP_REMOVED lines=35> */
[----:B------:R-:W-:Y:S01]  /*7a40*/  FADD.FTZ R7, R4, R7 ;  /* 0x0000000704077221 */ /* 0x000fe20000010000 */
[----:B------:R-:W-:-:S03]  /*7a50*/  FADD.FTZ R19, R18, R19 ;  /* 0x0000001312137221 */ /* 0x000fc60000010000 */
        /* <DEDUP_REMOVED lines=13> */
[----:B------:R-:W-:Y:S01]  /*7b30*/  FADD.FTZ R174, R174, R165 ;  /* 0x000000a5aeae7221 */ /* 0x000fe20000010000 */
[----:B------:R-:W-:Y:S02]  /*7b40*/  WARPGROUP.DEPBAR.LE gsb0, 0x0 ;  /* 0x00008000000079c5 */ /* 0x000fe40000010000 */
        /* <DEDUP_REMOVED lines=22> */
[----:B------:R0:W-:Y:S04]  /*7cb0*/  STL.128 [R1+0x3a0], R112 ;  /* 0x0003a07001007387 */ /* 0x0001e80000100c00 */
        /* <DEDUP_REMOVED lines=9> */
[----:B------:R-:W4:Y:S04]  /*7d50*/  LDL R153, [R1+0x240] ;  /* 0x0002400001997983 */ /* 0x000f280000100800 */
[----:B0-----:R-:W2:Y:S04]  /*7d60*/  LDL R115, [R1+0x244] ;  /* 0x0002440001737983 */ /* 0x001ea80000100800 */
[----:B------:R-:W2:Y:S04]  /*7d70*/  LDL R113, [R1+0x248] ;  /* 0x0002480001717983 */ /* 0x000ea80000100800 */
        /* <DEDUP_REMOVED lines=61> */
[----:B-1----:R-:W2:Y:S04]  /*8150*/  LDL R150, [R1+0x340] ;  /* 0x0003400001967983 */ /* 0x002ea80000100800 */
        /* <DEDUP_REMOVED lines=62> */
[----:B------:R-:W2:Y:S01]  /*8540*/  LDL R24, [R1+0x43c] ;  /* 0x00043c0001187983 */ /* 0x000ea20000100800 */
        /* <DEDUP_REMOVED lines=28> */
[----:B------:R0:W-:Y:S02]  /*8710*/  STL [R1+0x68], RZ ;  /* 0x000068ff01007387 */ /* 0x0001e40000100800 */
[----:B------:R-:W-:Y:S01]  /*8720*/  FADD.FTZ R158, R158, R183 ;  /* 0x000000b79e9e7221 */ /* 0x000fe20000010000 */
[----:B------:R-:W-:Y:S01]  /*8730*/  FADD.FTZ R159, R159, R186 ;  /* 0x000000ba9f9f7221 */ /* 0x000fe20000010000 */
[----:B------:R0:W-:Y:S04]  /*8740*/  STL [R1+0x68], R227 ;  /* 0x000068e301007387 */ /* 0x0001e80000100800 */
[----:B------:R0:W-:Y:S04]  /*8750*/  STL [R1+0x68], R227 ;  /* 0x000068e301007387 */ /* 0x0001e80000100800 */
[----:B------:R0:W-:Y:S01]  /*8760*/  STL [R1+0x68], R227 ;  /* 0x000068e301007387 */ /* 0x0001e20000100800 */
[----:B---3--:R-:W-:-:S03]  /*8770*/  LOP3.LUT R11, R11, 0x1, RZ, 0xfc, !PT ;  /* 0x000000010b0b7812 */ /* 0x008fc600078efcff */
[----:B------:R0:W-:Y:S04]  /*8780*/  STL [R1+0x68], R227 ;  /* 0x000068e301007387 */ /* 0x0001e80000100800 */
[----:B------:R0:W-:Y:S04]  /*8790*/  STL [R1+0x68], R227 ;  /* 0x000068e301007387 */ /* 0x0001e80000100800 */
[----:B------:R0:W-:Y:S04]  /*87a0*/  STL [R1+0x68], R227 ;  /* 0x000068e301007387 */ /* 0x0001e80000100800 */
[----:B------:R0:W-:Y:S04]  /*87b0*/  STL [R1+0x214], R0 ;  /* 0x0002140001007387 */ /* 0x0001e80000100800 */
[----:B------:R0:W-:Y:S04]  /*87c0*/  STL.64 [R1+0x220], R158 ;  /* 0x0002209e01007387 */ /* 0x0001e80000100a00 */
[----:B----4-:R0:W-:Y:S04]  /*87d0*/  STL [R1+0x240], R153 ;  /* 0x0002409901007387 */ /* 0x0101e80000100800 */
[----:B--2---:R0:W-:Y:S04]  /*87e0*/  STL [R1+0x244], R115 ;  /* 0x0002447301007387 */ /* 0x0041e80000100800 */
[----:B------:R0:W-:Y:S04]  /*87f0*/  STL [R1+0x248], R113 ;  /* 0x0002487101007387 */ /* 0x0001e80000100800 */
        /* <DEDUP_REMOVED lines=124> */
[----:B------:R0:W-:Y:S01]  /*8fc0*/  STL [R1+0x43c], R24 ;  /* 0x00043c1801007387 */ /* 0x0001e20000100800 */
[----:B------:R-:W-:Y:S01]  /*8fd0*/  ISETP.NE.AND P0, PT, R11, 0x3, PT ;  /* 0x000000030b00780c */ /* 0x000fe20003f05270 */
[----:B------:R-:W-:-:S12]  /*8fe0*/  BSSY B0, `(.L_x_2223) ;  /* 0x0000003000007945 */ /* 0x000fd80003800000 */
[----:B0-----:R-:W-:Y:S05]  /*8ff0*/  @!P0 BRA `(.L_x_2224) ;  /* 0x0000000000048947 */ /* 0x001fea0003800000 */
[----:B------:R-:W-:Y:S01]  /*9000*/  BPT.TRAP 0x1 ;  /* 0x000000040000795c */ /* 0x000fe20000300000 */
.L_x_2224:
[----:B------:R-:W-:Y:S05]  /*9010*/  BSYNC B0 ;  /* 0x0000000000007941 */ /* 0x000fea0003800000 */
.L_x_2223:
[----:B------:R-:W2:Y:S01]  /*9020*/  LDL.64 R12, [R1+0x48] ;  /* 0x00004800010c7983 */ /* 0x000ea20000100a00 */
[----:B------:R-:W-:Y:S02]  /*9030*/  UISETP.NE.AND UP1, UPT, UR39, URZ, UPT ;  /* 0x0000003f2700728c */ /* 0x000fe4000bf25270 */
[----:B------:R-:W-:Y:S01]  /*9040*/  UISETP.NE.AND UP0, UPT, UR41, URZ, UPT ;  /* 0x0000003f2900728c */ /* 0x000fe2000bf05270 */
[----:B------:R-:W3:Y:S01]  /*9050*/  LDL R0, [R1+0x34] ;  /* 0x0000340001007983 */ /* 0x000ee20000100800 */
[----:B--2---:R-:W-:-:S05]  /*9060*/  MOV R7, R12 ;  /* 0x0000000c00077202 */ /* 0x004fca0000000f00 */
[----:B-----5:R-:W-:-:S05]  /*9070*/  IMAD R7, R10, 0x8, R7 ;  /* 0x000000080a077824 */ /* 0x020fca00078e0207 */
[----:B---3--:R-:W-:-:S04]  /*9080*/  PRMT R0, R0, 0x654, R7 ;  /* 0x0000065400007816 */ /* 0x008fc80000000007 */
[----:B------:R0:W-:Y:S02]  /*9090*/  SYNCS.ARRIVE.TRANS64.RED.A1T0 RZ, [R0+URZ], RZ ;  /* 0x000000ff00ff79a7 */ /* 0x0001e4000810043f */
[----:B0-----:R-:W2:Y:S01]  /*90a0*/  LDL R0, [R1+0x50] ;  /* 0x0000500001007983 */ /* 0x001ea20000100800 */
[----:B------:R-:W-:Y:S02]  /*90b0*/  PLOP3.LUT P0, PT, PT, PT, UP1, 0x80, 0x0 ;  /* 0x000000000000781c */ /* 0x000fe40003f0f018 */
[----:B------:R-:W-:Y:S01]  /*90c0*/  PLOP3.LUT P1, PT, PT, PT, UP1, 0x80, 0x0 ;  /* 0x000000000000781c */ /* 0x000fe20003f2f018 */
[----:B------:R-:W-:-:S06]  /*90d0*/  UIADD3 UR44, UR44, -0x2, URZ ;  /* 0xfffffffe2c2c7890 */ /* 0x000fcc000fffe03f */
[----:B------:R-:W-:Y:S02]  /*90e0*/  IMAD.U32 R19, RZ, RZ, UR44 ;  /* 0x0000002cff137e24 */ /* 0x000fe4000f8e00ff */
[----:B--2---:R-:W-:-:S04]  /*90f0*/  IMAD.SHL.U32 R0, R0, 0x80, RZ ;  /* 0x0000008000007824 */ /* 0x004fc800078e00ff */
[----:B------:R-:W-:Y:S01]  /*9100*/  @P0 IMAD.HI.U32 R5, R0, R5, RZ ;  /* 0x0000000500050227 */ /* 0x000fe200078e00ff */
[----:B------:R-:W-:-:S03]  /*9110*/  PLOP3.LUT P0, PT, PT, PT, UP0, 0x40, 0x0 ;  /* 0x000000000000781c */ /* 0x000fc60003f0e808 */
[----:B------:R-:W-:Y:S01]  /*9120*/  IMAD.MOV.U32 R4, RZ, RZ, R0 ;  /* 0x000000ffff047224 */ /* 0x000fe200078e0000 */
[----:B------:R-:W-:-:S05]  /*9130*/  @P1 SHF.R.U32.HI R4, RZ, R6, R5 ;  /* 0x00000006ff041219 */ /* 0x000fca0000011605 */
[----:B------:R-:W-:-:S04]  /*9140*/  VIADD R5, R4, UR43 ;  /* 0x0000002b04057c36 */ /* 0x000fc80008000000 */
[----:B------:R-:W-:Y:S01]  /*9150*/  IMAD.IADD R2, R5, 0x1, R2 ;  /* 0x0000000105027824 */ /* 0x000fe200078e0202 */
[----:B------:R-:W-:Y:S06]  /*9160*/  @P0 BRA `(.L_x_2225) ;  /* 0x0000000000400947 */ /* 0x000fec0003800000 */
[C---:B------:R-:W-:Y:S01]  /*9170*/  ISETP.GT.AND P0, PT, R5.reuse, RZ, PT ;  /* 0x000000ff0500720c */ /* 0x040fe20003f04270 */
[----:B------:R-:W-:Y:S01]  /*9180*/  BSSY B0, `(.L_x_2226) ;  /* 0x000000c000007945 */ /* 0x000fe20003800000 */
[----:B------:R-:W-:-:S11]  /*9190*/  VIADD R4, R5, 0xffffffff ;  /* 0xffffffff05047836 */ /* 0x000fd60000000000 */
[----:B------:R-:W-:Y:S05]  /*91a0*/  @P0 BRA `(.L_x_2227) ;  /* 0x0000000000180947 */ /* 0x000fea0003800000 */
[----:B------:R-:W-:Y:S01]  /*91b0*/  ISETP.NE.AND P0, PT, R3, 0x1, PT ;  /* 0x000000010300780c */ /* 0x000fe20003f05270 */
[----:B------:R-:W-:-:S12]  /*91c0*/  IMAD.MOV R5, RZ, RZ, -R5 ;  /* 0x000000ffff057224 */ /* 0x000fd800078e0a05 */
[----:B------:R-:W-:-:S05]  /*91d0*/  @P0 IMAD.HI.U32 R8, R5, R8, RZ ;  /* 0x0000000805080227 */ /* 0x000fca00078e00ff */
[----:B------:R-:W-:-:S04]  /*91e0*/  @P0 SHF.R.U32.HI R5, RZ, R9, R8 ;  /* 0x00000009ff050219 */ /* 0x000fc80000011608 */
[----:B------:R-:W-:Y:S01]  /*91f0*/  LOP3.LUT R4, RZ, R5, RZ, 0x33, !PT ;  /* 0x00000005ff047212 */ /* 0x000fe200078e33ff */
[----:B------:R-:W-:Y:S06]  /*9200*/  BRA `(.L_x_2228) ;  /* 0x00000000000c7947 */ /* 0x000fec0003800000 */
.L_x_2227:
[----:B------:R-:W-:-:S13]  /*9210*/  ISETP.NE.AND P0, PT, R3, 0x1, PT ;  /* 0x000000010300780c */ /* 0x000fda0003f05270 */
[----:B------:R-:W-:-:S05]  /*9220*/  @P0 IMAD.HI.U32 R8, R4, R8, RZ ;  /* 0x0000000804080227 */ /* 0x000fca00078e00ff */
[----:B------:R-:W-:-:S07]  /*9230*/  @P0 SHF.R.U32.HI R4, RZ, R9, R8 ;  /* 0x00000009ff040219 */ /* 0x000fce0000011608 */
.L_x_2228:
[----:B------:R-:W-:Y:S05]  /*9240*/  BSYNC B0 ;  /* 0x0000000000007941 */ /* 0x000fea0003800000 */
.L_x_2226:
[----:B------:R-:W-:-:S05]  /*9250*/  IMAD R3, R4, R3, R3 ;  /* 0x0000000304037224 */ /* 0x000fca00078e0203 */
[----:B------:R-:W-:-:S07]  /*9260*/  VIMNMX R2, R2, R3, PT ;  /* 0x0000000302027248 */ /* 0x000fce0003fe0100 */
.L_x_2225:
[----:B------:R-:W-:Y:S01]  /*9270*/  IMAD.HI R2, R2, 0x2aaaaaab, RZ ;  /* 0x2aaaaaab02027827 */ /* 0x000fe200078e02ff */
[----:B------:R-:W-:Y:S04]  /*9280*/  BSSY B1, `(.L_x_2229) ;  /* 0x000000f000017945 */ /* 0x000fe80003800000 */
[----:B------:R-:W-:-:S04]  /*9290*/  SHF.R.U32.HI R3, RZ, 0x1f, R2 ;  /* 0x0000001fff037819 */ /* 0x000fc80000011602 */
[----:B------:R-:W-:-:S04]  /*92a0*/  LEA.HI.SX32 R3, R2, R3, 0x1c ;  /* 0x0000000302037211 */ /* 0x000fc800078fe2ff */
[----:B------:R-:W-:-:S04]  /*92b0*/  VIMNMX R190, R3, UR40, !PT ;  /* 0x0000002803be7c48 */ /* 0x000fc8000ffe0100 */
[----:B------:R-:W-:-:S13]  /*92c0*/  ISETP.GE.AND P0, PT, R19, R190, PT ;  /* 0x000000be1300720c */ /* 0x000fda0003f06270 */
[----:B------:R-:W-:Y:S05]  /*92d0*/  @!P0 BRA `(.L_x_2230) ;  /* 0x0000000000248947 */ /* 0x000fea0003800000 */
[----:B------:R-:W-:Y:S01]  /*92e0*/  BSSY B0, `(.L_x_2231) ;  /* 0x0000006000007945 */ /* 0x000fe20003800000 */
.L_x_2232:
[----:B------:R-:W-:-:S07]  /*92f0*/  MOV R192, 0x9310 ;  /* 0x0000931000c07802 */ /* 0x000fce0000000f00 */
[----:B------:R-:W-:Y:S05]  /*9300*/  CALL.REL.NOINC `($_ZN7cutlass13device_kernelIN5flash11enable_sm90INS1_16FlashAttnFwdSm90INS1_25CollectiveMainloopFwdSm90ILi2EN4cute5tupleIJNS5_1CILi1EEES8_S8_EEENS6_IJNS7_ILi128EEENS7_ILi96EEENS7_ILi64EEEEEELi256ENS_10bfloat16_tEfNS_4arch4Sm90ELb0ELb1ELb1ELb0ELb1ELb0ELb1ELb1ELb0ELb1ELb1ELb0EEENS1_21CollectiveEpilogueFwdINS6_IJSA_NS7_ILi256EEESB_EEES9_SE_SG_Li256ELb0ELb1ELb1ELb0EEENS1_19SingleTileSchedulerILb0ELb1ELb1ELi128EEEEEEEEEvNT_6ParamsE$_ZZN5flash25CollectiveMainloopFwdSm90ILi2EN4cute5tupleIJNS1_1CILi1EEES4_S4_EEENS2_IJNS3_ILi128EEENS3_ILi96EEENS3_ILi64EEEEEELi256EN7cutlass10bfloat16_tEfNSA_4arch4Sm90ELb0ELb1ELb1ELb0ELb1ELb0ELb1ELb1ELb0ELb1ELb1ELb0EE3mmaINS_16FlashAttnFwdSm90ISE_NS_21CollectiveEpilogueFwdINS2_IJS6_NS3_ILi256EEES7_EEES5_SB_SD_Li256ELb0ELb1ELb1ELb0EEENS_19SingleTileSchedulerILb0ELb1ELb1ELi128EEEE13SharedStorageENS1_6TensorINS1_11ArrayEngineIfLm128EEENS1_6LayoutINS2_IJNS2_IJNS3_ILi2EEEST_NS3_ILi32EEEEEES4_S4_EEENS2_IJNS2_IJS4_ST_NS3_ILi4EEEEEENS3_ILi0EEESZ_EEEEEEENS_7SoftmaxILi2ELi0EEEEEbRKNSE_6ParamsENSA_13PipelineAsyncILi2EEES19_RNSA_13PipelineStateILj2EEERT0_RT1_iRiRKNS_16SeqlenInfoQKNewKILb0ELb0EEENS2_IJiiiiEEERT_ENKUliT_T0_T1_E_clIZSF_ISO_S12_S14_EbS17_S19_S19_S1C_S1E_S1G_iS1H_S1L_S1M_S1O_EUlRS1P_iE1_NS3_ILb0EEENS3_ILb1EEEEEDaiS1P_S1Q_S1R_) ;  /* 0x00000324000c7944 */ /* 0x000fea0003c00000 */
[C---:B------:R-:W-:Y:S01]  /*9310*/  ISETP.GT.AND P0, PT, R19.reuse, R190, PT ;  /* 0x000000be1300720c */ /* 0x040fe20003f04270 */
[----:B------:R-:W-:-:S12]  /*9320*/  VIADD R19, R19, 0xffffffff ;  /* 0xffffffff13137836 */ /* 0x000fd80000000000 */
[----:B------:R-:W-:Y:S05]  /*9330*/  @P0 BRA `(.L_x_2232) ;  /* 0xfffffffc00ec0947 */ /* 0x000fea000383ffff */
[----:B------:R-:W-:Y:S05]  /*9340*/  BSYNC B0 ;  /* 0x0000000000007941 */ /* 0x000fea0003800000 */
.L_x_2231:
[----:B------:R-:W2:Y:S02]  /*9350*/  LDL R0, [R1+0x50] ;  /* 0x0000500001007983 */ /* 0x000ea40000100800 */
[----:B--2---:R-:W-:-:S07]  /*9360*/  IMAD.SHL.U32 R0, R0, 0x80, RZ ;  /* 0x0000008000007824 */ /* 0x004fce00078e00ff */
.L_x_2230:
[----:B------:R-:W-:Y:S05]  /*9370*/  BSYNC B1 ;  /* 0x0000000000017941 */ /* 0x000fea0003800000 */
.L_x_2229:
[----:B------:R-:W-:Y:S01]  /*9380*/  UISETP.NE.AND UP1, UPT, UR39, URZ, UPT ;  /* 0x0000003f2700728c */ /* 0x000fe2000bf25270 */
[----:B------:R-:W-:Y:S01]  /*9390*/  VIADD R0, R0, 0x7f ;  /* 0x0000007f00007836 */ /* 0x000fe20000000000 */
[----:B------:R-:W-:-:S04]  /*93a0*/  UISETP.NE.AND UP0, UPT, UR41, URZ, UPT ;  /* 0x0000003f2900728c */ /* 0x000fc8000bf05270 */
[----:B------:R-:W-:Y:S02]  /*93b0*/  PLOP3.LUT P0, PT, PT, PT, UP1, 0x80, 0x0 ;  /* 0x000000000000781c */ /* 0x000fe40003f0f018 */
[----:B------:R-:W-:-:S03]  /*93c0*/  PLOP3.LUT P1, PT, PT, PT, UP1, 0x80, 0x0 ;  /* 0x000000000000781c */ /* 0x000fc60003f2f018 */
[----:B------:R-:W-:-:S08]  /*93d0*/  @UP1 ULDC UR4, c[0x0][0x44c] ;  /* 0x0001130000041ab9 */ /* 0x000fd00000000800 */
[----:B------:R-:W-:Y:S01]  /*93e0*/  @P0 IMAD.HI.U32 R2, R0, UR4, RZ ;  /* 0x0000000400020c27 */ /* 0x000fe2000f8e00ff */
[----:B------:R-:W-:Y:S01]  /*93f0*/  PLOP3.LUT P0, PT, PT, PT, UP0, 0x40, 0x0 ;  /* 0x000000000000781c */ /* 0x000fe20003f0e808 */
[----:B------:R-:W-:-:S03]  /*9400*/  @UP1 ULDC UR4, c[0x0][0x450] ;  /* 0x0001140000041ab9 */ /* 0x000fc60000000800 */
[----:B------:R-:W-:Y:S01]  /*9410*/  @P1 SHF.R.U32.HI R0, RZ, UR4, R2 ;  /* 0x00000004ff001c19 */ /* 0x000fe20008011602 */
[----:B------:R-:W-:-:S04]  /*9420*/  ULDC UR4, c[0x0][0xad4] ;  /* 0x0002b50000047ab9 */ /* 0x000fc80000000800 */
[----:B------:R-:W-:-:S04]  /*9430*/  VIADD R0, R0, UR38 ;  /* 0x0000002600007c36 */ /* 0x000fc80008000000 */
[----:B------:R-:W-:Y:S01]  /*9440*/  VIADD R2, R0, -UR4 ;  /* 0x8000000400027c36 */ /* 0x000fe20008000000 */
[----:B------:R-:W-:Y:S06]  /*9450*/  @P0 BRA `(.L_x_2233) ;  /* 0x0000000000540947 */ /* 0x000fec0003800000 */
[----:B------:R-:W-:Y:S01]  /*9460*/  ISETP.GT.AND P0, PT, R0, -0x1, PT ;  /* 0xffffffff0000780c */ /* 0x000fe20003f04270 */
[----:B------:R-:W-:-:S12]  /*9470*/  BSSY B0, `(.L_x_2234) ;  /* 0x0000011000007945 */ /* 0x000fd80003800000 */
        /* <DEDUP_REMOVED lines=10> */
.L_x_2235:
[----:B------:R-:W-:Y:S02]  /*9520*/  ULDC UR4, c[0x0][0xadc] ;  /* 0x0002b70000047ab9 */ /* 0x000fe40000000800 */
[----:B------:R-:W-:-:S05]  /*9530*/  IMAD.U32 R5, RZ, RZ, UR4 ;  /* 0x00000004ff057e24 */ /* 0x000fca000f8e00ff */
[----:B------:R-:W-:-:S13]  /*9540*/  ISETP.NE.AND P0, PT, R5, 0x1, PT ;  /* 0x000000010500780c */ /* 0x000fda0003f05270 */
[----:B------:R-:W0:Y:S02]  /*9550*/  @P0 LDC.64 R6, c[0x0][0xae0] ;  /* 0x0002b800ff060b82 */ /* 0x000e240000000a00 */
[----:B0-----:R-:W-:-:S05]  /*9560*/  @P0 IMAD.HI.U32 R4, R0, R6, RZ ;  /* 0x0000000600040227 */ /* 0x001fca00078e00ff */
[----:B------:R-:W-:-:S07]  /*9570*/  @P0 SHF.R.U32.HI R0, RZ, R7, R4 ;  /* 0x00000007ff000219 */ /* 0x000fce0000011604 */
.L_x_2236:
[----:B------:R-:W-:Y:S05]  /*9580*/  BSYNC B0 ;  /* 0x0000000000007941 */ /* 0x000fea0003800000 */
.L_x_2234:
[----:B------:R-:W-:-:S05]  /*9590*/  IMAD R3, R0, R5, RZ ;  /* 0x0000000500037224 */ /* 0x000fca00078e02ff */
[----:B------:R-:W-:-:S07]  /*95a0*/  VIMNMX R2, R2, R3, !PT ;  /* 0x0000000302027248 */ /* 0x000fce0007fe0100 */
.L_x_2233:
[----:B------:R-:W-:Y:S01]  /*95b0*/  VIADD R2, R2, 0x5f ;  /* 0x0000005f02027836 */ /* 0x000fe20000000000 */
[----:B------:R-:W-:-:S03]  /*95c0*/  IADD3 R8, P1, R16, 0x28, RZ ;  /* 0x0000002810087810 */ /* 0x000fc60007f3e0ff */
[----:B------:R-:W-:-:S04]  /*95d0*/  IMAD.HI R2, R2, 0x2aaaaaab, RZ ;  /* 0x2aaaaaab02027827 */ /* 0x000fc800078e02ff */
[----:B------:R-:W-:Y:S01]  /*95e0*/  IMAD.X R9, RZ, RZ, R17, P1 ;  /* 0x000000ffff097224 */ /* 0x000fe200008e0611 */
[----:B------:R-:W-:Y:S01]  /*95f0*/  SHF.R.U32.HI R3, RZ, 0x1f, R2 ;  /* 0x0000001fff037819 */ /* 0x000fe20000011602 */
[----:B------:R-:W-:Y:S02]  /*9600*/  IMAD.MOV.U32 R6, RZ, RZ, R8 ;  /* 0x000000ffff067224 */ /* 0x000fe400078e0008 */
[----:B------:R-:W-:Y:S01]  /*9610*/  IMAD.MOV.U32 R7, RZ, RZ, R9 ;  /* 0x000000ffff077224 */ /* 0x000fe200078e0009 */
[----:B------:R-:W-:-:S04]  /*9620*/  LEA.HI.SX32 R3, R2, R3, 0x1c ;  /* 0x0000000302037211 */ /* 0x000fc800078fe2ff */
[----:B------:R-:W-:-:S04]  /*9630*/  VIMNMX R216, R3, UR40, !PT ;  /* 0x0000002803d87c48 */ /* 0x000fc8000ffe0100 */
[----:B------:R-:W-:-:S13]  /*9640*/  ISETP.GE.AND P0, PT, R19, R216, PT ;  /* 0x000000d81300720c */ /* 0x000fda0003f06270 */
[----:B------:R-:W-:Y:S05]  /*9650*/  @!P0 BRA `(.L_x_2237) ;  /* 0x000001ac00688947 */ /* 0x000fea0003800000 */
[----:B------:R0:W5:Y:S01]  /*9660*/  LDL.64 R6, [R1+0x198] ;  /* 0x0001980001067983 */ /* 0x0001620000100a00 */
[----:B------:R-:W-:-:S07]  /*9670*/  IMAD.MOV.U32 R171, RZ, RZ, R19 ;  /* 0x000000ffffab7224 */ /* 0x000fce00078e0013 */
.L_x_2256:
[----:B------:R-:W2:Y:S04]  /*9680*/  LDL R2, [R1+0x1f8] ;  /* 0x0001f80001027983 */ /* 0x000ea80000100800 */
[----:B------:R-:W3:Y:S04]  /*9690*/  LDL R0, [R1+0x200] ;  /* 0x0002000001007983 */ /* 0x000ee80000100800 */
[----:B-1----:R-:W4:Y:S01]  /*96a0*/  LDL R3, [R1] ;  /* 0x0000000001037983 */ /* 0x002f220000100800 */
[----:B--2---:R-:W-:-:S05]  /*96b0*/  VIADD R2, R2, 0x1 ;  /* 0x0000000102027836 */ /* 0x004fca0000000000 */
[----:B------:R-:W-:-:S13]  /*96c0*/  ISETP.NE.AND P0, PT, R2, 0x2, PT ;  /* 0x000000020200780c */ /* 0x000fda0003f05270 */
[----:B-----5:R1:W5:Y:S04]  /*96d0*/  @P0 LDL R4, [R1+0x1fc] ;  /* 0x0001fc0001040983 */ /* 0x0203680000100800 */
[----:B------:R-:W2:Y:S01]  /*96e0*/  @!P0 LDL R5, [R1+0x1fc] ;  /* 0x0001fc0001058983 */ /* 0x000ea20000100800 */
[----:B---3--:R-:W-:Y:S01]  /*96f0*/  VIADD R0, R0, 0x1 ;  /* 0x0000000100007836 */ /* 0x008fe20000000000 */
[----:B----4-:R-:W-:Y:S02]  /*9700*/  LOP3.LUT R3, R3, 0x1, RZ, 0xfc, !PT ;  /* 0x0000000103037812 */ /* 0x010fe400078efcff */
[----:B------:R3:W-:Y:S04]  /*9710*/  STL [R1+0x1f8], R2 ;  /* 0x0001f80201007387 */ /* 0x0007e80000100800 */
[----:B------:R1:W-:Y:S04]  /*9720*/  STL [R1+0x200], R0 ;  /* 0x0002000001007387 */ /* 0x0003e80000100800 */
[----:B------:R1:W-:Y:S01]  /*9730*/  @!P0 STL [R1+0x1f8], RZ ;  /* 0x0001f8ff01008387 */ /* 0x0003e20000100800 */
[----:B------:R-:W-:Y:S01]  /*9740*/  ISETP.NE.AND P1, PT, R3, 0x3, PT ;  /* 0x000000030300780c */ /* 0x000fe20003f25270 */
[----:B------:R-:W-:Y:S05]  /*9750*/  YIELD ;  /* 0x0000000000007946 */ /* 0x000fea0003800000 */
[----:B------:R-:W-:Y:S01]  /*9760*/  BSSY B0, `(.L_x_2238) ;  /* 0x0000008000007945 */ /* 0x000fe20003800000 */
[----:B---3--:R-:W-:-:S02]  /*9770*/  @!P0 IMAD.MOV.U32 R2, RZ, RZ, RZ ;  /* 0x000000ffff028224 */ /* 0x008fc400078e00ff */
[----:B------:R-:W-:Y:S02]  /*9780*/  IMAD.MOV.U32 R18, RZ, RZ, R8 ;  /* 0x000000ffff127224 */ /* 0x000fe400078e0008 */
[----:B------:R-:W-:Y:S01]  /*9790*/  IMAD.MOV.U32 R19, RZ, RZ, R9 ;  /* 0x000000ffff137224 */ /* 0x000fe200078e0009 */
[----:B--2---:R-:W-:-:S05]  /*97a0*/  @!P0 LOP3.LUT R4, R5, 0x1, RZ, 0x3c, !PT ;  /* 0x0000000105048812 */ /* 0x004fca00078e3cff */
[----:B------:R1:W-:Y:S01]  /*97b0*/  @!P0 STL [R1+0x1fc], R4 ;  /* 0x0001fc0401008387 */ /* 0x0003e20000100800 */
[----:B------:R-:W-:Y:S05]  /*97c0*/  @!P1 BRA `(.L_x_2239) ;  /* 0x0000000000049947 */ /* 0x000fea0003800000 */
[----:B------:R-:W-:Y:S01]  /*97d0*/  BPT.TRAP 0x1 ;  /* 0x000000040000795c */ /* 0x000fe20000300000 */
.L_x_2239:
[----:B------:R-:W-:Y:S05]  /*97e0*/  BSYNC B0 ;  /* 0x0000000000007941 */ /* 0x000fea0003800000 */
.L_x_2238:
[----:B------:R-:W2:Y:S01]  /*97f0*/  LDL.64 R8, [R1+0x18] ;  /* 0x0000180001087983 */ /* 0x000ea20000100a00 */
[----:B-----5:R-:W-:Y:S02]  /*9800*/  SHF.L.U32 R5, R4, 0x1f, RZ ;  /* 0x0000001f04057819 */ /* 0x020fe400000006ff */
[----:B--2---:R-:W-:-:S05]  /*9810*/  MOV R3, R8 ;  /* 0x0000000800037202 */ /* 0x004fca0000000f00 */
[----:B------:R-:W-:-:S04]  /*9820*/  IMAD R2, R2, 0x8, R3 ;  /* 0x0000000802027824 */ /* 0x000fc800078e0203 */
[----:B------:R2:W3:Y:S01]  /*9830*/  SYNCS.PHASECHK.TRANS64.TRYWAIT P0, [R2+URZ], R5 ;  /* 0x00000005020075a7 */ /* 0x0004e2000800017f */
[----:B------:R2:W5:Y:S01]  /*9840*/  LDL.64 R8, [R1+0x1f8] ;  /* 0x0001f80001087983 */ /* 0x0005620000100a00 */
[----:B------:R-:W-:Y:S04]  /*9850*/  BSSY B0, `(.L_x_2240) ;  /* 0x0000003000007945 */ /* 0x000fe80003800000 */
[----:B------:R-:W-:Y:S05]  /*9860*/  @!P1 BRA `(.L_x_2241) ;  /* 0x0000000000049947 */ /* 0x000fea0003800000 */
[----:B------:R-:W-:Y:S01]  /*9870*/  BPT.TRAP 0x1 ;  /* 0x000000040000795c */ /* 0x000fe20000300000 */
.L_x_2241:
[----:B------:R-:W-:Y:S05]  /*9880*/  BSYNC B0 ;  /* 0x0000000000007941 */ /* 0x000fea0003800000 */
.L_x_2240:
[----:B------:R-:W-:Y:S04]  /*9890*/  BSSY B0, `(.L_x_2242) ;  /* 0x0000006000007945 */ /* 0x000fe80003800000 */
[----:B---3--:R-:W-:Y:S05]  /*98a0*/  @P0 BRA `(.L_x_2243) ;  /* 0x0000000000100947 */ /* 0x008fea0003800000 */
[----:B-----5:R-:W-:Y:S01]  /*98b0*/  IMAD R8, R8, 0x8, R3 ;  /* 0x0000000808087824 */ /* 0x020fe200078e0203 */
[----:B------:R-:W-:-:S04]  /*98c0*/  SHF.L.U32 R9, R9, 0x1f, RZ ;  /* 0x0000001f09097819 */ /* 0x000fc800000006ff */
[----:B------:R-:W3:Y:S02]  /*98d0*/  SYNCS.PHASECHK.TRANS64.TRYWAIT P0, [R8+URZ], R9 ;  /* 0x00000009080075a7 */ /* 0x000ee4000800017f */
[----:B---3--:R-:W-:Y:S05]  /*98e0*/  @!P0 BRA `(.L_x_2244) ;  /* 0x000002e400188947 */ /* 0x008fea0003800000 */
.L_x_2243:
[----:B------:R-:W-:Y:S05]  /*98f0*/  BSYNC B0 ;  /* 0x0000000000007941 */ /* 0x000fea0003800000 */
.L_x_2242:
[----:B---3-5:R-:W3:Y:S04]  /*9900*/  LDL R9, [R1+0x1f8] ;  /* 0x0001f80001097983 */ /* 0x028ee80000100800 */
[----:B--2---:R-:W3:Y:S01]  /*9910*/  LDL.64 R2, [R1+0x80] ;  /* 0x0000800001027983 */ /* 0x004ee20000100a00 */
[----:B------:R-:W-:Y:S05]  /*9920*/  WARPSYNC.ALL ;  /* 0x0000000000007948 */ /* 0x000fea0003800000 */
[----:B------:R-:W2:Y:S04]  /*9930*/  LDL.64 R14, [R1+0x78] ;  /* 0x00007800010e7983 */ /* 0x000ea80000100a00 */
[----:B-1----:R-:W4:Y:S04]  /*9940*/  LDL.64 R4, [R1+0x78] ;  /* 0x0000780001047983 */ /* 0x002f280000100a00 */
[----:B------:R-:W4:Y:S01]  /*9950*/  LDL.64 R10, [R1+0x78] ;  /* 0x00007800010a7983 */ /* 0x000f220000100a00 */
[----:B---3--:R-:W-:Y:S01]  /*9960*/  IMAD R2, R9, 0x300, R2 ;  /* 0x0000030009027824 */ /* 0x008fe200078e0202 */
[----:B------:R-:W-:-:S02]  /*9970*/  R2UR UR7, R3 ;  /* 0x00000000030772ca */ /* 0x000fc400000e0000 */
[----:B------:R-:W3:Y:S01]  /*9980*/  LDL.64 R12, [R1+0x78] ;  /* 0x00007800010c7983 */ /* 0x000ee20000100a00 */
[----:B------:R-:W-:Y:S01]  /*9990*/  WARPGROUP.ARRIVE ;  /* 0x00000000000079c5 */ /* 0x000fe20000000000 */
[C---:B------:R-:W-:Y:S01]  /*99a0*/  R2UR UR6, R2.reuse ;  /* 0x00000000020672ca */ /* 0x040fe200000e0000 */
[----:B------:R-:W-:Y:S01]  /*99b0*/  IMAD.MOV.U32 R217, RZ, RZ, 0x1 ;  /* 0x00000001ffd97424 */ /* 0x000fe200078e00ff */
[----:B------:R1:W-:Y:S04]  /*99c0*/  STL [R1+0x60], RZ ;  /* 0x000060ff01007387 */ /* 0x0003e80000100800 */
[----:B------:R1:W-:Y:S04]  /*99d0*/  STL [R1+0x60], R217 ;  /* 0x000060d901007387 */ /* 0x0003e80000100800 */
[----:B------:R1:W-:Y:S04]  /*99e0*/  STL [R1+0x60], R217 ;  /* 0x000060d901007387 */ /* 0x0003e80000100800 */
[----:B------:R1:W-:Y:S04]  /*99f0*/  STL [R1+0x60], R217 ;  /* 0x000060d901007387 */ /* 0x0003e80000100800 */
[----:B------:R1:W-:Y:S01]  /*9a00*/  STL [R1+0x60], R217 ;  /* 0x000060d901007387 */ /* 0x0003e20000100800 */
[----:B------:R-:W-:-:S02]  /*9a10*/  VIADD R8, R2, 0x2 ;  /* 0x0000000202087836 */ /* 0x000fc40000000000 */
[----:B------:R-:W-:Y:S01]  /*9a20*/  IMAD.MOV.U32 R9, RZ, RZ, R3 ;  /* 0x000000ffff097224 */ /* 0x000fe200078e0003 */
[----:B--2---:R-:W-:Y:S02]  /*9a30*/  R2UR UR4, R14 ;  /* 0x000000000e0472ca */ /* 0x004fe400000e0000 */
[----:B------:R-:W-:Y:S01]  /*9a40*/  R2UR UR5, R15 ;  /* 0x000000000f0572ca */ /* 0x000fe200000e0000 */
[----:B----4-:R-:W-:Y:S01]  /*9a50*/  VIADD R4, R4, 0x2 ;  /* 0x0000000204047836 */ /* 0x010fe20000000000 */
[----:B------:R1:W5:Y:S11]  /*9a60*/  LDL.64 R14, [R1+0x1f8] ;  /* 0x0001f800010e7983 */ /* 0x0003760000100a00 */
[----:B------:R-:W-:Y:S01]  /*9a70*/  HGMMA.64x96x16.F32.BF16 R24, gdesc[UR4], RZ, !UPT, gsb0 ;  /* 0x01600000041879f0 */ /* 0x000fe2000c0018ff */
[----:B------:R-:W-:-:S02]  /*9a80*/  R2UR UR6, R8 ;  /* 0x00000000080672ca */ /* 0x000fc400000e0000 */
[----:B------:R-:W-:Y:S02]  /*9a90*/  R2UR UR7, R9 ;  /* 0x00000000090772ca */ /* 0x000fe400000e0000 */
[----:B------:R-:W-:Y:S02]  /*9aa0*/  R2UR UR4, R4 ;  /* 0x00000000040472ca */ /* 0x000fe400000e0000 */
[----:B------:R-:W-:Y:S01]  /*9ab0*/  R2UR UR5, R5 ;  /* 0x00000000050572ca */ /* 0x000fe200000e0000 */
[----:B------:R-:W-:Y:S02]  /*9ac0*/  WARPGROUP.DEPBAR.LE gsb0, 0x0 ;  /* 0x00008000000079c5 */ /* 0x000fe40000010000 */
[----:B------:R-:W2:Y:S01]  /*9ad0*/  LD.E R0, desc[UR36][R18.64] ;  /* 0x0000002412007980 */ /* 0x000ea2000c101900 */
[----:B------:R-:W-:-:S09]  /*9ae0*/  WARPGROUP.ARRIVE ;  /* 0x00000000000079c5 */ /* 0x000fd20000000000 */
        /* <DEDUP_REMOVED lines=8> */
[----:B------:R-:W-:Y:S01]  /*9b70*/  VIADD R2, R2, 0x6 ;  /* 0x0000000602027836 */ /* 0x000fe20000000000 */
[----:B------:R-:W-:Y:S02]  /*9b80*/  WARPGROUP.DEPBAR.LE gsb0, 0x0 ;  /* 0x00008000000079c5 */ /* 0x000fe40000010000 */
[----:B------:R-:W-:-:S09]  /*9b90*/  WARPGROUP.ARRIVE ;  /* 0x00000000000079c5 */ /* 0x000fd20000000000 */
[----:B------:R-:W-:Y:S01]  /*9ba0*/  HGMMA.64x96x16.F32.BF16 R24, gdesc[UR4], R24, gsb0 ;  /* 0x01600000041879f0 */ /* 0x000fe20008001818 */
[----:B---3--:R-:W-:Y:S01]  /*9bb0*/  VIADD R12, R12, 0x6 ;  /* 0x000000060c0c7836 */ /* 0x008fe20000000000 */
[----:B------:R-:W-:Y:S02]  /*9bc0*/  R2UR UR6, R2 ;  /* 0x00000000020672ca */ /* 0x000fe400000e0000 */
[----:B------:R-:W-:Y:S02]  /*9bd0*/  R2UR UR7, R3 ;  /* 0x00000000030772ca */ /* 0x000fe400000e0000 */
[----:B------:R-:W-:Y:S02]  /*9be0*/  R2UR UR4, R12 ;  /* 0x000000000c0472ca */ /* 0x000fe400000e0000 */
[----:B------:R-:W-:Y:S01]  /*9bf0*/  R2UR UR5, R13 ;  /* 0x000000000d0572ca */ /* 0x000fe200000e0000 */
[----:B------:R-:W-:Y:S02]  /*9c00*/  WARPGROUP.DEPBAR.LE gsb0, 0x0 ;  /* 0x00008000000079c5 */ /* 0x000fe40000010000 */
[----:B------:R-:W-:-:S10]  /*9c10*/  WARPGROUP.ARRIVE ;  /* 0x00000000000079c5 */ /* 0x000fd40000000000 */
[----:B------:R-:W-:Y:S01]  /*9c20*/  HGMMA.64x96x16.F32.BF16 R24, gdesc[UR4], R24, gsb0 ;  /* 0x01600000041879f0 */ /* 0x000fe20008001818 */
[----:B------:R-:W-:Y:S01]  /*9c30*/  BSSY B0, `(.L_x_2245) ;  /* 0x0000006000007945 */ /* 0x000fe20003800000 */
[----:B--2---:R-:W-:-:S04]  /*9c40*/  LOP3.LUT R0, R0, 0x1, RZ, 0xfc, !PT ;  /* 0x0000000100007812 */ /* 0x004fc800078efcff */
[----:B------:R-:W-:Y:S01]  /*9c50*/  ISETP.NE.AND P0, PT, R0, 0x3, PT ;  /* 0x000000030000780c */ /* 0x000fe20003f05270 */
[----:B------:R-:W-:-:S12]  /*9c60*/  WARPGROUP.DEPBAR.LE gsb0, 0x0 ;  /* 0x00008000000079c5 */ /* 0x000fd80000010000 */
[----:B-1----:R-:W-:Y:S05]  /*9c70*/  @!P0 BRA `(.L_x_2246) ;  /* 0x0000000000048947 */ /* 0x002fea0003800000 */
[----:B------:R-:W-:Y:S01]  /*9c80*/  BPT.TRAP 0x1 ;  /* 0x000000040000795c */ /* 0x000fe20000300000 */
.L_x_2246:
[----:B------:R-:W-:Y:S05]  /*9c90*/  BSYNC B0 ;  /* 0x0000000000007941 */ /* 0x000fea0003800000 */
.L_x_2245:
[----:B------:R-:W2:Y:S01]  /*9ca0*/  LD.E.64 R2, desc[UR36][R18.64+0x18] ;  /* 0x0000182412027980 */ /* 0x000ea2000c101b00 */
[----:B-----5:R-:W-:Y:S02]  /*9cb0*/  SHF.L.U32 R15, R15, 0x1f, RZ ;  /* 0x0000001f0f0f7819 */ /* 0x020fe400000006ff */
[----:B--2---:R-:W-:-:S05]  /*9cc0*/  MOV R3, R2 ;  /* 0x0000000200037202 */ /* 0x004fca0000000f00 */
[----:B------:R-:W-:-:S04]  /*9cd0*/  IMAD R0, R14, 0x8, R3 ;  /* 0x000000080e007824 */ /* 0x000fc800078e0203 */
[----:B------:R1:W2:Y:S01]  /*9ce0*/  SYNCS.PHASECHK.TRANS64.TRYWAIT P0, [R0+URZ], R15 ;  /* 0x0000000f000075a7 */ /* 0x0002a2000800017f */
[----:B------:R-:W3:Y:S01]  /*9cf0*/  LD.E R2, desc[UR36][R18.64] ;  /* 0x0000002412027980 */ /* 0x000ee2000c101900 */
[----:B------:R-:W-:Y:S01]  /*9d00*/  BSSY B0, `(.L_x_2247) ;  /* 0x0000005000007945 */ /* 0x000fe20003800000 */
[----:B---3--:R-:W-:-:S04]  /*9d10*/  LOP3.LUT R2, R2, 0x1, RZ, 0xfc, !PT ;  /* 0x0000000102027812 */ /* 0x008fc800078efcff */
[----:B------:R-:W-:-:S13]  /*9d20*/  ISETP.NE.AND P1, PT, R2, 0x3, PT ;  /* 0x000000030200780c */ /* 0x000fda0003f25270 */
[----:B-12---:R-:W-:Y:S05]  /*9d30*/  @!P1 BRA `(.L_x_2248) ;  /* 0x0000000000049947 */ /* 0x006fea0003800000 */
[----:B------:R-:W-:Y:S01]  /*9d40*/  BPT.TRAP 0x1 ;  /* 0x000000040000795c */ /* 0x000fe20000300000 */
.L_x_2248:
[----:B------:R-:W-:Y:S05]  /*9d50*/  BSYNC B0 ;  /* 0x0000000000007941 */ /* 0x000fea0003800000 */
.L_x_2247:
[----:B------:R-:W-:Y:S04]  /*9d60*/  BSSY B0, `(.L_x_2249) ;  /* 0x0000007000007945 */ /* 0x000fe80003800000 */
[----:B------:R-:W-:Y:S05]  /*9d70*/  @P0 BRA `(.L_x_2250) ;  /* 0x0000000000140947 */ /* 0x000fea0003800000 */
[----:B------:R-:W2:Y:S02]  /*9d80*/  LD.E.64 R2, desc[UR36][R18.64+0x18] ;  /* 0x0000182412027980 */ /* 0x000ea4000c101b00 */
[----:B--2---:R-:W-:-:S05]  /*9d90*/  MOV R3, R2 ;  /* 0x0000000200037202 */ /* 0x004fca0000000f00 */
[----:B------:R-:W-:-:S04]  /*9da0*/  IMAD R14, R14, 0x8, R3 ;  /* 0x000000080e0e7824 */ /* 0x000fc800078e0203 */
[----:B------:R-:W1:Y:S02]  /*9db0*/  SYNCS.PHASECHK.TRANS64.TRYWAIT P0, [R14+URZ], R15 ;  /* 0x0000000f0e0075a7 */ /* 0x000e64000800017f */
[----:B-1----:R-:W-:Y:S05]  /*9dc0*/  @!P0 BRA `(.L_x_2251) ;  /* 0x000002dc00f48947 */ /* 0x002fea0003800000 */
.L_x_2250:
[----:B------:R-:W-:Y:S05]  /*9dd0*/  BSYNC B0 ;  /* 0x0000000000007941 */ /* 0x000fea0003800000 */
.L_x_2249:
[----:B-1----:R-:W2:Y:S04]  /*9de0*/  LDL R15, [R1+0x1f8] ;  /* 0x0001f800010f7983 */ /* 0x002ea80000100800 */
[----:B------:R-:W2:Y:S04]  /*9df0*/  LDL.64 R2, [R1+0xf8] ;  /* 0x0000f80001027983 */ /* 0x000ea80000100a00 */
[----:B------:R-:W3:Y:S04]  /*9e00*/  LDL R0, [R1+0x70] ;  /* 0x0000700001007983 */ /* 0x000ee80000100800 */
[----:B------:R-:W4:Y:S04]  /*9e10*/  LDL.64 R4, [R1+0xf0] ;  /* 0x0000f00001047983 */ /* 0x000f280000100a00 */
[----:B------:R-:W4:Y:S04]  /*9e20*/  LDL.64 R8, [R1+0xf0] ;  /* 0x0000f00001087983 */ /* 0x000f280000100a00 */
[----:B------:R-:W4:Y:S04]  /*9e30*/  LDL.64 R10, [R1+0xf0] ;  /* 0x0000f000010a7983 */ /* 0x000f280000100a00 */
[----:B------:R-:W4:Y:S01]  /*9e40*/  LDL.64 R12, [R1+0xf0] ;  /* 0x0000f000010c7983 */ /* 0x000f220000100a00 */
[----:B------:R-:W-:Y:S05]  /*9e50*/  WARPSYNC.ALL ;  /* 0x0000000000007948 */ /* 0x000fea0003800000 */
[----:B------:R-:W-:Y:S01]  /*9e60*/  WARPGROUP.ARRIVE ;  /* 0x00000000000079c5 */ /* 0x000fe20000000000 */
[----:B--2---:R-:W-:Y:S01]  /*9e70*/  IMAD R2, R15, 0xc00, R2 ;  /* 0x00000c000f027824 */ /* 0x004fe200078e0202 */
[----:B------:R-:W-:Y:S01]  /*9e80*/  R2UR UR7, R3 ;  /* 0x00000000030772ca */ /* 0x000fe200000e0000 */
[----:B------:R-:W2:Y:S01]  /*9e90*/  LDL.64 R14, [R1+0xf0] ;  /* 0x0000f000010e7983 */ /* 0x000ea20000100a00 */
[----:B---3--:R-:W-:-:S02]  /*9ea0*/  ISETP.NE.U32.AND P0, PT, R0, RZ, PT ;  /* 0x000000ff0000720c */ /* 0x008fc40003f05070 */
        /* <DEDUP_REMOVED lines=131> */
[----:B------:R-:W-:Y:S01]  /*a6e0*/  R2UR UR6, R4 ;  /* 0x00000000040672ca */ /* 0x000fe200000e0000 */
[----:B------:R-:W2:Y:S01]  /*a6f0*/  LDL R14, [R1] ;  /* 0x00000000010e7983 */ /* 0x000ea20000100800 */
[----:B------:R-:W-:-:S02]  /*a700*/  R2UR UR7, R5 ;  /* 0x00000000050772ca */ /* 0x000fc400000e0000 */
[----:B------:R-:W-:Y:S01]  /*a710*/  R2UR UR5, R15 ;  /* 0x000000000f0572ca */ /* 0x000fe200000e0000 */
[----:B---3--:R-:W-:Y:S01]  /*a720*/  VIADD R8, R8, 0xc02 ;  /* 0x00000c0208087836 */ /* 0x008fe20000000000 */
        /* <DEDUP_REMOVED lines=10> */
[----:B----4-:R-:W-:-:S02]  /*a7d0*/  VIADD R10, R10, 0xc04 ;  /* 0x00000c040a0a7836 */ /* 0x010fc40000000000 */
        /* <DEDUP_REMOVED lines=34> */
[----:B--2---:R-:W-:-:S03]  /*aa00*/  LOP3.LUT R14, R14, 0x1, RZ, 0xfc, !PT ;  /* 0x000000010e0e7812 */ /* 0x004fc600078efcff */
[----:B------:R1:W-:Y:S04]  /*aa10*/  STL [R1+0x70], R217 ;  /* 0x000070d901007387 */ /* 0x0003e80000100800 */
[----:B------:R1:W-:Y:S04]  /*aa20*/  STL [R1+0x70], R217 ;  /* 0x000070d901007387 */ /* 0x0003e80000100800 */
[----:B------:R1:W-:Y:S01]  /*aa30*/  STL [R1+0x70], R217 ;  /* 0x000070d901007387 */ /* 0x0003e20000100800 */
[----:B------:R-:W-:Y:S01]  /*aa40*/  ISETP.NE.AND P0, PT, R14, 0x3, PT ;  /* 0x000000030e00780c */ /* 0x000fe20003f05270 */
[----:B------:R-:W-:Y:S01]  /*aa50*/  BSSY B0, `(.L_x_2252) ;  /* 0x0000005000007945 */ /* 0x000fe20003800000 */
[----:B------:R-:W-:-:S02]  /*aa60*/  WARPGROUP.DEPBAR.LE gsb0, 0x0 ;  /* 0x00008000000079c5 */ /* 0x000fc40000010000 */
[----:B------:R1:W-:Y:S09]  /*aa70*/  BAR.ARV R228, 0x100 ;  /* 0x000400e40000751d */ /* 0x0003f20000002000 */
[----:B-1----:R-:W-:Y:S05]  /*aa80*/  @!P0 BRA `(.L_x_2253) ;  /* 0x0000000000048947 */ /* 0x002fea0003800000 */
[----:B------:R-:W-:Y:S01]  /*aa90*/  BPT.TRAP 0x1 ;  /* 0x000000040000795c */ /* 0x000fe20000300000 */
.L_x_2253:
[----:B------:R-:W-:Y:S05]  /*aaa0*/  BSYNC B0 ;  /* 0x0000000000007941 */ /* 0x000fea0003800000 */
.L_x_2252:
[----:B------:R-:W2:Y:S04]  /*aab0*/  LDL.64 R2, [R1+0x20] ;  /* 0x0000200001027983 */ /* 0x000ea80000100a00 */
        /* <DEDUP_REMOVED lines=9> */
[----:B--2---:R-:W-:-:S05]  /*ab50*/  MOV R3, R2 ;  /* 0x0000000200037202 */ /* 0x004fca0000000f00 */
[----:B-----5:R-:W-:-:S05]  /*ab60*/  IMAD R0, R0, 0x8, R3 ;  /* 0x0000000800007824 */ /* 0x020fca00078e0203 */
[----:B------:R-:W-:-:S04]  /*ab70*/  PRMT R0, R15, 0x654, R0 ;  /* 0x000006540f007816 */ /* 0x000fc80000000000 */
[----:B------:R1:W-:Y:S01]  /*ab80*/  SYNCS.ARRIVE.TRANS64.RED.A1T0 RZ, [R0+URZ], RZ ;  /* 0x000000ff00ff79a7 */ /* 0x0003e2000810043f */
[----:B------:R-:W2:Y:S04]  /*ab90*/  LDL.64 R2, [R1+0x150] ;  /* 0x0001500001027983 */ /* 0x000ea80000100a00 */
[----:B------:R-:W1:Y:S04]  /*aba0*/  LDL.64 R8, [R1+0x210] ;  /* 0x0002100001087983 */ /* 0x000e680000100a00 */
[----:B------:R-:W3:Y:S04]  /*abb0*/  LDL.64 R154, [R1+0x240] ;  /* 0x00024000019a7983 */ /* 0x000ee80000100a00 */
[----:B------:R-:W4:Y:S04]  /*abc0*/  LDL.64 R146, [R1+0x3b0] ;  /* 0x0003b00001927983 */ /* 0x000f280000100a00 */
        /* <DEDUP_REMOVED lines=39> */
[----:B--2---:R-:W2:Y:S01]  /*ae40*/  LD.E R2, desc[UR36][R2.64] ;  /* 0x0000002402027980 */ /* 0x004ea2000c101900 */
[----:B------:R0:W-:Y:S01]  /*ae50*/  BAR.SYNC.DEFER_BLOCKING R229, 0x100 ;  /* 0x000400e50000751d */ /* 0x0001e20000010000 */
[-C--:B--2---:R-:W-:Y:S01]  /*ae60*/  FMUL.FTZ R74, R24, R2.reuse ;  /* 0x00000002184a7220 */ /* 0x084fe20000410000 */
[-C--:B------:R-:W-:Y:S01]  /*ae70*/  FMUL.FTZ R75, R25, R2.reuse ;  /* 0x00000002194b7220 */ /* 0x080fe20000410000 */
[----:B------:R-:W-:-:S04]  /*ae80*/  FMUL.FTZ R76, R28, R2 ;  /* 0x000000021c4c7220 */ /* 0x000fc80000410000 */
[----:B------:R-:W1:Y:S01]  /*ae90*/  MUFU.TANH R74, R74 ;  /* 0x0000004a004a7308 */ /* 0x000e620000002400 */
[-C--:B------:R-:W-:Y:S01]  /*aea0*/  FMUL.FTZ R77, R29, R2.reuse ;  /* 0x000000021d4d7220 */ /* 0x080fe20000410000 */
[----:B------:R-:W-:-:S06]  /*aeb0*/  FMUL.FTZ R159, R32, R2 ;  /* 0x00000002209f7220 */ /* 0x000fcc0000410000 */
[----:B------:R-:W2:Y:S01]  /*aec0*/  MUFU.TANH R75, R75 ;  /* 0x0000004b004b7308 */ /* 0x000ea20000002400 */
[----:B------:R-:W-:-:S07]  /*aed0*/  FMUL.FTZ R158, R33, R2 ;  /* 0x00000002219e7220 */ /* 0x000fce0000410000 */
[----:B------:R-:W3:Y:S01]  /*aee0*/  MUFU.TANH R76, R76 ;  /* 0x0000004c004c7308 */ /* 0x000ee20000002400 */
[----:B-1----:R-:W-:Y:S01]  /*aef0*/  FMNMX.FTZ R0, R74, R8, !PT ;  /* 0x000000084a007209 */ /* 0x002fe20007810000 */
[-C--:B------:R-:W-:Y:S01]  /*af00*/  FMUL.FTZ R22, R36, R2.reuse ;  /* 0x0000000224167220 */ /* 0x080fe20000410000 */
[-C--:B------:R-:W-:Y:S01]  /*af10*/  FMUL.FTZ R20, R37, R2.reuse ;  /* 0x0000000225147220 */ /* 0x080fe20000410000 */
[-C--:B------:R-:W-:Y:S01]  /*af20*/  FMUL.FTZ R23, R40, R2.reuse ;  /* 0x0000000228177220 */ /* 0x080fe20000410000 */
[-C--:B------:R-:W-:Y:S01]  /*af30*/  FMUL.FTZ R73, R26, R2.reuse ;  /* 0x000000021a497220 */ /* 0x080fe20000410000 */
[-C--:B------:R-:W-:Y:S01]  /*af40*/  FMUL.FTZ R21, R41, R2.reuse ;  /* 0x0000000229157220 */ /* 0x080fe20000410000 */
[----:B------:R-:W-:Y:S01]  /*af50*/  FMUL.FTZ R72, R27, R2 ;  /* 0x000000021b487220 */ /* 0x000fe20000410000 */
[----:B------:R-:W1:Y:S01]  /*af60*/  MUFU.TANH R77, R77 ;  /* 0x0000004d004d7308 */ /* 0x000e620000002400 */
[----:B--2---:R-:W-:Y:S01]  /*af70*/  FMNMX.FTZ R3, R75, R0, !PT ;  /* 0x000000004b037209 */ /* 0x004fe20007810000 */
[-C--:B------:R-:W-:Y:S01]  /*af80*/  FMUL.FTZ R13, R44, R2.reuse ;  /* 0x000000022c0d7220 */ /* 0x080fe20000410000 */
[-C--:B------:R-:W-:Y:S01]  /*af90*/  FMUL.FTZ R28, R30, R2.reuse ;  /* 0x000000021e1c7220 */ /* 0x080fe20000410000 */
[-C--:B------:R-:W-:Y:S01]  /*afa0*/  FMUL.FTZ R12, R45, R2.reuse ;  /* 0x000000022d0c7220 */ /* 0x080fe20000410000 */
[-C--:B------:R-:W-:Y:S01]  /*afb0*/  FMUL.FTZ R29, R31, R2.reuse ;  /* 0x000000021f1d7220 */ /* 0x080fe20000410000 */
[-C--:B------:R-:W-:Y:S01]  /*afc0*/  FMUL.FTZ R165, R48, R2.reuse ;  /* 0x0000000230a57220 */ /* 0x080fe20000410000 */
[-C--:B------:R-:W-:Y:S01]  /*afd0*/  FMUL.FTZ R157, R34, R2.reuse ;  /* 0x00000002229d7220 */ /* 0x080fe20000410000 */
[----:B------:R-:W2:Y:S01]  /*afe0*/  MUFU.TANH R159, R159 ;  /* 0x0000009f009f7308 */ /* 0x000ea20000002400 */
[----:B---3--:R-:W-:Y:S01]  /*aff0*/  FMNMX.FTZ R0, R76, R3, !PT ;  /* 0x000000034c007209 */ /* 0x008fe20007810000 */
[-C--:B------:R-:W-:Y:S01]  /*b000*/  FMUL.FTZ R164, R49, R2.reuse ;  /* 0x0000000231a47220 */ /* 0x080fe20000410000 */
[-C--:B------:R-:W-:Y:S01]  /*b010*/  FMUL.FTZ R156, R35, R2.reuse ;  /* 0x00000002239c7220 */ /* 0x080fe20000410000 */
[-C--:B------:R-:W-:Y:S01]  /*b020*/  FMUL.FTZ R161, R52, R2.reuse ;  /* 0x0000000234a17220 */ /* 0x080fe20000410000 */
[-C--:B------:R-:W-:Y:S01]  /*b030*/  FMUL.FTZ R18, R38, R2.reuse ;  /* 0x0000000226127220 */ /* 0x080fe20000410000 */
[-C--:B------:R-:W-:Y:S01]  /*b040*/  FMUL.FTZ R160, R53, R2.reuse ;  /* 0x0000000235a07220 */ /* 0x080fe20000410000 */
[----:B------:R-:W-:Y:S01]  /*b050*/  FMUL.FTZ R14, R39, R2 ;  /* 0x00000002270e7220 */ /* 0x000fe20000410000 */
        /* <DEDUP_REMOVED lines=30> */
[----:B------:R-:W-:Y:S01]  /*b240*/  FMUL.FTZ R208, R71, R2 ;  /* 0x0000000247d07220 */ /* 0x000fe20000410000 */
[----:B------:R-:W4:Y:S01]  /*b250*/  LDL.64 R26, [R1+0x3f8] ;  /* 0x0003f800011a7983 */ /* 0x000f220000100a00 */
[----:B------:R-:W0:Y:S01]  /*b260*/  MUFU.TANH R73, R73 ;  /* 0x0000004900497308 */ /* 0x000e220000002400 */
[----:B-1----:R-:W-:-:S02]  /*b270*/  FMNMX.FTZ R3, R22, R3, !PT ;  /* 0x0000000316037209 */ /* 0x002fc40007810000 */
[----:B------:R-:W4:Y:S04]  /*b280*/  LDL.64 R50, [R1+0x338] ;  /* 0x0003380001327983 */ /* 0x000f280000100a00 */
[----:B------:R-:W4:Y:S01]  /*b290*/  LDL.64 R32, [R1+0x408] ;  /* 0x0004080001207983 */ /* 0x000f220000100a00 */
[----:B------:R-:W1:Y:S03]  /*b2a0*/  MUFU.TANH R21, R21 ;  /* 0x0000001500157308 */ /* 0x000e660000002400 */
[----:B------:R-:W4:Y:S04]  /*b2b0*/  LDL.64 R40, [R1+0x438] ;  /* 0x0004380001287983 */ /* 0x000f280000100a00 */
[----:B------:R-:W4:Y:S01]  /*b2c0*/  LDL.64 R36, [R1+0x3a8] ;  /* 0x0003a80001247983 */ /* 0x000f220000100a00 */
[----:B------:R-:W1:Y:S01]  /*b2d0*/  MUFU.TANH R72, R72 ;  /* 0x0000004800487308 */ /* 0x000e620000002400 */
[----:B--2---:R-:W-:-:S02]  /*b2e0*/  FMNMX.FTZ R0, R20, R3, !PT ;  /* 0x0000000314007209 */ /* 0x004fc40007810000 */
[----:B------:R-:W2:Y:S04]  /*b2f0*/  LDL.64 R44, [R1+0x398] ;  /* 0x00039800012c7983 */ /* 0x000ea80000100a00 */
[----:B------:R-:W2:Y:S01]  /*b300*/  LDL.64 R30, [R1+0x418] ;  /* 0x00041800011e7983 */ /* 0x000ea20000100a00 */
[----:B------:R-:W1:Y:S08]  /*b310*/  MUFU.TANH R13, R13 ;  /* 0x0000000d000d7308 */ /* 0x000e700000002400 */
[----:B------:R-:W1:Y:S01]  /*b320*/  MUFU.TANH R28, R28 ;  /* 0x0000001c001c7308 */ /* 0x000e620000002400 */
[----:B---3--:R-:W-:Y:S01]  /*b330*/  FMNMX.FTZ R0, R23, R0, !PT ;  /* 0x0000000017007209 */ /* 0x008fe20007810000 */
[----:B------:R-:W3:Y:S06]  /*b340*/  LDL.64 R48, [R1+0x3b8] ;  /* 0x0003b80001307983 */ /* 0x000eec0000100a00 */
[----:B------:R-:W1:Y:S01]  /*b350*/  MUFU.TANH R12, R12 ;  /* 0x0000000c000c7308 */ /* 0x000e620000002400 */
[----:B0-----:R-:W-:Y:S01]  /*b360*/  FMNMX.FTZ R3, R73, R9, !PT ;  /* 0x0000000949037209 */ /* 0x001fe20007810000 */
[----:B------:R-:W2:Y:S06]  /*b370*/  LDL.64 R34, [R1+0x3c8] ;  /* 0x0003c80001227983 */ /* 0x000eac0000100a00 */
[----:B------:R-:W0:Y:S01]  /*b380*/  MUFU.TANH R29, R29 ;  /* 0x0000001d001d7308 */ /* 0x000e220000002400 */
[----:B-1----:R-:W-:Y:S01]  /*b390*/  FMNMX.FTZ R0, R21, R0, !PT ;  /* 0x0000000015007209 */ /* 0x002fe20007810000 */
[----:B------:R-:W2:Y:S06]  /*b3a0*/  LDL.64 R38, [R1+0x3e8] ;  /* 0x0003e80001267983 */ /* 0x000eac0000100a00 */
[----:B------:R-:W1:Y:S01]  /*b3b0*/  MUFU.TANH R165, R165 ;  /* 0x000000a500a57308 */ /* 0x000e620000002400 */
[----:B------:R-:W-:Y:S01]  /*b3c0*/  FMNMX.FTZ R3, R72, R3, !PT ;  /* 0x0000000348037209 */ /* 0x000fe20007810000 */
        /* <DEDUP_REMOVED lines=35> */
[----:B------:R-:W-:-:S07]  /*b600*/  FMNMX.FTZ R0, R14, R3, !PT ;  /* 0x000000030e007209 */ /* 0x000fce0007810000 */
[----:B------:R-:W1:Y:S01]  /*b610*/  MUFU.TANH R11, R11 ;  /* 0x0000000b000b7308 */ /* 0x000e620000002400 */
[----:B------:R-:W-:Y:S02]  /*b620*/  FMNMX.FTZ R3, R205, R4, !PT ;  /* 0x00000004cd037209 */ /* 0x000fe40007810000 */
[----:B------:R-:W-:-:S05]  /*b630*/  FMNMX.FTZ R0, R19, R0, !PT ;  /* 0x0000000013007209 */ /* 0x000fca0007810000 */
[----:B------:R-:W1:Y:S01]  /*b640*/  MUFU.TANH R10, R10 ;  /* 0x0000000a000a7308 */ /* 0x000e620000002400 */
[----:B------:R-:W-:Y:S02]  /*b650*/  FMNMX.FTZ R3, R204, R3, !PT ;  /* 0x00000003cc037209 */ /* 0x000fe40007810000 */
[----:B0-----:R-:W-:-:S05]  /*b660*/  FMNMX.FTZ R0, R15, R0, !PT ;  /* 0x000000000f007209 */ /* 0x001fca0007810000 */
[----:B------:R-:W0:Y:S01]  /*b670*/  MUFU.TANH R183, R183 ;  /* 0x000000b700b77308 */ /* 0x000e220000002400 */
[----:B-1----:R-:W-:Y:S02]  /*b680*/  FMNMX.FTZ R4, R202, R3, !PT ;  /* 0x00000003ca047209 */ /* 0x002fe40007810000 */
[----:B------:R-:W-:-:S05]  /*b690*/  FMNMX.FTZ R3, R11, R0, !PT ;  /* 0x000000000b037209 */ /* 0x000fca0007810000 */
[----:B------:R-:W1:Y:S01]  /*b6a0*/  MUFU.TANH R182, R182 ;  /* 0x000000b600b67308 */ /* 0x000e620000002400 */
[----:B------:R-:W-:-:S07]  /*b6b0*/  FMNMX.FTZ R0, R10, R3, !PT ;  /* 0x000000030a007209 */ /* 0x000fce0007810000 */
[----:B------:R-:W1:Y:S01]  /*b6c0*/  MUFU.TANH R163, R163 ;  /* 0x000000a300a37308 */ /* 0x000e620000002400 */
[----:B0-----:R-:W-:-:S07]  /*b6d0*/  FMNMX.FTZ R3, R183, R0, !PT ;  /* 0x00000000b7037209 */ /* 0x001fce0007810000 */
[----:B------:R-:W0:Y:S01]  /*b6e0*/  MUFU.TANH R162, R162 ;  /* 0x000000a200a27308 */ /* 0x000e220000002400 */
[----:B-1----:R-:W-:-:S07]  /*b6f0*/  FMNMX.FTZ R0, R182, R3, !PT ;  /* 0x00000003b6007209 */ /* 0x002fce0007810000 */
[----:B------:R-:W1:Y:S01]  /*b700*/  MUFU.TANH R207, R207 ;  /* 0x000000cf00cf7308 */ /* 0x000e620000002400 */
[----:B------:R-:W-:-:S07]  /*b710*/  FMNMX.FTZ R3, R163, R0, !PT ;  /* 0x00000000a3037209 */ /* 0x000fce0007810000 */
[----:B------:R-:W1:Y:S01]  /*b720*/  MUFU.TANH R206, R206 ;  /* 0x000000ce00ce7308 */ /* 0x000e620000002400 */
[----:B0-----:R-:W-:-:S07]  /*b730*/  FMNMX.FTZ R0, R162, R3, !PT ;  /* 0x00000003a2007209 */ /* 0x001fce0007810000 */
[----:B------:R-:W0:Y:S01]  /*b740*/  MUFU.TANH R203, R203 ;  /* 0x000000cb00cb7308 */ /* 0x000e220000002400 */
[----:B-1----:R-:W-:-:S07]  /*b750*/  FMNMX.FTZ R3, R207, R0, !PT ;  /* 0x00000000cf037209 */ /* 0x002fce0007810000 */
[----:B------:R-:W1:Y:S08]  /*b760*/  MUFU.TANH R201, R201 ;  /* 0x000000c900c97308 */ /* 0x000e700000002400 */
[----:B------:R-:W1:Y:S01]  /*b770*/  MUFU.TANH R200, R200 ;  /* 0x000000c800c87308 */ /* 0x000e620000002400 */
[----:B------:R-:W-:-:S07]  /*b780*/  FMNMX.FTZ R0, R206, R3, !PT ;  /* 0x00000003ce007209 */ /* 0x000fce0007810000 */
[----:B------:R-:W1:Y:S08]  /*b790*/  MUFU.TANH R215, R215 ;  /* 0x000000d700d77308 */ /* 0x000e700000002400 */
[----:B------:R-:W1:Y:S01]  /*b7a0*/  MUFU.TANH R211, R211 ;  /* 0x000000d300d37308 */ /* 0x000e620000002400 */
[----:B0-----:R-:W-:-:S07]  /*b7b0*/  FMNMX.FTZ R3, R203, R0, !PT ;  /* 0x00000000cb037209 */ /* 0x001fce0007810000 */
[----:B------:R-:W0:Y:S08]  /*b7c0*/  MUFU.TANH R214, R214 ;  /* 0x000000d600d67308 */ /* 0x000e300000002400 */
[----:B------:R-:W0:Y:S01]  /*b7d0*/  MUFU.TANH R210, R210 ;  /* 0x000000d200d27308 */ /* 0x000e220000002400 */
[----:B-1----:R-:W-:Y:S02]  /*b7e0*/  FMNMX.FTZ R4, R201, R4, !PT ;  /* 0x00000004c9047209 */ /* 0x002fe40007810000 */
[----:B------:R-:W-:-:S05]  /*b7f0*/  FMNMX.FTZ R0, R200, R3, !PT ;  /* 0x00000003c8007209 */ /* 0x000fca0007810000 */
[----:B------:R-:W1:Y:S08]  /*b800*/  MUFU.TANH R213, R213 ;  /* 0x000000d500d57308 */ /* 0x000e700000002400 */
[----:B------:R-:W1:Y:S01]  /*b810*/  MUFU.TANH R209, R209 ;  /* 0x000000d100d17308 */ /* 0x000e620000002400 */
[----:B------:R-:W-:Y:S02]  /*b820*/  FMNMX.FTZ R5, R215, R4, !PT ;  /* 0x00000004d7057209 */ /* 0x000fe40007810000 */
[----:B------:R-:W-:-:S05]  /*b830*/  FMNMX.FTZ R3, R211, R0, !PT ;  /* 0x00000000d3037209 */ /* 0x000fca0007810000 */
[----:B------:R-:W4:Y:S08]  /*b840*/  MUFU.TANH R212, R212 ;  /* 0x000000d400d47308 */ /* 0x000f300000002400 */
[----:B------:R-:W4:Y:S01]  /*b850*/  MUFU.TANH R208, R208 ;  /* 0x000000d000d07308 */ /* 0x000f220000002400 */
[----:B0-----:R-:W-:Y:S02]  /*b860*/  FMNMX.FTZ R4, R214, R5, !PT ;  /* 0x00000005d6047209 */ /* 0x001fe40007810000 */
[----:B------:R-:W-:-:S02]  /*b870*/  FMNMX.FTZ R0, R210, R3, !PT ;  /* 0x00000003d2007209 */ /* 0x000fc40007810000 */
[----:B-1----:R-:W-:Y:S02]  /*b880*/  FMNMX.FTZ R5, R213, R4, !PT ;  /* 0x00000004d5057209 */ /* 0x002fe40007810000 */
[----:B------:R-:W-:Y:S02]  /*b890*/  FMNMX.FTZ R25, R209, R0, !PT ;  /* 0x00000000d1197209 */ /* 0x000fe40007810000 */
[----:B----4-:R-:W-:Y:S01]  /*b8a0*/  FMNMX.FTZ R24, R212, R5, !PT ;  /* 0x00000005d4187209 */ /* 0x010fe20007810000 */
[----:B------:R-:W4:Y:S01]  /*b8b0*/  LDL R0, [R1+0x230] ;  /* 0x0002300001007983 */ /* 0x000f220000100800 */
[----:B------:R-:W-:-:S03]  /*b8c0*/  FMNMX.FTZ R25, R208, R25, !PT ;  /* 0x00000019d0197209 */ /* 0x000fc60007810000 */
[----:B------:R-:W0:Y:S04]  /*b8d0*/  SHFL.BFLY PT, R5, R24, 0x2, 0x1f ;  /* 0x0c401f0018057f89 */ /* 0x000e2800000e0000 */
[----:B------:R1:W-:Y:S04]  /*b8e0*/  STL.64 [R1+0x210], R24 ;  /* 0x0002101801007387 */ /* 0x0003e80000100a00 */
[----:B------:R-:W3:Y:S01]  /*b8f0*/  LDL R173, [R1+0x214] ;  /* 0x0002140001ad7983 */ /* 0x000ee20000100800 */
[----:B0-----:R-:W-:-:S03]  /*b900*/  FMNMX.FTZ R5, R24, R5, !PT ;  /* 0x0000000518057209 */ /* 0x001fc60007810000 */
[----:B-1----:R-:W2:Y:S04]  /*b910*/  LDL.64 R24, [R1+0x428] ;  /* 0x0004280001187983 */ /* 0x002ea80000100a00 */
[----:B------:R-:W0:Y:S02]  /*b920*/  SHFL.BFLY PT, R2, R5, 0x1, 0x1f ;  /* 0x0c201f0005027f89 */ /* 0x000e2400000e0000 */
[----:B0-----:R-:W-:-:S05]  /*b930*/  FMNMX.FTZ R2, R5, R2, !PT ;  /* 0x0000000205027209 */ /* 0x001fca0007810000 */
[----:B------:R-:W-:Y:S04]  /*b940*/  STL [R1+0x210], R2 ;  /* 0x0002100201007387 */ /* 0x000fe80000100800 */
[----:B------:R-:W4:Y:S04]  /*b950*/  LDL R4, [R1+0x210] ;  /* 0x0002100001047983 */ /* 0x000f280000100800 */
[----:B---3--:R-:W0:Y:S02]  /*b960*/  SHFL.BFLY PT, R2, R173, 0x2, 0x1f ;  /* 0x0c401f00ad027f89 */ /* 0x008e2400000e0000 */
[----:B0-----:R-:W-:-:S05]  /*b970*/  FMNMX.FTZ R2, R2, R173, !PT ;  /* 0x000000ad02027209 */ /* 0x001fca0007810000 */
[----:B------:R-:W0:Y:S02]  /*b980*/  SHFL.BFLY PT, R5, R2, 0x1, 0x1f ;  /* 0x0c201f0002057f89 */ /* 0x000e2400000e0000 */
[----:B0-----:R-:W-:Y:S01]  /*b990*/  FMNMX.FTZ R5, R2, R5, !PT ;  /* 0x0000000502057209 */ /* 0x001fe20007810000 */
[----:B----4-:R-:W-:-:S04]  /*b9a0*/  FADD.FTZ R3, R8, -R4 ;  /* 0x8000000408037221 */ /* 0x010fc80000010000 */
[----:B------:R-:W-:Y:S01]  /*b9b0*/  FADD.FTZ R9, R9, -R5 ;  /* 0x8000000509097221 */ /* 0x000fe20000010000 */
[----:B------:R-:W-:-:S03]  /*b9c0*/  FMUL.FTZ R3, R3, R0 ;  /* 0x0000000003037220 */ /* 0x000fc60000410000 */
[----:B------:R-:W-:-:S03]  /*b9d0*/  FMUL.FTZ R2, R0, R9 ;  /* 0x0000000900027220 */ /* 0x000fc60000410000 */
[----:B------:R-:W0:Y:S08]  /*b9e0*/  MUFU.EX2 R3, R3 ;  /* 0x0000000300037308 */ /* 0x000e300000000800 */
[----:B------:R-:W1:Y:S01]  /*b9f0*/  MUFU.EX2 R2, R2 ;  /* 0x0000000200027308 */ /* 0x000e620000000800 */
[C---:B0-----:R-:W-:Y:S01]  /*ba00*/  FMUL.FTZ R155, R3.reuse, R155 ;  /* 0x0000009b039b7220 */ /* 0x041fe20000410000 */
[C---:B------:R-:W-:Y:S01]  /*ba10*/  FMUL.FTZ R154, R3.reuse, R154 ;  /* 0x0000009a039a7220 */ /* 0x040fe20000410000 */
[C---:B------:R-:W-:Y:S01]  /*ba20*/  FMUL.FTZ R147, R3.reuse, R147 ;  /* 0x0000009303937220 */ /* 0x040fe20000410000 */
[C---:B------:R-:W-:Y:S01]  /*ba30*/  FMUL.FTZ R146, R3.reuse, R146 ;  /* 0x0000009203927220 */ /* 0x040fe20000410000 */
[C---:B------:R-:W-:Y:S01]  /*ba40*/  FMUL.FTZ R149, R3.reuse, R149 ;  /* 0x0000009503957220 */ /* 0x040fe20000410000 */
[C---:B------:R-:W-:Y:S01]  /*ba50*/  FMUL.FTZ R148, R3.reuse, R148 ;  /* 0x0000009403947220 */ /* 0x040fe20000410000 */
[C---:B------:R-:W-:Y:S01]  /*ba60*/  FMUL.FTZ R151, R3.reuse, R151 ;  /* 0x0000009703977220 */ /* 0x040fe20000410000 */
[C---:B------:R-:W-:Y:S01]  /*ba70*/  FMUL.FTZ R150, R3.reuse, R150 ;  /* 0x0000009603967220 */ /* 0x040fe20000410000 */
[C---:B-1----:R-:W-:Y:S01]  /*ba80*/  FMUL.FTZ R87, R2.reuse, R87 ;  /* 0x0000005702577220 */ /* 0x042fe20000410000 */
[C---:B------:R-:W-:Y:S01]  /*ba90*/  FMUL.FTZ R86, R2.reuse, R86 ;  /* 0x0000005602567220 */ /* 0x040fe20000410000 */
[----:B------:R-:W-:Y:S04]  /*baa0*/  STL.64 [R1+0x240], R154 ;  /* 0x0002409a01007387 */ /* 0x000fe80000100a00 */
[----:B------:R0:W-:Y:S04]  /*bab0*/  STL.64 [R1+0x3b0], R146 ;  /* 0x0003b09201007387 */ /* 0x0001e80000100a00 */
[----:B------:R1:W-:Y:S04]  /*bac0*/  STL.64 [R1+0x3c0], R148 ;  /* 0x0003c09401007387 */ /* 0x0003e80000100a00 */
[----:B------:R3:W-:Y:S04]  /*bad0*/  STL.64 [R1+0x3d0], R150 ;  /* 0x0003d09601007387 */ /* 0x0007e80000100a00 */
[----:B------:R-:W-:Y:S04]  /*bae0*/  STL.64 [R1+0x248], R86 ;  /* 0x0002485601007387 */ /* 0x000fe80000100a00 */
[----:B0-----:R-:W4:Y:S04]  /*baf0*/  LDL R147, [R1+0x240] ;  /* 0x0002400001937983 */ /* 0x001f280000100800 */
[----:B-1----:R-:W4:Y:S04]  /*bb00*/  LDL R148, [R1+0x244] ;  /* 0x0002440001947983 */ /* 0x002f280000100800 */
[----:B------:R-:W4:Y:S04]  /*bb10*/  LDL R149, [R1+0x248] ;  /* 0x0002480001957983 */ /* 0x000f280000100800 */
[----:B---3--:R-:W3:Y:S01]  /*bb20*/  LDL R150, [R1+0x24c] ;  /* 0x00024c0001967983 */ /* 0x008ee20000100800 */
[C---:B------:R-:W-:Y:S01]  /*bb30*/  FMUL.FTZ R153, R3.reuse, R153 ;  /* 0x0000009903997220 */ /* 0x040fe20000410000 */
        /* <DEDUP_REMOVED lines=13> */
[C---:B--2---:R-:W-:Y:S01]  /*bc10*/  FMUL.FTZ R35, R2.reuse, R35 ;  /* 0x0000002302237220 */ /* 0x044fe20000410000 */
        /* <DEDUP_REMOVED lines=67> */
[----:B------:R0:W-:Y:S04]  /*c050*/  STL.64 [R1+0x430], R152 ;  /* 0x0004309801007387 */ /* 0x0001e80000100a00 */
[----:B------:R-:W-:Y:S04]  /*c060*/  STL.64 [R1+0x250], R166 ;  /* 0x000250a601007387 */ /* 0x000fe80000100a00 */
[----:B------:R-:W-:Y:S04]  /*c070*/  STL.64 [R1+0x3f0], R104 ;  /* 0x0003f06801007387 */ /* 0x000fe80000100a00 */
[----:B------:R-:W-:Y:S04]  /*c080*/  STL.64 [R1+0x400], R102 ;  /* 0x0004006601007387 */ /* 0x000fe80000100a00 */
[----:B------:R-:W-:Y:S04]  /*c090*/  STL.64 [R1+0x258], R94 ;  /* 0x0002585e01007387 */ /* 0x000fe80000100a00 */
[----:B------:R1:W-:Y:S04]  /*c0a0*/  STL.64 [R1+0x338], R50 ;  /* 0x0003383201007387 */ /* 0x0003e80000100a00 */
[----:B------:R2:W-:Y:S04]  /*c0b0*/  STL.64 [R1+0x3b8], R48 ;  /* 0x0003b83001007387 */ /* 0x0005e80000100a00 */
[----:B------:R2:W-:Y:S04]  /*c0c0*/  STL.64 [R1+0x3c8], R34 ;  /* 0x0003c82201007387 */ /* 0x0005e80000100a00 */
[----:B------:R-:W-:Y:S04]  /*c0d0*/  STL.64 [R1+0x3e8], R38 ;  /* 0x0003e82601007387 */ /* 0x000fe80000100a00 */
[----:B------:R-:W-:Y:S04]  /*c0e0*/  STL.64 [R1+0x3f8], R26 ;  /* 0x0003f81a01007387 */ /* 0x000fe80000100a00 */
[----:B------:R2:W-:Y:S04]  /*c0f0*/  STL.64 [R1+0x408], R32 ;  /* 0x0004082001007387 */ /* 0x0005e80000100a00 */
[----:B------:R-:W-:Y:S04]  /*c100*/  STL.64 [R1+0x428], R24 ;  /* 0x0004281801007387 */ /* 0x000fe80000100a00 */
[----:B------:R-:W-:Y:S04]  /*c110*/  STL.64 [R1+0x438], R8 ;  /* 0x0004380801007387 */ /* 0x000fe80000100a00 */
[----:B------:R-:W-:Y:S04]  /*c120*/  STL.64 [R1+0x270], R106 ;  /* 0x0002706a01007387 */ /* 0x000fe80000100a00 */
[----:B------:R-:W-:Y:S04]  /*c130*/  STL.64 [R1+0x280], R108 ;  /* 0x0002806c01007387 */ /* 0x000fe80000100a00 */
[----:B------:R2:W-:Y:S04]  /*c140*/  STL.64 [R1+0x290], R110 ;  /* 0x0002906e01007387 */ /* 0x0005e80000100a00 */
[----:B------:R-:W-:Y:S04]  /*c150*/  STL.64 [R1+0x310], R126 ;  /* 0x0003107e01007387 */ /* 0x000fe80000100a00 */
[----:B------:R-:W-:Y:S04]  /*c160*/  STL.64 [R1+0x320], R128 ;  /* 0x0003208001007387 */ /* 0x000fe80000100a00 */
[----:B------:R-:W-:Y:S04]  /*c170*/  STL.64 [R1+0x330], R130 ;  /* 0x0003308201007387 */ /* 0x000fe80000100a00 */
[----:B------:R-:W-:Y:S04]  /*c180*/  STL.64 [R1+0x340], R132 ;  /* 0x0003408401007387 */ /* 0x000fe80000100a00 */
        /* <DEDUP_REMOVED lines=15> */
[----:B------:R-:W3:Y:S04]  /*c280*/  LDL R151, [R1+0x250] ;  /* 0x0002500001977983 */ /* 0x000ee80000100800 */
[----:B0-----:R-:W3:Y:S04]  /*c290*/  LDL R152, [R1+0x254] ;  /* 0x0002540001987983 */ /* 0x001ee80000100800 */
[----:B------:R-:W3:Y:S04]  /*c2a0*/  LDL R153, [R1+0x258] ;  /* 0x0002580001997983 */ /* 0x000ee80000100800 */
[----:B------:R-:W3:Y:S04]  /*c2b0*/  LDL R154, [R1+0x25c] ;  /* 0x00025c00019a7983 */ /* 0x000ee80000100800 */
[----:B-1----:R-:W3:Y:S04]  /*c2c0*/  LDL R50, [R1+0x3ec] ;  /* 0x0003ec0001327983 */ /* 0x002ee80000100800 */
[----:B------:R-:W3:Y:S04]  /*c2d0*/  LDL R51, [R1+0x3f0] ;  /* 0x0003f00001337983 */ /* 0x000ee80000100800 */
[----:B--2---:R-:W2:Y:S04]  /*c2e0*/  LDL R48, [R1+0x3fc] ;  /* 0x0003fc0001307983 */ /* 0x004ea80000100800 */
[----:B------:R-:W2:Y:S04]  /*c2f0*/  LDL R49, [R1+0x400] ;  /* 0x0004000001317983 */ /* 0x000ea80000100800 */
[----:B------:R-:W2:Y:S04]  /*c300*/  LDL R35, [R1+0x428] ;  /* 0x0004280001237983 */ /* 0x000ea80000100800 */
[----:B------:R-:W2:Y:S04]  /*c310*/  LDL R32, [R1+0x434] ;  /* 0x0004340001207983 */ /* 0x000ea80000100800 */
[----:B------:R-:W2:Y:S04]  /*c320*/  LDL R33, [R1+0x438] ;  /* 0x0004380001217983 */ /* 0x000ea80000100800 */
[----:B------:R-:W2:Y:S04]  /*c330*/  LDL R34, [R1+0x43c] ;  /* 0x00043c0001227983 */ /* 0x000ea80000100800 */
[----:B------:R-:W-:Y:S04]  /*c340*/  STL.64 [R1+0x380], R140 ;  /* 0x0003808c01007387 */ /* 0x000fe80000100a00 */
[----:B------:R0:W-:Y:S04]  /*c350*/  STL.64 [R1+0x2a8], R84 ;  /* 0x0002a85401007387 */ /* 0x0001e80000100a00 */
[----:B------:R-:W-:Y:S04]  /*c360*/  STL.64 [R1+0x388], R42 ;  /* 0x0003882a01007387 */ /* 0x000fe80000100a00 */
[----:B------:R-:W2:Y:S04]  /*c370*/  LDL R110, [R1+0x314] ;  /* 0x00031400016e7983 */ /* 0x000ea80000100800 */
[----:B------:R-:W2:Y:S04]  /*c380*/  LDL R111, [R1+0x318] ;  /* 0x00031800016f7983 */ /* 0x000ea80000100800 */
[----:B----4-:R-:W-:Y:S04]  /*c390*/  STL [R1+0x240], R147 ;  /* 0x0002409301007387 */ /* 0x010fe80000100800 */
[----:B------:R-:W-:Y:S04]  /*c3a0*/  STL [R1+0x244], R148 ;  /* 0x0002449401007387 */ /* 0x000fe80000100800 */
[----:B------:R-:W-:Y:S04]  /*c3b0*/  STL [R1+0x248], R149 ;  /* 0x0002489501007387 */ /* 0x000fe80000100800 */
[----:B---3--:R-:W-:Y:S04]  /*c3c0*/  STL [R1+0x24c], R150 ;  /* 0x00024c9601007387 */ /* 0x008fe80000100800 */
[----:B------:R-:W3:Y:S04]  /*c3d0*/  LDL.128 R24, [R1+0x240] ;  /* 0x0002400001187983 */ /* 0x000ee80000100c00 */
        /* <DEDUP_REMOVED lines=22> */
[----:B------:R-:W-:Y:S04]  /*c540*/  STL.64 [R1+0x3a0], R144 ;  /* 0x0003a09001007387 */ /* 0x000fe80000100a00 */
[----:B------:R1:W-:Y:S04]  /*c550*/  STL.64 [R1+0x2d8], R78 ;  /* 0x0002d84e01007387 */ /* 0x0003e80000100a00 */
[----:B------:R-:W-:Y:S04]  /*c560*/  STL.64 [R1+0x398], R44 ;  /* 0x0003982c01007387 */ /* 0x000fe80000100a00 */
[----:B------:R-:W4:Y:S04]  /*c570*/  LDL R86, [R1+0x374] ;  /* 0x0003740001567983 */ /* 0x000f280000100800 */
[----:B------:R-:W4:Y:S04]  /*c580*/  LDL R87, [R1+0x378] ;  /* 0x0003780001577983 */ /* 0x000f280000100800 */
[----:B0-----:R-:W4:Y:S04]  /*c590*/  LDL R84, [R1+0x384] ;  /* 0x0003840001547983 */ /* 0x001f280000100800 */
[----:B------:R-:W4:Y:S04]  /*c5a0*/  LDL R85, [R1+0x388] ;  /* 0x0003880001557983 */ /* 0x000f280000100800 */
[----:B-1----:R-:W4:Y:S04]  /*c5b0*/  LDL R78, [R1+0x39c] ;  /* 0x00039c00014e7983 */ /* 0x002f280000100800 */
[----:B------:R-:W4:Y:S01]  /*c5c0*/  LDL R79, [R1+0x3a0] ;  /* 0x0003a000014f7983 */ /* 0x000f220000100800 */
        /* <DEDUP_REMOVED lines=25> */
[----:B------:R-:W-:Y:S01]  /*c760*/  FMUL.FTZ R30, R2, R30 ;  /* 0x0000001e021e7220 */ /* 0x000fe20000410000 */
[----:B------:R0:W-:Y:S04]  /*c770*/  STL.64 [R1+0x260], R168 ;  /* 0x000260a801007387 */ /* 0x0001e80000100a00 */
[----:B------:R1:W-:Y:S04]  /*c780*/  STL.64 [R1+0x2a0], R112 ;  /* 0x0002a07001007387 */ /* 0x0003e80000100a00 */
[----:B------:R1:W-:Y:S04]  /*c790*/  STL.64 [R1+0x2b0], R114 ;  /* 0x0002b07201007387 */ /* 0x0003e80000100a00 */
[----:B------:R-:W-:Y:S04]  /*c7a0*/  STL.64 [R1+0x390], R142 ;  /* 0x0003908e01007387 */ /* 0x000fe80000100a00 */
[----:B------:R-:W-:Y:S04]  /*c7b0*/  STL.64 [R1+0x298], R70 ;  /* 0x0002984601007387 */ /* 0x000fe80000100a00 */
[----:B------:R1:W-:Y:S04]  /*c7c0*/  STL.64 [R1+0x2b8], R82 ;  /* 0x0002b85201007387 */ /* 0x0003e80000100a00 */
[----:B------:R1:W-:Y:S04]  /*c7d0*/  STL.64 [R1+0x2c8], R80 ;  /* 0x0002c85001007387 */ /* 0x0003e80000100a00 */
[----:B------:R-:W-:Y:S04]  /*c7e0*/  STL.64 [R1+0x2e8], R60 ;  /* 0x0002e83c01007387 */ /* 0x000fe80000100a00 */
[----:B------:R1:W-:Y:S04]  /*c7f0*/  STL.64 [R1+0x2f8], R68 ;  /* 0x0002f84401007387 */ /* 0x0003e80000100a00 */
[----:B------:R3:W-:Y:S04]  /*c800*/  STL.64 [R1+0x308], R66 ;  /* 0x0003084201007387 */ /* 0x0007e80000100a00 */
[----:B------:R-:W-:Y:S04]  /*c810*/  STL.64 [R1+0x3a8], R36 ;  /* 0x0003a82401007387 */ /* 0x000fe80000100a00 */
[----:B------:R3:W-:Y:S04]  /*c820*/  STL.64 [R1+0x3d8], R46 ;  /* 0x0003d82e01007387 */ /* 0x0007e80000100a00 */
[----:B------:R3:W-:Y:S04]  /*c830*/  STL.64 [R1+0x418], R30 ;  /* 0x0004181e01007387 */ /* 0x0007e80000100a00 */
[----:B------:R-:W-:Y:S04]  /*c840*/  STL.128 [R1+0x5e50], R20 ;  /* 0x005e501401007387 */ /* 0x000fe80000100c00 */
[----:B------:R-:W-:Y:S04]  /*c850*/  STL.64 [R1+0x5e40], R18 ;  /* 0x005e401201007387 */ /* 0x000fe80000100a00 */
[----:B------:R-:W-:Y:S04]  /*c860*/  STL.128 [R1+0x5e30], R12 ;  /* 0x005e300c01007387 */ /* 0x000fe80000100c00 */
[----:B------:R-:W4:Y:S04]  /*c870*/  LDL R155, [R1+0x260] ;  /* 0x00026000019b7983 */ /* 0x000f280000100800 */
[----:B------:R-:W-:Y:S04]  /*c880*/  STL [R1+0x250], R151 ;  /* 0x0002509701007387 */ /* 0x000fe80000100800 */
[----:B------:R-:W-:Y:S04]  /*c890*/  STL [R1+0x254], R152 ;  /* 0x0002549801007387 */ /* 0x000fe80000100800 */
[----:B------:R-:W-:Y:S04]  /*c8a0*/  STL [R1+0x258], R153 ;  /* 0x0002589901007387 */ /* 0x000fe80000100800 */
[----:B------:R-:W-:Y:S04]  /*c8b0*/  STL [R1+0x25c], R154 ;  /* 0x00025c9a01007387 */ /* 0x000fe80000100800 */
[----:B------:R-:W4:Y:S04]  /*c8c0*/  LDL R166, [R1+0x264] ;  /* 0x0002640001a67983 */ /* 0x000f280000100800 */
[----:B------:R-:W4:Y:S04]  /*c8d0*/  LDL R167, [R1+0x268] ;  /* 0x0002680001a77983 */ /* 0x000f280000100800 */
[----:B0-----:R-:W4:Y:S04]  /*c8e0*/  LDL R168, [R1+0x26c] ;  /* 0x00026c0001a87983 */ /* 0x001f280000100800 */
[----:B--2---:R-:W-:Y:S04]  /*c8f0*/  STL.128 [R1+0x5ec0], R48 ;  /* 0x005ec03001007387 */ /* 0x004fe80000100c00 */
[----:B-1----:R-:W2:Y:S04]  /*c900*/  LDL R113, [R1+0x308] ;  /* 0x0003080001717983 */ /* 0x002ea80000100800 */
[----:B------:R-:W2:Y:S04]  /*c910*/  LDL R114, [R1+0x30c] ;  /* 0x00030c0001727983 */ /* 0x000ea80000100800 */
[----:B------:R-:W2:Y:S04]  /*c920*/  LDL R115, [R1+0x310] ;  /* 0x0003100001737983 */ /* 0x000ea80000100800 */
[----:B------:R0:W-:Y:S04]  /*c930*/  STL.128 [R1+0x5e80], R32 ;  /* 0x005e802001007387 */ /* 0x0001e80000100c00 */
        /* <DEDUP_REMOVED lines=9> */
[----:B---3--:R1:W-:Y:S04]  /*c9d0*/  STL.128 [R1+0x5e60], R24 ;  /* 0x005e601801007387 */ /* 0x0083e80000100c00 */
        /* <DEDUP_REMOVED lines=30> */
[----:B------:R-:W3:Y:S04]  /*cbc0*/  LDL.64 R8, [R1+0x88] ;  /* 0x0000880001087983 */ /* 0x000ee80000100a00 */
[----:B----4-:R4:W-:Y:S04]  /*cbd0*/  STL.128 [R1+0x5fb0], R108 ;  /* 0x005fb06c01007387 */ /* 0x0109e80000100c00 */
[----:B------:R4:W-:Y:S04]  /*cbe0*/  STL.128 [R1+0x5fa0], R104 ;  /* 0x005fa06801007387 */ /* 0x0009e80000100c00 */
[----:B------:R4:W-:Y:S04]  /*cbf0*/  STL.128 [R1+0x5f90], R100 ;  /* 0x005f906401007387 */ /* 0x0009e80000100c00 */
[----:B------:R4:W-:Y:S04]  /*cc00*/  STL.128 [R1+0x5f80], R96 ;  /* 0x005f806001007387 */ /* 0x0009e80000100c00 */
[----:B------:R4:W-:Y:S04]  /*cc10*/  STL.128 [R1+0x5f70], R92 ;  /* 0x005f705c01007387 */ /* 0x0009e80000100c00 */
[----:B------:R4:W-:Y:S04]  /*cc20*/  STL.128 [R1+0x5f60], R88 ;  /* 0x005f605801007387 */ /* 0x0009e80000100c00 */
[----:B0-----:R-:W3:Y:S04]  /*cc30*/  LDL.128 R32, [R1+0x250] ;  /* 0x0002500001207983 */ /* 0x001ee80000100c00 */
[----:B------:R-:W3:Y:S04]  /*cc40*/  LDL.LU.128 R48, [R1+0x5ec0] ;  /* 0x005ec00001307983 */ /* 0x000ee80000300c00 */
[----:B-1----:R-:W3:Y:S04]  /*cc50*/  LDL.LU.128 R24, [R1+0x5e60] ;  /* 0x005e600001187983 */ /* 0x002ee80000300c00 */
[----:B------:R-:W3:Y:S04]  /*cc60*/  LDL.LU.128 R20, [R1+0x5e50] ;  /* 0x005e500001147983 */ /* 0x000ee80000300c00 */
[----:B------:R-:W3:Y:S04]  /*cc70*/  LDL.LU.64 R18, [R1+0x5e40] ;  /* 0x005e400001127983 */ /* 0x000ee80000300a00 */
[----:B------:R-:W3:Y:S04]  /*cc80*/  LDL.LU.128 R12, [R1+0x5e30] ;  /* 0x005e3000010c7983 */ /* 0x000ee80000300c00 */
[----:B------:R0:W-:Y:S04]  /*cc90*/  STL.128 [R1+0x5f50], R84 ;  /* 0x005f505401007387 */ /* 0x0001e80000100c00 */
[----:B----4-:R-:W4:Y:S04]  /*cca0*/  LDL.LU.128 R108, [R1+0x5fb0] ;  /* 0x005fb000016c7983 */ /* 0x010f280000300c00 */
[----:B------:R-:W4:Y:S04]  /*ccb0*/  LDL.LU.128 R104, [R1+0x5fa0] ;  /* 0x005fa00001687983 */ /* 0x000f280000300c00 */
[----:B------:R-:W4:Y:S04]  /*ccc0*/  LDL.LU.128 R100, [R1+0x5f90] ;  /* 0x005f900001647983 */ /* 0x000f280000300c00 */
[----:B------:R-:W4:Y:S04]  /*ccd0*/  LDL.LU.128 R96, [R1+0x5f80] ;  /* 0x005f800001607983 */ /* 0x000f280000300c00 */
[----:B------:R-:W4:Y:S04]  /*cce0*/  LDL.LU.128 R92, [R1+0x5f70] ;  /* 0x005f7000015c7983 */ /* 0x000f280000300c00 */
[----:B------:R-:W4:Y:S04]  /*ccf0*/  LDL.LU.128 R88, [R1+0x5f60] ;  /* 0x005f600001587983 */ /* 0x000f280000300c00 */
[----:B------:R1:W-:Y:S04]  /*cd00*/  STL.128 [R1+0x5f30], R76 ;  /* 0x005f304c01007387 */ /* 0x0003e80000100c00 */
[----:B0-----:R-:W4:Y:S04]  /*cd10*/  LDL.LU.128 R84, [R1+0x5f50] ;  /* 0x005f500001547983 */ /* 0x001f280000300c00 */
[----:B------:R0:W-:Y:S04]  /*cd20*/  STL.128 [R1+0x5f20], R72 ;  /* 0x005f204801007387 */ /* 0x0001e80000100c00 */
[----:B------:R0:W-:Y:S04]  /*cd30*/  STL.64 [R1+0x5e18], R4 ;  /* 0x005e180401007387 */ /* 0x0001e80000100a00 */
[----:B-1----:R-:W4:Y:S04]  /*cd40*/  LDL.LU.128 R76, [R1+0x5f30] ;  /* 0x005f3000014c7983 */ /* 0x002f280000300c00 */
[----:B------:R-:W-:Y:S04]  /*cd50*/  STL [R1+0x260], R155 ;  /* 0x0002609b01007387 */ /* 0x000fe80000100800 */
[----:B------:R-:W4:Y:S04]  /*cd60*/  LDL R169, [R1+0x270] ;  /* 0x0002700001a97983 */ /* 0x000f280000100800 */
[----:B------:R-:W-:Y:S04]  /*cd70*/  STL [R1+0x264], R166 ;  /* 0x000264a601007387 */ /* 0x000fe80000100800 */
[----:B------:R-:W-:Y:S04]  /*cd80*/  STL [R1+0x268], R167 ;  /* 0x000268a701007387 */ /* 0x000fe80000100800 */
[----:B------:R-:W-:Y:S04]  /*cd90*/  STL [R1+0x26c], R168 ;  /* 0x00026ca801007387 */ /* 0x000fe80000100800 */
[----:B------:R-:W4:Y:S04]  /*cda0*/  LDL R170, [R1+0x274] ;  /* 0x0002740001aa7983 */ /* 0x000f280000100800 */
[----:B------:R-:W4:Y:S04]  /*cdb0*/  LDL R172, [R1+0x278] ;  /* 0x0002780001ac7983 */ /* 0x000f280000100800 */
[----:B------:R-:W4:Y:S04]  /*cdc0*/  LDL R173, [R1+0x27c] ;  /* 0x00027c0001ad7983 */ /* 0x000f280000100800 */
[----:B0-----:R-:W4:Y:S04]  /*cdd0*/  LDL.LU.128 R72, [R1+0x5f20] ;  /* 0x005f200001487983 */ /* 0x001f280000300c00 */
[----:B------:R-:W4:Y:S04]  /*cde0*/  LDL.LU.64 R4, [R1+0x5e18] ;  /* 0x005e180001047983 */ /* 0x000f280000300a00 */
[----:B--2---:R0:W-:Y:S01]  /*cdf0*/  STL.128 [R1+0x5fc0], R112 ;  /* 0x005fc07001007387 */ /* 0x0041e20000100c00 */
        /* <DEDUP_REMOVED lines=8> */
[----:B------:R-:W2:Y:S04]  /*ce80*/  LDL R174, [R1+0x280] ;  /* 0x0002800001ae7983 */ /* 0x000ea80000100800 */
[----:B------:R-:W2:Y:S04]  /*ce90*/  LDL R175, [R1+0x284] ;  /* 0x0002840001af7983 */ /* 0x000ea80000100800 */
[----:B------:R1:W-:Y:S04]  /*cea0*/  STL.128 [R1+0x5f40], R80 ;  /* 0x005f405001007387 */ /* 0x0003e80000100c00 */
[----:B0-----:R-:W2:Y:S04]  /*ceb0*/  LDL.LU.128 R112, [R1+0x5fc0] ;  /* 0x005fc00001707983 */ /* 0x001ea80000300c00 */
[----:B------:R-:W2:Y:S04]  /*cec0*/  LDL R176, [R1+0x288] ;  /* 0x0002880001b07983 */ /* 0x000ea80000100800 */
[----:B------:R-:W2:Y:S04]  /*ced0*/  LDL R143, [R1+0x28c] ;  /* 0x00028c00018f7983 */ /* 0x000ea80000100800 */
[----:B------:R0:W-:Y:S04]  /*cee0*/  STL.128 [R1+0x5f10], R68 ;  /* 0x005f104401007387 */ /* 0x0001e80000100c00 */
[----:B-1----:R-:W2:Y:S01]  /*cef0*/  LDL.LU.128 R80, [R1+0x5f40] ;  /* 0x005f400001507983 */ /* 0x002ea20000300c00 */
[C---:B------:R-:W-:Y:S01]  /*cf00*/  FMUL.FTZ R121, R3.reuse, R121 ;  /* 0x0000007903797220 */ /* 0x040fe20000410000 */
[----:B------:R-:W-:-:S02]  /*cf10*/  FMUL.FTZ R120, R3, R120 ;  /* 0x0000007803787220 */ /* 0x000fc40000410000 */
[----:B------:R-:W2:Y:S04]  /*cf20*/  LDL R144, [R1+0x290] ;  /* 0x0002900001907983 */ /* 0x000ea80000100800 */
[----:B------:R-:W2:Y:S04]  /*cf30*/  LDL R145, [R1+0x294] ;  /* 0x0002940001917983 */ /* 0x000ea80000100800 */
[----:B0-----:R-:W2:Y:S04]  /*cf40*/  LDL.LU.128 R68, [R1+0x5f10] ;  /* 0x005f100001447983 */ /* 0x001ea80000300c00 */
[----:B------:R-:W2:Y:S04]  /*cf50*/  LDL R146, [R1+0x298] ;  /* 0x0002980001927983 */ /* 0x000ea80000100800 */
[----:B------:R-:W2:Y:S04]  /*cf60*/  LDL R131, [R1+0x29c] ;  /* 0x00029c0001837983 */ /* 0x000ea80000100800 */
[----:B---3--:R0:W-:Y:S04]  /*cf70*/  STL.128 [R1+0x5f00], R64 ;  /* 0x005f004001007387 */ /* 0x0081e80000100c00 */
[----:B------:R-:W3:Y:S04]  /*cf80*/  LDL R132, [R1+0x2a0] ;  /* 0x0002a00001847983 */ /* 0x000ee80000100800 */
[----:B------:R-:W3:Y:S04]  /*cf90*/  LDL R133, [R1+0x2a4] ;  /* 0x0002a40001857983 */ /* 0x000ee80000100800 */
[----:B------:R1:W-:Y:S04]  /*cfa0*/  STL.128 [R1+0x5ef0], R60 ;  /* 0x005ef03c01007387 */ /* 0x0003e80000100c00 */
[----:B0-----:R-:W3:Y:S04]  /*cfb0*/  LDL.LU.128 R64, [R1+0x5f00] ;  /* 0x005f000001407983 */ /* 0x001ee80000300c00 */
[----:B------:R-:W3:Y:S04]  /*cfc0*/  LDL R134, [R1+0x2a8] ;  /* 0x0002a80001867983 */ /* 0x000ee80000100800 */
[----:B------:R0:W-:Y:S04]  /*cfd0*/  STL.128 [R1+0x5ee0], R56 ;  /* 0x005ee03801007387 */ /* 0x0001e80000100c00 */
[----:B-1----:R-:W3:Y:S04]  /*cfe0*/  LDL.LU.128 R60, [R1+0x5ef0] ;  /* 0x005ef000013c7983 */ /* 0x002ee80000300c00 */
[----:B------:R-:W3:Y:S04]  /*cff0*/  LDL R135, [R1+0x2ac] ;  /* 0x0002ac0001877983 */ /* 0x000ee80000100800 */
[----:B------:R-:W3:Y:S04]  /*d000*/  LDL R126, [R1+0x2dc] ;  /* 0x0002dc00017e7983 */ /* 0x000ee80000100800 */
[----:B------:R1:W-:Y:S04]  /*d010*/  STL.128 [R1+0x5ed0], R52 ;  /* 0x005ed03401007387 */ /* 0x0003e80000100c00 */
[----:B0-----:R-:W3:Y:S04]  /*d020*/  LDL.LU.128 R56, [R1+0x5ee0] ;  /* 0x005ee00001387983 */ /* 0x001ee80000300c00 */
[----:B------:R-:W3:Y:S04]  /*d030*/  LDL R136, [R1+0x2b0] ;  /* 0x0002b00001887983 */ /* 0x000ee80000100800 */
[----:B------:R-:W3:Y:S04]  /*d040*/  LDL R137, [R1+0x2b4] ;  /* 0x0002b40001897983 */ /* 0x000ee80000100800 */
[----:B------:R0:W-:Y:S04]  /*d050*/  STL.128 [R1+0x5eb0], R44 ;  /* 0x005eb02c01007387 */ /* 0x0001e80000100c00 */
[----:B-1----:R-:W3:Y:S04]  /*d060*/  LDL.LU.128 R52, [R1+0x5ed0] ;  /* 0x005ed00001347983 */ /* 0x002ee80000300c00 */
[----:B------:R-:W3:Y:S04]  /*d070*/  LDL R138, [R1+0x2b8] ;  /* 0x0002b800018a7983 */ /* 0x000ee80000100800 */
[----:B------:R-:W3:Y:S04]  /*d080*/  LDL R139, [R1+0x2bc] ;  /* 0x0002bc00018b7983 */ /* 0x000ee80000100800 */
[----:B0-----:R-:W3:Y:S04]  /*d090*/  LDL.LU.128 R44, [R1+0x5eb0] ;  /* 0x005eb000012c7983 */ /* 0x001ee80000300c00 */
[----:B------:R-:W3:Y:S04]  /*d0a0*/  LDL R142, [R1+0x2c8] ;  /* 0x0002c800018e7983 */ /* 0x000ee80000100800 */
[----:B------:R0:W-:Y:S04]  /*d0b0*/  STL.128 [R1+0x5ea0], R40 ;  /* 0x005ea02801007387 */ /* 0x0001e80000100c00 */
[----:B------:R-:W3:Y:S04]  /*d0c0*/  LDL R128, [R1+0x2cc] ;  /* 0x0002cc0001807983 */ /* 0x000ee80000100800 */
[----:B------:R1:W-:Y:S04]  /*d0d0*/  STL.128 [R1+0x5e90], R36 ;  /* 0x005e902401007387 */ /* 0x0003e80000100c00 */
[----:B------:R1:W-:Y:S04]  /*d0e0*/  STL.128 [R1+0x5e70], R28 ;  /* 0x005e701c01007387 */ /* 0x0003e80000100c00 */
[----:B------:R1:W-:Y:S04]  /*d0f0*/  STL.128 [R1+0x5e20], R8 ;  /* 0x005e200801007387 */ /* 0x0003e80000100c00 */
[----:B0-----:R-:W3:Y:S04]  /*d100*/  LDL.LU.128 R40, [R1+0x5ea0] ;  /* 0x005ea00001287983 */ /* 0x001ee80000300c00 */
[----:B-1----:R-:W3:Y:S04]  /*d110*/  LDL.LU.128 R36, [R1+0x5e90] ;  /* 0x005e900001247983 */ /* 0x002ee80000300c00 */
[----:B------:R-:W3:Y:S04]  /*d120*/  LDL.LU.128 R28, [R1+0x5e70] ;  /* 0x005e7000011c7983 */ /* 0x000ee80000300c00 */
[----:B------:R-:W3:Y:S04]  /*d130*/  LDL.LU.128 R8, [R1+0x5e20] ;  /* 0x005e200001087983 */ /* 0x000ee80000300c00 */
[----:B------:R-:W-:Y:S01]  /*d140*/  STL [R1+0x464], R33 ;  /* 0x0004642101007387 */ /* 0x000fe20000100800 */
[----:B------:R-:W-:-:S03]  /*d150*/  IMAD.MOV.U32 R152, RZ, RZ, R32 ;  /* 0x000000ffff987224 */ /* 0x000fc600078e0020 */
[----:B------:R0:W-:Y:S04]  /*d160*/  STL.64 [R1+0x468], R34 ;  /* 0x0004682201007387 */ /* 0x0001e80000100a00 */
[----:B------:R-:W-:Y:S04]  /*d170*/  STL.128 [R1+0x5ce0], R48 ;  /* 0x005ce03001007387 */ /* 0x000fe80000100c00 */
[----:B------:R-:W-:Y:S04]  /*d180*/  STL.128 [R1+0x5c80], R24 ;  /* 0x005c801801007387 */ /* 0x000fe80000100c00 */
[----:B------:R-:W-:Y:S04]  /*d190*/  STL.128 [R1+0x5c70], R20 ;  /* 0x005c701401007387 */ /* 0x000fe80000100c00 */
[----:B------:R-:W-:Y:S04]  /*d1a0*/  STL.64 [R1+0x5c60], R18 ;  /* 0x005c601201007387 */ /* 0x000fe80000100a00 */
[----:B------:R1:W-:Y:S04]  /*d1b0*/  STL.128 [R1+0x5c50], R12 ;  /* 0x005c500c01007387 */ /* 0x0003e80000100c00 */
[----:B0-----:R-:W3:Y:S04]  /*d1c0*/  LDL.LU.128 R32, [R1+0x5e80] ;  /* 0x005e800001207983 */ /* 0x001ee80000300c00 */
[----:B----4-:R0:W-:Y:S04]  /*d1d0*/  STL.128 [R1+0x5dd0], R108 ;  /* 0x005dd06c01007387 */ /* 0x0101e80000100c00 */
[----:B------:R4:W-:Y:S04]  /*d1e0*/  STL.128 [R1+0x5dc0], R104 ;  /* 0x005dc06801007387 */ /* 0x0009e80000100c00 */
[----:B------:R4:W-:Y:S04]  /*d1f0*/  STL.128 [R1+0x5db0], R100 ;  /* 0x005db06401007387 */ /* 0x0009e80000100c00 */
[----:B------:R4:W-:Y:S04]  /*d200*/  STL.128 [R1+0x5da0], R96 ;  /* 0x005da06001007387 */ /* 0x0009e80000100c00 */
[----:B------:R4:W-:Y:S04]  /*d210*/  STL.128 [R1+0x5d90], R92 ;  /* 0x005d905c01007387 */ /* 0x0009e80000100c00 */
[----:B------:R4:W-:Y:S04]  /*d220*/  STL.128 [R1+0x5d80], R88 ;  /* 0x005d805801007387 */ /* 0x0009e80000100c00 */
[----:B-1----:R-:W3:Y:S04]  /*d230*/  LDL.128 R12, [R1+0x260] ;  /* 0x00026000010c7983 */ /* 0x002ee80000100c00 */
[----:B------:R-:W3:Y:S04]  /*d240*/  LDL.LU.128 R48, [R1+0x5ce0] ;  /* 0x005ce00001307983 */ /* 0x000ee80000300c00 */
[----:B------:R-:W3:Y:S04]  /*d250*/  LDL.LU.128 R24, [R1+0x5c80] ;  /* 0x005c800001187983 */ /* 0x000ee80000300c00 */
[----:B------:R-:W3:Y:S04]  /*d260*/  LDL.LU.128 R20, [R1+0x5c70] ;  /* 0x005c700001147983 */ /* 0x000ee80000300c00 */
[----:B------:R-:W3:Y:S04]  /*d270*/  LDL.LU.64 R18, [R1+0x5c60] ;  /* 0x005c600001127983 */ /* 0x000ee80000300a00 */
[----:B------:R1:W-:Y:S04]  /*d280*/  STL.128 [R1+0x5d70], R84 ;  /* 0x005d705401007387 */ /* 0x0003e80000100c00 */
[----:B0-----:R-:W3:Y:S04]  /*d290*/  LDL.LU.128 R108, [R1+0x5dd0] ;  /* 0x005dd000016c7983 */ /* 0x001ee80000300c00 */
[----:B----4-:R-:W4:Y:S04]  /*d2a0*/  LDL.LU.128 R104, [R1+0x5dc0] ;  /* 0x005dc00001687983 */ /* 0x010f280000300c00 */
[----:B------:R-:W4:Y:S04]  /*d2b0*/  LDL.LU.128 R100, [R1+0x5db0] ;  /* 0x005db00001647983 */ /* 0x000f280000300c00 */
[----:B------:R-:W4:Y:S04]  /*d2c0*/  LDL.LU.128 R96, [R1+0x5da0] ;  /* 0x005da00001607983 */ /* 0x000f280000300c00 */
[----:B------:R-:W4:Y:S04]  /*d2d0*/  LDL.LU.128 R92, [R1+0x5d90] ;  /* 0x005d9000015c7983 */ /* 0x000f280000300c00 */
[----:B------:R-:W4:Y:S04]  /*d2e0*/  LDL.LU.128 R88, [R1+0x5d80] ;  /* 0x005d800001587983 */ /* 0x000f280000300c00 */
[----:B------:R0:W-:Y:S04]  /*d2f0*/  STL.128 [R1+0x5d50], R76 ;  /* 0x005d504c01007387 */ /* 0x0001e80000100c00 */
[----:B-1----:R-:W4:Y:S04]  /*d300*/  LDL.LU.128 R84, [R1+0x5d70] ;  /* 0x005d700001547983 */ /* 0x002f280000300c00 */
[----:B0-----:R-:W4:Y:S04]  /*d310*/  LDL.LU.128 R76, [R1+0x5d50] ;  /* 0x005d5000014c7983 */ /* 0x001f280000300c00 */
[----:B------:R-:W-:Y:S04]  /*d320*/  STL.64 [R1+0x2c0], R116 ;  /* 0x0002c07401007387 */ /* 0x000fe80000100a00 */
[----:B------:R0:W-:Y:S04]  /*d330*/  STL.64 [R1+0x2d0], R118 ;  /* 0x0002d07601007387 */ /* 0x0001e80000100a00 */
[----:B------:R-:W-:Y:S04]  /*d340*/  STL.64 [R1+0x2f0], R122 ;  /* 0x0002f07a01007387 */ /* 0x000fe80000100a00 */
[----:B------:R-:W-:Y:S04]  /*d350*/  STL.64 [R1+0x300], R124 ;  /* 0x0003007c01007387 */ /* 0x000fe80000100a00 */
[----:B------:R-:W-:Y:S04]  /*d360*/  STL [R1+0x270], R169 ;  /* 0x000270a901007387 */ /* 0x000fe80000100800 */
[----:B------:R-:W-:Y:S04]  /*d370*/  STL [R1+0x274], R170 ;  /* 0x000274aa01007387 */ /* 0x000fe80000100800 */
[----:B------:R-:W-:Y:S04]  /*d380*/  STL [R1+0x278], R172 ;  /* 0x000278ac01007387 */ /* 0x000fe80000100800 */
[----:B------:R-:W-:Y:S04]  /*d390*/  STL [R1+0x27c], R173 ;  /* 0x00027cad01007387 */ /* 0x000fe80000100800 */
[----:B--2---:R1:W-:Y:S04]  /*d3a0*/  STL.128 [R1+0x5de0], R112 ;  /* 0x005de07001007387 */ /* 0x0043e80000100c00 */
[----:B------:R2:W-:Y:S04]  /*d3b0*/  STL.128 [R1+0x5d60], R80 ;  /* 0x005d605001007387 */ /* 0x0005e80000100c00 */
[----:B------:R2:W-:Y:S04]  /*d3c0*/  STL.128 [R1+0x5d40], R72 ;  /* 0x005d404801007387 */ /* 0x0005e80000100c00 */
[----:B------:R2:W-:Y:S04]  /*d3d0*/  STL.128 [R1+0x5d30], R68 ;  /* 0x005d304401007387 */ /* 0x0005e80000100c00 */
[----:B------:R-:W-:Y:S04]  /*d3e0*/  STL.64 [R1+0x5c38], R4 ;  /* 0x005c380401007387 */ /* 0x000fe80000100a00 */
[----:B0-----:R-:W4:Y:S04]  /*d3f0*/  LDL R119, [R1+0x2f0] ;  /* 0x0002f00001777983 */ /* 0x001f280000100800 */
[----:B------:R-:W4:Y:S04]  /*d400*/  LDL R116, [R1+0x2fc] ;  /* 0x0002fc0001747983 */ /* 0x000f280000100800 */
[----:B------:R-:W4:Y:S04]  /*d410*/  LDL R117, [R1+0x300] ;  /* 0x0003000001757983 */ /* 0x000f280000100800 */
[----:B------:R-:W4:Y:S04]  /*d420*/  LDL R118, [R1+0x304] ;  /* 0x0003040001767983 */ /* 0x000f280000100800 */
[----:B---3--:R0:W-:Y:S04]  /*d430*/  STL.128 [R1+0x5d20], R64 ;  /* 0x005d204001007387 */ /* 0x0081e80000100c00 */
[----:B-1----:R-:W3:Y:S04]  /*d440*/  LDL.LU.128 R112, [R1+0x5de0] ;  /* 0x005de00001707983 */ /* 0x002ee80000300c00 */
[----:B--2---:R-:W2:Y:S04]  /*d450*/  LDL.LU.128 R80, [R1+0x5d60] ;  /* 0x005d600001507983 */ /* 0x004ea80000300c00 */
[----:B------:R1:W-:Y:S04]  /*d460*/  STL.128 [R1+0x5d10], R60 ;  /* 0x005d103c01007387 */ /* 0x0003e80000100c00 */
[----:B------:R-:W2:Y:S04]  /*d470*/  LDL.LU.128 R72, [R1+0x5d40] ;  /* 0x005d400001487983 */ /* 0x000ea80000300c00 */
[----:B------:R-:W2:Y:S04]  /*d480*/  LDL.LU.128 R68, [R1+0x5d30] ;  /* 0x005d300001447983 */ /* 0x000ea80000300c00 */
[----:B0-----:R-:W2:Y:S04]  /*d490*/  LDL.LU.128 R64, [R1+0x5d20] ;  /* 0x005d200001407983 */ /* 0x001ea80000300c00 */
[----:B------:R0:W-:Y:S04]  /*d4a0*/  STL.128 [R1+0x5d00], R56 ;  /* 0x005d003801007387 */ /* 0x0001e80000100c00 */
[----:B-1----:R-:W2:Y:S04]  /*d4b0*/  LDL.LU.128 R60, [R1+0x5d10] ;  /* 0x005d1000013c7983 */ /* 0x002ea80000300c00 */
[----:B------:R-:W2:Y:S04]  /*d4c0*/  LDL.LU.64 R4, [R1+0x5c38] ;  /* 0x005c380001047983 */ /* 0x000ea80000300a00 */
[----:B------:R-:W-:Y:S04]  /*d4d0*/  STL.64 [R1+0x2e0], R120 ;  /* 0x0002e07801007387 */ /* 0x000fe80000100a00 */
[----:B------:R1:W-:Y:S04]  /*d4e0*/  STL.128 [R1+0x5cf0], R52 ;  /* 0x005cf03401007387 */ /* 0x0003e80000100c00 */
[----:B0-----:R-:W2:Y:S04]  /*d4f0*/  LDL.LU.128 R56, [R1+0x5d00] ;  /* 0x005d000001387983 */ /* 0x001ea80000300c00 */
[----:B------:R-:W-:Y:S04]  /*d500*/  STL [R1+0x280], R174 ;  /* 0x000280ae01007387 */ /* 0x000fe80000100800 */
[----:B------:R0:W-:Y:S04]  /*d510*/  STL.128 [R1+0x5cd0], R44 ;  /* 0x005cd02c01007387 */ /* 0x0001e80000100c00 */
[----:B-1----:R-:W2:Y:S04]  /*d520*/  LDL.LU.128 R52, [R1+0x5cf0] ;  /* 0x005cf00001347983 */ /* 0x002ea80000300c00 */
[----:B------:R-:W-:Y:S04]  /*d530*/  STL [R1+0x284], R175 ;  /* 0x000284af01007387 */ /* 0x000fe80000100800 */
[----:B------:R-:W-:Y:S04]  /*d540*/  STL [R1+0x288], R176 ;  /* 0x000288b001007387 */ /* 0x000fe80000100800 */
[----:B0-----:R-:W2:Y:S04]  /*d550*/  LDL.LU.128 R44, [R1+0x5cd0] ;  /* 0x005cd000012c7983 */ /* 0x001ea80000300c00 */
[----:B------:R-:W-:Y:S04]  /*d560*/  STL [R1+0x28c], R143 ;  /* 0x00028c8f01007387 */ /* 0x000fe80000100800 */
[----:B------:R-:W2:Y:S04]  /*d570*/  LDL R122, [R1+0x2e4] ;  /* 0x0002e400017a7983 */ /* 0x000ea80000100800 */
[----:B------:R0:W-:Y:S04]  /*d580*/  STL.128 [R1+0x5cc0], R40 ;  /* 0x005cc02801007387 */ /* 0x0001e80000100c00 */
[----:B------:R1:W-:Y:S04]  /*d590*/  STL.128 [R1+0x5cb0], R36 ;  /* 0x005cb02401007387 */ /* 0x0003e80000100c00 */
[----:B------:R1:W-:Y:S04]  /*d5a0*/  STL.128 [R1+0x5c90], R28 ;  /* 0x005c901c01007387 */ /* 0x0003e80000100c00 */
[----:B------:R1:W-:Y:S04]  /*d5b0*/  STL.128 [R1+0x5c40], R8 ;  /* 0x005c400801007387 */ /* 0x0003e80000100c00 */
[----:B0-----:R-:W2:Y:S04]  /*d5c0*/  LDL.LU.128 R40, [R1+0x5cc0] ;  /* 0x005cc00001287983 */ /* 0x001ea80000300c00 */
[----:B-1----:R-:W2:Y:S04]  /*d5d0*/  LDL.LU.128 R36, [R1+0x5cb0] ;  /* 0x005cb00001247983 */ /* 0x002ea80000300c00 */
[----:B------:R-:W2:Y:S04]  /*d5e0*/  LDL.LU.128 R28, [R1+0x5c90] ;  /* 0x005c9000011c7983 */ /* 0x000ea80000300c00 */
[----:B------:R-:W2:Y:S04]  /*d5f0*/  LDL.LU.128 R8, [R1+0x5c40] ;  /* 0x005c400001087983 */ /* 0x000ea80000300c00 */
[----:B------:R-:W2:Y:S04]  /*d600*/  LDL R123, [R1+0x2e8] ;  /* 0x0002e800017b7983 */ /* 0x000ea80000100800 */
[----:B------:R-:W2:Y:S04]  /*d610*/  LDL R120, [R1+0x2f4] ;  /* 0x0002f40001787983 */ /* 0x000ea80000100800 */
[----:B------:R-:W2:Y:S04]  /*d620*/  LDL R121, [R1+0x2f8] ;  /* 0x0002f80001797983 */ /* 0x000ea80000100800 */
[----:B------:R-:W-:Y:S04]  /*d630*/  STL [R1+0x290], R144 ;  /* 0x0002909001007387 */ /* 0x000fe80000100800 */
[----:B------:R-:W-:Y:S04]  /*d640*/  STL [R1+0x294], R145 ;  /* 0x0002949101007387 */ /* 0x000fe80000100800 */
[----:B------:R0:W-:Y:S04]  /*d650*/  STL.128 [R1+0x5ca0], R32 ;  /* 0x005ca02001007387 */ /* 0x0001e80000100c00 */
[----:B------:R-:W-:Y:S04]  /*d660*/  STL [R1+0x298], R146 ;  /* 0x0002989201007387 */ /* 0x000fe80000100800 */
[----:B------:R-:W-:Y:S04]  /*d670*/  STL [R1+0x29c], R131 ;  /* 0x00029c8301007387 */ /* 0x000fe80000100800 */
[----:B------:R-:W2:Y:S04]  /*d680*/  LDL R125, [R1+0x2d8] ;  /* 0x0002d800017d7983 */ /* 0x000ea80000100800 */
[----:B0-----:R-:W2:Y:S04]  /*d690*/  LDL.LU.128 R32, [R1+0x5ca0] ;  /* 0x005ca00001207983 */ /* 0x001ea80000300c00 */
[----:B------:R-:W2:Y:S04]  /*d6a0*/  LDL R127, [R1+0x2e0] ;  /* 0x0002e000017f7983 */ /* 0x000ea80000100800 */
[----:B------:R-:W2:Y:S04]  /*d6b0*/  LDL R124, [R1+0x2ec] ;  /* 0x0002ec00017c7983 */ /* 0x000ea80000100800 */
[----:B------:R0:W-:Y:S04]  /*d6c0*/  STL.128 [R1+0x470], R12 ;  /* 0x0004700c01007387 */ /* 0x0001e80000100c00 */
[----:B------:R-:W-:Y:S04]  /*d6d0*/  STL.128 [R1+0x5b10], R48 ;  /* 0x005b103001007387 */ /* 0x000fe80000100c00 */
[----:B------:R-:W-:Y:S04]  /*d6e0*/  STL.128 [R1+0x5ab0], R24 ;  /* 0x005ab01801007387 */ /* 0x000fe80000100c00 */
[----:B------:R-:W-:Y:S04]  /*d6f0*/  STL.128 [R1+0x5aa0], R20 ;  /* 0x005aa01401007387 */ /* 0x000fe80000100c00 */
[----:B------:R1:W-:Y:S04]  /*d700*/  STL.64 [R1+0x5a90], R18 ;  /* 0x005a901201007387 */ /* 0x0003e80000100a00 */
[----:B0-----:R-:W2:Y:S04]  /*d710*/  LDL.LU.128 R12, [R1+0x5c50] ;  /* 0x005c5000010c7983 */ /* 0x001ea80000300c00 */
[----:B------:R0:W-:Y:S04]  /*d720*/  STL.128 [R1+0x5c00], R108 ;  /* 0x005c006c01007387 */ /* 0x0001e80000100c00 */
[----:B----4-:R4:W-:Y:S04]  /*d730*/  STL.128 [R1+0x5bf0], R104 ;  /* 0x005bf06801007387 */ /* 0x0109e80000100c00 */
[----:B------:R4:W-:Y:S04]  /*d740*/  STL.128 [R1+0x5be0], R100 ;  /* 0x005be06401007387 */ /* 0x0009e80000100c00 */
[----:B------:R4:W-:Y:S04]  /*d750*/  STL.128 [R1+0x5bd0], R96 ;  /* 0x005bd06001007387 */ /* 0x0009e80000100c00 */
[----:B------:R4:W-:Y:S04]  /*d760*/  STL.128 [R1+0x5bc0], R92 ;  /* 0x005bc05c01007387 */ /* 0x0009e80000100c00 */
[----:B------:R4:W-:Y:S04]  /*d770*/  STL.128 [R1+0x5bb0], R88 ;  /* 0x005bb05801007387 */ /* 0x0009e80000100c00 */
[----:B-1----:R-:W2:Y:S04]  /*d780*/  LDL.128 R16, [R1+0x270] ;  /* 0x0002700001107983 */ /* 0x002ea80000100c00 */
[----:B------:R-:W2:Y:S04]  /*d790*/  LDL.LU.128 R48, [R1+0x5b10] ;  /* 0x005b100001307983 */ /* 0x000ea80000300c00 */
[----:B------:R-:W2:Y:S04]  /*d7a0*/  LDL.LU.128 R24, [R1+0x5ab0] ;  /* 0x005ab00001187983 */ /* 0x000ea80000300c00 */
[----:B------:R-:W2:Y:S04]  /*d7b0*/  LDL.LU.128 R20, [R1+0x5aa0] ;  /* 0x005aa00001147983 */ /* 0x000ea80000300c00 */
[----:B------:R1:W-:Y:S04]  /*d7c0*/  STL.128 [R1+0x5ba0], R84 ;  /* 0x005ba05401007387 */ /* 0x0003e80000100c00 */
[----:B0-----:R-:W2:Y:S04]  /*d7d0*/  LDL.LU.128 R108, [R1+0x5c00] ;  /* 0x005c0000016c7983 */ /* 0x001ea80000300c00 */
[----:B----4-:R-:W4:Y:S04]  /*d7e0*/  LDL.LU.128 R104, [R1+0x5bf0] ;  /* 0x005bf00001687983 */ /* 0x010f280000300c00 */
[----:B------:R-:W4:Y:S04]  /*d7f0*/  LDL.LU.128 R100, [R1+0x5be0] ;  /* 0x005be00001647983 */ /* 0x000f280000300c00 */
[----:B------:R-:W4:Y:S04]  /*d800*/  LDL.LU.128 R96, [R1+0x5bd0] ;  /* 0x005bd00001607983 */ /* 0x000f280000300c00 */
[----:B------:R-:W4:Y:S04]  /*d810*/  LDL.LU.128 R92, [R1+0x5bc0] ;  /* 0x005bc000015c7983 */ /* 0x000f280000300c00 */
[----:B------:R-:W4:Y:S04]  /*d820*/  LDL.LU.128 R88, [R1+0x5bb0] ;  /* 0x005bb00001587983 */ /* 0x000f280000300c00 */
[----:B------:R0:W-:Y:S04]  /*d830*/  STL.128 [R1+0x5b80], R76 ;  /* 0x005b804c01007387 */ /* 0x0001e80000100c00 */
[----:B-1----:R-:W4:Y:S04]  /*d840*/  LDL.LU.128 R84, [R1+0x5ba0] ;  /* 0x005ba00001547983 */ /* 0x002f280000300c00 */
[----:B------:R-:W-:Y:S04]  /*d850*/  STL [R1+0x2a0], R132 ;  /* 0x0002a08401007387 */ /* 0x000fe80000100800 */
[----:B------:R-:W-:Y:S04]  /*d860*/  STL [R1+0x2a4], R133 ;  /* 0x0002a48501007387 */ /* 0x000fe80000100800 */
[----:B0-----:R-:W4:Y:S04]  /*d870*/  LDL.LU.128 R76, [R1+0x5b80] ;  /* 0x005b8000014c7983 */ /* 0x001f280000300c00 */
[----:B------:R-:W-:Y:S04]  /*d880*/  STL [R1+0x2a8], R134 ;  /* 0x0002a88601007387 */ /* 0x000fe80000100800 */
[----:B------:R-:W-:Y:S04]  /*d890*/  STL [R1+0x2ac], R135 ;  /* 0x0002ac8701007387 */ /* 0x000fe80000100800 */
[----:B------:R-:W-:Y:S04]  /*d8a0*/  STL [R1+0x2b0], R136 ;  /* 0x0002b08801007387 */ /* 0x000fe80000100800 */
[----:B------:R-:W-:Y:S04]  /*d8b0*/  STL [R1+0x2b4], R137 ;  /* 0x0002b48901007387 */ /* 0x000fe80000100800 */
[----:B------:R-:W-:Y:S04]  /*d8c0*/  STL [R1+0x2b8], R138 ;  /* 0x0002b88a01007387 */ /* 0x000fe80000100800 */
[----:B------:R0:W-:Y:S04]  /*d8d0*/  STL.128 [R1+0x5fd0], R116 ;  /* 0x005fd07401007387 */ /* 0x0001e80000100c00 */
[----:B------:R-:W-:Y:S04]  /*d8e0*/  STL [R1+0x2bc], R139 ;  /* 0x0002bc8b01007387 */ /* 0x000fe80000100800 */
[----:B---3--:R1:W-:Y:S04]  /*d8f0*/  STL.128 [R1+0x5c10], R112 ;  /* 0x005c107001007387 */ /* 0x0083e80000100c00 */
[----:B--2---:R2:W-:Y:S04]  /*d900*/  STL.128 [R1+0x5b90], R80 ;  /* 0x005b905001007387 */ /* 0x0045e80000100c00 */
[----:B0-----:R-:W3:Y:S04]  /*d910*/  LDL.LU.128 R116, [R1+0x5fd0] ;  /* 0x005fd00001747983 */ /* 0x001ee80000300c00 */
[----:B------:R0:W-:Y:S04]  /*d920*/  STL.128 [R1+0x5b70], R72 ;  /* 0x005b704801007387 */ /* 0x0001e80000100c00 */
[----:B------:R0:W-:Y:S04]  /*d930*/  STL.128 [R1+0x5b60], R68 ;  /* 0x005b604401007387 */ /* 0x0001e80000100c00 */
[----:B------:R0:W-:Y:S04]  /*d940*/  STL.128 [R1+0x5b50], R64 ;  /* 0x005b504001007387 */ /* 0x0001e80000100c00 */
[----:B-1----:R-:W3:Y:S04]  /*d950*/  LDL.LU.128 R112, [R1+0x5c10] ;  /* 0x005c100001707983 */ /* 0x002ee80000300c00 */
[----:B------:R1:W-:Y:S04]  /*d960*/  STL.128 [R1+0x5b40], R60 ;  /* 0x005b403c01007387 */ /* 0x0003e80000100c00 */
[----:B------:R-:W-:Y:S04]  /*d970*/  STL.64 [R1+0x5a60], R4 ;  /* 0x005a600401007387 */ /* 0x000fe80000100a00 */
[----:B--2---:R-:W2:Y:S04]  /*d980*/  LDL.LU.128 R80, [R1+0x5b90] ;  /* 0x005b900001507983 */ /* 0x004ea80000300c00 */
[----:B0-----:R-:W2:Y:S04]  /*d990*/  LDL.LU.128 R72, [R1+0x5b70] ;  /* 0x005b700001487983 */ /* 0x001ea80000300c00 */
[----:B------:R0:W-:Y:S04]  /*d9a0*/  STL.128 [R1+0x5b30], R56 ;  /* 0x005b303801007387 */ /* 0x0001e80000100c00 */
[----:B------:R-:W2:Y:S04]  /*d9b0*/  LDL.LU.128 R68, [R1+0x5b60] ;  /* 0x005b600001447983 */ /* 0x000ea80000300c00 */
[----:B------:R-:W2:Y:S04]  /*d9c0*/  LDL.LU.128 R64, [R1+0x5b50] ;  /* 0x005b500001407983 */ /* 0x000ea80000300c00 */
[----:B------:R0:W-:Y:S04]  /*d9d0*/  STL.128 [R1+0x5b20], R52 ;  /* 0x005b203401007387 */ /* 0x0001e80000100c00 */
[----:B-1----:R-:W2:Y:S04]  /*d9e0*/  LDL.LU.128 R60, [R1+0x5b40] ;  /* 0x005b4000013c7983 */ /* 0x002ea80000300c00 */
[----:B0-----:R-:W2:Y:S04]  /*d9f0*/  LDL.LU.128 R56, [R1+0x5b30] ;  /* 0x005b300001387983 */ /* 0x001ea80000300c00 */
[----:B------:R0:W-:Y:S04]  /*da00*/  STL.128 [R1+0x5b00], R44 ;  /* 0x005b002c01007387 */ /* 0x0001e80000100c00 */
[----:B------:R-:W2:Y:S04]  /*da10*/  LDL.LU.128 R52, [R1+0x5b20] ;  /* 0x005b200001347983 */ /* 0x000ea80000300c00 */
[----:B------:R-:W2:Y:S04]  /*da20*/  LDL.LU.64 R4, [R1+0x5a60] ;  /* 0x005a600001047983 */ /* 0x000ea80000300a00 */
[----:B------:R-:W2:Y:S04]  /*da30*/  LDL R140, [R1+0x2c0] ;  /* 0x0002c000018c7983 */ /* 0x000ea80000100800 */
[----:B0-----:R-:W2:Y:S04]  /*da40*/  LDL.LU.128 R44, [R1+0x5b00] ;  /* 0x005b0000012c7983 */ /* 0x001ea80000300c00 */
[----:B------:R-:W2:Y:S04]  /*da50*/  LDL R141, [R1+0x2c4] ;  /* 0x0002c400018d7983 */ /* 0x000ea80000100800 */
[----:B------:R-:W-:Y:S04]  /*da60*/  STL [R1+0x2c8], R142 ;  /* 0x0002c88e01007387 */ /* 0x000fe80000100800 */
        /* <DEDUP_REMOVED lines=8> */
[----:B------:R-:W-:Y:S04]  /*daf0*/  STL [R1+0x2cc], R128 ;  /* 0x0002cc8001007387 */ /* 0x000fe80000100800 */
[----:B------:R-:W2:Y:S04]  /*db00*/  LDL R129, [R1+0x2d0] ;  /* 0x0002d00001817983 */ /* 0x000ea80000100800 */
[----:B------:R-:W2:Y:S04]  /*db10*/  LDL R130, [R1+0x2d4] ;  /* 0x0002d40001827983 */ /* 0x000ea80000100800 */
[----:B------:R0:W-:Y:S04]  /*db20*/  STL.128 [R1+0x5ad0], R32 ;  /* 0x005ad02001007387 */ /* 0x0001e80000100c00 */
[----:B0-----:R-:W2:Y:S04]  /*db30*/  LDL.LU.128 R32, [R1+0x5ad0] ;  /* 0x005ad00001207983 */ /* 0x001ea80000300c00 */
[----:B------:R0:W-:Y:S04]  /*db40*/  STL.128 [R1+0x5a80], R12 ;  /* 0x005a800c01007387 */ /* 0x0001e80000100c00 */
[----:B0-----:R-:W2:Y:S04]  /*db50*/  LDL.LU.128 R12, [R1+0x5a80] ;  /* 0x005a8000010c7983 */ /* 0x001ea80000300c00 */
[----:B------:R0:W-:Y:S04]  /*db60*/  STL.128 [R1+0x480], R16 ;  /* 0x0004801001007387 */ /* 0x0001e80000100c00 */
[----:B------:R-:W-:Y:S04]  /*db70*/  STL.128 [R1+0x5940], R48 ;  /* 0x0059403001007387 */ /* 0x000fe80000100c00 */
[----:B------:R-:W-:Y:S04]  /*db80*/  STL.128 [R1+0x58e0], R24 ;  /* 0x0058e01801007387 */ /* 0x000fe80000100c00 */
[----:B------:R1:W-:Y:S04]  /*db90*/  STL.128 [R1+0x58d0], R20 ;  /* 0x0058d01401007387 */ /* 0x0003e80000100c00 */
[----:B0-----:R-:W2:Y:S04]  /*dba0*/  LDL.LU.64 R18, [R1+0x5a90] ;  /* 0x005a900001127983 */ /* 0x001ea80000300a00 */
        /* <DEDUP_REMOVED lines=19> */
[----:B------:R0:W-:Y:S04]  /*dce0*/  STL.128 [R1+0x5fe0], R120 ;  /* 0x005fe07801007387 */ /* 0x0001e80000100c00 */
[----:B---3--:R1:W-:Y:S04]  /*dcf0*/  STL.128 [R1+0x5df0], R116 ;  /* 0x005df07401007387 */ /* 0x0083e80000100c00 */
[----:B------:R3:W-:Y:S04]  /*dd00*/  STL.128 [R1+0x5a40], R112 ;  /* 0x005a407001007387 */ /* 0x0007e80000100c00 */
[----:B0-----:R-:W4:Y:S04]  /*dd10*/  LDL.LU.128 R120, [R1+0x5fe0] ;  /* 0x005fe00001787983 */ /* 0x001f280000300c00 */
[----:B-1----:R-:W4:Y:S04]  /*dd20*/  LDL.LU.128 R116, [R1+0x5df0] ;  /* 0x005df00001747983 */ /* 0x002f280000300c00 */
[----:B--2---:R0:W-:Y:S04]  /*dd30*/  STL.128 [R1+0x59c0], R80 ;  /* 0x0059c05001007387 */ /* 0x0041e80000100c00 */
[----:B------:R1:W-:Y:S04]  /*dd40*/  STL.128 [R1+0x59a0], R72 ;  /* 0x0059a04801007387 */ /* 0x0003e80000100c00 */
[----:B---3--:R-:W2:Y:S04]  /*dd50*/  LDL.LU.128 R112, [R1+0x5a40] ;  /* 0x005a400001707983 */ /* 0x008ea80000300c00 */
[----:B------:R3:W-:Y:S04]  /*dd60*/  STL.128 [R1+0x5990], R68 ;  /* 0x0059904401007387 */ /* 0x0007e80000100c00 */
[----:B------:R3:W-:Y:S04]  /*dd70*/  STL.128 [R1+0x5980], R64 ;  /* 0x0059804001007387 */ /* 0x0007e80000100c00 */
[----:B0-----:R-:W2:Y:S04]  /*dd80*/  LDL.LU.128 R80, [R1+0x59c0] ;  /* 0x0059c00001507983 */ /* 0x001ea80000300c00 */
[----:B------:R0:W-:Y:S04]  /*dd90*/  STL.128 [R1+0x5970], R60 ;  /* 0x0059703c01007387 */ /* 0x0001e80000100c00 */
[----:B------:R0:W-:Y:S04]  /*dda0*/  STL.128 [R1+0x5960], R56 ;  /* 0x0059603801007387 */ /* 0x0001e80000100c00 */
[----:B-1----:R-:W2:Y:S04]  /*ddb0*/  LDL.LU.128 R72, [R1+0x59a0] ;  /* 0x0059a00001487983 */ /* 0x002ea80000300c00 */
[----:B------:R1:W-:Y:S04]  /*ddc0*/  STL.128 [R1+0x5950], R52 ;  /* 0x0059503401007387 */ /* 0x0003e80000100c00 */
[----:B------:R-:W-:Y:S04]  /*ddd0*/  STL.64 [R1+0x5890], R4 ;  /* 0x0058900401007387 */ /* 0x000fe80000100a00 */
[----:B---3--:R-:W3:Y:S04]  /*dde0*/  LDL.LU.128 R68, [R1+0x5990] ;  /* 0x0059900001447983 */ /* 0x008ee80000300c00 */
[----:B------:R1:W-:Y:S04]  /*ddf0*/  STL.128 [R1+0x5930], R44 ;  /* 0x0059302c01007387 */ /* 0x0003e80000100c00 */
[----:B------:R-:W3:Y:S04]  /*de00*/  LDL.LU.128 R64, [R1+0x5980] ;  /* 0x0059800001407983 */ /* 0x000ee80000300c00 */
[----:B0-----:R-:W3:Y:S04]  /*de10*/  LDL.LU.128 R60, [R1+0x5970] ;  /* 0x00597000013c7983 */ /* 0x001ee80000300c00 */
[----:B------:R-:W3:Y:S04]  /*de20*/  LDL.LU.128 R56, [R1+0x5960] ;  /* 0x0059600001387983 */ /* 0x000ee80000300c00 */
[----:B-1----:R-:W3:Y:S04]  /*de30*/  LDL.LU.128 R52, [R1+0x5950] ;  /* 0x0059500001347983 */ /* 0x002ee80000300c00 */
[----:B------:R-:W3:Y:S04]  /*de40*/  LDL.LU.128 R44, [R1+0x5930] ;  /* 0x00593000012c7983 */ /* 0x000ee80000300c00 */
[----:B------:R-:W3:Y:S04]  /*de50*/  LDL.LU.64 R4, [R1+0x5890] ;  /* 0x0058900001047983 */ /* 0x000ee80000300a00 */
[----:B------:R0:W-:Y:S04]  /*de60*/  STL.128 [R1+0x5920], R40 ;  /* 0x0059202801007387 */ /* 0x0001e80000100c00 */
[----:B------:R1:W-:Y:S04]  /*de70*/  STL.128 [R1+0x5910], R36 ;  /* 0x0059102401007387 */ /* 0x0003e80000100c00 */
[----:B------:R1:W-:Y:S04]  /*de80*/  STL.128 [R1+0x58f0], R28 ;  /* 0x0058f01c01007387 */ /* 0x0003e80000100c00 */
[----:B------:R1:W-:Y:S04]  /*de90*/  STL.128 [R1+0x58a0], R8 ;  /* 0x0058a00801007387 */ /* 0x0003e80000100c00 */
[----:B0-----:R-:W3:Y:S04]  /*dea0*/  LDL.LU.128 R40, [R1+0x5920] ;  /* 0x0059200001287983 */ /* 0x001ee80000300c00 */
[----:B-1----:R-:W3:Y:S04]  /*deb0*/  LDL.LU.128 R36, [R1+0x5910] ;  /* 0x0059100001247983 */ /* 0x002ee80000300c00 */
[----:B------:R-:W3:Y:S04]  /*dec0*/  LDL.LU.128 R28, [R1+0x58f0] ;  /* 0x0058f000011c7983 */ /* 0x000ee80000300c00 */
[----:B------:R-:W3:Y:S04]  /*ded0*/  LDL.LU.128 R8, [R1+0x58a0] ;  /* 0x0058a00001087983 */ /* 0x000ee80000300c00 */
[----:B------:R0:W-:Y:S04]  /*dee0*/  STL.128 [R1+0x5900], R32 ;  /* 0x0059002001007387 */ /* 0x0001e80000100c00 */
[----:B0-----:R-:W3:Y:S04]  /*def0*/  LDL.LU.128 R32, [R1+0x5900] ;  /* 0x0059000001207983 */ /* 0x001ee80000300c00 */
[----:B------:R0:W-:Y:S04]  /*df00*/  STL.128 [R1+0x58b0], R12 ;  /* 0x0058b00c01007387 */ /* 0x0001e80000100c00 */
[----:B0-----:R-:W3:Y:S04]  /*df10*/  LDL.LU.128 R12, [R1+0x58b0] ;  /* 0x0058b000010c7983 */ /* 0x001ee80000300c00 */
[----:B------:R0:W-:Y:S04]  /*df20*/  STL.64 [R1+0x58c0], R18 ;  /* 0x0058c01201007387 */ /* 0x0001e80000100a00 */
[----:B0-----:R-:W3:Y:S04]  /*df30*/  LDL.LU.64 R18, [R1+0x58c0] ;  /* 0x0058c00001127983 */ /* 0x001ee80000300a00 */
[----:B------:R0:W-:Y:S04]  /*df40*/  STL.128 [R1+0x490], R20 ;  /* 0x0004901401007387 */ /* 0x0001e80000100c00 */
[----:B------:R-:W-:Y:S04]  /*df50*/  STL.128 [R1+0x5780], R48 ;  /* 0x0057803001007387 */ /* 0x000fe80000100c00 */
[----:B------:R1:W-:Y:S04]  /*df60*/  STL.128 [R1+0x5720], R24 ;  /* 0x0057201801007387 */ /* 0x0003e80000100c00 */
[----:B0-----:R-:W3:Y:S04]  /*df70*/  LDL.LU.128 R20, [R1+0x58d0] ;  /* 0x0058d00001147983 */ /* 0x001ee80000300c00 */
[----:B------:R0:W-:Y:S04]  /*df80*/  STL.128 [R1+0x5870], R108 ;  /* 0x0058706c01007387 */ /* 0x0001e80000100c00 */
[----:B----4-:R4:W-:Y:S04]  /*df90*/  STL.128 [R1+0x5860], R104 ;  /* 0x0058606801007387 */ /* 0x0109e80000100c00 */
[----:B------:R4:W-:Y:S04]  /*dfa0*/  STL.128 [R1+0x5850], R100 ;  /* 0x0058506401007387 */ /* 0x0009e80000100c00 */
[----:B------:R4:W-:Y:S04]  /*dfb0*/  STL.128 [R1+0x5840], R96 ;  /* 0x0058406001007387 */ /* 0x0009e80000100c00 */
[----:B------:R4:W-:Y:S04]  /*dfc0*/  STL.128 [R1+0x5830], R92 ;  /* 0x0058305c01007387 */ /* 0x0009e80000100c00 */
[----:B------:R4:W-:Y:S04]  /*dfd0*/  STL.128 [R1+0x5820], R88 ;  /* 0x0058205801007387 */ /* 0x0009e80000100c00 */
[----:B-1----:R-:W3:Y:S04]  /*dfe0*/  LDL.128 R24, [R1+0x290] ;  /* 0x0002900001187983 */ /* 0x002ee80000100c00 */
[----:B------:R-:W3:Y:S04]  /*dff0*/  LDL.LU.128 R48, [R1+0x5780] ;  /* 0x0057800001307983 */ /* 0x000ee80000300c00 */
        /* <DEDUP_REMOVED lines=11> */
[----:B------:R1:W-:Y:S04]  /*e0b0*/  STL.128 [R1+0x5e00], R120 ;  /* 0x005e007801007387 */ /* 0x0003e80000100c00 */
[----:B------:R1:W-:Y:S04]  /*e0c0*/  STL.128 [R1+0x5c20], R116 ;  /* 0x005c207401007387 */ /* 0x0003e80000100c00 */
[----:B--2---:R2:W-:Y:S04]  /*e0d0*/  STL.128 [R1+0x5880], R112 ;  /* 0x0058807001007387 */ /* 0x0045e80000100c00 */
[----:B------:R2:W-:Y:S04]  /*e0e0*/  STL.128 [R1+0x5800], R80 ;  /* 0x0058005001007387 */ /* 0x0005e80000100c00 */
[----:B------:R2:W-:Y:S04]  /*e0f0*/  STL.128 [R1+0x57e0], R72 ;  /* 0x0057e04801007387 */ /* 0x0005e80000100c00 */
[----:B0-----:R-:W4:Y:S04]  /*e100*/  LDL.LU.128 R124, [R1+0x5ff0] ;  /* 0x005ff000017c7983 */ /* 0x001f280000300c00 */
[----:B---3--:R0:W-:Y:S04]  /*e110*/  STL.128 [R1+0x57d0], R68 ;  /* 0x0057d04401007387 */ /* 0x0081e80000100c00 */
[----:B-1----:R-:W3:Y:S04]  /*e120*/  LDL.LU.128 R120, [R1+0x5e00] ;  /* 0x005e000001787983 */ /* 0x002ee80000300c00 */
[----:B------:R1:W-:Y:S04]  /*e130*/  STL.128 [R1+0x57c0], R64 ;  /* 0x0057c04001007387 */ /* 0x0003e80000100c00 */
[----:B------:R1:W-:Y:S04]  /*e140*/  STL.128 [R1+0x57b0], R60 ;  /* 0x0057b03c01007387 */ /* 0x0003e80000100c00 */
[----:B------:R1:W-:Y:S04]  /*e150*/  STL.128 [R1+0x57a0], R56 ;  /* 0x0057a03801007387 */ /* 0x0003e80000100c00 */
[----:B------:R1:W-:Y:S04]  /*e160*/  STL.128 [R1+0x5790], R52 ;  /* 0x0057903401007387 */ /* 0x0003e80000100c00 */
[----:B------:R1:W-:Y:S04]  /*e170*/  STL.128 [R1+0x5770], R44 ;  /* 0x0057702c01007387 */ /* 0x0003e80000100c00 */
[----:B------:R-:W-:Y:S04]  /*e180*/  STL.64 [R1+0x56d8], R4 ;  /* 0x0056d80401007387 */ /* 0x000fe80000100a00 */
[----:B------:R-:W3:Y:S04]  /*e190*/  LDL.LU.128 R116, [R1+0x5c20] ;  /* 0x005c200001747983 */ /* 0x000ee80000300c00 */
[----:B--2---:R-:W2:Y:S04]  /*e1a0*/  LDL.LU.128 R112, [R1+0x5880] ;  /* 0x0058800001707983 */ /* 0x004ea80000300c00 */
[----:B------:R-:W2:Y:S04]  /*e1b0*/  LDL.LU.128 R80, [R1+0x5800] ;  /* 0x0058000001507983 */ /* 0x000ea80000300c00 */
[----:B------:R-:W2:Y:S04]  /*e1c0*/  LDL.LU.128 R72, [R1+0x57e0] ;  /* 0x0057e00001487983 */ /* 0x000ea80000300c00 */
        /* <DEDUP_REMOVED lines=8> */
[----:B------:R-:W2:Y:S04]  /*e250*/  LDL.LU.128 R52, [R1+0x5790] ;  /* 0x0057900001347983 */ /* 0x000ea80000300c00 */
[----:B------:R-:W2:Y:S04]  /*e260*/  LDL.LU.128 R44, [R1+0x5770] ;  /* 0x00577000012c7983 */ /* 0x000ea80000300c00 */
[----:B------:R-:W2:Y:S04]  /*e270*/  LDL.LU.128 R40, [R1+0x5760] ;  /* 0x0057600001287983 */ /* 0x000ea80000300c00 */
[----:B------:R-:W2:Y:S04]  /*e280*/  LDL.LU.128 R36, [R1+0x5750] ;  /* 0x0057500001247983 */ /* 0x000ea80000300c00 */
[----:B------:R-:W2:Y:S04]  /*e290*/  LDL.LU.128 R28, [R1+0x5730] ;  /* 0x00573000011c7983 */ /* 0x000ea80000300c00 */
[----:B------:R0:W-:Y:S04]  /*e2a0*/  STL.128 [R1+0x5740], R32 ;  /* 0x0057402001007387 */ /* 0x0001e80000100c00 */
[----:B------:R-:W2:Y:S04]  /*e2b0*/  LDL.LU.128 R8, [R1+0x56e0] ;  /* 0x0056e00001087983 */ /* 0x000ea80000300c00 */
[----:B------:R-:W2:Y:S04]  /*e2c0*/  LDL.LU.64 R4, [R1+0x56d8] ;  /* 0x0056d80001047983 */ /* 0x000ea80000300a00 */
[----:B0-----:R-:W2:Y:S04]  /*e2d0*/  LDL.LU.128 R32, [R1+0x5740] ;  /* 0x0057400001207983 */ /* 0x001ea80000300c00 */
[----:B------:R0:W-:Y:S04]  /*e2e0*/  STL.128 [R1+0x56f0], R12 ;  /* 0x0056f00c01007387 */ /* 0x0001e80000100c00 */
[----:B0-----:R-:W2:Y:S04]  /*e2f0*/  LDL.LU.128 R12, [R1+0x56f0] ;  /* 0x0056f000010c7983 */ /* 0x001ea80000300c00 */
[----:B------:R0:W-:Y:S04]  /*e300*/  STL.64 [R1+0x5700], R18 ;  /* 0x0057001201007387 */ /* 0x0001e80000100a00 */
[----:B0-----:R-:W2:Y:S04]  /*e310*/  LDL.LU.64 R18, [R1+0x5700] ;  /* 0x0057000001127983 */ /* 0x001ea80000300a00 */
[----:B------:R0:W-:Y:S04]  /*e320*/  STL.128 [R1+0x5710], R20 ;  /* 0x0057101401007387 */ /* 0x0001e80000100c00 */
[----:B0-----:R-:W2:Y:S04]  /*e330*/  LDL.LU.128 R20, [R1+0x5710] ;  /* 0x0057100001147983 */ /* 0x001ea80000300c00 */
[----:B------:R0:W-:Y:S04]  /*e340*/  STL.128 [R1+0x4a0], R24 ;  /* 0x0004a01801007387 */ /* 0x0001e80000100c00 */
[----:B------:R1:W-:Y:S04]  /*e350*/  STL.128 [R1+0x55d0], R48 ;  /* 0x0055d03001007387 */ /* 0x0003e80000100c00 */
[----:B------:R1:W-:Y:S04]  /*e360*/  STL.128 [R1+0x56c0], R108 ;  /* 0x0056c06c01007387 */ /* 0x0003e80000100c00 */
[----:B0-----:R-:W2:Y:S04]  /*e370*/  LDL.LU.128 R24, [R1+0x5720] ;  /* 0x0057200001187983 */ /* 0x001ea80000300c00 */
[----:B----4-:R0:W-:Y:S04]  /*e380*/  STL.128 [R1+0x56b0], R104 ;  /* 0x0056b06801007387 */ /* 0x0101e80000100c00 */
[----:B------:R4:W-:Y:S04]  /*e390*/  STL.128 [R1+0x56a0], R100 ;  /* 0x0056a06401007387 */ /* 0x0009e80000100c00 */
[----:B------:R4:W-:Y:S04]  /*e3a0*/  STL.128 [R1+0x5690], R96 ;  /* 0x0056906001007387 */ /* 0x0009e80000100c00 */
[----:B------:R4:W-:Y:S04]  /*e3b0*/  STL.128 [R1+0x5680], R92 ;  /* 0x0056805c01007387 */ /* 0x0009e80000100c00 */
[----:B------:R4:W-:Y:S04]  /*e3c0*/  STL.128 [R1+0x5670], R88 ;  /* 0x0056705801007387 */ /* 0x0009e80000100c00 */
[----:B-1----:R-:W2:Y:S04]  /*e3d0*/  LDL.128 R48, [R1+0x2a0] ;  /* 0x0002a00001307983 */ /* 0x002ea80000100c00 */
[----:B------:R1:W-:Y:S04]  /*e3e0*/  STL.128 [R1+0x5660], R84 ;  /* 0x0056605401007387 */ /* 0x0003e80000100c00 */
[----:B------:R-:W2:Y:S04]  /*e3f0*/  LDL.LU.128 R108, [R1+0x56c0] ;  /* 0x0056c000016c7983 */ /* 0x000ea80000300c00 */
[----:B0-----:R-:W2:Y:S04]  /*e400*/  LDL.LU.128 R104, [R1+0x56b0] ;  /* 0x0056b00001687983 */ /* 0x001ea80000300c00 */
[----:B----4-:R-:W4:Y:S04]  /*e410*/  LDL.LU.128 R100, [R1+0x56a0] ;  /* 0x0056a00001647983 */ /* 0x010f280000300c00 */
[----:B------:R-:W4:Y:S04]  /*e420*/  LDL.LU.128 R96, [R1+0x5690] ;  /* 0x0056900001607983 */ /* 0x000f280000300c00 */
[----:B------:R-:W4:Y:S04]  /*e430*/  LDL.LU.128 R92, [R1+0x5680] ;  /* 0x00568000015c7983 */ /* 0x000f280000300c00 */
[----:B------:R-:W4:Y:S04]  /*e440*/  LDL.LU.128 R88, [R1+0x5670] ;  /* 0x0056700001587983 */ /* 0x000f280000300c00 */
[----:B------:R0:W-:Y:S04]  /*e450*/  STL.128 [R1+0x5640], R76 ;  /* 0x0056404c01007387 */ /* 0x0001e80000100c00 */
[----:B-1----:R-:W4:Y:S04]  /*e460*/  LDL.LU.128 R84, [R1+0x5660] ;  /* 0x0056600001547983 */ /* 0x002f280000300c00 */
[----:B0-----:R-:W4:Y:S04]  /*e470*/  LDL.LU.128 R76, [R1+0x5640] ;  /* 0x00564000014c7983 */ /* 0x001f280000300c00 */
[----:B------:R0:W-:Y:S04]  /*e480*/  STL [R1+0x5e10], R124 ;  /* 0x005e107c01007387 */ /* 0x0001e80000100800 */
[----:B---3--:R1:W-:Y:S04]  /*e490*/  STL.64 [R1+0x5c30], R120 ;  /* 0x005c307801007387 */ /* 0x0083e80000100a00 */
[----:B0-----:R-:W3:Y:S04]  /*e4a0*/  LDL.LU R124, [R1+0x5e10] ;  /* 0x005e1000017c7983 */ /* 0x001ee80000300800 */
[----:B-1----:R-:W3:Y:S04]  /*e4b0*/  LDL.LU.64 R120, [R1+0x5c30] ;  /* 0x005c300001787983 */ /* 0x002ee80000300a00 */
[----:B------:R0:W-:Y:S04]  /*e4c0*/  STL [R1+0x5a58], R118 ;  /* 0x005a587601007387 */ /* 0x0001e80000100800 */
[----:B------:R1:W-:Y:S04]  /*e4d0*/  STL.64 [R1+0x5a50], R116 ;  /* 0x005a507401007387 */ /* 0x0003e80000100a00 */
[----:B--2---:R2:W-:Y:S04]  /*e4e0*/  STL [R1+0x56d0], R112 ;  /* 0x0056d07001007387 */ /* 0x0045e80000100800 */
[----:B------:R2:W-:Y:S04]  /*e4f0*/  STL.128 [R1+0x5650], R80 ;  /* 0x0056505001007387 */ /* 0x0005e80000100c00 */
[----:B------:R2:W-:Y:S04]  /*e500*/  STL.128 [R1+0x5630], R72 ;  /* 0x0056304801007387 */ /* 0x0005e80000100c00 */
[----:B0-----:R-:W3:Y:S04]  /*e510*/  LDL.LU R118, [R1+0x5a58] ;  /* 0x005a580001767983 */ /* 0x001ee80000300800 */
[----:B-1----:R-:W3:Y:S04]  /*e520*/  LDL.LU.64 R116, [R1+0x5a50] ;  /* 0x005a500001747983 */ /* 0x002ee80000300a00 */
[----:B--2---:R-:W2:Y:S04]  /*e530*/  LDL.LU R112, [R1+0x56d0] ;  /* 0x0056d00001707983 */ /* 0x004ea80000300800 */
[----:B------:R0:W-:Y:S04]  /*e540*/  STL.128 [R1+0x5620], R68 ;  /* 0x0056204401007387 */ /* 0x0001e80000100c00 */
[----:B------:R1:W-:Y:S04]  /*e550*/  STL.128 [R1+0x5610], R64 ;  /* 0x0056104001007387 */ /* 0x0003e80000100c00 */
[----:B------:R1:W-:Y:S04]  /*e560*/  STL.128 [R1+0x5600], R60 ;  /* 0x0056003c01007387 */ /* 0x0003e80000100c00 */
[----:B------:R1:W-:Y:S04]  /*e570*/  STL.128 [R1+0x55f0], R56 ;  /* 0x0055f03801007387 */ /* 0x0003e80000100c00 */
[----:B------:R1:W-:Y:S04]  /*e580*/  STL.128 [R1+0x55e0], R52 ;  /* 0x0055e03401007387 */ /* 0x0003e80000100c00 */
[----:B------:R1:W-:Y:S04]  /*e590*/  STL.128 [R1+0x55c0], R44 ;  /* 0x0055c02c01007387 */ /* 0x0003e80000100c00 */
[----:B------:R1:W-:Y:S04]  /*e5a0*/  STL.128 [R1+0x55b0], R40 ;  /* 0x0055b02801007387 */ /* 0x0003e80000100c00 */
[----:B------:R1:W-:Y:S04]  /*e5b0*/  STL.128 [R1+0x55a0], R36 ;  /* 0x0055a02401007387 */ /* 0x0003e80000100c00 */
[----:B------:R-:W-:Y:S04]  /*e5c0*/  STL.128 [R1+0x5580], R28 ;  /* 0x0055801c01007387 */ /* 0x000fe80000100c00 */
[----:B------:R-:W2:Y:S04]  /*e5d0*/  LDL.LU.128 R80, [R1+0x5650] ;  /* 0x0056500001507983 */ /* 0x000ea80000300c00 */
[----:B------:R-:W-:Y:S04]  /*e5e0*/  STL.128 [R1+0x5530], R8 ;  /* 0x0055300801007387 */ /* 0x000fe80000100c00 */
[----:B------:R-:W-:Y:S04]  /*e5f0*/  STL.64 [R1+0x5528], R4 ;  /* 0x0055280401007387 */ /* 0x000fe80000100a00 */
[----:B------:R-:W2:Y:S04]  /*e600*/  LDL.LU.128 R72, [R1+0x5630] ;  /* 0x0056300001487983 */ /* 0x000ea80000300c00 */
        /* <DEDUP_REMOVED lines=8> */
[----:B------:R0:W-:Y:S04]  /*e690*/  STL.128 [R1+0x5540], R12 ;  /* 0x0055400c01007387 */ /* 0x0001e80000100c00 */
[----:B------:R-:W2:Y:S04]  /*e6a0*/  LDL.LU.128 R36, [R1+0x55a0] ;  /* 0x0055a00001247983 */ /* 0x000ea80000300c00 */
[----:B------:R-:W2:Y:S04]  /*e6b0*/  LDL.LU.128 R32, [R1+0x5590] ;  /* 0x0055900001207983 */ /* 0x000ea80000300c00 */
[----:B------:R-:W2:Y:S04]  /*e6c0*/  LDL.LU.128 R28, [R1+0x5580] ;  /* 0x00558000011c7983 */ /* 0x000ea80000300c00 */
[----:B0-----:R-:W2:Y:S04]  /*e6d0*/  LDL.LU.128 R12, [R1+0x5540] ;  /* 0x00554000010c7983 */ /* 0x001ea80000300c00 */
[----:B------:R0:W-:Y:S04]  /*e6e0*/  STL.64 [R1+0x5550], R18 ;  /* 0x0055501201007387 */ /* 0x0001e80000100a00 */
[----:B------:R-:W2:Y:S04]  /*e6f0*/  LDL.LU.128 R8, [R1+0x5530] ;  /* 0x0055300001087983 */ /* 0x000ea80000300c00 */
[----:B------:R-:W2:Y:S04]  /*e700*/  LDL.LU.64 R4, [R1+0x5528] ;  /* 0x0055280001047983 */ /* 0x000ea80000300a00 */
[----:B0-----:R-:W2:Y:S04]  /*e710*/  LDL.LU.64 R18, [R1+0x5550] ;  /* 0x0055500001127983 */ /* 0x001ea80000300a00 */
[----:B------:R0:W-:Y:S04]  /*e720*/  STL.128 [R1+0x5560], R20 ;  /* 0x0055601401007387 */ /* 0x0001e80000100c00 */
[----:B0-----:R-:W2:Y:S04]  /*e730*/  LDL.LU.128 R20, [R1+0x5560] ;  /* 0x0055600001147983 */ /* 0x001ea80000300c00 */
[----:B------:R0:W-:Y:S04]  /*e740*/  STL.128 [R1+0x5570], R24 ;  /* 0x0055701801007387 */ /* 0x0001e80000100c00 */
[----:B0-----:R-:W2:Y:S01]  /*e750*/  LDL.LU.128 R24, [R1+0x5570] ;  /* 0x0055700001187983 */ /* 0x001ea20000300c00 */
[----:B------:R-:W-:-:S03]  /*e760*/  IMAD.MOV.U32 R227, RZ, RZ, R50 ;  /* 0x000000ffffe37224 */ /* 0x000fc600078e0032 */
[----:B------:R0:W-:Y:S01]  /*e770*/  STL.64 [R1+0x4b0], R48 ;  /* 0x0004b03001007387 */ /* 0x0001e20000100a00 */
[----:B------:R-:W-:-:S03]  /*e780*/  IMAD.MOV.U32 R226, RZ, RZ, R51 ;  /* 0x000000ffffe27224 */ /* 0x000fc600078e0033 */
[----:B------:R-:W-:Y:S04]  /*e790*/  STL.64 [R1+0x5520], R108 ;  /* 0x0055206c01007387 */ /* 0x000fe80000100a00 */
[----:B------:R-:W-:Y:S04]  /*e7a0*/  STL.128 [R1+0x5510], R104 ;  /* 0x0055106801007387 */ /* 0x000fe80000100c00 */
[----:B0-----:R-:W2:Y:S04]  /*e7b0*/  LDL.LU.128 R48, [R1+0x55d0] ;  /* 0x0055d00001307983 */ /* 0x001ea80000300c00 */
[----:B----4-:R-:W-:Y:S04]  /*e7c0*/  STL.128 [R1+0x5500], R100 ;  /* 0x0055006401007387 */ /* 0x010fe80000100c00 */
[----:B------:R-:W-:Y:S04]  /*e7d0*/  STL.128 [R1+0x54f0], R96 ;  /* 0x0054f06001007387 */ /* 0x000fe80000100c00 */
[----:B------:R-:W-:Y:S04]  /*e7e0*/  STL.128 [R1+0x54e0], R92 ;  /* 0x0054e05c01007387 */ /* 0x000fe80000100c00 */
[----:B------:R-:W-:Y:S04]  /*e7f0*/  STL.128 [R1+0x54d0], R88 ;  /* 0x0054d05801007387 */ /* 0x000fe80000100c00 */
[----:B------:R0:W-:Y:S04]  /*e800*/  STL.128 [R1+0x54c0], R84 ;  /* 0x0054c05401007387 */ /* 0x0001e80000100c00 */
[----:B------:R-:W-:Y:S04]  /*e810*/  STL [R1+0x2c0], R140 ;  /* 0x0002c08c01007387 */ /* 0x000fe80000100800 */
[----:B------:R-:W-:Y:S04]  /*e820*/  STL [R1+0x2c4], R141 ;  /* 0x0002c48d01007387 */ /* 0x000fe80000100800 */
[----:B------:R1:W-:Y:S04]  /*e830*/  STL.128 [R1+0x54a0], R76 ;  /* 0x0054a04c01007387 */ /* 0x0003e80000100c00 */
[----:B0-----:R-:W4:Y:S04]  /*e840*/  LDL.LU.128 R84, [R1+0x54c0] ;  /* 0x0054c00001547983 */ /* 0x001f280000300c00 */
[----:B------:R-:W4:Y:S04]  /*e850*/  LDL.LU.128 R88, [R1+0x54d0] ;  /* 0x0054d00001587983 */ /* 0x000f280000300c00 */
[----:B------:R-:W-:Y:S04]  /*e860*/  STL [R1+0x2d0], R129 ;  /* 0x0002d08101007387 */ /* 0x000fe80000100800 */
[----:B-1----:R-:W4:Y:S04]  /*e870*/  LDL.LU.128 R76, [R1+0x54a0] ;  /* 0x0054a000014c7983 */ /* 0x002f280000300c00 */
[----:B------:R-:W-:Y:S04]  /*e880*/  STL [R1+0x2d4], R130 ;  /* 0x0002d48201007387 */ /* 0x000fe80000100800 */
[----:B------:R-:W-:Y:S04]  /*e890*/  STL [R1+0x2d8], R125 ;  /* 0x0002d87d01007387 */ /* 0x000fe80000100800 */
[----:B------:R-:W-:Y:S04]  /*e8a0*/  STL [R1+0x2dc], R126 ;  /* 0x0002dc7e01007387 */ /* 0x000fe80000100800 */
[----:B------:R-:W-:Y:S04]  /*e8b0*/  STL [R1+0x2e0], R127 ;  /* 0x0002e07f01007387 */ /* 0x000fe80000100800 */
[----:B------:R-:W-:Y:S04]  /*e8c0*/  STL [R1+0x2e4], R122 ;  /* 0x0002e47a01007387 */ /* 0x000fe80000100800 */
[----:B------:R-:W-:Y:S04]  /*e8d0*/  STL [R1+0x2e8], R123 ;  /* 0x0002e87b01007387 */ /* 0x000fe80000100800 */
[----:B---3--:R-:W-:Y:S04]  /*e8e0*/  STL [R1+0x2ec], R124 ;  /* 0x0002ec7c01007387 */ /* 0x008fe80000100800 */
[----:B------:R-:W3:Y:S04]  /*e8f0*/  LDL.LU.128 R92, [R1+0x54e0] ;  /* 0x0054e000015c7983 */ /* 0x000ee80000300c00 */
[----:B------:R-:W-:Y:S04]  /*e900*/  STL [R1+0x2f0], R119 ;  /* 0x0002f07701007387 */ /* 0x000fe80000100800 */
[----:B------:R-:W-:Y:S04]  /*e910*/  STL [R1+0x2f4], R120 ;  /* 0x0002f47801007387 */ /* 0x000fe80000100800 */
[----:B------:R-:W-:Y:S04]  /*e920*/  STL [R1+0x2f8], R121 ;  /* 0x0002f87901007387 */ /* 0x000fe80000100800 */
[----:B------:R-:W-:Y:S04]  /*e930*/  STL [R1+0x2fc], R116 ;  /* 0x0002fc7401007387 */ /* 0x000fe80000100800 */
[----:B------:R-:W-:Y:S04]  /*e940*/  STL [R1+0x310], R115 ;  /* 0x0003107301007387 */ /* 0x000fe80000100800 */
[----:B------:R-:W-:Y:S04]  /*e950*/  STL [R1+0x314], R110 ;  /* 0x0003146e01007387 */ /* 0x000fe80000100800 */
[----:B------:R-:W-:Y:S04]  /*e960*/  STL [R1+0x318], R111 ;  /* 0x0003186f01007387 */ /* 0x000fe80000100800 */
[----:B--2---:R-:W-:Y:S04]  /*e970*/  STL [R1+0x31c], R112 ;  /* 0x00031c7001007387 */ /* 0x004fe80000100800 */
[----:B------:R-:W2:Y:S04]  /*e980*/  LDL.LU.128 R96, [R1+0x54f0] ;  /* 0x0054f00001607983 */ /* 0x000ea80000300c00 */
[----:B------:R-:W-:Y:S04]  /*e990*/  STL [R1+0x300], R117 ;  /* 0x0003007501007387 */ /* 0x000fe80000100800 */
[----:B------:R-:W-:Y:S04]  /*e9a0*/  STL [R1+0x304], R118 ;  /* 0x0003047601007387 */ /* 0x000fe80000100800 */
[----:B------:R0:W-:Y:S04]  /*e9b0*/  STL.128 [R1+0x54b0], R80 ;  /* 0x0054b05001007387 */ /* 0x0001e80000100c00 */
[----:B------:R-:W-:Y:S04]  /*e9c0*/  STL [R1+0x308], R113 ;  /* 0x0003087101007387 */ /* 0x000fe80000100800 */
[----:B------:R-:W-:Y:S04]  /*e9d0*/  STL [R1+0x30c], R114 ;  /* 0x00030c7201007387 */ /* 0x000fe80000100800 */
[----:B------:R1:W-:Y:S04]  /*e9e0*/  STL.128 [R1+0x5490], R72 ;  /* 0x0054904801007387 */ /* 0x0003e80000100c00 */
[----:B0-----:R-:W3:Y:S04]  /*e9f0*/  LDL.LU.128 R80, [R1+0x54b0] ;  /* 0x0054b00001507983 */ /* 0x001ee80000300c00 */
[----:B------:R-:W2:Y:S04]  /*ea00*/  LDL.LU.128 R104, [R1+0x5510] ;  /* 0x0055100001687983 */ /* 0x000ea80000300c00 */
[----:B------:R-:W2:Y:S04]  /*ea10*/  LDL.LU.128 R100, [R1+0x5500] ;  /* 0x0055000001647983 */ /* 0x000ea80000300c00 */
[----:B-1----:R-:W2:Y:S04]  /*ea20*/  LDL.LU.128 R72, [R1+0x5490] ;  /* 0x0054900001487983 */ /* 0x002ea80000300c00 */
[----:B------:R-:W2:Y:S04]  /*ea30*/  LDL.LU.64 R108, [R1+0x5520] ;  /* 0x00552000016c7983 */ /* 0x000ea80000300a00 */
[----:B----4-:R0:W-:Y:S04]  /*ea40*/  STL.128 [R1+0x5300], R76 ;  /* 0x0053004c01007387 */ /* 0x0101e80000100c00 */
[----:B0-----:R-:W4:Y:S04]  /*ea50*/  LDL.LU.128 R76, [R1+0x5300] ;  /* 0x00530000014c7983 */ /* 0x001f280000300c00 */
[----:B------:R0:W-:Y:S04]  /*ea60*/  STL.128 [R1+0x5480], R68 ;  /* 0x0054804401007387 */ /* 0x0001e80000100c00 */
[----:B------:R1:W-:Y:S04]  /*ea70*/  STL.128 [R1+0x5470], R64 ;  /* 0x0054704001007387 */ /* 0x0003e80000100c00 */
[----:B------:R1:W-:Y:S04]  /*ea80*/  STL.128 [R1+0x5460], R60 ;  /* 0x0054603c01007387 */ /* 0x0003e80000100c00 */
[----:B------:R-:W-:Y:S04]  /*ea90*/  STL.128 [R1+0x5450], R56 ;  /* 0x0054503801007387 */ /* 0x000fe80000100c00 */
[----:B------:R1:W-:Y:S04]  /*eaa0*/  STL.128 [R1+0x5440], R52 ;  /* 0x0054403401007387 */ /* 0x0003e80000100c00 */
[----:B0-----:R-:W4:Y:S04]  /*eab0*/  LDL.LU.128 R68, [R1+0x5480] ;  /* 0x0054800001447983 */ /* 0x001f280000300c00 */
[----:B-1----:R-:W4:Y:S04]  /*eac0*/  LDL.LU.128 R64, [R1+0x5470] ;  /* 0x0054700001407983 */ /* 0x002f280000300c00 */
[----:B------:R-:W4:Y:S04]  /*ead0*/  LDL.LU.128 R60, [R1+0x5460] ;  /* 0x00546000013c7983 */ /* 0x000f280000300c00 */
[----:B------:R-:W4:Y:S04]  /*eae0*/  LDL.128 R52, [R1+0x2b0] ;  /* 0x0002b00001347983 */ /* 0x000f280000100c00 */
[----:B------:R-:W4:Y:S04]  /*eaf0*/  LDL.LU.128 R56, [R1+0x5450] ;  /* 0x0054500001387983 */ /* 0x000f280000300c00 */
[----:B---3--:R0:W-:Y:S04]  /*eb00*/  STL.128 [R1+0x5310], R80 ;  /* 0x0053105001007387 */ /* 0x0081e80000100c00 */
[----:B--2---:R1:W-:Y:S04]  /*eb10*/  STL.128 [R1+0x52f0], R72 ;  /* 0x0052f04801007387 */ /* 0x0043e80000100c00 */
[----:B0-----:R-:W2:Y:S04]  /*eb20*/  LDL.LU.128 R80, [R1+0x5310] ;  /* 0x0053100001507983 */ /* 0x001ea80000300c00 */
[----:B-1----:R-:W3:Y:S04]  /*eb30*/  LDL.LU.128 R72, [R1+0x52f0] ;  /* 0x0052f00001487983 */ /* 0x002ee80000300c00 */
[----:B----4-:R0:W-:Y:S04]  /*eb40*/  STL.128 [R1+0x5170], R76 ;  /* 0x0051704c01007387 */ /* 0x0101e80000100c00 */
[----:B0-----:R-:W4:Y:S04]  /*eb50*/  LDL.LU.128 R76, [R1+0x5170] ;  /* 0x00517000014c7983 */ /* 0x001f280000300c00 */
[----:B------:R0:W-:Y:S04]  /*eb60*/  STL.128 [R1+0x5430], R48 ;  /* 0x0054303001007387 */ /* 0x0001e80000100c00 */
[----:B------:R1:W-:Y:S04]  /*eb70*/  STL.128 [R1+0x5420], R44 ;  /* 0x0054202c01007387 */ /* 0x0003e80000100c00 */
[----:B------:R1:W-:Y:S04]  /*eb80*/  STL.128 [R1+0x5410], R40 ;  /* 0x0054102801007387 */ /* 0x0003e80000100c00 */
[----:B------:R1:W-:Y:S04]  /*eb90*/  STL.128 [R1+0x5400], R36 ;  /* 0x0054002401007387 */ /* 0x0003e80000100c00 */
[----:B------:R1:W-:Y:S01]  /*eba0*/  STL.128 [R1+0x53f0], R32 ;  /* 0x0053f02001007387 */ /* 0x0003e20000100c00 */
[----:B------:R-:W-:-:S02]  /*ebb0*/  IMAD.MOV.U32 R225, RZ, RZ, R52 ;  /* 0x000000ffffe17224 */ /* 0x000fc400078e0034 */
[----:B------:R-:W-:Y:S01]  /*ebc0*/  IMAD.MOV.U32 R224, RZ, RZ, R53 ;  /* 0x000000ffffe07224 */ /* 0x000fe200078e0035 */
[----:B------:R1:W-:Y:S01]  /*ebd0*/  STL.128 [R1+0x53e0], R28 ;  /* 0x0053e01c01007387 */ /* 0x0003e20000100c00 */
[----:B------:R-:W-:Y:S02]  /*ebe0*/  IMAD.MOV.U32 R223, RZ, RZ, R54 ;  /* 0x000000ffffdf7224 */ /* 0x000fe400078e0036 */
[----:B------:R-:W-:Y:S01]  /*ebf0*/  IMAD.MOV.U32 R222, RZ, RZ, R55 ;  /* 0x000000ffffde7224 */ /* 0x000fe200078e0037 */
[----:B------:R1:W-:Y:S04]  /*ec00*/  STL.128 [R1+0x53d0], R24 ;  /* 0x0053d01801007387 */ /* 0x0003e80000100c00 */
[----:B------:R1:W-:Y:S04]  /*ec10*/  STL.128 [R1+0x53c0], R20 ;  /* 0x0053c01401007387 */ /* 0x0003e80000100c00 */
[----:B------:R1:W-:Y:S04]  /*ec20*/  STL.64 [R1+0x53b0], R18 ;  /* 0x0053b01201007387 */ /* 0x0003e80000100a00 */
[----:B------:R2:W-:Y:S04]  /*ec30*/  STL.128 [R1+0x53a0], R12 ;  /* 0x0053a00c01007387 */ /* 0x0005e80000100c00 */
[----:B------:R2:W-:Y:S04]  /*ec40*/  STL.128 [R1+0x5390], R8 ;  /* 0x0053900801007387 */ /* 0x0005e80000100c00 */
[----:B------:R2:W-:Y:S04]  /*ec50*/  STL.64 [R1+0x5380], R4 ;  /* 0x0053800401007387 */ /* 0x0005e80000100a00 */
[----:B------:R-:W-:Y:S04]  /*ec60*/  STL.128 [R1+0x52e0], R68 ;  /* 0x0052e04401007387 */ /* 0x000fe80000100c00 */
[----:B------:R-:W-:Y:S04]  /*ec70*/  STL.128 [R1+0x52d0], R64 ;  /* 0x0052d04001007387 */ /* 0x000fe80000100c00 */
[----:B------:R-:W-:Y:S04]  /*ec80*/  STL.128 [R1+0x52c0], R60 ;  /* 0x0052c03c01007387 */ /* 0x000fe80000100c00 */
[----:B------:R3:W-:Y:S04]  /*ec90*/  STL.128 [R1+0x52b0], R56 ;  /* 0x0052b03801007387 */ /* 0x0007e80000100c00 */
[----:B------:R-:W4:Y:S04]  /*eca0*/  LDL.LU.128 R52, [R1+0x5440] ;  /* 0x0054400001347983 */ /* 0x000f280000300c00 */
[----:B0-----:R-:W4:Y:S04]  /*ecb0*/  LDL.LU.128 R48, [R1+0x5430] ;  /* 0x0054300001307983 */ /* 0x001f280000300c00 */
[----:B-1----:R-:W4:Y:S04]  /*ecc0*/  LDL.LU.128 R44, [R1+0x5420] ;  /* 0x00542000012c7983 */ /* 0x002f280000300c00 */
[----:B------:R-:W4:Y:S04]  /*ecd0*/  LDL.LU.128 R40, [R1+0x5410] ;  /* 0x0054100001287983 */ /* 0x000f280000300c00 */
[----:B------:R-:W4:Y:S04]  /*ece0*/  LDL.LU.128 R36, [R1+0x5400] ;  /* 0x0054000001247983 */ /* 0x000f280000300c00 */
[----:B------:R-:W4:Y:S04]  /*ecf0*/  LDL.LU.128 R32, [R1+0x53f0] ;  /* 0x0053f00001207983 */ /* 0x000f280000300c00 */
[----:B------:R-:W4:Y:S04]  /*ed00*/  LDL.LU.128 R28, [R1+0x53e0] ;  /* 0x0053e000011c7983 */ /* 0x000f280000300c00 */
[----:B------:R-:W4:Y:S04]  /*ed10*/  LDL.LU.128 R24, [R1+0x53d0] ;  /* 0x0053d00001187983 */ /* 0x000f280000300c00 */
[----:B------:R-:W4:Y:S04]  /*ed20*/  LDL.LU.128 R20, [R1+0x53c0] ;  /* 0x0053c00001147983 */ /* 0x000f280000300c00 */
[----:B------:R-:W4:Y:S04]  /*ed30*/  LDL.LU.64 R18, [R1+0x53b0] ;  /* 0x0053b00001127983 */ /* 0x000f280000300a00 */
[----:B--2---:R-:W2:Y:S04]  /*ed40*/  LDL.LU.128 R12, [R1+0x53a0] ;  /* 0x0053a000010c7983 */ /* 0x004ea80000300c00 */
[----:B------:R-:W2:Y:S04]  /*ed50*/  LDL.LU.128 R8, [R1+0x5390] ;  /* 0x0053900001087983 */ /* 0x000ea80000300c00 */
[----:B------:R-:W2:Y:S04]  /*ed60*/  LDL.LU.64 R4, [R1+0x5380] ;  /* 0x0053800001047983 */ /* 0x000ea80000300a00 */
[----:B------:R0:W-:Y:S04]  /*ed70*/  STL.128 [R1+0x5320], R84 ;  /* 0x0053205401007387 */ /* 0x0001e80000100c00 */
[----:B---3--:R-:W3:Y:S04]  /*ed80*/  LDL.128 R56, [R1+0x2c0] ;  /* 0x0002c00001387983 */ /* 0x008ee80000100c00 */
[----:B------:R-:W3:Y:S04]  /*ed90*/  LDL.LU.128 R68, [R1+0x52e0] ;  /* 0x0052e00001447983 */ /* 0x000ee80000300c00 */
[----:B------:R-:W3:Y:S04]  /*eda0*/  LDL.LU.128 R64, [R1+0x52d0] ;  /* 0x0052d00001407983 */ /* 0x000ee80000300c00 */
[----:B------:R-:W3:Y:S04]  /*edb0*/  LDL.LU.128 R60, [R1+0x52c0] ;  /* 0x0052c000013c7983 */ /* 0x000ee80000300c00 */
[----:B0-----:R-:W3:Y:S04]  /*edc0*/  LDL.LU.128 R84, [R1+0x5320] ;  /* 0x0053200001547983 */ /* 0x001ee80000300c00 */
[----:B------:R0:W-:Y:S04]  /*edd0*/  STL.128 [R1+0x5160], R72 ;  /* 0x0051604801007387 */ /* 0x0001e80000100c00 */
[----:B------:R1:W-:Y:S04]  /*ede0*/  STL.128 [R1+0x5180], R80 ;  /* 0x0051805001007387 */ /* 0x0003e80000100c00 */
[----:B0-----:R-:W3:Y:S04]  /*edf0*/  LDL.LU.128 R72, [R1+0x5160] ;  /* 0x0051600001487983 */ /* 0x001ee80000300c00 */
[----:B-1----:R-:W3:Y:S04]  /*ee00*/  LDL.LU.128 R80, [R1+0x5180] ;  /* 0x0051800001507983 */ /* 0x002ee80000300c00 */
[----:B----4-:R0:W-:Y:S04]  /*ee10*/  STL.128 [R1+0x4ff0], R76 ;  /* 0x004ff04c01007387 */ /* 0x0101e80000100c00 */
[----:B0-----:R-:W4:Y:S04]  /*ee20*/  LDL.LU.128 R76, [R1+0x4ff0] ;  /* 0x004ff000014c7983 */ /* 0x001f280000300c00 */
[----:B------:R0:W-:Y:S04]  /*ee30*/  STL.128 [R1+0x5330], R88 ;  /* 0x0053305801007387 */ /* 0x0001e80000100c00 */
[----:B0-----:R-:W4:Y:S04]  /*ee40*/  LDL.LU.128 R88, [R1+0x5330] ;  /* 0x0053300001587983 */ /* 0x001f280000300c00 */
        /* <DEDUP_REMOVED lines=9> */
[----:B------:R1:W-:Y:S04]  /*eee0*/  STL.64 [R1+0x5210], R18 ;  /* 0x0052101201007387 */ /* 0x0003e80000100a00 */
[----:B--2---:R2:W-:Y:S04]  /*eef0*/  STL.128 [R1+0x5200], R12 ;  /* 0x0052000c01007387 */ /* 0x0045e80000100c00 */
[----:B------:R2:W-:Y:S04]  /*ef00*/  STL.128 [R1+0x51f0], R8 ;  /* 0x0051f00801007387 */ /* 0x0005e80000100c00 */
[----:B------:R2:W-:Y:S04]  /*ef10*/  STL.64 [R1+0x51e0], R4 ;  /* 0x0051e00401007387 */ /* 0x0005e80000100a00 */
[----:B0-----:R-:W4:Y:S01]  /*ef20*/  LDL.LU.128 R52, [R1+0x52a0] ;  /* 0x0052a00001347983 */ /* 0x001f220000300c00 */
[----:B---3--:R-:W-:-:S03]  /*ef30*/  IMAD.MOV.U32 R221, RZ, RZ, R56 ;  /* 0x000000ffffdd7224 */ /* 0x008fc600078e0038 */
[----:B-1----:R-:W3:Y:S01]  /*ef40*/  LDL.LU.128 R48, [R1+0x5290] ;  /* 0x0052900001307983 */ /* 0x002ee20000300c00 */
[----:B------:R-:W-:Y:S02]  /*ef50*/  IMAD.MOV.U32 R220, RZ, RZ, R57 ;  /* 0x000000ffffdc7224 */ /* 0x000fe400078e0039 */
[----:B------:R-:W-:Y:S01]  /*ef60*/  IMAD.MOV.U32 R219, RZ, RZ, R58 ;  /* 0x000000ffffdb7224 */ /* 0x000fe200078e003a */
[----:B------:R-:W-:Y:S01]  /*ef70*/  STL.128 [R1+0x5150], R68 ;  /* 0x0051504401007387 */ /* 0x000fe20000100c00 */
[----:B------:R-:W-:-:S03]  /*ef80*/  IMAD.MOV.U32 R218, RZ, RZ, R59 ;  /* 0x000000ffffda7224 */ /* 0x000fc600078e003b */
[----:B------:R-:W-:Y:S04]  /*ef90*/  STL.128 [R1+0x5140], R64 ;  /* 0x0051404001007387 */ /* 0x000fe80000100c00 */
[----:B------:R0:W-:Y:S04]  /*efa0*/  STL.128 [R1+0x5130], R60 ;  /* 0x0051303c01007387 */ /* 0x0001e80000100c00 */
[----:B------:R-:W3:Y:S04]  /*efb0*/  LDL.LU.128 R56, [R1+0x52b0] ;  /* 0x0052b00001387983 */ /* 0x000ee80000300c00 */
[----:B------:R-:W3:Y:S04]  /*efc0*/  LDL.LU.128 R44, [R1+0x5280] ;  /* 0x00528000012c7983 */ /* 0x000ee80000300c00 */
[----:B------:R-:W3:Y:S04]  /*efd0*/  LDL.LU.128 R40, [R1+0x5270] ;  /* 0x0052700001287983 */ /* 0x000ee80000300c00 */
[----:B------:R-:W3:Y:S04]  /*efe0*/  LDL.LU.128 R36, [R1+0x5260] ;  /* 0x0052600001247983 */ /* 0x000ee80000300c00 */
[----:B------:R-:W3:Y:S04]  /*eff0*/  LDL.LU.128 R32, [R1+0x5250] ;  /* 0x0052500001207983 */ /* 0x000ee80000300c00 */
[----:B------:R-:W3:Y:S04]  /*f000*/  LDL.LU.128 R28, [R1+0x5240] ;  /* 0x00524000011c7983 */ /* 0x000ee80000300c00 */
[----:B------:R-:W3:Y:S04]  /*f010*/  LDL.LU.128 R24, [R1+0x5230] ;  /* 0x0052300001187983 */ /* 0x000ee80000300c00 */
[----:B------:R-:W3:Y:S04]  /*f020*/  LDL.LU.128 R20, [R1+0x5220] ;  /* 0x0052200001147983 */ /* 0x000ee80000300c00 */
[----:B------:R-:W3:Y:S04]  /*f030*/  LDL.LU.64 R18, [R1+0x5210] ;  /* 0x0052100001127983 */ /* 0x000ee80000300a00 */
[----:B--2---:R-:W2:Y:S04]  /*f040*/  LDL.LU.128 R12, [R1+0x5200] ;  /* 0x00520000010c7983 */ /* 0x004ea80000300c00 */
[----:B------:R-:W2:Y:S04]  /*f050*/  LDL.LU.128 R8, [R1+0x51f0] ;  /* 0x0051f00001087983 */ /* 0x000ea80000300c00 */
[----:B------:R-:W2:Y:S04]  /*f060*/  LDL.LU.64 R4, [R1+0x51e0] ;  /* 0x0051e00001047983 */ /* 0x000ea80000300a00 */
[----:B------:R1:W-:Y:S04]  /*f070*/  STL.128 [R1+0x5190], R84 ;  /* 0x0051905401007387 */ /* 0x0003e80000100c00 */
[----:B0-----:R-:W2:Y:S04]  /*f080*/  LDL.128 R60, [R1+0x2d0] ;  /* 0x0002d000013c7983 */ /* 0x001ea80000100c00 */
[----:B------:R-:W2:Y:S04]  /*f090*/  LDL.LU.128 R68, [R1+0x5150] ;  /* 0x0051500001447983 */ /* 0x000ea80000300c00 */
[----:B------:R-:W2:Y:S04]  /*f0a0*/  LDL.LU.128 R64, [R1+0x5140] ;  /* 0x0051400001407983 */ /* 0x000ea80000300c00 */
[----:B-1----:R-:W2:Y:S04]  /*f0b0*/  LDL.LU.128 R84, [R1+0x5190] ;  /* 0x0051900001547983 */ /* 0x002ea80000300c00 */
[----:B------:R0:W-:Y:S04]  /*f0c0*/  STL.128 [R1+0x4fe0], R72 ;  /* 0x004fe04801007387 */ /* 0x0001e80000100c00 */
[----:B------:R1:W-:Y:S04]  /*f0d0*/  STL.128 [R1+0x5000], R80 ;  /* 0x0050005001007387 */ /* 0x0003e80000100c00 */
[----:B0-----:R-:W2:Y:S04]  /*f0e0*/  LDL.LU.128 R72, [R1+0x4fe0] ;  /* 0x004fe00001487983 */ /* 0x001ea80000300c00 */
[----:B-1----:R-:W2:Y:S04]  /*f0f0*/  LDL.LU.128 R80, [R1+0x5000] ;  /* 0x0050000001507983 */ /* 0x002ea80000300c00 */
[----:B----4-:R0:W-:Y:S04]  /*f100*/  STL.128 [R1+0x4e80], R76 ;  /* 0x004e804c01007387 */ /* 0x0101e80000100c00 */
[----:B0-----:R-:W4:Y:S04]  /*f110*/  LDL.LU.128 R76, [R1+0x4e80] ;  /* 0x004e8000014c7983 */ /* 0x001f280000300c00 */
[----:B------:R0:W-:Y:S04]  /*f120*/  STL.128 [R1+0x51a0], R88 ;  /* 0x0051a05801007387 */ /* 0x0001e80000100c00 */
[----:B0-----:R-:W4:Y:S04]  /*f130*/  LDL.LU.128 R88, [R1+0x51a0] ;  /* 0x0051a00001587983 */ /* 0x001f280000300c00 */
[----:B------:R0:W-:Y:S04]  /*f140*/  STL.128 [R1+0x5110], R52 ;  /* 0x0051103401007387 */ /* 0x0001e80000100c00 */
[----:B---3--:R-:W-:Y:S04]  /*f150*/  STL.128 [R1+0x5100], R48 ;  /* 0x0051003001007387 */ /* 0x008fe80000100c00 */
[----:B0-----:R-:W3:Y:S04]  /*f160*/  LDL.LU.128 R52, [R1+0x5110] ;  /* 0x0051100001347983 */ /* 0x001ee80000300c00 */
        /* <DEDUP_REMOVED lines=12> */
[----:B0-----:R-:W3:Y:S01]  /*f230*/  LDL.LU.128 R56, [R1+0x5120] ;  /* 0x0051200001387983 */ /* 0x001ee20000300c00 */
[----:B------:R-:W-:-:S03]  /*f240*/  IMAD.MOV.U32 R217, RZ, RZ, R60 ;  /* 0x000000ffffd97224 */ /* 0x000fc600078e003c */
[----:B------:R-:W3:Y:S01]  /*f250*/  LDL.LU.128 R48, [R1+0x5100] ;  /* 0x0051000001307983 */ /* 0x000ee20000300c00 */
[----:B------:R-:W-:Y:S02]  /*f260*/  IMAD.MOV.U32 R216, RZ, RZ, R61 ;  /* 0x000000ffffd87224 */ /* 0x000fe400078e003d */
[----:B------:R-:W-:Y:S01]  /*f270*/  IMAD.MOV.U32 R195, RZ, RZ, R62 ;  /* 0x000000ffffc37224 */ /* 0x000fe200078e003e */
[----:B------:R-:W-:Y:S01]  /*f280*/  STL.128 [R1+0x4fd0], R68 ;  /* 0x004fd04401007387 */ /* 0x000fe20000100c00 */
[----:B------:R-:W-:-:S03]  /*f290*/  IMAD.MOV.U32 R194, RZ, RZ, R63 ;  /* 0x000000ffffc27224 */ /* 0x000fc600078e003f */
[----:B------:R0:W-:Y:S04]  /*f2a0*/  STL.128 [R1+0x4fc0], R64 ;  /* 0x004fc04001007387 */ /* 0x0001e80000100c00 */
[----:B------:R-:W3:Y:S04]  /*f2b0*/  LDL.LU.128 R60, [R1+0x5130] ;  /* 0x00513000013c7983 */ /* 0x000ee80000300c00 */
[----:B-1----:R-:W3:Y:S04]  /*f2c0*/  LDL.LU.128 R44, [R1+0x50f0] ;  /* 0x0050f000012c7983 */ /* 0x002ee80000300c00 */
        /* <DEDUP_REMOVED lines=13> */
[----:B------:R0:W-:Y:S04]  /*f3a0*/  STL.128 [R1+0x4e70], R72 ;  /* 0x004e704801007387 */ /* 0x0001e80000100c00 */
[----:B-1----:R-:W2:Y:S04]  /*f3b0*/  LDL.LU.128 R84, [R1+0x5010] ;  /* 0x0050100001547983 */ /* 0x002ea80000300c00 */
[----:B------:R1:W-:Y:S04]  /*f3c0*/  STL.128 [R1+0x4e90], R80 ;  /* 0x004e905001007387 */ /* 0x0003e80000100c00 */
[----:B0-----:R-:W2:Y:S04]  /*f3d0*/  LDL.LU.128 R72, [R1+0x4e70] ;  /* 0x004e700001487983 */ /* 0x001ea80000300c00 */
[----:B-1----:R-:W2:Y:S04]  /*f3e0*/  LDL.LU.128 R80, [R1+0x4e90] ;  /* 0x004e900001507983 */ /* 0x002ea80000300c00 */
[----:B----4-:R0:W-:Y:S04]  /*f3f0*/  STL.128 [R1+0x4d10], R76 ;  /* 0x004d104c01007387 */ /* 0x0101e80000100c00 */
[----:B0-----:R-:W4:Y:S04]  /*f400*/  LDL.LU.128 R76, [R1+0x4d10] ;  /* 0x004d1000014c7983 */ /* 0x001f280000300c00 */
[----:B------:R0:W-:Y:S04]  /*f410*/  STL.128 [R1+0x5340], R92 ;  /* 0x0053405c01007387 */ /* 0x0001e80000100c00 */
[----:B------:R1:W-:Y:S04]  /*f420*/  STL.128 [R1+0x5020], R88 ;  /* 0x0050205801007387 */ /* 0x0003e80000100c00 */
[----:B0-----:R-:W4:Y:S04]  /*f430*/  LDL.LU.128 R92, [R1+0x5340] ;  /* 0x00534000015c7983 */ /* 0x001f280000300c00 */
[----:B-1----:R-:W4:Y:S04]  /*f440*/  LDL.LU.128 R88, [R1+0x5020] ;  /* 0x0050200001587983 */ /* 0x002f280000300c00 */
[----:B---3--:R0:W-:Y:S04]  /*f450*/  STL.128 [R1+0x4f90], R52 ;  /* 0x004f903401007387 */ /* 0x0081e80000100c00 */
[----:B0-----:R-:W3:Y:S04]  /*f460*/  LDL.LU.128 R52, [R1+0x4f90] ;  /* 0x004f900001347983 */ /* 0x001ee80000300c00 */
[----:B------:R0:W-:Y:S04]  /*f470*/  STL.128 [R1+0x4fa0], R56 ;  /* 0x004fa03801007387 */ /* 0x0001e80000100c00 */
[----:B------:R-:W-:Y:S04]  /*f480*/  STL.128 [R1+0x4f80], R48 ;  /* 0x004f803001007387 */ /* 0x000fe80000100c00 */
        /* <DEDUP_REMOVED lines=14> */
[----:B------:R-:W-:-:S02]  /*f570*/  IMAD.MOV.U32 R193, RZ, RZ, R64 ;  /* 0x000000ffffc17224 */ /* 0x000fc400078e0040 */
[----:B------:R-:W-:Y:S01]  /*f580*/  IMAD.MOV.U32 R192, RZ, RZ, R65 ;  /* 0x000000ffffc07224 */ /* 0x000fe200078e0041 */
[----:B------:R-:W3:Y:S01]  /*f590*/  LDL.LU.128 R48, [R1+0x4f80] ;  /* 0x004f800001307983 */ /* 0x000ee20000300c00 */
[----:B------:R-:W-:Y:S02]  /*f5a0*/  IMAD.MOV.U32 R191, RZ, RZ, R66 ;  /* 0x000000ffffbf7224 */ /* 0x000fe400078e0042 */
[----:B------:R-:W-:Y:S01]  /*f5b0*/  IMAD.MOV.U32 R190, RZ, RZ, R67 ;  /* 0x000000ffffbe7224 */ /* 0x000fe200078e0043 */
        /* <DEDUP_REMOVED lines=15> */
[----:B------:R0:W-:Y:S04]  /*f6b0*/  STL.128 [R1+0x4d00], R72 ;  /* 0x004d004801007387 */ /* 0x0001e80000100c00 */
[----:B------:R0:W-:Y:S04]  /*f6c0*/  STL.128 [R1+0x4d20], R80 ;  /* 0x004d205001007387 */ /* 0x0001e80000100c00 */
[----:B-1----:R-:W2:Y:S04]  /*f6d0*/  LDL.LU.128 R84, [R1+0x4ea0] ;  /* 0x004ea00001547983 */ /* 0x002ea80000300c00 */
[----:B0-----:R-:W2:Y:S04]  /*f6e0*/  LDL.128 R72, [R1+0x300] ;  /* 0x0003000001487983 */ /* 0x001ea80000100c00 */
[----:B------:R-:W2:Y:S04]  /*f6f0*/  LDL.LU.128 R80, [R1+0x4d20] ;  /* 0x004d200001507983 */ /* 0x000ea80000300c00 */
[----:B----4-:R0:W-:Y:S04]  /*f700*/  STL.128 [R1+0x4bb0], R76 ;  /* 0x004bb04c01007387 */ /* 0x0101e80000100c00 */
[----:B0-----:R-:W4:Y:S04]  /*f710*/  LDL.128 R76, [R1+0x310] ;  /* 0x00031000014c7983 */ /* 0x001f280000100c00 */
[----:B------:R0:W-:Y:S04]  /*f720*/  STL.128 [R1+0x5350], R96 ;  /* 0x0053506001007387 */ /* 0x0001e80000100c00 */
[----:B------:R1:W-:Y:S04]  /*f730*/  STL.128 [R1+0x51b0], R92 ;  /* 0x0051b05c01007387 */ /* 0x0003e80000100c00 */
[----:B------:R1:W-:Y:S04]  /*f740*/  STL.128 [R1+0x4eb0], R88 ;  /* 0x004eb05801007387 */ /* 0x0003e80000100c00 */
[----:B------:R1:W-:Y:S04]  /*f750*/  STL.64 [R1+0x5370], R104 ;  /* 0x0053706801007387 */ /* 0x0003e80000100a00 */
[----:B0-----:R-:W4:Y:S04]  /*f760*/  LDL.LU.128 R96, [R1+0x5350] ;  /* 0x0053500001607983 */ /* 0x001f280000300c00 */
[----:B-1----:R-:W4:Y:S04]  /*f770*/  LDL.LU.128 R92, [R1+0x51b0] ;  /* 0x0051b000015c7983 */ /* 0x002f280000300c00 */
[----:B------:R-:W4:Y:S04]  /*f780*/  LDL.LU.128 R88, [R1+0x4eb0] ;  /* 0x004eb00001587983 */ /* 0x000f280000300c00 */
[----:B------:R-:W4:Y:S04]  /*f790*/  LDL.LU.64 R104, [R1+0x5370] ;  /* 0x0053700001687983 */ /* 0x000f280000300a00 */
[----:B------:R0:W-:Y:S04]  /*f7a0*/  STL.128 [R1+0x5360], R100 ;  /* 0x0053606401007387 */ /* 0x0001e80000100c00 */
[----:B0-----:R-:W4:Y:S04]  /*f7b0*/  LDL.LU.128 R100, [R1+0x5360] ;  /* 0x0053600001647983 */ /* 0x001f280000300c00 */
[----:B---3--:R0:W-:Y:S04]  /*f7c0*/  STL.128 [R1+0x4e20], R52 ;  /* 0x004e203401007387 */ /* 0x0081e80000100c00 */
[----:B0-----:R-:W3:Y:S04]  /*f7d0*/  LDL.LU.128 R52, [R1+0x4e20] ;  /* 0x004e200001347983 */ /* 0x001ee80000300c00 */
[----:B------:R0:W-:Y:S04]  /*f7e0*/  STL.128 [R1+0x4e30], R56 ;  /* 0x004e303801007387 */ /* 0x0001e80000100c00 */
[----:B0-----:R-:W3:Y:S04]  /*f7f0*/  LDL.LU.128 R56, [R1+0x4e30] ;  /* 0x004e300001387983 */ /* 0x001ee80000300c00 */
[----:B------:R-:W-:Y:S04]  /*f800*/  STL.128 [R1+0x4e40], R60 ;  /* 0x004e403c01007387 */ /* 0x000fe80000100c00 */
[----:B------:R-:W-:Y:S04]  /*f810*/  STL.128 [R1+0x4e10], R48 ;  /* 0x004e103001007387 */ /* 0x000fe80000100c00 */
        /* <DEDUP_REMOVED lines=17> */
[----:B------:R-:W3:Y:S01]  /*f930*/  LDL.LU.128 R48, [R1+0x4e10] ;  /* 0x004e100001307983 */ /* 0x000ee20000300c00 */
[----:B------:R-:W-:-:S03]  /*f940*/  IMAD.MOV.U32 R180, RZ, RZ, R71 ;  /* 0x000000ffffb47224 */ /* 0x000fc600078e0047 */
[----:B------:R-:W3:Y:S04]  /*f950*/  LDL.LU.128 R68, [R1+0x4e60] ;  /* 0x004e600001447983 */ /* 0x000ee80000300c00 */
[----:B-1----:R-:W3:Y:S04]  /*f960*/  LDL.LU.128 R44, [R1+0x4e00] ;  /* 0x004e0000012c7983 */ /* 0x002ee80000300c00 */
[----:B------:R-:W3:Y:S01]  /*f970*/  LDL.LU.128 R40, [R1+0x4df0] ;  /* 0x004df00001287983 */ /* 0x000ee20000300c00 */
[----:B------:R-:W-:-:S03]  /*f980*/  IMAD.MOV.U32 R176, RZ, RZ, R72 ;  /* 0x000000ffffb07224 */ /* 0x000fc600078e0048 */
[----:B------:R-:W3:Y:S01]  /*f990*/  LDL.LU.128 R36, [R1+0x4de0] ;  /* 0x004de00001247983 */ /* 0x000ee20000300c00 */
[----:B------:R-:W-:Y:S02]  /*f9a0*/  IMAD.MOV.U32 R175, RZ, RZ, R73 ;  /* 0x000000ffffaf7224 */ /* 0x000fe400078e0049 */
[----:B------:R-:W-:Y:S01]  /*f9b0*/  IMAD.MOV.U32 R174, RZ, RZ, R74 ;  /* 0x000000ffffae7224 */ /* 0x000fe200078e004a */
[----:B------:R-:W3:Y:S01]  /*f9c0*/  LDL.LU.128 R32, [R1+0x4dd0] ;  /* 0x004dd00001207983 */ /* 0x000ee20000300c00 */
[----:B------:R-:W-:-:S03]  /*f9d0*/  IMAD.MOV.U32 R173, RZ, RZ, R75 ;  /* 0x000000ffffad7224 */ /* 0x000fc600078e004b */
[----:B------:R-:W3:Y:S04]  /*f9e0*/  LDL.LU.128 R28, [R1+0x4dc0] ;  /* 0x004dc000011c7983 */ /* 0x000ee80000300c00 */
[----:B------:R-:W3:Y:S04]  /*f9f0*/  LDL.LU.128 R24, [R1+0x4db0] ;  /* 0x004db00001187983 */ /* 0x000ee80000300c00 */
[----:B------:R-:W3:Y:S04]  /*fa00*/  LDL.LU.128 R20, [R1+0x4da0] ;  /* 0x004da00001147983 */ /* 0x000ee80000300c00 */
[----:B------:R-:W3:Y:S01]  /*fa10*/  LDL.LU.64 R18, [R1+0x4d90] ;  /* 0x004d900001127983 */ /* 0x000ee20000300a00 */
[----:B----4-:R-:W-:-:S03]  /*fa20*/  IMAD.MOV.U32 R172, RZ, RZ, R76 ;  /* 0x000000ffffac7224 */ /* 0x010fc600078e004c */
[----:B--2---:R-:W2:Y:S01]  /*fa30*/  LDL.LU.128 R12, [R1+0x4d80] ;  /* 0x004d8000010c7983 */ /* 0x004ea20000300c00 */
[----:B------:R-:W-:Y:S02]  /*fa40*/  IMAD.MOV.U32 R171, RZ, RZ, R77 ;  /* 0x000000ffffab7224 */ /* 0x000fe400078e004d */
[----:B------:R-:W-:Y:S01]  /*fa50*/  IMAD.MOV.U32 R170, RZ, RZ, R78 ;  /* 0x000000ffffaa7224 */ /* 0x000fe200078e004e */
[----:B------:R-:W4:Y:S01]  /*fa60*/  LDL.LU.128 R8, [R1+0x4d70] ;  /* 0x004d700001087983 */ /* 0x000f220000300c00 */
[----:B------:R-:W-:-:S03]  /*fa70*/  IMAD.MOV.U32 R169, RZ, RZ, R79 ;  /* 0x000000ffffa97224 */ /* 0x000fc600078e004f */
[----:B------:R-:W4:Y:S04]  /*fa80*/  LDL.LU.64 R4, [R1+0x4d60] ;  /* 0x004d600001047983 */ /* 0x000f280000300a00 */
[----:B------:R0:W-:Y:S04]  /*fa90*/  STL.128 [R1+0x4d30], R84 ;  /* 0x004d305401007387 */ /* 0x0001e80000100c00 */
[----:B------:R-:W4:Y:S04]  /*faa0*/  LDL.LU.128 R76, [R1+0x4bb0] ;  /* 0x004bb000014c7983 */ /* 0x000f280000300c00 */
[----:B------:R-:W4:Y:S04]  /*fab0*/  LDL.LU.128 R72, [R1+0x4d00] ;  /* 0x004d000001487983 */ /* 0x000f280000300c00 */
[----:B------:R1:W-:Y:S04]  /*fac0*/  STL.128 [R1+0x4bc0], R80 ;  /* 0x004bc05001007387 */ /* 0x0003e80000100c00 */
[----:B0-----:R-:W4:Y:S04]  /*fad0*/  LDL.LU.128 R84, [R1+0x4d30] ;  /* 0x004d300001547983 */ /* 0x001f280000300c00 */
[----:B-1----:R-:W4:Y:S04]  /*fae0*/  LDL.LU.128 R80, [R1+0x4bc0] ;  /* 0x004bc00001507983 */ /* 0x002f280000300c00 */
[----:B------:R0:W-:Y:S04]  /*faf0*/  STL.128 [R1+0x51c0], R96 ;  /* 0x0051c06001007387 */ /* 0x0001e80000100c00 */
[----:B------:R1:W-:Y:S04]  /*fb00*/  STL.128 [R1+0x5030], R92 ;  /* 0x0050305c01007387 */ /* 0x0003e80000100c00 */
[----:B------:R1:W-:Y:S04]  /*fb10*/  STL.128 [R1+0x4d40], R88 ;  /* 0x004d405801007387 */ /* 0x0003e80000100c00 */
[----:B------:R-:W-:Y:S04]  /*fb20*/  STL [R1+0x320], R107 ;  /* 0x0003206b01007387 */ /* 0x000fe80000100800 */
[----:B------:R-:W-:Y:S04]  /*fb30*/  STL [R1+0x324], R108 ;  /* 0x0003246c01007387 */ /* 0x000fe80000100800 */
[----:B------:R-:W-:Y:S04]  /*fb40*/  STL [R1+0x328], R109 ;  /* 0x0003286d01007387 */ /* 0x000fe80000100800 */
[----:B------:R-:W-:Y:S04]  /*fb50*/  STL [R1+0x32c], R104 ;  /* 0x00032c6801007387 */ /* 0x000fe80000100800 */
[----:B0-----:R-:W4:Y:S04]  /*fb60*/  LDL.LU.128 R96, [R1+0x51c0] ;  /* 0x0051c00001607983 */ /* 0x001f280000300c00 */
[----:B-1----:R-:W4:Y:S04]  /*fb70*/  LDL.LU.128 R92, [R1+0x5030] ;  /* 0x00503000015c7983 */ /* 0x002f280000300c00 */
[----:B------:R-:W4:Y:S04]  /*fb80*/  LDL.LU.128 R88, [R1+0x4d40] ;  /* 0x004d400001587983 */ /* 0x000f280000300c00 */
[----:B------:R0:W-:Y:S04]  /*fb90*/  STL [R1+0x5378], R106 ;  /* 0x0053786a01007387 */ /* 0x0001e80000100800 */
[----:B------:R1:W-:Y:S04]  /*fba0*/  STL.128 [R1+0x51d0], R100 ;  /* 0x0051d06401007387 */ /* 0x0003e80000100c00 */
[----:B0-----:R-:W4:Y:S04]  /*fbb0*/  LDL.LU R106, [R1+0x5378] ;  /* 0x00537800016a7983 */ /* 0x001f280000300800 */
[----:B---3--:R0:W-:Y:S04]  /*fbc0*/  STL.128 [R1+0x4cb0], R52 ;  /* 0x004cb03401007387 */ /* 0x0081e80000100c00 */
[----:B-1----:R-:W3:Y:S04]  /*fbd0*/  LDL.LU.128 R100, [R1+0x51d0] ;  /* 0x0051d00001647983 */ /* 0x002ee80000300c00 */
[----:B0-----:R-:W3:Y:S04]  /*fbe0*/  LDL.LU.128 R52, [R1+0x4cb0] ;  /* 0x004cb00001347983 */ /* 0x001ee80000300c00 */
[----:B------:R0:W-:Y:S04]  /*fbf0*/  STL.128 [R1+0x4cc0], R56 ;  /* 0x004cc03801007387 */ /* 0x0001e80000100c00 */
[----:B0-----:R-:W3:Y:S04]  /*fc00*/  LDL.LU.128 R56, [R1+0x4cc0] ;  /* 0x004cc00001387983 */ /* 0x001ee80000300c00 */
[----:B------:R-:W-:Y:S04]  /*fc10*/  STL.128 [R1+0x4ce0], R64 ;  /* 0x004ce04001007387 */ /* 0x000fe80000100c00 */
        /* <DEDUP_REMOVED lines=12> */
[----:B----4-:R4:W-:Y:S04]  /*fce0*/  STL.128 [R1+0x4c00], R8 ;  /* 0x004c000801007387 */ /* 0x0109e80000100c00 */
[----:B------:R4:W-:Y:S04]  /*fcf0*/  STL.64 [R1+0x4bf0], R4 ;  /* 0x004bf00401007387 */ /* 0x0009e80000100a00 */
[----:B0-----:R-:W3:Y:S04]  /*fd00*/  LDL.LU.128 R68, [R1+0x4cf0] ;  /* 0x004cf00001447983 */ /* 0x001ee80000300c00 */
[----:B------:R-:W3:Y:S04]  /*fd10*/  LDL.LU.128 R64, [R1+0x4ce0] ;  /* 0x004ce00001407983 */ /* 0x000ee80000300c00 */
[----:B------:R-:W3:Y:S04]  /*fd20*/  LDL.LU.128 R60, [R1+0x4cd0] ;  /* 0x004cd000013c7983 */ /* 0x000ee80000300c00 */
        /* <DEDUP_REMOVED lines=10> */
[----:B----4-:R-:W4:Y:S04]  /*fdd0*/  LDL.LU.128 R8, [R1+0x4c00] ;  /* 0x004c000001087983 */ /* 0x010f280000300c00 */
[----:B------:R-:W4:Y:S04]  /*fde0*/  LDL.LU.64 R4, [R1+0x4bf0] ;  /* 0x004bf00001047983 */ /* 0x000f280000300a00 */
[----:B------:R0:W-:Y:S04]  /*fdf0*/  STL.128 [R1+0x4bd0], R84 ;  /* 0x004bd05401007387 */ /* 0x0001e80000100c00 */
[----:B------:R1:W-:Y:S04]  /*fe00*/  STL.128 [R1+0x4a60], R76 ;  /* 0x004a604c01007387 */ /* 0x0003e80000100c00 */
[----:B------:R1:W-:Y:S04]  /*fe10*/  STL.128 [R1+0x4ba0], R72 ;  /* 0x004ba04801007387 */ /* 0x0003e80000100c00 */
[----:B------:R1:W-:Y:S04]  /*fe20*/  STL.128 [R1+0x4a70], R80 ;  /* 0x004a705001007387 */ /* 0x0003e80000100c00 */
[----:B0-----:R-:W4:Y:S04]  /*fe30*/  LDL.LU.128 R84, [R1+0x4bd0] ;  /* 0x004bd00001547983 */ /* 0x001f280000300c00 */
[----:B-1----:R-:W4:Y:S04]  /*fe40*/  LDL.128 R76, [R1+0x320] ;  /* 0x00032000014c7983 */ /* 0x002f280000100c00 */
[----:B------:R-:W4:Y:S04]  /*fe50*/  LDL.LU.128 R72, [R1+0x4ba0] ;  /* 0x004ba00001487983 */ /* 0x000f280000300c00 */
[----:B------:R-:W4:Y:S04]  /*fe60*/  LDL.LU.128 R80, [R1+0x4a70] ;  /* 0x004a700001507983 */ /* 0x000f280000300c00 */
[----:B------:R0:W-:Y:S04]  /*fe70*/  STL.128 [R1+0x5040], R96 ;  /* 0x0050406001007387 */ /* 0x0001e80000100c00 */
[----:B------:R1:W-:Y:S04]  /*fe80*/  STL.128 [R1+0x4ec0], R92 ;  /* 0x004ec05c01007387 */ /* 0x0003e80000100c00 */
[----:B------:R1:W-:Y:S04]  /*fe90*/  STL.128 [R1+0x4be0], R88 ;  /* 0x004be05801007387 */ /* 0x0003e80000100c00 */
[----:B---3--:R3:W-:Y:S04]  /*fea0*/  STL.128 [R1+0x4b50], R52 ;  /* 0x004b503401007387 */ /* 0x0087e80000100c00 */
[----:B0-----:R-:W4:Y:S04]  /*feb0*/  LDL.LU.128 R96, [R1+0x5040] ;  /* 0x0050400001607983 */ /* 0x001f280000300c00 */
[----:B-1----:R-:W4:Y:S04]  /*fec0*/  LDL.LU.128 R92, [R1+0x4ec0] ;  /* 0x004ec000015c7983 */ /* 0x002f280000300c00 */
[----:B------:R-:W4:Y:S04]  /*fed0*/  LDL.LU.128 R88, [R1+0x4be0] ;  /* 0x004be00001587983 */ /* 0x000f280000300c00 */
[----:B---3--:R-:W3:Y:S04]  /*fee0*/  LDL.LU.128 R52, [R1+0x4b50] ;  /* 0x004b500001347983 */ /* 0x008ee80000300c00 */
[----:B------:R-:W-:Y:S04]  /*fef0*/  STL [R1+0x330], R105 ;  /* 0x0003306901007387 */ /* 0x000fe80000100800 */
[----:B------:R-:W-:Y:S04]  /*ff00*/  STL [R1+0x334], R106 ;  /* 0x0003346a01007387 */ /* 0x000fe80000100800 */
[----:B------:R-:W-:Y:S04]  /*ff10*/  STL [R1+0x338], R101 ;  /* 0x0003386501007387 */ /* 0x000fe80000100800 */
[----:B------:R-:W-:Y:S04]  /*ff20*/  STL [R1+0x33c], R102 ;  /* 0x00033c6601007387 */ /* 0x000fe80000100800 */
[----:B------:R0:W-:Y:S04]  /*ff30*/  STL.128 [R1+0x4b60], R56 ;  /* 0x004b603801007387 */ /* 0x0001e80000100c00 */
        /* <DEDUP_REMOVED lines=17> */
[----:B-1----:R-:W3:Y:S04]  /*10050*/  LDL.LU.128 R64, [R1+0x4b80] ;  /* 0x004b800001407983 */ /* 0x002ee80000300c00 */
[----:B------:R-:W3:Y:S04]  /*10060*/  LDL.LU.128 R60, [R1+0x4b70] ;  /* 0x004b7000013c7983 */ /* 0x000ee80000300c00 */
[----:B------:R-:W3:Y:S04]  /*10070*/  LDL.LU.128 R48, [R1+0x4b40] ;  /* 0x004b400001307983 */ /* 0x000ee80000300c00 */
[----:B------:R-:W3:Y:S04]  /*10080*/  LDL.LU.128 R44, [R1+0x4b30] ;  /* 0x004b3000012c7983 */ /* 0x000ee80000300c00 */
[----:B------:R-:W3:Y:S01]  /*10090*/  LDL.LU.128 R40, [R1+0x4b20] ;  /* 0x004b200001287983 */ /* 0x000ee20000300c00 */
[----:B------:R-:W-:-:S02]  /*100a0*/  IMAD.MOV.U32 R168, RZ, RZ, R76 ;  /* 0x000000ffffa87224 */ /* 0x000fc400078e004c */
[----:B------:R-:W-:Y:S01]  /*100b0*/  IMAD.MOV.U32 R167, RZ, RZ, R77 ;  /* 0x000000ffffa77224 */ /* 0x000fe200078e004d */
[----:B------:R-:W3:Y:S01]  /*100c0*/  LDL.LU.128 R36, [R1+0x4b10] ;  /* 0x004b100001247983 */ /* 0x000ee20000300c00 */
[----:B------:R-:W-:Y:S02]  /*100d0*/  IMAD.MOV.U32 R151, RZ, RZ, R78 ;  /* 0x000000ffff977224 */ /* 0x000fe400078e004e */
[----:B------:R-:W-:Y:S01]  /*100e0*/  IMAD.MOV.U32 R150, RZ, RZ, R79 ;  /* 0x000000ffff967224 */ /* 0x000fe200078e004f */
        /* <DEDUP_REMOVED lines=10> */
[----:B------:R-:W4:Y:S04]  /*10190*/  LDL.LU.128 R76, [R1+0x4a60] ;  /* 0x004a6000014c7983 */ /* 0x000f280000300c00 */
[----:B------:R1:W-:Y:S04]  /*101a0*/  STL.128 [R1+0x4930], R80 ;  /* 0x0049305001007387 */ /* 0x0003e80000100c00 */
[----:B0-----:R-:W4:Y:S04]  /*101b0*/  LDL.LU.128 R84, [R1+0x4a80] ;  /* 0x004a800001547983 */ /* 0x001f280000300c00 */
[----:B-1----:R-:W4:Y:S04]  /*101c0*/  LDL.LU.128 R72, [R1+0x4a50] ;  /* 0x004a500001487983 */ /* 0x002f280000300c00 */
[----:B------:R-:W4:Y:S04]  /*101d0*/  LDL.128 R80, [R1+0x330] ;  /* 0x0003300001507983 */ /* 0x000f280000100c00 */
[----:B------:R0:W-:Y:S04]  /*101e0*/  STL [R1+0x5050], R100 ;  /* 0x0050506401007387 */ /* 0x0001e80000100800 */
[----:B------:R1:W-:Y:S04]  /*101f0*/  STL.64 [R1+0x4ed0], R96 ;  /* 0x004ed06001007387 */ /* 0x0003e80000100a00 */
[----:B------:R1:W-:Y:S04]  /*10200*/  STL [R1+0x4d58], R94 ;  /* 0x004d585e01007387 */ /* 0x0003e80000100800 */
[----:B------:R1:W-:Y:S04]  /*10210*/  STL.64 [R1+0x4d50], R92 ;  /* 0x004d505c01007387 */ /* 0x0003e80000100a00 */
[----:B------:R1:W-:Y:S04]  /*10220*/  STL [R1+0x4a90], R88 ;  /* 0x004a905801007387 */ /* 0x0003e80000100800 */
[----:B---3--:R-:W-:Y:S04]  /*10230*/  STL.128 [R1+0x4a00], R52 ;  /* 0x004a003401007387 */ /* 0x008fe80000100c00 */
[----:B------:R3:W-:Y:S04]  /*10240*/  STL.128 [R1+0x4a10], R56 ;  /* 0x004a103801007387 */ /* 0x0007e80000100c00 */
[----:B0-----:R-:W4:Y:S04]  /*10250*/  LDL.LU R100, [R1+0x5050] ;  /* 0x0050500001647983 */ /* 0x001f280000300800 */
[----:B-1----:R-:W4:Y:S04]  /*10260*/  LDL.LU.64 R96, [R1+0x4ed0] ;  /* 0x004ed00001607983 */ /* 0x002f280000300a00 */
[----:B------:R-:W4:Y:S04]  /*10270*/  LDL.LU R94, [R1+0x4d58] ;  /* 0x004d5800015e7983 */ /* 0x000f280000300800 */
[----:B------:R-:W4:Y:S04]  /*10280*/  LDL.LU.64 R92, [R1+0x4d50] ;  /* 0x004d5000015c7983 */ /* 0x000f280000300a00 */
[----:B------:R-:W4:Y:S04]  /*10290*/  LDL.LU R88, [R1+0x4a90] ;  /* 0x004a900001587983 */ /* 0x000f280000300800 */
[----:B---3--:R-:W3:Y:S04]  /*102a0*/  LDL.LU.128 R56, [R1+0x4a10] ;  /* 0x004a100001387983 */ /* 0x008ee80000300c00 */
[----:B------:R-:W3:Y:S04]  /*102b0*/  LDL.LU.128 R52, [R1+0x4a00] ;  /* 0x004a000001347983 */ /* 0x000ee80000300c00 */
        /* <DEDUP_REMOVED lines=20> */
[----:B------:R-:W3:Y:S04]  /*10400*/  LDL.LU.128 R40, [R1+0x49d0] ;  /* 0x0049d00001287983 */ /* 0x000ee80000300c00 */
[----:B------:R-:W3:Y:S04]  /*10410*/  LDL.LU.128 R36, [R1+0x49c0] ;  /* 0x0049c00001247983 */ /* 0x000ee80000300c00 */
[----:B------:R-:W3:Y:S01]  /*10420*/  LDL.LU.128 R32, [R1+0x49b0] ;  /* 0x0049b00001207983 */ /* 0x000ee20000300c00 */
[----:B------:R-:W-:-:S03]  /*10430*/  IMAD.MOV.U32 R149, RZ, RZ, R80 ;  /* 0x000000ffff957224 */ /* 0x000fc600078e0050 */
[----:B------:R-:W3:Y:S01]  /*10440*/  LDL.LU.128 R28, [R1+0x49a0] ;  /* 0x0049a000011c7983 */ /* 0x000ee20000300c00 */
[----:B------:R-:W-:-:S03]  /*10450*/  IMAD.MOV.U32 R148, RZ, RZ, R81 ;  /* 0x000000ffff947224 */ /* 0x000fc600078e0051 */
[----:B------:R-:W3:Y:S04]  /*10460*/  LDL.LU.128 R24, [R1+0x4990] ;  /* 0x0049900001187983 */ /* 0x000ee80000300c00 */
[----:B------:R-:W3:Y:S04]  /*10470*/  LDL.LU.128 R20, [R1+0x4980] ;  /* 0x0049800001147983 */ /* 0x000ee80000300c00 */
[----:B------:R-:W3:Y:S04]  /*10480*/  LDL.LU.64 R18, [R1+0x4970] ;  /* 0x0049700001127983 */ /* 0x000ee80000300a00 */
[----:B--2---:R-:W2:Y:S04]  /*10490*/  LDL.LU.128 R12, [R1+0x4960] ;  /* 0x00496000010c7983 */ /* 0x004ea80000300c00 */
[----:B----4-:R-:W4:Y:S04]  /*104a0*/  LDL.LU.128 R8, [R1+0x4950] ;  /* 0x0049500001087983 */ /* 0x010f280000300c00 */
[----:B------:R-:W4:Y:S04]  /*104b0*/  LDL.LU.64 R4, [R1+0x4948] ;  /* 0x0049480001047983 */ /* 0x000f280000300a00 */
[----:B------:R-:W-:Y:S04]  /*104c0*/  STL.64 [R1+0x4940], R84 ;  /* 0x0049405401007387 */ /* 0x000fe80000100a00 */
[----:B------:R-:W-:Y:S04]  /*104d0*/  STL.128 [R1+0x4920], R76 ;  /* 0x0049204c01007387 */ /* 0x000fe80000100c00 */
[----:B------:R0:W-:Y:S04]  /*104e0*/  STL [R1+0x374], R86 ;  /* 0x0003745601007387 */ /* 0x0001e80000100800 */
[----:B------:R-:W-:Y:S04]  /*104f0*/  STL.128 [R1+0x4910], R72 ;  /* 0x0049104801007387 */ /* 0x000fe80000100c00 */
[----:B------:R1:W-:Y:S01]  /*10500*/  STL [R1+0x54c], R83 ;  /* 0x00054c5301007387 */ /* 0x0003e20000100800 */
[----:B0-----:R-:W-:-:S03]  /*10510*/  IMAD.MOV.U32 R86, RZ, RZ, R82 ;  /* 0x000000ffff567224 */ /* 0x001fc600078e0052 */
[----:B------:R0:W-:Y:S04]  /*10520*/  STL [R1+0x46f0], R152 ;  /* 0x0046f09801007387 */ /* 0x0001e80000100800 */
[----:B------:R-:W3:Y:S04]  /*10530*/  LDL.LU.64 R84, [R1+0x4940] ;  /* 0x0049400001547983 */ /* 0x000ee80000300a00 */
[----:B-1----:R-:W2:Y:S04]  /*10540*/  LDL.LU.128 R80, [R1+0x4930] ;  /* 0x0049300001507983 */ /* 0x002ea80000300c00 */
[----:B0-----:R-:W4:Y:S04]  /*10550*/  LDL.LU R152, [R1+0x46f0] ;  /* 0x0046f00001987983 */ /* 0x001f280000300800 */
[----:B------:R0:W-:Y:S04]  /*10560*/  STL.128 [R1+0x4700], R156 ;  /* 0x0047009c01007387 */ /* 0x0001e80000100c00 */
[----:B------:R-:W4:Y:S04]  /*10570*/  LDL.LU.128 R120, [R1+0x4a0] ;  /* 0x0004a00001787983 */ /* 0x000f280000300c00 */
[----:B------:R-:W4:Y:S04]  /*10580*/  LDL.LU.64 R124, [R1+0x4b0] ;  /* 0x0004b000017c7983 */ /* 0x000f280000300a00 */
[----:B------:R-:W-:Y:S04]  /*10590*/  STL [R1+0x340], R103 ;  /* 0x0003406701007387 */ /* 0x000fe80000100800 */
[----:B0-----:R-:W4:Y:S04]  /*105a0*/  LDL.LU.128 R156, [R1+0x4700] ;  /* 0x00470000019c7983 */ /* 0x001f280000300c00 */
        /* <DEDUP_REMOVED lines=15> */
[----:B------:R-:W-:Y:S04]  /*106a0*/  STL.128 [R1+0x4740], R172 ;  /* 0x004740ac01007387 */ /* 0x000fe80000100c00 */
[----:B------:R0:W-:Y:S04]  /*106b0*/  STL.128 [R1+0x4730], R168 ;  /* 0x004730a801007387 */ /* 0x0001e80000100c00 */
[----:B------:R-:W-:Y:S04]  /*106c0*/  STL [R1+0x4728], R167 ;  /* 0x004728a701007387 */ /* 0x000fe80000100800 */
[----:B------:R1:W-:Y:S04]  /*106d0*/  STL.64 [R1+0x4720], R164 ;  /* 0x004720a401007387 */ /* 0x0003e80000100a00 */
[----:B------:R-:W4:Y:S04]  /*106e0*/  LDL.LU.128 R76, [R1+0x4920] ;  /* 0x00492000014c7983 */ /* 0x000f280000300c00 */
[----:B0-----:R-:W4:Y:S04]  /*106f0*/  LDL.128 R168, [R1+0x350] ;  /* 0x0003500001a87983 */ /* 0x001f280000100c00 */
[----:B-1----:R-:W4:Y:S04]  /*10700*/  LDL.128 R164, [R1+0x340] ;  /* 0x0003400001a47983 */ /* 0x002f280000100c00 */
[----:B------:R-:W4:Y:S04]  /*10710*/  LDL.128 R172, [R1+0x360] ;  /* 0x0003600001ac7983 */ /* 0x000f280000100c00 */
[----:B------:R-:W4:Y:S04]  /*10720*/  LDL.128 R176, [R1+0x370] ;  /* 0x0003700001b07983 */ /* 0x000f280000100c00 */
[----:B------:R0:W-:Y:S04]  /*10730*/  STL.128 [R1+0x4710], R160 ;  /* 0x004710a001007387 */ /* 0x0001e80000100c00 */
[----:B------:R-:W4:Y:S04]  /*10740*/  LDL.LU.64 R114, [R1+0x488] ;  /* 0x0004880001727983 */ /* 0x000f280000300a00 */
[----:B------:R-:W4:Y:S04]  /*10750*/  LDL.LU.128 R116, [R1+0x490] ;  /* 0x0004900001747983 */ /* 0x000f280000300c00 */
[----:B------:R-:W4:Y:S04]  /*10760*/  LDL.LU R87, [R1+0x54c] ;  /* 0x00054c0001577983 */ /* 0x000f280000300800 */
[----:B0-----:R-:W4:Y:S04]  /*10770*/  LDL.LU.128 R160, [R1+0x4710] ;  /* 0x0047100001a07983 */ /* 0x001f280000300c00 */
[----:B------:R0:W-:Y:S04]  /*10780*/  STL.128 [R1+0x4760], R180 ;  /* 0x004760b401007387 */ /* 0x0001e80000100c00 */
[----:B------:R1:W-:Y:S04]  /*10790*/  STL.128 [R1+0x46e0], R148 ;  /* 0x0046e09401007387 */ /* 0x0003e80000100c00 */
[----:B------:R-:W4:Y:S04]  /*107a0*/  LDL.LU.128 R72, [R1+0x4910] ;  /* 0x0049100001487983 */ /* 0x000f280000300c00 */
[----:B0-----:R-:W4:Y:S04]  /*107b0*/  LDL.LU.128 R180, [R1+0x4760] ;  /* 0x0047600001b47983 */ /* 0x001f280000300c00 */
[----:B-1----:R-:W4:Y:S04]  /*107c0*/  LDL.LU.128 R148, [R1+0x46e0] ;  /* 0x0046e00001947983 */ /* 0x002f280000300c00 */
[----:B---3--:R-:W-:Y:S04]  /*107d0*/  STL [R1+0x384], R84 ;  /* 0x0003845401007387 */ /* 0x008fe80000100800 */
[----:B--2---:R-:W-:Y:S04]  /*107e0*/  STL [R1+0x380], R83 ;  /* 0x0003805301007387 */ /* 0x004fe80000100800 */
[----:B------:R-:W-:Y:S04]  /*107f0*/  STL [R1+0x388], R85 ;  /* 0x0003885501007387 */ /* 0x000fe80000100800 */
[----:B------:R-:W-:Y:S04]  /*10800*/  STL [R1+0x38c], R80 ;  /* 0x00038c5001007387 */ /* 0x000fe80000100800 */
[----:B----4-:R0:W-:Y:S04]  /*10810*/  STL [R1+0x4640], R152 ;  /* 0x0046409801007387 */ /* 0x0101e80000100800 */
[----:B0-----:R-:W2:Y:S04]  /*10820*/  LDL.128 R152, [R1+0x380] ;  /* 0x0003800001987983 */ /* 0x001ea80000100c00 */
[----:B------:R0:W-:Y:S04]  /*10830*/  STL.128 [R1+0x4900], R68 ;  /* 0x0049004401007387 */ /* 0x0001e80000100c00 */
[----:B------:R1:W-:Y:S04]  /*10840*/  STL.128 [R1+0x4650], R156 ;  /* 0x0046509c01007387 */ /* 0x0003e80000100c00 */
[----:B0-----:R-:W3:Y:S04]  /*10850*/  LDL.LU.128 R68, [R1+0x4900] ;  /* 0x0049000001447983 */ /* 0x001ee80000300c00 */
[----:B-1----:R-:W4:Y:S01]  /*10860*/  LDL.LU.128 R156, [R1+0x4650] ;  /* 0x00465000019c7983 */ /* 0x002f220000300c00 */
[----:B--2---:R-:W-:-:S03]  /*10870*/  IMAD.MOV.U32 R104, RZ, RZ, R152 ;  /* 0x000000ffff687224 */ /* 0x004fc600078e0098 */
[----:B------:R-:W2:Y:S01]  /*10880*/  LDL.LU R152, [R1+0x4640] ;  /* 0x0046400001987983 */ /* 0x000ea20000300800 */
[----:B------:R-:W-:Y:S02]  /*10890*/  IMAD.MOV.U32 R83, RZ, RZ, R125 ;  /* 0x000000ffff537224 */ /* 0x000fe400078e007d */
[----:B------:R-:W-:Y:S01]  /*108a0*/  IMAD.MOV.U32 R80, RZ, RZ, R122 ;  /* 0x000000ffff507224 */ /* 0x000fe200078e007a */
[----:B------:R0:W-:Y:S04]  /*108b0*/  STL [R1+0x390], R81 ;  /* 0x0003905101007387 */ /* 0x0001e80000100800 */
[----:B------:R1:W-:Y:S01]  /*108c0*/  STL [R1+0x394], R82 ;  /* 0x0003945201007387 */ /* 0x0003e20000100800 */
[----:B0-----:R-:W-:Y:S02]  /*108d0*/  IMAD.MOV.U32 R81, RZ, RZ, R121 ;  /* 0x000000ffff517224 */ /* 0x001fe400078e0079 */
[----:B-1----:R-:W-:Y:S01]  /*108e0*/  IMAD.MOV.U32 R82, RZ, RZ, R120 ;  /* 0x000000ffff527224 */ /* 0x002fe200078e0078 */
[----:B------:R0:W-:Y:S01]  /*108f0*/  STL.128 [R1+0x48f0], R64 ;  /* 0x0048f04001007387 */ /* 0x0001e20000100c00 */
[----:B------:R-:W-:-:S02]  /*10900*/  IMAD.MOV.U32 R88, RZ, RZ, R164 ;  /* 0x000000ffff587224 */ /* 0x000fc400078e00a4 */
[----:B------:R-:W-:Y:S01]  /*10910*/  IMAD.MOV.U32 R89, RZ, RZ, R165 ;  /* 0x000000ffff597224 */ /* 0x000fe200078e00a5 */
[----:B------:R1:W-:Y:S01]  /*10920*/  STL.128 [R1+0x45d0], R80 ;  /* 0x0045d05001007387 */ /* 0x0003e20000100c00 */
[----:B------:R-:W-:Y:S02]  /*10930*/  IMAD.MOV.U32 R91, RZ, RZ, R167 ;  /* 0x000000ffff5b7224 */ /* 0x000fe400078e00a7 */
[----:B------:R-:W-:Y:S01]  /*10940*/  IMAD.MOV.U32 R92, RZ, RZ, R168 ;  /* 0x000000ffff5c7224 */ /* 0x000fe200078e00a8 */
[----:B---3--:R-:W-:Y:S01]  /*10950*/  STL [R1+0x398], R71 ;  /* 0x0003984701007387 */ /* 0x008fe20000100800 */
[----:B------:R-:W-:Y:S02]  /*10960*/  IMAD.MOV.U32 R93, RZ, RZ, R169 ;  /* 0x000000ffff5d7224 */ /* 0x000fe400078e00a9 */
[----:B------:R-:W-:Y:S01]  /*10970*/  IMAD.MOV.U32 R94, RZ, RZ, R170 ;  /* 0x000000ffff5e7224 */ /* 0x000fe200078e00aa */
[----:B------:R-:W-:Y:S01]  /*10980*/  STL [R1+0x39c], R78 ;  /* 0x00039c4e01007387 */ /* 0x000fe20000100800 */
[----:B------:R-:W-:-:S02]  /*10990*/  IMAD.MOV.U32 R95, RZ, RZ, R171 ;  /* 0x000000ffff5f7224 */ /* 0x000fc400078e00ab */
[----:B------:R-:W-:Y:S01]  /*109a0*/  IMAD.MOV.U32 R96, RZ, RZ, R172 ;  /* 0x000000ffff607224 */ /* 0x000fe200078e00ac */
[----:B0-----:R-:W3:Y:S01]  /*109b0*/  LDL.LU.128 R64, [R1+0x48f0] ;  /* 0x0048f00001407983 */ /* 0x001ee20000300c00 */
[----:B------:R-:W-:Y:S02]  /*109c0*/  IMAD.MOV.U32 R97, RZ, RZ, R173 ;  /* 0x000000ffff617224 */ /* 0x000fe400078e00ad */
[----:B------:R-:W-:Y:S01]  /*109d0*/  IMAD.MOV.U32 R98, RZ, RZ, R174 ;  /* 0x000000ffff627224 */ /* 0x000fe200078e00ae */
[----:B-1----:R-:W3:Y:S01]  /*109e0*/  LDL.LU R83, [R1+0x47c] ;  /* 0x00047c0001537983 */ /* 0x002ee20000300800 */
[----:B------:R-:W-:Y:S02]  /*109f0*/  IMAD.MOV.U32 R99, RZ, RZ, R175 ;  /* 0x000000ffff637224 */ /* 0x000fe400078e00af */
[----:B------:R-:W-:Y:S01]  /*10a00*/  IMAD.MOV.U32 R100, RZ, RZ, R176 ;  /* 0x000000ffff647224 */ /* 0x000fe200078e00b0 */
[----:B----4-:R0:W-:Y:S04]  /*10a10*/  STL.128 [R1+0x4510], R156 ;  /* 0x0045109c01007387 */ /* 0x0101e80000100c00 */
[----:B------:R-:W4:Y:S04]  /*10a20*/  LDL.LU R176, [R1+0x4750] ;  /* 0x0047500001b07983 */ /* 0x000f280000300800 */
[----:B------:R-:W4:Y:S04]  /*10a30*/  LDL.LU.128 R172, [R1+0x4740] ;  /* 0x0047400001ac7983 */ /* 0x000f280000300c00 */
[----:B------:R-:W4:Y:S04]  /*10a40*/  LDL.LU.128 R168, [R1+0x4730] ;  /* 0x0047300001a87983 */ /* 0x000f280000300c00 */
[----:B------:R-:W4:Y:S04]  /*10a50*/  LDL.LU R167, [R1+0x4728] ;  /* 0x0047280001a77983 */ /* 0x000f280000300800 */
[----:B------:R-:W4:Y:S04]  /*10a60*/  LDL.LU.64 R164, [R1+0x4720] ;  /* 0x0047200001a47983 */ /* 0x000f280000300a00 */
[----:B0-----:R-:W4:Y:S04]  /*10a70*/  LDL.128 R156, [R1+0x390] ;  /* 0x00039000019c7983 */ /* 0x001f280000100c00 */
[----:B------:R0:W-:Y:S04]  /*10a80*/  STL.128 [R1+0x4660], R160 ;  /* 0x004660a001007387 */ /* 0x0001e80000100c00 */
[----:B0-----:R-:W4:Y:S04]  /*10a90*/  LDL.LU.128 R160, [R1+0x4660] ;  /* 0x0046600001a07983 */ /* 0x001f280000300c00 */
[----:B--2---:R0:W-:Y:S04]  /*10aa0*/  STL [R1+0x4500], R152 ;  /* 0x0045009801007387 */ /* 0x0041e80000100800 */
[----:B0-----:R-:W2:Y:S01]  /*10ab0*/  LDL.LU R152, [R1+0x4500] ;  /* 0x0045000001987983 */ /* 0x001ea20000300800 */
[----:B------:R-:W-:-:S02]  /*10ac0*/  IMAD.MOV.U32 R84, RZ, RZ, R124 ;  /* 0x000000ffff547224 */ /* 0x000fc400078e007c */
[----:B------:R-:W-:Y:S01]  /*10ad0*/  IMAD.MOV.U32 R85, RZ, RZ, R123 ;  /* 0x000000ffff557224 */ /* 0x000fe200078e007b */
[----:B------:R0:W-:Y:S01]  /*10ae0*/  STL [R1+0x3a4], R68 ;  /* 0x0003a44401007387 */ /* 0x0001e20000100800 */
[----:B------:R-:W-:-:S03]  /*10af0*/  IMAD.MOV.U32 R71, RZ, RZ, R119 ;  /* 0x000000ffff477224 */ /* 0x000fc600078e0077 */
[----:B------:R1:W-:Y:S04]  /*10b00*/  STL [R1+0x3a8], R69 ;  /* 0x0003a84501007387 */ /* 0x0003e80000100800 */
[----:B------:R1:W-:Y:S01]  /*10b10*/  STL [R1+0x3ac], R70 ;  /* 0x0003ac4601007387 */ /* 0x0003e20000100800 */
[----:B0-----:R-:W-:Y:S02]  /*10b20*/  IMAD.MOV.U32 R68, RZ, RZ, R116 ;  /* 0x000000ffff447224 */ /* 0x001fe400078e0074 */
[----:B-1----:R-:W-:Y:S02]  /*10b30*/  IMAD.MOV.U32 R69, RZ, RZ, R115 ;  /* 0x000000ffff457224 */ /* 0x002fe400078e0073 */
[----:B------:R-:W-:Y:S01]  /*10b40*/  IMAD.MOV.U32 R70, RZ, RZ, R114 ;  /* 0x000000ffff467224 */ /* 0x000fe200078e0072 */
[----:B------:R-:W-:Y:S04]  /*10b50*/  STL [R1+0x584], R177 ;  /* 0x000584b101007387 */ /* 0x000fe80000100800 */
[----:B---3--:R0:W-:Y:S04]  /*10b60*/  STL [R1+0x3b8], R67 ;  /* 0x0003b84301007387 */ /* 0x0081e80000100800 */
[----:B------:R-:W-:Y:S04]  /*10b70*/  STL.64 [R1+0x588], R178 ;  /* 0x000588b201007387 */ /* 0x000fe80000100a00 */
[----:B------:R1:W-:Y:S01]  /*10b80*/  STL.128 [R1+0x45e0], R84 ;  /* 0x0045e05401007387 */ /* 0x0003e20000100c00 */
[----:B0-----:R-:W-:-:S03]  /*10b90*/  IMAD.MOV.U32 R67, RZ, RZ, R83 ;  /* 0x000000ffff437224 */ /* 0x001fc600078e0053 */
[----:B------:R0:W-:Y:S04]  /*10ba0*/  STL.128 [R1+0x45a0], R68 ;  /* 0x0045a04401007387 */ /* 0x0001e80000100c00 */
[----:B------:R-:W3:Y:S04]  /*10bb0*/  LDL.LU R101, [R1+0x584] ;  /* 0x0005840001657983 */ /* 0x000ee80000300800 */
[----:B------:R-:W3:Y:S04]  /*10bc0*/  LDL.LU R102, [R1+0x588] ;  /* 0x0005880001667983 */ /* 0x000ee80000300800 */
[----:B------:R-:W3:Y:S04]  /*10bd0*/  LDL.LU R103, [R1+0x58c] ;  /* 0x00058c0001677983 */ /* 0x000ee80000300800 */
[----:B------:R0:W-:Y:S01]  /*10be0*/  STL.128 [R1+0x46b0], R180 ;  /* 0x0046b0b401007387 */ /* 0x0001e20000100c00 */
[----:B----4-:R-:W-:-:S03]  /*10bf0*/  IMAD.MOV.U32 R108, RZ, RZ, R156 ;  /* 0x000000ffff6c7224 */ /* 0x010fc600078e009c */
[----:B------:R4:W-:Y:S04]  /*10c00*/  STL [R1+0x46a0], R176 ;  /* 0x0046a0b001007387 */ /* 0x0009e80000100800 */
[----:B------:R4:W-:Y:S04]  /*10c10*/  STL.128 [R1+0x4690], R172 ;  /* 0x004690ac01007387 */ /* 0x0009e80000100c00 */
[----:B------:R4:W-:Y:S04]  /*10c20*/  STL.128 [R1+0x4680], R168 ;  /* 0x004680a801007387 */ /* 0x0009e80000100c00 */
[----:B------:R4:W-:Y:S04]  /*10c30*/  STL [R1+0x4678], R167 ;  /* 0x004678a701007387 */ /* 0x0009e80000100800 */
[----:B------:R4:W-:Y:S04]  /*10c40*/  STL.64 [R1+0x4670], R164 ;  /* 0x004670a401007387 */ /* 0x0009e80000100a00 */
[----:B-1----:R-:W3:Y:S04]  /*10c50*/  LDL.LU.64 R84, [R1+0x480] ;  /* 0x0004800001547983 */ /* 0x002ee80000300a00 */
[----:B------:R-:W3:Y:S04]  /*10c60*/  LDL.LU.128 R80, [R1+0x45d0] ;  /* 0x0045d00001507983 */ /* 0x000ee80000300c00 */
[----:B0-----:R-:W3:Y:S04]  /*10c70*/  LDL.LU.128 R68, [R1+0x45a0] ;  /* 0x0045a00001447983 */ /* 0x001ee80000300c00 */
[----:B------:R-:W-:Y:S04]  /*10c80*/  STL [R1+0x5a4], R157 ;  /* 0x0005a49d01007387 */ /* 0x000fe80000100800 */
[----:B------:R0:W-:Y:S04]  /*10c90*/  STL.64 [R1+0x5a8], R158 ;  /* 0x0005a89e01007387 */ /* 0x0001e80000100a00 */
[----:B------:R-:W-:Y:S04]  /*10ca0*/  STL [R1+0x3a0], R79 ;  /* 0x0003a04f01007387 */ /* 0x000fe80000100800 */
[----:B------:R-:W-:Y:S04]  /*10cb0*/  STL [R1+0x594], R153 ;  /* 0x0005949901007387 */ /* 0x000fe80000100800 */
[----:B------:R-:W-:Y:S04]  /*10cc0*/  STL.64 [R1+0x598], R154 ;  /* 0x0005989a01007387 */ /* 0x000fe80000100a00 */
[----:B------:R-:W3:Y:S04]  /*10cd0*/  LDL.LU.128 R180, [R1+0x46b0] ;  /* 0x0046b00001b47983 */ /* 0x000ee80000300c00 */
[----:B----4-:R-:W4:Y:S04]  /*10ce0*/  LDL.LU R176, [R1+0x46a0] ;  /* 0x0046a00001b07983 */ /* 0x010f280000300800 */
[----:B------:R-:W4:Y:S04]  /*10cf0*/  LDL.LU.128 R172, [R1+0x4690] ;  /* 0x0046900001ac7983 */ /* 0x000f280000300c00 */
[----:B------:R-:W4:Y:S04]  /*10d00*/  LDL.LU.128 R168, [R1+0x4680] ;  /* 0x0046800001a87983 */ /* 0x000f280000300c00 */
[----:B------:R-:W4:Y:S04]  /*10d10*/  LDL.LU R167, [R1+0x4678] ;  /* 0x0046780001a77983 */ /* 0x000f280000300800 */
[----:B------:R-:W4:Y:S04]  /*10d20*/  LDL.LU.64 R164, [R1+0x4670] ;  /* 0x0046700001a47983 */ /* 0x000f280000300a00 */
[----:B0-----:R-:W4:Y:S04]  /*10d30*/  LDL.LU.128 R156, [R1+0x4510] ;  /* 0x00451000019c7983 */ /* 0x001f280000300c00 */
[----:B------:R0:W-:Y:S04]  /*10d40*/  STL.128 [R1+0x4520], R160 ;  /* 0x004520a001007387 */ /* 0x0001e80000100c00 */
[----:B--2---:R1:W-:Y:S04]  /*10d50*/  STL [R1+0x43c0], R152 ;  /* 0x0043c09801007387 */ /* 0x0043e80000100800 */
[----:B0-----:R-:W2:Y:S01]  /*10d60*/  LDL.LU.128 R160, [R1+0x4520] ;  /* 0x0045200001a07983 */ /* 0x001ea20000300c00 */
[----:B------:R-:W-:-:S02]  /*10d70*/  IMAD.MOV.U32 R90, RZ, RZ, R166 ;  /* 0x000000ffff5a7224 */ /* 0x000fc400078e00a6 */
[----:B------:R-:W-:Y:S01]  /*10d80*/  IMAD.MOV.U32 R78, RZ, RZ, R118 ;  /* 0x000000ffff4e7224 */ /* 0x000fe200078e0076 */
[----:B------:R0:W-:Y:S04]  /*10d90*/  STL.128 [R1+0x48e0], R60 ;  /* 0x0048e03c01007387 */ /* 0x0001e80000100c00 */
[----:B-1----:R-:W2:Y:S01]  /*10da0*/  LDL.128 R152, [R1+0x3a0] ;  /* 0x0003a00001987983 */ /* 0x002ea20000100c00 */
[----:B------:R-:W-:-:S03]  /*10db0*/  IMAD.MOV.U32 R79, RZ, RZ, R117 ;  /* 0x000000ffff4f7224 */ /* 0x000fc600078e0075 */
[----:B------:R-:W-:Y:S04]  /*10dc0*/  STL [R1+0x3b0], R65 ;  /* 0x0003b04101007387 */ /* 0x000fe80000100800 */
[----:B------:R-:W-:Y:S04]  /*10dd0*/  STL [R1+0x3b4], R66 ;  /* 0x0003b44201007387 */ /* 0x000fe80000100800 */
[----:B0-----:R-:W2:Y:S04]  /*10de0*/  LDL.LU.128 R60, [R1+0x48e0] ;  /* 0x0048e000013c7983 */ /* 0x001ea80000300c00 */
[----:B------:R0:W-:Y:S04]  /*10df0*/  STL.128 [R1+0x4630], R148 ;  /* 0x0046309401007387 */ /* 0x0001e80000100c00 */
[----:B------:R1:W-:Y:S04]  /*10e00*/  STL.128 [R1+0x4610], R96 ;  /* 0x0046106001007387 */ /* 0x0003e80000100c00 */
[----:B------:R1:W-:Y:S04]  /*10e10*/  STL.128 [R1+0x4600], R92 ;  /* 0x0046005c01007387 */ /* 0x0003e80000100c00 */
[----:B------:R-:W-:Y:S04]  /*10e20*/  STL.128 [R1+0x45f0], R88 ;  /* 0x0045f05801007387 */ /* 0x000fe80000100c00 */
[----:B------:R-:W-:Y:S04]  /*10e30*/  STL.128 [R1+0x45c0], R76 ;  /* 0x0045c04c01007387 */ /* 0x000fe80000100c00 */
[----:B------:R-:W-:Y:S04]  /*10e40*/  STL.128 [R1+0x45b0], R72 ;  /* 0x0045b04801007387 */ /* 0x000fe80000100c00 */
[----:B---3--:R3:W-:Y:S04]  /*10e50*/  STL.128 [R1+0x4620], R100 ;  /* 0x0046206401007387 */ /* 0x0087e80000100c00 */
[----:B0-----:R-:W2:Y:S04]  /*10e60*/  LDL.LU.128 R148, [R1+0x4630] ;  /* 0x0046300001947983 */ /* 0x001ea80000300c00 */
[----:B-1----:R-:W2:Y:S04]  /*10e70*/  LDL.LU.128 R96, [R1+0x4610] ;  /* 0x0046100001607983 */ /* 0x002ea80000300c00 */
[----:B------:R-:W2:Y:S04]  /*10e80*/  LDL.LU.128 R92, [R1+0x4600] ;  /* 0x00460000015c7983 */ /* 0x000ea80000300c00 */
[----:B---3--:R-:W3:Y:S04]  /*10e90*/  LDL.LU.128 R100, [R1+0x4620] ;  /* 0x0046200001647983 */ /* 0x008ee80000300c00 */
[----:B------:R-:W3:Y:S04]  /*10ea0*/  LDL.LU.128 R88, [R1+0x45f0] ;  /* 0x0045f00001587983 */ /* 0x000ee80000300c00 */
[----:B------:R-:W3:Y:S01]  /*10eb0*/  LDL.LU.128 R76, [R1+0x45c0] ;  /* 0x0045c000014c7983 */ /* 0x000ee20000300c00 */
[----:B------:R-:W-:-:S03]  /*10ec0*/  IMAD.MOV.U32 R65, RZ, RZ, R85 ;  /* 0x000000ffff417224 */ /* 0x000fc600078e0055 */
[----:B------:R-:W3:Y:S01]  /*10ed0*/  LDL.LU.128 R72, [R1+0x45b0] ;  /* 0x0045b00001487983 */ /* 0x000ee20000300c00 */
[----:B------:R-:W-:-:S03]  /*10ee0*/  IMAD.MOV.U32 R66, RZ, RZ, R84 ;  /* 0x000000ffff427224 */ /* 0x000fc600078e0054 */
[----:B------:R0:W-:Y:S04]  /*10ef0*/  STL.128 [R1+0x4480], R80 ;  /* 0x0044805001007387 */ /* 0x0001e80000100c00 */
[----:B------:R1:W-:Y:S04]  /*10f00*/  STL.128 [R1+0x4450], R68 ;  /* 0x0044504401007387 */ /* 0x0003e80000100c00 */
[----:B------:R-:W3:Y:S04]  /*10f10*/  LDL.LU.128 R84, [R1+0x45e0] ;  /* 0x0045e00001547983 */ /* 0x000ee80000300c00 */
[----:B------:R-:W3:Y:S04]  /*10f20*/  LDL.LU R105, [R1+0x594] ;  /* 0x0005940001697983 */ /* 0x000ee80000300800 */
[----:B------:R-:W3:Y:S04]  /*10f30*/  LDL.LU R106, [R1+0x598] ;  /* 0x00059800016a7983 */ /* 0x000ee80000300800 */
[----:B------:R-:W3:Y:S04]  /*10f40*/  LDL.LU R107, [R1+0x59c] ;  /* 0x00059c00016b7983 */ /* 0x000ee80000300800 */
[----:B0-----:R-:W3:Y:S04]  /*10f50*/  LDL.LU.64 R80, [R1+0x470] ;  /* 0x0004700001507983 */ /* 0x001ee80000300a00 */
[----:B------:R0:W-:Y:S04]  /*10f60*/  STL.128 [R1+0x4570], R180 ;  /* 0x004570b401007387 */ /* 0x0001e80000100c00 */
[----:B----4-:R4:W-:Y:S04]  /*10f70*/  STL [R1+0x4560], R176 ;  /* 0x004560b001007387 */ /* 0x0109e80000100800 */
[----:B------:R4:W-:Y:S04]  /*10f80*/  STL.128 [R1+0x4550], R172 ;  /* 0x004550ac01007387 */ /* 0x0009e80000100c00 */
[----:B------:R4:W-:Y:S04]  /*10f90*/  STL.128 [R1+0x4540], R168 ;  /* 0x004540a801007387 */ /* 0x0009e80000100c00 */
[----:B------:R4:W-:Y:S04]  /*10fa0*/  STL [R1+0x4538], R167 ;  /* 0x004538a701007387 */ /* 0x0009e80000100800 */
[----:B------:R4:W-:Y:S04]  /*10fb0*/  STL.64 [R1+0x4530], R164 ;  /* 0x004530a401007387 */ /* 0x0009e80000100a00 */
[----:B------:R-:W3:Y:S04]  /*10fc0*/  LDL.LU R82, [R1+0x478] ;  /* 0x0004780001527983 */ /* 0x000ee80000300800 */
[----:B-1----:R-:W3:Y:S04]  /*10fd0*/  LDL.LU.128 R68, [R1+0x4450] ;  /* 0x0044500001447983 */ /* 0x002ee80000300c00 */
[----:B------:R1:W-:Y:S04]  /*10fe0*/  STL.128 [R1+0x43d0], R156 ;  /* 0x0043d09c01007387 */ /* 0x0003e80000100c00 */
[----:B0-----:R-:W3:Y:S04]  /*10ff0*/  LDL.LU.128 R180, [R1+0x4570] ;  /* 0x0045700001b47983 */ /* 0x001ee80000300c00 */
[----:B----4-:R-:W4:Y:S04]  /*11000*/  LDL.LU R176, [R1+0x4560] ;  /* 0x0045600001b07983 */ /* 0x010f280000300800 */
[----:B------:R-:W4:Y:S04]  /*11010*/  LDL.LU.128 R172, [R1+0x4550] ;  /* 0x0045500001ac7983 */ /* 0x000f280000300c00 */
[----:B------:R-:W4:Y:S04]  /*11020*/  LDL.LU.128 R168, [R1+0x4540] ;  /* 0x0045400001a87983 */ /* 0x000f280000300c00 */
[----:B------:R-:W4:Y:S04]  /*11030*/  LDL.LU R167, [R1+0x4538] ;  /* 0x0045380001a77983 */ /* 0x000f280000300800 */
[----:B------:R-:W4:Y:S04]  /*11040*/  LDL.LU.64 R164, [R1+0x4530] ;  /* 0x0045300001a47983 */ /* 0x000f280000300a00 */
[----:B-1----:R-:W4:Y:S04]  /*11050*/  LDL.LU.128 R156, [R1+0x43d0] ;  /* 0x0043d000019c7983 */ /* 0x002f280000300c00 */
[----:B------:R0:W-:Y:S04]  /*11060*/  STL.128 [R1+0x48d0], R56 ;  /* 0x0048d03801007387 */ /* 0x0001e80000100c00 */
[----:B------:R-:W-:Y:S04]  /*11070*/  STL [R1+0x3c4], R64 ;  /* 0x0003c44001007387 */ /* 0x000fe80000100800 */
[----:B------:R1:W-:Y:S04]  /*11080*/  STL.128 [R1+0x4770], R188 ;  /* 0x004770bc01007387 */ /* 0x0003e80000100c00 */
[----:B------:R-:W4:Y:S04]  /*11090*/  LDL.LU R109, [R1+0x5a4] ;  /* 0x0005a400016d7983 */ /* 0x000f280000300800 */
[----:B0-----:R-:W4:Y:S04]  /*110a0*/  LDL.LU.128 R56, [R1+0x48d0] ;  /* 0x0048d00001387983 */ /* 0x001f280000300c00 */
[----:B------:R-:W4:Y:S04]  /*110b0*/  LDL.LU R110, [R1+0x5a8] ;  /* 0x0005a800016e7983 */ /* 0x000f280000300800 */
[----:B-1----:R-:W4:Y:S04]  /*110c0*/  LDL.LU.128 R188, [R1+0x4770] ;  /* 0x0047700001bc7983 */ /* 0x002f280000300c00 */
[----:B------:R-:W4:Y:S04]  /*110d0*/  LDL.LU R111, [R1+0x5ac] ;  /* 0x0005ac00016f7983 */ /* 0x000f280000300800 */
[----:B--2---:R0:W-:Y:S01]  /*110e0*/  STL.128 [R1+0x43e0], R160 ;  /* 0x0043e0a001007387 */ /* 0x0041e20000100c00 */
[----:B------:R-:W-:-:S03]  /*110f0*/  IMAD.MOV.U32 R112, RZ, RZ, R152 ;  /* 0x000000ffff707224 */ /* 0x000fc600078e0098 */
[----:B------:R-:W2:Y:S04]  /*11100*/  LDL.LU R152, [R1+0x43c0] ;  /* 0x0043c00001987983 */ /* 0x000ea80000300800 */
[----:B0-----:R-:W2:Y:S04]  /*11110*/  LDL.LU.128 R160, [R1+0x43e0] ;  /* 0x0043e00001a07983 */ /* 0x001ea80000300c00 */
[----:B------:R-:W-:Y:S04]  /*11120*/  STL [R1+0x3bc], R62 ;  /* 0x0003bc3e01007387 */ /* 0x000fe80000100800 */
[----:B------:R-:W-:Y:S04]  /*11130*/  STL [R1+0x3c0], R63 ;  /* 0x0003c03f01007387 */ /* 0x000fe80000100800 */
[----:B------:R-:W-:Y:S04]  /*11140*/  STL [R1+0x5b4], R153 ;  /* 0x0005b49901007387 */ /* 0x000fe80000100800 */
[----:B------:R-:W-:Y:S04]  /*11150*/  STL.64 [R1+0x5b8], R154 ;  /* 0x0005b89a01007387 */ /* 0x000fe80000100a00 */
[----:B------:R-:W2:Y:S04]  /*11160*/  LDL.LU R113, [R1+0x5b4] ;  /* 0x0005b40001717983 */ /* 0x000ea80000300800 */
[----:B------:R-:W2:Y:S04]  /*11170*/  LDL.LU R114, [R1+0x5b8] ;  /* 0x0005b80001727983 */ /* 0x000ea80000300800 */
[----:B------:R-:W2:Y:S04]  /*11180*/  LDL.LU R115, [R1+0x5bc] ;  /* 0x0005bc0001737983 */ /* 0x000ea80000300800 */
[----:B------:R0:W-:Y:S04]  /*11190*/  STL.128 [R1+0x44f0], R148 ;  /* 0x0044f09401007387 */ /* 0x0001e80000100c00 */
[----:B------:R-:W-:Y:S04]  /*111a0*/  STL.128 [R1+0x44c0], R96 ;  /* 0x0044c06001007387 */ /* 0x000fe80000100c00 */
[----:B------:R-:W-:Y:S04]  /*111b0*/  STL.128 [R1+0x44b0], R92 ;  /* 0x0044b05c01007387 */ /* 0x000fe80000100c00 */
[----:B---3--:R1:W-:Y:S04]  /*111c0*/  STL.128 [R1+0x44d0], R100 ;  /* 0x0044d06401007387 */ /* 0x0083e80000100c00 */
[----:B------:R3:W-:Y:S04]  /*111d0*/  STL.128 [R1+0x44a0], R88 ;  /* 0x0044a05801007387 */ /* 0x0007e80000100c00 */
[----:B------:R-:W-:Y:S04]  /*111e0*/  STL.128 [R1+0x4470], R76 ;  /* 0x0044704c01007387 */ /* 0x000fe80000100c00 */
[----:B------:R-:W-:Y:S04]  /*111f0*/  STL.128 [R1+0x4460], R72 ;  /* 0x0044604801007387 */ /* 0x000fe80000100c00 */
[----:B0-----:R-:W2:Y:S04]  /*11200*/  LDL.LU.128 R148, [R1+0x44f0] ;  /* 0x0044f00001947983 */ /* 0x001ea80000300c00 */
[----:B-1----:R-:W2:Y:S04]  /*11210*/  LDL.LU.128 R100, [R1+0x44d0] ;  /* 0x0044d00001647983 */ /* 0x002ea80000300c00 */
[----:B------:R0:W-:Y:S04]  /*11220*/  STL.128 [R1+0x4490], R84 ;  /* 0x0044905401007387 */ /* 0x0001e80000100c00 */
[----:B------:R-:W2:Y:S04]  /*11230*/  LDL.LU.128 R96, [R1+0x44c0] ;  /* 0x0044c00001607983 */ /* 0x000ea80000300c00 */
[----:B------:R-:W2:Y:S04]  /*11240*/  LDL.LU.128 R92, [R1+0x44b0] ;  /* 0x0044b000015c7983 */ /* 0x000ea80000300c00 */
[----:B------:R1:W-:Y:S01]  /*11250*/  STL.128 [R1+0x44e0], R104 ;  /* 0x0044e06801007387 */ /* 0x0003e20000100c00 */
[----:B------:R-:W-:-:S03]  /*11260*/  IMAD.MOV.U32 R63, RZ, RZ, R81 ;  /* 0x000000ffff3f7224 */ /* 0x000fc600078e0051 */
[----:B---3--:R-:W3:Y:S01]  /*11270*/  LDL.LU.128 R88, [R1+0x44a0] ;  /* 0x0044a00001587983 */ /* 0x008ee20000300c00 */
[----:B------:R-:W-:-:S03]  /*11280*/  IMAD.MOV.U32 R64, RZ, RZ, R80 ;  /* 0x000000ffff407224 */ /* 0x000fc600078e0050 */
[----:B0-----:R-:W3:Y:S04]  /*11290*/  LDL.LU.128 R84, [R1+0x4490] ;  /* 0x0044900001547983 */ /* 0x001ee80000300c00 */
[----:B------:R-:W3:Y:S04]  /*112a0*/  LDL.LU.128 R76, [R1+0x4470] ;  /* 0x00447000014c7983 */ /* 0x000ee80000300c00 */
[----:B-1----:R-:W3:Y:S04]  /*112b0*/  LDL.LU.128 R104, [R1+0x44e0] ;  /* 0x0044e00001687983 */ /* 0x002ee80000300c00 */
[----:B------:R-:W3:Y:S01]  /*112c0*/  LDL.LU.128 R72, [R1+0x4460] ;  /* 0x0044600001487983 */ /* 0x000ee20000300c00 */
[----:B------:R-:W-:-:S03]  /*112d0*/  IMAD.MOV.U32 R62, RZ, RZ, R82 ;  /* 0x000000ffff3e7224 */ /* 0x000fc600078e0052 */
[----:B------:R-:W3:Y:S04]  /*112e0*/  LDL.LU.128 R80, [R1+0x4480] ;  /* 0x0044800001507983 */ /* 0x000ee80000300c00 */
[----:B------:R0:W-:Y:S04]  /*112f0*/  STL.128 [R1+0x4300], R68 ;  /* 0x0043004401007387 */ /* 0x0001e80000100c00 */
[----:B------:R1:W-:Y:S04]  /*11300*/  STL.128 [R1+0x4430], R180 ;  /* 0x004430b401007387 */ /* 0x0003e80000100c00 */
[----:B----4-:R4:W-:Y:S04]  /*11310*/  STL [R1+0x4420], R176 ;  /* 0x004420b001007387 */ /* 0x0109e80000100800 */
[----:B------:R4:W-:Y:S04]  /*11320*/  STL.128 [R1+0x4410], R172 ;  /* 0x004410ac01007387 */ /* 0x0009e80000100c00 */
[----:B------:R4:W-:Y:S04]  /*11330*/  STL.128 [R1+0x4400], R168 ;  /* 0x004400a801007387 */ /* 0x0009e80000100c00 */
[----:B------:R4:W-:Y:S04]  /*11340*/  STL [R1+0x43f8], R167 ;  /* 0x0043f8a701007387 */ /* 0x0009e80000100800 */
[----:B------:R4:W-:Y:S04]  /*11350*/  STL.64 [R1+0x43f0], R164 ;  /* 0x0043f0a401007387 */ /* 0x0009e80000100a00 */
[----:B0-----:R-:W3:Y:S04]  /*11360*/  LDL.LU R69, [R1+0x464] ;  /* 0x0004640001457983 */ /* 0x001ee80000300800 */
[----:B------:R-:W3:Y:S04]  /*11370*/  LDL.LU.64 R70, [R1+0x468] ;  /* 0x0004680001467983 */ /* 0x000ee80000300a00 */
[----:B------:R0:W-:Y:S04]  /*11380*/  STL.128 [R1+0x4280], R156 ;  /* 0x0042809c01007387 */ /* 0x0001e80000100c00 */
[----:B-1----:R-:W3:Y:S04]  /*11390*/  LDL.LU.128 R180, [R1+0x4430] ;  /* 0x0044300001b47983 */ /* 0x002ee80000300c00 */
[----:B----4-:R-:W4:Y:S04]  /*113a0*/  LDL.LU R176, [R1+0x4420] ;  /* 0x0044200001b07983 */ /* 0x010f280000300800 */
[----:B------:R-:W4:Y:S04]  /*113b0*/  LDL.LU.128 R172, [R1+0x4410] ;  /* 0x0044100001ac7983 */ /* 0x000f280000300c00 */
[----:B------:R-:W4:Y:S04]  /*113c0*/  LDL.LU.128 R168, [R1+0x4400] ;  /* 0x0044000001a87983 */ /* 0x000f280000300c00 */
[----:B------:R-:W4:Y:S04]  /*113d0*/  LDL.LU R167, [R1+0x43f8] ;  /* 0x0043f80001a77983 */ /* 0x000f280000300800 */
[----:B------:R-:W4:Y:S04]  /*113e0*/  LDL.LU.64 R164, [R1+0x43f0] ;  /* 0x0043f00001a47983 */ /* 0x000f280000300a00 */
[----:B0-----:R-:W4:Y:S04]  /*113f0*/  LDL.LU.128 R156, [R1+0x4280] ;  /* 0x00428000019c7983 */ /* 0x001f280000300c00 */
[----:B--2---:R0:W-:Y:S04]  /*11400*/  STL [R1+0x4270], R152 ;  /* 0x0042709801007387 */ /* 0x0041e80000100800 */
[----:B------:R1:W-:Y:S04]  /*11410*/  STL.128 [R1+0x4290], R160 ;  /* 0x004290a001007387 */ /* 0x0003e80000100c00 */
[----:B0-----:R-:W2:Y:S04]  /*11420*/  LDL.128 R152, [R1+0x3b0] ;  /* 0x0003b00001987983 */ /* 0x001ea80000100c00 */
[----:B-1----:R-:W2:Y:S04]  /*11430*/  LDL.LU.128 R160, [R1+0x4290] ;  /* 0x0042900001a07983 */ /* 0x002ea80000300c00 */
[----:B------:R-:W-:Y:S04]  /*11440*/  STL [R1+0x3c8], R59 ;  /* 0x0003c83b01007387 */ /* 0x000fe80000100800 */
[----:B------:R-:W-:Y:S04]  /*11450*/  STL [R1+0x3cc], R60 ;  /* 0x0003cc3c01007387 */ /* 0x000fe80000100800 */
        /* <DEDUP_REMOVED lines=9> */
[----:B------:R0:W-:Y:S04]  /*114f0*/  STL.128 [R1+0x43b0], R148 ;  /* 0x0043b09401007387 */ /* 0x0001e80000100c00 */
[----:B------:R1:W-:Y:S04]  /*11500*/  STL.128 [R1+0x4380], R100 ;  /* 0x0043806401007387 */ /* 0x0003e80000100c00 */
[----:B------:R-:W-:Y:S04]  /*11510*/  STL.128 [R1+0x4250], R112 ;  /* 0x0042507001007387 */ /* 0x000fe80000100c00 */
[----:B------:R3:W-:Y:S04]  /*11520*/  STL.128 [R1+0x4370], R96 ;  /* 0x0043706001007387 */ /* 0x0007e80000100c00 */
[----:B------:R3:W-:Y:S04]  /*11530*/  STL.128 [R1+0x4360], R92 ;  /* 0x0043605c01007387 */ /* 0x0007e80000100c00 */
[----:B0-----:R-:W2:Y:S04]  /*11540*/  LDL.LU.128 R148, [R1+0x43b0] ;  /* 0x0043b00001947983 */ /* 0x001ea80000300c00 */
[----:B-1----:R-:W2:Y:S04]  /*11550*/  LDL.LU.128 R100, [R1+0x4380] ;  /* 0x0043800001647983 */ /* 0x002ea80000300c00 */
[----:B---3--:R-:W-:Y:S04]  /*11560*/  STL.128 [R1+0x4350], R88 ;  /* 0x0043505801007387 */ /* 0x008fe80000100c00 */
[----:B------:R-:W-:Y:S04]  /*11570*/  STL.128 [R1+0x4340], R84 ;  /* 0x0043405401007387 */ /* 0x000fe80000100c00 */
[----:B------:R-:W-:Y:S04]  /*11580*/  STL.128 [R1+0x4320], R76 ;  /* 0x0043204c01007387 */ /* 0x000fe80000100c00 */
[----:B------:R0:W-:Y:S04]  /*11590*/  STL.128 [R1+0x4390], R104 ;  /* 0x0043906801007387 */ /* 0x0001e80000100c00 */
[----:B------:R-:W-:Y:S04]  /*115a0*/  STL.128 [R1+0x4310], R72 ;  /* 0x0043104801007387 */ /* 0x000fe80000100c00 */
[----:B------:R-:W3:Y:S04]  /*115b0*/  LDL.LU.128 R96, [R1+0x4370] ;  /* 0x0043700001607983 */ /* 0x000ee80000300c00 */
[----:B------:R-:W3:Y:S04]  /*115c0*/  LDL.LU.128 R92, [R1+0x4360] ;  /* 0x00436000015c7983 */ /* 0x000ee80000300c00 */
[----:B------:R1:W-:Y:S04]  /*115d0*/  STL.128 [R1+0x4330], R80 ;  /* 0x0043305001007387 */ /* 0x0003e80000100c00 */
[----:B0-----:R-:W3:Y:S04]  /*115e0*/  LDL.LU.128 R104, [R1+0x4390] ;  /* 0x0043900001687983 */ /* 0x001ee80000300c00 */
[----:B------:R-:W3:Y:S04]  /*115f0*/  LDL.LU.128 R88, [R1+0x4350] ;  /* 0x0043500001587983 */ /* 0x000ee80000300c00 */
[----:B------:R-:W3:Y:S04]  /*11600*/  LDL.LU.128 R84, [R1+0x4340] ;  /* 0x0043400001547983 */ /* 0x000ee80000300c00 */
[----:B-1----:R-:W3:Y:S04]  /*11610*/  LDL.LU.128 R80, [R1+0x4330] ;  /* 0x0043300001507983 */ /* 0x002ee80000300c00 */
[----:B------:R-:W3:Y:S04]  /*11620*/  LDL.LU.128 R76, [R1+0x4320] ;  /* 0x00432000014c7983 */ /* 0x000ee80000300c00 */
[----:B------:R-:W3:Y:S04]  /*11630*/  LDL.LU.128 R72, [R1+0x4310] ;  /* 0x0043100001487983 */ /* 0x000ee80000300c00 */
[----:B------:R-:W3:Y:S01]  /*11640*/  LDL.LU.128 R112, [R1+0x4250] ;  /* 0x0042500001707983 */ /* 0x000ee20000300c00 */
[----:B------:R-:W-:-:S02]  /*11650*/  IMAD.MOV.U32 R61, RZ, RZ, R69 ;  /* 0x000000ffff3d7224 */ /* 0x000fc400078e0045 */
[----:B------:R-:W-:Y:S02]  /*11660*/  IMAD.MOV.U32 R59, RZ, RZ, R71 ;  /* 0x000000ffff3b7224 */ /* 0x000fe400078e0047 */
[----:B------:R-:W-:Y:S02]  /*11670*/  IMAD.MOV.U32 R60, RZ, RZ, R70 ;  /* 0x000000ffff3c7224 */ /* 0x000fe400078e0046 */
[----:B------:R-:W3:Y:S04]  /*11680*/  LDL.LU.128 R68, [R1+0x4300] ;  /* 0x0043000001447983 */ /* 0x000ee80000300c00 */
[----:B------:R0:W-:Y:S04]  /*11690*/  STL.128 [R1+0x42e0], R180 ;  /* 0x0042e0b401007387 */ /* 0x0001e80000100c00 */
[----:B----4-:R1:W-:Y:S04]  /*116a0*/  STL [R1+0x42d0], R176 ;  /* 0x0042d0b001007387 */ /* 0x0103e80000100800 */
[----:B------:R4:W-:Y:S04]  /*116b0*/  STL.128 [R1+0x42c0], R172 ;  /* 0x0042c0ac01007387 */ /* 0x0009e80000100c00 */
[----:B------:R4:W-:Y:S04]  /*116c0*/  STL.128 [R1+0x42b0], R168 ;  /* 0x0042b0a801007387 */ /* 0x0009e80000100c00 */
[----:B------:R4:W-:Y:S04]  /*116d0*/  STL [R1+0x42a8], R167 ;  /* 0x0042a8a701007387 */ /* 0x0009e80000100800 */
[----:B------:R4:W-:Y:S04]  /*116e0*/  STL.64 [R1+0x42a0], R164 ;  /* 0x0042a0a401007387 */ /* 0x0009e80000100a00 */
[----:B------:R4:W-:Y:S04]  /*116f0*/  STL.128 [R1+0x4110], R156 ;  /* 0x0041109c01007387 */ /* 0x0009e80000100c00 */
[----:B0-----:R-:W3:Y:S04]  /*11700*/  LDL.LU.128 R180, [R1+0x42e0] ;  /* 0x0042e00001b47983 */ /* 0x001ee80000300c00 */
[----:B-1----:R-:W3:Y:S04]  /*11710*/  LDL.LU R176, [R1+0x42d0] ;  /* 0x0042d00001b07983 */ /* 0x002ee80000300800 */
[----:B----4-:R-:W4:Y:S04]  /*11720*/  LDL.LU.128 R172, [R1+0x42c0] ;  /* 0x0042c00001ac7983 */ /* 0x010f280000300c00 */
[----:B------:R-:W4:Y:S04]  /*11730*/  LDL.LU.128 R168, [R1+0x42b0] ;  /* 0x0042b00001a87983 */ /* 0x000f280000300c00 */
[----:B------:R-:W4:Y:S04]  /*11740*/  LDL.LU R167, [R1+0x42a8] ;  /* 0x0042a80001a77983 */ /* 0x000f280000300800 */
[----:B------:R-:W4:Y:S04]  /*11750*/  LDL.LU.64 R164, [R1+0x42a0] ;  /* 0x0042a00001a47983 */ /* 0x000f280000300a00 */
[----:B------:R-:W4:Y:S01]  /*11760*/  LDL.128 R156, [R1+0x3c0] ;  /* 0x0003c000019c7983 */ /* 0x000f220000100c00 */
[----:B--2---:R-:W-:-:S03]  /*11770*/  IMAD.MOV.U32 R116, RZ, RZ, R152 ;  /* 0x000000ffff747224 */ /* 0x004fc600078e0098 */
[----:B------:R-:W-:Y:S04]  /*11780*/  STL [R1+0x5c4], R153 ;  /* 0x0005c49901007387 */ /* 0x000fe80000100800 */
[----:B------:R-:W-:Y:S04]  /*11790*/  STL.64 [R1+0x5c8], R154 ;  /* 0x0005c89a01007387 */ /* 0x000fe80000100a00 */
[----:B------:R-:W2:Y:S04]  /*117a0*/  LDL.LU R152, [R1+0x4270] ;  /* 0x0042700001987983 */ /* 0x000ea80000300800 */
[----:B------:R0:W-:Y:S04]  /*117b0*/  STL.128 [R1+0x4120], R160 ;  /* 0x004120a001007387 */ /* 0x0001e80000100c00 */
[----:B------:R-:W2:Y:S04]  /*117c0*/  LDL.LU R117, [R1+0x5c4] ;  /* 0x0005c40001757983 */ /* 0x000ea80000300800 */
[----:B------:R-:W2:Y:S04]  /*117d0*/  LDL.LU R118, [R1+0x5c8] ;  /* 0x0005c80001767983 */ /* 0x000ea80000300800 */
[----:B------:R-:W2:Y:S04]  /*117e0*/  LDL.LU R119, [R1+0x5cc] ;  /* 0x0005cc0001777983 */ /* 0x000ea80000300800 */
[----:B0-----:R-:W2:Y:S04]  /*117f0*/  LDL.LU.128 R160, [R1+0x4120] ;  /* 0x0041200001a07983 */ /* 0x001ea80000300c00 */
[----:B------:R-:W-:Y:S04]  /*11800*/  STL.128 [R1+0x4180], R60 ;  /* 0x0041803c01007387 */ /* 0x000fe80000100c00 */
        /* <DEDUP_REMOVED lines=11> */
[----:B------:R0:W-:Y:S04]  /*118c0*/  STL.128 [R1+0x4260], R148 ;  /* 0x0042609401007387 */ /* 0x0001e80000100c00 */
[----:B------:R1:W-:Y:S04]  /*118d0*/  STL.128 [R1+0x4220], R100 ;  /* 0x0042206401007387 */ /* 0x0003e80000100c00 */
[----:B------:R-:W-:Y:S04]  /*118e0*/  STL [R1+0x3dc], R58 ;  /* 0x0003dc3a01007387 */ /* 0x000fe80000100800 */
[----:B0-----:R-:W2:Y:S04]  /*118f0*/  LDL.LU.128 R148, [R1+0x4260] ;  /* 0x0042600001947983 */ /* 0x001ea80000300c00 */
[----:B-1----:R-:W2:Y:S04]  /*11900*/  LDL.LU.128 R100, [R1+0x4220] ;  /* 0x0042200001647983 */ /* 0x002ea80000300c00 */
[----:B---3--:R-:W-:Y:S04]  /*11910*/  STL.128 [R1+0x4210], R96 ;  /* 0x0042106001007387 */ /* 0x008fe80000100c00 */
[----:B------:R-:W-:Y:S04]  /*11920*/  STL.128 [R1+0x4200], R92 ;  /* 0x0042005c01007387 */ /* 0x000fe80000100c00 */
[----:B------:R0:W-:Y:S04]  /*11930*/  STL.128 [R1+0x4230], R104 ;  /* 0x0042306801007387 */ /* 0x0001e80000100c00 */
[----:B------:R1:W-:Y:S04]  /*11940*/  STL.128 [R1+0x41f0], R88 ;  /* 0x0041f05801007387 */ /* 0x0003e80000100c00 */
[----:B------:R3:W-:Y:S04]  /*11950*/  STL.128 [R1+0x41e0], R84 ;  /* 0x0041e05401007387 */ /* 0x0007e80000100c00 */
[----:B------:R3:W-:Y:S04]  /*11960*/  STL.128 [R1+0x41d0], R80 ;  /* 0x0041d05001007387 */ /* 0x0007e80000100c00 */
[----:B------:R3:W-:Y:S04]  /*11970*/  STL.128 [R1+0x41c0], R76 ;  /* 0x0041c04c01007387 */ /* 0x0007e80000100c00 */
[----:B------:R3:W-:Y:S04]  /*11980*/  STL.128 [R1+0x41b0], R72 ;  /* 0x0041b04801007387 */ /* 0x0007e80000100c00 */
[----:B0-----:R-:W2:Y:S04]  /*11990*/  LDL.LU.128 R104, [R1+0x4230] ;  /* 0x0042300001687983 */ /* 0x001ea80000300c00 */
[----:B------:R-:W2:Y:S04]  /*119a0*/  LDL.LU.128 R96, [R1+0x4210] ;  /* 0x0042100001607983 */ /* 0x000ea80000300c00 */
[----:B------:R-:W2:Y:S04]  /*119b0*/  LDL.LU.128 R92, [R1+0x4200] ;  /* 0x00420000015c7983 */ /* 0x000ea80000300c00 */
[----:B------:R0:W-:Y:S04]  /*119c0*/  STL.128 [R1+0x41a0], R68 ;  /* 0x0041a04401007387 */ /* 0x0001e80000100c00 */
[----:B-1----:R-:W2:Y:S04]  /*119d0*/  LDL.LU.128 R88, [R1+0x41f0] ;  /* 0x0041f00001587983 */ /* 0x002ea80000300c00 */
[----:B---3--:R-:W3:Y:S04]  /*119e0*/  LDL.LU.128 R84, [R1+0x41e0] ;  /* 0x0041e00001547983 */ /* 0x008ee80000300c00 */
[----:B------:R-:W3:Y:S04]  /*119f0*/  LDL.LU.128 R80, [R1+0x41d0] ;  /* 0x0041d00001507983 */ /* 0x000ee80000300c00 */
[----:B------:R-:W3:Y:S04]  /*11a00*/  LDL.LU.128 R76, [R1+0x41c0] ;  /* 0x0041c000014c7983 */ /* 0x000ee80000300c00 */
[----:B------:R-:W3:Y:S04]  /*11a10*/  LDL.LU.128 R72, [R1+0x41b0] ;  /* 0x0041b00001487983 */ /* 0x000ee80000300c00 */
[----:B0-----:R-:W3:Y:S04]  /*11a20*/  LDL.LU.128 R68, [R1+0x41a0] ;  /* 0x0041a00001447983 */ /* 0x001ee80000300c00 */
[----:B------:R-:W-:Y:S04]  /*11a30*/  STL.128 [R1+0x40d0], R112 ;  /* 0x0040d07001007387 */ /* 0x000fe80000100c00 */
[----:B------:R0:W-:Y:S04]  /*11a40*/  STL.128 [R1+0x4170], R180 ;  /* 0x004170b401007387 */ /* 0x0001e80000100c00 */
[----:B------:R1:W-:Y:S04]  /*11a50*/  STL [R1+0x4160], R176 ;  /* 0x004160b001007387 */ /* 0x0003e80000100800 */
[----:B----4-:R4:W-:Y:S04]  /*11a60*/  STL.128 [R1+0x4150], R172 ;  /* 0x004150ac01007387 */ /* 0x0109e80000100c00 */
[----:B------:R4:W-:Y:S04]  /*11a70*/  STL.128 [R1+0x4140], R168 ;  /* 0x004140a801007387 */ /* 0x0009e80000100c00 */
[----:B------:R4:W-:Y:S04]  /*11a80*/  STL [R1+0x4138], R167 ;  /* 0x004138a701007387 */ /* 0x0009e80000100800 */
[----:B------:R4:W-:Y:S04]  /*11a90*/  STL.64 [R1+0x4130], R164 ;  /* 0x004130a401007387 */ /* 0x0009e80000100a00 */
[----:B------:R-:W-:Y:S01]  /*11aa0*/  STL [R1+0x5d4], R157 ;  /* 0x0005d49d01007387 */ /* 0x000fe20000100800 */
[----:B------:R-:W-:-:S03]  /*11ab0*/  IMAD.MOV.U32 R120, RZ, RZ, R156 ;  /* 0x000000ffff787224 */ /* 0x000fc600078e009c */
[----:B------:R4:W-:Y:S04]  /*11ac0*/  STL.64 [R1+0x5d8], R158 ;  /* 0x0005d89e01007387 */ /* 0x0009e80000100a00 */
[----:B0-----:R-:W3:Y:S04]  /*11ad0*/  LDL.LU.128 R180, [R1+0x4170] ;  /* 0x0041700001b47983 */ /* 0x001ee80000300c00 */
[----:B-1----:R-:W3:Y:S04]  /*11ae0*/  LDL.LU R176, [R1+0x4160] ;  /* 0x0041600001b07983 */ /* 0x002ee80000300800 */
[----:B----4-:R-:W4:Y:S04]  /*11af0*/  LDL.LU.128 R172, [R1+0x4150] ;  /* 0x0041500001ac7983 */ /* 0x010f280000300c00 */
[----:B------:R-:W4:Y:S04]  /*11b00*/  LDL.LU.128 R168, [R1+0x4140] ;  /* 0x0041400001a87983 */ /* 0x000f280000300c00 */
[----:B------:R-:W4:Y:S04]  /*11b10*/  LDL.LU R167, [R1+0x4138] ;  /* 0x0041380001a77983 */ /* 0x000f280000300800 */
[----:B------:R-:W4:Y:S04]  /*11b20*/  LDL.LU.64 R164, [R1+0x4130] ;  /* 0x0041300001a47983 */ /* 0x000f280000300a00 */
[----:B------:R-:W4:Y:S04]  /*11b30*/  LDL.LU.128 R156, [R1+0x4110] ;  /* 0x00411000019c7983 */ /* 0x000f280000300c00 */
[----:B------:R-:W4:Y:S04]  /*11b40*/  LDL.LU.128 R112, [R1+0x40d0] ;  /* 0x0040d00001707983 */ /* 0x000f280000300c00 */
[----:B------:R-:W4:Y:S04]  /*11b50*/  LDL.LU R121, [R1+0x5d4] ;  /* 0x0005d40001797983 */ /* 0x000f280000300800 */
[----:B------:R-:W4:Y:S04]  /*11b60*/  LDL.LU R122, [R1+0x5d8] ;  /* 0x0005d800017a7983 */ /* 0x000f280000300800 */
[----:B------:R-:W4:Y:S04]  /*11b70*/  LDL.LU R123, [R1+0x5dc] ;  /* 0x0005dc00017b7983 */ /* 0x000f280000300800 */
[----:B--2---:R0:W-:Y:S04]  /*11b80*/  STL [R1+0x4100], R152 ;  /* 0x0041009801007387 */ /* 0x0041e80000100800 */
[----:B0-----:R-:W2:Y:S04]  /*11b90*/  LDL.LU R152, [R1+0x4100] ;  /* 0x0041000001987983 */ /* 0x001ea80000300800 */
[----:B------:R0:W-:Y:S04]  /*11ba0*/  STL.128 [R1+0x40e0], R116 ;  /* 0x0040e07401007387 */ /* 0x0001e80000100c00 */
[----:B------:R1:W-:Y:S04]  /*11bb0*/  STL.128 [R1+0x3f90], R160 ;  /* 0x003f90a001007387 */ /* 0x0003e80000100c00 */
[----:B0-----:R-:W2:Y:S04]  /*11bc0*/  LDL.LU.128 R116, [R1+0x40e0] ;  /* 0x0040e00001747983 */ /* 0x001ea80000300c00 */
[----:B-1----:R-:W2:Y:S04]  /*11bd0*/  LDL.128 R160, [R1+0x3d0] ;  /* 0x0003d00001a07983 */ /* 0x002ea80000100c00 */
        /* <DEDUP_REMOVED lines=10> */
[----:B------:R1:W-:Y:S04]  /*11c80*/  STL.128 [R1+0x4820], R12 ;  /* 0x0048200c01007387 */ /* 0x0003e80000100c00 */
[----:B------:R1:W-:Y:S04]  /*11c90*/  STL.128 [R1+0x4810], R8 ;  /* 0x0048100801007387 */ /* 0x0003e80000100c00 */
[----:B------:R1:W-:Y:S04]  /*11ca0*/  STL.64 [R1+0x4800], R4 ;  /* 0x0048000401007387 */ /* 0x0003e80000100a00 */
        /* <DEDUP_REMOVED lines=16> */
[----:B---3--:R3:W-:Y:S04]  /*11db0*/  STL.128 [R1+0x4060], R84 ;  /* 0x0040605401007387 */ /* 0x0087e80000100c00 */
[----:B------:R3:W-:Y:S04]  /*11dc0*/  STL.128 [R1+0x4050], R80 ;  /* 0x0040505001007387 */ /* 0x0007e80000100c00 */
[----:B------:R3:W-:Y:S04]  /*11dd0*/  STL.128 [R1+0x4040], R76 ;  /* 0x0040404c01007387 */ /* 0x0007e80000100c00 */
[----:B------:R3:W-:Y:S04]  /*11de0*/  STL.128 [R1+0x4030], R72 ;  /* 0x0040304801007387 */ /* 0x0007e80000100c00 */
[----:B------:R3:W-:Y:S04]  /*11df0*/  STL.128 [R1+0x4020], R68 ;  /* 0x0040204401007387 */ /* 0x0007e80000100c00 */
[----:B------:R3:W-:Y:S04]  /*11e00*/  STL.128 [R1+0x4010], R64 ;  /* 0x0040104001007387 */ /* 0x0007e80000100c00 */
[----:B------:R3:W-:Y:S04]  /*11e10*/  STL.128 [R1+0x4000], R60 ;  /* 0x0040003c01007387 */ /* 0x0007e80000100c00 */
[----:B------:R3:W-:Y:S04]  /*11e20*/  STL [R1+0x3ff0], R59 ;  /* 0x003ff03b01007387 */ /* 0x0007e80000100800 */
        /* <DEDUP_REMOVED lines=9> */
[----:B------:R-:W2:Y:S04]  /*11ec0*/  LDL.LU.64 R18, [R1+0x4830] ;  /* 0x0048300001127983 */ /* 0x000ea80000300a00 */
[----:B------:R-:W2:Y:S04]  /*11ed0*/  LDL.LU.128 R12, [R1+0x4820] ;  /* 0x00482000010c7983 */ /* 0x000ea80000300c00 */
[----:B------:R-:W2:Y:S04]  /*11ee0*/  LDL.LU.128 R8, [R1+0x4810] ;  /* 0x0048100001087983 */ /* 0x000ea80000300c00 */
[----:B------:R-:W2:Y:S04]  /*11ef0*/  LDL.LU.64 R4, [R1+0x4800] ;  /* 0x0048000001047983 */ /* 0x000ea80000300a00 */
[----:B------:R-:W2:Y:S04]  /*11f00*/  LDL.LU.128 R224, [R1+0x47f0] ;  /* 0x0047f00001e07983 */ /* 0x000ea80000300c00 */
        /* <DEDUP_REMOVED lines=11> */
[----:B----4-:R-:W4:Y:S04]  /*11fc0*/  LDL.LU.128 R100, [R1+0x40a0] ;  /* 0x0040a00001647983 */ /* 0x010f280000300c00 */
[----:B------:R-:W4:Y:S04]  /*11fd0*/  LDL.LU.128 R96, [R1+0x4090] ;  /* 0x0040900001607983 */ /* 0x000f280000300c00 */
[----:B------:R-:W4:Y:S04]  /*11fe0*/  LDL.LU.128 R92, [R1+0x4080] ;  /* 0x00408000015c7983 */ /* 0x000f280000300c00 */
[----:B------:R-:W4:Y:S04]  /*11ff0*/  LDL.LU.128 R88, [R1+0x4070] ;  /* 0x0040700001587983 */ /* 0x000f280000300c00 */
[----:B---3--:R-:W3:Y:S04]  /*12000*/  LDL.LU.128 R84, [R1+0x4060] ;  /* 0x0040600001547983 */ /* 0x008ee80000300c00 */
[----:B------:R-:W3:Y:S04]  /*12010*/  LDL.LU.128 R80, [R1+0x4050] ;  /* 0x0040500001507983 */ /* 0x000ee80000300c00 */
[----:B------:R-:W3:Y:S04]  /*12020*/  LDL.LU.128 R76, [R1+0x4040] ;  /* 0x00404000014c7983 */ /* 0x000ee80000300c00 */
[----:B------:R-:W3:Y:S04]  /*12030*/  LDL.LU.128 R72, [R1+0x4030] ;  /* 0x0040300001487983 */ /* 0x000ee80000300c00 */
[----:B------:R-:W3:Y:S04]  /*12040*/  LDL.LU.128 R68, [R1+0x4020] ;  /* 0x0040200001447983 */ /* 0x000ee80000300c00 */
[----:B------:R-:W3:Y:S04]  /*12050*/  LDL.LU.128 R64, [R1+0x4010] ;  /* 0x0040100001407983 */ /* 0x000ee80000300c00 */
[----:B------:R-:W3:Y:S04]  /*12060*/  LDL.LU.128 R60, [R1+0x4000] ;  /* 0x00400000013c7983 */ /* 0x000ee80000300c00 */
[----:B------:R-:W3:Y:S04]  /*12070*/  LDL.LU R59, [R1+0x3ff0] ;  /* 0x003ff000013b7983 */ /* 0x000ee80000300800 */
[----:B------:R-:W-:Y:S04]  /*12080*/  STL.128 [R1+0x3fe0], R180 ;  /* 0x003fe0b401007387 */ /* 0x000fe80000100c00 */
[----:B------:R-:W-:Y:S04]  /*12090*/  STL [R1+0x3fd0], R176 ;  /* 0x003fd0b001007387 */ /* 0x000fe80000100800 */
[----:B------:R-:W-:Y:S04]  /*120a0*/  STL.128 [R1+0x3fc0], R172 ;  /* 0x003fc0ac01007387 */ /* 0x000fe80000100c00 */
[----:B------:R-:W-:Y:S04]  /*120b0*/  STL.128 [R1+0x3fb0], R168 ;  /* 0x003fb0a801007387 */ /* 0x000fe80000100c00 */
[----:B------:R-:W-:Y:S04]  /*120c0*/  STL [R1+0x3fa8], R167 ;  /* 0x003fa8a701007387 */ /* 0x000fe80000100800 */
[----:B------:R-:W-:Y:S04]  /*120d0*/  STL.64 [R1+0x3fa0], R164 ;  /* 0x003fa0a401007387 */ /* 0x000fe80000100a00 */
[----:B------:R0:W-:Y:S04]  /*120e0*/  STL.128 [R1+0x3f80], R156 ;  /* 0x003f809c01007387 */ /* 0x0001e80000100c00 */
[----:B--2---:R-:W-:Y:S04]  /*120f0*/  STL [R1+0x3f70], R152 ;  /* 0x003f709801007387 */ /* 0x004fe80000100800 */
[----:B------:R1:W-:Y:S04]  /*12100*/  STL.128 [R1+0x3f50], R120 ;  /* 0x003f507801007387 */ /* 0x0003e80000100c00 */
[----:B------:R2:W-:Y:S04]  /*12110*/  STL.128 [R1+0x3f40], R116 ;  /* 0x003f407401007387 */ /* 0x0005e80000100c00 */
[----:B------:R2:W-:Y:S04]  /*12120*/  STL.128 [R1+0x3f30], R112 ;  /* 0x003f307001007387 */ /* 0x0005e80000100c00 */
[----:B------:R-:W-:Y:S04]  /*12130*/  STL [R1+0x5e4], R161 ;  /* 0x0005e4a101007387 */ /* 0x000fe80000100800 */
[----:B------:R2:W-:Y:S04]  /*12140*/  STL.64 [R1+0x5e8], R162 ;  /* 0x0005e8a201007387 */ /* 0x0005e80000100a00 */
[----:B0-----:R-:W3:Y:S04]  /*12150*/  LDL.LU.128 R156, [R1+0x3f80] ;  /* 0x003f8000019c7983 */ /* 0x001ee80000300c00 */
[----:B-1----:R-:W3:Y:S04]  /*12160*/  LDL.LU.128 R120, [R1+0x3f50] ;  /* 0x003f500001787983 */ /* 0x002ee80000300c00 */
[----:B--2---:R-:W2:Y:S04]  /*12170*/  LDL.LU.128 R116, [R1+0x3f40] ;  /* 0x003f400001747983 */ /* 0x004ea80000300c00 */
[----:B------:R-:W2:Y:S04]  /*12180*/  LDL.LU.128 R112, [R1+0x3f30] ;  /* 0x003f300001707983 */ /* 0x000ea80000300c00 */
[----:B------:R-:W2:Y:S04]  /*12190*/  LDL.LU R125, [R1+0x5e4] ;  /* 0x0005e400017d7983 */ /* 0x000ea80000300800 */
[----:B------:R-:W2:Y:S04]  /*121a0*/  LDL.LU R126, [R1+0x5e8] ;  /* 0x0005e800017e7983 */ /* 0x000ea80000300800 */
[----:B------:R-:W2:Y:S01]  /*121b0*/  LDL.LU R127, [R1+0x5ec] ;  /* 0x0005ec00017f7983 */ /* 0x000ea20000300800 */
[----:B------:R-:W-:-:S03]  /*121c0*/  IMAD.MOV.U32 R124, RZ, RZ, R160 ;  /* 0x000000ffff7c7224 */ /* 0x000fc600078e00a0 */
[----:B------:R-:W2:Y:S04]  /*121d0*/  LDL.LU.128 R160, [R1+0x3f90] ;  /* 0x003f900001a07983 */ /* 0x000ea80000300c00 */
[----:B------:R-:W2:Y:S04]  /*121e0*/  LDL.LU R152, [R1+0x3f70] ;  /* 0x003f700001987983 */ /* 0x000ea80000300800 */
[----:B------:R-:W2:Y:S04]  /*121f0*/  LDL.LU R176, [R1+0x3fd0] ;  /* 0x003fd00001b07983 */ /* 0x000ea80000300800 */
[----:B------:R-:W2:Y:S04]  /*12200*/  LDL.LU.128 R172, [R1+0x3fc0] ;  /* 0x003fc00001ac7983 */ /* 0x000ea80000300c00 */
[----:B------:R-:W2:Y:S04]  /*12210*/  LDL.LU.128 R168, [R1+0x3fb0] ;  /* 0x003fb00001a87983 */ /* 0x000ea80000300c00 */
[----:B------:R-:W2:Y:S04]  /*12220*/  LDL.LU R167, [R1+0x3fa8] ;  /* 0x003fa80001a77983 */ /* 0x000ea80000300800 */
[----:B------:R-:W2:Y:S04]  /*12230*/  LDL.LU.64 R164, [R1+0x3fa0] ;  /* 0x003fa00001a47983 */ /* 0x000ea80000300a00 */
[----:B------:R-:W2:Y:S04]  /*12240*/  LDL.LU.128 R180, [R1+0x3fe0] ;  /* 0x003fe00001b47983 */ /* 0x000ea80000300c00 */
[----:B------:R-:W-:Y:S04]  /*12250*/  STL [R1+0x3e0], R53 ;  /* 0x0003e03501007387 */ /* 0x000fe80000100800 */
[----:B------:R-:W-:Y:S04]  /*12260*/  STL [R1+0x3e4], R54 ;  /* 0x0003e43601007387 */ /* 0x000fe80000100800 */
[----:B------:R-:W-:Y:S04]  /*12270*/  STL [R1+0x3e8], R55 ;  /* 0x0003e83701007387 */ /* 0x000fe80000100800 */
[----:B------:R-:W-:Y:S04]  /*12280*/  STL [R1+0x3ec], R50 ;  /* 0x0003ec3201007387 */ /* 0x000fe80000100800 */
[----:B------:R0:W-:Y:S04]  /*12290*/  STL.128 [R1+0x3f20], R108 ;  /* 0x003f206c01007387 */ /* 0x0001e80000100c00 */
[----:B------:R1:W-:Y:S04]  /*122a0*/  STL.128 [R1+0x3f10], R104 ;  /* 0x003f106801007387 */ /* 0x0003e80000100c00 */
[----:B----4-:R4:W-:Y:S04]  /*122b0*/  STL.128 [R1+0x3f00], R100 ;  /* 0x003f006401007387 */ /* 0x0109e80000100c00 */
        /* <DEDUP_REMOVED lines=8> */
[----:B0-----:R-:W2:Y:S04]  /*12340*/  LDL.LU.128 R108, [R1+0x3f20] ;  /* 0x003f2000016c7983 */ /* 0x001ea80000300c00 */
[----:B-1----:R-:W2:Y:S04]  /*12350*/  LDL.LU.128 R104, [R1+0x3f10] ;  /* 0x003f100001687983 */ /* 0x002ea80000300c00 */
        /* <DEDUP_REMOVED lines=9> */
[----:B------:R0:W-:Y:S04]  /*123f0*/  STL.128 [R1+0x3e00], R156 ;  /* 0x003e009c01007387 */ /* 0x0001e80000100c00 */
[----:B------:R1:W-:Y:S04]  /*12400*/  STL.128 [R1+0x3dc0], R120 ;  /* 0x003dc07801007387 */ /* 0x0003e80000100c00 */
[----:B--2---:R2:W-:Y:S04]  /*12410*/  STL.128 [R1+0x3db0], R116 ;  /* 0x003db07401007387 */ /* 0x0045e80000100c00 */
[----:B------:R2:W-:Y:S04]  /*12420*/  STL.128 [R1+0x3da0], R112 ;  /* 0x003da07001007387 */ /* 0x0005e80000100c00 */
[----:B0-----:R-:W3:Y:S04]  /*12430*/  LDL.128 R156, [R1+0x3e0] ;  /* 0x0003e000019c7983 */ /* 0x001ee80000100c00 */
[----:B-1----:R-:W3:Y:S04]  /*12440*/  LDL.LU.128 R120, [R1+0x3dc0] ;  /* 0x003dc00001787983 */ /* 0x002ee80000300c00 */
[----:B------:R0:W-:Y:S04]  /*12450*/  STL.128 [R1+0x3dd0], R124 ;  /* 0x003dd07c01007387 */ /* 0x0001e80000100c00 */
[----:B--2---:R-:W2:Y:S04]  /*12460*/  LDL.LU.128 R116, [R1+0x3db0] ;  /* 0x003db00001747983 */ /* 0x004ea80000300c00 */
[----:B------:R-:W2:Y:S04]  /*12470*/  LDL.LU.128 R112, [R1+0x3da0] ;  /* 0x003da00001707983 */ /* 0x000ea80000300c00 */
[----:B0-----:R-:W2:Y:S04]  /*12480*/  LDL.LU.128 R124, [R1+0x3dd0] ;  /* 0x003dd000017c7983 */ /* 0x001ea80000300c00 */
[----:B------:R0:W-:Y:S04]  /*12490*/  STL.128 [R1+0x3e70], R64 ;  /* 0x003e704001007387 */ /* 0x0001e80000100c00 */
[----:B------:R1:W-:Y:S04]  /*124a0*/  STL.128 [R1+0x3e60], R60 ;  /* 0x003e603c01007387 */ /* 0x0003e80000100c00 */
[----:B------:R1:W-:Y:S04]  /*124b0*/  STL [R1+0x3e54], R59 ;  /* 0x003e543b01007387 */ /* 0x0003e80000100800 */
[----:B0-----:R-:W2:Y:S04]  /*124c0*/  LDL.LU.128 R64, [R1+0x3e70] ;  /* 0x003e700001407983 */ /* 0x001ea80000300c00 */
[----:B-1----:R-:W2:Y:S04]  /*124d0*/  LDL.LU.128 R60, [R1+0x3e60] ;  /* 0x003e6000013c7983 */ /* 0x002ea80000300c00 */
[----:B------:R-:W2:Y:S04]  /*124e0*/  LDL.LU R59, [R1+0x3e54] ;  /* 0x003e5400013b7983 */ /* 0x000ea80000300800 */
[----:B------:R-:W-:Y:S04]  /*124f0*/  STL [R1+0x3f0], R51 ;  /* 0x0003f03301007387 */ /* 0x000fe80000100800 */
[----:B------:R-:W-:Y:S04]  /*12500*/  STL [R1+0x3f4], R52 ;  /* 0x0003f43401007387 */ /* 0x000fe80000100800 */
[----:B------:R-:W-:Y:S04]  /*12510*/  STL [R1+0x3f8], R47 ;  /* 0x0003f82f01007387 */ /* 0x000fe80000100800 */
[----:B------:R-:W-:Y:S04]  /*12520*/  STL [R1+0x3fc], R48 ;  /* 0x0003fc3001007387 */ /* 0x000fe80000100800 */
[----:B------:R0:W-:Y:S04]  /*12530*/  STL.128 [R1+0x3b70], R36 ;  /* 0x003b702401007387 */ /* 0x0001e80000100c00 */
[----:B------:R1:W-:Y:S04]  /*12540*/  STL.128 [R1+0x3b60], R32 ;  /* 0x003b602001007387 */ /* 0x0003e80000100c00 */
[----:B0-----:R-:W2:Y:S04]  /*12550*/  LDL.LU.128 R36, [R1+0x3b70] ;  /* 0x003b700001247983 */ /* 0x001ea80000300c00 */
[----:B-1----:R-:W2:Y:S04]  /*12560*/  LDL.LU.128 R32, [R1+0x3b60] ;  /* 0x003b600001207983 */ /* 0x002ea80000300c00 */
        /* <DEDUP_REMOVED lines=10> */
[----:B------:R-:W-:Y:S04]  /*12610*/  STL.128 [R1+0x3cf0], R68 ;  /* 0x003cf04401007387 */ /* 0x000fe80000100c00 */
        /* <DEDUP_REMOVED lines=9> */
[----:B------:R-:W-:Y:S04]  /*126b0*/  STL [R1+0x5f4], R157 ;  /* 0x0005f49d01007387 */ /* 0x000fe80000100800 */
[----:B------:R-:W-:Y:S04]  /*126c0*/  STL.64 [R1+0x5f8], R158 ;  /* 0x0005f89e01007387 */ /* 0x000fe80000100a00 */
[----:B------:R-:W-:Y:S04]  /*126d0*/  STL.128 [R1+0x3c90], R120 ;  /* 0x003c907801007387 */ /* 0x000fe80000100c00 */
[----:B--2---:R-:W-:Y:S04]  /*126e0*/  STL.128 [R1+0x3c80], R116 ;  /* 0x003c807401007387 */ /* 0x004fe80000100c00 */
[----:B------:R0:W-:Y:S04]  /*126f0*/  STL.128 [R1+0x3c70], R112 ;  /* 0x003c707001007387 */ /* 0x0001e80000100c00 */
[----:B------:R-:W2:Y:S04]  /*12700*/  LDL.LU.128 R72, [R1+0x3d00] ;  /* 0x003d000001487983 */ /* 0x000ea80000300c00 */
[----:B------:R1:W-:Y:S04]  /*12710*/  STL.128 [R1+0x3ca0], R124 ;  /* 0x003ca07c01007387 */ /* 0x0003e80000100c00 */
[----:B------:R-:W2:Y:S04]  /*12720*/  LDL.LU R129, [R1+0x5f4] ;  /* 0x0005f40001817983 */ /* 0x000ea80000300800 */
[----:B------:R-:W2:Y:S04]  /*12730*/  LDL.LU R130, [R1+0x5f8] ;  /* 0x0005f80001827983 */ /* 0x000ea80000300800 */
[----:B------:R-:W2:Y:S04]  /*12740*/  LDL.LU R131, [R1+0x5fc] ;  /* 0x0005fc0001837983 */ /* 0x000ea80000300800 */
[----:B0-----:R-:W2:Y:S04]  /*12750*/  LDL.128 R112, [R1+0x3f0] ;  /* 0x0003f00001707983 */ /* 0x001ea80000100c00 */
[----:B-1----:R-:W2:Y:S04]  /*12760*/  LDL.LU.128 R124, [R1+0x3ca0] ;  /* 0x003ca000017c7983 */ /* 0x002ea80000300c00 */
[----:B------:R-:W2:Y:S04]  /*12770*/  LDL.LU.128 R120, [R1+0x3c90] ;  /* 0x003c900001787983 */ /* 0x000ea80000300c00 */
[----:B------:R-:W2:Y:S04]  /*12780*/  LDL.LU.128 R116, [R1+0x3c80] ;  /* 0x003c800001747983 */ /* 0x000ea80000300c00 */
[----:B------:R-:W2:Y:S04]  /*12790*/  LDL.LU.128 R68, [R1+0x3cf0] ;  /* 0x003cf00001447983 */ /* 0x000ea80000300c00 */
[----:B------:R0:W-:Y:S04]  /*127a0*/  STL.128 [R1+0x3ce0], R64 ;  /* 0x003ce04001007387 */ /* 0x0001e80000100c00 */
[----:B------:R1:W-:Y:S04]  /*127b0*/  STL.128 [R1+0x3cd0], R60 ;  /* 0x003cd03c01007387 */ /* 0x0003e80000100c00 */
[----:B------:R1:W-:Y:S04]  /*127c0*/  STL [R1+0x3cc0], R59 ;  /* 0x003cc03b01007387 */ /* 0x0003e80000100800 */
[----:B0-----:R-:W2:Y:S04]  /*127d0*/  LDL.LU.128 R64, [R1+0x3ce0] ;  /* 0x003ce00001407983 */ /* 0x001ea80000300c00 */
[----:B-1----:R-:W2:Y:S04]  /*127e0*/  LDL.LU.128 R60, [R1+0x3cd0] ;  /* 0x003cd000013c7983 */ /* 0x002ea80000300c00 */
[----:B------:R-:W2:Y:S01]  /*127f0*/  LDL.LU R59, [R1+0x3cc0] ;  /* 0x003cc000013b7983 */ /* 0x000ea20000300800 */
[----:B------:R-:W-:-:S03]  /*12800*/  IMAD.MOV.U32 R128, RZ, RZ, R156 ;  /* 0x000000ffff807224 */ /* 0x000fc600078e009c */
[----:B------:R-:W-:Y:S04]  /*12810*/  STL [R1+0x400], R49 ;  /* 0x0004003101007387 */ /* 0x000fe80000100800 */
[----:B------:R-:W-:Y:S04]  /*12820*/  STL [R1+0x404], R44 ;  /* 0x0004042c01007387 */ /* 0x000fe80000100800 */
[----:B------:R-:W-:Y:S04]  /*12830*/  STL [R1+0x408], R45 ;  /* 0x0004082d01007387 */ /* 0x000fe80000100800 */
[----:B------:R-:W-:Y:S04]  /*12840*/  STL [R1+0x40c], R46 ;  /* 0x00040c2e01007387 */ /* 0x000fe80000100800 */
[----:B------:R0:W-:Y:S04]  /*12850*/  STL.128 [R1+0x3b80], R40 ;  /* 0x003b802801007387 */ /* 0x0001e80000100c00 */
[----:B------:R1:W-:Y:S04]  /*12860*/  STL.128 [R1+0x39b0], R36 ;  /* 0x0039b02401007387 */ /* 0x0003e80000100c00 */
[----:B------:R1:W-:Y:S04]  /*12870*/  STL.128 [R1+0x39a0], R32 ;  /* 0x0039a02001007387 */ /* 0x0003e80000100c00 */
[----:B------:R1:W-:Y:S04]  /*12880*/  STL.64 [R1+0x3af0], R4 ;  /* 0x003af00401007387 */ /* 0x0003e80000100a00 */
[----:B0-----:R-:W2:Y:S04]  /*12890*/  LDL.LU.128 R40, [R1+0x3b80] ;  /* 0x003b800001287983 */ /* 0x001ea80000300c00 */
[----:B-1----:R-:W2:Y:S04]  /*128a0*/  LDL.LU.128 R36, [R1+0x39b0] ;  /* 0x0039b00001247983 */ /* 0x002ea80000300c00 */
[----:B------:R-:W2:Y:S04]  /*128b0*/  LDL.LU.128 R32, [R1+0x39a0] ;  /* 0x0039a00001207983 */ /* 0x000ea80000300c00 */
[----:B------:R-:W2:Y:S04]  /*128c0*/  LDL.LU.64 R4, [R1+0x3af0] ;  /* 0x003af00001047983 */ /* 0x000ea80000300a00 */
[----:B------:R0:W-:Y:S04]  /*128d0*/  STL.128 [R1+0x3b50], R28 ;  /* 0x003b501c01007387 */ /* 0x0001e80000100c00 */
[----:B------:R1:W-:Y:S04]  /*128e0*/  STL.128 [R1+0x3b40], R24 ;  /* 0x003b401801007387 */ /* 0x0003e80000100c00 */
[----:B------:R1:W-:Y:S04]  /*128f0*/  STL.128 [R1+0x3b30], R20 ;  /* 0x003b301401007387 */ /* 0x0003e80000100c00 */
[----:B------:R1:W-:Y:S04]  /*12900*/  STL.64 [R1+0x3b20], R18 ;  /* 0x003b201201007387 */ /* 0x0003e80000100a00 */
[----:B------:R1:W-:Y:S04]  /*12910*/  STL.128 [R1+0x3b10], R12 ;  /* 0x003b100c01007387 */ /* 0x0003e80000100c00 */
[----:B------:R1:W-:Y:S04]  /*12920*/  STL.128 [R1+0x3b00], R8 ;  /* 0x003b000801007387 */ /* 0x0003e80000100c00 */
[----:B0-----:R-:W2:Y:S04]  /*12930*/  LDL.LU.128 R28, [R1+0x3b50] ;  /* 0x003b5000011c7983 */ /* 0x001ea80000300c00 */
[----:B-1----:R-:W2:Y:S04]  /*12940*/  LDL.LU.128 R24, [R1+0x3b40] ;  /* 0x003b400001187983 */ /* 0x002ea80000300c00 */
[----:B------:R-:W2:Y:S04]  /*12950*/  LDL.LU.128 R20, [R1+0x3b30] ;  /* 0x003b300001147983 */ /* 0x000ea80000300c00 */
[----:B------:R-:W2:Y:S04]  /*12960*/  LDL.LU.64 R18, [R1+0x3b20] ;  /* 0x003b200001127983 */ /* 0x000ea80000300a00 */
[----:B------:R-:W2:Y:S04]  /*12970*/  LDL.LU.128 R12, [R1+0x3b10] ;  /* 0x003b1000010c7983 */ /* 0x000ea80000300c00 */
[----:B------:R-:W2:Y:S04]  /*12980*/  LDL.LU.128 R8, [R1+0x3b00] ;  /* 0x003b000001087983 */ /* 0x000ea80000300c00 */
[----:B------:R0:W-:Y:S04]  /*12990*/  STL.128 [R1+0x3f60], R148 ;  /* 0x003f609401007387 */ /* 0x0001e80000100c00 */
[----:B------:R1:W-:Y:S04]  /*129a0*/  STL.128 [R1+0x3e10], R160 ;  /* 0x003e10a001007387 */ /* 0x0003e80000100c00 */
[----:B------:R1:W-:Y:S04]  /*129b0*/  STL [R1+0x3df0], R152 ;  /* 0x003df09801007387 */ /* 0x0003e80000100800 */
[----:B------:R-:W2:Y:S04]  /*129c0*/  LDL.LU.128 R156, [R1+0x3e00] ;  /* 0x003e0000019c7983 */ /* 0x000ea80000300c00 */
[----:B0-----:R-:W2:Y:S04]  /*129d0*/  LDL.LU.128 R148, [R1+0x3f60] ;  /* 0x003f600001947983 */ /* 0x001ea80000300c00 */
[----:B-1----:R-:W2:Y:S04]  /*129e0*/  LDL.LU.128 R160, [R1+0x3e10] ;  /* 0x003e100001a07983 */ /* 0x002ea80000300c00 */
[----:B------:R-:W2:Y:S04]  /*129f0*/  LDL.LU R152, [R1+0x3df0] ;  /* 0x003df00001987983 */ /* 0x000ea80000300800 */
        /* <DEDUP_REMOVED lines=9> */
[----:B0-----:R-:W3:Y:S04]  /*12a90*/  LDL.LU.128 R108, [R1+0x3c60] ;  /* 0x003c6000016c7983 */ /* 0x001ee80000300c00 */
[----:B-1----:R-:W3:Y:S04]  /*12aa0*/  LDL.LU.128 R104, [R1+0x3c50] ;  /* 0x003c500001687983 */ /* 0x002ee80000300c00 */
[----:B----4-:R-:W4:Y:S04]  /*12ab0*/  LDL.LU.128 R100, [R1+0x3c40] ;  /* 0x003c400001647983 */ /* 0x010f280000300c00 */
[----:B------:R-:W4:Y:S04]  /*12ac0*/  LDL.LU.128 R96, [R1+0x3c30] ;  /* 0x003c300001607983 */ /* 0x000f280000300c00 */
[----:B------:R-:W4:Y:S04]  /*12ad0*/  LDL.LU.128 R92, [R1+0x3c20] ;  /* 0x003c2000015c7983 */ /* 0x000f280000300c00 */
[----:B--2---:R-:W-:Y:S04]  /*12ae0*/  STL.128 [R1+0x3bd0], R72 ;  /* 0x003bd04801007387 */ /* 0x004fe80000100c00 */
[----:B------:R-:W2:Y:S04]  /*12af0*/  LDL.LU.128 R88, [R1+0x3c10] ;  /* 0x003c100001587983 */ /* 0x000ea80000300c00 */
[----:B---3--:R-:W3:Y:S04]  /*12b00*/  LDL.LU.128 R84, [R1+0x3c00] ;  /* 0x003c000001547983 */ /* 0x008ee80000300c00 */
[----:B------:R-:W3:Y:S04]  /*12b10*/  LDL.LU.128 R80, [R1+0x3bf0] ;  /* 0x003bf00001507983 */ /* 0x000ee80000300c00 */
[----:B------:R0:W-:Y:S01]  /*12b20*/  STL.128 [R1+0x3cb0], R128 ;  /* 0x003cb08001007387 */ /* 0x0001e20000100c00 */
[----:B------:R-:W-:-:S03]  /*12b30*/  IMAD.MOV.U32 R132, RZ, RZ, R112 ;  /* 0x000000ffff847224 */ /* 0x000fc600078e0070 */
[----:B------:R-:W3:Y:S01]  /*12b40*/  LDL.LU.128 R76, [R1+0x3be0] ;  /* 0x003be000014c7983 */ /* 0x000ee20000300c00 */
[----:B------:R-:W-:Y:S02]  /*12b50*/  IMAD.MOV.U32 R133, RZ, RZ, R113 ;  /* 0x000000ffff857224 */ /* 0x000fe400078e0071 */
[----:B------:R-:W-:Y:S01]  /*12b60*/  IMAD.MOV.U32 R134, RZ, RZ, R114 ;  /* 0x000000ffff867224 */ /* 0x000fe200078e0072 */
[----:B------:R-:W-:Y:S01]  /*12b70*/  STL.128 [R1+0x3ad0], R124 ;  /* 0x003ad07c01007387 */ /* 0x000fe20000100c00 */
[----:B------:R-:W-:-:S03]  /*12b80*/  IMAD.MOV.U32 R135, RZ, RZ, R115 ;  /* 0x000000ffff877224 */ /* 0x000fc600078e0073 */
[----:B------:R-:W-:Y:S04]  /*12b90*/  STL.128 [R1+0x3ac0], R120 ;  /* 0x003ac07801007387 */ /* 0x000fe80000100c00 */
[----:B------:R1:W-:Y:S04]  /*12ba0*/  STL.128 [R1+0x3ab0], R116 ;  /* 0x003ab07401007387 */ /* 0x0003e80000100c00 */
[----:B------:R1:W-:Y:S04]  /*12bb0*/  STL.128 [R1+0x3bc0], R68 ;  /* 0x003bc04401007387 */ /* 0x0003e80000100c00 */
[----:B0-----:R-:W3:Y:S04]  /*12bc0*/  LDL.LU.128 R128, [R1+0x3cb0] ;  /* 0x003cb00001807983 */ /* 0x001ee80000300c00 */
[----:B------:R-:W3:Y:S04]  /*12bd0*/  LDL.LU.128 R112, [R1+0x3c70] ;  /* 0x003c700001707983 */ /* 0x000ee80000300c00 */
[----:B------:R-:W3:Y:S04]  /*12be0*/  LDL.LU.128 R72, [R1+0x3bd0] ;  /* 0x003bd00001487983 */ /* 0x000ee80000300c00 */
[----:B-1----:R-:W3:Y:S04]  /*12bf0*/  LDL.128 R116, [R1+0x400] ;  /* 0x0004000001747983 */ /* 0x002ee80000100c00 */
[----:B------:R-:W3:Y:S04]  /*12c00*/  LDL.LU.128 R124, [R1+0x3ad0] ;  /* 0x003ad000017c7983 */ /* 0x000ee80000300c00 */
[----:B------:R-:W3:Y:S04]  /*12c10*/  LDL.LU.128 R120, [R1+0x3ac0] ;  /* 0x003ac00001787983 */ /* 0x000ee80000300c00 */
[----:B------:R-:W3:Y:S04]  /*12c20*/  LDL.LU.128 R68, [R1+0x3bc0] ;  /* 0x003bc00001447983 */ /* 0x000ee80000300c00 */
[----:B------:R0:W-:Y:S04]  /*12c30*/  STL.128 [R1+0x3bb0], R64 ;  /* 0x003bb04001007387 */ /* 0x0001e80000100c00 */
[----:B------:R1:W-:Y:S04]  /*12c40*/  STL.128 [R1+0x3ba0], R60 ;  /* 0x003ba03c01007387 */ /* 0x0003e80000100c00 */
[----:B------:R1:W-:Y:S04]  /*12c50*/  STL [R1+0x3b90], R59 ;  /* 0x003b903b01007387 */ /* 0x0003e80000100800 */
[----:B0-----:R-:W3:Y:S04]  /*12c60*/  LDL.LU.128 R64, [R1+0x3bb0] ;  /* 0x003bb00001407983 */ /* 0x001ee80000300c00 */
[----:B-1----:R-:W3:Y:S04]  /*12c70*/  LDL.LU.128 R60, [R1+0x3ba0] ;  /* 0x003ba000013c7983 */ /* 0x002ee80000300c00 */
[----:B------:R-:W3:Y:S04]  /*12c80*/  LDL.LU R59, [R1+0x3b90] ;  /* 0x003b9000013b7983 */ /* 0x000ee80000300800 */
[----:B------:R-:W-:Y:S04]  /*12c90*/  STL [R1+0x410], R41 ;  /* 0x0004102901007387 */ /* 0x000fe80000100800 */
[----:B------:R-:W-:Y:S04]  /*12ca0*/  STL [R1+0x414], R42 ;  /* 0x0004142a01007387 */ /* 0x000fe80000100800 */
[----:B------:R-:W-:Y:S04]  /*12cb0*/  STL [R1+0x418], R43 ;  /* 0x0004182b01007387 */ /* 0x000fe80000100800 */
[----:B------:R0:W-:Y:S04]  /*12cc0*/  STL [R1+0x39c0], R40 ;  /* 0x0039c02801007387 */ /* 0x0001e80000100800 */
[----:B------:R-:W-:Y:S04]  /*12cd0*/  STL [R1+0x41c], R38 ;  /* 0x00041c2601007387 */ /* 0x000fe80000100800 */
[----:B------:R1:W-:Y:S04]  /*12ce0*/  STL.64 [R1+0x3800], R36 ;  /* 0x0038002401007387 */ /* 0x0003e80000100a00 */
[----:B------:R1:W-:Y:S04]  /*12cf0*/  STL.128 [R1+0x37f0], R32 ;  /* 0x0037f02001007387 */ /* 0x0003e80000100c00 */
[----:B0-----:R-:W3:Y:S04]  /*12d00*/  LDL.LU R40, [R1+0x39c0] ;  /* 0x0039c00001287983 */ /* 0x001ee80000300800 */
[----:B-1----:R-:W3:Y:S04]  /*12d10*/  LDL.LU.64 R36, [R1+0x3800] ;  /* 0x0038000001247983 */ /* 0x002ee80000300a00 */
[----:B------:R-:W3:Y:S04]  /*12d20*/  LDL.LU.128 R32, [R1+0x37f0] ;  /* 0x0037f00001207983 */ /* 0x000ee80000300c00 */
[----:B------:R0:W-:Y:S04]  /*12d30*/  STL.128 [R1+0x3a90], R108 ;  /* 0x003a906c01007387 */ /* 0x0001e80000100c00 */
[----:B------:R1:W-:Y:S04]  /*12d40*/  STL.128 [R1+0x3a80], R104 ;  /* 0x003a806801007387 */ /* 0x0003e80000100c00 */
[----:B----4-:R4:W-:Y:S04]  /*12d50*/  STL.128 [R1+0x3a70], R100 ;  /* 0x003a706401007387 */ /* 0x0109e80000100c00 */
[----:B------:R4:W-:Y:S04]  /*12d60*/  STL.128 [R1+0x3a60], R96 ;  /* 0x003a606001007387 */ /* 0x0009e80000100c00 */
[----:B------:R4:W-:Y:S04]  /*12d70*/  STL.128 [R1+0x3a50], R92 ;  /* 0x003a505c01007387 */ /* 0x0009e80000100c00 */
[----:B0-----:R-:W4:Y:S04]  /*12d80*/  LDL.LU.128 R108, [R1+0x3a90] ;  /* 0x003a9000016c7983 */ /* 0x001f280000300c00 */
[----:B--2---:R0:W-:Y:S04]  /*12d90*/  STL.128 [R1+0x3a40], R88 ;  /* 0x003a405801007387 */ /* 0x0041e80000100c00 */
[----:B---3--:R2:W-:Y:S04]  /*12da0*/  STL.128 [R1+0x3a30], R84 ;  /* 0x003a305401007387 */ /* 0x0085e80000100c00 */
[----:B------:R3:W-:Y:S04]  /*12db0*/  STL.128 [R1+0x3a20], R80 ;  /* 0x003a205001007387 */ /* 0x0007e80000100c00 */
[----:B-1----:R-:W3:Y:S04]  /*12dc0*/  LDL.LU.128 R104, [R1+0x3a80] ;  /* 0x003a800001687983 */ /* 0x002ee80000300c00 */
[----:B----4-:R-:W4:Y:S04]  /*12dd0*/  LDL.LU.128 R100, [R1+0x3a70] ;  /* 0x003a700001647983 */ /* 0x010f280000300c00 */
[----:B------:R-:W-:Y:S04]  /*12de0*/  STL.128 [R1+0x3a10], R76 ;  /* 0x003a104c01007387 */ /* 0x000fe80000100c00 */
[----:B------:R-:W4:Y:S04]  /*12df0*/  LDL.LU.128 R96, [R1+0x3a60] ;  /* 0x003a600001607983 */ /* 0x000f280000300c00 */
[----:B------:R-:W4:Y:S04]  /*12e00*/  LDL.LU.128 R92, [R1+0x3a50] ;  /* 0x003a5000015c7983 */ /* 0x000f280000300c00 */
[----:B0-----:R-:W4:Y:S04]  /*12e10*/  LDL.LU.128 R88, [R1+0x3a40] ;  /* 0x003a400001587983 */ /* 0x001f280000300c00 */
[----:B--2---:R-:W2:Y:S04]  /*12e20*/  LDL.LU.128 R84, [R1+0x3a30] ;  /* 0x003a300001547983 */ /* 0x004ea80000300c00 */
[----:B------:R0:W-:Y:S04]  /*12e30*/  STL.128 [R1+0x3ae0], R128 ;  /* 0x003ae08001007387 */ /* 0x0001e80000100c00 */
[----:B------:R1:W-:Y:S04]  /*12e40*/  STL.128 [R1+0x3aa0], R112 ;  /* 0x003aa07001007387 */ /* 0x0003e80000100c00 */
[----:B------:R1:W-:Y:S01]  /*12e50*/  STL.128 [R1+0x3a00], R72 ;  /* 0x003a004801007387 */ /* 0x0003e20000100c00 */
[----:B------:R-:W-:-:S02]  /*12e60*/  IMAD.MOV.U32 R136, RZ, RZ, R116 ;  /* 0x000000ffff887224 */ /* 0x000fc400078e0074 */
[----:B------:R-:W-:Y:S01]  /*12e70*/  IMAD.MOV.U32 R137, RZ, RZ, R117 ;  /* 0x000000ffff897224 */ /* 0x000fe200078e0075 */
[----:B---3--:R-:W3:Y:S01]  /*12e80*/  LDL.LU.128 R80, [R1+0x3a20] ;  /* 0x003a200001507983 */ /* 0x008ee20000300c00 */
[----:B------:R-:W-:Y:S02]  /*12e90*/  IMAD.MOV.U32 R138, RZ, RZ, R118 ;  /* 0x000000ffff8a7224 */ /* 0x000fe400078e0076 */
[----:B------:R-:W-:Y:S01]  /*12ea0*/  IMAD.MOV.U32 R139, RZ, RZ, R119 ;  /* 0x000000ffff8b7224 */ /* 0x000fe200078e0077 */
[----:B------:R-:W-:Y:S04]  /*12eb0*/  STL.128 [R1+0x3910], R124 ;  /* 0x0039107c01007387 */ /* 0x000fe80000100c00 */
[----:B------:R1:W-:Y:S04]  /*12ec0*/  STL.128 [R1+0x3900], R120 ;  /* 0x0039007801007387 */ /* 0x0003e80000100c00 */
[----:B------:R1:W-:Y:S04]  /*12ed0*/  STL.128 [R1+0x39f0], R68 ;  /* 0x0039f04401007387 */ /* 0x0003e80000100c00 */
[----:B0-----:R-:W3:Y:S04]  /*12ee0*/  LDL.LU.128 R128, [R1+0x3ae0] ;  /* 0x003ae00001807983 */ /* 0x001ee80000300c00 */
[----:B------:R-:W3:Y:S04]  /*12ef0*/  LDL.LU.128 R116, [R1+0x3ab0] ;  /* 0x003ab00001747983 */ /* 0x000ee80000300c00 */
[----:B-1----:R-:W3:Y:S04]  /*12f00*/  LDL.LU.128 R112, [R1+0x3aa0] ;  /* 0x003aa00001707983 */ /* 0x002ee80000300c00 */
[----:B------:R-:W3:Y:S04]  /*12f10*/  LDL.LU.128 R76, [R1+0x3a10] ;  /* 0x003a1000014c7983 */ /* 0x000ee80000300c00 */
[----:B------:R-:W3:Y:S04]  /*12f20*/  LDL.LU.128 R72, [R1+0x3a00] ;  /* 0x003a000001487983 */ /* 0x000ee80000300c00 */
[----:B------:R-:W3:Y:S04]  /*12f30*/  LDL.128 R120, [R1+0x410] ;  /* 0x0004100001787983 */ /* 0x000ee80000100c00 */
        /* <DEDUP_REMOVED lines=8> */
[----:B------:R0:W-:Y:S04]  /*12fc0*/  STL.64 [R1+0x3930], R4 ;  /* 0x0039300401007387 */ /* 0x0001e80000100a00 */
[----:B------:R1:W-:Y:S04]  /*12fd0*/  STL.128 [R1+0x3990], R28 ;  /* 0x0039901c01007387 */ /* 0x0003e80000100c00 */
[----:B------:R1:W-:Y:S04]  /*12fe0*/  STL.128 [R1+0x3980], R24 ;  /* 0x0039801801007387 */ /* 0x0003e80000100c00 */
[----:B0-----:R-:W3:Y:S04]  /*12ff0*/  LDL.LU.64 R4, [R1+0x3930] ;  /* 0x0039300001047983 */ /* 0x001ee80000300a00 */
[----:B------:R0:W-:Y:S04]  /*13000*/  STL.128 [R1+0x3970], R20 ;  /* 0x0039701401007387 */ /* 0x0001e80000100c00 */
[----:B------:R0:W-:Y:S04]  /*13010*/  STL.64 [R1+0x3960], R18 ;  /* 0x0039601201007387 */ /* 0x0001e80000100a00 */
[----:B------:R0:W-:Y:S04]  /*13020*/  STL.128 [R1+0x3950], R12 ;  /* 0x0039500c01007387 */ /* 0x0001e80000100c00 */
[----:B------:R0:W-:Y:S04]  /*13030*/  STL.128 [R1+0x3940], R8 ;  /* 0x0039400801007387 */ /* 0x0001e80000100c00 */
[----:B-1----:R-:W3:Y:S04]  /*13040*/  LDL.LU.128 R28, [R1+0x3990] ;  /* 0x00399000011c7983 */ /* 0x002ee80000300c00 */
[----:B------:R-:W3:Y:S04]  /*13050*/  LDL.LU.128 R24, [R1+0x3980] ;  /* 0x0039800001187983 */ /* 0x000ee80000300c00 */
[----:B0-----:R-:W3:Y:S04]  /*13060*/  LDL.LU.128 R20, [R1+0x3970] ;  /* 0x0039700001147983 */ /* 0x001ee80000300c00 */
[----:B------:R-:W3:Y:S04]  /*13070*/  LDL.LU.64 R18, [R1+0x3960] ;  /* 0x0039600001127983 */ /* 0x000ee80000300a00 */
[----:B------:R-:W3:Y:S04]  /*13080*/  LDL.LU.128 R12, [R1+0x3950] ;  /* 0x00395000010c7983 */ /* 0x000ee80000300c00 */
[----:B------:R-:W3:Y:S04]  /*13090*/  LDL.LU.128 R8, [R1+0x3940] ;  /* 0x0039400001087983 */ /* 0x000ee80000300c00 */
[----:B------:R-:W-:Y:S04]  /*130a0*/  STL [R1+0x420], R39 ;  /* 0x0004202701007387 */ /* 0x000fe80000100800 */
[----:B------:R-:W-:Y:S04]  /*130b0*/  STL [R1+0x424], R40 ;  /* 0x0004242801007387 */ /* 0x000fe80000100800 */
[----:B------:R-:W-:Y:S04]  /*130c0*/  STL [R1+0x428], R35 ;  /* 0x0004282301007387 */ /* 0x000fe80000100800 */
[----:B------:R-:W-:Y:S04]  /*130d0*/  STL [R1+0x42c], R36 ;  /* 0x00042c2401007387 */ /* 0x000fe80000100800 */
[----:B------:R0:W-:Y:S04]  /*130e0*/  STL.128 [R1+0x38d0], R108 ;  /* 0x0038d06c01007387 */ /* 0x0001e80000100c00 */
[----:B------:R1:W-:Y:S04]  /*130f0*/  STL.128 [R1+0x38c0], R104 ;  /* 0x0038c06801007387 */ /* 0x0003e80000100c00 */
[----:B----4-:R4:W-:Y:S04]  /*13100*/  STL.128 [R1+0x38b0], R100 ;  /* 0x0038b06401007387 */ /* 0x0109e80000100c00 */
[----:B0-----:R-:W3:Y:S04]  /*13110*/  LDL.LU.128 R108, [R1+0x38d0] ;  /* 0x0038d000016c7983 */ /* 0x001ee80000300c00 */
[----:B------:R0:W-:Y:S04]  /*13120*/  STL.128 [R1+0x38a0], R96 ;  /* 0x0038a06001007387 */ /* 0x0001e80000100c00 */
[----:B------:R3:W-:Y:S04]  /*13130*/  STL.128 [R1+0x3890], R92 ;  /* 0x0038905c01007387 */ /* 0x0007e80000100c00 */
[----:B------:R3:W-:Y:S04]  /*13140*/  STL.128 [R1+0x3880], R88 ;  /* 0x0038805801007387 */ /* 0x0007e80000100c00 */
[----:B--2---:R2:W-:Y:S04]  /*13150*/  STL.128 [R1+0x3870], R84 ;  /* 0x0038705401007387 */ /* 0x0045e80000100c00 */
[----:B-1----:R-:W2:Y:S04]  /*13160*/  LDL.LU.128 R104, [R1+0x38c0] ;  /* 0x0038c00001687983 */ /* 0x002ea80000300c00 */
[----:B----4-:R-:W4:Y:S04]  /*13170*/  LDL.LU.128 R100, [R1+0x38b0] ;  /* 0x0038b00001647983 */ /* 0x010f280000300c00 */
[----:B0-----:R-:W4:Y:S04]  /*13180*/  LDL.LU.128 R96, [R1+0x38a0] ;  /* 0x0038a00001607983 */ /* 0x001f280000300c00 */
[----:B---3--:R-:W-:Y:S04]  /*13190*/  STL.128 [R1+0x3860], R80 ;  /* 0x0038605001007387 */ /* 0x008fe80000100c00 */
[----:B------:R-:W3:Y:S04]  /*131a0*/  LDL.LU.128 R92, [R1+0x3890] ;  /* 0x00389000015c7983 */ /* 0x000ee80000300c00 */
[----:B------:R-:W3:Y:S04]  /*131b0*/  LDL.LU.128 R88, [R1+0x3880] ;  /* 0x0038800001587983 */ /* 0x000ee80000300c00 */
[----:B--2---:R-:W2:Y:S04]  /*131c0*/  LDL.LU.128 R84, [R1+0x3870] ;  /* 0x0038700001547983 */ /* 0x004ea80000300c00 */
[----:B------:R0:W-:Y:S04]  /*131d0*/  STL.128 [R1+0x3920], R128 ;  /* 0x0039208001007387 */ /* 0x0001e80000100c00 */
[----:B------:R1:W-:Y:S04]  /*131e0*/  STL.128 [R1+0x38f0], R116 ;  /* 0x0038f07401007387 */ /* 0x0003e80000100c00 */
[----:B------:R1:W-:Y:S04]  /*131f0*/  STL.128 [R1+0x38e0], R112 ;  /* 0x0038e07001007387 */ /* 0x0003e80000100c00 */
[----:B------:R1:W-:Y:S04]  /*13200*/  STL.128 [R1+0x3850], R76 ;  /* 0x0038504c01007387 */ /* 0x0003e80000100c00 */
[----:B------:R1:W-:Y:S01]  /*13210*/  STL.128 [R1+0x3840], R72 ;  /* 0x0038404801007387 */ /* 0x0003e20000100c00 */
[----:B------:R-:W-:-:S03]  /*13220*/  IMAD.MOV.U32 R140, RZ, RZ, R120 ;  /* 0x000000ffff8c7224 */ /* 0x000fc600078e0078 */
[----:B0-----:R-:W2:Y:S01]  /*13230*/  LDL.LU.128 R128, [R1+0x3920] ;  /* 0x0039200001807983 */ /* 0x001ea20000300c00 */
[----:B------:R-:W-:Y:S02]  /*13240*/  IMAD.MOV.U32 R141, RZ, RZ, R121 ;  /* 0x000000ffff8d7224 */ /* 0x000fe400078e0079 */
[----:B------:R-:W-:Y:S01]  /*13250*/  IMAD.MOV.U32 R142, RZ, RZ, R122 ;  /* 0x000000ffff8e7224 */ /* 0x000fe200078e007a */
[----:B------:R0:W-:Y:S01]  /*13260*/  STL.128 [R1+0x3760], R124 ;  /* 0x0037607c01007387 */ /* 0x0001e20000100c00 */
[----:B------:R-:W-:-:S03]  /*13270*/  IMAD.MOV.U32 R143, RZ, RZ, R123 ;  /* 0x000000ffff8f7224 */ /* 0x000fc600078e007b */
[----:B------:R0:W-:Y:S04]  /*13280*/  STL.128 [R1+0x3830], R68 ;  /* 0x0038304401007387 */ /* 0x0001e80000100c00 */
[----:B------:R-:W2:Y:S04]  /*13290*/  LDL.LU.128 R120, [R1+0x3900] ;  /* 0x0039000001787983 */ /* 0x000ea80000300c00 */
[----:B-1----:R-:W2:Y:S04]  /*132a0*/  LDL.LU.128 R116, [R1+0x38f0] ;  /* 0x0038f00001747983 */ /* 0x002ea80000300c00 */
[----:B------:R-:W2:Y:S04]  /*132b0*/  LDL.LU.128 R112, [R1+0x38e0] ;  /* 0x0038e00001707983 */ /* 0x000ea80000300c00 */
[----:B------:R-:W2:Y:S04]  /*132c0*/  LDL.LU.128 R80, [R1+0x3860] ;  /* 0x0038600001507983 */ /* 0x000ea80000300c00 */
[----:B------:R-:W2:Y:S04]  /*132d0*/  LDL.LU.128 R76, [R1+0x3850] ;  /* 0x00385000014c7983 */ /* 0x000ea80000300c00 */
[----:B------:R-:W2:Y:S04]  /*132e0*/  LDL.LU.128 R72, [R1+0x3840] ;  /* 0x0038400001487983 */ /* 0x000ea80000300c00 */
[----:B0-----:R-:W2:Y:S04]  /*132f0*/  LDL.128 R124, [R1+0x420] ;  /* 0x00042000017c7983 */ /* 0x001ea80000100c00 */
[----:B------:R-:W2:Y:S04]  /*13300*/  LDL.LU.128 R68, [R1+0x3830] ;  /* 0x0038300001447983 */ /* 0x000ea80000300c00 */
[----:B------:R0:W-:Y:S04]  /*13310*/  STL.128 [R1+0x3820], R64 ;  /* 0x0038204001007387 */ /* 0x0001e80000100c00 */
[----:B------:R1:W-:Y:S04]  /*13320*/  STL.128 [R1+0x3810], R60 ;  /* 0x0038103c01007387 */ /* 0x0003e80000100c00 */
[----:B------:R1:W-:Y:S04]  /*13330*/  STL [R1+0x3808], R59 ;  /* 0x0038083b01007387 */ /* 0x0003e80000100800 */
[----:B0-----:R-:W2:Y:S04]  /*13340*/  LDL.LU.128 R64, [R1+0x3820] ;  /* 0x0038200001407983 */ /* 0x001ea80000300c00 */
[----:B-1----:R-:W2:Y:S04]  /*13350*/  LDL.LU.128 R60, [R1+0x3810] ;  /* 0x00381000013c7983 */ /* 0x002ea80000300c00 */
[----:B------:R-:W2:Y:S04]  /*13360*/  LDL.LU R59, [R1+0x3808] ;  /* 0x00380800013b7983 */ /* 0x000ea80000300800 */
[----:B------:R0:W-:Y:S04]  /*13370*/  STL [R1+0x3658], R34 ;  /* 0x0036582201007387 */ /* 0x0001e80000100800 */
[----:B------:R1:W-:Y:S04]  /*13380*/  STL.64 [R1+0x3650], R32 ;  /* 0x0036502001007387 */ /* 0x0003e80000100a00 */
[----:B0-----:R-:W2:Y:S04]  /*13390*/  LDL.LU R34, [R1+0x3658] ;  /* 0x0036580001227983 */ /* 0x001ea80000300800 */
[----:B-1----:R-:W2:Y:S04]  /*133a0*/  LDL.LU.64 R32, [R1+0x3650] ;  /* 0x0036500001207983 */ /* 0x002ea80000300a00 */
[----:B------:R0:W-:Y:S04]  /*133b0*/  STL.64 [R1+0x3780], R4 ;  /* 0x0037800401007387 */ /* 0x0001e80000100a00 */
[----:B------:R1:W-:Y:S04]  /*133c0*/  STL.128 [R1+0x37e0], R28 ;  /* 0x0037e01c01007387 */ /* 0x0003e80000100c00 */
[----:B------:R1:W-:Y:S04]  /*133d0*/  STL.128 [R1+0x37d0], R24 ;  /* 0x0037d01801007387 */ /* 0x0003e80000100c00 */
[----:B0-----:R-:W2:Y:S04]  /*133e0*/  LDL.LU.64 R4, [R1+0x3780] ;  /* 0x0037800001047983 */ /* 0x001ea80000300a00 */
[----:B------:R0:W-:Y:S04]  /*133f0*/  STL.128 [R1+0x37c0], R20 ;  /* 0x0037c01401007387 */ /* 0x0001e80000100c00 */
[----:B------:R0:W-:Y:S04]  /*13400*/  STL.64 [R1+0x37b0], R18 ;  /* 0x0037b01201007387 */ /* 0x0001e80000100a00 */
[----:B------:R0:W-:Y:S04]  /*13410*/  STL.128 [R1+0x37a0], R12 ;  /* 0x0037a00c01007387 */ /* 0x0001e80000100c00 */
[----:B------:R0:W-:Y:S04]  /*13420*/  STL.128 [R1+0x3790], R8 ;  /* 0x0037900801007387 */ /* 0x0001e80000100c00 */
[----:B------:R0:W-:Y:S04]  /*13430*/  STL.128 [R1+0x3de0], R148 ;  /* 0x003de09401007387 */ /* 0x0001e80000100c00 */
[----:B-1----:R-:W2:Y:S04]  /*13440*/  LDL.LU.128 R28, [R1+0x37e0] ;  /* 0x0037e000011c7983 */ /* 0x002ea80000300c00 */
[----:B------:R-:W2:Y:S04]  /*13450*/  LDL.LU.128 R24, [R1+0x37d0] ;  /* 0x0037d00001187983 */ /* 0x000ea80000300c00 */
[----:B0-----:R-:W2:Y:S04]  /*13460*/  LDL.LU.128 R20, [R1+0x37c0] ;  /* 0x0037c00001147983 */ /* 0x001ea80000300c00 */
[----:B------:R-:W2:Y:S04]  /*13470*/  LDL.LU.64 R18, [R1+0x37b0] ;  /* 0x0037b00001127983 */ /* 0x000ea80000300a00 */
[----:B------:R-:W2:Y:S04]  /*13480*/  LDL.LU.128 R12, [R1+0x37a0] ;  /* 0x0037a000010c7983 */ /* 0x000ea80000300c00 */
[----:B------:R-:W2:Y:S04]  /*13490*/  LDL.LU.128 R8, [R1+0x3790] ;  /* 0x0037900001087983 */ /* 0x000ea80000300c00 */
[----:B------:R-:W2:Y:S04]  /*134a0*/  LDL.LU.128 R148, [R1+0x3de0] ;  /* 0x003de00001947983 */ /* 0x000ea80000300c00 */
[----:B------:R0:W-:Y:S04]  /*134b0*/  STL.128 [R1+0x3720], R108 ;  /* 0x0037206c01007387 */ /* 0x0001e80000100c00 */
[----:B0-----:R-:W2:Y:S04]  /*134c0*/  LDL.LU.128 R108, [R1+0x3720] ;  /* 0x00372000016c7983 */ /* 0x001ea80000300c00 */
[----:B------:R0:W-:Y:S04]  /*134d0*/  STL.128 [R1+0x3710], R104 ;  /* 0x0037106801007387 */ /* 0x0001e80000100c00 */
[----:B----4-:R1:W-:Y:S04]  /*134e0*/  STL.128 [R1+0x3700], R100 ;  /* 0x0037006401007387 */ /* 0x0103e80000100c00 */
[----:B------:R4:W-:Y:S04]  /*134f0*/  STL.128 [R1+0x36f0], R96 ;  /* 0x0036f06001007387 */ /* 0x0009e80000100c00 */
[----:B---3--:R3:W-:Y:S04]  /*13500*/  STL.128 [R1+0x36e0], R92 ;  /* 0x0036e05c01007387 */ /* 0x0087e80000100c00 */
[----:B------:R3:W-:Y:S04]  /*13510*/  STL.128 [R1+0x36d0], R88 ;  /* 0x0036d05801007387 */ /* 0x0007e80000100c00 */
[----:B--2---:R2:W-:Y:S04]  /*13520*/  STL.128 [R1+0x36c0], R84 ;  /* 0x0036c05401007387 */ /* 0x0045e80000100c00 */
[----:B0-----:R-:W2:Y:S04]  /*13530*/  LDL.LU.128 R104, [R1+0x3710] ;  /* 0x0037100001687983 */ /* 0x001ea80000300c00 */
[----:B-1----:R-:W2:Y:S04]  /*13540*/  LDL.LU.128 R100, [R1+0x3700] ;  /* 0x0037000001647983 */ /* 0x002ea80000300c00 */
[----:B----4-:R-:W4:Y:S04]  /*13550*/  LDL.LU.128 R96, [R1+0x36f0] ;  /* 0x0036f00001607983 */ /* 0x010f280000300c00 */
[----:B---3--:R-:W3:Y:S04]  /*13560*/  LDL.LU.128 R92, [R1+0x36e0] ;  /* 0x0036e000015c7983 */ /* 0x008ee80000300c00 */
[----:B------:R-:W3:Y:S04]  /*13570*/  LDL.LU.128 R88, [R1+0x36d0] ;  /* 0x0036d00001587983 */ /* 0x000ee80000300c00 */
[----:B--2---:R-:W2:Y:S04]  /*13580*/  LDL.LU.128 R84, [R1+0x36c0] ;  /* 0x0036c00001547983 */ /* 0x004ea80000300c00 */
[----:B------:R0:W-:Y:S04]  /*13590*/  STL.128 [R1+0x3770], R128 ;  /* 0x0037708001007387 */ /* 0x0001e80000100c00 */
[----:B------:R1:W-:Y:S04]  /*135a0*/  STL.128 [R1+0x3750], R120 ;  /* 0x0037507801007387 */ /* 0x0003e80000100c00 */
        /* <DEDUP_REMOVED lines=11> */
[----:B------:R-:W2:Y:S04]  /*13660*/  LDL.LU.128 R124, [R1+0x3760] ;  /* 0x00376000017c7983 */ /* 0x000ea80000300c00 */
[----:B-1----:R-:W2:Y:S04]  /*13670*/  LDL.LU.128 R120, [R1+0x3750] ;  /* 0x0037500001787983 */ /* 0x002ea80000300c00 */
[----:B------:R-:W2:Y:S04]  /*13680*/  LDL.LU.128 R116, [R1+0x3740] ;  /* 0x0037400001747983 */ /* 0x000ea80000300c00 */
[----:B------:R-:W2:Y:S04]  /*13690*/  LDL.LU.128 R112, [R1+0x3730] ;  /* 0x0037300001707983 */ /* 0x000ea80000300c00 */
[----:B------:R-:W2:Y:S04]  /*136a0*/  LDL.LU.128 R80, [R1+0x36b0] ;  /* 0x0036b00001507983 */ /* 0x000ea80000300c00 */
[----:B------:R-:W2:Y:S04]  /*136b0*/  LDL.LU.128 R76, [R1+0x36a0] ;  /* 0x0036a000014c7983 */ /* 0x000ea80000300c00 */
        /* <DEDUP_REMOVED lines=9> */
[----:B------:R0:W-:Y:S04]  /*13750*/  STL.128 [R1+0x35d0], R160 ;  /* 0x0035d0a001007387 */ /* 0x0001e80000100c00 */
[----:B------:R-:W-:Y:S04]  /*13760*/  STL [R1+0x434], R32 ;  /* 0x0004342001007387 */ /* 0x000fe80000100800 */
[----:B------:R-:W-:Y:S04]  /*13770*/  STL [R1+0x438], R33 ;  /* 0x0004382101007387 */ /* 0x000fe80000100800 */
[----:B------:R-:W-:Y:S04]  /*13780*/  STL [R1+0x43c], R34 ;  /* 0x00043c2201007387 */ /* 0x000fe80000100800 */
[----:B0-----:R-:W2:Y:S04]  /*13790*/  LDL.128 R160, [R1+0x430] ;  /* 0x0004300001a07983 */ /* 0x001ea80000100c00 */
[----:B------:R0:W-:Y:S04]  /*137a0*/  STL.64 [R1+0x35e0], R4 ;  /* 0x0035e00401007387 */ /* 0x0001e80000100a00 */
[----:B------:R1:W-:Y:S04]  /*137b0*/  STL [R1+0x3e50], R176 ;  /* 0x003e50b001007387 */ /* 0x0003e80000100800 */
[----:B------:R1:W-:Y:S04]  /*137c0*/  STL.128 [R1+0x3e40], R172 ;  /* 0x003e40ac01007387 */ /* 0x0003e80000100c00 */
[----:B0-----:R-:W2:Y:S04]  /*137d0*/  LDL.LU.64 R4, [R1+0x35e0] ;  /* 0x0035e00001047983 */ /* 0x001ea80000300a00 */
[----:B------:R0:W-:Y:S04]  /*137e0*/  STL.128 [R1+0x3e30], R168 ;  /* 0x003e30a801007387 */ /* 0x0001e80000100c00 */
[----:B------:R0:W-:Y:S04]  /*137f0*/  STL [R1+0x3e28], R167 ;  /* 0x003e28a701007387 */ /* 0x0001e80000100800 */
[----:B------:R0:W-:Y:S04]  /*13800*/  STL.64 [R1+0x3e20], R164 ;  /* 0x003e20a401007387 */ /* 0x0001e80000100a00 */
[----:B------:R0:W-:Y:S04]  /*13810*/  STL.128 [R1+0x3640], R28 ;  /* 0x0036401c01007387 */ /* 0x0001e80000100c00 */
[----:B------:R0:W-:Y:S04]  /*13820*/  STL.128 [R1+0x3630], R24 ;  /* 0x0036301801007387 */ /* 0x0001e80000100c00 */
[----:B------:R0:W-:Y:S04]  /*13830*/  STL.128 [R1+0x3620], R20 ;  /* 0x0036201401007387 */ /* 0x0001e80000100c00 */
[----:B------:R0:W-:Y:S04]  /*13840*/  STL.64 [R1+0x3610], R18 ;  /* 0x0036101201007387 */ /* 0x0001e80000100a00 */
[----:B------:R0:W-:Y:S04]  /*13850*/  STL.128 [R1+0x3600], R12 ;  /* 0x0036000c01007387 */ /* 0x0001e80000100c00 */
[----:B------:R0:W-:Y:S04]  /*13860*/  STL.128 [R1+0x35f0], R8 ;  /* 0x0035f00801007387 */ /* 0x0001e80000100c00 */
[----:B-1----:R-:W2:Y:S04]  /*13870*/  LDL.LU R176, [R1+0x3e50] ;  /* 0x003e500001b07983 */ /* 0x002ea80000300800 */
[----:B------:R-:W2:Y:S04]  /*13880*/  LDL.LU.128 R172, [R1+0x3e40] ;  /* 0x003e400001ac7983 */ /* 0x000ea80000300c00 */
[----:B0-----:R-:W2:Y:S04]  /*13890*/  LDL.LU.128 R168, [R1+0x3e30] ;  /* 0x003e300001a87983 */ /* 0x001ea80000300c00 */
[----:B------:R-:W2:Y:S04]  /*138a0*/  LDL.LU R167, [R1+0x3e28] ;  /* 0x003e280001a77983 */ /* 0x000ea80000300800 */
[----:B------:R-:W2:Y:S04]  /*138b0*/  LDL.LU.64 R164, [R1+0x3e20] ;  /* 0x003e200001a47983 */ /* 0x000ea80000300a00 */
[----:B------:R-:W2:Y:S04]  /*138c0*/  LDL.LU.128 R28, [R1+0x3640] ;  /* 0x00364000011c7983 */ /* 0x000ea80000300c00 */
[----:B------:R-:W2:Y:S04]  /*138d0*/  LDL.LU.128 R24, [R1+0x3630] ;  /* 0x0036300001187983 */ /* 0x000ea80000300c00 */
[----:B------:R-:W2:Y:S04]  /*138e0*/  LDL.LU.128 R20, [R1+0x3620] ;  /* 0x0036200001147983 */ /* 0x000ea80000300c00 */
[----:B------:R-:W2:Y:S04]  /*138f0*/  LDL.LU.64 R18, [R1+0x3610] ;  /* 0x0036100001127983 */ /* 0x000ea80000300a00 */
[----:B------:R-:W2:Y:S04]  /*13900*/  LDL.LU.128 R12, [R1+0x3600] ;  /* 0x00360000010c7983 */ /* 0x000ea80000300c00 */
[----:B------:R-:W2:Y:S04]  /*13910*/  LDL.LU.128 R8, [R1+0x35f0] ;  /* 0x0035f00001087983 */ /* 0x000ea80000300c00 */
[----:B------:R-:W-:Y:S04]  /*13920*/  STL.128 [R1+0x35c0], R156 ;  /* 0x0035c09c01007387 */ /* 0x000fe80000100c00 */
[----:B------:R0:W-:Y:S04]  /*13930*/  STL [R1+0x35b0], R152 ;  /* 0x0035b09801007387 */ /* 0x0001e80000100800 */
        /* <DEDUP_REMOVED lines=8> */
[----:B----4-:R-:W-:Y:S04]  /*139c0*/  STL.128 [R1+0x34d0], R96 ;  /* 0x0034d06001007387 */ /* 0x010fe80000100c00 */
[----:B---3--:R-:W-:Y:S04]  /*139d0*/  STL.128 [R1+0x34c0], R92 ;  /* 0x0034c05c01007387 */ /* 0x008fe80000100c00 */
[----:B------:R-:W-:Y:S04]  /*139e0*/  STL.128 [R1+0x34b0], R88 ;  /* 0x0034b05801007387 */ /* 0x000fe80000100c00 */
[----:B--2---:R-:W-:Y:S04]  /*139f0*/  STL.128 [R1+0x34a0], R84 ;  /* 0x0034a05401007387 */ /* 0x004fe80000100c00 */
[----:B------:R-:W-:Y:S04]  /*13a00*/  STL.128 [R1+0x3550], R128 ;  /* 0x0035508001007387 */ /* 0x000fe80000100c00 */
[----:B------:R-:W-:Y:S04]  /*13a10*/  STL.128 [R1+0x3540], R124 ;  /* 0x0035407c01007387 */ /* 0x000fe80000100c00 */
[----:B------:R-:W-:Y:S04]  /*13a20*/  STL.128 [R1+0x3530], R120 ;  /* 0x0035307801007387 */ /* 0x000fe80000100c00 */
[----:B------:R-:W-:Y:S04]  /*13a30*/  STL.128 [R1+0x3520], R116 ;  /* 0x0035207401007387 */ /* 0x000fe80000100c00 */
[----:B------:R-:W-:Y:S04]  /*13a40*/  STL.128 [R1+0x3510], R112 ;  /* 0x0035107001007387 */ /* 0x000fe80000100c00 */
[----:B------:R-:W-:Y:S04]  /*13a50*/  STL.128 [R1+0x3490], R80 ;  /* 0x0034905001007387 */ /* 0x000fe80000100c00 */
[----:B------:R1:W-:Y:S04]  /*13a60*/  STL.128 [R1+0x3480], R76 ;  /* 0x0034804c01007387 */ /* 0x0003e80000100c00 */
[----:B------:R2:W-:Y:S04]  /*13a70*/  STL.128 [R1+0x3470], R72 ;  /* 0x0034704801007387 */ /* 0x0005e80000100c00 */
[----:B------:R3:W-:Y:S04]  /*13a80*/  STL.128 [R1+0x3460], R68 ;  /* 0x0034604401007387 */ /* 0x0007e80000100c00 */
[----:B0-----:R-:W4:Y:S04]  /*13a90*/  LDL.LU R152, [R1+0x35b0] ;  /* 0x0035b00001987983 */ /* 0x001f280000300800 */
[----:B-1----:R-:W4:Y:S04]  /*13aa0*/  LDL.LU.128 R76, [R1+0x3480] ;  /* 0x00348000014c7983 */ /* 0x002f280000300c00 */
[----:B--2---:R-:W2:Y:S04]  /*13ab0*/  LDL.LU.128 R72, [R1+0x3470] ;  /* 0x0034700001487983 */ /* 0x004ea80000300c00 */
[----:B------:R-:W2:Y:S04]  /*13ac0*/  LDL.LU.128 R84, [R1+0x34a0] ;  /* 0x0034a00001547983 */ /* 0x000ea80000300c00 */
[----:B------:R0:W-:Y:S04]  /*13ad0*/  STL.128 [R1+0x3450], R64 ;  /* 0x0034504001007387 */ /* 0x0001e80000100c00 */
[----:B------:R1:W-:Y:S04]  /*13ae0*/  STL.128 [R1+0x3440], R60 ;  /* 0x0034403c01007387 */ /* 0x0003e80000100c00 */
[----:B------:R1:W-:Y:S04]  /*13af0*/  STL [R1+0x3430], R59 ;  /* 0x0034303b01007387 */ /* 0x0003e80000100800 */
[----:B------:R-:W2:Y:S04]  /*13b00*/  LDL.LU.128 R80, [R1+0x3490] ;  /* 0x0034900001507983 */ /* 0x000ea80000300c00 */
[----:B------:R-:W2:Y:S04]  /*13b10*/  LDL.LU.128 R148, [R1+0x35a0] ;  /* 0x0035a00001947983 */ /* 0x000ea80000300c00 */
[----:B---3--:R-:W3:Y:S04]  /*13b20*/  LDL.LU.128 R68, [R1+0x3460] ;  /* 0x0034600001447983 */ /* 0x008ee80000300c00 */
[----:B0-----:R-:W3:Y:S04]  /*13b30*/  LDL.LU.128 R64, [R1+0x3450] ;  /* 0x0034500001407983 */ /* 0x001ee80000300c00 */
[----:B-1----:R-:W3:Y:S04]  /*13b40*/  LDL.LU.128 R60, [R1+0x3440] ;  /* 0x00344000013c7983 */ /* 0x002ee80000300c00 */
[----:B------:R-:W3:Y:S04]  /*13b50*/  LDL.LU R59, [R1+0x3430] ;  /* 0x00343000013b7983 */ /* 0x000ee80000300800 */
        /* <DEDUP_REMOVED lines=15> */
[----:B------:R-:W3:Y:S01]  /*13c50*/  LDL.LU.128 R156, [R1+0x35c0] ;  /* 0x0035c000019c7983 */ /* 0x000ee20000300c00 */
[----:B------:R-:W-:-:S02]  /*13c60*/  IMAD.MOV.U32 R17, RZ, RZ, R160 ;  /* 0x000000ffff117224 */ /* 0x000fc400078e00a0 */
[----:B------:R-:W-:Y:S02]  /*13c70*/  IMAD.MOV.U32 R16, RZ, RZ, R161 ;  /* 0x000000ffff107224 */ /* 0x000fe400078e00a1 */
[----:B------:R-:W-:Y:S02]  /*13c80*/  IMAD.MOV.U32 R7, RZ, RZ, R162 ;  /* 0x000000ffff077224 */ /* 0x000fe400078e00a2 */
[----:B------:R-:W-:Y:S02]  /*13c90*/  IMAD.MOV.U32 R6, RZ, RZ, R163 ;  /* 0x000000ffff067224 */ /* 0x000fe400078e00a3 */
[----:B------:R-:W3:Y:S01]  /*13ca0*/  LDL.LU.128 R160, [R1+0x35d0] ;  /* 0x0035d00001a07983 */ /* 0x000ee20000300c00 */
[----:B------:R-:W-:Y:S01]  /*13cb0*/  FMUL.FTZ R4, R0, R4 ;  /* 0x0000000400047220 */ /* 0x000fe20000410000 */
[----:B------:R-:W-:-:S04]  /*13cc0*/  FMUL.FTZ R166, R5, R0 ;  /* 0x0000000005a67220 */ /* 0x000fc80000410000 */
[-CC-:B------:R-:W-:Y:S01]  /*13cd0*/  FFMA.FTZ R185, R28, R0.reuse, -R166.reuse ;  /* 0x000000001cb97223 */ /* 0x180fe200000108a6 */
[----:B------:R-:W-:-:S05]  /*13ce0*/  FFMA.FTZ R184, R29, R0, -R166 ;  /* 0x000000001db87223 */ /* 0x000fca00000108a6 */
[----:B------:R-:W-:Y:S08]  /*13cf0*/  MUFU.EX2 R185, R185 ;  /* 0x000000b900b97308 */ /* 0x000ff00000000800 */
[----:B------:R-:W0:Y:S01]  /*13d00*/  MUFU.EX2 R184, R184 ;  /* 0x000000b800b87308 */ /* 0x000e220000000800 */
[----:B------:R-:W-:Y:S01]  /*13d10*/  ISETP.NE.U32.AND P0, PT, R31, RZ, PT ;  /* 0x000000ff1f00720c */ /* 0x000fe20003f05070 */
[----:B------:R-:W-:-:S02]  /*13d20*/  IMAD R8, R30, 0xc00, R8 ;  /* 0x00000c001e087824 */ /* 0x000fc400078e0208 */
[----:B------:R-:W-:Y:S02]  /*13d30*/  IMAD.MOV.U32 R179, RZ, RZ, R27 ;  /* 0x000000ffffb37224 */ /* 0x000fe400078e001b */
[----:B------:R-:W-:Y:S02]  /*13d40*/  IMAD.MOV.U32 R178, RZ, RZ, R26 ;  /* 0x000000ffffb27224 */ /* 0x000fe400078e001a */
[----:B------:R-:W-:Y:S01]  /*13d50*/  IMAD.MOV.U32 R177, RZ, RZ, R25 ;  /* 0x000000ffffb17224 */ /* 0x000fe200078e0019 */
[----:B------:R-:W-:Y:S01]  /*13d60*/  R2UR UR6, R8 ;  /* 0x00000000080672ca */ /* 0x000fe200000e0000 */
[----:B------:R-:W-:Y:S01]  /*13d70*/  IMAD.MOV.U32 R50, RZ, RZ, R227 ;  /* 0x000000ffff327224 */ /* 0x000fe200078e00e3 */
[----:B------:R-:W-:Y:S01]  /*13d80*/  R2UR UR7, R9 ;  /* 0x00000000090772ca */ /* 0x000fe200000e0000 */
[----:B------:R-:W-:Y:S02]  /*13d90*/  IMAD.MOV.U32 R51, RZ, RZ, R226 ;  /* 0x000000ffff337224 */ /* 0x000fe400078e00e2 */
[----:B------:R-:W-:-:S02]  /*13da0*/  IMAD.MOV.U32 R52, RZ, RZ, R225 ;  /* 0x000000ffff347224 */ /* 0x000fc400078e00e1 */
[----:B------:R-:W-:Y:S02]  /*13db0*/  IMAD.MOV.U32 R53, RZ, RZ, R224 ;  /* 0x000000ffff357224 */ /* 0x000fe400078e00e0 */
[----:B------:R-:W-:Y:S02]  /*13dc0*/  IMAD.MOV.U32 R54, RZ, RZ, R223 ;  /* 0x000000ffff367224 */ /* 0x000fe400078e00df */
[----:B------:R-:W-:Y:S02]  /*13dd0*/  IMAD.MOV.U32 R55, RZ, RZ, R222 ;  /* 0x000000ffff377224 */ /* 0x000fe400078e00de */
[----:B------:R-:W-:Y:S02]  /*13de0*/  IMAD.MOV.U32 R57, RZ, RZ, R220 ;  /* 0x000000ffff397224 */ /* 0x000fe400078e00dc */
[----:B------:R-:W-:Y:S02]  /*13df0*/  IMAD.MOV.U32 R58, RZ, RZ, R219 ;  /* 0x000000ffff3a7224 */ /* 0x000fe400078e00db */
[----:B------:R-:W-:-:S02]  /*13e00*/  IMAD.MOV.U32 R27, RZ, RZ, R179 ;  /* 0x000000ffff1b7224 */ /* 0x000fc400078e00b3 */
[----:B------:R-:W-:Y:S02]  /*13e10*/  IMAD.MOV.U32 R26, RZ, RZ, R178 ;  /* 0x000000ffff1a7224 */ /* 0x000fe400078e00b2 */
[----:B------:R-:W-:Y:S01]  /*13e20*/  IMAD.MOV.U32 R25, RZ, RZ, R177 ;  /* 0x000000ffff197224 */ /* 0x000fe200078e00b1 */
[----:B0-----:R-:W-:Y:S01]  /*13e30*/  F2FP.BF16.F32.PACK_AB R155, R184, R185 ;  /* 0x000000b9b89b723e */ /* 0x001fe200000010ff */
[----:B------:R-:W-:Y:S01]  /*13e40*/  VOTEU.ANY UP0, P0 ;  /* 0x00000000003f7886 */ /* 0x000fe20000000100 */
[-CC-:B----4-:R-:W-:Y:S01]  /*13e50*/  FFMA.FTZ R197, R76, R0.reuse, -R4.reuse ;  /* 0x000000004cc57223 */ /* 0x190fe20000010804 */
[-CC-:B------:R-:W-:Y:S01]  /*13e60*/  FFMA.FTZ R196, R77, R0.reuse, -R4.reuse ;  /* 0x000000004dc47223 */ /* 0x180fe20000010804 */
[-CC-:B--2---:R-:W-:Y:S01]  /*13e70*/  FFMA.FTZ R199, R74, R0.reuse, -R4.reuse ;  /* 0x000000004ac77223 */ /* 0x184fe20000010804 */
[-C--:B------:R-:W-:Y:S01]  /*13e80*/  FFMA.FTZ R198, R75, R0.reuse, -R4 ;  /* 0x000000004bc67223 */ /* 0x080fe20000010804 */
[-CC-:B------:R-:W-:Y:S01]  /*13e90*/  FFMA.FTZ R187, R73, R0.reuse, -R166.reuse ;  /* 0x0000000049bb7223 */ /* 0x180fe200000108a6 */
[----:B------:R-:W-:Y:S01]  /*13ea0*/  FFMA.FTZ R186, R72, R0, -R166 ;  /* 0x0000000048ba7223 */ /* 0x000fe200000108a6 */
[----:B------:R-:W-:Y:S08]  /*13eb0*/  MUFU.EX2 R197, R197 ;  /* 0x000000c500c57308 */ /* 0x000ff00000000800 */
[----:B------:R-:W-:Y:S08]  /*13ec0*/  MUFU.EX2 R199, R199 ;  /* 0x000000c700c77308 */ /* 0x000ff00000000800 */
[----:B------:R-:W0:Y:S08]  /*13ed0*/  MUFU.EX2 R198, R198 ;  /* 0x000000c600c67308 */ /* 0x000e300000000800 */
[----:B------:R-:W-:Y:S08]  /*13ee0*/  MUFU.EX2 R196, R196 ;  /* 0x000000c400c47308 */ /* 0x000ff00000000800 */
[----:B------:R-:W-:Y:S08]  /*13ef0*/  MUFU.EX2 R187, R187 ;  /* 0x000000bb00bb7308 */ /* 0x000ff00000000800 */
[----:B------:R-:W1:Y:S01]  /*13f00*/  MUFU.EX2 R186, R186 ;  /* 0x000000ba00ba7308 */ /* 0x000e620000000800 */
[----:B------:R-:W-:-:S02]  /*13f10*/  IMAD.MOV.U32 R56, RZ, RZ, R152 ;  /* 0x000000ffff387224 */ /* 0x000fc400078e0098 */
[----:B------:R-:W-:Y:S02]  /*13f20*/  IMAD.MOV.U32 R44, RZ, RZ, R82 ;  /* 0x000000ffff2c7224 */ /* 0x000fe400078e0052 */
[----:B------:R-:W-:Y:S02]  /*13f30*/  IMAD.MOV.U32 R47, RZ, RZ, R85 ;  /* 0x000000ffff2f7224 */ /* 0x000fe400078e0055 */
[----:B------:R-:W-:Y:S02]  /*13f40*/  IMAD.MOV.U32 R48, RZ, RZ, R84 ;  /* 0x000000ffff307224 */ /* 0x000fe400078e0054 */
[----:B------:R-:W-:Y:S02]  /*13f50*/  IMAD.MOV.U32 R49, RZ, RZ, R83 ;  /* 0x000000ffff317224 */ /* 0x000fe400078e0053 */
[----:B------:R-:W-:Y:S02]  /*13f60*/  IMAD.MOV.U32 R28, RZ, RZ, R56 ;  /* 0x000000ffff1c7224 */ /* 0x000fe400078e0038 */
[----:B---3--:R-:W-:-:S02]  /*13f70*/  IMAD.MOV.U32 R29, RZ, RZ, R61 ;  /* 0x000000ffff1d7224 */ /* 0x008fc400078e003d */
[----:B------:R-:W-:Y:S02]  /*13f80*/  IMAD.MOV.U32 R30, RZ, RZ, R60 ;  /* 0x000000ffff1e7224 */ /* 0x000fe400078e003c */
[----:B------:R-:W-:Y:S02]  /*13f90*/  IMAD.MOV.U32 R31, RZ, RZ, R59 ;  /* 0x000000ffff1f7224 */ /* 0x000fe400078e003b */
[----:B------:R-:W-:Y:S02]  /*13fa0*/  IMAD.MOV.U32 R32, RZ, RZ, R64 ;  /* 0x000000ffff207224 */ /* 0x000fe400078e0040 */
[----:B------:R-:W-:Y:S02]  /*13fb0*/  IMAD.MOV.U32 R33, RZ, RZ, R63 ;  /* 0x000000ffff217224 */ /* 0x000fe400078e003f */
        /* <DEDUP_REMOVED lines=43> */
[----:B------:R-:W-:Y:S01]  /*14270*/  IMAD.MOV.U32 R151, RZ, RZ, R6 ;  /* 0x000000ffff977224 */ /* 0x000fe200078e0006 */
[----:B0-----:R-:W-:-:S02]  /*14280*/  F2FP.BF16.F32.PACK_AB R152, R198, R199 ;  /* 0x000000c7c698723e */ /* 0x001fc400000010ff */
[----:B-1----:R-:W-:Y:S02]  /*14290*/  F2FP.BF16.F32.PACK_AB R153, R186, R187 ;  /* 0x000000bbba99723e */ /* 0x002fe400000010ff */
[----:B------:R-:W-:-:S04]  /*142a0*/  F2FP.BF16.F32.PACK_AB R154, R196, R197 ;  /* 0x000000c5c49a723e */ /* 0x000fc800000010ff */
[----:B------:R-:W-:-:S06]  /*142b0*/  WARPGROUP.ARRIVE ;  /* 0x00000000000079c5 */ /* 0x000fcc0000000000 */
[----:B------:R-:W-:Y:S01]  /*142c0*/  HGMMA.64x256x16.F32.BF16 R24, R152, gdesc[UR4].tnspB, R24, UP0, gsb0 ;  /* 0x43e0000498187df0 */ /* 0x000fe2000b801818 */
        /* <DEDUP_REMOVED lines=9> */
[----:B------:R-:W-:Y:S08]  /*14360*/  MUFU.EX2 R194, R194 ;  /* 0x000000c200c27308 */ /* 0x000ff00000000800 */
[----:B------:R-:W-:Y:S08]  /*14370*/  MUFU.EX2 R193, R193 ;  /* 0x000000c100c17308 */ /* 0x000ff00000000800 */
[----:B------:R-:W0:Y:S08]  /*14380*/  MUFU.EX2 R192, R192 ;  /* 0x000000c000c07308 */ /* 0x000e300000000800 */
[----:B------:R-:W-:Y:S08]  /*14390*/  MUFU.EX2 R175, R175 ;  /* 0x000000af00af7308 */ /* 0x000ff00000000800 */
[----:B------:R-:W-:Y:S08]  /*143a0*/  MUFU.EX2 R174, R174 ;  /* 0x000000ae00ae7308 */ /* 0x000ff00000000800 */
[----:B------:R-:W-:Y:S08]  /*143b0*/  MUFU.EX2 R173, R173 ;  /* 0x000000ad00ad7308 */ /* 0x000ff00000000800 */
[----:B------:R-:W1:Y:S01]  /*143c0*/  MUFU.EX2 R172, R172 ;  /* 0x000000ac00ac7308 */ /* 0x000e620000000800 */
[----:B------:R-:W-:Y:S04]  /*143d0*/  STL.128 [R1+0x3410], R208 ;  /* 0x003410d001007387 */ /* 0x000fe80000100c00 */
[----:B------:R2:W-:Y:S04]  /*143e0*/  STL.128 [R1+0x3400], R204 ;  /* 0x003400cc01007387 */ /* 0x0005e80000100c00 */
[----:B------:R-:W-:Y:S04]  /*143f0*/  STL.128 [R1+0x3420], R212 ;  /* 0x003420d401007387 */ /* 0x000fe80000100c00 */
[----:B------:R-:W-:Y:S04]  /*14400*/  STL.128 [R1+0x33f0], R200 ;  /* 0x0033f0c801007387 */ /* 0x000fe80000100c00 */
[----:B------:R-:W-:Y:S04]  /*14410*/  STL.128 [R1+0x33e0], R196 ;  /* 0x0033e0c401007387 */ /* 0x000fe80000100c00 */
[----:B0-----:R-:W-:Y:S04]  /*14420*/  STL.128 [R1+0x33d0], R192 ;  /* 0x0033d0c001007387 */ /* 0x001fe80000100c00 */
[----:B------:R-:W-:Y:S04]  /*14430*/  STL.128 [R1+0x33c0], R184 ;  /* 0x0033c0b801007387 */ /* 0x000fe80000100c00 */
[----:B------:R-:W-:Y:S04]  /*14440*/  STL.64 [R1+0x33b0], R182 ;  /* 0x0033b0b601007387 */ /* 0x000fe80000100a00 */
[----:B-1----:R-:W-:Y:S04]  /*14450*/  STL.128 [R1+0x33a0], R172 ;  /* 0x0033a0ac01007387 */ /* 0x002fe80000100c00 */
[----:B------:R-:W-:Y:S04]  /*14460*/  STL [R1+0x3398], R166 ;  /* 0x003398a601007387 */ /* 0x000fe80000100800 */
[----:B------:R-:W-:Y:S04]  /*14470*/  STL.64 [R1+0x3390], R164 ;  /* 0x003390a401007387 */ /* 0x000fe80000100a00 */
[----:B------:R-:W-:Y:S01]  /*14480*/  STL.128 [R1+0x3380], R160 ;  /* 0x003380a001007387 */ /* 0x000fe20000100c00 */
[----:B------:R-:W-:-:S02]  /*14490*/  WARPGROUP.DEPBAR.LE gsb0, 0x0 ;  /* 0x00008000000079c5 */ /* 0x000fc40000010000 */
[----:B------:R-:W-:Y:S02]  /*144a0*/  VIADD R152, R8, 0x80 ;  /* 0x0000008008987836 */ /* 0x000fe40000000000 */
[----:B------:R-:W-:Y:S02]  /*144b0*/  IMAD.MOV.U32 R153, RZ, RZ, R9 ;  /* 0x000000ffff997224 */ /* 0x000fe400078e0009 */
[----:B------:R-:W-:Y:S02]  /*144c0*/  IMAD.MOV.U32 R225, RZ, RZ, R133 ;  /* 0x000000ffffe17224 */ /* 0x000fe400078e0085 */
[----:B------:R-:W-:Y:S02]  /*144d0*/  IMAD.MOV.U32 R226, RZ, RZ, R132 ;  /* 0x000000ffffe27224 */ /* 0x000fe400078e0084 */
[----:B------:R-:W-:Y:S02]  /*144e0*/  IMAD.MOV.U32 R227, RZ, RZ, R131 ;  /* 0x000000ffffe37224 */ /* 0x000fe400078e0083 */
[----:B------:R-:W-:-:S02]  /*144f0*/  IMAD.MOV.U32 R6, RZ, RZ, R151 ;  /* 0x000000ffff067224 */ /* 0x000fc400078e0097 */
[----:B------:R-:W-:Y:S02]  /*14500*/  IMAD.MOV.U32 R7, RZ, RZ, R150 ;  /* 0x000000ffff077224 */ /* 0x000fe400078e0096 */
[----:B------:R-:W-:Y:S01]  /*14510*/  IMAD.MOV.U32 R16, RZ, RZ, R149 ;  /* 0x000000ffff107224 */ /* 0x000fe200078e0095 */
[----:B------:R-:W-:Y:S01]  /*14520*/  R2UR UR6, R152 ;  /* 0x00000000980672ca */ /* 0x000fe200000e0000 */
[----:B------:R-:W-:Y:S01]  /*14530*/  IMAD.MOV.U32 R219, RZ, RZ, R139 ;  /* 0x000000ffffdb7224 */ /* 0x000fe200078e008b */
[----:B------:R-:W-:Y:S01]  /*14540*/  R2UR UR7, R153 ;  /* 0x00000000990772ca */ /* 0x000fe200000e0000 */
[----:B------:R-:W-:Y:S01]  /*14550*/  IMAD.MOV.U32 R220, RZ, RZ, R138 ;  /* 0x000000ffffdc7224 */ /* 0x000fe200078e008a */
[----:B------:R-:W-:Y:S01]  /*14560*/  F2FP.BF16.F32.PACK_AB R152, R194, R195 ;  /* 0x000000c3c298723e */ /* 0x000fe200000010ff */
[----:B------:R-:W-:Y:S01]  /*14570*/  IMAD.MOV.U32 R221, RZ, RZ, R137 ;  /* 0x000000ffffdd7224 */ /* 0x000fe200078e0089 */
[----:B------:R-:W-:Y:S01]  /*14580*/  F2FP.BF16.F32.PACK_AB R153, R174, R175 ;  /* 0x000000afae99723e */ /* 0x000fe200000010ff */
[----:B------:R-:W-:Y:S01]  /*14590*/  IMAD.MOV.U32 R222, RZ, RZ, R136 ;  /* 0x000000ffffde7224 */ /* 0x000fe200078e0088 */
[----:B------:R-:W-:Y:S01]  /*145a0*/  F2FP.BF16.F32.PACK_AB R154, R192, R193 ;  /* 0x000000c1c09a723e */ /* 0x000fe200000010ff */
[----:B------:R-:W-:Y:S01]  /*145b0*/  IMAD.MOV.U32 R223, RZ, RZ, R135 ;  /* 0x000000ffffdf7224 */ /* 0x000fe200078e0087 */
[----:B------:R-:W-:Y:S01]  /*145c0*/  F2FP.BF16.F32.PACK_AB R155, R172, R173 ;  /* 0x000000adac9b723e */ /* 0x000fe200000010ff */
[----:B------:R-:W-:Y:S01]  /*145d0*/  IMAD.MOV.U32 R167, RZ, RZ, R147 ;  /* 0x000000ffffa77224 */ /* 0x000fe200078e0093 */
[----:B------:R0:W-:Y:S01]  /*145e0*/  STL [R1+0x604], R225 ;  /* 0x000604e101007387 */ /* 0x0001e20000100800 */
[----:B------:R-:W-:-:S02]  /*145f0*/  IMAD.MOV.U32 R168, RZ, RZ, R146 ;  /* 0x000000ffffa87224 */ /* 0x000fc400078e0092 */
[----:B------:R-:W-:Y:S01]  /*14600*/  IMAD.MOV.U32 R169, RZ, RZ, R145 ;  /* 0x000000ffffa97224 */ /* 0x000fe200078e0091 */
[----:B------:R1:W-:Y:S01]  /*14610*/  STL [R1+0x600], R226 ;  /* 0x000600e201007387 */ /* 0x0003e20000100800 */
[----:B------:R-:W-:Y:S02]  /*14620*/  IMAD.MOV.U32 R170, RZ, RZ, R144 ;  /* 0x000000ffffaa7224 */ /* 0x000fe400078e0090 */
[----:B------:R-:W-:Y:S01]  /*14630*/  IMAD.MOV.U32 R171, RZ, RZ, R143 ;  /* 0x000000ffffab7224 */ /* 0x000fe200078e008f */
[----:B------:R3:W-:Y:S01]  /*14640*/  STL [R1+0x5fc], R227 ;  /* 0x0005fce301007387 */ /* 0x0007e20000100800 */
[----:B--2---:R-:W-:Y:S02]  /*14650*/  IMAD.MOV.U32 R207, RZ, RZ, R227 ;  /* 0x000000ffffcf7224 */ /* 0x004fe400078e00e3 */
[----:B------:R-:W-:Y:S01]  /*14660*/  IMAD.MOV.U32 R208, RZ, RZ, R226 ;  /* 0x000000ffffd07224 */ /* 0x000fe200078e00e2 */
[----:B------:R2:W-:Y:S01]  /*14670*/  STL [R1+0x64c], R6 ;  /* 0x00064c0601007387 */ /* 0x0005e20000100800 */
[----:B------:R-:W-:-:S02]  /*14680*/  IMAD.MOV.U32 R209, RZ, RZ, R225 ;  /* 0x000000ffffd17224 */ /* 0x000fc400078e00e1 */
[----:B0-----:R-:W-:Y:S01]  /*14690*/  IMAD.MOV.U32 R225, RZ, RZ, R16 ;  /* 0x000000ffffe17224 */ /* 0x001fe200078e0010 */
[----:B------:R0:W-:Y:S01]  /*146a0*/  STL [R1+0x648], R7 ;  /* 0x0006480701007387 */ /* 0x0001e20000100800 */
[----:B-1----:R-:W-:Y:S02]  /*146b0*/  IMAD.MOV.U32 R226, RZ, RZ, R7 ;  /* 0x000000ffffe27224 */ /* 0x002fe400078e0007 */
[----:B---3--:R-:W-:Y:S01]  /*146c0*/  IMAD.MOV.U32 R227, RZ, RZ, R6 ;  /* 0x000000ffffe37224 */ /* 0x008fe200078e0006 */
[----:B------:R1:W-:Y:S01]  /*146d0*/  STL [R1+0x644], R16 ;  /* 0x0006441001007387 */ /* 0x0003e20000100800 */
[----:B--2---:R-:W-:-:S03]  /*146e0*/  IMAD.MOV.U32 R6, RZ, RZ, R27 ;  /* 0x000000ffff067224 */ /* 0x004fc600078e001b */
[----:B------:R2:W-:Y:S01]  /*146f0*/  STL [R1+0x61c], R219 ;  /* 0x00061cdb01007387 */ /* 0x0005e20000100800 */
[----:B0-----:R-:W-:-:S03]  /*14700*/  IMAD.MOV.U32 R7, RZ, RZ, R26 ;  /* 0x000000ffff077224 */ /* 0x001fc600078e001a */
[----:B------:R0:W-:Y:S01]  /*14710*/  STL [R1+0x618], R220 ;  /* 0x000618dc01007387 */ /* 0x0001e20000100800 */
[----:B-1----:R-:W-:-:S03]  /*14720*/  IMAD.MOV.U32 R16, RZ, RZ, R25 ;  /* 0x000000ffff107224 */ /* 0x002fc600078e0019 */
[----:B------:R1:W-:Y:S01]  /*14730*/  STL [R1+0x614], R221 ;  /* 0x000614dd01007387 */ /* 0x0003e20000100800 */
[----:B------:R-:W-:Y:S02]  /*14740*/  IMAD.MOV.U32 R211, RZ, RZ, R223 ;  /* 0x000000ffffd37224 */ /* 0x000fe400078e00df */
[----:B------:R-:W-:Y:S01]  /*14750*/  IMAD.MOV.U32 R212, RZ, RZ, R222 ;  /* 0x000000ffffd47224 */ /* 0x000fe200078e00de */
[----:B------:R3:W-:Y:S01]  /*14760*/  STL [R1+0x610], R222 ;  /* 0x000610de01007387 */ /* 0x0007e20000100800 */
[----:B------:R-:W-:Y:S02]  /*14770*/  IMAD.MOV.U32 R213, RZ, RZ, R221 ;  /* 0x000000ffffd57224 */ /* 0x000fe400078e00dd */
[----:B------:R-:W-:Y:S01]  /*14780*/  IMAD.MOV.U32 R214, RZ, RZ, R220 ;  /* 0x000000ffffd67224 */ /* 0x000fe200078e00dc */
[----:B------:R4:W-:Y:S01]  /*14790*/  STL [R1+0x60c], R223 ;  /* 0x00060cdf01007387 */ /* 0x0009e20000100800 */
[----:B------:R-:W-:Y:S02]  /*147a0*/  IMAD.MOV.U32 R215, RZ, RZ, R219 ;  /* 0x000000ffffd77224 */ /* 0x000fe400078e00db */
[----:B------:R-:W-:Y:S01]  /*147b0*/  IMAD.MOV.U32 R17, RZ, RZ, R148 ;  /* 0x000000ffff117224 */ /* 0x000fe200078e0094 */
[----:B------:R-:W-:Y:S01]  /*147c0*/  STL [R1+0x63c], R167 ;  /* 0x00063ca701007387 */ /* 0x000fe20000100800 */
[----:B------:R-:W-:-:S02]  /*147d0*/  IMAD.MOV.U32 R218, RZ, RZ, R142 ;  /* 0x000000ffffda7224 */ /* 0x000fc400078e008e */
[----:B------:R-:W-:Y:S01]  /*147e0*/  IMAD.MOV.U32 R217, RZ, RZ, R141 ;  /* 0x000000ffffd97224 */ /* 0x000fe200078e008d */
[----:B------:R-:W-:Y:S01]  /*147f0*/  STL [R1+0x638], R168 ;  /* 0x000638a801007387 */ /* 0x000fe20000100800 */
[----:B------:R-:W-:Y:S02]  /*14800*/  IMAD.MOV.U32 R216, RZ, RZ, R140 ;  /* 0x000000ffffd87224 */ /* 0x000fe400078e008c */
[----:B------:R-:W-:Y:S01]  /*14810*/  IMAD.MOV.U32 R224, RZ, RZ, R134 ;  /* 0x000000ffffe07224 */ /* 0x000fe200078e0086 */
[----:B------:R-:W-:Y:S01]  /*14820*/  STL [R1+0x634], R169 ;  /* 0x000634a901007387 */ /* 0x000fe20000100800 */
[----:B------:R-:W-:Y:S02]  /*14830*/  IMAD.MOV.U32 R191, RZ, RZ, R115 ;  /* 0x000000ffffbf7224 */ /* 0x000fe400078e0073 */
[----:B------:R-:W-:Y:S01]  /*14840*/  IMAD.MOV.U32 R190, RZ, RZ, R114 ;  /* 0x000000ffffbe7224 */ /* 0x000fe200078e0072 */
[----:B------:R-:W-:Y:S01]  /*14850*/  STL [R1+0x630], R170 ;  /* 0x000630aa01007387 */ /* 0x000fe20000100800 */
[----:B------:R-:W-:-:S02]  /*14860*/  IMAD.MOV.U32 R189, RZ, RZ, R113 ;  /* 0x000000ffffbd7224 */ /* 0x000fc400078e0071 */
[----:B------:R-:W-:Y:S01]  /*14870*/  IMAD.MOV.U32 R188, RZ, RZ, R112 ;  /* 0x000000ffffbc7224 */ /* 0x000fe200078e0070 */
[----:B------:R4:W-:Y:S01]  /*14880*/  STL [R1+0x62c], R171 ;  /* 0x00062cab01007387 */ /* 0x0009e20000100800 */
        /* <DEDUP_REMOVED lines=34> */
[----:B--2---:R-:W-:Y:S01]  /*14ab0*/  IMAD.MOV.U32 R219, RZ, RZ, R171 ;  /* 0x000000ffffdb7224 */ /* 0x004fe200078e00ab */
[----:B------:R-:W-:Y:S01]  /*14ac0*/  STL [R1+0x5cc], R119 ;  /* 0x0005cc7701007387 */ /* 0x000fe20000100800 */
[----:B0-----:R-:W-:Y:S02]  /*14ad0*/  IMAD.MOV.U32 R220, RZ, RZ, R170 ;  /* 0x000000ffffdc7224 */ /* 0x001fe400078e00aa */
[----:B-1----:R-:W-:Y:S01]  /*14ae0*/  IMAD.MOV.U32 R221, RZ, RZ, R169 ;  /* 0x000000ffffdd7224 */ /* 0x002fe200078e00a9 */
[----:B------:R-:W-:Y:S01]  /*14af0*/  STL [R1+0x5c8], R118 ;  /* 0x0005c87601007387 */ /* 0x000fe20000100800 */
[----:B---3--:R-:W-:Y:S02]  /*14b00*/  IMAD.MOV.U32 R222, RZ, RZ, R168 ;  /* 0x000000ffffde7224 */ /* 0x008fe400078e00a8 */
[----:B----4-:R-:W-:Y:S01]  /*14b10*/  IMAD.MOV.U32 R223, RZ, RZ, R167 ;  /* 0x000000ffffdf7224 */ /* 0x010fe200078e00a7 */
        /* <DEDUP_REMOVED lines=24> */
[----:B------:R0:W-:Y:S01]  /*14ca0*/  STL.128 [R1+0x3370], R152 ;  /* 0x0033709801007387 */ /* 0x0001e20000100c00 */
        /* <DEDUP_REMOVED lines=8> */
[----:B0-----:R-:W-:-:S02]  /*14d30*/  IMAD.MOV.U32 R155, RZ, RZ, R79 ;  /* 0x000000ffff9b7224 */ /* 0x001fc400078e004f */
        /* <DEDUP_REMOVED lines=157> */
[----:B------:R-:W-:Y:S04]  /*15710*/  STL [R1+0x450], R24 ;  /* 0x0004501801007387 */ /* 0x000fe80000100800 */
[----:B------:R1:W-:Y:S04]  /*15720*/  STL.128 [R1+0x3360], R24 ;  /* 0x0033601801007387 */ /* 0x0003e80000100c00 */
[----:B------:R-:W2:Y:S04]  /*15730*/  LDL.LU.128 R28, [R1+0x460] ;  /* 0x00046000011c7983 */ /* 0x000ea80000300c00 */
[----:B0-----:R-:W2:Y:S04]  /*15740*/  LDL.LU.128 R152, [R1+0x3370] ;  /* 0x0033700001987983 */ /* 0x001ea80000300c00 */
[----:B------:R-:W2:Y:S04]  /*15750*/  LDL.LU.128 R32, [R1+0x470] ;  /* 0x0004700001207983 */ /* 0x000ea80000300c00 */
        /* <DEDUP_REMOVED lines=31> */
[----:B0-----:R-:W3:Y:S04]  /*15950*/  LDL.LU R166, [R1+0x3398] ;  /* 0x0033980001a67983 */ /* 0x001ee80000300800 */
[----:B------:R0:W-:Y:S04]  /*15960*/  STL.128 [R1+0x330], R160 ;  /* 0x000330a001007387 */ /* 0x0001e80000100c00 */
[----:B------:R1:W-:Y:S04]  /*15970*/  STL.128 [R1+0x360], R172 ;  /* 0x000360ac01007387 */ /* 0x0003e80000100c00 */
[----:B------:R-:W4:Y:S04]  /*15980*/  LDL.LU.64 R164, [R1+0x3390] ;  /* 0x0033900001a47983 */ /* 0x000f280000300a00 */
[----:B0-----:R-:W4:Y:S04]  /*15990*/  LDL.LU.128 R160, [R1+0x3380] ;  /* 0x0033800001a07983 */ /* 0x001f280000300c00 */
[----:B-1----:R-:W4:Y:S01]  /*159a0*/  LDL.LU.128 R172, [R1+0x33a0] ;  /* 0x0033a00001ac7983 */ /* 0x002f220000300c00 */
[----:B--2---:R-:W-:-:S06]  /*159b0*/  WARPGROUP.ARRIVE ;  /* 0x00000000000079c5 */ /* 0x004fcc0000000000 */
[----:B------:R-:W-:Y:S03]  /*159c0*/  HGMMA.64x256x16.F32.BF16 R24, R152, gdesc[UR4].tnspB, R24, gsb0 ;  /* 0x43e0000498187df0 */ /* 0x000fe60008001818 */
[----:B------:R-:W-:Y:S02]  /*159d0*/  WARPGROUP.DEPBAR.LE gsb0, 0x0 ;  /* 0x00008000000079c5 */ /* 0x000fe40000010000 */
[----:B------:R0:W-:Y:S04]  /*159e0*/  STL.128 [R1+0x450], R24 ;  /* 0x0004501801007387 */ /* 0x0001e80000100c00 */
[----:B------:R-:W-:Y:S04]  /*159f0*/  STL.128 [R1+0x460], R28 ;  /* 0x0004601c01007387 */ /* 0x000fe80000100c00 */
[----:B------:R1:W-:Y:S04]  /*15a00*/  STL.128 [R1+0x580], R100 ;  /* 0x0005806401007387 */ /* 0x0003e80000100c00 */
[----:B------:R2:W-:Y:S04]  /*15a10*/  STL.128 [R1+0x590], R104 ;  /* 0x0005906801007387 */ /* 0x0005e80000100c00 */
[----:B0-----:R-:W4:Y:S04]  /*15a20*/  LDL.LU.128 R24, [R1+0x3360] ;  /* 0x0033600001187983 */ /* 0x001f280000300c00 */
[----:B-1----:R-:W4:Y:S04]  /*15a30*/  LDL.LU.128 R100, [R1+0x450] ;  /* 0x0004500001647983 */ /* 0x002f280000300c00 */
[----:B--2---:R-:W2:Y:S01]  /*15a40*/  LDL.LU.128 R104, [R1+0x460] ;  /* 0x0004600001687983 */ /* 0x004ea20000300c00 */
[----:B---3--:R-:W-:-:S03]  /*15a50*/  FFMA.FTZ R167, R10, R0, -R166 ;  /* 0x000000000aa77223 */ /* 0x008fc600000108a6 */
[----:B------:R0:W-:Y:S04]  /*15a60*/  STL.128 [R1+0x350], R168 ;  /* 0x000350a801007387 */ /* 0x0001e80000100c00 */
[----:B------:R1:W-:Y:S01]  /*15a70*/  STL.128 [R1+0x3a0], R188 ;  /* 0x0003a0bc01007387 */ /* 0x0003e20000100c00 */
[----:B------:R-:W-:Y:S01]  /*15a80*/  MUFU.EX2 R167, R167 ;  /* 0x000000a700a77308 */ /* 0x000fe20000000800 */
[-CC-:B0-----:R-:W-:Y:S01]  /*15a90*/  FFMA.FTZ R170, R19, R0.reuse, -R166.reuse ;  /* 0x0000000013aa7223 */ /* 0x181fe200000108a6 */
[-CC-:B------:R-:W-:Y:S01]  /*15aa0*/  FFMA.FTZ R169, R15, R0.reuse, -R166.reuse ;  /* 0x000000000fa97223 */ /* 0x180fe200000108a6 */
[-C--:B------:R-:W-:Y:S01]  /*15ab0*/  FFMA.FTZ R168, R11, R0.reuse, -R166 ;  /* 0x000000000ba87223 */ /* 0x080fe200000108a6 */
[-CC-:B-1----:R-:W-:Y:S01]  /*15ac0*/  FFMA.FTZ R191, R23, R0.reuse, -R4.reuse ;  /* 0x0000000017bf7223 */ /* 0x182fe20000010804 */
[-CC-:B------:R-:W-:Y:S01]  /*15ad0*/  FFMA.FTZ R190, R21, R0.reuse, -R4.reuse ;  /* 0x0000000015be7223 */ /* 0x180fe20000010804 */
[-CC-:B------:R-:W-:Y:S01]  /*15ae0*/  FFMA.FTZ R189, R13, R0.reuse, -R4.reuse ;  /* 0x000000000dbd7223 */ /* 0x180fe20000010804 */
[----:B------:R-:W-:Y:S01]  /*15af0*/  FFMA.FTZ R188, R12, R0, -R4 ;  /* 0x000000000cbc7223 */ /* 0x000fe20000010804 */
[----:B------:R-:W-:Y:S08]  /*15b00*/  MUFU.EX2 R170, R170 ;  /* 0x000000aa00aa7308 */ /* 0x000ff00000000800 */
[----:B------:R-:W-:Y:S08]  /*15b10*/  MUFU.EX2 R191, R191 ;  /* 0x000000bf00bf7308 */ /* 0x000ff00000000800 */
[----:B------:R-:W0:Y:S08]  /*15b20*/  MUFU.EX2 R190, R190 ;  /* 0x000000be00be7308 */ /* 0x000e300000000800 */
[----:B------:R-:W-:Y:S08]  /*15b30*/  MUFU.EX2 R189, R189 ;  /* 0x000000bd00bd7308 */ /* 0x000ff00000000800 */
[----:B------:R-:W-:Y:S08]  /*15b40*/  MUFU.EX2 R188, R188 ;  /* 0x000000bc00bc7308 */ /* 0x000ff00000000800 */
[----:B------:R-:W1:Y:S08]  /*15b50*/  MUFU.EX2 R169, R169 ;  /* 0x000000a900a97308 */ /* 0x000e700000000800 */
[----:B------:R-:W3:Y:S01]  /*15b60*/  MUFU.EX2 R168, R168 ;  /* 0x000000a800a87308 */ /* 0x000ee20000000800 */
[----:B------:R3:W-:Y:S01]  /*15b70*/  STL.128 [R1+0x370], R176 ;  /* 0x000370b001007387 */ /* 0x0007e20000100c00 */
[----:B------:R-:W-:-:S02]  /*15b80*/  IMAD.MOV.U32 R210, RZ, RZ, R224 ;  /* 0x000000ffffd27224 */ /* 0x000fc400078e00e0 */
[----:B------:R-:W-:Y:S01]  /*15b90*/  IMAD.MOV.U32 R171, RZ, RZ, R139 ;  /* 0x000000ffffab7224 */ /* 0x000fe200078e008b */
[----:B------:R3:W-:Y:S01]  /*15ba0*/  STL.128 [R1+0x320], R156 ;  /* 0x0003209c01007387 */ /* 0x0007e20000100c00 */
[----:B------:R-:W-:Y:S01]  /*15bb0*/  IMAD.MOV.U32 R224, RZ, RZ, R17 ;  /* 0x000000ffffe07224 */ /* 0x000fe200078e0011 */
[----:B0-----:R-:W-:Y:S02]  /*15bc0*/  F2FP.BF16.F32.PACK_AB R152, R190, R191 ;  /* 0x000000bfbe98723e */ /* 0x001fe400000010ff */
[----:B-1----:R-:W-:Y:S02]  /*15bd0*/  F2FP.BF16.F32.PACK_AB R153, R169, R170 ;  /* 0x000000aaa999723e */ /* 0x002fe400000010ff */
[----:B------:R-:W-:Y:S01]  /*15be0*/  F2FP.BF16.F32.PACK_AB R154, R188, R189 ;  /* 0x000000bdbc9a723e */ /* 0x000fe200000010ff */
[----:B------:R-:W-:Y:S01]  /*15bf0*/  STL.128 [R1+0x540], R84 ;  /* 0x0005405401007387 */ /* 0x000fe20000100c00 */
[----:B---3--:R-:W-:Y:S02]  /*15c00*/  IMAD.MOV.U32 R179, RZ, RZ, R135 ;  /* 0x000000ffffb37224 */ /* 0x008fe400078e0087 */
[----:B------:R-:W-:-:S02]  /*15c10*/  IMAD.MOV.U32 R178, RZ, RZ, R136 ;  /* 0x000000ffffb27224 */ /* 0x000fc400078e0088 */
[----:B------:R-:W-:Y:S02]  /*15c20*/  IMAD.MOV.U32 R177, RZ, RZ, R137 ;  /* 0x000000ffffb17224 */ /* 0x000fe400078e0089 */
[----:B------:R-:W-:Y:S01]  /*15c30*/  IMAD.MOV.U32 R176, RZ, RZ, R138 ;  /* 0x000000ffffb07224 */ /* 0x000fe200078e008a */
[----:B------:R-:W-:Y:S01]  /*15c40*/  F2FP.BF16.F32.PACK_AB R155, R167, R168 ;  /* 0x000000a8a79b723e */ /* 0x000fe200000010ff */
[----:B------:R-:W-:Y:S02]  /*15c50*/  IMAD.MOV.U32 R159, RZ, RZ, R140 ;  /* 0x000000ffff9f7224 */ /* 0x000fe400078e008c */
[----:B------:R-:W-:Y:S02]  /*15c60*/  IMAD.MOV.U32 R158, RZ, RZ, R141 ;  /* 0x000000ffff9e7224 */ /* 0x000fe400078e008d */
[----:B------:R-:W-:Y:S02]  /*15c70*/  IMAD.MOV.U32 R157, RZ, RZ, R142 ;  /* 0x000000ffff9d7224 */ /* 0x000fe400078e008e */
[----:B------:R-:W-:Y:S01]  /*15c80*/  IMAD.MOV.U32 R156, RZ, RZ, R143 ;  /* 0x000000ffff9c7224 */ /* 0x000fe200078e008f */
[----:B------:R-:W-:Y:S01]  /*15c90*/  STL.128 [R1+0x550], R88 ;  /* 0x0005505801007387 */ /* 0x000fe20000100c00 */
[----:B------:R-:W-:-:S03]  /*15ca0*/  IMAD.MOV.U32 R22, RZ, RZ, R144 ;  /* 0x000000ffff167224 */ /* 0x000fc600078e0090 */
[----:B------:R-:W-:Y:S01]  /*15cb0*/  STL.128 [R1+0x560], R92 ;  /* 0x0005605c01007387 */ /* 0x000fe20000100c00 */
[----:B------:R-:W-:-:S03]  /*15cc0*/  IMAD.MOV.U32 R20, RZ, RZ, R145 ;  /* 0x000000ffff147224 */ /* 0x000fc600078e0091 */
[----:B------:R-:W-:Y:S01]  /*15cd0*/  STL.128 [R1+0x570], R96 ;  /* 0x0005706001007387 */ /* 0x000fe20000100c00 */
[----:B------:R-:W-:-:S03]  /*15ce0*/  IMAD.MOV.U32 R18, RZ, RZ, R146 ;  /* 0x000000ffff127224 */ /* 0x000fc600078e0092 */
[----:B------:R-:W-:Y:S01]  /*15cf0*/  STL.128 [R1+0x3290], R176 ;  /* 0x003290b001007387 */ /* 0x000fe20000100c00 */
[----:B------:R-:W-:-:S03]  /*15d00*/  IMAD.MOV.U32 R17, RZ, RZ, R147 ;  /* 0x000000ffff117224 */ /* 0x000fc600078e0093 */
[----:B----4-:R-:W-:Y:S01]  /*15d10*/  STL.128 [R1+0x3280], R172 ;  /* 0x003280ac01007387 */ /* 0x010fe20000100c00 */
[----:B------:R-:W-:-:S03]  /*15d20*/  IMAD.MOV.U32 R16, RZ, RZ, R148 ;  /* 0x000000ffff107224 */ /* 0x000fc600078e0094 */
[----:B------:R-:W-:Y:S01]  /*15d30*/  STL.128 [R1+0x3270], R168 ;  /* 0x003270a801007387 */ /* 0x000fe20000100c00 */
[----:B------:R-:W-:-:S03]  /*15d40*/  IMAD.MOV.U32 R14, RZ, RZ, R149 ;  /* 0x000000ffff0e7224 */ /* 0x000fc600078e0095 */
[----:B------:R-:W-:Y:S01]  /*15d50*/  STL.128 [R1+0x3260], R164 ;  /* 0x003260a401007387 */ /* 0x000fe20000100c00 */
[----:B------:R-:W-:-:S03]  /*15d60*/  IMAD.MOV.U32 R7, RZ, RZ, R150 ;  /* 0x000000ffff077224 */ /* 0x000fc600078e0096 */
[----:B------:R-:W-:Y:S01]  /*15d70*/  STL.128 [R1+0x3250], R160 ;  /* 0x003250a001007387 */ /* 0x000fe20000100c00 */
[----:B------:R-:W-:-:S03]  /*15d80*/  IMAD.MOV.U32 R6, RZ, RZ, R151 ;  /* 0x000000ffff067224 */ /* 0x000fc600078e0097 */
[----:B------:R0:W-:Y:S04]  /*15d90*/  STL.128 [R1+0x380], R180 ;  /* 0x000380b401007387 */ /* 0x0001e80000100c00 */
[----:B------:R1:W-:Y:S04]  /*15da0*/  STL.128 [R1+0x410], R216 ;  /* 0x000410d801007387 */ /* 0x0003e80000100c00 */
[----:B------:R3:W-:Y:S04]  /*15db0*/  STL.128 [R1+0x420], R220 ;  /* 0x000420dc01007387 */ /* 0x0007e80000100c00 */
[----:B------:R4:W-:Y:S04]  /*15dc0*/  STL.128 [R1+0x430], R224 ;  /* 0x000430e001007387 */ /* 0x0009e80000100c00 */
[----:B------:R-:W-:Y:S01]  /*15dd0*/  STL.128 [R1+0x530], R80 ;  /* 0x0005305001007387 */ /* 0x000fe20000100c00 */
[----:B0-----:R-:W-:-:S02]  /*15de0*/  IMAD.MOV.U32 R181, RZ, RZ, R133 ;  /* 0x000000ffffb57224 */ /* 0x001fc400078e0085 */
[----:B------:R-:W-:Y:S01]  /*15df0*/  IMAD.MOV.U32 R180, RZ, RZ, R134 ;  /* 0x000000ffffb47224 */ /* 0x000fe200078e0086 */
[----:B------:R0:W-:Y:S01]  /*15e00*/  STL.128 [R1+0x3240], R156 ;  /* 0x0032409c01007387 */ /* 0x0001e20000100c00 */
[----:B-1----:R-:W-:Y:S02]  /*15e10*/  IMAD.MOV.U32 R219, RZ, RZ, R129 ;  /* 0x000000ffffdb7224 */ /* 0x002fe400078e0081 */
[----:B------:R-:W-:Y:S01]  /*15e20*/  IMAD.MOV.U32 R218, RZ, RZ, R130 ;  /* 0x000000ffffda7224 */ /* 0x000fe200078e0082 */
[----:B------:R-:W2:Y:S01]  /*15e30*/  LDL.LU.128 R160, [R1+0x540] ;  /* 0x0005400001a07983 */ /* 0x000ea20000300c00 */
[----:B---3--:R-:W-:Y:S02]  /*15e40*/  IMAD.MOV.U32 R223, RZ, RZ, R125 ;  /* 0x000000ffffdf7224 */ /* 0x008fe400078e007d */
[----:B------:R-:W-:Y:S01]  /*15e50*/  IMAD.MOV.U32 R222, RZ, RZ, R126 ;  /* 0x000000ffffde7224 */ /* 0x000fe200078e007e */
[----:B------:R-:W3:Y:S01]  /*15e60*/  LDL.LU.128 R164, [R1+0x550] ;  /* 0x0005500001a47983 */ /* 0x000ee20000300c00 */
[----:B----4-:R-:W-:-:S02]  /*15e70*/  IMAD.MOV.U32 R224, RZ, RZ, R124 ;  /* 0x000000ffffe07224 */ /* 0x010fc400078e007c */
[----:B------:R-:W-:Y:S01]  /*15e80*/  IMAD.MOV.U32 R221, RZ, RZ, R127 ;  /* 0x000000ffffdd7224 */ /* 0x000fe200078e007f */
[----:B------:R-:W4:Y:S01]  /*15e90*/  LDL.LU.128 R168, [R1+0x560] ;  /* 0x0005600001a87983 */ /* 0x000f220000300c00 */
[----:B------:R-:W-:Y:S02]  /*15ea0*/  IMAD.MOV.U32 R220, RZ, RZ, R128 ;  /* 0x000000ffffdc7224 */ /* 0x000fe400078e0080 */
[----:B------:R-:W-:Y:S01]  /*15eb0*/  IMAD.MOV.U32 R217, RZ, RZ, R131 ;  /* 0x000000ffffd97224 */ /* 0x000fe200078e0083 */
[----:B------:R-:W4:Y:S01]  /*15ec0*/  LDL.LU.128 R172, [R1+0x570] ;  /* 0x0005700001ac7983 */ /* 0x000f220000300c00 */
[----:B------:R-:W-:-:S03]  /*15ed0*/  IMAD.MOV.U32 R216, RZ, RZ, R132 ;  /* 0x000000ffffd87224 */ /* 0x000fc600078e0084 */
[----:B------:R-:W4:Y:S04]  /*15ee0*/  LDL.128 R176, [R1+0x580] ;  /* 0x0005800001b07983 */ /* 0x000f280000100c00 */
        /* <DEDUP_REMOVED lines=29> */
[----:B--2---:R-:W2:Y:S01]  /*160c0*/  LDL.LU.128 R152, [R1+0x520] ;  /* 0x0005200001987983 */ /* 0x004ea20000300c00 */
[----:B------:R-:W-:-:S02]  /*160d0*/  IMAD.MOV.U32 R28, RZ, RZ, R104 ;  /* 0x000000ffff1c7224 */ /* 0x000fc400078e0068 */
[----:B------:R-:W-:Y:S01]  /*160e0*/  IMAD.MOV.U32 R29, RZ, RZ, R105 ;  /* 0x000000ffff1d7224 */ /* 0x000fe200078e0069 */
[----:B------:R0:W-:Y:S01]  /*160f0*/  STL.128 [R1+0x240], R24 ;  /* 0x0002401801007387 */ /* 0x0001e20000100c00 */
[----:B------:R-:W-:Y:S02]  /*16100*/  IMAD.MOV.U32 R30, RZ, RZ, R106 ;  /* 0x000000ffff1e7224 */ /* 0x000fe400078e006a */
[----:B------:R-:W-:Y:S01]  /*16110*/  IMAD.MOV.U32 R31, RZ, RZ, R107 ;  /* 0x000000ffff1f7224 */ /* 0x000fe200078e006b */
[----:B------:R1:W-:Y:S04]  /*16120*/  STL.128 [R1+0x240], R100 ;  /* 0x0002406401007387 */ /* 0x0003e80000100c00 */
[----:B------:R1:W-:Y:S01]  /*16130*/  STL.128 [R1+0x250], R104 ;  /* 0x0002506801007387 */ /* 0x0003e20000100c00 */
[----:B------:R-:W-:-:S03]  /*16140*/  IMAD.MOV.U32 R11, RZ, RZ, R9 ;  /* 0x000000ffff0b7224 */ /* 0x000fc600078e0009 */
[----:B------:R-:W-:Y:S01]  /*16150*/  STL [R1+0x30e0], R22 ;  /* 0x0030e01601007387 */ /* 0x000fe20000100800 */
[----:B0-----:R-:W-:-:S03]  /*16160*/  IMAD.MOV.U32 R25, RZ, RZ, R101 ;  /* 0x000000ffff197224 */ /* 0x001fc600078e0065 */
[----:B------:R-:W-:Y:S01]  /*16170*/  STL [R1+0x30dc], R20 ;  /* 0x0030dc1401007387 */ /* 0x000fe20000100800 */
[----:B------:R-:W-:Y:S02]  /*16180*/  IMAD.MOV.U32 R26, RZ, RZ, R102 ;  /* 0x000000ffff1a7224 */ /* 0x000fe400078e0066 */
[----:B------:R-:W-:Y:S01]  /*16190*/  IMAD.MOV.U32 R27, RZ, RZ, R103 ;  /* 0x000000ffff1b7224 */ /* 0x000fe200078e0067 */
[----:B-1----:R-:W2:Y:S04]  /*161a0*/  LDL.LU R101, [R1+0x584] ;  /* 0x0005840001657983 */ /* 0x002ea80000300800 */
[----:B------:R-:W2:Y:S04]  /*161b0*/  LDL.LU R102, [R1+0x588] ;  /* 0x0005880001667983 */ /* 0x000ea80000300800 */
[----:B------:R-:W2:Y:S04]  /*161c0*/  LDL.LU R103, [R1+0x58c] ;  /* 0x00058c0001677983 */ /* 0x000ea80000300800 */
[----:B------:R-:W2:Y:S01]  /*161d0*/  LDL.128 R104, [R1+0x590] ;  /* 0x0005900001687983 */ /* 0x000ea20000100c00 */
[----:B------:R-:W-:-:S03]  /*161e0*/  IMAD.MOV.U32 R24, RZ, RZ, R100 ;  /* 0x000000ffff187224 */ /* 0x000fc600078e0064 */
[----:B------:R0:W-:Y:S04]  /*161f0*/  STL.128 [R1+0x3100], R28 ;  /* 0x0031001c01007387 */ /* 0x0001e80000100c00 */
[----:B------:R1:W-:Y:S01]  /*16200*/  STL.128 [R1+0x30f0], R24 ;  /* 0x0030f01801007387 */ /* 0x0003e20000100c00 */
[----:B------:R-:W-:-:S03]  /*16210*/  VIADD R10, R8, 0x100 ;  /* 0x00000100080a7836 */ /* 0x000fc60000000000 */
[----:B------:R3:W-:Y:S04]  /*16220*/  STL [R1+0x30d8], R18 ;  /* 0x0030d81201007387 */ /* 0x0007e80000100800 */
[----:B------:R-:W-:Y:S04]  /*16230*/  STL.64 [R1+0x30d0], R16 ;  /* 0x0030d01001007387 */ /* 0x000fe80000100a00 */
[----:B0-----:R-:W2:Y:S04]  /*16240*/  LDL.LU.128 R28, [R1+0x3100] ;  /* 0x00310000011c7983 */ /* 0x001ea80000300c00 */
[----:B-1----:R-:W2:Y:S04]  /*16250*/  LDL.LU.128 R24, [R1+0x30f0] ;  /* 0x0030f00001187983 */ /* 0x002ea80000300c00 */
[----:B------:R-:W-:Y:S04]  /*16260*/  STL [R1+0x30cc], R14 ;  /* 0x0030cc0e01007387 */ /* 0x000fe80000100800 */
[----:B------:R-:W-:Y:S04]  /*16270*/  STL.128 [R1+0x30b0], R4 ;  /* 0x0030b00401007387 */ /* 0x000fe80000100c00 */
[----:B------:R-:W-:Y:S04]  /*16280*/  STL.128 [R1+0x390], R184 ;  /* 0x000390b801007387 */ /* 0x000fe80000100c00 */
[----:B------:R-:W-:Y:S04]  /*16290*/  STL.64 [R1+0x30c0], R8 ;  /* 0x0030c00801007387 */ /* 0x000fe80000100a00 */
[----:B------:R-:W-:Y:S04]  /*162a0*/  STL.128 [R1+0x3b0], R192 ;  /* 0x0003b0c001007387 */ /* 0x000fe80000100c00 */
[----:B------:R-:W-:Y:S04]  /*162b0*/  STL.128 [R1+0x3c0], R196 ;  /* 0x0003c0c401007387 */ /* 0x000fe80000100c00 */
[----:B------:R-:W-:Y:S04]  /*162c0*/  STL.128 [R1+0x3d0], R200 ;  /* 0x0003d0c801007387 */ /* 0x000fe80000100c00 */
[----:B------:R-:W-:Y:S04]  /*162d0*/  STL.128 [R1+0x3e0], R204 ;  /* 0x0003e0cc01007387 */ /* 0x000fe80000100c00 */
[----:B------:R-:W-:Y:S04]  /*162e0*/  STL.128 [R1+0x3f0], R208 ;  /* 0x0003f0d001007387 */ /* 0x000fe80000100c00 */
[----:B------:R-:W-:Y:S04]  /*162f0*/  STL.128 [R1+0x400], R212 ;  /* 0x000400d401007387 */ /* 0x000fe80000100c00 */
[----:B------:R-:W2:Y:S01]  /*16300*/  LDL.LU.64 R182, [R1+0x33b0] ;  /* 0x0033b00001b67983 */ /* 0x000ea20000300a00 */
[----:B------:R-:W-:-:S03]  /*16310*/  IMAD.MOV.U32 R84, RZ, RZ, R160 ;  /* 0x000000ffff547224 */ /* 0x000fc600078e00a0 */
[----:B------:R-:W2:Y:S01]  /*16320*/  LDL.LU R22, [R1+0x30e0] ;  /* 0x0030e00001167983 */ /* 0x000ea20000300800 */
[----:B------:R-:W-:Y:S02]  /*16330*/  IMAD.MOV.U32 R85, RZ, RZ, R161 ;  /* 0x000000ffff557224 */ /* 0x000fe400078e00a1 */
[----:B------:R-:W-:Y:S01]  /*16340*/  IMAD.MOV.U32 R86, RZ, RZ, R162 ;  /* 0x000000ffff567224 */ /* 0x000fe200078e00a2 */
[----:B------:R-:W2:Y:S01]  /*16350*/  LDL.LU R20, [R1+0x30dc] ;  /* 0x0030dc0001147983 */ /* 0x000ea20000300800 */
[----:B------:R-:W-:Y:S02]  /*16360*/  IMAD.MOV.U32 R87, RZ, RZ, R163 ;  /* 0x000000ffff577224 */ /* 0x000fe400078e00a3 */
[----:B---3--:R-:W-:Y:S01]  /*16370*/  IMAD.MOV.U32 R88, RZ, RZ, R164 ;  /* 0x000000ffff587224 */ /* 0x008fe200078e00a4 */
[----:B------:R-:W3:Y:S01]  /*16380*/  LDL.LU R18, [R1+0x30d8] ;  /* 0x0030d80001127983 */ /* 0x000ee20000300800 */
[----:B------:R-:W-:Y:S02]  /*16390*/  IMAD.MOV.U32 R89, RZ, RZ, R165 ;  /* 0x000000ffff597224 */ /* 0x000fe400078e00a5 */
[----:B------:R-:W-:-:S02]  /*163a0*/  IMAD.MOV.U32 R90, RZ, RZ, R166 ;  /* 0x000000ffff5a7224 */ /* 0x000fc400078e00a6 */
[----:B------:R-:W-:Y:S02]  /*163b0*/  IMAD.MOV.U32 R91, RZ, RZ, R167 ;  /* 0x000000ffff5b7224 */ /* 0x000fe400078e00a7 */
[----:B----4-:R-:W-:Y:S02]  /*163c0*/  IMAD.MOV.U32 R92, RZ, RZ, R168 ;  /* 0x000000ffff5c7224 */ /* 0x010fe400078e00a8 */
[----:B------:R-:W-:Y:S02]  /*163d0*/  IMAD.MOV.U32 R93, RZ, RZ, R169 ;  /* 0x000000ffff5d7224 */ /* 0x000fe400078e00a9 */
[----:B------:R-:W-:Y:S02]  /*163e0*/  IMAD.MOV.U32 R94, RZ, RZ, R170 ;  /* 0x000000ffff5e7224 */ /* 0x000fe400078e00aa */
[----:B------:R-:W-:Y:S02]  /*163f0*/  IMAD.MOV.U32 R95, RZ, RZ, R171 ;  /* 0x000000ffff5f7224 */ /* 0x000fe400078e00ab */
[----:B------:R-:W-:-:S02]  /*16400*/  IMAD.MOV.U32 R96, RZ, RZ, R172 ;  /* 0x000000ffff607224 */ /* 0x000fc400078e00ac */
[----:B------:R-:W-:Y:S02]  /*16410*/  IMAD.MOV.U32 R97, RZ, RZ, R173 ;  /* 0x000000ffff617224 */ /* 0x000fe400078e00ad */
[----:B------:R-:W-:Y:S02]  /*16420*/  IMAD.MOV.U32 R98, RZ, RZ, R174 ;  /* 0x000000ffff627224 */ /* 0x000fe400078e00ae */
[----:B------:R-:W-:Y:S02]  /*16430*/  IMAD.MOV.U32 R99, RZ, RZ, R175 ;  /* 0x000000ffff637224 */ /* 0x000fe400078e00af */
[----:B------:R-:W-:Y:S01]  /*16440*/  IMAD.MOV.U32 R100, RZ, RZ, R176 ;  /* 0x000000ffff647224 */ /* 0x000fe200078e00b0 */
[----:B------:R0:W-:Y:S04]  /*16450*/  STL.128 [R1+0x3200], R92 ;  /* 0x0032005c01007387 */ /* 0x0001e80000100c00 */
[----:B------:R1:W-:Y:S04]  /*16460*/  STL.128 [R1+0x3210], R96 ;  /* 0x0032106001007387 */ /* 0x0003e80000100c00 */
[----:B------:R4:W-:Y:S04]  /*16470*/  STL.128 [R1+0x31f0], R88 ;  /* 0x0031f05801007387 */ /* 0x0009e80000100c00 */
[----:B------:R4:W-:Y:S04]  /*16480*/  STL.128 [R1+0x31e0], R84 ;  /* 0x0031e05401007387 */ /* 0x0009e80000100c00 */
[----:B0-----:R-:W3:Y:S04]  /*16490*/  LDL.LU.128 R92, [R1+0x3200] ;  /* 0x00320000015c7983 */ /* 0x001ee80000300c00 */
[----:B-1----:R-:W3:Y:S04]  /*164a0*/  LDL.LU.128 R96, [R1+0x3210] ;  /* 0x0032100001607983 */ /* 0x002ee80000300c00 */
[----:B----4-:R-:W4:Y:S04]  /*164b0*/  LDL.LU.128 R88, [R1+0x31f0] ;  /* 0x0031f00001587983 */ /* 0x010f280000300c00 */
[----:B------:R-:W4:Y:S01]  /*164c0*/  LDL.LU.128 R84, [R1+0x31e0] ;  /* 0x0031e00001547983 */ /* 0x000f220000300c00 */
[----:B------:R-:W-:-:S03]  /*164d0*/  IMAD.MOV.U32 R80, RZ, RZ, R156 ;  /* 0x000000ffff507224 */ /* 0x000fc600078e009c */
[----:B------:R-:W4:Y:S01]  /*164e0*/  LDL.LU.64 R16, [R1+0x30d0] ;  /* 0x0030d00001107983 */ /* 0x000f220000300a00 */
        /* <DEDUP_REMOVED lines=47> */
[----:B--2---:R-:W-:-:S02]  /*167e0*/  IMAD.MOV.U32 R76, RZ, RZ, R152 ;  /* 0x000000ffff4c7224 */ /* 0x004fc400078e0098 */
[----:B------:R-:W-:Y:S02]  /*167f0*/  IMAD.MOV.U32 R77, RZ, RZ, R153 ;  /* 0x000000ffff4d7224 */ /* 0x000fe400078e0099 */
[----:B------:R-:W-:Y:S02]  /*16800*/  IMAD.MOV.U32 R78, RZ, RZ, R154 ;  /* 0x000000ffff4e7224 */ /* 0x000fe400078e009a */
[----:B------:R-:W-:Y:S01]  /*16810*/  IMAD.MOV.U32 R79, RZ, RZ, R155 ;  /* 0x000000ffff4f7224 */ /* 0x000fe200078e009b */
[----:B------:R0:W-:Y:S04]  /*16820*/  STL.128 [R1+0x260], R108 ;  /* 0x0002606c01007387 */ /* 0x0001e80000100c00 */
[----:B------:R1:W-:Y:S04]  /*16830*/  STL.128 [R1+0x3220], R100 ;  /* 0x0032206401007387 */ /* 0x0003e80000100c00 */
[----:B------:R2:W-:Y:S04]  /*16840*/  STL.128 [R1+0x380], R104 ;  /* 0x0003806801007387 */ /* 0x0005e80000100c00 */
[----:B------:R2:W-:Y:S04]  /*16850*/  STL.128 [R1+0x31d0], R80 ;  /* 0x0031d05001007387 */ /* 0x0005e80000100c00 */
[----:B0-----:R-:W4:Y:S04]  /*16860*/  LDL.128 R108, [R1+0x5a0] ;  /* 0x0005a000016c7983 */ /* 0x001f280000100c00 */
[----:B-1----:R-:W4:Y:S04]  /*16870*/  LDL.LU.128 R100, [R1+0x3220] ;  /* 0x0032200001647983 */ /* 0x002f280000300c00 */
[----:B--2---:R-:W2:Y:S04]  /*16880*/  LDL.LU R105, [R1+0x594] ;  /* 0x0005940001697983 */ /* 0x004ea80000300800 */
[----:B------:R-:W2:Y:S04]  /*16890*/  LDL.LU R106, [R1+0x598] ;  /* 0x00059800016a7983 */ /* 0x000ea80000300800 */
[----:B------:R-:W2:Y:S04]  /*168a0*/  LDL.LU R107, [R1+0x59c] ;  /* 0x00059c00016b7983 */ /* 0x000ea80000300800 */
        /* <DEDUP_REMOVED lines=12> */
[----:B------:R-:W2:Y:S04]  /*16970*/  LDL.LU.128 R80, [R1+0x31d0] ;  /* 0x0031d00001507983 */ /* 0x000ea80000300c00 */
        /* <DEDUP_REMOVED lines=11> */
[----:B------:R-:W2:Y:S01]  /*16a30*/  LDL.LU.128 R32, [R1+0x3110] ;  /* 0x0031100001207983 */ /* 0x000ea20000300c00 */
[----:B------:R-:W-:-:S03]  /*16a40*/  R2UR UR7, R11 ;  /* 0x000000000b0772ca */ /* 0x000fc600000e0000 */
[----:B------:R-:W2:Y:S04]  /*16a50*/  LDL.LU R14, [R1+0x30cc] ;  /* 0x0030cc00010e7983 */ /* 0x000ea80000300800 */
[----:B------:R-:W2:Y:S04]  /*16a60*/  LDL.LU.128 R4, [R1+0x30b0] ;  /* 0x0030b00001047983 */ /* 0x000ea80000300c00 */
[----:B------:R0:W-:Y:S04]  /*16a70*/  STL [R1+0x30c8], R11 ;  /* 0x0030c80b01007387 */ /* 0x0001e80000100800 */
[----:B------:R-:W-:Y:S04]  /*16a80*/  STL.128 [R1+0x270], R112 ;  /* 0x0002707001007387 */ /* 0x000fe80000100c00 */
[----:B------:R-:W2:Y:S04]  /*16a90*/  LDL.LU.64 R8, [R1+0x30c0] ;  /* 0x0030c00001087983 */ /* 0x000ea80000300a00 */
[----:B0-----:R-:W2:Y:S04]  /*16aa0*/  LDL.LU R11, [R1+0x30c8] ;  /* 0x0030c800010b7983 */ /* 0x001ea80000300800 */
[----:B---3--:R0:W-:Y:S04]  /*16ab0*/  STL.128 [R1+0x3070], R92 ;  /* 0x0030705c01007387 */ /* 0x0081e80000100c00 */
[----:B------:R1:W-:Y:S04]  /*16ac0*/  STL.128 [R1+0x3080], R96 ;  /* 0x0030806001007387 */ /* 0x0003e80000100c00 */
[----:B----4-:R3:W-:Y:S04]  /*16ad0*/  STL.128 [R1+0x3060], R88 ;  /* 0x0030605801007387 */ /* 0x0107e80000100c00 */
[----:B------:R4:W-:Y:S04]  /*16ae0*/  STL.128 [R1+0x3050], R84 ;  /* 0x0030505401007387 */ /* 0x0009e80000100c00 */
[----:B0-----:R-:W2:Y:S04]  /*16af0*/  LDL.LU.128 R92, [R1+0x3070] ;  /* 0x00307000015c7983 */ /* 0x001ea80000300c00 */
[----:B-1----:R-:W2:Y:S04]  /*16b00*/  LDL.LU.128 R96, [R1+0x3080] ;  /* 0x0030800001607983 */ /* 0x002ea80000300c00 */
[----:B---3--:R-:W3:Y:S04]  /*16b10*/  LDL.LU.128 R88, [R1+0x3060] ;  /* 0x0030600001587983 */ /* 0x008ee80000300c00 */
[----:B----4-:R-:W4:Y:S04]  /*16b20*/  LDL.LU.128 R84, [R1+0x3050] ;  /* 0x0030500001547983 */ /* 0x010f280000300c00 */
[----:B------:R-:W4:Y:S04]  /*16b30*/  LDL.128 R112, [R1+0x5b0] ;  /* 0x0005b00001707983 */ /* 0x000f280000100c00 */
[----:B------:R0:W-:Y:S04]  /*16b40*/  STL.128 [R1+0x2f70], R28 ;  /* 0x002f701c01007387 */ /* 0x0001e80000100c00 */
[----:B------:R1:W-:Y:S04]  /*16b50*/  STL.128 [R1+0x2f60], R24 ;  /* 0x002f601801007387 */ /* 0x0003e80000100c00 */
[----:B------:R-:W4:Y:S04]  /*16b60*/  LDL.LU.128 R212, [R1+0x3420] ;  /* 0x0034200001d47983 */ /* 0x000f280000300c00 */
        /* <DEDUP_REMOVED lines=8> */
[----:B------:R-:W-:Y:S04]  /*16bf0*/  STL.128 [R1+0x390], R108 ;  /* 0x0003906c01007387 */ /* 0x000fe80000100c00 */
[----:B------:R0:W-:Y:S04]  /*16c00*/  STL.128 [R1+0x3090], R100 ;  /* 0x0030906401007387 */ /* 0x0001e80000100c00 */
[----:B--2---:R1:W-:Y:S04]  /*16c10*/  STL.128 [R1+0x30a0], R104 ;  /* 0x0030a06801007387 */ /* 0x0043e80000100c00 */
[----:B0-----:R-:W2:Y:S04]  /*16c20*/  LDL.LU.128 R100, [R1+0x3090] ;  /* 0x0030900001647983 */ /* 0x001ea80000300c00 */
[----:B------:R-:W2:Y:S04]  /*16c30*/  LDL.LU R109, [R1+0x5a4] ;  /* 0x0005a400016d7983 */ /* 0x000ea80000300800 */
[----:B------:R-:W2:Y:S04]  /*16c40*/  LDL.LU R110, [R1+0x5a8] ;  /* 0x0005a800016e7983 */ /* 0x000ea80000300800 */
[----:B-1----:R-:W2:Y:S04]  /*16c50*/  LDL.LU.128 R104, [R1+0x30a0] ;  /* 0x0030a00001687983 */ /* 0x002ea80000300c00 */
        /* <DEDUP_REMOVED lines=26> */
[----:B---3--:R-:W3:Y:S04]  /*16e00*/  LDL.LU.128 R32, [R1+0x2f80] ;  /* 0x002f800001207983 */ /* 0x008ee80000300c00 */
[----:B------:R0:W-:Y:S04]  /*16e10*/  STL [R1+0x2f50], R22 ;  /* 0x002f501601007387 */ /* 0x0001e80000100800 */
[----:B------:R1:W-:Y:S04]  /*16e20*/  STL [R1+0x2f4c], R20 ;  /* 0x002f4c1401007387 */ /* 0x0003e80000100800 */
[----:B------:R1:W-:Y:S04]  /*16e30*/  STL [R1+0x2f48], R18 ;  /* 0x002f481201007387 */ /* 0x0003e80000100800 */
[----:B------:R1:W-:Y:S04]  /*16e40*/  STL.64 [R1+0x2f40], R16 ;  /* 0x002f401001007387 */ /* 0x0003e80000100a00 */
[----:B------:R1:W-:Y:S04]  /*16e50*/  STL [R1+0x2f3c], R14 ;  /* 0x002f3c0e01007387 */ /* 0x0003e80000100800 */
[----:B------:R4:W-:Y:S04]  /*16e60*/  STL.128 [R1+0x2f20], R4 ;  /* 0x002f200401007387 */ /* 0x0009e80000100c00 */
[----:B0-----:R-:W3:Y:S04]  /*16e70*/  LDL.LU R22, [R1+0x2f50] ;  /* 0x002f500001167983 */ /* 0x001ee80000300800 */
[----:B-1----:R-:W3:Y:S04]  /*16e80*/  LDL.LU R20, [R1+0x2f4c] ;  /* 0x002f4c0001147983 */ /* 0x002ee80000300800 */
[----:B------:R-:W3:Y:S04]  /*16e90*/  LDL.LU R18, [R1+0x2f48] ;  /* 0x002f480001127983 */ /* 0x000ee80000300800 */
[----:B------:R-:W3:Y:S04]  /*16ea0*/  LDL.LU.64 R16, [R1+0x2f40] ;  /* 0x002f400001107983 */ /* 0x000ee80000300a00 */
[----:B------:R-:W3:Y:S04]  /*16eb0*/  LDL.LU R14, [R1+0x2f3c] ;  /* 0x002f3c00010e7983 */ /* 0x000ee80000300800 */
[----:B----4-:R-:W4:Y:S04]  /*16ec0*/  LDL.LU.128 R4, [R1+0x2f20] ;  /* 0x002f200001047983 */ /* 0x010f280000300c00 */
[----:B------:R0:W-:Y:S04]  /*16ed0*/  STL [R1+0x2f38], R11 ;  /* 0x002f380b01007387 */ /* 0x0001e80000100800 */
[----:B------:R1:W-:Y:S04]  /*16ee0*/  STL.64 [R1+0x2f30], R8 ;  /* 0x002f300801007387 */ /* 0x0003e80000100a00 */
[----:B------:R1:W-:Y:S04]  /*16ef0*/  STL.128 [R1+0x2ee0], R96 ;  /* 0x002ee06001007387 */ /* 0x0003e80000100c00 */
[----:B0-----:R-:W4:Y:S04]  /*16f00*/  LDL.LU R11, [R1+0x2f38] ;  /* 0x002f3800010b7983 */ /* 0x001f280000300800 */
[----:B-1----:R-:W4:Y:S04]  /*16f10*/  LDL.LU.64 R8, [R1+0x2f30] ;  /* 0x002f300001087983 */ /* 0x002f280000300a00 */
[----:B------:R0:W-:Y:S04]  /*16f20*/  STL.128 [R1+0x2ed0], R92 ;  /* 0x002ed05c01007387 */ /* 0x0001e80000100c00 */
[----:B------:R1:W-:Y:S04]  /*16f30*/  STL.128 [R1+0x2ec0], R88 ;  /* 0x002ec05801007387 */ /* 0x0003e80000100c00 */
[----:B------:R1:W-:Y:S04]  /*16f40*/  STL.128 [R1+0x2eb0], R84 ;  /* 0x002eb05401007387 */ /* 0x0003e80000100c00 */
[----:B------:R1:W-:Y:S04]  /*16f50*/  STL.128 [R1+0x3a0], R112 ;  /* 0x0003a07001007387 */ /* 0x0003e80000100c00 */
[----:B------:R-:W4:Y:S04]  /*16f60*/  LDL.LU.128 R96, [R1+0x2ee0] ;  /* 0x002ee00001607983 */ /* 0x000f280000300c00 */
[----:B0-----:R-:W4:Y:S04]  /*16f70*/  LDL.LU.128 R92, [R1+0x2ed0] ;  /* 0x002ed000015c7983 */ /* 0x001f280000300c00 */
[----:B-1----:R-:W4:Y:S04]  /*16f80*/  LDL.LU.128 R88, [R1+0x2ec0] ;  /* 0x002ec00001587983 */ /* 0x002f280000300c00 */
[----:B------:R-:W4:Y:S04]  /*16f90*/  LDL.LU.128 R84, [R1+0x2eb0] ;  /* 0x002eb00001547983 */ /* 0x000f280000300c00 */
[----:B------:R-:W4:Y:S04]  /*16fa0*/  LDL.LU R113, [R1+0x5b4] ;  /* 0x0005b40001717983 */ /* 0x000f280000300800 */
[----:B------:R-:W4:Y:S04]  /*16fb0*/  LDL.LU R114, [R1+0x5b8] ;  /* 0x0005b80001727983 */ /* 0x000f280000300800 */
[----:B------:R-:W4:Y:S04]  /*16fc0*/  LDL.LU R115, [R1+0x5bc] ;  /* 0x0005bc0001737983 */ /* 0x000f280000300800 */
[----:B------:R0:W-:Y:S04]  /*16fd0*/  STL.128 [R1+0x2dd0], R28 ;  /* 0x002dd01c01007387 */ /* 0x0001e80000100c00 */
[----:B------:R1:W-:Y:S04]  /*16fe0*/  STL.128 [R1+0x2dc0], R24 ;  /* 0x002dc01801007387 */ /* 0x0003e80000100c00 */
[----:B0-----:R-:W4:Y:S04]  /*16ff0*/  LDL.LU.128 R28, [R1+0x2dd0] ;  /* 0x002dd000011c7983 */ /* 0x001f280000300c00 */
[----:B-1----:R-:W4:Y:S04]  /*17000*/  LDL.LU.128 R24, [R1+0x2dc0] ;  /* 0x002dc00001187983 */ /* 0x002f280000300c00 */
[----:B--2---:R0:W-:Y:S04]  /*17010*/  STL.128 [R1+0x2ef0], R100 ;  /* 0x002ef06401007387 */ /* 0x0041e80000100c00 */
[----:B------:R1:W-:Y:S04]  /*17020*/  STL.128 [R1+0x2f00], R104 ;  /* 0x002f006801007387 */ /* 0x0003e80000100c00 */
[----:B------:R2:W-:Y:S04]  /*17030*/  STL.128 [R1+0x2f10], R108 ;  /* 0x002f106c01007387 */ /* 0x0005e80000100c00 */
[----:B0-----:R-:W4:Y:S04]  /*17040*/  LDL.LU.128 R100, [R1+0x2ef0] ;  /* 0x002ef00001647983 */ /* 0x001f280000300c00 */
[----:B-1----:R-:W4:Y:S04]  /*17050*/  LDL.LU.128 R104, [R1+0x2f00] ;  /* 0x002f000001687983 */ /* 0x002f280000300c00 */
[----:B--2---:R-:W2:Y:S04]  /*17060*/  LDL.LU.128 R108, [R1+0x2f10] ;  /* 0x002f1000016c7983 */ /* 0x004ea80000300c00 */
        /* <DEDUP_REMOVED lines=31> */
[----:B----4-:R4:W-:Y:S04]  /*17260*/  STL.128 [R1+0x2d80], R4 ;  /* 0x002d800401007387 */ /* 0x0109e80000100c00 */
[----:B0-----:R-:W3:Y:S04]  /*17270*/  LDL.LU R22, [R1+0x2db0] ;  /* 0x002db00001167983 */ /* 0x001ee80000300800 */
[----:B-1----:R-:W3:Y:S04]  /*17280*/  LDL.LU R20, [R1+0x2dac] ;  /* 0x002dac0001147983 */ /* 0x002ee80000300800 */
[----:B------:R-:W3:Y:S04]  /*17290*/  LDL.LU R18, [R1+0x2da8] ;  /* 0x002da80001127983 */ /* 0x000ee80000300800 */
[----:B------:R-:W3:Y:S04]  /*172a0*/  LDL.LU.64 R16, [R1+0x2da0] ;  /* 0x002da00001107983 */ /* 0x000ee80000300a00 */
[----:B------:R-:W3:Y:S04]  /*172b0*/  LDL.LU R14, [R1+0x2d9c] ;  /* 0x002d9c00010e7983 */ /* 0x000ee80000300800 */
[----:B----4-:R-:W4:Y:S04]  /*172c0*/  LDL.LU.128 R4, [R1+0x2d80] ;  /* 0x002d800001047983 */ /* 0x010f280000300c00 */
[----:B------:R0:W-:Y:S04]  /*172d0*/  STL [R1+0x3350], R224 ;  /* 0x003350e001007387 */ /* 0x0001e80000100800 */
        /* <DEDUP_REMOVED lines=12> */
[----:B------:R-:W-:Y:S04]  /*173a0*/  STL.128 [R1+0x320], R156 ;  /* 0x0003209c01007387 */ /* 0x000fe80000100c00 */
[----:B------:R-:W-:Y:S04]  /*173b0*/  STL.128 [R1+0x330], R160 ;  /* 0x000330a001007387 */ /* 0x000fe80000100c00 */
[----:B------:R-:W-:Y:S04]  /*173c0*/  STL.128 [R1+0x340], R164 ;  /* 0x000340a401007387 */ /* 0x000fe80000100c00 */
[----:B------:R-:W-:Y:S04]  /*173d0*/  STL.128 [R1+0x350], R168 ;  /* 0x000350a801007387 */ /* 0x000fe80000100c00 */
[----:B------:R-:W-:Y:S04]  /*173e0*/  STL.128 [R1+0x360], R172 ;  /* 0x000360ac01007387 */ /* 0x000fe80000100c00 */
[----:B------:R1:W-:Y:S04]  /*173f0*/  STL.128 [R1+0x370], R176 ;  /* 0x000370b001007387 */ /* 0x0003e80000100c00 */
[----:B------:R1:W-:Y:S04]  /*17400*/  STL [R1+0x2d98], R11 ;  /* 0x002d980b01007387 */ /* 0x0003e80000100800 */
[----:B------:R1:W-:Y:S04]  /*17410*/  STL.64 [R1+0x2d90], R8 ;  /* 0x002d900801007387 */ /* 0x0003e80000100a00 */
[----:B0-----:R-:W4:Y:S04]  /*17420*/  LDL.LU R224, [R1+0x3350] ;  /* 0x0033500001e07983 */ /* 0x001f280000300800 */
        /* <DEDUP_REMOVED lines=18> */
[----:B------:R-:W4:Y:S04]  /*17550*/  LDL.LU R11, [R1+0x2d98] ;  /* 0x002d9800010b7983 */ /* 0x000f280000300800 */
[----:B------:R-:W4:Y:S04]  /*17560*/  LDL.LU.64 R8, [R1+0x2d90] ;  /* 0x002d900001087983 */ /* 0x000f280000300a00 */
        /* <DEDUP_REMOVED lines=24> */
[----:B0-----:R-:W4:Y:S04]  /*176f0*/  LDL.128 R116, [R1+0x5c0] ;  /* 0x0005c00001747983 */ /* 0x001f280000100c00 */
        /* <DEDUP_REMOVED lines=9> */
[----:B-1----:R-:W4:Y:S04]  /*17790*/  LDL.LU.128 R76, [R1+0x2ce0] ;  /* 0x002ce000014c7983 */ /* 0x002f280000300c00 */
[----:B--2---:R-:W2:Y:S04]  /*177a0*/  LDL.LU.128 R72, [R1+0x2cd0] ;  /* 0x002cd00001487983 */ /* 0x004ea80000300c00 */
        /* <DEDUP_REMOVED lines=10> */
[----:B------:R-:W3:Y:S04]  /*17850*/  LDL.LU.128 R28, [R1+0x2c20] ;  /* 0x002c2000011c7983 */ /* 0x000ee80000300c00 */
[----:B------:R-:W3:Y:S04]  /*17860*/  LDL.LU.128 R24, [R1+0x2c10] ;  /* 0x002c100001187983 */ /* 0x000ee80000300c00 */
[----:B------:R0:W-:Y:S04]  /*17870*/  STL.128 [R1+0x290], R120 ;  /* 0x0002907801007387 */ /* 0x0001e80000100c00 */
[----:B------:R1:W-:Y:S04]  /*17880*/  STL [R1+0x2c00], R22 ;  /* 0x002c001601007387 */ /* 0x0003e80000100800 */
[----:B------:R1:W-:Y:S04]  /*17890*/  STL [R1+0x2bfc], R20 ;  /* 0x002bfc1401007387 */ /* 0x0003e80000100800 */
[----:B------:R1:W-:Y:S04]  /*178a0*/  STL [R1+0x2bf8], R18 ;  /* 0x002bf81201007387 */ /* 0x0003e80000100800 */
[----:B0-----:R-:W3:Y:S04]  /*178b0*/  LDL.LU.128 R120, [R1+0x5d0] ;  /* 0x0005d00001787983 */ /* 0x001ee80000300c00 */
[----:B------:R0:W-:Y:S04]  /*178c0*/  STL.64 [R1+0x2bf0], R16 ;  /* 0x002bf01001007387 */ /* 0x0001e80000100a00 */
[----:B------:R0:W-:Y:S04]  /*178d0*/  STL [R1+0x2bec], R14 ;  /* 0x002bec0e01007387 */ /* 0x0001e80000100800 */
[----:B----4-:R4:W-:Y:S04]  /*178e0*/  STL.128 [R1+0x2bd0], R4 ;  /* 0x002bd00401007387 */ /* 0x0109e80000100c00 */
[----:B-1----:R-:W3:Y:S04]  /*178f0*/  LDL.LU R22, [R1+0x2c00] ;  /* 0x002c000001167983 */ /* 0x002ee80000300800 */
[----:B------:R-:W3:Y:S04]  /*17900*/  LDL.LU R20, [R1+0x2bfc] ;  /* 0x002bfc0001147983 */ /* 0x000ee80000300800 */
[----:B------:R-:W3:Y:S04]  /*17910*/  LDL.LU R18, [R1+0x2bf8] ;  /* 0x002bf80001127983 */ /* 0x000ee80000300800 */
[----:B0-----:R-:W3:Y:S04]  /*17920*/  LDL.LU.64 R16, [R1+0x2bf0] ;  /* 0x002bf00001107983 */ /* 0x001ee80000300a00 */
[----:B------:R-:W3:Y:S04]  /*17930*/  LDL.LU R14, [R1+0x2bec] ;  /* 0x002bec00010e7983 */ /* 0x000ee80000300800 */
[----:B----4-:R-:W4:Y:S04]  /*17940*/  LDL.LU.128 R4, [R1+0x2bd0] ;  /* 0x002bd00001047983 */ /* 0x010f280000300c00 */
[----:B------:R-:W4:Y:S04]  /*17950*/  LDL.LU R23, [R1+0x5c4] ;  /* 0x0005c40001177983 */ /* 0x000f280000300800 */
[----:B------:R-:W4:Y:S04]  /*17960*/  LDL.LU R21, [R1+0x5c8] ;  /* 0x0005c80001157983 */ /* 0x000f280000300800 */
[----:B------:R-:W4:Y:S04]  /*17970*/  LDL.LU R19, [R1+0x5cc] ;  /* 0x0005cc0001137983 */ /* 0x000f280000300800 */
[----:B------:R-:W-:Y:S04]  /*17980*/  STL.128 [R1+0x3b0], R116 ;  /* 0x0003b07401007387 */ /* 0x000fe80000100c00 */
        /* <DEDUP_REMOVED lines=11> */
[----:B--2---:R2:W-:Y:S04]  /*17a40*/  STL.128 [R1+0x2b10], R72 ;  /* 0x002b104801007387 */ /* 0x0045e80000100c00 */
        /* <DEDUP_REMOVED lines=33> */
[----:B---3--:R-:W2:Y:S04]  /*17c60*/  LDL.LU.128 R32, [R1+0x2a70] ;  /* 0x002a700001207983 */ /* 0x008ea80000300c00 */
[----:B------:R-:W2:Y:S04]  /*17c70*/  LDL.LU.128 R28, [R1+0x2a60] ;  /* 0x002a6000011c7983 */ /* 0x000ea80000300c00 */
[----:B------:R-:W2:Y:S01]  /*17c80*/  LDL.LU.128 R24, [R1+0x2a50] ;  /* 0x002a500001187983 */ /* 0x000ea20000300c00 */
[----:B------:R-:W-:Y:S01]  /*17c90*/  R2UR UR6, R10 ;  /* 0x000000000a0672ca */ /* 0x000fe200000e0000 */
[----:B------:R-:W-:-:S02]  /*17ca0*/  IMAD.MOV.U32 R15, RZ, RZ, R120 ;  /* 0x000000ffff0f7224 */ /* 0x000fc400078e0078 */
[----:B------:R-:W-:Y:S02]  /*17cb0*/  IMAD.MOV.U32 R13, RZ, RZ, R121 ;  /* 0x000000ffff0d7224 */ /* 0x000fe400078e0079 */
[----:B------:R-:W-:Y:S02]  /*17cc0*/  IMAD.MOV.U32 R12, RZ, RZ, R122 ;  /* 0x000000ffff0c7224 */ /* 0x000fe400078e007a */
[----:B------:R-:W-:Y:S01]  /*17cd0*/  IMAD.MOV.U32 R10, RZ, RZ, R123 ;  /* 0x000000ffff0a7224 */ /* 0x000fe200078e007b */
[----:B------:R0:W-:Y:S01]  /*17ce0*/  STL.128 [R1+0x2a0], R124 ;  /* 0x0002a07c01007387 */ /* 0x0001e20000100c00 */
[----:B----4-:R-:W-:Y:S02]  /*17cf0*/  IMAD.MOV.U32 R117, RZ, RZ, R23 ;  /* 0x000000ffff757224 */ /* 0x010fe400078e0017 */
[----:B------:R-:W-:Y:S01]  /*17d00*/  IMAD.MOV.U32 R118, RZ, RZ, R21 ;  /* 0x000000ffff767224 */ /* 0x000fe200078e0015 */
[----:B------:R1:W-:Y:S01]  /*17d10*/  STL.128 [R1+0x2b0], R128 ;  /* 0x0002b08001007387 */ /* 0x0003e20000100c00 */
[----:B------:R-:W-:-:S03]  /*17d20*/  IMAD.MOV.U32 R119, RZ, RZ, R19 ;  /* 0x000000ffff777224 */ /* 0x000fc600078e0013 */
[----:B------:R3:W-:Y:S04]  /*17d30*/  STL.128 [R1+0x2c0], R132 ;  /* 0x0002c08401007387 */ /* 0x0007e80000100c00 */
[----:B------:R4:W-:Y:S04]  /*17d40*/  STL.128 [R1+0x2d0], R136 ;  /* 0x0002d08801007387 */ /* 0x0009e80000100c00 */
[----:B------:R-:W-:Y:S01]  /*17d50*/  STL.128 [R1+0x2e0], R140 ;  /* 0x0002e08c01007387 */ /* 0x000fe20000100c00 */
[----:B0-----:R-:W-:Y:S02]  /*17d60*/  IMAD.MOV.U32 R124, RZ, RZ, R224 ;  /* 0x000000ffff7c7224 */ /* 0x001fe400078e00e0 */
[----:B------:R-:W-:Y:S01]  /*17d70*/  IMAD.MOV.U32 R125, RZ, RZ, R223 ;  /* 0x000000ffff7d7224 */ /* 0x000fe200078e00df */
[----:B------:R-:W-:Y:S01]  /*17d80*/  STL.128 [R1+0x2f0], R144 ;  /* 0x0002f09001007387 */ /* 0x000fe20000100c00 */
[----:B------:R-:W-:-:S02]  /*17d90*/  IMAD.MOV.U32 R126, RZ, RZ, R222 ;  /* 0x000000ffff7e7224 */ /* 0x000fc400078e00de */
[----:B------:R-:W-:Y:S01]  /*17da0*/  IMAD.MOV.U32 R127, RZ, RZ, R221 ;  /* 0x000000ffff7f7224 */ /* 0x000fe200078e00dd */
[----:B------:R-:W-:Y:S01]  /*17db0*/  STL.128 [R1+0x300], R148 ;  /* 0x0003009401007387 */ /* 0x000fe20000100c00 */
[----:B-1----:R-:W-:Y:S02]  /*17dc0*/  IMAD.MOV.U32 R128, RZ, RZ, R220 ;  /* 0x000000ffff807224 */ /* 0x002fe400078e00dc */
[----:B------:R-:W-:Y:S01]  /*17dd0*/  IMAD.MOV.U32 R129, RZ, RZ, R219 ;  /* 0x000000ffff817224 */ /* 0x000fe200078e00db */
[----:B------:R0:W-:Y:S01]  /*17de0*/  STL.128 [R1+0x3c0], R120 ;  /* 0x0003c07801007387 */ /* 0x0001e20000100c00 */
[----:B------:R-:W-:Y:S02]  /*17df0*/  IMAD.MOV.U32 R130, RZ, RZ, R218 ;  /* 0x000000ffff827224 */ /* 0x000fe400078e00da */
[----:B------:R-:W-:Y:S02]  /*17e00*/  IMAD.MOV.U32 R131, RZ, RZ, R217 ;  /* 0x000000ffff837224 */ /* 0x000fe400078e00d9 */
[----:B---3--:R-:W-:-:S02]  /*17e10*/  IMAD.MOV.U32 R132, RZ, RZ, R216 ;  /* 0x000000ffff847224 */ /* 0x008fc400078e00d8 */
[----:B------:R-:W-:Y:S02]  /*17e20*/  IMAD.MOV.U32 R133, RZ, RZ, R181 ;  /* 0x000000ffff857224 */ /* 0x000fe400078e00b5 */
[----:B------:R-:W-:Y:S02]  /*17e30*/  IMAD.MOV.U32 R134, RZ, RZ, R180 ;  /* 0x000000ffff867224 */ /* 0x000fe400078e00b4 */
[----:B------:R-:W-:Y:S02]  /*17e40*/  IMAD.MOV.U32 R135, RZ, RZ, R179 ;  /* 0x000000ffff877224 */ /* 0x000fe400078e00b3 */
[----:B----4-:R-:W-:Y:S02]  /*17e50*/  IMAD.MOV.U32 R136, RZ, RZ, R178 ;  /* 0x000000ffff887224 */ /* 0x010fe400078e00b2 */
        /* <DEDUP_REMOVED lines=18> */
[----:B------:R-:W-:-:S06]  /*17f80*/  IMAD.MOV.U32 R151, RZ, RZ, R6 ;  /* 0x000000ffff977224 */ /* 0x000fcc00078e0006 */
[----:B--2---:R-:W-:-:S06]  /*17f90*/  WARPGROUP.ARRIVE ;  /* 0x00000000000079c5 */ /* 0x004fcc0000000000 */
[----:B------:R-:W-:Y:S03]  /*17fa0*/  HGMMA.64x256x16.F32.BF16 R24, R152, gdesc[UR4].tnspB, R24, gsb0 ;  /* 0x43e0000498187df0 */ /* 0x000fe60008001818 */
[----:B------:R-:W-:Y:S02]  /*17fb0*/  WARPGROUP.DEPBAR.LE gsb0, 0x0 ;  /* 0x00008000000079c5 */ /* 0x000fe40000010000 */
[----:B------:R0:W-:Y:S04]  /*17fc0*/  STL.128 [R1+0x2a00], R132 ;  /* 0x002a008401007387 */ /* 0x0001e80000100c00 */
[----:B------:R1:W-:Y:S01]  /*17fd0*/  STL.128 [R1+0x29f0], R128 ;  /* 0x0029f08001007387 */ /* 0x0003e20000100c00 */
[----:B0-----:R-:W-:-:S02]  /*17fe0*/  IMAD.MOV.U32 R132, RZ, RZ, R224 ;  /* 0x000000ffff847224 */ /* 0x001fc400078e00e0 */
[----:B------:R-:W-:Y:S02]  /*17ff0*/  IMAD.MOV.U32 R133, RZ, RZ, R223 ;  /* 0x000000ffff857224 */ /* 0x000fe400078e00df */
[----:B------:R-:W-:Y:S01]  /*18000*/  IMAD.MOV.U32 R134, RZ, RZ, R222 ;  /* 0x000000ffff867224 */ /* 0x000fe200078e00de */
[----:B-1----:R-:W2:Y:S01]  /*18010*/  LDL.LU.128 R128, [R1+0x29f0] ;  /* 0x0029f00001807983 */ /* 0x002ea20000300c00 */
[----:B------:R-:W-:-:S05]  /*18020*/  IMAD.MOV.U32 R135, RZ, RZ, R221 ;  /* 0x000000ffff877224 */ /* 0x000fca00078e00dd */
[----:B------:R0:W-:Y:S04]  /*18030*/  STL.128 [R1+0x3d0], R132 ;  /* 0x0003d08401007387 */ /* 0x0001e80000100c00 */
[----:B------:R1:W-:Y:S04]  /*18040*/  STL.128 [R1+0x29e0], R124 ;  /* 0x0029e07c01007387 */ /* 0x0003e80000100c00 */
[----:B------:R3:W-:Y:S04]  /*18050*/  STL.128 [R1+0x29d0], R120 ;  /* 0x0029d07801007387 */ /* 0x0007e80000100c00 */
[----:B------:R4:W-:Y:S04]  /*18060*/  STL.128 [R1+0x29c0], R116 ;  /* 0x0029c07401007387 */ /* 0x0009e80000100c00 */
[----:B0-----:R-:W2:Y:S04]  /*18070*/  LDL.LU.128 R132, [R1+0x2a00] ;  /* 0x002a000001847983 */ /* 0x001ea80000300c00 */
        /* <DEDUP_REMOVED lines=21> */
[----:B-1----:R-:W2:Y:S04]  /*181d0*/  LDL.LU.128 R124, [R1+0x29e0] ;  /* 0x0029e000017c7983 */ /* 0x002ea80000300c00 */
[----:B---3--:R-:W3:Y:S04]  /*181e0*/  LDL.LU.128 R120, [R1+0x29d0] ;  /* 0x0029d00001787983 */ /* 0x008ee80000300c00 */
[----:B----4-:R-:W4:Y:S04]  /*181f0*/  LDL.LU.128 R116, [R1+0x29c0] ;  /* 0x0029c00001747983 */ /* 0x010f280000300c00 */
[----:B0-----:R-:W4:Y:S04]  /*18200*/  LDL.LU.128 R112, [R1+0x29b0] ;  /* 0x0029b00001707983 */ /* 0x001f280000300c00 */
        /* <DEDUP_REMOVED lines=20> */
[----:B------:R0:W-:Y:S04]  /*18350*/  STL.128 [R1+0x2a30], R144 ;  /* 0x002a309001007387 */ /* 0x0001e80000100c00 */
[----:B------:R1:W-:Y:S01]  /*18360*/  STL.128 [R1+0x2a20], R140 ;  /* 0x002a208c01007387 */ /* 0x0003e20000100c00 */
[----:B0-----:R-:W-:-:S02]  /*18370*/  IMAD.MOV.U32 R144, RZ, RZ, R178 ;  /* 0x000000ffff907224 */ /* 0x001fc400078e00b2 */
[-CC-:B------:R-:W-:Y:S01]  /*18380*/  FFMA.FTZ R178, R164, R0.reuse, -R4.reuse ;  /* 0x00000000a4b27223 */ /* 0x180fe20000010804 */
[----:B------:R-:W-:Y:S02]  /*18390*/  IMAD.MOV.U32 R145, RZ, RZ, R177 ;  /* 0x000000ffff917224 */ /* 0x000fe400078e00b1 */
[-CC-:B------:R-:W-:Y:S01]  /*183a0*/  FFMA.FTZ R177, R161, R0.reuse, -R4.reuse ;  /* 0x00000000a1b17223 */ /* 0x180fe20000010804 */
[----:B-1----:R-:W-:Y:S02]  /*183b0*/  IMAD.MOV.U32 R143, RZ, RZ, R179 ;  /* 0x000000ffff8f7224 */ /* 0x002fe400078e00b3 */
[-C--:B------:R-:W-:Y:S01]  /*183c0*/  FFMA.FTZ R179, R165, R0.reuse, -R4 ;  /* 0x00000000a5b37223 */ /* 0x080fe20000010804 */
[----:B------:R-:W-:Y:S02]  /*183d0*/  IMAD.MOV.U32 R146, RZ, RZ, R176 ;  /* 0x000000ffff927224 */ /* 0x000fe400078e00b0 */
[----:B------:R-:W-:Y:S01]  /*183e0*/  FFMA.FTZ R176, R160, R0, -R4 ;  /* 0x00000000a0b07223 */ /* 0x000fe20000010804 */
[----:B------:R-:W-:Y:S08]  /*183f0*/  MUFU.EX2 R178, R178 ;  /* 0x000000b200b27308 */ /* 0x000ff00000000800 */
[----:B------:R-:W-:Y:S08]  /*18400*/  MUFU.EX2 R179, R179 ;  /* 0x000000b300b37308 */ /* 0x000ff00000000800 */
[----:B------:R-:W-:Y:S08]  /*18410*/  MUFU.EX2 R177, R177 ;  /* 0x000000b100b17308 */ /* 0x000ff00000000800 */
[----:B------:R-:W0:Y:S01]  /*18420*/  MUFU.EX2 R176, R176 ;  /* 0x000000b000b07308 */ /* 0x000e220000000800 */
[----:B------:R1:W-:Y:S01]  /*18430*/  STL.128 [R1+0x2a40], R148 ;  /* 0x002a409401007387 */ /* 0x0003e20000100c00 */
[----:B------:R-:W-:-:S02]  /*18440*/  IMAD.MOV.U32 R140, RZ, RZ, R216 ;  /* 0x000000ffff8c7224 */ /* 0x000fc400078e00d8 */
[----:B------:R-:W-:Y:S01]  /*18450*/  IMAD.MOV.U32 R141, RZ, RZ, R181 ;  /* 0x000000ffff8d7224 */ /* 0x000fe200078e00b5 */
[----:B------:R0:W-:Y:S01]  /*18460*/  STL.128 [R1+0x2a10], R136 ;  /* 0x002a108801007387 */ /* 0x0001e20000100c00 */
[----:B------:R-:W-:Y:S02]  /*18470*/  IMAD.MOV.U32 R142, RZ, RZ, R180 ;  /* 0x000000ffff8e7224 */ /* 0x000fe400078e00b4 */
[----:B------:R-:W-:Y:S02]  /*18480*/  IMAD.MOV.U32 R147, RZ, RZ, R171 ;  /* 0x000000ffff937224 */ /* 0x000fe400078e00ab */
[----:B------:R-:W-:Y:S02]  /*18490*/  IMAD.MOV.U32 R221, RZ, RZ, R26 ;  /* 0x000000ffffdd7224 */ /* 0x000fe400078e001a */
[----:B------:R-:W-:Y:S02]  /*184a0*/  IMAD.MOV.U32 R222, RZ, RZ, R25 ;  /* 0x000000ffffde7224 */ /* 0x000fe400078e0019 */
[----:B-1----:R-:W-:-:S02]  /*184b0*/  IMAD.MOV.U32 R148, RZ, RZ, R159 ;  /* 0x000000ffff947224 */ /* 0x002fc400078e009f */
[----:B------:R-:W-:Y:S02]  /*184c0*/  IMAD.MOV.U32 R149, RZ, RZ, R158 ;  /* 0x000000ffff957224 */ /* 0x000fe400078e009e */
[----:B0-----:R-:W-:Y:S02]  /*184d0*/  IMAD.MOV.U32 R136, RZ, RZ, R220 ;  /* 0x000000ffff887224 */ /* 0x001fe400078e00dc */
[----:B------:R-:W-:Y:S02]  /*184e0*/  IMAD.MOV.U32 R137, RZ, RZ, R219 ;  /* 0x000000ffff897224 */ /* 0x000fe400078e00db */
[----:B------:R-:W-:Y:S02]  /*184f0*/  IMAD.MOV.U32 R138, RZ, RZ, R218 ;  /* 0x000000ffff8a7224 */ /* 0x000fe400078e00da */
[----:B------:R-:W-:Y:S02]  /*18500*/  IMAD.MOV.U32 R139, RZ, RZ, R217 ;  /* 0x000000ffff8b7224 */ /* 0x000fe400078e00d9 */
[----:B------:R-:W-:-:S02]  /*18510*/  IMAD.MOV.U32 R150, RZ, RZ, R157 ;  /* 0x000000ffff967224 */ /* 0x000fc400078e009d */
[----:B------:R-:W-:Y:S02]  /*18520*/  IMAD.MOV.U32 R151, RZ, RZ, R156 ;  /* 0x000000ffff977224 */ /* 0x000fe400078e009c */
[----:B------:R-:W-:Y:S01]  /*18530*/  IMAD.MOV.U32 R220, RZ, RZ, R27 ;  /* 0x000000ffffdc7224 */ /* 0x000fe200078e001b */
[----:B------:R0:W-:Y:S01]  /*18540*/  STL [R1+0x2be8], R11 ;  /* 0x002be80b01007387 */ /* 0x0001e20000100800 */
[----:B------:R-:W-:-:S03]  /*18550*/  FFMA.FTZ R165, R183, R0, -R166 ;  /* 0x00000000b7a57223 */ /* 0x000fc600000108a6 */
[----:B------:R1:W-:Y:S01]  /*18560*/  STL.64 [R1+0x2be0], R8 ;  /* 0x002be00801007387 */ /* 0x0003e20000100a00 */
[----:B------:R-:W-:-:S03]  /*18570*/  FFMA.FTZ R164, R182, R0, -R166 ;  /* 0x00000000b6a47223 */ /* 0x000fc600000108a6 */
[----:B------:R-:W-:Y:S01]  /*18580*/  STL.128 [R1+0x3e0], R136 ;  /* 0x0003e08801007387 */ /* 0x000fe20000100c00 */
[----:B--2---:R-:W-:Y:S02]  /*18590*/  IMAD.MOV.U32 R216, RZ, RZ, R131 ;  /* 0x000000ffffd87224 */ /* 0x004fe400078e0083 */
[----:B------:R-:W-:Y:S02]  /*185a0*/  IMAD.MOV.U32 R217, RZ, RZ, R130 ;  /* 0x000000ffffd97224 */ /* 0x000fe400078e0082 */
[----:B------:R-:W-:Y:S02]  /*185b0*/  IMAD.MOV.U32 R218, RZ, RZ, R129 ;  /* 0x000000ffffda7224 */ /* 0x000fe400078e0081 */
[----:B------:R-:W-:Y:S01]  /*185c0*/  IMAD.MOV.U32 R219, RZ, RZ, R128 ;  /* 0x000000ffffdb7224 */ /* 0x000fe200078e0080 */
[----:B------:R-:W-:Y:S04]  /*185d0*/  STL.128 [R1+0x3f0], R140 ;  /* 0x0003f08c01007387 */ /* 0x000fe80000100c00 */
[----:B------:R2:W-:Y:S04]  /*185e0*/  STL.128 [R1+0x400], R144 ;  /* 0x0004009001007387 */ /* 0x0005e80000100c00 */
[----:B------:R2:W-:Y:S04]  /*185f0*/  STL.128 [R1+0x410], R148 ;  /* 0x0004109401007387 */ /* 0x0005e80000100c00 */
[----:B0-----:R0:W4:Y:S01]  /*18600*/  LDL.LU R11, [R1+0x2be8] ;  /* 0x002be800010b7983 */ /* 0x0011220000300800 */
[----:B------:R-:W-:-:S03]  /*18610*/  IMAD.MOV.U32 R180, RZ, RZ, R133 ;  /* 0x000000ffffb47224 */ /* 0x000fc600078e0085 */
[----:B-1----:R-:W4:Y:S01]  /*18620*/  LDL.LU.64 R8, [R1+0x2be0] ;  /* 0x002be00001087983 */ /* 0x002f220000300a00 */
[----:B------:R-:W-:-:S03]  /*18630*/  IMAD.MOV.U32 R181, RZ, RZ, R132 ;  /* 0x000000ffffb57224 */ /* 0x000fc600078e0084 */
[----:B--2---:R-:W2:Y:S04]  /*18640*/  LDL.LU.128 R144, [R1+0x2a30] ;  /* 0x002a300001907983 */ /* 0x004ea80000300c00 */
[----:B------:R-:W2:Y:S04]  /*18650*/  LDL.LU.128 R148, [R1+0x2a40] ;  /* 0x002a400001947983 */ /* 0x000ea80000300c00 */
[----:B------:R-:W2:Y:S04]  /*18660*/  LDL.LU.128 R140, [R1+0x2a20] ;  /* 0x002a2000018c7983 */ /* 0x000ea80000300c00 */
[----:B------:R-:W2:Y:S04]  /*18670*/  LDL.LU.128 R136, [R1+0x2a10] ;  /* 0x002a100001887983 */ /* 0x000ea80000300c00 */
[----:B------:R-:W-:Y:S04]  /*18680*/  STL [R1+0x46c], R31 ;  /* 0x00046c1f01007387 */ /* 0x000fe80000100800 */
[----:B------:R-:W-:Y:S04]  /*18690*/  STL [R1+0x468], R30 ;  /* 0x0004681e01007387 */ /* 0x000fe80000100800 */
[----:B------:R-:W-:Y:S04]  /*186a0*/  STL [R1+0x464], R29 ;  /* 0x0004641d01007387 */ /* 0x000fe80000100800 */
[----:B------:R-:W-:Y:S04]  /*186b0*/  STL [R1+0x460], R28 ;  /* 0x0004601c01007387 */ /* 0x000fe80000100800 */
[----:B------:R-:W-:Y:S04]  /*186c0*/  STL [R1+0x2868], R222 ;  /* 0x002868de01007387 */ /* 0x000fe80000100800 */
[----:B------:R-:W-:Y:S04]  /*186d0*/  STL.64 [R1+0x2860], R220 ;  /* 0x002860dc01007387 */ /* 0x000fe80000100a00 */
        /* <DEDUP_REMOVED lines=9> */
[----:B------:R0:W-:Y:S04]  /*18770*/  STL.64 [R1+0x27c0], R180 ;  /* 0x0027c0b401007387 */ /* 0x0001e80000100a00 */
[----:B------:R-:W-:Y:S04]  /*18780*/  STL.128 [R1+0x27b0], R176 ;  /* 0x0027b0b001007387 */ /* 0x000fe80000100c00 */
[----:B------:R-:W-:Y:S04]  /*18790*/  STL [R1+0x5ec], R127 ;  /* 0x0005ec7f01007387 */ /* 0x000fe80000100800 */
[----:B------:R-:W-:Y:S04]  /*187a0*/  STL [R1+0x5e8], R126 ;  /* 0x0005e87e01007387 */ /* 0x000fe80000100800 */
[----:B------:R-:W-:Y:S04]  /*187b0*/  STL [R1+0x5e4], R125 ;  /* 0x0005e47d01007387 */ /* 0x000fe80000100800 */
[----:B------:R-:W-:Y:S04]  /*187c0*/  STL [R1+0x5e0], R124 ;  /* 0x0005e07c01007387 */ /* 0x000fe80000100800 */
[----:B---3--:R-:W-:Y:S04]  /*187d0*/  STL [R1+0x5dc], R123 ;  /* 0x0005dc7b01007387 */ /* 0x008fe80000100800 */
[----:B------:R-:W-:Y:S04]  /*187e0*/  STL [R1+0x5d8], R122 ;  /* 0x0005d87a01007387 */ /* 0x000fe80000100800 */
[----:B------:R-:W-:Y:S04]  /*187f0*/  STL [R1+0x5d4], R121 ;  /* 0x0005d47901007387 */ /* 0x000fe80000100800 */
[----:B------:R-:W-:Y:S04]  /*18800*/  STL [R1+0x5d0], R120 ;  /* 0x0005d07801007387 */ /* 0x000fe80000100800 */
[----:B----4-:R-:W-:Y:S04]  /*18810*/  STL [R1+0x5cc], R119 ;  /* 0x0005cc7701007387 */ /* 0x010fe80000100800 */
        /* <DEDUP_REMOVED lines=14> */
[----:B------:R3:W-:Y:S04]  /*18900*/  STL [R1+0x590], R104 ;  /* 0x0005906801007387 */ /* 0x0007e80000100800 */
[----:B------:R-:W-:Y:S04]  /*18910*/  STL [R1+0x58c], R103 ;  /* 0x00058c6701007387 */ /* 0x000fe80000100800 */
[----:B------:R-:W-:Y:S04]  /*18920*/  STL [R1+0x588], R102 ;  /* 0x0005886601007387 */ /* 0x000fe80000100800 */
[----:B------:R4:W-:Y:S04]  /*18930*/  STL [R1+0x584], R101 ;  /* 0x0005846501007387 */ /* 0x0009e80000100800 */
[----:B------:R4:W-:Y:S04]  /*18940*/  STL [R1+0x580], R100 ;  /* 0x0005806401007387 */ /* 0x0009e80000100800 */
        /* <DEDUP_REMOVED lines=68> */
[----:B------:R2:W-:Y:S04]  /*18d90*/  STL.128 [R1+0x27a0], R172 ;  /* 0x0027a0ac01007387 */ /* 0x0005e80000100c00 */
[----:B-1----:R-:W2:Y:S04]  /*18da0*/  LDL.LU.128 R184, [R1+0x27d0] ;  /* 0x0027d00001b87983 */ /* 0x002ea80000300c00 */
[----:B0-----:R-:W2:Y:S04]  /*18db0*/  LDL.128 R180, [R1+0x590] ;  /* 0x0005900001b47983 */ /* 0x001ea80000100c00 */
[----:B---3--:R-:W3:Y:S04]  /*18dc0*/  LDL.LU.128 R104, [R1+0x460] ;  /* 0x0004600001687983 */ /* 0x008ee80000300c00 */
[----:B----4-:R-:W4:Y:S04]  /*18dd0*/  LDL.LU R101, [R1+0x598] ;  /* 0x0005980001657983 */ /* 0x010f280000300800 */
[----:B------:R-:W4:Y:S01]  /*18de0*/  LDL.LU R100, [R1+0x594] ;  /* 0x0005940001647983 */ /* 0x000f220000300800 */
[-CC-:B------:R-:W-:Y:S01]  /*18df0*/  FFMA.FTZ R163, R163, R0.reuse, -R166.reuse ;  /* 0x00000000a3a37223 */ /* 0x180fe200000108a6 */
[----:B------:R-:W-:Y:S01]  /*18e00*/  FFMA.FTZ R162, R162, R0, -R166 ;  /* 0x00000000a2a27223 */ /* 0x000fe200000108a6 */
[----:B------:R-:W-:Y:S08]  /*18e10*/  MUFU.EX2 R165, R165 ;  /* 0x000000a500a57308 */ /* 0x000ff00000000800 */
[----:B------:R-:W0:Y:S01]  /*18e20*/  MUFU.EX2 R164, R164 ;  /* 0x000000a400a47308 */ /* 0x000e220000000800 */
[----:B------:R-:W-:Y:S01]  /*18e30*/  IMAD.MOV.U32 R156, RZ, RZ, R16 ;  /* 0x000000ffff9c7224 */ /* 0x000fe200078e0010 */
[----:B------:R-:W4:Y:S01]  /*18e40*/  LDL.LU.128 R112, [R1+0x480] ;  /* 0x0004800001707983 */ /* 0x000f220000300c00 */
[----:B------:R-:W-:-:S02]  /*18e50*/  IMAD.MOV.U32 R157, RZ, RZ, R14 ;  /* 0x000000ffff9d7224 */ /* 0x000fc400078e000e */
[----:B------:R-:W-:Y:S01]  /*18e60*/  IMAD.MOV.U32 R158, RZ, RZ, R7 ;  /* 0x000000ffff9e7224 */ /* 0x000fe200078e0007 */
[----:B--2---:R-:W2:Y:S02]  /*18e70*/  LDL.LU.128 R172, [R1+0x570] ;  /* 0x0005700001ac7983 */ /* 0x004ea40000300c00 */
[----:B------:R-:W-:Y:S01]  /*18e80*/  MUFU.EX2 R163, R163 ;  /* 0x000000a300a37308 */ /* 0x000fe20000000800 */
[----:B------:R-:W-:Y:S01]  /*18e90*/  IMAD.MOV.U32 R159, RZ, RZ, R6 ;  /* 0x000000ffff9f7224 */ /* 0x000fe200078e0006 */
[----:B------:R-:W2:Y:S01]  /*18ea0*/  LDL.LU.128 R108, [R1+0x470] ;  /* 0x00047000016c7983 */ /* 0x000ea20000300c00 */
[----:B------:R-:W-:Y:S02]  /*18eb0*/  IMAD.MOV.U32 R152, RZ, RZ, R22 ;  /* 0x000000ffff987224 */ /* 0x000fe400078e0016 */
[----:B------:R-:W-:Y:S01]  /*18ec0*/  IMAD.MOV.U32 R153, RZ, RZ, R20 ;  /* 0x000000ffff997224 */ /* 0x000fe200078e0014 */
[----:B------:R-:W2:Y:S02]  /*18ed0*/  LDL.LU R99, [R1+0x590] ;  /* 0x0005900001637983 */ /* 0x000ea40000300800 */
[----:B------:R-:W1:Y:S01]  /*18ee0*/  MUFU.EX2 R162, R162 ;  /* 0x000000a200a27308 */ /* 0x000e620000000800 */
[----:B------:R-:W-:-:S02]  /*18ef0*/  IMAD.MOV.U32 R154, RZ, RZ, R18 ;  /* 0x000000ffff9a7224 */ /* 0x000fc400078e0012 */
[----:B------:R-:W-:Y:S01]  /*18f00*/  IMAD.MOV.U32 R155, RZ, RZ, R17 ;  /* 0x000000ffff9b7224 */ /* 0x000fe200078e0011 */
[----:B------:R1:W-:Y:S01]  /*18f10*/  STL.128 [R1+0x430], R156 ;  /* 0x0004309c01007387 */ /* 0x0003e20000100c00 */
[----:B------:R-:W-:Y:S02]  /*18f20*/  IMAD.MOV.U32 R171, RZ, RZ, R134 ;  /* 0x000000ffffab7224 */ /* 0x000fe400078e0086 */
[----:B------:R-:W-:Y:S01]  /*18f30*/  VIADD R10, R8, 0x180 ;  /* 0x00000180080a7836 */ /* 0x000fe20000000000 */
[----:B------:R1:W-:Y:S01]  /*18f40*/  STL.128 [R1+0x420], R152 ;  /* 0x0004209801007387 */ /* 0x0003e20000100c00 */
[----:B------:R-:W-:-:S03]  /*18f50*/  IMAD.MOV.U32 R6, RZ, RZ, R24 ;  /* 0x000000ffff067224 */ /* 0x000fc600078e0018 */
[----:B------:R1:W-:Y:S01]  /*18f60*/  STL.128 [R1+0x2790], R168 ;  /* 0x002790a801007387 */ /* 0x0003e20000100c00 */
[----:B------:R-:W-:-:S03]  /*18f70*/  R2UR UR6, R10 ;  /* 0x000000000a0672ca */ /* 0x000fc600000e0000 */
[----:B0-----:R0:W-:Y:S01]  /*18f80*/  STL.128 [R1+0x2780], R164 ;  /* 0x002780a401007387 */ /* 0x0011e20000100c00 */
[----:B-1----:R-:W-:-:S03]  /*18f90*/  IMAD.MOV.U32 R156, RZ, RZ, R138 ;  /* 0x000000ffff9c7224 */ /* 0x002fc600078e008a */
[----:B------:R-:W2:Y:S01]  /*18fa0*/  LDL.LU.128 R128, [R1+0x4c0] ;  /* 0x0004c00001807983 */ /* 0x000ea20000300c00 */
[----:B------:R-:W-:Y:S02]  /*18fb0*/  IMAD.MOV.U32 R157, RZ, RZ, R137 ;  /* 0x000000ffff9d7224 */ /* 0x000fe400078e0089 */
[----:B------:R-:W-:Y:S01]  /*18fc0*/  IMAD.MOV.U32 R158, RZ, RZ, R136 ;  /* 0x000000ffff9e7224 */ /* 0x000fe200078e0088 */
[----:B------:R-:W-:Y:S01]  /*18fd0*/  F2FP.BF16.F32.PACK_AB R152, R178, R179 ;  /* 0x000000b3b298723e */ /* 0x000fe200000010ff */
[----:B------:R-:W-:Y:S01]  /*18fe0*/  IMAD.MOV.U32 R159, RZ, RZ, R135 ;  /* 0x000000ffff9f7224 */ /* 0x000fe200078e0087 */
[----:B------:R-:W-:Y:S01]  /*18ff0*/  F2FP.BF16.F32.PACK_AB R153, R164, R165 ;  /* 0x000000a5a499723e */ /* 0x000fe200000010ff */
[----:B------:R-:W2:Y:S01]  /*19000*/  LDL.LU.128 R168, [R1+0x560] ;  /* 0x0005600001a87983 */ /* 0x000ea20000300c00 */
[----:B------:R-:W-:Y:S02]  /*19010*/  F2FP.BF16.F32.PACK_AB R154, R176, R177 ;  /* 0x000000b1b09a723e */ /* 0x000fe400000010ff */
[----:B------:R-:W-:Y:S01]  /*19020*/  F2FP.BF16.F32.PACK_AB R155, R162, R163 ;  /* 0x000000a3a29b723e */ /* 0x000fe200000010ff */
[----:B------:R-:W2:Y:S01]  /*19030*/  LDL.LU.128 R176, [R1+0x580] ;  /* 0x0005800001b07983 */ /* 0x000ea20000300c00 */
[----:B------:R-:W-:-:S03]  /*19040*/  IMAD.MOV.U32 R7, RZ, RZ, R151 ;  /* 0x000000ffff077224 */ /* 0x000fc600078e0097 */
[----:B------:R1:W-:Y:S01]  /*19050*/  STL.64 [R1+0x2770], R162 ;  /* 0x002770a201007387 */ /* 0x0003e20000100a00 */
[----:B------:R-:W-:-:S03]  /*19060*/  IMAD.MOV.U32 R12, RZ, RZ, R150 ;  /* 0x000000ffff0c7224 */ /* 0x000fc600078e0096 */
[----:B------:R1:W-:Y:S01]  /*19070*/  STL.128 [R1+0x2760], R156 ;  /* 0x0027609c01007387 */ /* 0x0003e20000100c00 */
[----:B------:R-:W-:-:S03]  /*19080*/  IMAD.MOV.U32 R13, RZ, RZ, R149 ;  /* 0x000000ffff0d7224 */ /* 0x000fc600078e0095 */
[----:B0-----:R-:W2:Y:S01]  /*19090*/  LDL.LU.128 R164, [R1+0x550] ;  /* 0x0005500001a47983 */ /* 0x001ea20000300c00 */
[----:B------:R-:W-:-:S03]  /*190a0*/  IMAD.MOV.U32 R14, RZ, RZ, R148 ;  /* 0x000000ffff0e7224 */ /* 0x000fc600078e0094 */
[----:B------:R0:W-:Y:S01]  /*190b0*/  STL.128 [R1+0x2750], R152 ;  /* 0x0027509801007387 */ /* 0x0001e20000100c00 */
[----:B------:R-:W-:-:S03]  /*190c0*/  IMAD.MOV.U32 R15, RZ, RZ, R147 ;  /* 0x000000ffff0f7224 */ /* 0x000fc600078e0093 */
[----:B-1----:R-:W2:Y:S01]  /*190d0*/  LDL.LU.128 R160, [R1+0x540] ;  /* 0x0005400001a07983 */ /* 0x002ea20000300c00 */
[----:B------:R-:W-:-:S03]  /*190e0*/  IMAD.MOV.U32 R16, RZ, RZ, R146 ;  /* 0x000000ffff107224 */ /* 0x000fc600078e0092 */
[----:B------:R-:W2:Y:S01]  /*190f0*/  LDL.LU.128 R156, [R1+0x530] ;  /* 0x00053000019c7983 */ /* 0x000ea20000300c00 */
[----:B------:R-:W-:Y:S02]  /*19100*/  IMAD.MOV.U32 R17, RZ, RZ, R145 ;  /* 0x000000ffff117224 */ /* 0x000fe400078e0091 */
[----:B------:R-:W-:Y:S01]  /*19110*/  IMAD.MOV.U32 R18, RZ, RZ, R144 ;  /* 0x000000ffff127224 */ /* 0x000fe200078e0090 */
[----:B------:R-:W2:Y:S01]  /*19120*/  LDL.LU.128 R148, [R1+0x510] ;  /* 0x0005100001947983 */ /* 0x000ea20000300c00 */
[----:B------:R-:W-:-:S03]  /*19130*/  IMAD.MOV.U32 R19, RZ, RZ, R143 ;  /* 0x000000ffff137224 */ /* 0x000fc600078e008f */
[----:B0-----:R-:W2:Y:S01]  /*19140*/  LDL.LU.128 R152, [R1+0x520] ;  /* 0x0005200001987983 */ /* 0x001ea20000300c00 */
[----:B------:R-:W-:Y:S02]  /*19150*/  IMAD.MOV.U32 R20, RZ, RZ, R142 ;  /* 0x000000ffff147224 */ /* 0x000fe400078e008e */
[----:B------:R-:W-:Y:S01]  /*19160*/  IMAD.MOV.U32 R21, RZ, RZ, R141 ;  /* 0x000000ffff157224 */ /* 0x000fe200078e008d */
[----:B------:R-:W2:Y:S01]  /*19170*/  LDL.LU.128 R144, [R1+0x500] ;  /* 0x0005000001907983 */ /* 0x000ea20000300c00 */
[----:B------:R-:W-:Y:S02]  /*19180*/  IMAD.MOV.U32 R22, RZ, RZ, R140 ;  /* 0x000000ffff167224 */ /* 0x000fe400078e008c */
[----:B------:R-:W-:Y:S01]  /*19190*/  IMAD.MOV.U32 R23, RZ, RZ, R139 ;  /* 0x000000ffff177224 */ /* 0x000fe200078e008b */
[----:B------:R-:W2:Y:S04]  /*191a0*/  LDL.LU.128 R140, [R1+0x4f0] ;  /* 0x0004f000018c7983 */ /* 0x000ea80000300c00 */
[----:B------:R-:W2:Y:S04]  /*191b0*/  LDL.LU.128 R136, [R1+0x4e0] ;  /* 0x0004e00001887983 */ /* 0x000ea80000300c00 */
[----:B------:R-:W2:Y:S04]  /*191c0*/  LDL.LU.128 R132, [R1+0x4d0] ;  /* 0x0004d00001847983 */ /* 0x000ea80000300c00 */
[----:B------:R-:W2:Y:S04]  /*191d0*/  LDL.LU.128 R124, [R1+0x4b0] ;  /* 0x0004b000017c7983 */ /* 0x000ea80000300c00 */
[----:B------:R-:W2:Y:S04]  /*191e0*/  LDL.LU.128 R116, [R1+0x490] ;  /* 0x0004900001747983 */ /* 0x000ea80000300c00 */
[----:B------:R-:W2:Y:S01]  /*191f0*/  LDL.LU.128 R120, [R1+0x4a0] ;  /* 0x0004a00001787983 */ /* 0x000ea20000300c00 */
[----:B------:R-:W-:-:S03]  /*19200*/  IMAD.MOV.U32 R11, RZ, RZ, R9 ;  /* 0x000000ffff0b7224 */ /* 0x000fc600078e0009 */
[----:B------:R-:W2:Y:S04]  /*19210*/  LDL.LU R222, [R1+0x2868] ;  /* 0x0028680001de7983 */ /* 0x000ea80000300800 */
        /* <DEDUP_REMOVED lines=9> */
[----:B------:R0:W-:Y:S01]  /*192b0*/  STL.128 [R1+0x26b0], R184 ;  /* 0x0026b0b801007387 */ /* 0x0001e20000100c00 */
[----:B------:R-:W-:-:S03]  /*192c0*/  IMAD.MOV.U32 R102, RZ, RZ, R183 ;  /* 0x000000ffff667224 */ /* 0x000fc600078e00b7 */
[----:B---3--:R1:W-:Y:S01]  /*192d0*/  STL.128 [R1+0x250], R104 ;  /* 0x0002506801007387 */ /* 0x0083e20000100c00 */
[----:B------:R-:W-:Y:S02]  /*192e0*/  IMAD.MOV.U32 R24, RZ, RZ, R105 ;  /* 0x000000ffff187224 */ /* 0x000fe400078e0069 */
[----:B------:R-:W-:Y:S01]  /*192f0*/  IMAD.MOV.U32 R10, RZ, RZ, R104 ;  /* 0x000000ffff0a7224 */ /* 0x000fe200078e0068 */
[----:B0-----:R-:W3:Y:S04]  /*19300*/  LDL.128 R184, [R1+0x5a0] ;  /* 0x0005a00001b87983 */ /* 0x001ee80000100c00 */
[----:B------:R0:W-:Y:S04]  /*19310*/  STL [R1+0x2628], R102 ;  /* 0x0026286601007387 */ /* 0x0001e80000100800 */
[----:B----4-:R4:W-:Y:S04]  /*19320*/  STL.64 [R1+0x2620], R100 ;  /* 0x0026206401007387 */ /* 0x0109e80000100a00 */
[----:B-1----:R-:W3:Y:S04]  /*19330*/  LDL.LU R105, [R1+0x5a8] ;  /* 0x0005a80001697983 */ /* 0x002ee80000300800 */
[----:B------:R-:W3:Y:S04]  /*19340*/  LDL.LU R104, [R1+0x5a4] ;  /* 0x0005a40001687983 */ /* 0x000ee80000300800 */
[----:B0-----:R-:W3:Y:S04]  /*19350*/  LDL.LU R102, [R1+0x2628] ;  /* 0x0026280001667983 */ /* 0x001ee80000300800 */
[----:B----4-:R-:W4:Y:S04]  /*19360*/  LDL.LU.64 R100, [R1+0x2620] ;  /* 0x0026200001647983 */ /* 0x010f280000300a00 */
[----:B------:R-:W4:Y:S01]  /*19370*/  LDL.LU R103, [R1+0x5a0] ;  /* 0x0005a00001677983 */ /* 0x000f220000300800 */
[----:B------:R-:W-:-:S02]  /*19380*/  IMAD.MOV.U32 R25, RZ, RZ, R106 ;  /* 0x000000ffff197224 */ /* 0x000fc400078e006a */
[----:B------:R-:W-:Y:S01]  /*19390*/  IMAD.MOV.U32 R34, RZ, RZ, R115 ;  /* 0x000000ffff227224 */ /* 0x000fe200078e0073 */
[----:B------:R0:W-:Y:S01]  /*193a0*/  STL.128 [R1+0x270], R112 ;  /* 0x0002707001007387 */ /* 0x0001e20000100c00 */
[----:B------:R-:W-:Y:S02]  /*193b0*/  IMAD.MOV.U32 R33, RZ, RZ, R114 ;  /* 0x000000ffff217224 */ /* 0x000fe400078e0072 */
[----:B------:R-:W-:Y:S02]  /*193c0*/  IMAD.MOV.U32 R32, RZ, RZ, R113 ;  /* 0x000000ffff207224 */ /* 0x000fe400078e0071 */
[----:B------:R-:W-:Y:S02]  /*193d0*/  IMAD.MOV.U32 R31, RZ, RZ, R112 ;  /* 0x000000ffff1f7224 */ /* 0x000fe400078e0070 */
[----:B--2---:R-:W-:Y:S02]  /*193e0*/  IMAD.MOV.U32 R94, RZ, RZ, R175 ;  /* 0x000000ffff5e7224 */ /* 0x004fe400078e00af */
[----:B------:R-:W-:-:S02]  /*193f0*/  IMAD.MOV.U32 R93, RZ, RZ, R174 ;  /* 0x000000ffff5d7224 */ /* 0x000fc400078e00ae */
[----:B------:R-:W-:Y:S01]  /*19400*/  IMAD.MOV.U32 R92, RZ, RZ, R173 ;  /* 0x000000ffff5c7224 */ /* 0x000fe200078e00ad */
[----:B------:R1:W-:Y:S01]  /*19410*/  STL.128 [R1+0x260], R108 ;  /* 0x0002606c01007387 */ /* 0x0003e20000100c00 */
[----:B------:R-:W-:-:S03]  /*19420*/  IMAD.MOV.U32 R91, RZ, RZ, R172 ;  /* 0x000000ffff5b7224 */ /* 0x000fc600078e00ac */
[----:B0-----:R-:W2:Y:S01]  /*19430*/  LDL.128 R112, [R1+0x5b0] ;  /* 0x0005b00001707983 */ /* 0x001ea20000100c00 */
[----:B------:R-:W-:Y:S02]  /*19440*/  IMAD.MOV.U32 R28, RZ, RZ, R109 ;  /* 0x000000ffff1c7224 */ /* 0x000fe400078e006d */
[----:B------:R-:W-:Y:S02]  /*19450*/  IMAD.MOV.U32 R27, RZ, RZ, R108 ;  /* 0x000000ffff1b7224 */ /* 0x000fe400078e006c */
[----:B------:R-:W-:Y:S02]  /*19460*/  IMAD.MOV.U32 R26, RZ, RZ, R107 ;  /* 0x000000ffff1a7224 */ /* 0x000fe400078e006b */
[----:B------:R-:W-:Y:S01]  /*19470*/  IMAD.MOV.U32 R90, RZ, RZ, R171 ;  /* 0x000000ffff5a7224 */ /* 0x000fe200078e00ab */
[----:B------:R-:W2:Y:S01]  /*19480*/  LDL.LU R107, [R1+0x5b0] ;  /* 0x0005b000016b7983 */ /* 0x000ea20000300800 */
[----:B------:R-:W-:Y:S02]  /*19490*/  IMAD.MOV.U32 R89, RZ, RZ, R170 ;  /* 0x000000ffff597224 */ /* 0x000fe400078e00aa */
[----:B------:R-:W-:Y:S01]  /*194a0*/  IMAD.MOV.U32 R98, RZ, RZ, R179 ;  /* 0x000000ffff627224 */ /* 0x000fe200078e00b3 */
[----:B-1----:R-:W2:Y:S01]  /*194b0*/  LDL.LU R109, [R1+0x5b8] ;  /* 0x0005b800016d7983 */ /* 0x002ea20000300800 */
[----:B------:R-:W-:-:S02]  /*194c0*/  IMAD.MOV.U32 R97, RZ, RZ, R178 ;  /* 0x000000ffff617224 */ /* 0x000fc400078e00b2 */
[----:B------:R-:W-:Y:S01]  /*194d0*/  IMAD.MOV.U32 R96, RZ, RZ, R177 ;  /* 0x000000ffff607224 */ /* 0x000fe200078e00b1 */
[----:B------:R-:W2:Y:S01]  /*194e0*/  LDL.LU R108, [R1+0x5b4] ;  /* 0x0005b400016c7983 */ /* 0x000ea20000300800 */
[----:B------:R-:W-:Y:S02]  /*194f0*/  IMAD.MOV.U32 R95, RZ, RZ, R176 ;  /* 0x000000ffff5f7224 */ /* 0x000fe400078e00b0 */
[----:B------:R-:W-:Y:S02]  /*19500*/  IMAD.MOV.U32 R88, RZ, RZ, R169 ;  /* 0x000000ffff587224 */ /* 0x000fe400078e00a9 */
[----:B------:R-:W-:Y:S02]  /*19510*/  IMAD.MOV.U32 R87, RZ, RZ, R168 ;  /* 0x000000ffff577224 */ /* 0x000fe400078e00a8 */
[----:B------:R-:W-:Y:S02]  /*19520*/  IMAD.MOV.U32 R86, RZ, RZ, R167 ;  /* 0x000000ffff567224 */ /* 0x000fe400078e00a7 */
[----:B------:R-:W-:-:S02]  /*19530*/  IMAD.MOV.U32 R85, RZ, RZ, R166 ;  /* 0x000000ffff557224 */ /* 0x000fc400078e00a6 */
[----:B------:R-:W-:Y:S01]  /*19540*/  IMAD.MOV.U32 R84, RZ, RZ, R165 ;  /* 0x000000ffff547224 */ /* 0x000fe200078e00a5 */
[----:B------:R0:W-:Y:S01]  /*19550*/  STL.128 [R1+0x25f0], R96 ;  /* 0x0025f06001007387 */ /* 0x0001e20000100c00 */
[----:B------:R-:W-:Y:S02]  /*19560*/  IMAD.MOV.U32 R83, RZ, RZ, R164 ;  /* 0x000000ffff537224 */ /* 0x000fe400078e00a4 */
[----:B------:R-:W-:Y:S02]  /*19570*/  IMAD.MOV.U32 R82, RZ, RZ, R163 ;  /* 0x000000ffff527224 */ /* 0x000fe400078e00a3 */
[----:B------:R-:W-:Y:S02]  /*19580*/  IMAD.MOV.U32 R81, RZ, RZ, R162 ;  /* 0x000000ffff517224 */ /* 0x000fe400078e00a2 */
[----:B------:R-:W-:Y:S02]  /*19590*/  IMAD.MOV.U32 R78, RZ, RZ, R159 ;  /* 0x000000ffff4e7224 */ /* 0x000fe400078e009f */
[----:B------:R-:W-:-:S02]  /*195a0*/  IMAD.MOV.U32 R77, RZ, RZ, R158 ;  /* 0x000000ffff4d7224 */ /* 0x000fc400078e009e */
[----:B------:R-:W-:Y:S02]  /*195b0*/  IMAD.MOV.U32 R76, RZ, RZ, R157 ;  /* 0x000000ffff4c7224 */ /* 0x000fe400078e009d */
[----:B------:R-:W-:Y:S02]  /*195c0*/  IMAD.MOV.U32 R80, RZ, RZ, R161 ;  /* 0x000000ffff507224 */ /* 0x000fe400078e00a1 */
[----:B------:R-:W-:Y:S01]  /*195d0*/  IMAD.MOV.U32 R79, RZ, RZ, R160 ;  /* 0x000000ffff4f7224 */ /* 0x000fe200078e00a0 */
[----:B------:R1:W-:Y:S01]  /*195e0*/  STL.128 [R1+0x25e0], R92 ;  /* 0x0025e05c01007387 */ /* 0x0003e20000100c00 */
[----:B------:R-:W-:Y:S02]  /*195f0*/  IMAD.MOV.U32 R74, RZ, RZ, R155 ;  /* 0x000000ffff4a7224 */ /* 0x000fe400078e009b */
[----:B------:R-:W-:Y:S01]  /*19600*/  IMAD.MOV.U32 R73, RZ, RZ, R154 ;  /* 0x000000ffff497224 */ /* 0x000fe200078e009a */
[----:B0-----:R-:W2:Y:S01]  /*19610*/  LDL.LU.128 R96, [R1+0x25f0] ;  /* 0x0025f00001607983 */ /* 0x001ea20000300c00 */
[----:B------:R-:W-:-:S02]  /*19620*/  IMAD.MOV.U32 R72, RZ, RZ, R153 ;  /* 0x000000ffff487224 */ /* 0x000fc400078e0099 */
[----:B------:R-:W-:Y:S01]  /*19630*/  IMAD.MOV.U32 R75, RZ, RZ, R156 ;  /* 0x000000ffff4b7224 */ /* 0x000fe200078e009c */
[----:B------:R0:W-:Y:S01]  /*19640*/  STL.128 [R1+0x25d0], R88 ;  /* 0x0025d05801007387 */ /* 0x0001e20000100c00 */
[----:B------:R-:W-:Y:S02]  /*19650*/  IMAD.MOV.U32 R70, RZ, RZ, R151 ;  /* 0x000000ffff467224 */ /* 0x000fe400078e0097 */
[----:B------:R-:W-:Y:S02]  /*19660*/  IMAD.MOV.U32 R69, RZ, RZ, R150 ;  /* 0x000000ffff457224 */ /* 0x000fe400078e0096 */
[----:B------:R-:W-:Y:S02]  /*19670*/  IMAD.MOV.U32 R68, RZ, RZ, R149 ;  /* 0x000000ffff447224 */ /* 0x000fe400078e0095 */
[----:B------:R-:W-:Y:S01]  /*19680*/  IMAD.MOV.U32 R71, RZ, RZ, R152 ;  /* 0x000000ffff477224 */ /* 0x000fe200078e0098 */
[----:B-1----:R-:W2:Y:S01]  /*19690*/  LDL.LU.128 R92, [R1+0x25e0] ;  /* 0x0025e000015c7983 */ /* 0x002ea20000300c00 */
[----:B------:R-:W-:-:S02]  /*196a0*/  IMAD.MOV.U32 R66, RZ, RZ, R147 ;  /* 0x000000ffff427224 */ /* 0x000fc400078e0093 */
[----:B------:R-:W-:Y:S01]  /*196b0*/  IMAD.MOV.U32 R65, RZ, RZ, R146 ;  /* 0x000000ffff417224 */ /* 0x000fe200078e0092 */
[----:B------:R1:W-:Y:S01]  /*196c0*/  STL.128 [R1+0x25c0], R84 ;  /* 0x0025c05401007387 */ /* 0x0003e20000100c00 */
[----:B------:R-:W-:Y:S02]  /*196d0*/  IMAD.MOV.U32 R64, RZ, RZ, R145 ;  /* 0x000000ffff407224 */ /* 0x000fe400078e0091 */
[----:B------:R-:W-:Y:S01]  /*196e0*/  IMAD.MOV.U32 R67, RZ, RZ, R148 ;  /* 0x000000ffff437224 */ /* 0x000fe200078e0094 */
[----:B0-----:R-:W2:Y:S01]  /*196f0*/  LDL.LU.128 R88, [R1+0x25d0] ;  /* 0x0025d00001587983 */ /* 0x001ea20000300c00 */
[----:B------:R-:W-:Y:S02]  /*19700*/  IMAD.MOV.U32 R58, RZ, RZ, R139 ;  /* 0x000000ffff3a7224 */ /* 0x000fe400078e008b */
[----:B------:R-:W-:Y:S01]  /*19710*/  IMAD.MOV.U32 R57, RZ, RZ, R138 ;  /* 0x000000ffff397224 */ /* 0x000fe200078e008a */
[----:B------:R0:W-:Y:S01]  /*19720*/  STL.128 [R1+0x25b0], R80 ;  /* 0x0025b05001007387 */ /* 0x0001e20000100c00 */
[----:B------:R-:W-:-:S02]  /*19730*/  IMAD.MOV.U32 R56, RZ, RZ, R137 ;  /* 0x000000ffff387224 */ /* 0x000fc400078e0089 */
[----:B------:R-:W-:Y:S01]  /*19740*/  IMAD.MOV.U32 R62, RZ, RZ, R143 ;  /* 0x000000ffff3e7224 */ /* 0x000fe200078e008f */
[----:B------:R0:W-:Y:S01]  /*19750*/  STL.128 [R1+0x25a0], R76 ;  /* 0x0025a04c01007387 */ /* 0x0001e20000100c00 */
[----:B------:R-:W-:Y:S02]  /*19760*/  IMAD.MOV.U32 R61, RZ, RZ, R142 ;  /* 0x000000ffff3d7224 */ /* 0x000fe400078e008e */
[----:B------:R-:W-:Y:S01]  /*19770*/  IMAD.MOV.U32 R60, RZ, RZ, R141 ;  /* 0x000000ffff3c7224 */ /* 0x000fe200078e008d */
[----:B-1----:R-:W2:Y:S01]  /*19780*/  LDL.LU.128 R84, [R1+0x25c0] ;  /* 0x0025c00001547983 */ /* 0x002ea20000300c00 */
[----:B------:R-:W-:Y:S02]  /*19790*/  IMAD.MOV.U32 R59, RZ, RZ, R140 ;  /* 0x000000ffff3b7224 */ /* 0x000fe400078e008c */
[----:B------:R-:W-:Y:S01]  /*197a0*/  IMAD.MOV.U32 R63, RZ, RZ, R144 ;  /* 0x000000ffff3f7224 */ /* 0x000fe200078e0090 */
[----:B------:R1:W-:Y:S01]  /*197b0*/  STL.128 [R1+0x2590], R72 ;  /* 0x0025904801007387 */ /* 0x0003e20000100c00 */
[----:B------:R-:W-:-:S02]  /*197c0*/  IMAD.MOV.U32 R54, RZ, RZ, R135 ;  /* 0x000000ffff367224 */ /* 0x000fc400078e0087 */
[----:B------:R-:W-:Y:S01]  /*197d0*/  IMAD.MOV.U32 R53, RZ, RZ, R134 ;  /* 0x000000ffff357224 */ /* 0x000fe200078e0086 */
[----:B0-----:R-:W2:Y:S01]  /*197e0*/  LDL.LU.128 R80, [R1+0x25b0] ;  /* 0x0025b00001507983 */ /* 0x001ea20000300c00 */
[----:B------:R-:W-:Y:S02]  /*197f0*/  IMAD.MOV.U32 R52, RZ, RZ, R133 ;  /* 0x000000ffff347224 */ /* 0x000fe400078e0085 */
[----:B------:R-:W-:Y:S01]  /*19800*/  IMAD.MOV.U32 R55, RZ, RZ, R136 ;  /* 0x000000ffff377224 */ /* 0x000fe200078e0088 */
[----:B------:R-:W2:Y:S01]  /*19810*/  LDL.LU.128 R76, [R1+0x25a0] ;  /* 0x0025a000014c7983 */ /* 0x000ea20000300c00 */
[----:B------:R-:W-:Y:S02]  /*19820*/  IMAD.MOV.U32 R50, RZ, RZ, R131 ;  /* 0x000000ffff327224 */ /* 0x000fe400078e0083 */
[----:B------:R-:W-:Y:S01]  /*19830*/  IMAD.MOV.U32 R49, RZ, RZ, R130 ;  /* 0x000000ffff317224 */ /* 0x000fe200078e0082 */
[----:B------:R0:W-:Y:S01]  /*19840*/  STL.128 [R1+0x2580], R68 ;  /* 0x0025804401007387 */ /* 0x0001e20000100c00 */
[----:B------:R-:W-:-:S02]  /*19850*/  IMAD.MOV.U32 R48, RZ, RZ, R129 ;  /* 0x000000ffff307224 */ /* 0x000fc400078e0081 */
[----:B------:R-:W-:Y:S01]  /*19860*/  IMAD.MOV.U32 R51, RZ, RZ, R132 ;  /* 0x000000ffff337224 */ /* 0x000fe200078e0084 */
[----:B-1----:R-:W2:Y:S01]  /*19870*/  LDL.LU.128 R72, [R1+0x2590] ;  /* 0x0025900001487983 */ /* 0x002ea20000300c00 */
[----:B------:R-:W-:Y:S02]  /*19880*/  IMAD.MOV.U32 R46, RZ, RZ, R127 ;  /* 0x000000ffff2e7224 */ /* 0x000fe400078e007f */
[----:B------:R-:W-:Y:S01]  /*19890*/  IMAD.MOV.U32 R45, RZ, RZ, R126 ;  /* 0x000000ffff2d7224 */ /* 0x000fe200078e007e */
[----:B------:R1:W-:Y:S01]  /*198a0*/  STL.128 [R1+0x2570], R64 ;  /* 0x0025704001007387 */ /* 0x0003e20000100c00 */
        /* <DEDUP_REMOVED lines=8> */
[----:B------:R0:W-:Y:S01]  /*19930*/  STL.128 [R1+0x2550], R56 ;  /* 0x0025503801007387 */ /* 0x0001e20000100c00 */
        /* <DEDUP_REMOVED lines=8> */
[----:B------:R-:W2:Y:S01]  /*199c0*/  LDL.LU.128 R60, [R1+0x2560] ;  /* 0x00256000013c7983 */ /* 0x000ea20000300c00 */
[----:B------:R-:W-:-:S03]  /*199d0*/  IMAD.MOV.U32 R29, RZ, RZ, R110 ;  /* 0x000000ffff1d7224 */ /* 0x000fc600078e006e */
[----:B0-----:R-:W2:Y:S04]  /*199e0*/  LDL.LU.128 R56, [R1+0x2550] ;  /* 0x0025500001387983 */ /* 0x001ea80000300c00 */
[----:B------:R0:W-:Y:S04]  /*199f0*/  STL.128 [R1+0x2530], R48 ;  /* 0x0025303001007387 */ /* 0x0001e80000100c00 */
[----:B-1----:R-:W2:Y:S04]  /*19a00*/  LDL.LU.128 R52, [R1+0x2540] ;  /* 0x0025400001347983 */ /* 0x002ea80000300c00 */
[----:B------:R1:W-:Y:S04]  /*19a10*/  STL.128 [R1+0x2520], R44 ;  /* 0x0025202c01007387 */ /* 0x0003e80000100c00 */
[----:B------:R1:W-:Y:S04]  /*19a20*/  STL.128 [R1+0x2510], R40 ;  /* 0x0025102801007387 */ /* 0x0003e80000100c00 */
[----:B0-----:R-:W2:Y:S04]  /*19a30*/  LDL.LU.128 R48, [R1+0x2530] ;  /* 0x0025300001307983 */ /* 0x001ea80000300c00 */
[----:B------:R0:W-:Y:S04]  /*19a40*/  STL.128 [R1+0x2500], R36 ;  /* 0x0025002401007387 */ /* 0x0001e80000100c00 */
[----:B-1----:R-:W2:Y:S01]  /*19a50*/  LDL.LU.128 R44, [R1+0x2520] ;  /* 0x00252000012c7983 */ /* 0x002ea20000300c00 */
[----:B------:R-:W-:-:S03]  /*19a60*/  R2UR UR7, R11 ;  /* 0x000000000b0772ca */ /* 0x000fc600000e0000 */
[----:B------:R1:W-:Y:S04]  /*19a70*/  STL.128 [R1+0x24f0], R32 ;  /* 0x0024f02001007387 */ /* 0x0003e80000100c00 */
[----:B------:R-:W2:Y:S04]  /*19a80*/  LDL.LU.128 R40, [R1+0x2510] ;  /* 0x0025100001287983 */ /* 0x000ea80000300c00 */
[----:B0-----:R-:W2:Y:S04]  /*19a90*/  LDL.LU.128 R36, [R1+0x2500] ;  /* 0x0025000001247983 */ /* 0x001ea80000300c00 */
[----:B------:R0:W-:Y:S04]  /*19aa0*/  STL.128 [R1+0x24e0], R28 ;  /* 0x0024e01c01007387 */ /* 0x0001e80000100c00 */
[----:B-1----:R-:W2:Y:S04]  /*19ab0*/  LDL.LU.128 R32, [R1+0x24f0] ;  /* 0x0024f00001207983 */ /* 0x002ea80000300c00 */
[----:B------:R1:W-:Y:S04]  /*19ac0*/  STL.128 [R1+0x24d0], R24 ;  /* 0x0024d01801007387 */ /* 0x0003e80000100c00 */
[----:B------:R1:W-:Y:S04]  /*19ad0*/  STL.128 [R1+0x24c0], R20 ;  /* 0x0024c01401007387 */ /* 0x0003e80000100c00 */
[----:B0-----:R-:W2:Y:S04]  /*19ae0*/  LDL.LU.128 R28, [R1+0x24e0] ;  /* 0x0024e000011c7983 */ /* 0x001ea80000300c00 */
[----:B------:R0:W-:Y:S04]  /*19af0*/  STL.128 [R1+0x24b0], R16 ;  /* 0x0024b01001007387 */ /* 0x0001e80000100c00 */
[----:B------:R0:W-:Y:S04]  /*19b00*/  STL.128 [R1+0x24a0], R12 ;  /* 0x0024a00c01007387 */ /* 0x0001e80000100c00 */
[----:B------:R0:W-:Y:S04]  /*19b10*/  STL.128 [R1+0x2490], R8 ;  /* 0x0024900801007387 */ /* 0x0001e80000100c00 */
[----:B------:R0:W-:Y:S04]  /*19b20*/  STL.128 [R1+0x2480], R4 ;  /* 0x0024800401007387 */ /* 0x0001e80000100c00 */
[----:B-1----:R-:W2:Y:S04]  /*19b30*/  LDL.LU.128 R24, [R1+0x24d0] ;  /* 0x0024d00001187983 */ /* 0x002ea80000300c00 */
[----:B------:R-:W2:Y:S04]  /*19b40*/  LDL.LU.128 R20, [R1+0x24c0] ;  /* 0x0024c00001147983 */ /* 0x000ea80000300c00 */
[----:B0-----:R-:W2:Y:S04]  /*19b50*/  LDL.LU.128 R16, [R1+0x24b0] ;  /* 0x0024b00001107983 */ /* 0x001ea80000300c00 */
[----:B------:R-:W2:Y:S04]  /*19b60*/  LDL.LU.128 R12, [R1+0x24a0] ;  /* 0x0024a000010c7983 */ /* 0x000ea80000300c00 */
[----:B------:R-:W2:Y:S04]  /*19b70*/  LDL.LU.128 R8, [R1+0x2490] ;  /* 0x0024900001087983 */ /* 0x000ea80000300c00 */
[----:B------:R-:W2:Y:S01]  /*19b80*/  LDL.LU.128 R4, [R1+0x2480] ;  /* 0x0024800001047983 */ /* 0x000ea20000300c00 */
[----:B---3--:R-:W-:-:S05]  /*19b90*/  IMAD.MOV.U32 R106, RZ, RZ, R187 ;  /* 0x000000ffff6a7224 */ /* 0x008fca00078e00bb */
[----:B------:R0:W-:Y:S04]  /*19ba0*/  STL [R1+0x2618], R106 ;  /* 0x0026186a01007387 */ /* 0x0001e80000100800 */
[----:B0-----:R-:W3:Y:S04]  /*19bb0*/  LDL.LU R106, [R1+0x2618] ;  /* 0x00261800016a7983 */ /* 0x001ee80000300800 */
[----:B------:R0:W-:Y:S04]  /*19bc0*/  STL.64 [R1+0x2610], R104 ;  /* 0x0026106801007387 */ /* 0x0001e80000100a00 */
[----:B----4-:R1:W-:Y:S04]  /*19bd0*/  STL.128 [R1+0x2600], R100 ;  /* 0x0026006401007387 */ /* 0x0103e80000100c00 */
[----:B0-----:R-:W3:Y:S04]  /*19be0*/  LDL.LU.64 R104, [R1+0x2610] ;  /* 0x0026100001687983 */ /* 0x001ee80000300a00 */
[----:B-1----:R-:W4:Y:S04]  /*19bf0*/  LDL.LU.128 R100, [R1+0x2600] ;  /* 0x0026000001647983 */ /* 0x002f280000300c00 */
[----:B------:R0:W-:Y:S01]  /*19c00*/  STL.128 [R1+0x280], R116 ;  /* 0x0002807401007387 */ /* 0x0001e20000100c00 */
[----:B--2---:R-:W-:-:S03]  /*19c10*/  IMAD.MOV.U32 R110, RZ, RZ, R115 ;  /* 0x000000ffff6e7224 */ /* 0x004fc600078e0073 */
[----:B------:R1:W-:Y:S04]  /*19c20*/  STL.128 [R1+0x3a0], R112 ;  /* 0x0003a07001007387 */ /* 0x0003e80000100c00 */
[----:B------:R2:W-:Y:S04]  /*19c30*/  STL [R1+0x2478], R110 ;  /* 0x0024786e01007387 */ /* 0x0005e80000100800 */
[----:B0-----:R-:W4:Y:S04]  /*19c40*/  LDL.128 R116, [R1+0x5c0] ;  /* 0x0005c00001747983 */ /* 0x001f280000100c00 */
[----:B------:R0:W-:Y:S04]  /*19c50*/  STL.64 [R1+0x2470], R108 ;  /* 0x0024706c01007387 */ /* 0x0001e80000100a00 */
[----:B-1----:R-:W4:Y:S04]  /*19c60*/  LDL.LU R113, [R1+0x5c8] ;  /* 0x0005c80001717983 */ /* 0x002f280000300800 */
[----:B------:R-:W4:Y:S04]  /*19c70*/  LDL.LU R112, [R1+0x5c4] ;  /* 0x0005c40001707983 */ /* 0x000f280000300800 */
[----:B--2---:R-:W2:Y:S04]  /*19c80*/  LDL.LU R110, [R1+0x2478] ;  /* 0x00247800016e7983 */ /* 0x004ea80000300800 */
[----:B0-----:R-:W2:Y:S04]  /*19c90*/  LDL.LU.64 R108, [R1+0x2470] ;  /* 0x00247000016c7983 */ /* 0x001ea80000300a00 */
[----:B------:R-:W2:Y:S04]  /*19ca0*/  LDL.LU R111, [R1+0x5c0] ;  /* 0x0005c000016f7983 */ /* 0x000ea80000300800 */
[----:B------:R0:W-:Y:S04]  /*19cb0*/  STL.128 [R1+0x2440], R96 ;  /* 0x0024406001007387 */ /* 0x0001e80000100c00 */
[----:B------:R1:W-:Y:S04]  /*19cc0*/  STL.128 [R1+0x2430], R92 ;  /* 0x0024305c01007387 */ /* 0x0003e80000100c00 */
[----:B0-----:R-:W2:Y:S04]  /*19cd0*/  LDL.LU.128 R96, [R1+0x2440] ;  /* 0x0024400001607983 */ /* 0x001ea80000300c00 */
[----:B------:R0:W-:Y:S04]  /*19ce0*/  STL.128 [R1+0x2420], R88 ;  /* 0x0024205801007387 */ /* 0x0001e80000100c00 */
[----:B-1----:R-:W2:Y:S04]  /*19cf0*/  LDL.LU.128 R92, [R1+0x2430] ;  /* 0x00243000015c7983 */ /* 0x002ea80000300c00 */
[----:B------:R1:W-:Y:S04]  /*19d00*/  STL.128 [R1+0x2410], R84 ;  /* 0x0024105401007387 */ /* 0x0003e80000100c00 */
[----:B0-----:R-:W2:Y:S04]  /*19d10*/  LDL.LU.128 R88, [R1+0x2420] ;  /* 0x0024200001587983 */ /* 0x001ea80000300c00 */
[----:B------:R0:W-:Y:S04]  /*19d20*/  STL.128 [R1+0x2400], R80 ;  /* 0x0024005001007387 */ /* 0x0001e80000100c00 */
[----:B------:R0:W-:Y:S04]  /*19d30*/  STL.128 [R1+0x23f0], R76 ;  /* 0x0023f04c01007387 */ /* 0x0001e80000100c00 */
[----:B-1----:R-:W2:Y:S04]  /*19d40*/  LDL.LU.128 R84, [R1+0x2410] ;  /* 0x0024100001547983 */ /* 0x002ea80000300c00 */
[----:B------:R1:W-:Y:S04]  /*19d50*/  STL.128 [R1+0x23e0], R72 ;  /* 0x0023e04801007387 */ /* 0x0003e80000100c00 */
[----:B0-----:R-:W2:Y:S04]  /*19d60*/  LDL.LU.128 R80, [R1+0x2400] ;  /* 0x0024000001507983 */ /* 0x001ea80000300c00 */
[----:B------:R-:W2:Y:S04]  /*19d70*/  LDL.LU.128 R76, [R1+0x23f0] ;  /* 0x0023f000014c7983 */ /* 0x000ea80000300c00 */
        /* <DEDUP_REMOVED lines=13> */
[----:B------:R1:W-:Y:S04]  /*19e50*/  STL.128 [R1+0x2360], R40 ;  /* 0x0023602801007387 */ /* 0x0003e80000100c00 */
[----:B0-----:R-:W2:Y:S04]  /*19e60*/  LDL.LU.128 R48, [R1+0x2380] ;  /* 0x0023800001307983 */ /* 0x001ea80000300c00 */
[----:B------:R0:W-:Y:S04]  /*19e70*/  STL.128 [R1+0x2350], R36 ;  /* 0x0023502401007387 */ /* 0x0001e80000100c00 */
[----:B-1----:R-:W2:Y:S04]  /*19e80*/  LDL.LU.128 R44, [R1+0x2370] ;  /* 0x00237000012c7983 */ /* 0x002ea80000300c00 */
[----:B------:R1:W-:Y:S04]  /*19e90*/  STL.128 [R1+0x2340], R32 ;  /* 0x0023402001007387 */ /* 0x0003e80000100c00 */
[----:B------:R-:W2:Y:S04]  /*19ea0*/  LDL.LU.128 R40, [R1+0x2360] ;  /* 0x0023600001287983 */ /* 0x000ea80000300c00 */
[----:B0-----:R-:W2:Y:S04]  /*19eb0*/  LDL.LU.128 R36, [R1+0x2350] ;  /* 0x0023500001247983 */ /* 0x001ea80000300c00 */
[----:B------:R0:W-:Y:S04]  /*19ec0*/  STL.128 [R1+0x2330], R28 ;  /* 0x0023301c01007387 */ /* 0x0001e80000100c00 */
[----:B-1----:R-:W2:Y:S04]  /*19ed0*/  LDL.LU.128 R32, [R1+0x2340] ;  /* 0x0023400001207983 */ /* 0x002ea80000300c00 */
[----:B------:R1:W-:Y:S04]  /*19ee0*/  STL.128 [R1+0x2320], R24 ;  /* 0x0023201801007387 */ /* 0x0003e80000100c00 */
[----:B0-----:R-:W2:Y:S04]  /*19ef0*/  LDL.LU.128 R28, [R1+0x2330] ;  /* 0x00233000011c7983 */ /* 0x001ea80000300c00 */
[----:B------:R0:W-:Y:S04]  /*19f00*/  STL.128 [R1+0x2310], R20 ;  /* 0x0023101401007387 */ /* 0x0001e80000100c00 */
[----:B------:R0:W-:Y:S04]  /*19f10*/  STL.128 [R1+0x2300], R16 ;  /* 0x0023001001007387 */ /* 0x0001e80000100c00 */
[----:B------:R0:W-:Y:S04]  /*19f20*/  STL.128 [R1+0x22f0], R12 ;  /* 0x0022f00c01007387 */ /* 0x0001e80000100c00 */
[----:B------:R0:W-:Y:S04]  /*19f30*/  STL.128 [R1+0x22e0], R8 ;  /* 0x0022e00801007387 */ /* 0x0001e80000100c00 */
[----:B------:R0:W-:Y:S04]  /*19f40*/  STL.128 [R1+0x22d0], R4 ;  /* 0x0022d00401007387 */ /* 0x0001e80000100c00 */
[----:B-1----:R-:W2:Y:S04]  /*19f50*/  LDL.LU.128 R24, [R1+0x2320] ;  /* 0x0023200001187983 */ /* 0x002ea80000300c00 */
[----:B0-----:R-:W2:Y:S04]  /*19f60*/  LDL.LU.128 R20, [R1+0x2310] ;  /* 0x0023100001147983 */ /* 0x001ea80000300c00 */
[----:B------:R-:W2:Y:S04]  /*19f70*/  LDL.LU.128 R16, [R1+0x2300] ;  /* 0x0023000001107983 */ /* 0x000ea80000300c00 */
[----:B------:R-:W2:Y:S04]  /*19f80*/  LDL.LU.128 R12, [R1+0x22f0] ;  /* 0x0022f000010c7983 */ /* 0x000ea80000300c00 */
[----:B------:R-:W2:Y:S04]  /*19f90*/  LDL.LU.128 R8, [R1+0x22e0] ;  /* 0x0022e00001087983 */ /* 0x000ea80000300c00 */
[----:B------:R-:W2:Y:S04]  /*19fa0*/  LDL.LU.128 R4, [R1+0x22d0] ;  /* 0x0022d00001047983 */ /* 0x000ea80000300c00 */
[----:B---3--:R0:W-:Y:S04]  /*19fb0*/  STL.128 [R1+0x2460], R104 ;  /* 0x0024606801007387 */ /* 0x0081e80000100c00 */
[----:B----4-:R1:W-:Y:S04]  /*19fc0*/  STL.128 [R1+0x2450], R100 ;  /* 0x0024506401007387 */ /* 0x0103e80000100c00 */
[----:B0-----:R-:W3:Y:S04]  /*19fd0*/  LDL.LU.128 R104, [R1+0x2460] ;  /* 0x0024600001687983 */ /* 0x001ee80000300c00 */
[----:B-1----:R-:W4:Y:S04]  /*19fe0*/  LDL.LU.128 R100, [R1+0x2450] ;  /* 0x0024500001647983 */ /* 0x002f280000300c00 */
[----:B------:R0:W-:Y:S01]  /*19ff0*/  STL.128 [R1+0x290], R120 ;  /* 0x0002907801007387 */ /* 0x0001e20000100c00 */
[----:B------:R-:W-:-:S03]  /*1a000*/  IMAD.MOV.U32 R114, RZ, RZ, R119 ;  /* 0x000000ffff727224 */ /* 0x000fc600078e0077 */
[----:B------:R-:W-:Y:S04]  /*1a010*/  STL.128 [R1+0x3b0], R116 ;  /* 0x0003b07401007387 */ /* 0x000fe80000100c00 */
[----:B------:R1:W-:Y:S04]  /*1a020*/  STL [R1+0x22c8], R114 ;  /* 0x0022c87201007387 */ /* 0x0003e80000100800 */
[----:B------:R2:W-:Y:S04]  /*1a030*/  STL.64 [R1+0x22c0], R112 ;  /* 0x0022c07001007387 */ /* 0x0005e80000100a00 */
[----:B0-----:R-:W4:Y:S04]  /*1a040*/  LDL.128 R120, [R1+0x5d0] ;  /* 0x0005d00001787983 */ /* 0x001f280000100c00 */
[----:B-1----:R-:W4:Y:S04]  /*1a050*/  LDL.LU R114, [R1+0x22c8] ;  /* 0x0022c80001727983 */ /* 0x002f280000300800 */
[----:B--2---:R0:W-:Y:S04]  /*1a060*/  STL.128 [R1+0x22b0], R108 ;  /* 0x0022b06c01007387 */ /* 0x0041e80000100c00 */
[----:B------:R-:W2:Y:S04]  /*1a070*/  LDL.LU.64 R112, [R1+0x22c0] ;  /* 0x0022c00001707983 */ /* 0x000ea80000300a00 */
[----:B------:R-:W2:Y:S04]  /*1a080*/  LDL.LU R117, [R1+0x5d8] ;  /* 0x0005d80001757983 */ /* 0x000ea80000300800 */
[----:B------:R-:W2:Y:S04]  /*1a090*/  LDL.LU R116, [R1+0x5d4] ;  /* 0x0005d40001747983 */ /* 0x000ea80000300800 */
[----:B------:R-:W2:Y:S04]  /*1a0a0*/  LDL.LU R115, [R1+0x5d0] ;  /* 0x0005d00001737983 */ /* 0x000ea80000300800 */
[----:B0-----:R-:W2:Y:S04]  /*1a0b0*/  LDL.LU.128 R108, [R1+0x22b0] ;  /* 0x0022b000016c7983 */ /* 0x001ea80000300c00 */
        /* <DEDUP_REMOVED lines=35> */
[----:B------:R-:W-:Y:S04]  /*1a2f0*/  STL.128 [R1+0x320], R156 ;  /* 0x0003209c01007387 */ /* 0x000fe80000100c00 */
[----:B------:R-:W-:Y:S04]  /*1a300*/  STL.128 [R1+0x350], R168 ;  /* 0x000350a801007387 */ /* 0x000fe80000100c00 */
[----:B0-----:R-:W2:Y:S04]  /*1a310*/  LDL.LU.128 R28, [R1+0x2170] ;  /* 0x00217000011c7983 */ /* 0x001ea80000300c00 */
        /* <DEDUP_REMOVED lines=8> */
[----:B------:R-:W2:Y:S04]  /*1a3a0*/  LDL.LU.64 R180, [R1+0x27c0] ;  /* 0x0027c00001b47983 */ /* 0x000ea80000300a00 */
[----:B------:R-:W2:Y:S04]  /*1a3b0*/  LDL.LU.128 R168, [R1+0x2790] ;  /* 0x0027900001a87983 */ /* 0x000ea80000300c00 */
[----:B------:R-:W2:Y:S04]  /*1a3c0*/  LDL.LU.128 R156, [R1+0x2760] ;  /* 0x00276000019c7983 */ /* 0x000ea80000300c00 */
[----:B-1----:R-:W2:Y:S04]  /*1a3d0*/  LDL.LU.128 R20, [R1+0x2150] ;  /* 0x0021500001147983 */ /* 0x002ea80000300c00 */
        /* <DEDUP_REMOVED lines=8> */
[----:B------:R0:W-:Y:S04]  /*1a460*/  STL.128 [R1+0x310], R152 ;  /* 0x0003109801007387 */ /* 0x0001e80000100c00 */
[----:B0-----:R-:W4:Y:S01]  /*1a470*/  LDL.LU.128 R152, [R1+0x2750] ;  /* 0x0027500001987983 */ /* 0x001f220000300c00 */
[----:B------:R-:W-:-:S03]  /*1a480*/  IMAD.MOV.U32 R118, RZ, RZ, R123 ;  /* 0x000000ffff767224 */ /* 0x000fc600078e007b */
[----:B------:R0:W-:Y:S04]  /*1a490*/  STL.128 [R1+0x2a0], R124 ;  /* 0x0002a07c01007387 */ /* 0x0001e80000100c00 */
[----:B------:R1:W-:Y:S04]  /*1a4a0*/  STL.128 [R1+0x3c0], R120 ;  /* 0x0003c07801007387 */ /* 0x0003e80000100c00 */
[----:B------:R1:W-:Y:S04]  /*1a4b0*/  STL [R1+0x2108], R118 ;  /* 0x0021087601007387 */ /* 0x0003e80000100800 */
[----:B--2---:R2:W-:Y:S04]  /*1a4c0*/  STL.64 [R1+0x2100], R116 ;  /* 0x0021007401007387 */ /* 0x0045e80000100a00 */
[----:B0-----:R-:W4:Y:S04]  /*1a4d0*/  LDL.128 R124, [R1+0x5e0] ;  /* 0x0005e000017c7983 */ /* 0x001f280000100c00 */
[----:B------:R0:W-:Y:S04]  /*1a4e0*/  STL.128 [R1+0x20f0], R112 ;  /* 0x0020f07001007387 */ /* 0x0001e80000100c00 */
[----:B-1----:R-:W4:Y:S04]  /*1a4f0*/  LDL.LU R121, [R1+0x5e8] ;  /* 0x0005e80001797983 */ /* 0x002f280000300800 */
[----:B------:R-:W4:Y:S04]  /*1a500*/  LDL.LU R120, [R1+0x5e4] ;  /* 0x0005e40001787983 */ /* 0x000f280000300800 */
[----:B------:R-:W4:Y:S04]  /*1a510*/  LDL.LU R119, [R1+0x5e0] ;  /* 0x0005e00001777983 */ /* 0x000f280000300800 */
[----:B------:R1:W-:Y:S04]  /*1a520*/  STL.128 [R1+0x20e0], R108 ;  /* 0x0020e06c01007387 */ /* 0x0003e80000100c00 */
[----:B------:R-:W4:Y:S04]  /*1a530*/  LDL.LU R118, [R1+0x2108] ;  /* 0x0021080001767983 */ /* 0x000f280000300800 */
[----:B--2---:R-:W2:Y:S04]  /*1a540*/  LDL.LU.64 R116, [R1+0x2100] ;  /* 0x0021000001747983 */ /* 0x004ea80000300a00 */
[----:B0-----:R-:W2:Y:S04]  /*1a550*/  LDL.LU.128 R112, [R1+0x20f0] ;  /* 0x0020f00001707983 */ /* 0x001ea80000300c00 */
[----:B-1----:R-:W2:Y:S04]  /*1a560*/  LDL.LU.128 R108, [R1+0x20e0] ;  /* 0x0020e000016c7983 */ /* 0x002ea80000300c00 */
[----:B------:R0:W-:Y:S04]  /*1a570*/  STL.128 [R1+0x20b0], R96 ;  /* 0x0020b06001007387 */ /* 0x0001e80000100c00 */
[----:B------:R1:W-:Y:S04]  /*1a580*/  STL.128 [R1+0x20a0], R92 ;  /* 0x0020a05c01007387 */ /* 0x0003e80000100c00 */
[----:B------:R1:W-:Y:S04]  /*1a590*/  STL.128 [R1+0x2090], R88 ;  /* 0x0020905801007387 */ /* 0x0003e80000100c00 */
[----:B------:R1:W-:Y:S04]  /*1a5a0*/  STL.128 [R1+0x2080], R84 ;  /* 0x0020805401007387 */ /* 0x0003e80000100c00 */
[----:B0-----:R-:W2:Y:S04]  /*1a5b0*/  LDL.LU.128 R96, [R1+0x20b0] ;  /* 0x0020b00001607983 */ /* 0x001ea80000300c00 */
[----:B-1----:R-:W2:Y:S04]  /*1a5c0*/  LDL.LU.128 R92, [R1+0x20a0] ;  /* 0x0020a000015c7983 */ /* 0x002ea80000300c00 */
[----:B------:R-:W2:Y:S04]  /*1a5d0*/  LDL.LU.128 R88, [R1+0x2090] ;  /* 0x0020900001587983 */ /* 0x000ea80000300c00 */
[----:B------:R0:W-:Y:S04]  /*1a5e0*/  STL.128 [R1+0x2070], R80 ;  /* 0x0020705001007387 */ /* 0x0001e80000100c00 */
[----:B------:R1:W-:Y:S04]  /*1a5f0*/  STL.128 [R1+0x2060], R76 ;  /* 0x0020604c01007387 */ /* 0x0003e80000100c00 */
[----:B------:R-:W2:Y:S04]  /*1a600*/  LDL.LU.128 R84, [R1+0x2080] ;  /* 0x0020800001547983 */ /* 0x000ea80000300c00 */
[----:B------:R1:W-:Y:S04]  /*1a610*/  STL.128 [R1+0x2050], R72 ;  /* 0x0020504801007387 */ /* 0x0003e80000100c00 */
[----:B0-----:R-:W2:Y:S04]  /*1a620*/  LDL.LU.128 R80, [R1+0x2070] ;  /* 0x0020700001507983 */ /* 0x001ea80000300c00 */
[----:B-1----:R-:W2:Y:S04]  /*1a630*/  LDL.LU.128 R76, [R1+0x2060] ;  /* 0x00206000014c7983 */ /* 0x002ea80000300c00 */
[----:B------:R0:W-:Y:S04]  /*1a640*/  STL.128 [R1+0x2040], R68 ;  /* 0x0020404401007387 */ /* 0x0001e80000100c00 */
[----:B------:R-:W2:Y:S04]  /*1a650*/  LDL.LU.128 R72, [R1+0x2050] ;  /* 0x0020500001487983 */ /* 0x000ea80000300c00 */
        /* <DEDUP_REMOVED lines=20> */
[----:B------:R-:W-:Y:S04]  /*1a7a0*/  STL [R1+0x2748], R222 ;  /* 0x002748de01007387 */ /* 0x000fe80000100800 */
[----:B------:R-:W-:Y:S04]  /*1a7b0*/  STL.64 [R1+0x2740], R220 ;  /* 0x002740dc01007387 */ /* 0x000fe80000100a00 */
[----:B0-----:R-:W2:Y:S04]  /*1a7c0*/  LDL.LU.128 R28, [R1+0x1fa0] ;  /* 0x001fa000011c7983 */ /* 0x001ea80000300c00 */
[----:B------:R-:W-:Y:S04]  /*1a7d0*/  STL.128 [R1+0x2730], R216 ;  /* 0x002730d801007387 */ /* 0x000fe80000100c00 */
[----:B------:R0:W-:Y:S04]  /*1a7e0*/  STL.128 [R1+0x1f90], R24 ;  /* 0x001f901801007387 */ /* 0x0001e80000100c00 */
[----:B------:R1:W-:Y:S04]  /*1a7f0*/  STL.64 [R1+0x26a0], R180 ;  /* 0x0026a0b401007387 */ /* 0x0003e80000100a00 */
[----:B------:R1:W-:Y:S04]  /*1a800*/  STL.128 [R1+0x2670], R168 ;  /* 0x002670a801007387 */ /* 0x0003e80000100c00 */
[----:B------:R-:W-:Y:S04]  /*1a810*/  STL.128 [R1+0x2640], R156 ;  /* 0x0026409c01007387 */ /* 0x000fe80000100c00 */
[----:B------:R-:W-:Y:S04]  /*1a820*/  STL.128 [R1+0x1f80], R20 ;  /* 0x001f801401007387 */ /* 0x000fe80000100c00 */
[----:B------:R-:W-:Y:S04]  /*1a830*/  STL.128 [R1+0x1f70], R16 ;  /* 0x001f701001007387 */ /* 0x000fe80000100c00 */
[----:B------:R-:W-:Y:S04]  /*1a840*/  STL.128 [R1+0x1f60], R12 ;  /* 0x001f600c01007387 */ /* 0x000fe80000100c00 */
[----:B------:R-:W-:Y:S04]  /*1a850*/  STL.128 [R1+0x1f50], R8 ;  /* 0x001f500801007387 */ /* 0x000fe80000100c00 */
[----:B------:R-:W-:Y:S04]  /*1a860*/  STL.128 [R1+0x1f40], R4 ;  /* 0x001f400401007387 */ /* 0x000fe80000100c00 */
[----:B0-----:R-:W2:Y:S04]  /*1a870*/  LDL.LU.128 R24, [R1+0x1f90] ;  /* 0x001f900001187983 */ /* 0x001ea80000300c00 */
[----:B------:R-:W2:Y:S04]  /*1a880*/  LDL.LU R222, [R1+0x2748] ;  /* 0x0027480001de7983 */ /* 0x000ea80000300800 */
[----:B------:R-:W2:Y:S04]  /*1a890*/  LDL.LU.64 R220, [R1+0x2740] ;  /* 0x0027400001dc7983 */ /* 0x000ea80000300a00 */
[----:B------:R-:W2:Y:S04]  /*1a8a0*/  LDL.LU.128 R216, [R1+0x2730] ;  /* 0x0027300001d87983 */ /* 0x000ea80000300c00 */
[----:B---3--:R0:W-:Y:S04]  /*1a8b0*/  STL.128 [R1+0x20d0], R104 ;  /* 0x0020d06801007387 */ /* 0x0081e80000100c00 */
[----:B-1----:R-:W3:Y:S04]  /*1a8c0*/  LDL.LU.64 R180, [R1+0x26a0] ;  /* 0x0026a00001b47983 */ /* 0x002ee80000300a00 */
[----:B------:R-:W3:Y:S04]  /*1a8d0*/  LDL.LU.128 R168, [R1+0x2670] ;  /* 0x0026700001a87983 */ /* 0x000ee80000300c00 */
[----:B----4-:R1:W-:Y:S04]  /*1a8e0*/  STL.128 [R1+0x20c0], R100 ;  /* 0x0020c06401007387 */ /* 0x0103e80000100c00 */
[----:B0-----:R-:W4:Y:S04]  /*1a8f0*/  LDL.LU.128 R104, [R1+0x20d0] ;  /* 0x0020d00001687983 */ /* 0x001f280000300c00 */
[----:B------:R-:W3:Y:S04]  /*1a900*/  LDL.LU.128 R156, [R1+0x2640] ;  /* 0x00264000019c7983 */ /* 0x000ee80000300c00 */
[----:B------:R-:W3:Y:S04]  /*1a910*/  LDL.LU.128 R20, [R1+0x1f80] ;  /* 0x001f800001147983 */ /* 0x000ee80000300c00 */
[----:B-1----:R-:W3:Y:S04]  /*1a920*/  LDL.LU.128 R100, [R1+0x20c0] ;  /* 0x0020c00001647983 */ /* 0x002ee80000300c00 */
[----:B------:R-:W3:Y:S04]  /*1a930*/  LDL.LU.128 R16, [R1+0x1f70] ;  /* 0x001f700001107983 */ /* 0x000ee80000300c00 */
[----:B------:R-:W3:Y:S04]  /*1a940*/  LDL.LU.128 R12, [R1+0x1f60] ;  /* 0x001f6000010c7983 */ /* 0x000ee80000300c00 */
[----:B------:R-:W3:Y:S04]  /*1a950*/  LDL.LU.128 R8, [R1+0x1f50] ;  /* 0x001f500001087983 */ /* 0x000ee80000300c00 */
[----:B------:R-:W3:Y:S04]  /*1a960*/  LDL.LU.128 R4, [R1+0x1f40] ;  /* 0x001f400001047983 */ /* 0x000ee80000300c00 */
[----:B------:R0:W-:Y:S04]  /*1a970*/  STL.128 [R1+0x2630], R152 ;  /* 0x0026309801007387 */ /* 0x0001e80000100c00 */
[----:B0-----:R-:W3:Y:S04]  /*1a980*/  LDL.LU.128 R152, [R1+0x2630] ;  /* 0x0026300001987983 */ /* 0x001ee80000300c00 */
[----:B------:R0:W-:Y:S04]  /*1a990*/  STL.128 [R1+0x330], R160 ;  /* 0x000330a001007387 */ /* 0x0001e80000100c00 */
[----:B------:R1:W-:Y:S04]  /*1a9a0*/  STL.128 [R1+0x340], R164 ;  /* 0x000340a401007387 */ /* 0x0003e80000100c00 */
[----:B------:R1:W-:Y:S04]  /*1a9b0*/  STL.128 [R1+0x360], R172 ;  /* 0x000360ac01007387 */ /* 0x0003e80000100c00 */
[----:B------:R2:W-:Y:S04]  /*1a9c0*/  STL.128 [R1+0x370], R176 ;  /* 0x000370b001007387 */ /* 0x0005e80000100c00 */
[----:B0-----:R-:W3:Y:S04]  /*1a9d0*/  LDL.LU.64 R162, [R1+0x2770] ;  /* 0x0027700001a27983 */ /* 0x001ee80000300a00 */
[----:B-1----:R-:W3:Y:S04]  /*1a9e0*/  LDL.LU.128 R164, [R1+0x2780] ;  /* 0x0027800001a47983 */ /* 0x002ee80000300c00 */
[----:B------:R-:W3:Y:S04]  /*1a9f0*/  LDL.LU.128 R172, [R1+0x27a0] ;  /* 0x0027a00001ac7983 */ /* 0x000ee80000300c00 */
[----:B--2---:R-:W2:Y:S01]  /*1aa00*/  LDL.LU.128 R176, [R1+0x27b0] ;  /* 0x0027b00001b07983 */ /* 0x004ea20000300c00 */
[----:B------:R-:W-:-:S03]  /*1aa10*/  IMAD.MOV.U32 R122, RZ, RZ, R127 ;  /* 0x000000ffff7a7224 */ /* 0x000fc600078e007f */
[----:B------:R0:W-:Y:S01]  /*1aa20*/  STL.128 [R1+0x3d0], R124 ;  /* 0x0003d07c01007387 */ /* 0x0001e20000100c00 */
[----:B------:R-:W-:Y:S02]  /*1aa30*/  IMAD.MOV.U32 R123, RZ, RZ, R118 ;  /* 0x000000ffff7b7224 */ /* 0x000fe400078e0076 */
[----:B------:R-:W-:Y:S02]  /*1aa40*/  IMAD.MOV.U32 R118, RZ, RZ, R113 ;  /* 0x000000ffff767224 */ /* 0x000fe400078e0071 */
[----:B------:R-:W-:Y:S02]  /*1aa50*/  IMAD.MOV.U32 R113, RZ, RZ, R108 ;  /* 0x000000ffff717224 */ /* 0x000fe400078e006c */
[----:B0-----:R-:W-:Y:S02]  /*1aa60*/  IMAD.MOV.U32 R127, RZ, RZ, R122 ;  /* 0x000000ffff7f7224 */ /* 0x001fe400078e007a */
        /* <DEDUP_REMOVED lines=11> */
[----:B------:R0:W-:Y:S04]  /*1ab20*/  STL.128 [R1+0x2b0], R128 ;  /* 0x0002b08001007387 */ /* 0x0001e80000100c00 */
[----:B------:R1:W-:Y:S04]  /*1ab30*/  STL.128 [R1+0x2c0], R132 ;  /* 0x0002c08401007387 */ /* 0x0003e80000100c00 */
[----:B------:R1:W-:Y:S04]  /*1ab40*/  STL.128 [R1+0x2d0], R136 ;  /* 0x0002d08801007387 */ /* 0x0003e80000100c00 */
[----:B------:R1:W-:Y:S04]  /*1ab50*/  STL.128 [R1+0x2e0], R140 ;  /* 0x0002e08c01007387 */ /* 0x0003e80000100c00 */
[----:B------:R1:W-:Y:S04]  /*1ab60*/  STL.128 [R1+0x2f0], R144 ;  /* 0x0002f09001007387 */ /* 0x0003e80000100c00 */
[----:B------:R1:W-:Y:S01]  /*1ab70*/  STL.128 [R1+0x300], R148 ;  /* 0x0003009401007387 */ /* 0x0003e20000100c00 */
[----:B0-----:R-:W-:-:S02]  /*1ab80*/  IMAD.MOV.U32 R128, RZ, RZ, R219 ;  /* 0x000000ffff807224 */ /* 0x001fc400078e00db */
[----:B------:R-:W-:Y:S02]  /*1ab90*/  IMAD.MOV.U32 R129, RZ, RZ, R218 ;  /* 0x000000ffff817224 */ /* 0x000fe400078e00da */
[----:B----4-:R-:W-:Y:S02]  /*1aba0*/  IMAD.MOV.U32 R112, RZ, RZ, R107 ;  /* 0x000000ffff707224 */ /* 0x010fe400078e006b */
[----:B------:R-:W-:Y:S02]  /*1abb0*/  IMAD.MOV.U32 R111, RZ, RZ, R106 ;  /* 0x000000ffff6f7224 */ /* 0x000fe400078e006a */
[----:B------:R-:W-:Y:S02]  /*1abc0*/  IMAD.MOV.U32 R110, RZ, RZ, R105 ;  /* 0x000000ffff6e7224 */ /* 0x000fe400078e0069 */
[----:B------:R-:W-:Y:S02]  /*1abd0*/  IMAD.MOV.U32 R109, RZ, RZ, R104 ;  /* 0x000000ffff6d7224 */ /* 0x000fe400078e0068 */
[----:B------:R-:W-:-:S02]  /*1abe0*/  IMAD.MOV.U32 R104, RZ, RZ, R99 ;  /* 0x000000ffff687224 */ /* 0x000fc400078e0063 */
[----:B------:R-:W-:Y:S02]  /*1abf0*/  IMAD.MOV.U32 R99, RZ, RZ, R94 ;  /* 0x000000ffff637224 */ /* 0x000fe400078e005e */
[----:B---3--:R-:W-:Y:S02]  /*1ac00*/  IMAD.MOV.U32 R108, RZ, RZ, R103 ;  /* 0x000000ffff6c7224 */ /* 0x008fe400078e0067 */
        /* <DEDUP_REMOVED lines=80> */
[----:B-1----:R-:W-:Y:S02]  /*1b110*/  IMAD.MOV.U32 R132, RZ, RZ, R181 ;  /* 0x000000ffff847224 */ /* 0x002fe400078e00b5 */
        /* <DEDUP_REMOVED lines=22> */
[----:B------:R-:W-:-:S06]  /*1b280*/  IMAD.MOV.U32 R27, RZ, RZ, R220 ;  /* 0x000000ffff1b7224 */ /* 0x000fcc00078e00dc */
[----:B------:R-:W-:-:S06]  /*1b290*/  WARPGROUP.ARRIVE ;  /* 0x00000000000079c5 */ /* 0x000fcc0000000000 */
[----:B------:R-:W-:Y:S01]  /*1b2a0*/  HGMMA.64x256x16.F32.BF16 R24, R152, gdesc[UR4].tnspB, R24, gsb0 ;  /* 0x43e0000498187df0 */ /* 0x000fe20008001818 */
[----:B------:R0:W-:Y:S04]  /*1b2b0*/  STL.128 [R1+0x2720], R212 ;  /* 0x002720d401007387 */ /* 0x0001e80000100c00 */
[----:B------:R1:W-:Y:S04]  /*1b2c0*/  STL.128 [R1+0x2710], R208 ;  /* 0x002710d001007387 */ /* 0x0003e80000100c00 */
[----:B------:R3:W-:Y:S04]  /*1b2d0*/  STL.128 [R1+0x2700], R204 ;  /* 0x002700cc01007387 */ /* 0x0007e80000100c00 */
[----:B------:R4:W-:Y:S04]  /*1b2e0*/  STL.128 [R1+0x26f0], R200 ;  /* 0x0026f0c801007387 */ /* 0x0009e80000100c00 */
[----:B------:R4:W-:Y:S04]  /*1b2f0*/  STL.128 [R1+0x26e0], R196 ;  /* 0x0026e0c401007387 */ /* 0x0009e80000100c00 */
[----:B------:R4:W-:Y:S04]  /*1b300*/  STL.128 [R1+0x26d0], R192 ;  /* 0x0026d0c001007387 */ /* 0x0009e80000100c00 */
[----:B------:R4:W-:Y:S04]  /*1b310*/  STL.128 [R1+0x26c0], R188 ;  /* 0x0026c0bc01007387 */ /* 0x0009e80000100c00 */
[----:B--2---:R-:W-:Y:S04]  /*1b320*/  STL.128 [R1+0x2690], R176 ;  /* 0x002690b001007387 */ /* 0x004fe80000100c00 */
[----:B------:R-:W-:Y:S04]  /*1b330*/  STL.128 [R1+0x2680], R172 ;  /* 0x002680ac01007387 */ /* 0x000fe80000100c00 */
[----:B------:R-:W-:Y:S04]  /*1b340*/  STL.128 [R1+0x2660], R164 ;  /* 0x002660a401007387 */ /* 0x000fe80000100c00 */
[----:B------:R-:W-:Y:S04]  /*1b350*/  STL.64 [R1+0x2650], R162 ;  /* 0x002650a201007387 */ /* 0x000fe80000100a00 */
[----:B------:R2:W-:Y:S04]  /*1b360*/  STL.128 [R1+0x390], R184 ;  /* 0x000390b801007387 */ /* 0x0005e80000100c00 */
[----:B0-----:R-:W2:Y:S04]  /*1b370*/  LDL.LU.128 R212, [R1+0x2720] ;  /* 0x0027200001d47983 */ /* 0x001ea80000300c00 */
[----:B-1----:R-:W2:Y:S04]  /*1b380*/  LDL.LU.128 R208, [R1+0x2710] ;  /* 0x0027100001d07983 */ /* 0x002ea80000300c00 */
[----:B---3--:R-:W3:Y:S04]  /*1b390*/  LDL.LU.128 R204, [R1+0x2700] ;  /* 0x0027000001cc7983 */ /* 0x008ee80000300c00 */
[----:B----4-:R-:W4:Y:S04]  /*1b3a0*/  LDL.LU.128 R200, [R1+0x26f0] ;  /* 0x0026f00001c87983 */ /* 0x010f280000300c00 */
[----:B------:R-:W4:Y:S04]  /*1b3b0*/  LDL.LU.128 R196, [R1+0x26e0] ;  /* 0x0026e00001c47983 */ /* 0x000f280000300c00 */
[----:B------:R-:W4:Y:S04]  /*1b3c0*/  LDL.LU.128 R192, [R1+0x26d0] ;  /* 0x0026d00001c07983 */ /* 0x000f280000300c00 */
[----:B------:R-:W3:Y:S04]  /*1b3d0*/  LDL.LU.128 R188, [R1+0x26c0] ;  /* 0x0026c00001bc7983 */ /* 0x000ee80000300c00 */
[----:B--2---:R-:W2:Y:S04]  /*1b3e0*/  LDL.LU.128 R184, [R1+0x26b0] ;  /* 0x0026b00001b87983 */ /* 0x004ea80000300c00 */
[----:B------:R-:W4:Y:S04]  /*1b3f0*/  LDL.LU.128 R176, [R1+0x2690] ;  /* 0x0026900001b07983 */ /* 0x000f280000300c00 */
[----:B------:R-:W4:Y:S04]  /*1b400*/  LDL.LU.128 R172, [R1+0x2680] ;  /* 0x0026800001ac7983 */ /* 0x000f280000300c00 */
[----:B------:R-:W4:Y:S04]  /*1b410*/  LDL.LU.128 R164, [R1+0x2660] ;  /* 0x0026600001a47983 */ /* 0x000f280000300c00 */
[----:B------:R-:W4:Y:S01]  /*1b420*/  LDL.LU.64 R162, [R1+0x2650] ;  /* 0x0026500001a27983 */ /* 0x000f220000300a00 */
[----:B------:R-:W-:-:S03]  /*1b430*/  WARPGROUP.DEPBAR.LE gsb0, 0x0 ;  /* 0x00008000000079c5 */ /* 0x000fc60000010000 */
        /* <DEDUP_REMOVED lines=11> */
[----:B------:R1:W-:Y:S01]  /*1b4f0*/  STL.128 [R1+0x1e70], R100 ;  /* 0x001e706401007387 */ /* 0x0003e20000100c00 */
[----:B0-----:R-:W-:-:S02]  /*1b500*/  IMAD.MOV.U32 R140, RZ, RZ, R181 ;  /* 0x000000ffff8c7224 */ /* 0x001fc400078e00b5 */
[----:B------:R-:W-:Y:S01]  /*1b510*/  IMAD.MOV.U32 R141, RZ, RZ, R180 ;  /* 0x000000ffff8d7224 */ /* 0x000fe200078e00b4 */
[----:B-1----:R-:W4:Y:S04]  /*1b520*/  LDL.LU.128 R116, [R1+0x1eb0] ;  /* 0x001eb00001747983 */ /* 0x002f280000300c00 */
[----:B------:R-:W4:Y:S04]  /*1b530*/  LDL.LU.128 R108, [R1+0x1e90] ;  /* 0x001e9000016c7983 */ /* 0x000f280000300c00 */
[----:B------:R-:W4:Y:S04]  /*1b540*/  LDL.LU.128 R104, [R1+0x1e80] ;  /* 0x001e800001687983 */ /* 0x000f280000300c00 */
[----:B------:R-:W4:Y:S01]  /*1b550*/  LDL.LU.128 R100, [R1+0x1e70] ;  /* 0x001e700001647983 */ /* 0x000f220000300c00 */
        /* <DEDUP_REMOVED lines=11> */
[----:B------:R1:W-:Y:S01]  /*1b610*/  STL.128 [R1+0x400], R144 ;  /* 0x0004009001007387 */ /* 0x0003e20000100c00 */
[----:B------:R-:W-:-:S03]  /*1b620*/  IMAD.MOV.U32 R136, RZ, RZ, R219 ;  /* 0x000000ffff887224 */ /* 0x000fc600078e00db */
[----:B------:R1:W-:Y:S01]  /*1b630*/  STL.128 [R1+0x410], R148 ;  /* 0x0004109401007387 */ /* 0x0003e20000100c00 */
[----:B------:R-:W-:Y:S02]  /*1b640*/  IMAD.MOV.U32 R137, RZ, RZ, R218 ;  /* 0x000000ffff897224 */ /* 0x000fe400078e00da */
[----:B------:R-:W-:Y:S01]  /*1b650*/  IMAD.MOV.U32 R138, RZ, RZ, R217 ;  /* 0x000000ffff8a7224 */ /* 0x000fe200078e00d9 */
[----:B------:R1:W-:Y:S01]  /*1b660*/  STL.128 [R1+0x1d60], R32 ;  /* 0x001d602001007387 */ /* 0x0003e20000100c00 */
[----:B------:R-:W-:-:S03]  /*1b670*/  IMAD.MOV.U32 R139, RZ, RZ, R216 ;  /* 0x000000ffff8b7224 */ /* 0x000fc600078e00d8 */
[----:B0-----:R-:W4:Y:S04]  /*1b680*/  LDL.LU.128 R140, [R1+0x1f10] ;  /* 0x001f1000018c7983 */ /* 0x001f280000300c00 */
[----:B-1----:R-:W4:Y:S04]  /*1b690*/  LDL.LU.128 R144, [R1+0x1f20] ;  /* 0x001f200001907983 */ /* 0x002f280000300c00 */
[----:B------:R-:W4:Y:S04]  /*1b6a0*/  LDL.LU.128 R148, [R1+0x1f30] ;  /* 0x001f300001947983 */ /* 0x000f280000300c00 */
[----:B------:R0:W-:Y:S01]  /*1b6b0*/  STL.128 [R1+0x1ea0], R112 ;  /* 0x001ea07001007387 */ /* 0x0001e20000100c00 */
[----:B------:R-:W-:-:S02]  /*1b6c0*/  IMAD.MOV.U32 R33, RZ, RZ, R222 ;  /* 0x000000ffff217224 */ /* 0x000fc400078e00de */
[----:B------:R-:W-:Y:S01]  /*1b6d0*/  IMAD.MOV.U32 R34, RZ, RZ, R221 ;  /* 0x000000ffff227224 */ /* 0x000fe200078e00dd */
[----:B------:R1:W-:Y:S01]  /*1b6e0*/  STL.128 [R1+0x1d80], R40 ;  /* 0x001d802801007387 */ /* 0x0003e20000100c00 */
[----:B------:R-:W-:-:S03]  /*1b6f0*/  IMAD.MOV.U32 R35, RZ, RZ, R220 ;  /* 0x000000ffff237224 */ /* 0x000fc600078e00dc */
[----:B---3--:R3:W-:Y:S01]  /*1b700*/  STL.128 [R1+0x1cc0], R188 ;  /* 0x001cc0bc01007387 */ /* 0x0087e20000100c00 */
[----:B------:R-:W-:-:S03]  /*1b710*/  IMAD.MOV.U32 R155, RZ, RZ, R15 ;  /* 0x000000ffff9b7224 */ /* 0x000fc600078e000f */
[----:B--2---:R-:W-:Y:S01]  /*1b720*/  STL.128 [R1+0x1cb0], R184 ;  /* 0x001cb0b801007387 */ /* 0x004fe20000100c00 */
[----:B------:R-:W-:-:S03]  /*1b730*/  IMAD.MOV.U32 R156, RZ, RZ, R14 ;  /* 0x000000ffff9c7224 */ /* 0x000fc600078e000e */
[----:B0-----:R-:W2:Y:S01]  /*1b740*/  LDL.LU.128 R112, [R1+0x1ea0] ;  /* 0x001ea00001707983 */ /* 0x001ea20000300c00 */
[----:B------:R-:W-:-:S03]  /*1b750*/  IMAD.MOV.U32 R157, RZ, RZ, R13 ;  /* 0x000000ffff9d7224 */ /* 0x000fc600078e000d */
[----:B-1----:R-:W2:Y:S04]  /*1b760*/  LDL.LU.128 R40, [R1+0x1d80] ;  /* 0x001d800001287983 */ /* 0x002ea80000300c00 */
[----:B---3--:R-:W3:Y:S01]  /*1b770*/  LDL.LU.128 R188, [R1+0x1cc0] ;  /* 0x001cc00001bc7983 */ /* 0x008ee20000300c00 */
[----:B------:R-:W-:-:S03]  /*1b780*/  IMAD.MOV.U32 R15, RZ, RZ, R35 ;  /* 0x000000ffff0f7224 */ /* 0x000fc600078e0023 */
[----:B------:R0:W-:Y:S01]  /*1b790*/  STL.128 [R1+0x1e60], R96 ;  /* 0x001e606001007387 */ /* 0x0001e20000100c00 */
[----:B------:R-:W-:-:S03]  /*1b7a0*/  IMAD.MOV.U32 R14, RZ, RZ, R34 ;  /* 0x000000ffff0e7224 */ /* 0x000fc600078e0022 */
[----:B------:R1:W-:Y:S01]  /*1b7b0*/  STL.128 [R1+0x1e50], R92 ;  /* 0x001e505c01007387 */ /* 0x0003e20000100c00 */
[----:B------:R-:W-:-:S03]  /*1b7c0*/  IMAD.MOV.U32 R13, RZ, RZ, R33 ;  /* 0x000000ffff0d7224 */ /* 0x000fc600078e0021 */
[----:B------:R1:W-:Y:S04]  /*1b7d0*/  STL.128 [R1+0x1e40], R88 ;  /* 0x001e405801007387 */ /* 0x0003e80000100c00 */
[----:B------:R1:W-:Y:S04]  /*1b7e0*/  STL.128 [R1+0x1e30], R84 ;  /* 0x001e305401007387 */ /* 0x0003e80000100c00 */
[----:B------:R1:W-:Y:S04]  /*1b7f0*/  STL.128 [R1+0x1e20], R80 ;  /* 0x001e205001007387 */ /* 0x0003e80000100c00 */
[----:B0-----:R-:W3:Y:S04]  /*1b800*/  LDL.LU.128 R96, [R1+0x1e60] ;  /* 0x001e600001607983 */ /* 0x001ee80000300c00 */
[----:B-1----:R-:W3:Y:S04]  /*1b810*/  LDL.LU.128 R92, [R1+0x1e50] ;  /* 0x001e5000015c7983 */ /* 0x002ee80000300c00 */
[----:B------:R0:W-:Y:S04]  /*1b820*/  STL.128 [R1+0x1e10], R76 ;  /* 0x001e104c01007387 */ /* 0x0001e80000100c00 */
[----:B------:R1:W-:Y:S04]  /*1b830*/  STL.128 [R1+0x1e00], R72 ;  /* 0x001e004801007387 */ /* 0x0003e80000100c00 */
[----:B------:R-:W3:Y:S04]  /*1b840*/  LDL.LU.128 R88, [R1+0x1e40] ;  /* 0x001e400001587983 */ /* 0x000ee80000300c00 */
[----:B------:R-:W3:Y:S04]  /*1b850*/  LDL.LU.128 R84, [R1+0x1e30] ;  /* 0x001e300001547983 */ /* 0x000ee80000300c00 */
[----:B------:R-:W3:Y:S04]  /*1b860*/  LDL.LU.128 R80, [R1+0x1e20] ;  /* 0x001e200001507983 */ /* 0x000ee80000300c00 */
[----:B------:R-:W-:Y:S04]  /*1b870*/  STL.128 [R1+0x1df0], R68 ;  /* 0x001df04401007387 */ /* 0x000fe80000100c00 */
[----:B------:R-:W-:Y:S04]  /*1b880*/  STL.128 [R1+0x1de0], R64 ;  /* 0x001de04001007387 */ /* 0x000fe80000100c00 */
[----:B------:R-:W-:Y:S04]  /*1b890*/  STL.128 [R1+0x1dd0], R60 ;  /* 0x001dd03c01007387 */ /* 0x000fe80000100c00 */
[----:B------:R1:W-:Y:S04]  /*1b8a0*/  STL.128 [R1+0x3e0], R136 ;  /* 0x0003e08801007387 */ /* 0x0003e80000100c00 */
[----:B0-----:R-:W3:Y:S04]  /*1b8b0*/  LDL.LU.128 R76, [R1+0x1e10] ;  /* 0x001e1000014c7983 */ /* 0x001ee80000300c00 */
[----:B-1----:R-:W3:Y:S04]  /*1b8c0*/  LDL.LU.128 R72, [R1+0x1e00] ;  /* 0x001e000001487983 */ /* 0x002ee80000300c00 */
[----:B------:R-:W-:Y:S04]  /*1b8d0*/  STL [R1+0x46c], R31 ;  /* 0x00046c1f01007387 */ /* 0x000fe80000100800 */
[----:B------:R-:W-:Y:S04]  /*1b8e0*/  STL [R1+0x468], R30 ;  /* 0x0004681e01007387 */ /* 0x000fe80000100800 */
[----:B------:R-:W-:Y:S04]  /*1b8f0*/  STL [R1+0x464], R29 ;  /* 0x0004641d01007387 */ /* 0x000fe80000100800 */
[----:B------:R-:W-:Y:S04]  /*1b900*/  STL [R1+0x460], R28 ;  /* 0x0004601c01007387 */ /* 0x000fe80000100800 */
[----:B------:R0:W-:Y:S04]  /*1b910*/  STL.128 [R1+0x1dc0], R56 ;  /* 0x001dc03801007387 */ /* 0x0001e80000100c00 */
[----:B------:R1:W-:Y:S04]  /*1b920*/  STL.128 [R1+0x1db0], R52 ;  /* 0x001db03401007387 */ /* 0x0003e80000100c00 */
[----:B------:R-:W3:Y:S04]  /*1b930*/  LDL.LU.128 R136, [R1+0x1f00] ;  /* 0x001f000001887983 */ /* 0x000ee80000300c00 */
[----:B------:R-:W3:Y:S04]  /*1b940*/  LDL.LU.128 R68, [R1+0x1df0] ;  /* 0x001df00001447983 */ /* 0x000ee80000300c00 */
[----:B------:R-:W3:Y:S04]  /*1b950*/  LDL.LU.128 R64, [R1+0x1de0] ;  /* 0x001de00001407983 */ /* 0x000ee80000300c00 */
[----:B------:R-:W3:Y:S04]  /*1b960*/  LDL.LU.128 R60, [R1+0x1dd0] ;  /* 0x001dd000013c7983 */ /* 0x000ee80000300c00 */
[----:B------:R-:W3:Y:S04]  /*1b970*/  LDL.LU.128 R32, [R1+0x1d60] ;  /* 0x001d600001207983 */ /* 0x000ee80000300c00 */
[----:B------:R4:W-:Y:S04]  /*1b980*/  STL.128 [R1+0x1da0], R48 ;  /* 0x001da03001007387 */ /* 0x0009e80000100c00 */
[----:B------:R4:W-:Y:S04]  /*1b990*/  STL.128 [R1+0x1d90], R44 ;  /* 0x001d902c01007387 */ /* 0x0009e80000100c00 */
[----:B------:R-:W3:Y:S04]  /*1b9a0*/  LDL.LU.128 R132, [R1+0x1ef0] ;  /* 0x001ef00001847983 */ /* 0x000ee80000300c00 */
[----:B------:R-:W3:Y:S04]  /*1b9b0*/  LDL.LU.128 R128, [R1+0x1ee0] ;  /* 0x001ee00001807983 */ /* 0x000ee80000300c00 */
[----:B0-----:R-:W3:Y:S04]  /*1b9c0*/  LDL.LU.128 R56, [R1+0x1dc0] ;  /* 0x001dc00001387983 */ /* 0x001ee80000300c00 */
[----:B-1----:R-:W3:Y:S04]  /*1b9d0*/  LDL.LU.128 R52, [R1+0x1db0] ;  /* 0x001db00001347983 */ /* 0x002ee80000300c00 */
[----:B------:R0:W-:Y:S04]  /*1b9e0*/  STL.128 [R1+0x1d70], R36 ;  /* 0x001d702401007387 */ /* 0x0001e80000100c00 */
[----:B------:R-:W3:Y:S04]  /*1b9f0*/  LDL.LU.128 R124, [R1+0x1ed0] ;  /* 0x001ed000017c7983 */ /* 0x000ee80000300c00 */
[----:B------:R-:W3:Y:S04]  /*1ba00*/  LDL.LU.128 R120, [R1+0x1ec0] ;  /* 0x001ec00001787983 */ /* 0x000ee80000300c00 */
[----:B----4-:R-:W4:Y:S04]  /*1ba10*/  LDL.LU.128 R48, [R1+0x1da0] ;  /* 0x001da00001307983 */ /* 0x010f280000300c00 */
[----:B------:R-:W4:Y:S04]  /*1ba20*/  LDL.LU.128 R44, [R1+0x1d90] ;  /* 0x001d9000012c7983 */ /* 0x000f280000300c00 */
[----:B0-----:R-:W4:Y:S04]  /*1ba30*/  LDL.LU.128 R36, [R1+0x1d70] ;  /* 0x001d700001247983 */ /* 0x001f280000300c00 */
[----:B------:R-:W-:Y:S04]  /*1ba40*/  STL [R1+0x5ac], R111 ;  /* 0x0005ac6f01007387 */ /* 0x000fe80000100800 */
[----:B------:R-:W-:Y:S04]  /*1ba50*/  STL [R1+0x5a8], R110 ;  /* 0x0005a86e01007387 */ /* 0x000fe80000100800 */
[----:B------:R-:W-:Y:S04]  /*1ba60*/  STL [R1+0x5a4], R109 ;  /* 0x0005a46d01007387 */ /* 0x000fe80000100800 */
[----:B------:R-:W-:Y:S04]  /*1ba70*/  STL [R1+0x5a0], R108 ;  /* 0x0005a06c01007387 */ /* 0x000fe80000100800 */
[----:B------:R-:W4:Y:S04]  /*1ba80*/  LDL.128 R184, [R1+0x5a0] ;  /* 0x0005a00001b87983 */ /* 0x000f280000100c00 */
[----:B------:R-:W-:Y:S04]  /*1ba90*/  STL [R1+0x59c], R107 ;  /* 0x00059c6b01007387 */ /* 0x000fe80000100800 */
[----:B------:R-:W-:Y:S04]  /*1baa0*/  STL [R1+0x598], R106 ;  /* 0x0005986a01007387 */ /* 0x000fe80000100800 */
[----:B------:R-:W-:Y:S04]  /*1bab0*/  STL [R1+0x594], R105 ;  /* 0x0005946901007387 */ /* 0x000fe80000100800 */
[----:B------:R0:W-:Y:S04]  /*1bac0*/  STL [R1+0x590], R104 ;  /* 0x0005906801007387 */ /* 0x0001e80000100800 */
[----:B------:R1:W-:Y:S04]  /*1bad0*/  STL [R1+0x580], R100 ;  /* 0x0005806401007387 */ /* 0x0003e80000100800 */
[----:B0-----:R-:W4:Y:S04]  /*1bae0*/  LDL.LU.128 R104, [R1+0x460] ;  /* 0x0004600001687983 */ /* 0x001f280000300c00 */
[----:B-1----:R-:W4:Y:S01]  /*1baf0*/  LDL.LU R100, [R1+0x5a8] ;  /* 0x0005a80001647983 */ /* 0x002f220000300800 */
[----:B------:R-:W-:-:S02]  /*1bb00*/  IMAD.MOV.U32 R152, RZ, RZ, R18 ;  /* 0x000000ffff987224 */ /* 0x000fc400078e0012 */
        /* <DEDUP_REMOVED lines=11> */
[----:B------:R-:W-:Y:S08]  /*1bbc0*/  MUFU.EX2 R22, R22 ;  /* 0x0000001600167308 */ /* 0x000ff00000000800 */
[----:B------:R-:W-:Y:S08]  /*1bbd0*/  MUFU.EX2 R21, R21 ;  /* 0x0000001500157308 */ /* 0x000ff00000000800 */
[----:B------:R-:W1:Y:S08]  /*1bbe0*/  MUFU.EX2 R20, R20 ;  /* 0x0000001400147308 */ /* 0x000e700000000800 */
[----:B------:R-:W-:Y:S08]  /*1bbf0*/  MUFU.EX2 R19, R19 ;  /* 0x0000001300137308 */ /* 0x000ff00000000800 */
[----:B------:R-:W2:Y:S01]  /*1bc00*/  MUFU.EX2 R18, R18 ;  /* 0x0000001200127308 */ /* 0x000ea20000000800 */
[----:B------:R-:W-:-:S02]  /*1bc10*/  IMAD.MOV.U32 R158, RZ, RZ, R12 ;  /* 0x000000ffff9e7224 */ /* 0x000fc400078e000c */
[----:B------:R-:W-:Y:S02]  /*1bc20*/  IMAD.MOV.U32 R159, RZ, RZ, R7 ;  /* 0x000000ffff9f7224 */ /* 0x000fe400078e0007 */
[----:B------:R-:W-:Y:S02]  /*1bc30*/  IMAD.MOV.U32 R153, RZ, RZ, R17 ;  /* 0x000000ffff997224 */ /* 0x000fe400078e0011 */
[----:B------:R-:W-:Y:S01]  /*1bc40*/  IMAD.MOV.U32 R154, RZ, RZ, R16 ;  /* 0x000000ffff9a7224 */ /* 0x000fe200078e0010 */
[----:B------:R0:W-:Y:S01]  /*1bc50*/  STL.128 [R1+0x430], R156 ;  /* 0x0004309c01007387 */ /* 0x0001e20000100c00 */
[----:B------:R-:W-:Y:S02]  /*1bc60*/  IMAD.MOV.U32 R180, RZ, RZ, R145 ;  /* 0x000000ffffb47224 */ /* 0x000fe400078e0091 */
[----:B------:R-:W-:Y:S02]  /*1bc70*/  IMAD.MOV.U32 R181, RZ, RZ, R144 ;  /* 0x000000ffffb57224 */ /* 0x000fe400078e0090 */
[----:B------:R-:W-:-:S02]  /*1bc80*/  IMAD.MOV.U32 R182, RZ, RZ, R143 ;  /* 0x000000ffffb67224 */ /* 0x000fc400078e008f */
[----:B------:R-:W-:Y:S01]  /*1bc90*/  IMAD.MOV.U32 R183, RZ, RZ, R142 ;  /* 0x000000ffffb77224 */ /* 0x000fe200078e008e */
[----:B------:R1:W-:Y:S01]  /*1bca0*/  STL.128 [R1+0x420], R152 ;  /* 0x0004209801007387 */ /* 0x0003e20000100c00 */
[----:B------:R-:W-:Y:S02]  /*1bcb0*/  IMAD.MOV.U32 R171, RZ, RZ, R146 ;  /* 0x000000ffffab7224 */ /* 0x000fe400078e0092 */
[----:B------:R-:W-:Y:S01]  /*1bcc0*/  VIADD R10, R8, 0x200 ;  /* 0x00000200080a7836 */ /* 0x000fe20000000000 */
[----:B------:R-:W-:Y:S01]  /*1bcd0*/  STL [R1+0x5cc], R119 ;  /* 0x0005cc7701007387 */ /* 0x000fe20000100800 */
[----:B0-----:R-:W-:-:S03]  /*1bce0*/  IMAD.MOV.U32 R156, RZ, RZ, R150 ;  /* 0x000000ffff9c7224 */ /* 0x001fc600078e0096 */
[----:B------:R-:W-:Y:S01]  /*1bcf0*/  STL [R1+0x5c8], R118 ;  /* 0x0005c87601007387 */ /* 0x000fe20000100800 */
[----:B------:R-:W-:Y:S02]  /*1bd00*/  IMAD.MOV.U32 R157, RZ, RZ, R149 ;  /* 0x000000ffff9d7224 */ /* 0x000fe400078e0095 */
[----:B------:R-:W-:Y:S01]  /*1bd10*/  IMAD.MOV.U32 R158, RZ, RZ, R148 ;  /* 0x000000ffff9e7224 */ /* 0x000fe200078e0094 */
[----:B------:R-:W-:Y:S01]  /*1bd20*/  STL [R1+0x5c4], R117 ;  /* 0x0005c47501007387 */ /* 0x000fe20000100800 */
[----:B------:R-:W-:Y:S01]  /*1bd30*/  IMAD.MOV.U32 R159, RZ, RZ, R147 ;  /* 0x000000ffff9f7224 */ /* 0x000fe200078e0093 */
[----:B-1----:R-:W-:Y:S02]  /*1bd40*/  F2FP.BF16.F32.PACK_AB R152, R160, R161 ;  /* 0x000000a1a098723e */ /* 0x002fe400000010ff */
[----:B------:R0:W-:Y:S01]  /*1bd50*/  STL [R1+0x5c0], R116 ;  /* 0x0005c07401007387 */ /* 0x0001e20000100800 */
[----:B------:R-:W-:Y:S02]  /*1bd60*/  F2FP.BF16.F32.PACK_AB R153, R20, R21 ;  /* 0x000000151499723e */ /* 0x000fe400000010ff */
[----:B------:R-:W-:Y:S01]  /*1bd70*/  F2FP.BF16.F32.PACK_AB R154, R22, R23 ;  /* 0x00000017169a723e */ /* 0x000fe200000010ff */
[----:B--2---:R-:W-:Y:S01]  /*1bd80*/  STL [R1+0x5bc], R115 ;  /* 0x0005bc7301007387 */ /* 0x004fe20000100800 */
[----:B------:R-:W-:-:S03]  /*1bd90*/  F2FP.BF16.F32.PACK_AB R155, R18, R19 ;  /* 0x00000013129b723e */ /* 0x000fc600000010ff */
        /* <DEDUP_REMOVED lines=8> */
[----:B---3--:R1:W-:Y:S01]  /*1be20*/  STL.128 [R1+0x1b90], R188 ;  /* 0x001b90bc01007387 */ /* 0x0083e20000100c00 */
[----:B------:R-:W-:-:S03]  /*1be30*/  R2UR UR6, R10 ;  /* 0x000000000a0672ca */ /* 0x000fc600000e0000 */
[----:B------:R-:W-:Y:S01]  /*1be40*/  STL [R1+0x58c], R103 ;  /* 0x00058c6701007387 */ /* 0x000fe20000100800 */
[----:B------:R-:W-:-:S03]  /*1be50*/  IMAD.MOV.U32 R7, RZ, RZ, R151 ;  /* 0x000000ffff077224 */ /* 0x000fc600078e0097 */
[----:B------:R-:W-:Y:S04]  /*1be60*/  STL [R1+0x588], R102 ;  /* 0x0005886601007387 */ /* 0x000fe80000100800 */
[----:B------:R-:W-:Y:S04]  /*1be70*/  STL.128 [R1+0x1ca0], R180 ;  /* 0x001ca0b401007387 */ /* 0x000fe80000100c00 */
[----:B------:R2:W-:Y:S04]  /*1be80*/  STL.128 [R1+0x1c90], R176 ;  /* 0x001c90b001007387 */ /* 0x0005e80000100c00 */
[----:B0-----:R-:W3:Y:S04]  /*1be90*/  LDL.LU.128 R116, [R1+0x490] ;  /* 0x0004900001747983 */ /* 0x001ee80000300c00 */
[----:B-1----:R-:W3:Y:S01]  /*1bea0*/  LDL.128 R188, [R1+0x5b0] ;  /* 0x0005b00001bc7983 */ /* 0x002ee20000100c00 */
[----:B------:R-:W-:-:S03]  /*1beb0*/  IMAD.MOV.U32 R200, RZ, RZ, R141 ;  /* 0x000000ffffc87224 */ /* 0x000fc600078e008d */
[----:B------:R-:W-:Y:S01]  /*1bec0*/  STL [R1+0x57c], R99 ;  /* 0x00057c6301007387 */ /* 0x000fe20000100800 */
        /* <DEDUP_REMOVED lines=9> */
[----:B------:R-:W-:Y:S04]  /*1bf60*/  STL [R1+0x568], R94 ;  /* 0x0005685e01007387 */ /* 0x000fe80000100800 */
[----:B------:R-:W-:Y:S04]  /*1bf70*/  STL [R1+0x564], R93 ;  /* 0x0005645d01007387 */ /* 0x000fe80000100800 */
[----:B------:R-:W-:Y:S04]  /*1bf80*/  STL [R1+0x560], R92 ;  /* 0x0005605c01007387 */ /* 0x000fe80000100800 */
[----:B------:R-:W-:Y:S04]  /*1bf90*/  STL.128 [R1+0x1c80], R172 ;  /* 0x001c80ac01007387 */ /* 0x000fe80000100c00 */
[----:B------:R0:W-:Y:S04]  /*1bfa0*/  STL.128 [R1+0x1c70], R168 ;  /* 0x001c70a801007387 */ /* 0x0001e80000100c00 */
[----:B--2---:R-:W2:Y:S04]  /*1bfb0*/  LDL.LU.128 R176, [R1+0x580] ;  /* 0x0005800001b07983 */ /* 0x004ea80000300c00 */
[----:B------:R-:W2:Y:S01]  /*1bfc0*/  LDL.LU.128 R180, [R1+0x590] ;  /* 0x0005900001b47983 */ /* 0x000ea20000300c00 */
        /* <DEDUP_REMOVED lines=18> */
[----:B------:R-:W-:Y:S04]  /*1c0f0*/  STL [R1+0x534], R81 ;  /* 0x0005345101007387 */ /* 0x000fe80000100800 */
[----:B------:R-:W-:Y:S04]  /*1c100*/  STL [R1+0x530], R80 ;  /* 0x0005305001007387 */ /* 0x000fe80000100800 */
[----:B------:R-:W-:Y:S04]  /*1c110*/  STL.128 [R1+0x1c60], R164 ;  /* 0x001c60a401007387 */ /* 0x000fe80000100c00 */
[----:B------:R-:W-:Y:S01]  /*1c120*/  STL.128 [R1+0x1c50], R160 ;  /* 0x001c50a001007387 */ /* 0x000fe20000100c00 */
[----:B----4-:R-:W-:-:S03]  /*1c130*/  IMAD.MOV.U32 R101, RZ, RZ, R187 ;  /* 0x000000ffff657224 */ /* 0x010fc600078e00bb */
[----:B------:R1:W-:Y:S04]  /*1c140*/  STL.128 [R1+0x1c40], R156 ;  /* 0x001c409c01007387 */ /* 0x0003e80000100c00 */
[----:B0-----:R-:W4:Y:S04]  /*1c150*/  LDL.LU.128 R168, [R1+0x560] ;  /* 0x0005600001a87983 */ /* 0x001f280000300c00 */
[----:B------:R-:W4:Y:S04]  /*1c160*/  LDL.LU.128 R172, [R1+0x570] ;  /* 0x0005700001ac7983 */ /* 0x000f280000300c00 */
[----:B------:R-:W-:Y:S04]  /*1c170*/  STL [R1+0x52c], R79 ;  /* 0x00052c4f01007387 */ /* 0x000fe80000100800 */
[----:B------:R-:W-:Y:S04]  /*1c180*/  STL [R1+0x528], R78 ;  /* 0x0005284e01007387 */ /* 0x000fe80000100800 */
[----:B------:R-:W-:Y:S04]  /*1c190*/  STL [R1+0x524], R77 ;  /* 0x0005244d01007387 */ /* 0x000fe80000100800 */
[----:B------:R-:W-:Y:S01]  /*1c1a0*/  STL [R1+0x520], R76 ;  /* 0x0005204c01007387 */ /* 0x000fe20000100800 */
[----:B------:R-:W-:-:S03]  /*1c1b0*/  IMAD.MOV.U32 R10, RZ, RZ, R104 ;  /* 0x000000ffff0a7224 */ /* 0x000fc600078e0068 */
[----:B------:R-:W-:Y:S04]  /*1c1c0*/  STL [R1+0x51c], R75 ;  /* 0x00051c4b01007387 */ /* 0x000fe80000100800 */
[----:B------:R-:W-:Y:S04]  /*1c1d0*/  STL [R1+0x518], R74 ;  /* 0x0005184a01007387 */ /* 0x000fe80000100800 */
[----:B------:R-:W-:Y:S04]  /*1c1e0*/  STL [R1+0x514], R73 ;  /* 0x0005144901007387 */ /* 0x000fe80000100800 */
[----:B------:R-:W-:Y:S04]  /*1c1f0*/  STL [R1+0x510], R72 ;  /* 0x0005104801007387 */ /* 0x000fe80000100800 */
[----:B------:R0:W-:Y:S04]  /*1c200*/  STL.128 [R1+0x1c30], R152 ;  /* 0x001c309801007387 */ /* 0x0001e80000100c00 */
[----:B-1----:R-:W4:Y:S04]  /*1c210*/  LDL.LU.128 R156, [R1+0x530] ;  /* 0x00053000019c7983 */ /* 0x002f280000300c00 */
[----:B------:R-:W4:Y:S04]  /*1c220*/  LDL.LU.128 R160, [R1+0x540] ;  /* 0x0005400001a07983 */ /* 0x000f280000300c00 */
[----:B------:R-:W4:Y:S04]  /*1c230*/  LDL.LU.128 R164, [R1+0x550] ;  /* 0x0005500001a47983 */ /* 0x000f280000300c00 */
        /* <DEDUP_REMOVED lines=16> */
[----:B------:R-:W4:Y:S04]  /*1c340*/  LDL.LU.128 R148, [R1+0x510] ;  /* 0x0005100001947983 */ /* 0x000f280000300c00 */
[----:B0-----:R-:W4:Y:S04]  /*1c350*/  LDL.LU.128 R152, [R1+0x520] ;  /* 0x0005200001987983 */ /* 0x001f280000300c00 */
[----:B------:R0:W-:Y:S04]  /*1c360*/  STL.128 [R1+0x250], R104 ;  /* 0x0002506801007387 */ /* 0x0001e80000100c00 */
        /* <DEDUP_REMOVED lines=9> */
[----:B------:R-:W4:Y:S04]  /*1c400*/  LDL.LU.128 R136, [R1+0x4e0] ;  /* 0x0004e00001887983 */ /* 0x000f280000300c00 */
[----:B------:R-:W4:Y:S04]  /*1c410*/  LDL.LU.128 R140, [R1+0x4f0] ;  /* 0x0004f000018c7983 */ /* 0x000f280000300c00 */
[----:B------:R-:W4:Y:S04]  /*1c420*/  LDL.LU.128 R144, [R1+0x500] ;  /* 0x0005000001907983 */ /* 0x000f280000300c00 */
[----:B------:R1:W-:Y:S04]  /*1c430*/  STL.64 [R1+0x1af8], R100 ;  /* 0x001af86401007387 */ /* 0x0003e80000100a00 */
[----:B0-----:R-:W4:Y:S04]  /*1c440*/  LDL.LU R104, [R1+0x5b8] ;  /* 0x0005b80001687983 */ /* 0x001f280000300800 */
        /* <DEDUP_REMOVED lines=18> */
[----:B------:R-:W4:Y:S04]  /*1c570*/  LDL.LU R99, [R1+0x5a4] ;  /* 0x0005a40001637983 */ /* 0x000f280000300800 */
[----:B------:R-:W4:Y:S04]  /*1c580*/  LDL.LU R98, [R1+0x5a0] ;  /* 0x0005a00001627983 */ /* 0x000f280000300800 */
[----:B-1----:R-:W4:Y:S04]  /*1c590*/  LDL.LU.64 R100, [R1+0x1af8] ;  /* 0x001af80001647983 */ /* 0x002f280000300a00 */
[----:B------:R-:W4:Y:S04]  /*1c5a0*/  LDL.LU R103, [R1+0x5b4] ;  /* 0x0005b40001677983 */ /* 0x000f280000300800 */
[----:B------:R-:W4:Y:S04]  /*1c5b0*/  LDL.LU R102, [R1+0x5b0] ;  /* 0x0005b00001667983 */ /* 0x000f280000300800 */
[----:B------:R-:W-:Y:S04]  /*1c5c0*/  STL [R1+0x48c], R39 ;  /* 0x00048c2701007387 */ /* 0x000fe80000100800 */
[----:B------:R-:W-:Y:S04]  /*1c5d0*/  STL [R1+0x488], R38 ;  /* 0x0004882601007387 */ /* 0x000fe80000100800 */
[----:B------:R-:W-:Y:S04]  /*1c5e0*/  STL [R1+0x484], R37 ;  /* 0x0004842501007387 */ /* 0x000fe80000100800 */
[----:B------:R-:W-:Y:S04]  /*1c5f0*/  STL [R1+0x480], R36 ;  /* 0x0004802401007387 */ /* 0x000fe80000100800 */
[----:B0-----:R-:W4:Y:S04]  /*1c600*/  LDL.LU.128 R120, [R1+0x4a0] ;  /* 0x0004a00001787983 */ /* 0x001f280000300c00 */
[----:B------:R-:W4:Y:S04]  /*1c610*/  LDL.LU.128 R124, [R1+0x4b0] ;  /* 0x0004b000017c7983 */ /* 0x000f280000300c00 */
[----:B------:R-:W4:Y:S01]  /*1c620*/  LDL.LU.128 R112, [R1+0x480] ;  /* 0x0004800001707983 */ /* 0x000f220000300c00 */
[----:B------:R-:W-:-:S02]  /*1c630*/  IMAD.MOV.U32 R11, RZ, RZ, R9 ;  /* 0x000000ffff0b7224 */ /* 0x000fc400078e0009 */
[----:B------:R-:W-:Y:S01]  /*1c640*/  IMAD.MOV.U32 R12, RZ, RZ, R6 ;  /* 0x000000ffff0c7224 */ /* 0x000fe200078e0006 */
[----:B---3--:R0:W-:Y:S02]  /*1c650*/  STL.128 [R1+0x280], R116 ;  /* 0x0002807401007387 */ /* 0x0081e40000100c00 */
[----:B------:R-:W-:Y:S01]  /*1c660*/  R2UR UR7, R11 ;  /* 0x000000000b0772ca */ /* 0x000fe200000e0000 */
[----:B------:R-:W-:Y:S02]  /*1c670*/  IMAD.MOV.U32 R11, RZ, RZ, R105 ;  /* 0x000000ffff0b7224 */ /* 0x000fe400078e0069 */
[----:B------:R-:W-:Y:S02]  /*1c680*/  IMAD.MOV.U32 R224, RZ, RZ, R25 ;  /* 0x000000ffffe07224 */ /* 0x000fe400078e0019 */
[----:B------:R-:W-:Y:S02]  /*1c690*/  IMAD.MOV.U32 R223, RZ, RZ, R26 ;  /* 0x000000ffffdf7224 */ /* 0x000fe400078e001a */
[----:B------:R-:W-:Y:S01]  /*1c6a0*/  IMAD.MOV.U32 R222, RZ, RZ, R27 ;  /* 0x000000ffffde7224 */ /* 0x000fe200078e001b */
[----:B------:R-:W-:Y:S01]  /*1c6b0*/  STL.128 [R1+0x19a0], R20 ;  /* 0x0019a01401007387 */ /* 0x000fe20000100c00 */
[----:B------:R-:W-:-:S02]  /*1c6c0*/  IMAD.MOV.U32 R33, RZ, RZ, R119 ;  /* 0x000000ffff217224 */ /* 0x000fc400078e0077 */
[----:B------:R-:W-:Y:S01]  /*1c6d0*/  IMAD.MOV.U32 R32, RZ, RZ, R118 ;  /* 0x000000ffff207224 */ /* 0x000fe200078e0076 */
[----:B------:R-:W-:Y:S01]  /*1c6e0*/  STL.64 [R1+0x1990], R18 ;  /* 0x0019901201007387 */ /* 0x000fe20000100a00 */
[----:B------:R-:W-:Y:S02]  /*1c6f0*/  IMAD.MOV.U32 R31, RZ, RZ, R117 ;  /* 0x000000ffff1f7224 */ /* 0x000fe400078e0075 */
[----:B------:R-:W-:Y:S01]  /*1c700*/  IMAD.MOV.U32 R30, RZ, RZ, R116 ;  /* 0x000000ffff1e7224 */ /* 0x000fe200078e0074 */
[----:B------:R-:W-:Y:S01]  /*1c710*/  STL.128 [R1+0x1d20], R212 ;  /* 0x001d20d401007387 */ /* 0x000fe20000100c00 */
[----:B------:R-:W-:Y:S02]  /*1c720*/  IMAD.MOV.U32 R105, RZ, RZ, R191 ;  /* 0x000000ffff697224 */ /* 0x000fe400078e00bf */
[----:B--2---:R-:W-:Y:S01]  /*1c730*/  IMAD.MOV.U32 R93, RZ, RZ, R179 ;  /* 0x000000ffff5d7224 */ /* 0x004fe200078e00b3 */
[----:B0-----:R-:W2:Y:S01]  /*1c740*/  LDL.128 R116, [R1+0x5c0] ;  /* 0x0005c00001747983 */ /* 0x001ea20000100c00 */
[----:B------:R-:W-:-:S02]  /*1c750*/  IMAD.MOV.U32 R92, RZ, RZ, R178 ;  /* 0x000000ffff5c7224 */ /* 0x000fc400078e00b2 */
[----:B------:R-:W-:Y:S01]  /*1c760*/  IMAD.MOV.U32 R97, RZ, RZ, R183 ;  /* 0x000000ffff617224 */ /* 0x000fe200078e00b7 */
[----:B------:R-:W-:Y:S01]  /*1c770*/  STL.128 [R1+0x1d10], R208 ;  /* 0x001d10d001007387 */ /* 0x000fe20000100c00 */
[----:B------:R-:W-:Y:S02]  /*1c780*/  IMAD.MOV.U32 R96, RZ, RZ, R182 ;  /* 0x000000ffff607224 */ /* 0x000fe400078e00b6 */
[----:B------:R-:W-:Y:S01]  /*1c790*/  IMAD.MOV.U32 R95, RZ, RZ, R181 ;  /* 0x000000ffff5f7224 */ /* 0x000fe200078e00b5 */
[----:B------:R-:W-:Y:S01]  /*1c7a0*/  STL.128 [R1+0x1ce0], R196 ;  /* 0x001ce0c401007387 */ /* 0x000fe20000100c00 */
[----:B------:R-:W-:Y:S02]  /*1c7b0*/  IMAD.MOV.U32 R94, RZ, RZ, R180 ;  /* 0x000000ffff5e7224 */ /* 0x000fe400078e00b4 */
[----:B----4-:R-:W-:Y:S01]  /*1c7c0*/  IMAD.MOV.U32 R85, RZ, RZ, R171 ;  /* 0x000000ffff557224 */ /* 0x010fe200078e00ab */
[----:B------:R-:W-:Y:S01]  /*1c7d0*/  STL.128 [R1+0x1cd0], R192 ;  /* 0x001cd0c001007387 */ /* 0x000fe20000100c00 */
[----:B------:R-:W-:-:S02]  /*1c7e0*/  IMAD.MOV.U32 R84, RZ, RZ, R170 ;  /* 0x000000ffff547224 */ /* 0x000fc400078e00aa */
[----:B------:R-:W-:Y:S01]  /*1c7f0*/  IMAD.MOV.U32 R89, RZ, RZ, R175 ;  /* 0x000000ffff597224 */ /* 0x000fe200078e00af */
[----:B------:R-:W-:Y:S01]  /*1c800*/  STL.128 [R1+0x390], R184 ;  /* 0x000390b801007387 */ /* 0x000fe20000100c00 */
[----:B------:R-:W-:Y:S02]  /*1c810*/  IMAD.MOV.U32 R88, RZ, RZ, R174 ;  /* 0x000000ffff587224 */ /* 0x000fe400078e00ae */
[----:B------:R-:W-:Y:S01]  /*1c820*/  IMAD.MOV.U32 R87, RZ, RZ, R173 ;  /* 0x000000ffff577224 */ /* 0x000fe200078e00ad */
[----:B------:R-:W3:Y:S01]  /*1c830*/  LDL.LU R16, [R1+0x15e4] ;  /* 0x0015e40001107983 */ /* 0x000ee20000300800 */
[----:B------:R-:W-:Y:S02]  /*1c840*/  IMAD.MOV.U32 R86, RZ, RZ, R172 ;  /* 0x000000ffff567224 */ /* 0x000fe400078e00ac */
[----:B------:R-:W-:Y:S01]  /*1c850*/  IMAD.MOV.U32 R91, RZ, RZ, R177 ;  /* 0x000000ffff5b7224 */ /* 0x000fe200078e00b1 */
[----:B------:R-:W3:Y:S01]  /*1c860*/  LDL.LU R17, [R1+0x15e0] ;  /* 0x0015e00001117983 */ /* 0x000ee20000300800 */
        /* <DEDUP_REMOVED lines=16> */
[----:B------:R1:W-:Y:S01]  /*1c970*/  STL.128 [R1+0x1ac0], R92 ;  /* 0x001ac05c01007387 */ /* 0x0003e20000100c00 */
[----:B0-----:R-:W-:Y:S02]  /*1c980*/  IMAD.MOV.U32 R13, RZ, RZ, R107 ;  /* 0x000000ffff0d7224 */ /* 0x001fe400078e006b */
[----:B------:R-:W-:Y:S01]  /*1c990*/  IMAD.MOV.U32 R12, RZ, RZ, R106 ;  /* 0x000000ffff0c7224 */ /* 0x000fe200078e006a */
[----:B------:R-:W4:Y:S01]  /*1c9a0*/  LDL.LU R107, [R1+0x5c4] ;  /* 0x0005c400016b7983 */ /* 0x000f220000300800 */
[----:B------:R-:W-:-:S03]  /*1c9b0*/  IMAD.MOV.U32 R6, RZ, RZ, R24 ;  /* 0x000000ffff067224 */ /* 0x000fc600078e0018 */
[----:B------:R-:W4:Y:S04]  /*1c9c0*/  LDL.LU R106, [R1+0x5c0] ;  /* 0x0005c000016a7983 */ /* 0x000f280000300800 */
[----:B------:R0:W-:Y:S04]  /*1c9d0*/  STL.128 [R1+0x1ab0], R88 ;  /* 0x001ab05801007387 */ /* 0x0001e80000100c00 */
[----:B------:R0:W-:Y:S04]  /*1c9e0*/  STL.128 [R1+0x1aa0], R84 ;  /* 0x001aa05401007387 */ /* 0x0001e80000100c00 */
[----:B-1----:R-:W3:Y:S04]  /*1c9f0*/  LDL.LU.128 R92, [R1+0x1ac0] ;  /* 0x001ac000015c7983 */ /* 0x002ee80000300c00 */
[----:B------:R1:W-:Y:S04]  /*1ca00*/  STL.128 [R1+0x1a90], R80 ;  /* 0x001a905001007387 */ /* 0x0003e80000100c00 */
[----:B------:R1:W-:Y:S04]  /*1ca10*/  STL.128 [R1+0x1a80], R76 ;  /* 0x001a804c01007387 */ /* 0x0003e80000100c00 */
[----:B------:R1:W-:Y:S01]  /*1ca20*/  STL.128 [R1+0x1a70], R72 ;  /* 0x001a704801007387 */ /* 0x0003e20000100c00 */
[----:B------:R-:W-:-:S03]  /*1ca30*/  IMAD.MOV.U32 R65, RZ, RZ, R151 ;  /* 0x000000ffff417224 */ /* 0x000fc600078e0097 */
[----:B0-----:R-:W4:Y:S01]  /*1ca40*/  LDL.LU.128 R88, [R1+0x1ab0] ;  /* 0x001ab00001587983 */ /* 0x001f220000300c00 */
[----:B------:R-:W-:Y:S02]  /*1ca50*/  IMAD.MOV.U32 R64, RZ, RZ, R150 ;  /* 0x000000ffff407224 */ /* 0x000fe400078e0096 */
[----:B------:R-:W-:Y:S01]  /*1ca60*/  IMAD.MOV.U32 R69, RZ, RZ, R155 ;  /* 0x000000ffff457224 */ /* 0x000fe200078e009b */
[----:B------:R-:W4:Y:S01]  /*1ca70*/  LDL.LU.128 R84, [R1+0x1aa0] ;  /* 0x001aa00001547983 */ /* 0x000f220000300c00 */
[----:B------:R-:W-:Y:S02]  /*1ca80*/  IMAD.MOV.U32 R68, RZ, RZ, R154 ;  /* 0x000000ffff447224 */ /* 0x000fe400078e009a */
[----:B------:R-:W-:Y:S01]  /*1ca90*/  IMAD.MOV.U32 R67, RZ, RZ, R153 ;  /* 0x000000ffff437224 */ /* 0x000fe200078e0099 */
[----:B-1----:R-:W4:Y:S01]  /*1caa0*/  LDL.LU.128 R80, [R1+0x1a90] ;  /* 0x001a900001507983 */ /* 0x002f220000300c00 */
[----:B------:R-:W-:Y:S02]  /*1cab0*/  IMAD.MOV.U32 R66, RZ, RZ, R152 ;  /* 0x000000ffff427224 */ /* 0x000fe400078e0098 */
[----:B------:R-:W-:-:S02]  /*1cac0*/  IMAD.MOV.U32 R63, RZ, RZ, R149 ;  /* 0x000000ffff3f7224 */ /* 0x000fc400078e0095 */
[----:B------:R-:W-:Y:S01]  /*1cad0*/  IMAD.MOV.U32 R62, RZ, RZ, R148 ;  /* 0x000000ffff3e7224 */ /* 0x000fe200078e0094 */
[----:B------:R0:W-:Y:S04]  /*1cae0*/  STL.128 [R1+0x1a60], R68 ;  /* 0x001a604401007387 */ /* 0x0001e80000100c00 */
[----:B------:R1:W-:Y:S04]  /*1caf0*/  STL.128 [R1+0x1a50], R64 ;  /* 0x001a504001007387 */ /* 0x0003e80000100c00 */
[----:B------:R-:W4:Y:S04]  /*1cb00*/  LDL.LU.128 R76, [R1+0x1a80] ;  /* 0x001a8000014c7983 */ /* 0x000f280000300c00 */
[----:B------:R-:W4:Y:S04]  /*1cb10*/  LDL.LU.128 R72, [R1+0x1a70] ;  /* 0x001a700001487983 */ /* 0x000f280000300c00 */
[----:B0-----:R-:W4:Y:S04]  /*1cb20*/  LDL.LU.128 R68, [R1+0x1a60] ;  /* 0x001a600001447983 */ /* 0x001f280000300c00 */
[----:B-1----:R-:W4:Y:S04]  /*1cb30*/  LDL.LU.128 R64, [R1+0x1a50] ;  /* 0x001a500001407983 */ /* 0x002f280000300c00 */
[----:B------:R0:W-:Y:S01]  /*1cb40*/  STL.128 [R1+0x260], R108 ;  /* 0x0002606c01007387 */ /* 0x0001e20000100c00 */
[----:B------:R-:W-:-:S02]  /*1cb50*/  IMAD.MOV.U32 R14, RZ, RZ, R108 ;  /* 0x000000ffff0e7224 */ /* 0x000fc400078e006c */
[----:B------:R-:W-:Y:S02]  /*1cb60*/  IMAD.MOV.U32 R53, RZ, RZ, R139 ;  /* 0x000000ffff357224 */ /* 0x000fe400078e008b */
[----:B------:R-:W-:Y:S02]  /*1cb70*/  IMAD.MOV.U32 R52, RZ, RZ, R138 ;  /* 0x000000ffff347224 */ /* 0x000fe400078e008a */
[----:B------:R-:W-:Y:S02]  /*1cb80*/  IMAD.MOV.U32 R57, RZ, RZ, R143 ;  /* 0x000000ffff397224 */ /* 0x000fe400078e008f */
[----:B------:R-:W-:Y:S02]  /*1cb90*/  IMAD.MOV.U32 R56, RZ, RZ, R142 ;  /* 0x000000ffff387224 */ /* 0x000fe400078e008e */
[----:B------:R-:W-:Y:S02]  /*1cba0*/  IMAD.MOV.U32 R55, RZ, RZ, R141 ;  /* 0x000000ffff377224 */ /* 0x000fe400078e008d */
[----:B------:R-:W-:-:S02]  /*1cbb0*/  IMAD.MOV.U32 R54, RZ, RZ, R140 ;  /* 0x000000ffff367224 */ /* 0x000fc400078e008c */
[----:B------:R-:W-:Y:S01]  /*1cbc0*/  IMAD.MOV.U32 R61, RZ, RZ, R147 ;  /* 0x000000ffff3d7224 */ /* 0x000fe200078e0093 */
[----:B0-----:R-:W4:Y:S01]  /*1cbd0*/  LDL.LU R108, [R1+0x5c8] ;  /* 0x0005c800016c7983 */ /* 0x001f220000300800 */
[----:B------:R-:W-:Y:S02]  /*1cbe0*/  IMAD.MOV.U32 R60, RZ, RZ, R146 ;  /* 0x000000ffff3c7224 */ /* 0x000fe400078e0092 */
[----:B------:R-:W-:Y:S01]  /*1cbf0*/  IMAD.MOV.U32 R59, RZ, RZ, R145 ;  /* 0x000000ffff3b7224 */ /* 0x000fe200078e0091 */
[----:B------:R0:W-:Y:S01]  /*1cc00*/  STL.64 [R1+0x1af0], R104 ;  /* 0x001af06801007387 */ /* 0x0001e20000100a00 */
[----:B------:R-:W-:Y:S02]  /*1cc10*/  IMAD.MOV.U32 R58, RZ, RZ, R144 ;  /* 0x000000ffff3a7224 */ /* 0x000fe400078e0090 */
[----:B------:R-:W-:Y:S02]  /*1cc20*/  IMAD.MOV.U32 R51, RZ, RZ, R137 ;  /* 0x000000ffff337224 */ /* 0x000fe400078e0089 */
[----:B------:R-:W-:-:S02]  /*1cc30*/  IMAD.MOV.U32 R50, RZ, RZ, R136 ;  /* 0x000000ffff327224 */ /* 0x000fc400078e0088 */
[----:B------:R-:W-:Y:S01]  /*1cc40*/  IMAD.MOV.U32 R25, RZ, RZ, R111 ;  /* 0x000000ffff197224 */ /* 0x000fe200078e006f */
[----:B------:R-:W-:Y:S01]  /*1cc50*/  STL.128 [R1+0x1970], R8 ;  /* 0x0019700801007387 */ /* 0x000fe20000100c00 */
[----:B------:R-:W-:-:S03]  /*1cc60*/  IMAD.MOV.U32 R24, RZ, RZ, R110 ;  /* 0x000000ffff187224 */ /* 0x000fc600078e006e */
[----:B0-----:R-:W4:Y:S01]  /*1cc70*/  LDL.LU.64 R104, [R1+0x1af0] ;  /* 0x001af00001687983 */ /* 0x001f220000300a00 */
[----:B------:R-:W-:-:S03]  /*1cc80*/  IMAD.MOV.U32 R15, RZ, RZ, R109 ;  /* 0x000000ffff0f7224 */ /* 0x000fc600078e006d */
[----:B------:R0:W-:Y:S04]  /*1cc90*/  STL.128 [R1+0x1a40], R60 ;  /* 0x001a403c01007387 */ /* 0x0001e80000100c00 */
[----:B------:R1:W-:Y:S04]  /*1cca0*/  STL.128 [R1+0x1a30], R56 ;  /* 0x001a303801007387 */ /* 0x0003e80000100c00 */
[----:B------:R1:W-:Y:S04]  /*1ccb0*/  STL.128 [R1+0x1a20], R52 ;  /* 0x001a203401007387 */ /* 0x0003e80000100c00 */
[----:B------:R1:W-:Y:S04]  /*1ccc0*/  STL.128 [R1+0x1980], R12 ;  /* 0x0019800c01007387 */ /* 0x0003e80000100c00 */
[----:B0-----:R-:W4:Y:S04]  /*1ccd0*/  LDL.LU.128 R60, [R1+0x1a40] ;  /* 0x001a4000013c7983 */ /* 0x001f280000300c00 */
[----:B-1----:R-:W4:Y:S04]  /*1cce0*/  LDL.LU.128 R56, [R1+0x1a30] ;  /* 0x001a300001387983 */ /* 0x002f280000300c00 */
[----:B------:R-:W4:Y:S04]  /*1ccf0*/  LDL.LU.128 R52, [R1+0x1a20] ;  /* 0x001a200001347983 */ /* 0x000f280000300c00 */
[----:B------:R0:W-:Y:S04]  /*1cd00*/  STL.128 [R1+0x1960], R4 ;  /* 0x0019600401007387 */ /* 0x0001e80000100c00 */
[----:B------:R-:W4:Y:S04]  /*1cd10*/  LDL.LU.128 R12, [R1+0x1980] ;  /* 0x00198000010c7983 */ /* 0x000f280000300c00 */
[----:B------:R-:W4:Y:S01]  /*1cd20*/  LDL.LU.128 R8, [R1+0x1970] ;  /* 0x0019700001087983 */ /* 0x000f220000300c00 */
[----:B------:R-:W-:-:S03]  /*1cd30*/  IMAD.MOV.U32 R45, RZ, RZ, R131 ;  /* 0x000000ffff2d7224 */ /* 0x000fc600078e0083 */
[----:B0-----:R-:W4:Y:S01]  /*1cd40*/  LDL.LU.128 R4, [R1+0x1960] ;  /* 0x0019600001047983 */ /* 0x001f220000300c00 */
[----:B------:R-:W-:Y:S02]  /*1cd50*/  IMAD.MOV.U32 R44, RZ, RZ, R130 ;  /* 0x000000ffff2c7224 */ /* 0x000fe400078e0082 */
[----:B------:R-:W-:Y:S02]  /*1cd60*/  IMAD.MOV.U32 R49, RZ, RZ, R135 ;  /* 0x000000ffff317224 */ /* 0x000fe400078e0087 */
[----:B------:R-:W-:Y:S02]  /*1cd70*/  IMAD.MOV.U32 R48, RZ, RZ, R134 ;  /* 0x000000ffff307224 */ /* 0x000fe400078e0086 */
[----:B------:R-:W-:Y:S02]  /*1cd80*/  IMAD.MOV.U32 R47, RZ, RZ, R133 ;  /* 0x000000ffff2f7224 */ /* 0x000fe400078e0085 */
[----:B------:R-:W-:Y:S02]  /*1cd90*/  IMAD.MOV.U32 R46, RZ, RZ, R132 ;  /* 0x000000ffff2e7224 */ /* 0x000fe400078e0084 */
[----:B------:R-:W-:Y:S01]  /*1cda0*/  IMAD.MOV.U32 R43, RZ, RZ, R129 ;  /* 0x000000ffff2b7224 */ /* 0x000fe200078e0081 */
[----:B------:R-:W-:Y:S01]  /*1cdb0*/  STL.128 [R1+0x1ad0], R96 ;  /* 0x001ad06001007387 */ /* 0x000fe20000100c00 */
[----:B------:R-:W-:-:S03]  /*1cdc0*/  IMAD.MOV.U32 R42, RZ, RZ, R128 ;  /* 0x000000ffff2a7224 */ /* 0x000fc600078e0080 */
[----:B------:R-:W-:Y:S04]  /*1cdd0*/  STL.128 [R1+0x1a10], R48 ;  /* 0x001a103001007387 */ /* 0x000fe80000100c00 */
[----:B------:R0:W-:Y:S01]  /*1cde0*/  STL.128 [R1+0x1ae0], R100 ;  /* 0x001ae06401007387 */ /* 0x0001e20000100c00 */
[----:B------:R-:W-:-:S03]  /*1cdf0*/  IMAD.MOV.U32 R37, RZ, RZ, R123 ;  /* 0x000000ffff257224 */ /* 0x000fc600078e007b */
[----:B0-----:R-:W4:Y:S01]  /*1ce00*/  LDL.LU.128 R100, [R1+0x1ae0] ;  /* 0x001ae00001647983 */ /* 0x001f220000300c00 */
[----:B------:R-:W-:Y:S02]  /*1ce10*/  IMAD.MOV.U32 R36, RZ, RZ, R122 ;  /* 0x000000ffff247224 */ /* 0x000fe400078e007a */
[----:B------:R-:W-:Y:S01]  /*1ce20*/  IMAD.MOV.U32 R35, RZ, RZ, R121 ;  /* 0x000000ffff237224 */ /* 0x000fe200078e0079 */
[----:B------:R-:W4:Y:S01]  /*1ce30*/  LDL.LU.128 R96, [R1+0x1ad0] ;  /* 0x001ad00001607983 */ /* 0x000f220000300c00 */
        /* <DEDUP_REMOVED lines=13> */
[----:B------:R-:W4:Y:S04]  /*1cf10*/  LDL.LU.128 R48, [R1+0x1a10] ;  /* 0x001a100001307983 */ /* 0x000f280000300c00 */
[----:B0-----:R-:W4:Y:S04]  /*1cf20*/  LDL.LU.128 R44, [R1+0x1a00] ;  /* 0x001a0000012c7983 */ /* 0x001f280000300c00 */
[----:B------:R0:W-:Y:S04]  /*1cf30*/  STL.128 [R1+0x19c0], R28 ;  /* 0x0019c01c01007387 */ /* 0x0001e80000100c00 */
[----:B------:R0:W-:Y:S04]  /*1cf40*/  STL.128 [R1+0x19b0], R24 ;  /* 0x0019b01801007387 */ /* 0x0001e80000100c00 */
[----:B-1----:R-:W4:Y:S04]  /*1cf50*/  LDL.LU.128 R40, [R1+0x19f0] ;  /* 0x0019f00001287983 */ /* 0x002f280000300c00 */
[----:B--2---:R-:W2:Y:S04]  /*1cf60*/  LDL.LU.128 R36, [R1+0x19e0] ;  /* 0x0019e00001247983 */ /* 0x004ea80000300c00 */
[----:B------:R-:W2:Y:S04]  /*1cf70*/  LDL.LU.128 R32, [R1+0x19d0] ;  /* 0x0019d00001207983 */ /* 0x000ea80000300c00 */
[----:B0-----:R-:W2:Y:S04]  /*1cf80*/  LDL.LU.128 R28, [R1+0x19c0] ;  /* 0x0019c000011c7983 */ /* 0x001ea80000300c00 */
[----:B------:R-:W2:Y:S01]  /*1cf90*/  LDL.LU.128 R24, [R1+0x19b0] ;  /* 0x0019b00001187983 */ /* 0x000ea20000300c00 */
[----:B------:R-:W-:-:S03]  /*1cfa0*/  IMAD.MOV.U32 R109, RZ, RZ, R119 ;  /* 0x000000ffff6d7224 */ /* 0x000fc600078e0077 */
[----:B------:R0:W-:Y:S04]  /*1cfb0*/  STL.128 [R1+0x290], R120 ;  /* 0x0002907801007387 */ /* 0x0001e80000100c00 */
[----:B------:R1:W-:Y:S04]  /*1cfc0*/  STL.128 [R1+0x270], R112 ;  /* 0x0002707001007387 */ /* 0x0003e80000100c00 */
[----:B------:R-:W-:Y:S04]  /*1cfd0*/  STL [R1+0x1d50], R224 ;  /* 0x001d50e001007387 */ /* 0x000fe80000100800 */
[----:B------:R-:W-:Y:S04]  /*1cfe0*/  STL.128 [R1+0x1d40], R220 ;  /* 0x001d40dc01007387 */ /* 0x000fe80000100c00 */
[----:B0-----:R-:W2:Y:S04]  /*1cff0*/  LDL.128 R120, [R1+0x5d0] ;  /* 0x0005d00001787983 */ /* 0x001ea80000100c00 */
[----:B-1----:R-:W2:Y:S04]  /*1d000*/  LDL.LU R112, [R1+0x5d8] ;  /* 0x0005d80001707983 */ /* 0x002ea80000300800 */
[----:B------:R-:W2:Y:S04]  /*1d010*/  LDL.LU R111, [R1+0x5d4] ;  /* 0x0005d400016f7983 */ /* 0x000ea80000300800 */
[----:B------:R-:W2:Y:S04]  /*1d020*/  LDL.LU R110, [R1+0x5d0] ;  /* 0x0005d000016e7983 */ /* 0x000ea80000300800 */
[----:B------:R-:W-:Y:S04]  /*1d030*/  STL.128 [R1+0x1d30], R216 ;  /* 0x001d30d801007387 */ /* 0x000fe80000100c00 */
[----:B---3--:R0:W-:Y:S04]  /*1d040*/  STL.128 [R1+0x1910], R92 ;  /* 0x0019105c01007387 */ /* 0x0081e80000100c00 */
[----:B------:R-:W-:Y:S04]  /*1d050*/  STL.128 [R1+0x1d00], R204 ;  /* 0x001d00cc01007387 */ /* 0x000fe80000100c00 */
[----:B------:R-:W-:Y:S04]  /*1d060*/  STL.128 [R1+0x1cf0], R200 ;  /* 0x001cf0c801007387 */ /* 0x000fe80000100c00 */
[----:B------:R-:W-:Y:S04]  /*1d070*/  STL.128 [R1+0x320], R156 ;  /* 0x0003209c01007387 */ /* 0x000fe80000100c00 */
[----:B----4-:R1:W-:Y:S04]  /*1d080*/  STL.128 [R1+0x1900], R88 ;  /* 0x0019005801007387 */ /* 0x0103e80000100c00 */
[----:B------:R3:W-:Y:S04]  /*1d090*/  STL.128 [R1+0x18f0], R84 ;  /* 0x0018f05401007387 */ /* 0x0007e80000100c00 */
[----:B0-----:R-:W4:Y:S04]  /*1d0a0*/  LDL.LU.128 R92, [R1+0x1910] ;  /* 0x00191000015c7983 */ /* 0x001f280000300c00 */
[----:B------:R0:W-:Y:S04]  /*1d0b0*/  STL.128 [R1+0x18e0], R80 ;  /* 0x0018e05001007387 */ /* 0x0001e80000100c00 */
[----:B-1----:R-:W4:Y:S04]  /*1d0c0*/  LDL.LU.128 R88, [R1+0x1900] ;  /* 0x0019000001587983 */ /* 0x002f280000300c00 */
[----:B------:R1:W-:Y:S04]  /*1d0d0*/  STL.128 [R1+0x18d0], R76 ;  /* 0x0018d04c01007387 */ /* 0x0003e80000100c00 */
[----:B------:R1:W-:Y:S04]  /*1d0e0*/  STL.128 [R1+0x18c0], R72 ;  /* 0x0018c04801007387 */ /* 0x0003e80000100c00 */
[----:B---3--:R-:W3:Y:S04]  /*1d0f0*/  LDL.LU.128 R84, [R1+0x18f0] ;  /* 0x0018f00001547983 */ /* 0x008ee80000300c00 */
[----:B------:R1:W-:Y:S04]  /*1d100*/  STL.128 [R1+0x18b0], R68 ;  /* 0x0018b04401007387 */ /* 0x0003e80000100c00 */
[----:B------:R1:W-:Y:S04]  /*1d110*/  STL.128 [R1+0x18a0], R64 ;  /* 0x0018a04001007387 */ /* 0x0003e80000100c00 */
[----:B0-----:R-:W3:Y:S04]  /*1d120*/  LDL.LU.128 R80, [R1+0x18e0] ;  /* 0x0018e00001507983 */ /* 0x001ee80000300c00 */
[----:B-1----:R-:W3:Y:S04]  /*1d130*/  LDL.LU.128 R76, [R1+0x18d0] ;  /* 0x0018d000014c7983 */ /* 0x002ee80000300c00 */
[----:B------:R-:W3:Y:S04]  /*1d140*/  LDL.LU.128 R72, [R1+0x18c0] ;  /* 0x0018c00001487983 */ /* 0x000ee80000300c00 */
[----:B------:R-:W3:Y:S04]  /*1d150*/  LDL.LU.128 R68, [R1+0x18b0] ;  /* 0x0018b00001447983 */ /* 0x000ee80000300c00 */
[----:B------:R-:W3:Y:S04]  /*1d160*/  LDL.LU.128 R64, [R1+0x18a0] ;  /* 0x0018a00001407983 */ /* 0x000ee80000300c00 */
[----:B------:R0:W-:Y:S04]  /*1d170*/  STL.64 [R1+0x1950], R108 ;  /* 0x0019506c01007387 */ /* 0x0001e80000100a00 */
[----:B------:R-:W-:Y:S04]  /*1d180*/  STL.128 [R1+0x350], R168 ;  /* 0x000350a801007387 */ /* 0x000fe80000100c00 */
[----:B------:R-:W-:Y:S04]  /*1d190*/  STL.128 [R1+0x380], R180 ;  /* 0x000380b401007387 */ /* 0x000fe80000100c00 */
[----:B0-----:R-:W3:Y:S04]  /*1d1a0*/  LDL.LU.64 R108, [R1+0x1950] ;  /* 0x00195000016c7983 */ /* 0x001ee80000300a00 */
[----:B------:R0:W-:Y:S04]  /*1d1b0*/  STL.128 [R1+0x1940], R104 ;  /* 0x0019406801007387 */ /* 0x0001e80000100c00 */
[----:B------:R-:W3:Y:S04]  /*1d1c0*/  LDL.LU R224, [R1+0x1d50] ;  /* 0x001d500001e07983 */ /* 0x000ee80000300800 */
[----:B------:R-:W3:Y:S04]  /*1d1d0*/  LDL.LU.128 R220, [R1+0x1d40] ;  /* 0x001d400001dc7983 */ /* 0x000ee80000300c00 */
[----:B------:R-:W3:Y:S04]  /*1d1e0*/  LDL.LU.128 R216, [R1+0x1d30] ;  /* 0x001d300001d87983 */ /* 0x000ee80000300c00 */
[----:B0-----:R-:W3:Y:S04]  /*1d1f0*/  LDL.LU.128 R104, [R1+0x1940] ;  /* 0x0019400001687983 */ /* 0x001ee80000300c00 */
[----:B------:R0:W-:Y:S04]  /*1d200*/  STL.128 [R1+0x1890], R60 ;  /* 0x0018903c01007387 */ /* 0x0001e80000100c00 */
[----:B------:R1:W-:Y:S04]  /*1d210*/  STL.128 [R1+0x1880], R56 ;  /* 0x0018803801007387 */ /* 0x0003e80000100c00 */
[----:B------:R1:W-:Y:S04]  /*1d220*/  STL.128 [R1+0x1870], R52 ;  /* 0x0018703401007387 */ /* 0x0003e80000100c00 */
[----:B------:R-:W3:Y:S04]  /*1d230*/  LDL.LU.128 R204, [R1+0x1d00] ;  /* 0x001d000001cc7983 */ /* 0x000ee80000300c00 */
[----:B0-----:R-:W3:Y:S04]  /*1d240*/  LDL.LU.128 R60, [R1+0x1890] ;  /* 0x00189000013c7983 */ /* 0x001ee80000300c00 */
[----:B-1----:R-:W3:Y:S04]  /*1d250*/  LDL.LU.128 R56, [R1+0x1880] ;  /* 0x0018800001387983 */ /* 0x002ee80000300c00 */
[----:B------:R-:W3:Y:S04]  /*1d260*/  LDL.LU.128 R52, [R1+0x1870] ;  /* 0x0018700001347983 */ /* 0x000ee80000300c00 */
[----:B------:R0:W-:Y:S04]  /*1d270*/  STL.128 [R1+0x17d0], R12 ;  /* 0x0017d00c01007387 */ /* 0x0001e80000100c00 */
[----:B------:R1:W-:Y:S04]  /*1d280*/  STL.128 [R1+0x17c0], R8 ;  /* 0x0017c00801007387 */ /* 0x0003e80000100c00 */
[----:B------:R1:W-:Y:S04]  /*1d290*/  STL.128 [R1+0x17b0], R4 ;  /* 0x0017b00401007387 */ /* 0x0003e80000100c00 */
[----:B------:R-:W3:Y:S04]  /*1d2a0*/  LDL.LU.128 R200, [R1+0x1cf0] ;  /* 0x001cf00001c87983 */ /* 0x000ee80000300c00 */
[----:B------:R-:W3:Y:S04]  /*1d2b0*/  LDL.LU.128 R180, [R1+0x1ca0] ;  /* 0x001ca00001b47983 */ /* 0x000ee80000300c00 */
[----:B------:R-:W3:Y:S04]  /*1d2c0*/  LDL.LU.128 R168, [R1+0x1c70] ;  /* 0x001c700001a87983 */ /* 0x000ee80000300c00 */
[----:B------:R-:W3:Y:S04]  /*1d2d0*/  LDL.LU.128 R156, [R1+0x1c40] ;  /* 0x001c4000019c7983 */ /* 0x000ee80000300c00 */
[----:B0-----:R-:W3:Y:S04]  /*1d2e0*/  LDL.LU.128 R12, [R1+0x17d0] ;  /* 0x0017d000010c7983 */ /* 0x001ee80000300c00 */
[----:B-1----:R-:W3:Y:S04]  /*1d2f0*/  LDL.LU.128 R8, [R1+0x17c0] ;  /* 0x0017c00001087983 */ /* 0x002ee80000300c00 */
[----:B------:R-:W3:Y:S04]  /*1d300*/  LDL.LU.128 R4, [R1+0x17b0] ;  /* 0x0017b00001047983 */ /* 0x000ee80000300c00 */
[----:B------:R0:W-:Y:S04]  /*1d310*/  STL.128 [R1+0x310], R152 ;  /* 0x0003109801007387 */ /* 0x0001e80000100c00 */
[----:B------:R-:W3:Y:S04]  /*1d320*/  LDL.LU.128 R20, [R1+0x19a0] ;  /* 0x0019a00001147983 */ /* 0x000ee80000300c00 */
[----:B------:R-:W3:Y:S04]  /*1d330*/  LDL.LU.64 R18, [R1+0x1990] ;  /* 0x0019900001127983 */ /* 0x000ee80000300a00 */
[----:B------:R1:W-:Y:S04]  /*1d340*/  STL.128 [R1+0x1930], R100 ;  /* 0x0019306401007387 */ /* 0x0003e80000100c00 */
[----:B------:R1:W-:Y:S04]  /*1d350*/  STL.128 [R1+0x1920], R96 ;  /* 0x0019206001007387 */ /* 0x0003e80000100c00 */
[----:B0-----:R-:W3:Y:S04]  /*1d360*/  LDL.LU.128 R152, [R1+0x1c30] ;  /* 0x001c300001987983 */ /* 0x001ee80000300c00 */
[----:B------:R0:W-:Y:S04]  /*1d370*/  STL.128 [R1+0x2a0], R124 ;  /* 0x0002a07c01007387 */ /* 0x0001e80000100c00 */
[----:B-1----:R-:W3:Y:S04]  /*1d380*/  LDL.LU.128 R100, [R1+0x1930] ;  /* 0x0019300001647983 */ /* 0x002ee80000300c00 */
[----:B------:R-:W3:Y:S04]  /*1d390*/  LDL.LU.128 R96, [R1+0x1920] ;  /* 0x0019200001607983 */ /* 0x000ee80000300c00 */
[----:B------:R1:W-:Y:S04]  /*1d3a0*/  STL.128 [R1+0x3b0], R116 ;  /* 0x0003b07401007387 */ /* 0x0003e80000100c00 */
[----:B0-----:R-:W3:Y:S04]  /*1d3b0*/  LDL.128 R124, [R1+0x5e0] ;  /* 0x0005e000017c7983 */ /* 0x001ee80000100c00 */
[----:B------:R-:W3:Y:S04]  /*1d3c0*/  LDL.LU R115, [R1+0x5e4] ;  /* 0x0005e40001737983 */ /* 0x000ee80000300800 */
[----:B------:R0:W-:Y:S04]  /*1d3d0*/  STL.128 [R1+0x1860], R48 ;  /* 0x0018603001007387 */ /* 0x0001e80000100c00 */
[----:B------:R0:W-:Y:S04]  /*1d3e0*/  STL.128 [R1+0x1850], R44 ;  /* 0x0018502c01007387 */ /* 0x0001e80000100c00 */
[----:B-1----:R-:W3:Y:S04]  /*1d3f0*/  LDL.LU R116, [R1+0x5e8] ;  /* 0x0005e80001747983 */ /* 0x002ee80000300800 */
[----:B------:R-:W3:Y:S04]  /*1d400*/  LDL.LU R114, [R1+0x5e0] ;  /* 0x0005e00001727983 */ /* 0x000ee80000300800 */
[----:B------:R1:W-:Y:S04]  /*1d410*/  STL.128 [R1+0x1840], R40 ;  /* 0x0018402801007387 */ /* 0x0003e80000100c00 */
[----:B--2---:R2:W-:Y:S04]  /*1d420*/  STL.128 [R1+0x1830], R36 ;  /* 0x0018302401007387 */ /* 0x0045e80000100c00 */
[----:B------:R2:W-:Y:S04]  /*1d430*/  STL.128 [R1+0x1820], R32 ;  /* 0x0018202001007387 */ /* 0x0005e80000100c00 */
[----:B0-----:R-:W3:Y:S04]  /*1d440*/  LDL.LU.128 R48, [R1+0x1860] ;  /* 0x0018600001307983 */ /* 0x001ee80000300c00 */
[----:B------:R-:W3:Y:S04]  /*1d450*/  LDL.LU.128 R44, [R1+0x1850] ;  /* 0x00185000012c7983 */ /* 0x000ee80000300c00 */
[----:B------:R0:W-:Y:S04]  /*1d460*/  STL.128 [R1+0x1810], R28 ;  /* 0x0018101c01007387 */ /* 0x0001e80000100c00 */
[----:B------:R0:W-:Y:S04]  /*1d470*/  STL.128 [R1+0x1800], R24 ;  /* 0x0018001801007387 */ /* 0x0001e80000100c00 */
[----:B-1----:R-:W3:Y:S04]  /*1d480*/  LDL.LU.128 R40, [R1+0x1840] ;  /* 0x0018400001287983 */ /* 0x002ee80000300c00 */
[----:B--2---:R-:W2:Y:S04]  /*1d490*/  LDL.LU.128 R36, [R1+0x1830] ;  /* 0x0018300001247983 */ /* 0x004ea80000300c00 */
[----:B------:R-:W2:Y:S04]  /*1d4a0*/  LDL.LU.128 R32, [R1+0x1820] ;  /* 0x0018200001207983 */ /* 0x000ea80000300c00 */
[----:B0-----:R-:W2:Y:S04]  /*1d4b0*/  LDL.LU.128 R28, [R1+0x1810] ;  /* 0x00181000011c7983 */ /* 0x001ea80000300c00 */
[----:B------:R-:W2:Y:S01]  /*1d4c0*/  LDL.LU.128 R24, [R1+0x1800] ;  /* 0x0018000001187983 */ /* 0x000ea20000300c00 */
[----:B------:R-:W-:-:S03]  /*1d4d0*/  IMAD.MOV.U32 R113, RZ, RZ, R123 ;  /* 0x000000ffff717224 */ /* 0x000fc600078e007b */
[----:B------:R-:W-:Y:S04]  /*1d4e0*/  STL.128 [R1+0x330], R160 ;  /* 0x000330a001007387 */ /* 0x000fe80000100c00 */
[----:B------:R0:W-:Y:S04]  /*1d4f0*/  STL.64 [R1+0x17a0], R112 ;  /* 0x0017a07001007387 */ /* 0x0001e80000100a00 */
[----:B------:R-:W-:Y:S04]  /*1d500*/  STL.128 [R1+0x340], R164 ;  /* 0x000340a401007387 */ /* 0x000fe80000100c00 */
[----:B------:R-:W-:Y:S04]  /*1d510*/  STL.128 [R1+0x360], R172 ;  /* 0x000360ac01007387 */ /* 0x000fe80000100c00 */
[----:B0-----:R-:W2:Y:S04]  /*1d520*/  LDL.LU.64 R112, [R1+0x17a0] ;  /* 0x0017a00001707983 */ /* 0x001ea80000300a00 */
[----:B------:R-:W-:Y:S04]  /*1d530*/  STL.128 [R1+0x370], R176 ;  /* 0x000370b001007387 */ /* 0x000fe80000100c00 */
[----:B------:R-:W2:Y:S04]  /*1d540*/  LDL.LU.128 R212, [R1+0x1d20] ;  /* 0x001d200001d47983 */ /* 0x000ea80000300c00 */
[----:B------:R-:W2:Y:S04]  /*1d550*/  LDL.LU.128 R208, [R1+0x1d10] ;  /* 0x001d100001d07983 */ /* 0x000ea80000300c00 */
[----:B----4-:R0:W-:Y:S04]  /*1d560*/  STL.128 [R1+0x1750], R92 ;  /* 0x0017505c01007387 */ /* 0x0101e80000100c00 */
[----:B------:R-:W4:Y:S04]  /*1d570*/  LDL.LU.128 R196, [R1+0x1ce0] ;  /* 0x001ce00001c47983 */ /* 0x000f280000300c00 */
[----:B------:R1:W-:Y:S04]  /*1d580*/  STL.128 [R1+0x1740], R88 ;  /* 0x0017405801007387 */ /* 0x0003e80000100c00 */
[----:B------:R-:W4:Y:S04]  /*1d590*/  LDL.LU.128 R192, [R1+0x1cd0] ;  /* 0x001cd00001c07983 */ /* 0x000f280000300c00 */
[----:B0-----:R-:W4:Y:S04]  /*1d5a0*/  LDL.LU.128 R92, [R1+0x1750] ;  /* 0x00175000015c7983 */ /* 0x001f280000300c00 */
[----:B---3--:R0:W-:Y:S04]  /*1d5b0*/  STL.128 [R1+0x1730], R84 ;  /* 0x0017305401007387 */ /* 0x0081e80000100c00 */
[----:B-1----:R-:W3:Y:S04]  /*1d5c0*/  LDL.LU.128 R88, [R1+0x1740] ;  /* 0x0017400001587983 */ /* 0x002ee80000300c00 */
[----:B------:R-:W3:Y:S04]  /*1d5d0*/  LDL.LU.128 R184, [R1+0x1cb0] ;  /* 0x001cb00001b87983 */ /* 0x000ee80000300c00 */
[----:B------:R1:W-:Y:S04]  /*1d5e0*/  STL.128 [R1+0x1720], R80 ;  /* 0x0017205001007387 */ /* 0x0003e80000100c00 */
[----:B------:R1:W-:Y:S04]  /*1d5f0*/  STL.128 [R1+0x1710], R76 ;  /* 0x0017104c01007387 */ /* 0x0003e80000100c00 */
[----:B------:R1:W-:Y:S04]  /*1d600*/  STL.128 [R1+0x1700], R72 ;  /* 0x0017004801007387 */ /* 0x0003e80000100c00 */
[----:B0-----:R-:W3:Y:S04]  /*1d610*/  LDL.LU.128 R84, [R1+0x1730] ;  /* 0x0017300001547983 */ /* 0x001ee80000300c00 */
[----:B------:R0:W-:Y:S04]  /*1d620*/  STL.128 [R1+0x16f0], R68 ;  /* 0x0016f04401007387 */ /* 0x0001e80000100c00 */
[----:B------:R0:W-:Y:S04]  /*1d630*/  STL.128 [R1+0x16e0], R64 ;  /* 0x0016e04001007387 */ /* 0x0001e80000100c00 */
[----:B-1----:R-:W3:Y:S04]  /*1d640*/  LDL.LU.128 R80, [R1+0x1720] ;  /* 0x0017200001507983 */ /* 0x002ee80000300c00 */
[----:B------:R-:W3:Y:S04]  /*1d650*/  LDL.LU.128 R76, [R1+0x1710] ;  /* 0x00171000014c7983 */ /* 0x000ee80000300c00 */
[----:B------:R1:W-:Y:S04]  /*1d660*/  STL.128 [R1+0x1790], R108 ;  /* 0x0017906c01007387 */ /* 0x0003e80000100c00 */
[----:B------:R-:W3:Y:S04]  /*1d670*/  LDL.LU.128 R72, [R1+0x1700] ;  /* 0x0017000001487983 */ /* 0x000ee80000300c00 */
[----:B0-----:R-:W3:Y:S04]  /*1d680*/  LDL.LU.128 R68, [R1+0x16f0] ;  /* 0x0016f00001447983 */ /* 0x001ee80000300c00 */
[----:B------:R-:W3:Y:S04]  /*1d690*/  LDL.LU.128 R64, [R1+0x16e0] ;  /* 0x0016e00001407983 */ /* 0x000ee80000300c00 */
[----:B-1----:R-:W4:Y:S04]  /*1d6a0*/  LDL.LU.128 R108, [R1+0x1790] ;  /* 0x00179000016c7983 */ /* 0x002f280000300c00 */
[----:B------:R0:W-:Y:S04]  /*1d6b0*/  STL.128 [R1+0x1780], R104 ;  /* 0x0017806801007387 */ /* 0x0001e80000100c00 */
[----:B------:R-:W-:Y:S04]  /*1d6c0*/  STL [R1+0x1c20], R224 ;  /* 0x001c20e001007387 */ /* 0x000fe80000100800 */
[----:B------:R-:W-:Y:S04]  /*1d6d0*/  STL.128 [R1+0x1c10], R220 ;  /* 0x001c10dc01007387 */ /* 0x000fe80000100c00 */
[----:B------:R-:W-:Y:S04]  /*1d6e0*/  STL.128 [R1+0x1c00], R216 ;  /* 0x001c00d801007387 */ /* 0x000fe80000100c00 */
[----:B0-----:R-:W3:Y:S04]  /*1d6f0*/  LDL.LU.128 R104, [R1+0x1780] ;  /* 0x0017800001687983 */ /* 0x001ee80000300c00 */
[----:B------:R0:W-:Y:S04]  /*1d700*/  STL.128 [R1+0x16d0], R60 ;  /* 0x0016d03c01007387 */ /* 0x0001e80000100c00 */
[----:B------:R1:W-:Y:S04]  /*1d710*/  STL.128 [R1+0x16c0], R56 ;  /* 0x0016c03801007387 */ /* 0x0003e80000100c00 */
[----:B------:R1:W-:Y:S04]  /*1d720*/  STL.128 [R1+0x16b0], R52 ;  /* 0x0016b03401007387 */ /* 0x0003e80000100c00 */
[----:B------:R1:W-:Y:S04]  /*1d730*/  STL.128 [R1+0x1bd0], R204 ;  /* 0x001bd0cc01007387 */ /* 0x0003e80000100c00 */
[----:B0-----:R-:W3:Y:S04]  /*1d740*/  LDL.LU.128 R60, [R1+0x16d0] ;  /* 0x0016d000013c7983 */ /* 0x001ee80000300c00 */
[----:B-1----:R-:W3:Y:S04]  /*1d750*/  LDL.LU.128 R56, [R1+0x16c0] ;  /* 0x0016c00001387983 */ /* 0x002ee80000300c00 */
[----:B------:R-:W3:Y:S04]  /*1d760*/  LDL.LU.128 R52, [R1+0x16b0] ;  /* 0x0016b00001347983 */ /* 0x000ee80000300c00 */
[----:B------:R0:W-:Y:S04]  /*1d770*/  STL.128 [R1+0x1bc0], R200 ;  /* 0x001bc0c801007387 */ /* 0x0001e80000100c00 */
[----:B------:R1:W-:Y:S04]  /*1d780*/  STL.128 [R1+0x1b70], R180 ;  /* 0x001b70b401007387 */ /* 0x0003e80000100c00 */
[----:B------:R1:W-:Y:S04]  /*1d790*/  STL.128 [R1+0x1b40], R168 ;  /* 0x001b40a801007387 */ /* 0x0003e80000100c00 */
[----:B------:R1:W-:Y:S04]  /*1d7a0*/  STL.128 [R1+0x1b10], R156 ;  /* 0x001b109c01007387 */ /* 0x0003e80000100c00 */
[----:B------:R-:W-:Y:S04]  /*1d7b0*/  STL.128 [R1+0x1610], R12 ;  /* 0x0016100c01007387 */ /* 0x000fe80000100c00 */
[----:B------:R-:W-:Y:S04]  /*1d7c0*/  STL.128 [R1+0x1600], R8 ;  /* 0x0016000801007387 */ /* 0x000fe80000100c00 */
[----:B------:R-:W-:Y:S04]  /*1d7d0*/  STL.128 [R1+0x15f0], R4 ;  /* 0x0015f00401007387 */ /* 0x000fe80000100c00 */
[----:B------:R-:W3:Y:S04]  /*1d7e0*/  LDL.LU R224, [R1+0x1c20] ;  /* 0x001c200001e07983 */ /* 0x000ee80000300800 */
[----:B------:R-:W3:Y:S04]  /*1d7f0*/  LDL.LU.128 R220, [R1+0x1c10] ;  /* 0x001c100001dc7983 */ /* 0x000ee80000300c00 */
[----:B------:R-:W3:Y:S04]  /*1d800*/  LDL.LU.128 R216, [R1+0x1c00] ;  /* 0x001c000001d87983 */ /* 0x000ee80000300c00 */
[----:B------:R-:W3:Y:S04]  /*1d810*/  LDL.LU.128 R204, [R1+0x1bd0] ;  /* 0x001bd00001cc7983 */ /* 0x000ee80000300c00 */
[----:B0-----:R-:W3:Y:S04]  /*1d820*/  LDL.LU.128 R200, [R1+0x1bc0] ;  /* 0x001bc00001c87983 */ /* 0x001ee80000300c00 */
[----:B-1----:R-:W3:Y:S04]  /*1d830*/  LDL.LU.128 R180, [R1+0x1b70] ;  /* 0x001b700001b47983 */ /* 0x002ee80000300c00 */
[----:B------:R0:W-:Y:S04]  /*1d840*/  STL.128 [R1+0x1770], R100 ;  /* 0x0017706401007387 */ /* 0x0001e80000100c00 */
[----:B------:R1:W-:Y:S04]  /*1d850*/  STL.128 [R1+0x1760], R96 ;  /* 0x0017606001007387 */ /* 0x0003e80000100c00 */
[----:B------:R-:W3:Y:S04]  /*1d860*/  LDL.LU.128 R168, [R1+0x1b40] ;  /* 0x001b400001a87983 */ /* 0x000ee80000300c00 */
[----:B------:R-:W3:Y:S04]  /*1d870*/  LDL.LU.128 R156, [R1+0x1b10] ;  /* 0x001b1000019c7983 */ /* 0x000ee80000300c00 */
[----:B0-----:R-:W3:Y:S04]  /*1d880*/  LDL.LU.128 R100, [R1+0x1770] ;  /* 0x0017700001647983 */ /* 0x001ee80000300c00 */
[----:B-1----:R-:W3:Y:S04]  /*1d890*/  LDL.LU.128 R96, [R1+0x1760] ;  /* 0x0017600001607983 */ /* 0x002ee80000300c00 */
[----:B------:R-:W3:Y:S04]  /*1d8a0*/  LDL.LU.128 R12, [R1+0x1610] ;  /* 0x00161000010c7983 */ /* 0x000ee80000300c00 */
[----:B------:R-:W3:Y:S04]  /*1d8b0*/  LDL.LU.128 R8, [R1+0x1600] ;  /* 0x0016000001087983 */ /* 0x000ee80000300c00 */
[----:B------:R-:W3:Y:S04]  /*1d8c0*/  LDL.LU.128 R4, [R1+0x15f0] ;  /* 0x0015f00001047983 */ /* 0x000ee80000300c00 */
[----:B------:R0:W-:Y:S04]  /*1d8d0*/  STL.128 [R1+0x1b00], R152 ;  /* 0x001b009801007387 */ /* 0x0001e80000100c00 */
[----:B------:R-:W-:Y:S04]  /*1d8e0*/  STL.128 [R1+0x17f0], R20 ;  /* 0x0017f01401007387 */ /* 0x000fe80000100c00 */
[----:B------:R-:W-:Y:S04]  /*1d8f0*/  STL.64 [R1+0x17e0], R18 ;  /* 0x0017e01201007387 */ /* 0x000fe80000100a00 */
[----:B------:R1:W-:Y:S04]  /*1d900*/  STL.128 [R1+0x16a0], R48 ;  /* 0x0016a03001007387 */ /* 0x0003e80000100c00 */
[----:B------:R1:W-:Y:S04]  /*1d910*/  STL.128 [R1+0x1690], R44 ;  /* 0x0016902c01007387 */ /* 0x0003e80000100c00 */
[----:B0-----:R-:W3:Y:S04]  /*1d920*/  LDL.LU.128 R152, [R1+0x1b00] ;  /* 0x001b000001987983 */ /* 0x001ee80000300c00 */
[----:B------:R-:W3:Y:S04]  /*1d930*/  LDL.LU.128 R176, [R1+0x1c90] ;  /* 0x001c900001b07983 */ /* 0x000ee80000300c00 */
[----:B------:R0:W-:Y:S04]  /*1d940*/  STL.128 [R1+0x1680], R40 ;  /* 0x0016802801007387 */ /* 0x0001e80000100c00 */
[----:B--2---:R2:W-:Y:S04]  /*1d950*/  STL.128 [R1+0x1670], R36 ;  /* 0x0016702401007387 */ /* 0x0045e80000100c00 */
[----:B------:R2:W-:Y:S04]  /*1d960*/  STL.128 [R1+0x1660], R32 ;  /* 0x0016602001007387 */ /* 0x0005e80000100c00 */
[----:B-1----:R-:W3:Y:S04]  /*1d970*/  LDL.LU.128 R48, [R1+0x16a0] ;  /* 0x0016a00001307983 */ /* 0x002ee80000300c00 */
[----:B------:R-:W3:Y:S04]  /*1d980*/  LDL.LU.128 R44, [R1+0x1690] ;  /* 0x00169000012c7983 */ /* 0x000ee80000300c00 */
[----:B------:R1:W-:Y:S04]  /*1d990*/  STL.128 [R1+0x1650], R28 ;  /* 0x0016501c01007387 */ /* 0x0003e80000100c00 */
[----:B------:R1:W-:Y:S04]  /*1d9a0*/  STL.128 [R1+0x1640], R24 ;  /* 0x0016401801007387 */ /* 0x0003e80000100c00 */
[----:B0-----:R-:W3:Y:S04]  /*1d9b0*/  LDL.LU.128 R40, [R1+0x1680] ;  /* 0x0016800001287983 */ /* 0x001ee80000300c00 */
[----:B--2---:R-:W2:Y:S04]  /*1d9c0*/  LDL.LU.128 R36, [R1+0x1670] ;  /* 0x0016700001247983 */ /* 0x004ea80000300c00 */
[----:B------:R-:W2:Y:S04]  /*1d9d0*/  LDL.LU.128 R32, [R1+0x1660] ;  /* 0x0016600001207983 */ /* 0x000ea80000300c00 */
[----:B-1----:R-:W2:Y:S04]  /*1d9e0*/  LDL.LU.128 R28, [R1+0x1650] ;  /* 0x00165000011c7983 */ /* 0x002ea80000300c00 */
[----:B------:R-:W2:Y:S04]  /*1d9f0*/  LDL.LU.128 R24, [R1+0x1640] ;  /* 0x0016400001187983 */ /* 0x000ea80000300c00 */
[----:B------:R-:W2:Y:S04]  /*1da00*/  LDL.LU.128 R172, [R1+0x1c80] ;  /* 0x001c800001ac7983 */ /* 0x000ea80000300c00 */
[----:B------:R-:W2:Y:S04]  /*1da10*/  LDL.LU.128 R164, [R1+0x1c60] ;  /* 0x001c600001a47983 */ /* 0x000ea80000300c00 */
[----:B------:R-:W2:Y:S04]  /*1da20*/  LDL.LU.128 R160, [R1+0x1c50] ;  /* 0x001c500001a07983 */ /* 0x000ea80000300c00 */
[----:B------:R-:W2:Y:S04]  /*1da30*/  LDL.LU.128 R20, [R1+0x17f0] ;  /* 0x0017f00001147983 */ /* 0x000ea80000300c00 */
[----:B------:R-:W2:Y:S01]  /*1da40*/  LDL.LU.64 R18, [R1+0x17e0] ;  /* 0x0017e00001127983 */ /* 0x000ea20000300a00 */
[----:B------:R-:W-:-:S03]  /*1da50*/  IMAD.MOV.U32 R117, RZ, RZ, R127 ;  /* 0x000000ffff757224 */ /* 0x000fc600078e007f */
[----:B------:R0:W-:Y:S04]  /*1da60*/  STL.128 [R1+0x3d0], R124 ;  /* 0x0003d07c01007387 */ /* 0x0001e80000100c00 */
[----:B------:R1:W-:Y:S01]  /*1da70*/  STL.128 [R1+0x3c0], R120 ;  /* 0x0003c07801007387 */ /* 0x0003e20000100c00 */
[----:B0-----:R-:W-:Y:S02]  /*1da80*/  IMAD.MOV.U32 R127, RZ, RZ, R117 ;  /* 0x000000ffff7f7224 */ /* 0x001fe400078e0075 */
[----:B------:R-:W-:Y:S02]  /*1da90*/  IMAD.MOV.U32 R126, RZ, RZ, R116 ;  /* 0x000000ffff7e7224 */ /* 0x000fe400078e0074 */
[----:B------:R-:W-:Y:S02]  /*1daa0*/  IMAD.MOV.U32 R125, RZ, RZ, R115 ;  /* 0x000000ffff7d7224 */ /* 0x000fe400078e0073 */
[----:B------:R-:W-:-:S02]  /*1dab0*/  IMAD.MOV.U32 R124, RZ, RZ, R114 ;  /* 0x000000ffff7c7224 */ /* 0x000fc400078e0072 */
[----:B-1----:R-:W-:Y:S02]  /*1dac0*/  IMAD.MOV.U32 R123, RZ, RZ, R113 ;  /* 0x000000ffff7b7224 */ /* 0x002fe400078e0071 */
[----:B------:R-:W-:Y:S01]  /*1dad0*/  IMAD.MOV.U32 R122, RZ, RZ, R112 ;  /* 0x000000ffff7a7224 */ /* 0x000fe200078e0070 */
[----:B------:R0:W-:Y:S04]  /*1dae0*/  STL.128 [R1+0x2b0], R128 ;  /* 0x0002b08001007387 */ /* 0x0001e80000100c00 */
[----:B------:R1:W-:Y:S04]  /*1daf0*/  STL.128 [R1+0x2c0], R132 ;  /* 0x0002c08401007387 */ /* 0x0003e80000100c00 */
[----:B------:R1:W-:Y:S04]  /*1db00*/  STL.128 [R1+0x2d0], R136 ;  /* 0x0002d08801007387 */ /* 0x0003e80000100c00 */
[----:B------:R1:W-:Y:S04]  /*1db10*/  STL.128 [R1+0x2e0], R140 ;  /* 0x0002e08c01007387 */ /* 0x0003e80000100c00 */
[----:B------:R2:W-:Y:S04]  /*1db20*/  STL.128 [R1+0x2f0], R144 ;  /* 0x0002f09001007387 */ /* 0x0005e80000100c00 */
[----:B------:R2:W-:Y:S01]  /*1db30*/  STL.128 [R1+0x300], R148 ;  /* 0x0003009401007387 */ /* 0x0005e20000100c00 */
[----:B----4-:R-:W-:-:S02]  /*1db40*/  IMAD.MOV.U32 R121, RZ, RZ, R111 ;  /* 0x000000ffff797224 */ /* 0x010fc400078e006f */
[----:B------:R-:W-:Y:S02]  /*1db50*/  IMAD.MOV.U32 R120, RZ, RZ, R110 ;  /* 0x000000ffff787224 */ /* 0x000fe400078e006e */
[----:B------:R-:W-:Y:S02]  /*1db60*/  IMAD.MOV.U32 R119, RZ, RZ, R109 ;  /* 0x000000ffff777224 */ /* 0x000fe400078e006d */
[----:B------:R-:W-:Y:S02]  /*1db70*/  IMAD.MOV.U32 R118, RZ, RZ, R108 ;  /* 0x000000ffff767224 */ /* 0x000fe400078e006c */
[----:B---3--:R-:W-:Y:S02]  /*1db80*/  IMAD.MOV.U32 R117, RZ, RZ, R107 ;  /* 0x000000ffff757224 */ /* 0x008fe400078e006b */
        /* <DEDUP_REMOVED lines=17> */
[----:B-1----:R-:W-:Y:S02]  /*1dca0*/  IMAD.MOV.U32 R132, RZ, RZ, R217 ;  /* 0x000000ffff847224 */ /* 0x002fe400078e00d9 */
        /* <DEDUP_REMOVED lines=64> */
[----:B--2---:R-:W-:Y:S02]  /*1e0b0*/  IMAD.MOV.U32 R49, RZ, RZ, R39 ;  /* 0x000000ffff317224 */ /* 0x004fe400078e0027 */
        /* <DEDUP_REMOVED lines=33> */
[----:B------:R-:W-:-:S06]  /*1e2d0*/  IMAD.MOV.U32 R27, RZ, RZ, R222 ;  /* 0x000000ffff1b7224 */ /* 0x000fcc00078e00de */
[----:B------:R-:W-:-:S06]  /*1e2e0*/  WARPGROUP.ARRIVE ;  /* 0x00000000000079c5 */ /* 0x000fcc0000000000 */
[----:B------:R-:W-:Y:S01]  /*1e2f0*/  HGMMA.64x256x16.F32.BF16 R24, R152, gdesc[UR4].tnspB, R24, gsb0 ;  /* 0x43e0000498187df0 */ /* 0x000fe20008001818 */
        /* <DEDUP_REMOVED lines=11> */
[----:B------:R4:W-:Y:S04]  /*1e3b0*/  STL.64 [R1+0x1620], R18 ;  /* 0x0016201201007387 */ /* 0x0009e80000100a00 */
[----:B0-----:R-:W4:Y:S04]  /*1e3c0*/  LDL.LU.128 R212, [R1+0x1bf0] ;  /* 0x001bf00001d47983 */ /* 0x001f280000300c00 */
[----:B-1----:R-:W4:Y:S04]  /*1e3d0*/  LDL.LU.128 R208, [R1+0x1be0] ;  /* 0x001be00001d07983 */ /* 0x002f280000300c00 */
[----:B--2---:R-:W2:Y:S04]  /*1e3e0*/  LDL.LU.128 R196, [R1+0x1bb0] ;  /* 0x001bb00001c47983 */ /* 0x004ea80000300c00 */
[----:B---3--:R-:W3:Y:S04]  /*1e3f0*/  LDL.LU.128 R192, [R1+0x1ba0] ;  /* 0x001ba00001c07983 */ /* 0x008ee80000300c00 */
[----:B----4-:R-:W4:Y:S04]  /*1e400*/  LDL.LU.128 R188, [R1+0x1b90] ;  /* 0x001b900001bc7983 */ /* 0x010f280000300c00 */
[----:B------:R-:W2:Y:S04]  /*1e410*/  LDL.LU.128 R184, [R1+0x1b80] ;  /* 0x001b800001b87983 */ /* 0x000ea80000300c00 */
[----:B------:R-:W3:Y:S04]  /*1e420*/  LDL.LU.128 R176, [R1+0x1b60] ;  /* 0x001b600001b07983 */ /* 0x000ee80000300c00 */
[----:B------:R-:W4:Y:S04]  /*1e430*/  LDL.LU.128 R172, [R1+0x1b50] ;  /* 0x001b500001ac7983 */ /* 0x000f280000300c00 */
[----:B------:R-:W3:Y:S04]  /*1e440*/  LDL.LU.128 R164, [R1+0x1b30] ;  /* 0x001b300001a47983 */ /* 0x000ee80000300c00 */
[----:B------:R-:W4:Y:S04]  /*1e450*/  LDL.LU.128 R160, [R1+0x1b20] ;  /* 0x001b200001a07983 */ /* 0x000f280000300c00 */
[----:B------:R-:W4:Y:S04]  /*1e460*/  LDL.LU.128 R20, [R1+0x1630] ;  /* 0x0016300001147983 */ /* 0x000f280000300c00 */
[----:B------:R-:W4:Y:S01]  /*1e470*/  LDL.LU.64 R18, [R1+0x1620] ;  /* 0x0016200001127983 */ /* 0x000f220000300a00 */
[----:B------:R-:W-:-:S03]  /*1e480*/  WARPGROUP.DEPBAR.LE gsb0, 0x0 ;  /* 0x00008000000079c5 */ /* 0x000fc60000010000 */
[----:B------:R0:W-:Y:S04]  /*1e490*/  STL.128 [R1+0x15d0], R148 ;  /* 0x0015d09401007387 */ /* 0x0001e80000100c00 */
[----:B------:R-:W-:Y:S04]  /*1e4a0*/  STL.128 [R1+0x15c0], R144 ;  /* 0x0015c09001007387 */ /* 0x000fe80000100c00 */
[----:B------:R-:W-:Y:S04]  /*1e4b0*/  STL.128 [R1+0x15b0], R140 ;  /* 0x0015b08c01007387 */ /* 0x000fe80000100c00 */
[----:B------:R-:W-:Y:S01]  /*1e4c0*/  STL.128 [R1+0x15a0], R136 ;  /* 0x0015a08801007387 */ /* 0x000fe20000100c00 */
[----:B0-----:R-:W-:-:S02]  /*1e4d0*/  IMAD.MOV.U32 R148, RZ, RZ, R181 ;  /* 0x000000ffff947224 */ /* 0x001fc400078e00b5 */
[----:B------:R-:W-:Y:S02]  /*1e4e0*/  IMAD.MOV.U32 R149, RZ, RZ, R180 ;  /* 0x000000ffff957224 */ /* 0x000fe400078e00b4 */
[----:B------:R-:W-:Y:S02]  /*1e4f0*/  IMAD.MOV.U32 R150, RZ, RZ, R171 ;  /* 0x000000ffff967224 */ /* 0x000fe400078e00ab */
[----:B------:R-:W-:Y:S01]  /*1e500*/  IMAD.MOV.U32 R151, RZ, RZ, R159 ;  /* 0x000000ffff977224 */ /* 0x000fe200078e009f */
[----:B------:R-:W-:Y:S04]  /*1e510*/  STL.128 [R1+0x1590], R132 ;  /* 0x0015908401007387 */ /* 0x000fe80000100c00 */
[----:B------:R-:W-:Y:S04]  /*1e520*/  STL.128 [R1+0x1580], R128 ;  /* 0x0015808001007387 */ /* 0x000fe80000100c00 */
[----:B------:R0:W-:Y:S04]  /*1e530*/  STL.128 [R1+0x1570], R124 ;  /* 0x0015707c01007387 */ /* 0x0001e80000100c00 */
[----:B------:R-:W-:Y:S04]  /*1e540*/  STL.128 [R1+0x1560], R120 ;  /* 0x0015607801007387 */ /* 0x000fe80000100c00 */
[----:B------:R1:W-:Y:S04]  /*1e550*/  STL.128 [R1+0x420], R148 ;  /* 0x0004209401007387 */ /* 0x0003e80000100c00 */
[----:B------:R1:W-:Y:S04]  /*1e560*/  STL.128 [R1+0x13f0], R28 ;  /* 0x0013f01c01007387 */ /* 0x0003e80000100c00 */
[----:B------:R1:W-:Y:S01]  /*1e570*/  STL.128 [R1+0x1520], R104 ;  /* 0x0015206801007387 */ /* 0x0003e20000100c00 */
[----:B------:R-:W-:-:S02]  /*1e580*/  IMAD.MOV.U32 R152, RZ, RZ, R158 ;  /* 0x000000ffff987224 */ /* 0x000fc400078e009e */
[----:B------:R-:W-:Y:S01]  /*1e590*/  IMAD.MOV.U32 R153, RZ, RZ, R157 ;  /* 0x000000ffff997224 */ /* 0x000fe200078e009d */
[----:B0-----:R-:W4:Y:S04]  /*1e5a0*/  LDL.LU.128 R124, [R1+0x1570] ;  /* 0x00157000017c7983 */ /* 0x001f280000300c00 */
[----:B-1----:R-:W4:Y:S01]  /*1e5b0*/  LDL.LU.128 R148, [R1+0x15d0] ;  /* 0x0015d00001947983 */ /* 0x002f220000300c00 */
[----:B------:R-:W-:-:S03]  /*1e5c0*/  IMAD.MOV.U32 R29, RZ, RZ, R224 ;  /* 0x000000ffff1d7224 */ /* 0x000fc600078e00e0 */
[----:B------:R-:W4:Y:S01]  /*1e5d0*/  LDL.LU.128 R128, [R1+0x1580] ;  /* 0x0015800001807983 */ /* 0x000f220000300c00 */
[----:B------:R-:W-:Y:S02]  /*1e5e0*/  IMAD.MOV.U32 R30, RZ, RZ, R223 ;  /* 0x000000ffff1e7224 */ /* 0x000fe400078e00df */
[----:B------:R-:W-:Y:S01]  /*1e5f0*/  IMAD.MOV.U32 R31, RZ, RZ, R222 ;  /* 0x000000ffff1f7224 */ /* 0x000fe200078e00de */
[----:B------:R-:W4:Y:S01]  /*1e600*/  LDL.LU.128 R104, [R1+0x1520] ;  /* 0x0015200001687983 */ /* 0x000f220000300c00 */
[----:B------:R-:W-:Y:S02]  /*1e610*/  IMAD.MOV.U32 R157, RZ, RZ, R29 ;  /* 0x000000ffff9d7224 */ /* 0x000fe400078e001d */
[----:B------:R-:W-:Y:S01]  /*1e620*/  IMAD.MOV.U32 R158, RZ, RZ, R30 ;  /* 0x000000ffff9e7224 */ /* 0x000fe200078e001e */
[----:B------:R0:W-:Y:S01]  /*1e630*/  STL.128 [R1+0x1510], R100 ;  /* 0x0015106401007387 */ /* 0x0001e20000100c00 */
[----:B------:R-:W-:-:S03]  /*1e640*/  IMAD.MOV.U32 R159, RZ, RZ, R31 ;  /* 0x000000ffff9f7224 */ /* 0x000fc600078e001f */
[----:B------:R-:W4:Y:S01]  /*1e650*/  LDL.LU.128 R28, [R1+0x13f0] ;  /* 0x0013f000011c7983 */ /* 0x000f220000300c00 */
[----:B------:R-:W-:Y:S02]  /*1e660*/  IMAD.MOV.U32 R146, RZ, RZ, R183 ;  /* 0x000000ffff927224 */ /* 0x000fe400078e00b7 */
[----:B------:R-:W-:Y:S01]  /*1e670*/  IMAD.MOV.U32 R147, RZ, RZ, R182 ;  /* 0x000000ffff937224 */ /* 0x000fe200078e00b6 */
[----:B------:R-:W4:Y:S01]  /*1e680*/  LDL.LU.128 R120, [R1+0x1560] ;  /* 0x0015600001787983 */ /* 0x000f220000300c00 */
[----:B------:R-:W-:Y:S02]  /*1e690*/  IMAD.MOV.U32 R132, RZ, RZ, R221 ;  /* 0x000000ffff847224 */ /* 0x000fe400078e00dd */
[----:B------:R-:W-:Y:S02]  /*1e6a0*/  IMAD.MOV.U32 R133, RZ, RZ, R220 ;  /* 0x000000ffff857224 */ /* 0x000fe400078e00dc */
[----:B------:R-:W-:Y:S01]  /*1e6b0*/  FFMA.FTZ R15, R215, R0, -R4 ;  /* 0x00000000d70f7223 */ /* 0x000fe20000010804 */
[----:B------:R-:W-:-:S02]  /*1e6c0*/  IMAD.MOV.U32 R134, RZ, RZ, R219 ;  /* 0x000000ffff867224 */ /* 0x000fc400078e00db */
[----:B------:R-:W-:Y:S01]  /*1e6d0*/  FFMA.FTZ R14, R214, R0, -R4 ;  /* 0x00000000d60e7223 */ /* 0x000fe20000010804 */
[----:B------:R-:W-:Y:S01]  /*1e6e0*/  IMAD.MOV.U32 R135, RZ, RZ, R218 ;  /* 0x000000ffff877224 */ /* 0x000fe200078e00da */
[----:B0-----:R-:W4:Y:S01]  /*1e6f0*/  LDL.LU.128 R100, [R1+0x1510] ;  /* 0x0015100001647983 */ /* 0x001f220000300c00 */
        /* <DEDUP_REMOVED lines=34> */
[----:B--2---:R2:W-:Y:S04]  /*1e920*/  STL.128 [R1+0x1340], R184 ;  /* 0x001340b801007387 */ /* 0x0045e80000100c00 */
[----:B0-----:R-:W4:Y:S04]  /*1e930*/  LDL.LU.128 R136, [R1+0x15a0] ;  /* 0x0015a00001887983 */ /* 0x001f280000300c00 */
[----:B-1----:R-:W4:Y:S04]  /*1e940*/  LDL.LU.128 R140, [R1+0x15b0] ;  /* 0x0015b000018c7983 */ /* 0x002f280000300c00 */
[----:B---3--:R-:W3:Y:S04]  /*1e950*/  LDL.LU.128 R144, [R1+0x15c0] ;  /* 0x0015c00001907983 */ /* 0x008ee80000300c00 */
        /* <DEDUP_REMOVED lines=21> */
[----:B--2---:R-:W2:Y:S01]  /*1eab0*/  LDL.LU.128 R184, [R1+0x1340] ;  /* 0x0013400001b87983 */ /* 0x004ea20000300c00 */
[-CC-:B------:R-:W-:Y:S01]  /*1eac0*/  FFMA.FTZ R13, R213, R0.reuse, -R4.reuse ;  /* 0x00000000d50d7223 */ /* 0x180fe20000010804 */
[-C--:B------:R-:W-:Y:S01]  /*1ead0*/  FFMA.FTZ R12, R212, R0.reuse, -R4 ;  /* 0x00000000d40c7223 */ /* 0x080fe20000010804 */
[-CC-:B------:R-:W-:Y:S01]  /*1eae0*/  FFMA.FTZ R11, R211, R0.reuse, -R166.reuse ;  /* 0x00000000d30b7223 */ /* 0x180fe200000108a6 */
[----:B------:R-:W-:Y:S01]  /*1eaf0*/  FFMA.FTZ R10, R210, R0, -R166 ;  /* 0x00000000d20a7223 */ /* 0x000fe200000108a6 */
[----:B------:R-:W-:-:S02]  /*1eb00*/  IMAD.MOV.U32 R154, RZ, RZ, R156 ;  /* 0x000000ffff9a7224 */ /* 0x000fc400078e009c */
[----:B------:R-:W-:Y:S01]  /*1eb10*/  VIADD R8, R8, 0x280 ;  /* 0x0000028008087836 */ /* 0x000fe20000000000 */
[----:B------:R-:W-:Y:S01]  /*1eb20*/  R2UR UR7, R9 ;  /* 0x00000000090772ca */ /* 0x000fe200000e0000 */
[----:B------:R-:W-:Y:S01]  /*1eb30*/  IMAD.MOV.U32 R155, RZ, RZ, R7 ;  /* 0x000000ffff9b7224 */ /* 0x000fe200078e0007 */
[----:B------:R-:W2:Y:S01]  /*1eb40*/  LDL.LU R226, [R1+0xfec] ;  /* 0x000fec0001e27983 */ /* 0x000ea20000300800 */
[----:B----4-:R-:W-:Y:S02]  /*1eb50*/  IMAD.MOV.U32 R182, RZ, RZ, R150 ;  /* 0x000000ffffb67224 */ /* 0x010fe400078e0096 */
[----:B------:R-:W-:Y:S01]  /*1eb60*/  IMAD.MOV.U32 R183, RZ, RZ, R149 ;  /* 0x000000ffffb77224 */ /* 0x000fe200078e0095 */
[----:B------:R-:W-:Y:S04]  /*1eb70*/  STL [R1+0x59c], R107 ;  /* 0x00059c6b01007387 */ /* 0x000fe80000100800 */
[----:B------:R-:W-:Y:S04]  /*1eb80*/  STL [R1+0x598], R106 ;  /* 0x0005986a01007387 */ /* 0x000fe80000100800 */
[----:B------:R-:W-:Y:S04]  /*1eb90*/  STL [R1+0x594], R105 ;  /* 0x0005946901007387 */ /* 0x000fe80000100800 */
[----:B------:R-:W-:Y:S04]  /*1eba0*/  STL [R1+0x590], R104 ;  /* 0x0005906801007387 */ /* 0x000fe80000100800 */
[----:B------:R0:W-:Y:S04]  /*1ebb0*/  STL.64 [R1+0x1330], R182 ;  /* 0x001330b601007387 */ /* 0x0001e80000100a00 */
[----:B------:R1:W-:Y:S04]  /*1ebc0*/  STL [R1+0x580], R100 ;  /* 0x0005806401007387 */ /* 0x0003e80000100800 */
[----:B------:R-:W-:Y:S04]  /*1ebd0*/  STL [R1+0x46c], R31 ;  /* 0x00046c1f01007387 */ /* 0x000fe80000100800 */
[----:B0-----:R-:W4:Y:S04]  /*1ebe0*/  LDL.128 R180, [R1+0x590] ;  /* 0x0005900001b47983 */ /* 0x001f280000100c00 */
[----:B------:R-:W-:Y:S04]  /*1ebf0*/  STL [R1+0x468], R30 ;  /* 0x0004681e01007387 */ /* 0x000fe80000100800 */
[----:B------:R-:W-:Y:S04]  /*1ec00*/  STL [R1+0x464], R29 ;  /* 0x0004641d01007387 */ /* 0x000fe80000100800 */
[----:B------:R-:W-:Y:S04]  /*1ec10*/  STL [R1+0x460], R28 ;  /* 0x0004601c01007387 */ /* 0x000fe80000100800 */
[----:B------:R-:W2:Y:S04]  /*1ec20*/  LDL.LU.128 R104, [R1+0x460] ;  /* 0x0004600001687983 */ /* 0x000ea80000300c00 */
[----:B-1----:R-:W2:Y:S01]  /*1ec30*/  LDL.LU R100, [R1+0x598] ;  /* 0x0005980001647983 */ /* 0x002ea20000300800 */
[-CC-:B------:R-:W-:Y:S01]  /*1ec40*/  FFMA.FTZ R4, R209, R0.reuse, -R166.reuse ;  /* 0x00000000d1047223 */ /* 0x180fe200000108a6 */
[----:B------:R-:W-:Y:S01]  /*1ec50*/  FFMA.FTZ R0, R208, R0, -R166 ;  /* 0x00000000d0007223 */ /* 0x000fe200000108a6 */
[----:B------:R-:W-:Y:S08]  /*1ec60*/  MUFU.EX2 R15, R15 ;  /* 0x0000000f000f7308 */ /* 0x000ff00000000800 */
[----:B------:R-:W0:Y:S01]  /*1ec70*/  MUFU.EX2 R14, R14 ;  /* 0x0000000e000e7308 */ /* 0x000e220000000800 */
[----:B------:R-:W-:Y:S01]  /*1ec80*/  STL [R1+0x584], R101 ;  /* 0x0005846501007387 */ /* 0x000fe20000100800 */
[----:B------:R-:W-:-:S02]  /*1ec90*/  IMAD.MOV.U32 R223, RZ, RZ, R131 ;  /* 0x000000ffffdf7224 */ /* 0x000fc400078e0083 */
[----:B------:R-:W-:Y:S01]  /*1eca0*/  IMAD.MOV.U32 R224, RZ, RZ, R130 ;  /* 0x000000ffffe07224 */ /* 0x000fe200078e0082 */
[----:B------:R-:W-:Y:S03]  /*1ecb0*/  STL [R1+0x5dc], R123 ;  /* 0x0005dc7b01007387 */ /* 0x000fe60000100800 */
[----:B------:R-:W-:Y:S01]  /*1ecc0*/  MUFU.EX2 R13, R13 ;  /* 0x0000000d000d7308 */ /* 0x000fe20000000800 */
[----:B------:R-:W-:Y:S01]  /*1ecd0*/  IMAD.MOV.U32 R225, RZ, RZ, R129 ;  /* 0x000000ffffe17224 */ /* 0x000fe200078e0081 */
[----:B------:R-:W-:Y:S01]  /*1ece0*/  STL [R1+0x5d8], R122 ;  /* 0x0005d87a01007387 */ /* 0x000fe20000100800 */
[----:B------:R-:W-:-:S03]  /*1ecf0*/  IMAD.MOV.U32 R227, RZ, RZ, R128 ;  /* 0x000000ffffe37224 */ /* 0x000fc600078e0080 */
[----:B------:R-:W-:Y:S02]  /*1ed00*/  STL [R1+0x5d4], R121 ;  /* 0x0005d47901007387 */ /* 0x000fe40000100800 */
[----:B------:R-:W-:Y:S02]  /*1ed10*/  MUFU.EX2 R12, R12 ;  /* 0x0000000c000c7308 */ /* 0x000fe40000000800 */
[----:B------:R-:W-:Y:S04]  /*1ed20*/  STL [R1+0x5d0], R120 ;  /* 0x0005d07801007387 */ /* 0x000fe80000100800 */
[----:B------:R-:W-:Y:S02]  /*1ed30*/  STL [R1+0x58c], R103 ;  /* 0x00058c6701007387 */ /* 0x000fe40000100800 */
[----:B------:R-:W-:Y:S02]  /*1ed40*/  MUFU.EX2 R11, R11 ;  /* 0x0000000b000b7308 */ /* 0x000fe40000000800 */
[----:B------:R-:W-:Y:S04]  /*1ed50*/  STL [R1+0x588], R102 ;  /* 0x0005886601007387 */ /* 0x000fe80000100800 */
[----:B------:R1:W-:Y:S02]  /*1ed60*/  STL.128 [R1+0x1320], R176 ;  /* 0x001320b001007387 */ /* 0x0003e40000100c00 */
[----:B------:R-:W0:Y:S02]  /*1ed70*/  MUFU.EX2 R10, R10 ;  /* 0x0000000a000a7308 */ /* 0x000e240000000800 */
[----:B------:R-:W-:Y:S04]  /*1ed80*/  STL.128 [R1+0x1310], R172 ;  /* 0x001310ac01007387 */ /* 0x000fe80000100c00 */
[----:B------:R-:W-:Y:S02]  /*1ed90*/  STL [R1+0x1308], R170 ;  /* 0x001308aa01007387 */ /* 0x000fe40000100800 */
[----:B------:R-:W-:Y:S01]  /*1eda0*/  MUFU.EX2 R4, R4 ;  /* 0x0000000400047308 */ /* 0x000fe20000000800 */
[----:B------:R-:W-:Y:S01]  /*1edb0*/  IMAD.MOV.U32 R156, RZ, RZ, R6 ;  /* 0x000000ffff9c7224 */ /* 0x000fe200078e0006 */
[----:B------:R-:W-:Y:S04]  /*1edc0*/  STL.64 [R1+0x1300], R168 ;  /* 0x001300a801007387 */ /* 0x000fe80000100a00 */
[----:B------:R-:W-:Y:S02]  /*1edd0*/  STL.128 [R1+0x12e0], R160 ;  /* 0x0012e0a001007387 */ /* 0x000fe40000100c00 */
[----:B------:R-:W0:Y:S01]  /*1ede0*/  MUFU.EX2 R0, R0 ;  /* 0x0000000000007308 */ /* 0x000e220000000800 */
[----:B------:R-:W-:Y:S01]  /*1edf0*/  IMAD.MOV.U32 R166, RZ, RZ, R151 ;  /* 0x000000ffffa67224 */ /* 0x000fe200078e0097 */
[----:B------:R0:W-:Y:S04]  /*1ee00*/  STL.128 [R1+0x430], R152 ;  /* 0x0004309801007387 */ /* 0x0001e80000100c00 */
[----:B------:R0:W-:Y:S01]  /*1ee10*/  STL.128 [R1+0x240], R156 ;  /* 0x0002409c01007387 */ /* 0x0001e20000100c00 */
[----:B------:R-:W-:-:S03]  /*1ee20*/  IMAD.MOV.U32 R200, RZ, RZ, R148 ;  /* 0x000000ffffc87224 */ /* 0x000fc600078e0094 */
[----:B------:R-:W-:Y:S01]  /*1ee30*/  STL.128 [R1+0x12f0], R164 ;  /* 0x0012f0a401007387 */ /* 0x000fe20000100c00 */
[----:B------:R-:W-:-:S03]  /*1ee40*/  R2UR UR6, R8 ;  /* 0x00000000080672ca */ /* 0x000fc600000e0000 */
[----:B-1----:R-:W2:Y:S01]  /*1ee50*/  LDL.LU.128 R176, [R1+0x580] ;  /* 0x0005800001b07983 */ /* 0x002ea20000300c00 */
[----:B0-----:R-:W-:-:S03]  /*1ee60*/  F2FP.BF16.F32.PACK_AB R152, R14, R15 ;  /* 0x0000000f0e98723e */ /* 0x001fc600000010ff */
[----:B------:R-:W-:Y:S01]  /*1ee70*/  STL.128 [R1+0x1030], R20 ;  /* 0x0010301401007387 */ /* 0x000fe20000100c00 */
[----:B------:R-:W-:Y:S02]  /*1ee80*/  F2FP.BF16.F32.PACK_AB R153, R10, R11 ;  /* 0x0000000b0a99723e */ /* 0x000fe400000010ff */
[----:B------:R-:W-:Y:S01]  /*1ee90*/  F2FP.BF16.F32.PACK_AB R154, R12, R13 ;  /* 0x0000000d0c9a723e */ /* 0x000fe200000010ff */
[----:B------:R-:W-:Y:S01]  /*1eea0*/  IMAD.MOV.U32 R159, RZ, RZ, R127 ;  /* 0x000000ffff9f7224 */ /* 0x000fe200078e007f */
[----:B------:R-:W-:Y:S01]  /*1eeb0*/  F2FP.BF16.F32.PACK_AB R155, R0, R4 ;  /* 0x00000004009b723e */ /* 0x000fe200000010ff */
[----:B------:R-:W-:Y:S01]  /*1eec0*/  IMAD.MOV.U32 R158, RZ, RZ, R126 ;  /* 0x000000ffff9e7224 */ /* 0x000fe200078e007e */
[----:B------:R-:W-:Y:S01]  /*1eed0*/  STL.128 [R1+0x1020], R16 ;  /* 0x0010201001007387 */ /* 0x000fe20000100c00 */
[----:B------:R-:W-:Y:S02]  /*1eee0*/  IMAD.MOV.U32 R157, RZ, RZ, R125 ;  /* 0x000000ffff9d7224 */ /* 0x000fe400078e007d */
[----:B------:R-:W-:Y:S01]  /*1eef0*/  IMAD.MOV.U32 R156, RZ, RZ, R124 ;  /* 0x000000ffff9c7224 */ /* 0x000fe200078e007c */
[----:B------:R-:W-:Y:S01]  /*1ef00*/  STL.128 [R1+0x12c0], R152 ;  /* 0x0012c09801007387 */ /* 0x000fe20000100c00 */
[----:B------:R-:W-:-:S03]  /*1ef10*/  IMAD.MOV.U32 R215, RZ, RZ, R139 ;  /* 0x000000ffffd77224 */ /* 0x000fc600078e008b */
[----:B------:R-:W-:Y:S01]  /*1ef20*/  STL.128 [R1+0x12d0], R156 ;  /* 0x0012d09c01007387 */ /* 0x000fe20000100c00 */
[----:B------:R-:W-:Y:S02]  /*1ef30*/  IMAD.MOV.U32 R214, RZ, RZ, R138 ;  /* 0x000000ffffd67224 */ /* 0x000fe400078e008a */
[----:B------:R-:W-:Y:S01]  /*1ef40*/  IMAD.MOV.U32 R219, RZ, RZ, R143 ;  /* 0x000000ffffdb7224 */ /* 0x000fe200078e008f */
[----:B------:R-:W-:Y:S01]  /*1ef50*/  STL.128 [R1+0x1370], R196 ;  /* 0x001370c401007387 */ /* 0x000fe20000100c00 */
[----:B------:R-:W-:Y:S02]  /*1ef60*/  IMAD.MOV.U32 R218, RZ, RZ, R142 ;  /* 0x000000ffffda7224 */ /* 0x000fe400078e008e */
[----:B---3--:R-:W-:Y:S01]  /*1ef70*/  IMAD.MOV.U32 R201, RZ, RZ, R147 ;  /* 0x000000ffffc97224 */ /* 0x008fe200078e0093 */
[----:B------:R-:W-:Y:S01]  /*1ef80*/  STL.128 [R1+0x1360], R192 ;  /* 0x001360c001007387 */ /* 0x000fe20000100c00 */
[----:B------:R-:W-:Y:S02]  /*1ef90*/  IMAD.MOV.U32 R202, RZ, RZ, R146 ;  /* 0x000000ffffca7224 */ /* 0x000fe400078e0092 */
[----:B------:R-:W-:Y:S01]  /*1efa0*/  IMAD.MOV.U32 R203, RZ, RZ, R145 ;  /* 0x000000ffffcb7224 */ /* 0x000fe200078e0091 */
[----:B------:R-:W-:Y:S01]  /*1efb0*/  STL.128 [R1+0x1350], R188 ;  /* 0x001350bc01007387 */ /* 0x000fe20000100c00 */
        /* <DEDUP_REMOVED lines=12> */
[----:B------:R-:W-:-:S03]  /*1f080*/  IMAD.MOV.U32 R222, RZ, RZ, R132 ;  /* 0x000000ffffde7224 */ /* 0x000fc600078e0084 */
        /* <DEDUP_REMOVED lines=39> */
[----:B----4-:R-:W-:-:S03]  /*1f300*/  IMAD.MOV.U32 R101, RZ, RZ, R183 ;  /* 0x000000ffff657224 */ /* 0x010fc600078e00b7 */
        /* <DEDUP_REMOVED lines=37> */
[----:B--2---:R1:W-:Y:S04]  /*1f560*/  STL.128 [R1+0x1210], R184 ;  /* 0x001210b801007387 */ /* 0x0043e80000100c00 */
[----:B0-----:R-:W2:Y:S04]  /*1f570*/  LDL.LU.128 R108, [R1+0x470] ;  /* 0x00047000016c7983 */ /* 0x001ea80000300c00 */
[----:B------:R-:W3:Y:S04]  /*1f580*/  LDL.LU.128 R112, [R1+0x480] ;  /* 0x0004800001707983 */ /* 0x000ee80000300c00 */
        /* <DEDUP_REMOVED lines=15> */
[----:B-1----:R-:W4:Y:S01]  /*1f680*/  LDL.128 R184, [R1+0x5a0] ;  /* 0x0005a00001b87983 */ /* 0x002f220000100c00 */
[----:B------:R-:W-:-:S03]  /*1f690*/  IMAD.MOV.U32 R8, RZ, RZ, R104 ;  /* 0x000000ffff087224 */ /* 0x000fc600078e0068 */
[----:B------:R-:W-:Y:S04]  /*1f6a0*/  STL.128 [R1+0x250], R104 ;  /* 0x0002506801007387 */ /* 0x000fe80000100c00 */
[----:B------:R0:W-:Y:S04]  /*1f6b0*/  STL.64 [R1+0x1188], R100 ;  /* 0x0011886401007387 */ /* 0x0001e80000100a00 */
[----:B------:R-:W4:Y:S04]  /*1f6c0*/  LDL.LU R99, [R1+0x594] ;  /* 0x0005940001637983 */ /* 0x000f280000300800 */
[----:B------:R-:W4:Y:S04]  /*1f6d0*/  LDL.LU R98, [R1+0x590] ;  /* 0x0005900001627983 */ /* 0x000f280000300800 */
[----:B0-----:R-:W4:Y:S04]  /*1f6e0*/  LDL.LU.64 R100, [R1+0x1188] ;  /* 0x0011880001647983 */ /* 0x001f280000300a00 */
[----:B------:R-:W4:Y:S04]  /*1f6f0*/  LDL.LU R104, [R1+0x5a8] ;  /* 0x0005a80001687983 */ /* 0x000f280000300800 */
[----:B------:R-:W4:Y:S04]  /*1f700*/  LDL.LU R103, [R1+0x5a4] ;  /* 0x0005a40001677983 */ /* 0x000f280000300800 */
[----:B------:R-:W4:Y:S01]  /*1f710*/  LDL.LU R102, [R1+0x5a0] ;  /* 0x0005a00001667983 */ /* 0x000f220000300800 */
[----:B------:R-:W-:-:S02]  /*1f720*/  IMAD.MOV.U32 R208, RZ, RZ, R24 ;  /* 0x000000ffffd07224 */ /* 0x000fc400078e0018 */
[----:B------:R-:W-:Y:S01]  /*1f730*/  IMAD.MOV.U32 R207, RZ, RZ, R25 ;  /* 0x000000ffffcf7224 */ /* 0x000fe200078e0019 */
[----:B------:R-:W4:Y:S01]  /*1f740*/  LDL.LU R216, [R1+0xfe8] ;  /* 0x000fe80001d87983 */ /* 0x000f220000300800 */
[----:B------:R-:W-:Y:S02]  /*1f750*/  IMAD.MOV.U32 R206, RZ, RZ, R26 ;  /* 0x000000ffffce7224 */ /* 0x000fe400078e001a */
[----:B------:R-:W-:Y:S02]  /*1f760*/  IMAD.MOV.U32 R205, RZ, RZ, R27 ;  /* 0x000000ffffcd7224 */ /* 0x000fe400078e001b */
[----:B------:R-:W-:Y:S01]  /*1f770*/  IMAD.MOV.U32 R9, RZ, RZ, R105 ;  /* 0x000000ffff097224 */ /* 0x000fe200078e0069 */
[----:B------:R0:W-:Y:S01]  /*1f780*/  STL.128 [R1+0x1010], R12 ;  /* 0x0010100c01007387 */ /* 0x0001e20000100c00 */
[----:B------:R-:W-:Y:S02]  /*1f790*/  IMAD.MOV.U32 R25, RZ, RZ, R107 ;  /* 0x000000ffff197224 */ /* 0x000fe400078e006b */
[----:B------:R-:W-:Y:S01]  /*1f7a0*/  IMAD.MOV.U32 R24, RZ, RZ, R106 ;  /* 0x000000ffff187224 */ /* 0x000fe200078e006a */
[----:B------:R1:W-:Y:S01]  /*1f7b0*/  STL.64 [R1+0xff0], R4 ;  /* 0x000ff00401007387 */ /* 0x0003e20000100a00 */
[----:B------:R-:W-:-:S02]  /*1f7c0*/  IMAD.MOV.U32 R97, RZ, RZ, R179 ;  /* 0x000000ffff617224 */ /* 0x000fc400078e00b3 */
[----:B------:R-:W-:Y:S01]  /*1f7d0*/  IMAD.MOV.U32 R96, RZ, RZ, R178 ;  /* 0x000000ffff607224 */ /* 0x000fe200078e00b2 */
[----:B------:R-:W4:Y:S01]  /*1f7e0*/  LDL.LU.128 R20, [R1+0x1030] ;  /* 0x0010300001147983 */ /* 0x000f220000300c00 */
[----:B------:R-:W-:Y:S02]  /*1f7f0*/  IMAD.MOV.U32 R95, RZ, RZ, R177 ;  /* 0x000000ffff5f7224 */ /* 0x000fe400078e00b1 */
[----:B------:R-:W-:Y:S01]  /*1f800*/  IMAD.MOV.U32 R94, RZ, RZ, R176 ;  /* 0x000000ffff5e7224 */ /* 0x000fe200078e00b0 */
[----:B------:R1:W-:Y:S04]  /*1f810*/  STL.128 [R1+0x1000], R8 ;  /* 0x0010000801007387 */ /* 0x0003e80000100c00 */
[----:B------:R-:W4:Y:S04]  /*1f820*/  LDL.LU.128 R16, [R1+0x1020] ;  /* 0x0010200001107983 */ /* 0x000f280000300c00 */
[----:B0-----:R-:W4:Y:S04]  /*1f830*/  LDL.LU.128 R12, [R1+0x1010] ;  /* 0x00101000010c7983 */ /* 0x001f280000300c00 */
[----:B-1----:R-:W4:Y:S04]  /*1f840*/  LDL.LU.64 R4, [R1+0xff0] ;  /* 0x000ff00001047983 */ /* 0x002f280000300a00 */
[----:B------:R-:W4:Y:S04]  /*1f850*/  LDL.LU.128 R8, [R1+0x1000] ;  /* 0x0010000001087983 */ /* 0x000f280000300c00 */
[----:B------:R-:W-:Y:S04]  /*1f860*/  STL [R1+0x13e8], R227 ;  /* 0x0013e8e301007387 */ /* 0x000fe80000100800 */
[----:B------:R-:W-:Y:S04]  /*1f870*/  STL.64 [R1+0x13e0], R224 ;  /* 0x0013e0e001007387 */ /* 0x000fe80000100a00 */
[----:B------:R-:W-:Y:S04]  /*1f880*/  STL.64 [R1+0x13c0], R218 ;  /* 0x0013c0da01007387 */ /* 0x000fe80000100a00 */
[----:B------:R-:W-:Y:S04]  /*1f890*/  STL.128 [R1+0x1380], R200 ;  /* 0x001380c801007387 */ /* 0x000fe80000100c00 */
[----:B------:R-:W-:Y:S04]  /*1f8a0*/  STL.128 [R1+0x370], R176 ;  /* 0x000370b001007387 */ /* 0x000fe80000100c00 */
[----:B------:R-:W-:Y:S04]  /*1f8b0*/  STL.128 [R1+0x380], R180 ;  /* 0x000380b401007387 */ /* 0x000fe80000100c00 */
[----:B------:R-:W4:Y:S04]  /*1f8c0*/  LDL.LU.128 R196, [R1+0x1370] ;  /* 0x0013700001c47983 */ /* 0x000f280000300c00 */
[----:B------:R-:W4:Y:S04]  /*1f8d0*/  LDL.LU.128 R192, [R1+0x1360] ;  /* 0x0013600001c07983 */ /* 0x000f280000300c00 */
[----:B------:R-:W4:Y:S01]  /*1f8e0*/  LDL.LU.128 R188, [R1+0x1350] ;  /* 0x0013500001bc7983 */ /* 0x000f220000300c00 */
[----:B--2---:R-:W-:-:S02]  /*1f8f0*/  IMAD.MOV.U32 R29, RZ, RZ, R111 ;  /* 0x000000ffff1d7224 */ /* 0x004fc400078e006f */
[----:B------:R-:W-:Y:S02]  /*1f900*/  IMAD.MOV.U32 R28, RZ, RZ, R110 ;  /* 0x000000ffff1c7224 */ /* 0x000fe400078e006e */
[----:B------:R-:W-:Y:S01]  /*1f910*/  IMAD.MOV.U32 R27, RZ, RZ, R109 ;  /* 0x000000ffff1b7224 */ /* 0x000fe200078e006d */
[----:B---3--:R0:W-:Y:S01]  /*1f920*/  STL.128 [R1+0x270], R112 ;  /* 0x0002707001007387 */ /* 0x0081e20000100c00 */
[----:B------:R-:W-:Y:S02]  /*1f930*/  IMAD.MOV.U32 R26, RZ, RZ, R108 ;  /* 0x000000ffff1a7224 */ /* 0x000fe400078e006c */
[----:B------:R-:W-:Y:S02]  /*1f940*/  IMAD.MOV.U32 R33, RZ, RZ, R115 ;  /* 0x000000ffff217224 */ /* 0x000fe400078e0073 */
[----:B------:R-:W-:Y:S02]  /*1f950*/  IMAD.MOV.U32 R32, RZ, RZ, R114 ;  /* 0x000000ffff207224 */ /* 0x000fe400078e0072 */
[----:B------:R-:W-:-:S02]  /*1f960*/  IMAD.MOV.U32 R31, RZ, RZ, R113 ;  /* 0x000000ffff1f7224 */ /* 0x000fc400078e0071 */
[----:B------:R-:W-:Y:S02]  /*1f970*/  IMAD.MOV.U32 R30, RZ, RZ, R112 ;  /* 0x000000ffff1e7224 */ /* 0x000fe400078e0070 */
[----:B----4-:R-:W-:Y:S02]  /*1f980*/  IMAD.MOV.U32 R37, RZ, RZ, R119 ;  /* 0x000000ffff257224 */ /* 0x010fe400078e0077 */
[----:B------:R-:W-:Y:S02]  /*1f990*/  IMAD.MOV.U32 R36, RZ, RZ, R118 ;  /* 0x000000ffff247224 */ /* 0x000fe400078e0076 */
[----:B------:R-:W-:Y:S01]  /*1f9a0*/  IMAD.MOV.U32 R35, RZ, RZ, R117 ;  /* 0x000000ffff237224 */ /* 0x000fe200078e0075 */
[----:B0-----:R-:W2:Y:S01]  /*1f9b0*/  LDL.128 R112, [R1+0x5b0] ;  /* 0x0005b00001707983 */ /* 0x001ea20000100c00 */
        /* <DEDUP_REMOVED lines=58> */
[----:B------:R-:W-:Y:S04]  /*1fd60*/  STL.128 [R1+0x260], R108 ;  /* 0x0002606c01007387 */ /* 0x000fe80000100c00 */
        /* <DEDUP_REMOVED lines=21> */
[----:B0-----:R-:W2:Y:S04]  /*1fec0*/  LDL.LU.64 R104, [R1+0x1180] ;  /* 0x0011800001687983 */ /* 0x001ea80000300a00 */
[----:B-1----:R-:W2:Y:S04]  /*1fed0*/  LDL.LU.128 R100, [R1+0x1170] ;  /* 0x0011700001647983 */ /* 0x002ea80000300c00 */
[----:B---3--:R-:W3:Y:S04]  /*1fee0*/  LDL.LU.128 R96, [R1+0x1160] ;  /* 0x0011600001607983 */ /* 0x008ee80000300c00 */
[----:B----4-:R-:W4:Y:S04]  /*1fef0*/  LDL.LU.128 R92, [R1+0x1150] ;  /* 0x00115000015c7983 */ /* 0x010f280000300c00 */
        /* <DEDUP_REMOVED lines=18> */
[----:B------:R-:W4:Y:S04]  /*20020*/  LDL.LU R107, [R1+0x5b4] ;  /* 0x0005b400016b7983 */ /* 0x000f280000300800 */
[----:B------:R-:W4:Y:S04]  /*20030*/  LDL.LU R106, [R1+0x5b0] ;  /* 0x0005b000016a7983 */ /* 0x000f280000300800 */
[----:B------:R0:W-:Y:S01]  /*20040*/  STL.128 [R1+0x280], R116 ;  /* 0x0002807401007387 */ /* 0x0001e20000100c00 */
[----:B--2---:R-:W-:-:S03]  /*20050*/  IMAD.MOV.U32 R109, RZ, RZ, R115 ;  /* 0x000000ffff6d7224 */ /* 0x004fc600078e0073 */
[----:B------:R1:W-:Y:S04]  /*20060*/  STL.128 [R1+0x13d0], R220 ;  /* 0x0013d0dc01007387 */ /* 0x0003e80000100c00 */
[----:B------:R2:W-:Y:S04]  /*20070*/  STL.128 [R1+0x13b0], R212 ;  /* 0x0013b0d401007387 */ /* 0x0005e80000100c00 */
[----:B------:R2:W-:Y:S04]  /*20080*/  STL.128 [R1+0x13a0], R208 ;  /* 0x0013a0d001007387 */ /* 0x0005e80000100c00 */
[----:B0-----:R-:W4:Y:S04]  /*20090*/  LDL.128 R116, [R1+0x5c0] ;  /* 0x0005c00001747983 */ /* 0x001f280000100c00 */
[----:B------:R0:W-:Y:S04]  /*200a0*/  STL.128 [R1+0x1390], R204 ;  /* 0x001390cc01007387 */ /* 0x0001e80000100c00 */
[----:B------:R-:W-:Y:S04]  /*200b0*/  STL.128 [R1+0x310], R152 ;  /* 0x0003109801007387 */ /* 0x000fe80000100c00 */
[----:B------:R-:W-:Y:S04]  /*200c0*/  STL.128 [R1+0x320], R156 ;  /* 0x0003209c01007387 */ /* 0x000fe80000100c00 */
[----:B------:R-:W-:Y:S04]  /*200d0*/  STL.128 [R1+0x330], R160 ;  /* 0x000330a001007387 */ /* 0x000fe80000100c00 */
[----:B------:R-:W-:Y:S04]  /*200e0*/  STL.128 [R1+0x340], R164 ;  /* 0x000340a401007387 */ /* 0x000fe80000100c00 */
[----:B------:R-:W-:Y:S04]  /*200f0*/  STL.128 [R1+0x350], R168 ;  /* 0x000350a801007387 */ /* 0x000fe80000100c00 */
[----:B------:R0:W-:Y:S04]  /*20100*/  STL.128 [R1+0x360], R172 ;  /* 0x000360ac01007387 */ /* 0x0001e80000100c00 */
[----:B------:R-:W4:Y:S04]  /*20110*/  LDL.LU R227, [R1+0x13e8] ;  /* 0x0013e80001e37983 */ /* 0x000f280000300800 */
[----:B------:R-:W4:Y:S04]  /*20120*/  LDL.LU.64 R224, [R1+0x13e0] ;  /* 0x0013e00001e07983 */ /* 0x000f280000300a00 */
[----:B-1----:R-:W4:Y:S04]  /*20130*/  LDL.LU.128 R220, [R1+0x13d0] ;  /* 0x0013d00001dc7983 */ /* 0x002f280000300c00 */
[----:B------:R-:W4:Y:S04]  /*20140*/  LDL.LU.64 R218, [R1+0x13c0] ;  /* 0x0013c00001da7983 */ /* 0x000f280000300a00 */
[----:B--2---:R-:W2:Y:S04]  /*20150*/  LDL.LU.128 R212, [R1+0x13b0] ;  /* 0x0013b00001d47983 */ /* 0x004ea80000300c00 */
[----:B------:R-:W2:Y:S04]  /*20160*/  LDL.LU.128 R208, [R1+0x13a0] ;  /* 0x0013a00001d07983 */ /* 0x000ea80000300c00 */
[----:B0-----:R-:W2:Y:S04]  /*20170*/  LDL.LU.128 R204, [R1+0x1390] ;  /* 0x0013900001cc7983 */ /* 0x001ea80000300c00 */
[----:B------:R-:W2:Y:S04]  /*20180*/  LDL.LU.128 R200, [R1+0x1380] ;  /* 0x0013800001c87983 */ /* 0x000ea80000300c00 */
[----:B------:R-:W2:Y:S04]  /*20190*/  LDL.LU.64 R182, [R1+0x1330] ;  /* 0x0013300001b67983 */ /* 0x000ea80000300a00 */
[----:B------:R-:W2:Y:S04]  /*201a0*/  LDL.LU.128 R176, [R1+0x1320] ;  /* 0x0013200001b07983 */ /* 0x000ea80000300c00 */
[----:B------:R-:W2:Y:S04]  /*201b0*/  LDL.LU.128 R172, [R1+0x1310] ;  /* 0x0013100001ac7983 */ /* 0x000ea80000300c00 */
[----:B------:R-:W2:Y:S04]  /*201c0*/  LDL.LU R170, [R1+0x1308] ;  /* 0x0013080001aa7983 */ /* 0x000ea80000300800 */
[----:B------:R-:W2:Y:S04]  /*201d0*/  LDL.LU.64 R168, [R1+0x1300] ;  /* 0x0013000001a87983 */ /* 0x000ea80000300a00 */
[----:B------:R-:W2:Y:S04]  /*201e0*/  LDL.LU.128 R164, [R1+0x12f0] ;  /* 0x0012f00001a47983 */ /* 0x000ea80000300c00 */
[----:B------:R-:W2:Y:S04]  /*201f0*/  LDL.LU.128 R160, [R1+0x12e0] ;  /* 0x0012e00001a07983 */ /* 0x000ea80000300c00 */
[----:B------:R-:W2:Y:S04]  /*20200*/  LDL.LU.128 R156, [R1+0x12d0] ;  /* 0x0012d000019c7983 */ /* 0x000ea80000300c00 */
[----:B------:R-:W2:Y:S04]  /*20210*/  LDL.LU.128 R152, [R1+0x12c0] ;  /* 0x0012c00001987983 */ /* 0x000ea80000300c00 */
[----:B------:R-:W-:Y:S04]  /*20220*/  STL.128 [R1+0x3a0], R112 ;  /* 0x0003a07001007387 */ /* 0x000fe80000100c00 */
[----:B------:R0:W-:Y:S04]  /*20230*/  STL.128 [R1+0xe80], R20 ;  /* 0x000e801401007387 */ /* 0x0001e80000100c00 */
[----:B------:R1:W-:Y:S04]  /*20240*/  STL.128 [R1+0xe70], R16 ;  /* 0x000e701001007387 */ /* 0x0003e80000100c00 */
[----:B------:R1:W-:Y:S04]  /*20250*/  STL.128 [R1+0xe60], R12 ;  /* 0x000e600c01007387 */ /* 0x0003e80000100c00 */
[----:B------:R1:W-:Y:S04]  /*20260*/  STL.128 [R1+0xe50], R8 ;  /* 0x000e500801007387 */ /* 0x0003e80000100c00 */
[----:B------:R1:W-:Y:S04]  /*20270*/  STL.64 [R1+0xe48], R4 ;  /* 0x000e480401007387 */ /* 0x0003e80000100a00 */
[----:B0-----:R-:W2:Y:S04]  /*20280*/  LDL.LU.128 R20, [R1+0xe80] ;  /* 0x000e800001147983 */ /* 0x001ea80000300c00 */
[----:B-1----:R-:W2:Y:S04]  /*20290*/  LDL.LU.128 R16, [R1+0xe70] ;  /* 0x000e700001107983 */ /* 0x002ea80000300c00 */
[----:B------:R-:W2:Y:S04]  /*202a0*/  LDL.LU.128 R12, [R1+0xe60] ;  /* 0x000e6000010c7983 */ /* 0x000ea80000300c00 */
[----:B------:R-:W2:Y:S04]  /*202b0*/  LDL.LU.128 R8, [R1+0xe50] ;  /* 0x000e500001087983 */ /* 0x000ea80000300c00 */
[----:B------:R-:W2:Y:S04]  /*202c0*/  LDL.LU.64 R4, [R1+0xe48] ;  /* 0x000e480001047983 */ /* 0x000ea80000300a00 */
[----:B------:R-:W2:Y:S04]  /*202d0*/  LDL.LU R112, [R1+0x5c8] ;  /* 0x0005c80001707983 */ /* 0x000ea80000300800 */
[----:B------:R-:W2:Y:S04]  /*202e0*/  LDL.LU R111, [R1+0x5c4] ;  /* 0x0005c400016f7983 */ /* 0x000ea80000300800 */
[----:B------:R-:W2:Y:S04]  /*202f0*/  LDL.LU R110, [R1+0x5c0] ;  /* 0x0005c000016e7983 */ /* 0x000ea80000300800 */
[----:B------:R0:W-:Y:S04]  /*20300*/  STL.128 [R1+0x290], R120 ;  /* 0x0002907801007387 */ /* 0x0001e80000100c00 */
[----:B------:R1:W-:Y:S04]  /*20310*/  STL.128 [R1+0x1240], R196 ;  /* 0x001240c401007387 */ /* 0x0003e80000100c00 */
[----:B------:R1:W-:Y:S04]  /*20320*/  STL.128 [R1+0x1230], R192 ;  /* 0x001230c001007387 */ /* 0x0003e80000100c00 */
[----:B------:R1:W-:Y:S04]  /*20330*/  STL.128 [R1+0x1220], R188 ;  /* 0x001220bc01007387 */ /* 0x0003e80000100c00 */
[----:B0-----:R-:W2:Y:S04]  /*20340*/  LDL.128 R120, [R1+0x5d0] ;  /* 0x0005d00001787983 */ /* 0x001ea80000100c00 */
[----:B------:R-:W-:Y:S04]  /*20350*/  STL.128 [R1+0x390], R184 ;  /* 0x000390b801007387 */ /* 0x000fe80000100c00 */
[----:B-1----:R-:W2:Y:S04]  /*20360*/  LDL.LU.128 R196, [R1+0x1240] ;  /* 0x0012400001c47983 */ /* 0x002ea80000300c00 */
[----:B------:R-:W2:Y:S04]  /*20370*/  LDL.LU.128 R192, [R1+0x1230] ;  /* 0x0012300001c07983 */ /* 0x000ea80000300c00 */
[----:B------:R-:W2:Y:S04]  /*20380*/  LDL.LU.128 R188, [R1+0x1220] ;  /* 0x0012200001bc7983 */ /* 0x000ea80000300c00 */
[----:B------:R0:W-:Y:S04]  /*20390*/  STL.128 [R1+0xfc0], R100 ;  /* 0x000fc06401007387 */ /* 0x0001e80000100c00 */
[----:B---3--:R-:W-:Y:S04]  /*203a0*/  STL.128 [R1+0xfb0], R96 ;  /* 0x000fb06001007387 */ /* 0x008fe80000100c00 */
[----:B----4-:R-:W-:Y:S04]  /*203b0*/  STL.128 [R1+0xfa0], R92 ;  /* 0x000fa05c01007387 */ /* 0x010fe80000100c00 */
        /* <DEDUP_REMOVED lines=17> */
[----:B------:R1:W-:Y:S04]  /*204d0*/  STL.64 [R1+0xfe0], R108 ;  /* 0x000fe06c01007387 */ /* 0x0003e80000100a00 */
[----:B0-----:R-:W3:Y:S04]  /*204e0*/  LDL.LU.128 R100, [R1+0xfc0] ;  /* 0x000fc00001647983 */ /* 0x001ee80000300c00 */
[----:B------:R0:W-:Y:S04]  /*204f0*/  STL.128 [R1+0xfd0], R104 ;  /* 0x000fd06801007387 */ /* 0x0001e80000100c00 */
[----:B-1----:R-:W4:Y:S04]  /*20500*/  LDL.LU.64 R108, [R1+0xfe0] ;  /* 0x000fe000016c7983 */ /* 0x002f280000300a00 */
[----:B------:R-:W4:Y:S04]  /*20510*/  LDL.LU.128 R96, [R1+0xfb0] ;  /* 0x000fb00001607983 */ /* 0x000f280000300c00 */
[----:B------:R-:W4:Y:S04]  /*20520*/  LDL.LU.128 R92, [R1+0xfa0] ;  /* 0x000fa000015c7983 */ /* 0x000f280000300c00 */
        /* <DEDUP_REMOVED lines=17> */
[----:B------:R-:W4:Y:S01]  /*20640*/  LDL.LU.128 R24, [R1+0xe90] ;  /* 0x000e900001187983 */ /* 0x000f220000300c00 */
[----:B------:R-:W-:-:S03]  /*20650*/  IMAD.MOV.U32 R113, RZ, RZ, R119 ;  /* 0x000000ffff717224 */ /* 0x000fc600078e0077 */
[----:B------:R0:W-:Y:S04]  /*20660*/  STL [R1+0x12b8], R227 ;  /* 0x0012b8e301007387 */ /* 0x0001e80000100800 */
[----:B------:R1:W-:Y:S04]  /*20670*/  STL.64 [R1+0x12b0], R224 ;  /* 0x0012b0e001007387 */ /* 0x0003e80000100a00 */
[----:B------:R1:W-:Y:S04]  /*20680*/  STL.128 [R1+0x12a0], R220 ;  /* 0x0012a0dc01007387 */ /* 0x0003e80000100c00 */
[----:B------:R1:W-:Y:S04]  /*20690*/  STL.64 [R1+0x1290], R218 ;  /* 0x001290da01007387 */ /* 0x0003e80000100a00 */
[----:B--2---:R2:W-:Y:S04]  /*206a0*/  STL.128 [R1+0x1280], R212 ;  /* 0x001280d401007387 */ /* 0x0045e80000100c00 */
[----:B------:R2:W-:Y:S04]  /*206b0*/  STL.128 [R1+0x1270], R208 ;  /* 0x001270d001007387 */ /* 0x0005e80000100c00 */
[----:B------:R2:W-:Y:S04]  /*206c0*/  STL.128 [R1+0x1260], R204 ;  /* 0x001260cc01007387 */ /* 0x0005e80000100c00 */
[----:B------:R2:W-:Y:S04]  /*206d0*/  STL.128 [R1+0x1250], R200 ;  /* 0x001250c801007387 */ /* 0x0005e80000100c00 */
[----:B------:R2:W-:Y:S04]  /*206e0*/  STL.64 [R1+0x1200], R182 ;  /* 0x001200b601007387 */ /* 0x0005e80000100a00 */
[----:B------:R2:W-:Y:S04]  /*206f0*/  STL.128 [R1+0x11f0], R176 ;  /* 0x0011f0b001007387 */ /* 0x0005e80000100c00 */
[----:B------:R2:W-:Y:S04]  /*20700*/  STL.128 [R1+0x11e0], R172 ;  /* 0x0011e0ac01007387 */ /* 0x0005e80000100c00 */
[----:B------:R2:W-:Y:S04]  /*20710*/  STL [R1+0x11d8], R170 ;  /* 0x0011d8aa01007387 */ /* 0x0005e80000100800 */
[----:B------:R2:W-:Y:S04]  /*20720*/  STL.64 [R1+0x11d0], R168 ;  /* 0x0011d0a801007387 */ /* 0x0005e80000100a00 */
[----:B------:R2:W-:Y:S04]  /*20730*/  STL.128 [R1+0x11c0], R164 ;  /* 0x0011c0a401007387 */ /* 0x0005e80000100c00 */
[----:B------:R2:W-:Y:S04]  /*20740*/  STL.128 [R1+0x11b0], R160 ;  /* 0x0011b0a001007387 */ /* 0x0005e80000100c00 */
[----:B------:R2:W-:Y:S04]  /*20750*/  STL.128 [R1+0x11a0], R156 ;  /* 0x0011a09c01007387 */ /* 0x0005e80000100c00 */
[----:B------:R2:W-:Y:S04]  /*20760*/  STL.128 [R1+0x1190], R152 ;  /* 0x0011909801007387 */ /* 0x0005e80000100c00 */
[----:B0-----:R-:W4:Y:S04]  /*20770*/  LDL.LU R227, [R1+0x12b8] ;  /* 0x0012b80001e37983 */ /* 0x001f280000300800 */
[----:B-1----:R-:W4:Y:S04]  /*20780*/  LDL.LU.64 R224, [R1+0x12b0] ;  /* 0x0012b00001e07983 */ /* 0x002f280000300a00 */
[----:B------:R-:W4:Y:S04]  /*20790*/  LDL.LU.128 R220, [R1+0x12a0] ;  /* 0x0012a00001dc7983 */ /* 0x000f280000300c00 */
[----:B------:R-:W4:Y:S04]  /*207a0*/  LDL.LU.64 R218, [R1+0x1290] ;  /* 0x0012900001da7983 */ /* 0x000f280000300a00 */
[----:B--2---:R-:W2:Y:S04]  /*207b0*/  LDL.LU.128 R212, [R1+0x1280] ;  /* 0x0012800001d47983 */ /* 0x004ea80000300c00 */
[----:B------:R-:W2:Y:S04]  /*207c0*/  LDL.LU.128 R208, [R1+0x1270] ;  /* 0x0012700001d07983 */ /* 0x000ea80000300c00 */
[----:B------:R-:W2:Y:S04]  /*207d0*/  LDL.LU.128 R204, [R1+0x1260] ;  /* 0x0012600001cc7983 */ /* 0x000ea80000300c00 */
[----:B------:R-:W2:Y:S04]  /*207e0*/  LDL.LU.128 R200, [R1+0x1250] ;  /* 0x0012500001c87983 */ /* 0x000ea80000300c00 */
        /* <DEDUP_REMOVED lines=10> */
[----:B------:R-:W2:Y:S04]  /*20890*/  LDL.LU R180, [R1+0xe40] ;  /* 0x000e400001b47983 */ /* 0x000ea80000300800 */
[----:B------:R-:W2:Y:S04]  /*208a0*/  LDL.LU R181, [R1+0xe3c] ;  /* 0x000e3c0001b57983 */ /* 0x000ea80000300800 */
[----:B------:R-:W2:Y:S04]  /*208b0*/  LDL.LU R171, [R1+0xe38] ;  /* 0x000e380001ab7983 */ /* 0x000ea80000300800 */
[----:B------:R0:W-:Y:S04]  /*208c0*/  STL.64 [R1+0xe30], R112 ;  /* 0x000e307001007387 */ /* 0x0001e80000100a00 */
[----:B------:R-:W-:Y:S04]  /*208d0*/  STL.128 [R1+0xcc0], R20 ;  /* 0x000cc01401007387 */ /* 0x000fe80000100c00 */
[----:B------:R-:W-:Y:S04]  /*208e0*/  STL.128 [R1+0xcb0], R16 ;  /* 0x000cb01001007387 */ /* 0x000fe80000100c00 */
[----:B------:R-:W-:Y:S04]  /*208f0*/  STL.128 [R1+0xca0], R12 ;  /* 0x000ca00c01007387 */ /* 0x000fe80000100c00 */
[----:B------:R-:W-:Y:S04]  /*20900*/  STL.128 [R1+0xc90], R8 ;  /* 0x000c900801007387 */ /* 0x000fe80000100c00 */
[----:B------:R-:W-:Y:S04]  /*20910*/  STL.64 [R1+0xc80], R4 ;  /* 0x000c800401007387 */ /* 0x000fe80000100a00 */
[----:B------:R1:W-:Y:S04]  /*20920*/  STL.128 [R1+0x3b0], R116 ;  /* 0x0003b07401007387 */ /* 0x0003e80000100c00 */
[----:B---3--:R-:W-:Y:S04]  /*20930*/  STL.128 [R1+0xe00], R100 ;  /* 0x000e006401007387 */ /* 0x008fe80000100c00 */
[----:B----4-:R3:W-:Y:S04]  /*20940*/  STL.128 [R1+0xe20], R108 ;  /* 0x000e206c01007387 */ /* 0x0107e80000100c00 */
        /* <DEDUP_REMOVED lines=21> */
[----:B-1----:R-:W2:Y:S04]  /*20aa0*/  LDL.LU R116, [R1+0x5d8] ;  /* 0x0005d80001747983 */ /* 0x002ea80000300800 */
[----:B------:R-:W2:Y:S04]  /*20ab0*/  LDL.LU R115, [R1+0x5d4] ;  /* 0x0005d40001737983 */ /* 0x000ea80000300800 */
[----:B------:R-:W2:Y:S04]  /*20ac0*/  LDL.LU R114, [R1+0x5d0] ;  /* 0x0005d00001727983 */ /* 0x000ea80000300800 */
        /* <DEDUP_REMOVED lines=32> */
[----:B--2---:R-:W-:Y:S04]  /*20cd0*/  STL.128 [R1+0xc40], R200 ;  /* 0x000c40c801007387 */ /* 0x004fe80000100c00 */
[----:B------:R1:W-:Y:S04]  /*20ce0*/  STL.128 [R1+0xba0], R160 ;  /* 0x000ba0a001007387 */ /* 0x0003e80000100c00 */
[----:B------:R2:W-:Y:S01]  /*20cf0*/  STL.128 [R1+0xbf0], R180 ;  /* 0x000bf0b401007387 */ /* 0x0005e20000100c00 */
[----:B0-----:R-:W-:-:S03]  /*20d00*/  IMAD.MOV.U32 R123, RZ, RZ, R117 ;  /* 0x000000ffff7b7224 */ /* 0x001fc600078e0075 */
[----:B------:R0:W-:Y:S01]  /*20d10*/  STL.128 [R1+0xbb0], R164 ;  /* 0x000bb0a401007387 */ /* 0x0001e20000100c00 */
[----:B------:R-:W-:Y:S02]  /*20d20*/  IMAD.MOV.U32 R124, RZ, RZ, R156 ;  /* 0x000000ffff7c7224 */ /* 0x000fe400078e009c */
[----:B------:R-:W-:Y:S01]  /*20d30*/  IMAD.MOV.U32 R125, RZ, RZ, R157 ;  /* 0x000000ffff7d7224 */ /* 0x000fe200078e009d */
[----:B------:R-:W4:Y:S01]  /*20d40*/  LDL.LU.128 R20, [R1+0xcc0] ;  /* 0x000cc00001147983 */ /* 0x000f220000300c00 */
[----:B------:R-:W-:Y:S02]  /*20d50*/  IMAD.MOV.U32 R126, RZ, RZ, R158 ;  /* 0x000000ffff7e7224 */ /* 0x000fe400078e009e */
[----:B------:R-:W-:Y:S01]  /*20d60*/  IMAD.MOV.U32 R127, RZ, RZ, R159 ;  /* 0x000000ffff7f7224 */ /* 0x000fe200078e009f */
[----:B-1----:R-:W4:Y:S01]  /*20d70*/  LDL.LU.128 R160, [R1+0xba0] ;  /* 0x000ba00001a07983 */ /* 0x002f220000300c00 */
[----:B------:R-:W-:Y:S02]  /*20d80*/  IMAD.MOV.U32 R128, RZ, RZ, R227 ;  /* 0x000000ffff807224 */ /* 0x000fe400078e00e3 */
[----:B------:R-:W-:Y:S01]  /*20d90*/  IMAD.MOV.U32 R129, RZ, RZ, R225 ;  /* 0x000000ffff817224 */ /* 0x000fe200078e00e1 */
[----:B------:R-:W-:Y:S01]  /*20da0*/  STL [R1+0xc60], R208 ;  /* 0x000c60d001007387 */ /* 0x000fe20000100800 */
[----:B------:R-:W-:-:S02]  /*20db0*/  IMAD.MOV.U32 R130, RZ, RZ, R224 ;  /* 0x000000ffff827224 */ /* 0x000fc400078e00e0 */
[----:B------:R-:W-:Y:S01]  /*20dc0*/  IMAD.MOV.U32 R131, RZ, RZ, R223 ;  /* 0x000000ffff837224 */ /* 0x000fe200078e00df */
[----:B------:R-:W-:Y:S01]  /*20dd0*/  STL.128 [R1+0xc50], R204 ;  /* 0x000c50cc01007387 */ /* 0x000fe20000100c00 */
[----:B------:R-:W-:Y:S02]  /*20de0*/  IMAD.MOV.U32 R132, RZ, RZ, R222 ;  /* 0x000000ffff847224 */ /* 0x000fe400078e00de */
[----:B------:R-:W-:Y:S01]  /*20df0*/  IMAD.MOV.U32 R133, RZ, RZ, R209 ;  /* 0x000000ffff857224 */ /* 0x000fe200078e00d1 */
[----:B------:R-:W4:Y:S01]  /*20e00*/  LDL.LU.128 R16, [R1+0xcb0] ;  /* 0x000cb00001107983 */ /* 0x000f220000300c00 */
[----:B------:R-:W-:Y:S02]  /*20e10*/  IMAD.MOV.U32 R134, RZ, RZ, R210 ;  /* 0x000000ffff867224 */ /* 0x000fe400078e00d2 */
[----:B------:R-:W-:Y:S01]  /*20e20*/  IMAD.MOV.U32 R135, RZ, RZ, R211 ;  /* 0x000000ffff877224 */ /* 0x000fe200078e00d3 */
[----:B------:R-:W4:Y:S01]  /*20e30*/  LDL.LU.128 R12, [R1+0xca0] ;  /* 0x000ca000010c7983 */ /* 0x000f220000300c00 */
[----:B------:R-:W-:-:S02]  /*20e40*/  IMAD.MOV.U32 R136, RZ, RZ, R212 ;  /* 0x000000ffff887224 */ /* 0x000fc400078e00d4 */
[----:B------:R-:W-:Y:S01]  /*20e50*/  IMAD.MOV.U32 R137, RZ, RZ, R213 ;  /* 0x000000ffff897224 */ /* 0x000fe200078e00d5 */
[----:B------:R-:W4:Y:S01]  /*20e60*/  LDL.LU.64 R4, [R1+0xc80] ;  /* 0x000c800001047983 */ /* 0x000f220000300a00 */
[----:B------:R-:W-:Y:S02]  /*20e70*/  IMAD.MOV.U32 R138, RZ, RZ, R214 ;  /* 0x000000ffff8a7224 */ /* 0x000fe400078e00d6 */
[----:B------:R-:W-:Y:S01]  /*20e80*/  IMAD.MOV.U32 R139, RZ, RZ, R215 ;  /* 0x000000ffff8b7224 */ /* 0x000fe200078e00d7 */
[----:B------:R-:W4:Y:S01]  /*20e90*/  LDL.LU R6, [R1+0xc78] ;  /* 0x000c780001067983 */ /* 0x000f220000300800 */
[----:B------:R-:W-:Y:S02]  /*20ea0*/  IMAD.MOV.U32 R140, RZ, RZ, R221 ;  /* 0x000000ffff8c7224 */ /* 0x000fe400078e00dd */
[----:B------:R-:W-:Y:S01]  /*20eb0*/  IMAD.MOV.U32 R141, RZ, RZ, R220 ;  /* 0x000000ffff8d7224 */ /* 0x000fe200078e00dc */
[----:B------:R-:W4:Y:S01]  /*20ec0*/  LDL.LU R7, [R1+0xc74] ;  /* 0x000c740001077983 */ /* 0x000f220000300800 */
        /* <DEDUP_REMOVED lines=10> */
[----:B--2---:R-:W2:Y:S01]  /*20f70*/  LDL.LU.128 R180, [R1+0xbf0] ;  /* 0x000bf00001b47983 */ /* 0x004ea20000300c00 */
[----:B------:R-:W-:-:S03]  /*20f80*/  IMAD.MOV.U32 R119, RZ, RZ, R113 ;  /* 0x000000ffff777224 */ /* 0x000fc600078e0071 */
[----:B0-----:R-:W2:Y:S01]  /*20f90*/  LDL.LU.128 R164, [R1+0xbb0] ;  /* 0x000bb00001a47983 */ /* 0x001ea20000300c00 */
[----:B------:R-:W-:Y:S02]  /*20fa0*/  IMAD.MOV.U32 R118, RZ, RZ, R112 ;  /* 0x000000ffff767224 */ /* 0x000fe400078e0070 */
[----:B------:R-:W-:Y:S02]  /*20fb0*/  IMAD.MOV.U32 R122, RZ, RZ, R116 ;  /* 0x000000ffff7a7224 */ /* 0x000fe400078e0074 */
[----:B------:R-:W-:Y:S02]  /*20fc0*/  IMAD.MOV.U32 R121, RZ, RZ, R115 ;  /* 0x000000ffff797224 */ /* 0x000fe400078e0073 */
[----:B------:R-:W-:Y:S02]  /*20fd0*/  IMAD.MOV.U32 R120, RZ, RZ, R114 ;  /* 0x000000ffff787224 */ /* 0x000fe400078e0072 */
[----:B---3--:R-:W-:Y:S02]  /*20fe0*/  IMAD.MOV.U32 R117, RZ, RZ, R111 ;  /* 0x000000ffff757224 */ /* 0x008fe400078e006f */
[----:B------:R-:W-:-:S02]  /*20ff0*/  IMAD.MOV.U32 R116, RZ, RZ, R110 ;  /* 0x000000ffff747224 */ /* 0x000fc400078e006e */
[----:B------:R-:W-:Y:S02]  /*21000*/  IMAD.MOV.U32 R115, RZ, RZ, R109 ;  /* 0x000000ffff737224 */ /* 0x000fe400078e006d */
[----:B------:R-:W-:Y:S02]  /*21010*/  IMAD.MOV.U32 R114, RZ, RZ, R108 ;  /* 0x000000ffff727224 */ /* 0x000fe400078e006c */
[----:B----4-:R-:W-:Y:S02]  /*21020*/  IMAD.MOV.U32 R113, RZ, RZ, R107 ;  /* 0x000000ffff717224 */ /* 0x010fe400078e006b */
        /* <DEDUP_REMOVED lines=88> */
[----:B------:R-:W-:-:S06]  /*215b0*/  IMAD.MOV.U32 R27, RZ, RZ, R205 ;  /* 0x000000ffff1b7224 */ /* 0x000fcc00078e00cd */
[----:B------:R-:W-:-:S06]  /*215c0*/  WARPGROUP.ARRIVE ;  /* 0x00000000000079c5 */ /* 0x000fcc0000000000 */
[----:B------:R-:W-:Y:S03]  /*215d0*/  HGMMA.64x256x16.F32.BF16 R24, R152, gdesc[UR4].tnspB, R24, gsb0 ;  /* 0x43e0000498187df0 */ /* 0x000fe60008001818 */
[----:B------:R-:W-:Y:S02]  /*215e0*/  WARPGROUP.DEPBAR.LE gsb0, 0x0 ;  /* 0x00008000000079c5 */ /* 0x000fe40000010000 */
[----:B------:R0:W-:Y:S04]  /*215f0*/  STL.128 [R1+0xae0], R104 ;  /* 0x000ae06801007387 */ /* 0x0001e80000100c00 */
[----:B0-----:R-:W3:Y:S04]  /*21600*/  LDL.LU.128 R104, [R1+0xae0] ;  /* 0x000ae00001687983 */ /* 0x001ee80000300c00 */
[----:B------:R0:W-:Y:S04]  /*21610*/  STL.128 [R1+0xb10], R116 ;  /* 0x000b107401007387 */ /* 0x0001e80000100c00 */
[----:B------:R1:W-:Y:S04]  /*21620*/  STL.128 [R1+0xb40], R128 ;  /* 0x000b408001007387 */ /* 0x0003e80000100c00 */
[----:B------:R4:W-:Y:S04]  /*21630*/  STL.128 [R1+0xb30], R124 ;  /* 0x000b307c01007387 */ /* 0x0009e80000100c00 */
[----:B0-----:R-:W2:Y:S04]  /*21640*/  LDL.LU.128 R116, [R1+0xb10] ;  /* 0x000b100001747983 */ /* 0x001ea80000300c00 */
[----:B------:R0:W-:Y:S04]  /*21650*/  STL.128 [R1+0xb20], R120 ;  /* 0x000b207801007387 */ /* 0x0001e80000100c00 */
[----:B-1----:R-:W2:Y:S04]  /*21660*/  LDL.LU.128 R128, [R1+0xb40] ;  /* 0x000b400001807983 */ /* 0x002ea80000300c00 */
[----:B----4-:R-:W4:Y:S04]  /*21670*/  LDL.LU.128 R124, [R1+0xb30] ;  /* 0x000b3000017c7983 */ /* 0x010f280000300c00 */
[----:B0-----:R-:W4:Y:S04]  /*21680*/  LDL.LU.128 R120, [R1+0xb20] ;  /* 0x000b200001787983 */ /* 0x001f280000300c00 */
[----:B------:R0:W-:Y:S04]  /*21690*/  STL.128 [R1+0xb90], R148 ;  /* 0x000b909401007387 */ /* 0x0001e80000100c00 */
[----:B------:R1:W-:Y:S04]  /*216a0*/  STL.128 [R1+0x900], R44 ;  /* 0x0009002c01007387 */ /* 0x0003e80000100c00 */
[----:B------:R1:W-:Y:S04]  /*216b0*/  STL.128 [R1+0xb80], R144 ;  /* 0x000b809001007387 */ /* 0x0003e80000100c00 */
[----:B------:R1:W-:Y:S04]  /*216c0*/  STL.128 [R1+0xb70], R140 ;  /* 0x000b708c01007387 */ /* 0x0003e80000100c00 */
[----:B0-----:R-:W4:Y:S04]  /*216d0*/  LDL.LU.128 R148, [R1+0xb90] ;  /* 0x000b900001947983 */ /* 0x001f280000300c00 */
[----:B-1----:R-:W4:Y:S04]  /*216e0*/  LDL.LU.128 R44, [R1+0x900] ;  /* 0x00090000012c7983 */ /* 0x002f280000300c00 */
[----:B------:R0:W-:Y:S04]  /*216f0*/  STL.128 [R1+0xb60], R136 ;  /* 0x000b608801007387 */ /* 0x0001e80000100c00 */
[----:B------:R-:W4:Y:S04]  /*21700*/  LDL.LU.128 R144, [R1+0xb80] ;  /* 0x000b800001907983 */ /* 0x000f280000300c00 */
[----:B------:R-:W4:Y:S04]  /*21710*/  LDL.LU.128 R140, [R1+0xb70] ;  /* 0x000b7000018c7983 */ /* 0x000f280000300c00 */
[----:B------:R1:W-:Y:S04]  /*21720*/  STL.128 [R1+0xb00], R112 ;  /* 0x000b007001007387 */ /* 0x0003e80000100c00 */
[----:B0-----:R-:W4:Y:S04]  /*21730*/  LDL.LU.128 R136, [R1+0xb60] ;  /* 0x000b600001887983 */ /* 0x001f280000300c00 */
[----:B------:R0:W-:Y:S04]  /*21740*/  STL.128 [R1+0xaf0], R108 ;  /* 0x000af06c01007387 */ /* 0x0001e80000100c00 */
[----:B------:R0:W-:Y:S04]  /*21750*/  STL.128 [R1+0xad0], R100 ;  /* 0x000ad06401007387 */ /* 0x0001e80000100c00 */
[----:B------:R0:W-:Y:S04]  /*21760*/  STL.128 [R1+0xb50], R132 ;  /* 0x000b508401007387 */ /* 0x0001e80000100c00 */
[----:B-1----:R-:W4:Y:S04]  /*21770*/  LDL.LU.128 R112, [R1+0xb00] ;  /* 0x000b000001707983 */ /* 0x002f280000300c00 */
[----:B0-----:R-:W4:Y:S04]  /*21780*/  LDL.LU.128 R108, [R1+0xaf0] ;  /* 0x000af000016c7983 */ /* 0x001f280000300c00 */
[----:B------:R-:W4:Y:S04]  /*21790*/  LDL.LU.128 R100, [R1+0xad0] ;  /* 0x000ad00001647983 */ /* 0x000f280000300c00 */
[----:B------:R-:W4:Y:S04]  /*217a0*/  LDL.LU.128 R132, [R1+0xb50] ;  /* 0x000b500001847983 */ /* 0x000f280000300c00 */
[----:B------:R0:W-:Y:S04]  /*217b0*/  STL.128 [R1+0x930], R56 ;  /* 0x0009303801007387 */ /* 0x0001e80000100c00 */
[----:B------:R1:W-:Y:S04]  /*217c0*/  STL.128 [R1+0x920], R52 ;  /* 0x0009203401007387 */ /* 0x0003e80000100c00 */
[----:B------:R1:W-:Y:S04]  /*217d0*/  STL.128 [R1+0x910], R48 ;  /* 0x0009103001007387 */ /* 0x0003e80000100c00 */
[----:B0-----:R-:W4:Y:S04]  /*217e0*/  LDL.LU.128 R56, [R1+0x930] ;  /* 0x0009300001387983 */ /* 0x001f280000300c00 */
[----:B-1----:R-:W4:Y:S04]  /*217f0*/  LDL.LU.128 R52, [R1+0x920] ;  /* 0x0009200001347983 */ /* 0x002f280000300c00 */
[----:B------:R-:W4:Y:S04]  /*21800*/  LDL.LU.128 R48, [R1+0x910] ;  /* 0x0009100001307983 */ /* 0x000f280000300c00 */
[----:B---3--:R0:W-:Y:S04]  /*21810*/  STL.128 [R1+0x9f0], R104 ;  /* 0x0009f06801007387 */ /* 0x0081e80000100c00 */
[----:B0-----:R-:W3:Y:S04]  /*21820*/  LDL.LU.128 R104, [R1+0x9f0] ;  /* 0x0009f00001687983 */ /* 0x001ee80000300c00 */
[----:B--2---:R0:W-:Y:S04]  /*21830*/  STL.128 [R1+0xa20], R116 ;  /* 0x000a207401007387 */ /* 0x0041e80000100c00 */
[----:B------:R1:W-:Y:S04]  /*21840*/  STL.128 [R1+0xa50], R128 ;  /* 0x000a508001007387 */ /* 0x0003e80000100c00 */
[----:B0-----:R-:W2:Y:S04]  /*21850*/  LDL.LU.128 R116, [R1+0xa20] ;  /* 0x000a200001747983 */ /* 0x001ea80000300c00 */
[----:B----4-:R0:W-:Y:S04]  /*21860*/  STL.128 [R1+0xa40], R124 ;  /* 0x000a407c01007387 */ /* 0x0101e80000100c00 */
[----:B------:R4:W-:Y:S04]  /*21870*/  STL.128 [R1+0xa30], R120 ;  /* 0x000a307801007387 */ /* 0x0009e80000100c00 */
[----:B-1----:R-:W2:Y:S04]  /*21880*/  LDL.LU.128 R128, [R1+0xa50] ;  /* 0x000a500001807983 */ /* 0x002ea80000300c00 */
[----:B0-----:R-:W2:Y:S04]  /*21890*/  LDL.LU.128 R124, [R1+0xa40] ;  /* 0x000a4000017c7983 */ /* 0x001ea80000300c00 */
[----:B----4-:R-:W4:Y:S01]  /*218a0*/  LDL.LU.128 R120, [R1+0xa30] ;  /* 0x000a300001787983 */ /* 0x010f220000300c00 */
[----:B------:R-:W-:-:S02]  /*218b0*/  IMAD.MOV.U32 R8, RZ, RZ, R35 ;  /* 0x000000ffff087224 */ /* 0x000fc400078e0023 */
[----:B------:R-:W-:Y:S02]  /*218c0*/  IMAD.MOV.U32 R9, RZ, RZ, R34 ;  /* 0x000000ffff097224 */ /* 0x000fe400078e0022 */
[----:B------:R-:W-:Y:S02]  /*218d0*/  IMAD.MOV.U32 R200, RZ, RZ, R156 ;  /* 0x000000ffffc87224 */ /* 0x000fe400078e009c */
[----:B------:R-:W-:Y:S02]  /*218e0*/  IMAD.MOV.U32 R201, RZ, RZ, R157 ;  /* 0x000000ffffc97224 */ /* 0x000fe400078e009d */
[----:B------:R-:W-:Y:S02]  /*218f0*/  IMAD.MOV.U32 R202, RZ, RZ, R158 ;  /* 0x000000ffffca7224 */ /* 0x000fe400078e009e */
[----:B------:R-:W-:-:S05]  /*21900*/  IMAD.MOV.U32 R203, RZ, RZ, R159 ;  /* 0x000000ffffcb7224 */ /* 0x000fca00078e009f */
[----:B------:R0:W-:Y:S04]  /*21910*/  STL.128 [R1+0x3d0], R200 ;  /* 0x0003d0c801007387 */ /* 0x0001e80000100c00 */
[----:B0-----:R-:W4:Y:S01]  /*21920*/  LDL.LU.128 R200, [R1+0xc40] ;  /* 0x000c400001c87983 */ /* 0x001f220000300c00 */
[----:B------:R-:W-:Y:S02]  /*21930*/  IMAD.MOV.U32 R204, RZ, RZ, R227 ;  /* 0x000000ffffcc7224 */ /* 0x000fe400078e00e3 */
[----:B------:R-:W-:Y:S02]  /*21940*/  IMAD.MOV.U32 R205, RZ, RZ, R225 ;  /* 0x000000ffffcd7224 */ /* 0x000fe400078e00e1 */
[----:B------:R-:W-:Y:S02]  /*21950*/  IMAD.MOV.U32 R206, RZ, RZ, R224 ;  /* 0x000000ffffce7224 */ /* 0x000fe400078e00e0 */
[----:B------:R-:W-:-:S02]  /*21960*/  IMAD.MOV.U32 R207, RZ, RZ, R223 ;  /* 0x000000ffffcf7224 */ /* 0x000fc400078e00df */
[----:B------:R-:W-:Y:S01]  /*21970*/  IMAD.MOV.U32 R208, RZ, RZ, R222 ;  /* 0x000000ffffd07224 */ /* 0x000fe200078e00de */
[----:B------:R-:W-:Y:S04]  /*21980*/  STL.128 [R1+0xaa0], R148 ;  /* 0x000aa09401007387 */ /* 0x000fe80000100c00 */
[----:B------:R0:W-:Y:S04]  /*21990*/  STL.128 [R1+0x3e0], R204 ;  /* 0x0003e0cc01007387 */ /* 0x0001e80000100c00 */
[----:B------:R1:W-:Y:S04]  /*219a0*/  STL.128 [R1+0x3f0], R208 ;  /* 0x0003f0d001007387 */ /* 0x0003e80000100c00 */
[----:B------:R1:W-:Y:S04]  /*219b0*/  STL.128 [R1+0x9d0], R96 ;  /* 0x0009d06001007387 */ /* 0x0003e80000100c00 */
[----:B------:R1:W-:Y:S04]  /*219c0*/  STL.128 [R1+0x980], R76 ;  /* 0x0009804c01007387 */ /* 0x0003e80000100c00 */
[----:B0-----:R-:W4:Y:S04]  /*219d0*/  LDL.LU.128 R204, [R1+0xc50] ;  /* 0x000c500001cc7983 */ /* 0x001f280000300c00 */
[----:B-1----:R-:W4:Y:S04]  /*219e0*/  LDL.LU R208, [R1+0xc60] ;  /* 0x000c600001d07983 */ /* 0x002f280000300800 */
[----:B------:R-:W4:Y:S04]  /*219f0*/  LDL.LU.128 R148, [R1+0xaa0] ;  /* 0x000aa00001947983 */ /* 0x000f280000300c00 */
[----:B------:R-:W4:Y:S04]  /*21a00*/  LDL.LU.128 R96, [R1+0x9d0] ;  /* 0x0009d00001607983 */ /* 0x000f280000300c00 */
[----:B------:R-:W4:Y:S04]  /*21a10*/  LDL.LU.128 R76, [R1+0x980] ;  /* 0x00098000014c7983 */ /* 0x000f280000300c00 */
[----:B------:R0:W-:Y:S04]  /*21a20*/  STL.128 [R1+0xa90], R144 ;  /* 0x000a909001007387 */ /* 0x0001e80000100c00 */
        /* <DEDUP_REMOVED lines=22> */
[----:B------:R-:W4:Y:S04]  /*21b90*/  LDL.LU.128 R40, [R1+0x8f0] ;  /* 0x0008f00001287983 */ /* 0x000f280000300c00 */
[----:B------:R-:W4:Y:S04]  /*21ba0*/  LDL.LU.128 R36, [R1+0x8e0] ;  /* 0x0008e00001247983 */ /* 0x000f280000300c00 */
[----:B0-----:R-:W4:Y:S04]  /*21bb0*/  LDL.LU.128 R60, [R1+0x940] ;  /* 0x00094000013c7983 */ /* 0x001f280000300c00 */
[----:B---3--:R0:W-:Y:S02]  /*21bc0*/  STL.128 [R1+0x770], R104 ;  /* 0x0007706801007387 */ /* 0x0081e40000100c00 */
[----:B0-----:R-:W-:-:S02]  /*21bd0*/  IMAD.MOV.U32 R106, RZ, RZ, R9 ;  /* 0x000000ffff6a7224 */ /* 0x001fc400078e0009 */
[----:B------:R-:W-:Y:S02]  /*21be0*/  IMAD.MOV.U32 R107, RZ, RZ, R8 ;  /* 0x000000ffff6b7224 */ /* 0x000fe400078e0008 */
[----:B------:R-:W3:Y:S04]  /*21bf0*/  LDL.64 R8, [R1+0x220] ;  /* 0x0002200001087983 */ /* 0x000ee80000100a00 */
[----:B--2---:R0:W-:Y:S04]  /*21c00*/  STL.128 [R1+0x7a0], R116 ;  /* 0x0007a07401007387 */ /* 0x0041e80000100c00 */
[----:B------:R-:W-:Y:S04]  /*21c10*/  STL.128 [R1+0x700], R24 ;  /* 0x0007001801007387 */ /* 0x000fe80000100c00 */
[----:B------:R1:W-:Y:S01]  /*21c20*/  STL.128 [R1+0x7d0], R128 ;  /* 0x0007d08001007387 */ /* 0x0003e20000100c00 */
[----:B0-----:R-:W-:-:S02]  /*21c30*/  IMAD.MOV.U32 R119, RZ, RZ, R47 ;  /* 0x000000ffff777224 */ /* 0x001fc400078e002f */
[----:B------:R-:W-:Y:S02]  /*21c40*/  IMAD.MOV.U32 R118, RZ, RZ, R46 ;  /* 0x000000ffff767224 */ /* 0x000fe400078e002e */
[----:B------:R-:W-:Y:S01]  /*21c50*/  IMAD.MOV.U32 R117, RZ, RZ, R45 ;  /* 0x000000ffff757224 */ /* 0x000fe200078e002d */
[----:B------:R0:W-:Y:S01]  /*21c60*/  STL.128 [R1+0x7c0], R124 ;  /* 0x0007c07c01007387 */ /* 0x0001e20000100c00 */
[----:B------:R-:W-:-:S03]  /*21c70*/  IMAD.MOV.U32 R116, RZ, RZ, R44 ;  /* 0x000000ffff747224 */ /* 0x000fc600078e002c */
[----:B----4-:R-:W-:Y:S04]  /*21c80*/  STL.128 [R1+0x7b0], R120 ;  /* 0x0007b07801007387 */ /* 0x010fe80000100c00 */
[----:B------:R2:W-:Y:S01]  /*21c90*/  STL.128 [R1+0x290], R116 ;  /* 0x0002907401007387 */ /* 0x0005e20000100c00 */
[----:B-1----:R-:W-:Y:S02]  /*21ca0*/  IMAD.MOV.U32 R131, RZ, RZ, R59 ;  /* 0x000000ffff837224 */ /* 0x002fe400078e003b */
[----:B------:R-:W-:Y:S01]  /*21cb0*/  IMAD.MOV.U32 R130, RZ, RZ, R58 ;  /* 0x000000ffff827224 */ /* 0x000fe200078e003a */
[----:B------:R-:W4:Y:S01]  /*21cc0*/  LDL.LU.128 R24, [R1+0x700] ;  /* 0x0007000001187983 */ /* 0x000f220000300c00 */
[----:B------:R-:W-:Y:S02]  /*21cd0*/  IMAD.MOV.U32 R129, RZ, RZ, R57 ;  /* 0x000000ffff817224 */ /* 0x000fe400078e0039 */
[----:B------:R-:W-:-:S02]  /*21ce0*/  IMAD.MOV.U32 R128, RZ, RZ, R56 ;  /* 0x000000ffff807224 */ /* 0x000fc400078e0038 */
[----:B0-----:R-:W-:Y:S02]  /*21cf0*/  IMAD.MOV.U32 R127, RZ, RZ, R55 ;  /* 0x000000ffff7f7224 */ /* 0x001fe400078e0037 */
[----:B------:R-:W-:Y:S02]  /*21d00*/  IMAD.MOV.U32 R126, RZ, RZ, R54 ;  /* 0x000000ffff7e7224 */ /* 0x000fe400078e0036 */
[----:B------:R-:W-:Y:S01]  /*21d10*/  IMAD.MOV.U32 R125, RZ, RZ, R53 ;  /* 0x000000ffff7d7224 */ /* 0x000fe200078e0035 */
[----:B--2---:R-:W2:Y:S01]  /*21d20*/  LDL.LU.128 R116, [R1+0x7a0] ;  /* 0x0007a00001747983 */ /* 0x004ea20000300c00 */
[----:B------:R-:W-:Y:S02]  /*21d30*/  IMAD.MOV.U32 R123, RZ, RZ, R51 ;  /* 0x000000ffff7b7224 */ /* 0x000fe400078e0033 */
[----:B------:R-:W-:Y:S02]  /*21d40*/  IMAD.MOV.U32 R122, RZ, RZ, R50 ;  /* 0x000000ffff7a7224 */ /* 0x000fe400078e0032 */
[----:B------:R-:W-:-:S02]  /*21d50*/  IMAD.MOV.U32 R121, RZ, RZ, R49 ;  /* 0x000000ffff797224 */ /* 0x000fc400078e0031 */
[----:B------:R-:W-:Y:S02]  /*21d60*/  IMAD.MOV.U32 R120, RZ, RZ, R48 ;  /* 0x000000ffff787224 */ /* 0x000fe400078e0030 */
[----:B------:R-:W-:Y:S01]  /*21d70*/  IMAD.MOV.U32 R124, RZ, RZ, R52 ;  /* 0x000000ffff7c7224 */ /* 0x000fe200078e0034 */
        /* <DEDUP_REMOVED lines=9> */
[----:B------:R1:W-:Y:S04]  /*21e10*/  STL.128 [R1+0xc20], R192 ;  /* 0x000c20c001007387 */ /* 0x0003e80000100c00 */
[----:B------:R1:W-:Y:S04]  /*21e20*/  STL.128 [R1+0xbd0], R172 ;  /* 0x000bd0ac01007387 */ /* 0x0003e80000100c00 */
[----:B0-----:R-:W4:Y:S04]  /*21e30*/  LDL.LU.128 R184, [R1+0xc00] ;  /* 0x000c000001b87983 */ /* 0x001f280000300c00 */
[----:B------:R0:W-:Y:S04]  /*21e40*/  STL.128 [R1+0xc10], R188 ;  /* 0x000c10bc01007387 */ /* 0x0001e80000100c00 */
[----:B-1----:R-:W4:Y:S04]  /*21e50*/  LDL.LU.128 R192, [R1+0xc20] ;  /* 0x000c200001c07983 */ /* 0x002f280000300c00 */
[----:B------:R-:W4:Y:S04]  /*21e60*/  LDL.LU.128 R172, [R1+0xbd0] ;  /* 0x000bd00001ac7983 */ /* 0x000f280000300c00 */
[----:B------:R1:W-:Y:S04]  /*21e70*/  STL.128 [R1+0xbc0], R168 ;  /* 0x000bc0a801007387 */ /* 0x0003e80000100c00 */
[----:B0-----:R-:W4:Y:S04]  /*21e80*/  LDL.LU.128 R188, [R1+0xc10] ;  /* 0x000c100001bc7983 */ /* 0x001f280000300c00 */
[----:B------:R0:W-:Y:S04]  /*21e90*/  STL.128 [R1+0x9c0], R92 ;  /* 0x0009c05c01007387 */ /* 0x0001e80000100c00 */
[----:B------:R0:W-:Y:S04]  /*21ea0*/  STL.128 [R1+0xac0], R160 ;  /* 0x000ac0a001007387 */ /* 0x0001e80000100c00 */
[----:B-1----:R-:W4:Y:S04]  /*21eb0*/  LDL.LU.128 R168, [R1+0xbc0] ;  /* 0x000bc00001a87983 */ /* 0x002f280000300c00 */
[----:B------:R1:W-:Y:S04]  /*21ec0*/  STL.128 [R1+0xbe0], R176 ;  /* 0x000be0b001007387 */ /* 0x0003e80000100c00 */
[----:B0-----:R-:W4:Y:S01]  /*21ed0*/  LDL.LU.128 R92, [R1+0x9c0] ;  /* 0x0009c000015c7983 */ /* 0x001f220000300c00 */
[----:B------:R-:W-:-:S03]  /*21ee0*/  IMAD.MOV.U32 R160, RZ, RZ, R200 ;  /* 0x000000ffffa07224 */ /* 0x000fc600078e00c8 */
[----:B------:R0:W-:Y:S01]  /*21ef0*/  STL.128 [R1+0x9b0], R88 ;  /* 0x0009b05801007387 */ /* 0x0001e20000100c00 */
[----:B------:R-:W-:Y:S02]  /*21f00*/  IMAD.MOV.U32 R161, RZ, RZ, R183 ;  /* 0x000000ffffa17224 */ /* 0x000fe400078e00b7 */
[----:B------:R-:W-:Y:S01]  /*21f10*/  IMAD.MOV.U32 R162, RZ, RZ, R182 ;  /* 0x000000ffffa27224 */ /* 0x000fe200078e00b6 */
[----:B------:R0:W-:Y:S01]  /*21f20*/  STL.128 [R1+0x6f0], R20 ;  /* 0x0006f01401007387 */ /* 0x0001e20000100c00 */
[----:B------:R-:W-:-:S03]  /*21f30*/  IMAD.MOV.U32 R163, RZ, RZ, R166 ;  /* 0x000000ffffa37224 */ /* 0x000fc600078e00a6 */
[----:B-1----:R-:W4:Y:S04]  /*21f40*/  LDL.LU.128 R176, [R1+0xbe0] ;  /* 0x000be00001b07983 */ /* 0x002f280000300c00 */
[----:B------:R1:W-:Y:S04]  /*21f50*/  STL.128 [R1+0x430], R160 ;  /* 0x000430a001007387 */ /* 0x0003e80000100c00 */
[----:B0-----:R-:W4:Y:S04]  /*21f60*/  LDL.LU.128 R88, [R1+0x9b0] ;  /* 0x0009b00001587983 */ /* 0x001f280000300c00 */
[----:B------:R-:W4:Y:S01]  /*21f70*/  LDL.LU.128 R20, [R1+0x6f0] ;  /* 0x0006f00001147983 */ /* 0x000f220000300c00 */
[----:B------:R-:W-:-:S03]  /*21f80*/  IMAD.MOV.U32 R152, RZ, RZ, R208 ;  /* 0x000000ffff987224 */ /* 0x000fc600078e00d0 */
[----:B------:R0:W-:Y:S04]  /*21f90*/  STL.128 [R1+0x6e0], R16 ;  /* 0x0006e01001007387 */ /* 0x0001e80000100c00 */
[----:B-1----:R-:W4:Y:S01]  /*21fa0*/  LDL.LU.128 R160, [R1+0xac0] ;  /* 0x000ac00001a07983 */ /* 0x002f220000300c00 */
[----:B------:R-:W-:Y:S02]  /*21fb0*/  IMAD.MOV.U32 R153, RZ, RZ, R207 ;  /* 0x000000ffff997224 */ /* 0x000fe400078e00cf */
[----:B------:R-:W-:Y:S02]  /*21fc0*/  IMAD.MOV.U32 R154, RZ, RZ, R206 ;  /* 0x000000ffff9a7224 */ /* 0x000fe400078e00ce */
[----:B------:R-:W-:Y:S01]  /*21fd0*/  IMAD.MOV.U32 R155, RZ, RZ, R205 ;  /* 0x000000ffff9b7224 */ /* 0x000fe200078e00cd */
[----:B------:R1:W-:Y:S01]  /*21fe0*/  STL.128 [R1+0x820], R148 ;  /* 0x0008209401007387 */ /* 0x0003e20000100c00 */
[----:B------:R-:W-:-:S03]  /*21ff0*/  IMAD.MOV.U32 R217, RZ, RZ, 0x1 ;  /* 0x00000001ffd97424 */ /* 0x000fc600078e00ff */
[----:B------:R1:W-:Y:S04]  /*22000*/  STL.128 [R1+0x750], R96 ;  /* 0x0007506001007387 */ /* 0x0003e80000100c00 */
[----:B0-----:R-:W4:Y:S04]  /*22010*/  LDL.LU.128 R16, [R1+0x6e0] ;  /* 0x0006e00001107983 */ /* 0x001f280000300c00 */
[----:B------:R0:W-:Y:S01]  /*22020*/  STL.128 [R1+0xab0], R152 ;  /* 0x000ab09801007387 */ /* 0x0001e20000100c00 */
[----:B-1----:R-:W-:-:S03]  /*22030*/  IMAD.MOV.U32 R151, RZ, RZ, R79 ;  /* 0x000000ffff977224 */ /* 0x002fc600078e004f */
[----:B------:R1:W-:Y:S01]  /*22040*/  STL.128 [R1+0x6d0], R12 ;  /* 0x0006d00c01007387 */ /* 0x0003e20000100c00 */
[----:B------:R-:W-:Y:S02]  /*22050*/  IMAD.MOV.U32 R150, RZ, RZ, R78 ;  /* 0x000000ffff967224 */ /* 0x000fe400078e004e */
[----:B------:R-:W-:Y:S01]  /*22060*/  IMAD.MOV.U32 R149, RZ, RZ, R77 ;  /* 0x000000ffff957224 */ /* 0x000fe200078e004d */
[----:B------:R-:W4:Y:S01]  /*22070*/  LDL.LU.128 R96, [R1+0x750] ;  /* 0x0007500001607983 */ /* 0x000f220000300c00 */
[----:B------:R-:W-:-:S03]  /*22080*/  IMAD.MOV.U32 R148, RZ, RZ, R76 ;  /* 0x000000ffff947224 */ /* 0x000fc600078e004c */
[----:B------:R3:W-:Y:S04]  /*22090*/  STL.128 [R1+0x990], R80 ;  /* 0x0009905001007387 */ /* 0x0007e80000100c00 */
[----:B0-----:R-:W4:Y:S04]  /*220a0*/  LDL.LU.128 R152, [R1+0xab0] ;  /* 0x000ab00001987983 */ /* 0x001f280000300c00 */
[----:B-1----:R-:W4:Y:S04]  /*220b0*/  LDL.LU.128 R12, [R1+0x6d0] ;  /* 0x0006d000010c7983 */ /* 0x002f280000300c00 */
[----:B---3--:R0:W-:Y:S04]  /*220c0*/  STL.128 [R1+0x6c0], R8 ;  /* 0x0006c00801007387 */ /* 0x0081e80000100c00 */
[----:B------:R1:W-:Y:S04]  /*220d0*/  STL.128 [R1+0x9a0], R84 ;  /* 0x0009a05401007387 */ /* 0x0003e80000100c00 */
[----:B------:R-:W3:Y:S04]  /*220e0*/  LDL.LU.128 R80, [R1+0x990] ;  /* 0x0009900001507983 */ /* 0x000ee80000300c00 */
[----:B------:R1:W-:Y:S04]  /*220f0*/  STL.128 [R1+0x810], R144 ;  /* 0x0008109001007387 */ /* 0x0003e80000100c00 */
[----:B0-----:R-:W3:Y:S04]  /*22100*/  LDL.LU.128 R8, [R1+0x6c0] ;  /* 0x0006c00001087983 */ /* 0x001ee80000300c00 */
[----:B------:R0:W-:Y:S04]  /*22110*/  STL.128 [R1+0x800], R140 ;  /* 0x0008008c01007387 */ /* 0x0001e80000100c00 */
[----:B------:R0:W-:Y:S01]  /*22120*/  STL.128 [R1+0x7f0], R136 ;  /* 0x0007f08801007387 */ /* 0x0001e20000100c00 */
[----:B------:R-:W-:-:S03]  /*22130*/  IMAD.MOV.U32 R104, RZ, RZ, R32 ;  /* 0x000000ffff687224 */ /* 0x000fc600078e0020 */
[----:B-1----:R-:W3:Y:S01]  /*22140*/  LDL.LU.128 R84, [R1+0x9a0] ;  /* 0x0009a00001547983 */ /* 0x002ee20000300c00 */
[----:B------:R-:W-:Y:S02]  /*22150*/  IMAD.MOV.U32 R147, RZ, RZ, R75 ;  /* 0x000000ffff937224 */ /* 0x000fe400078e004b */
[----:B------:R-:W-:Y:S01]  /*22160*/  IMAD.MOV.U32 R146, RZ, RZ, R74 ;  /* 0x000000ffff927224 */ /* 0x000fe200078e004a */
[----:B------:R1:W-:Y:S01]  /*22170*/  STL.128 [R1+0x310], R148 ;  /* 0x0003109401007387 */ /* 0x0003e20000100c00 */
[----:B------:R-:W-:Y:S02]  /*22180*/  IMAD.MOV.U32 R145, RZ, RZ, R73 ;  /* 0x000000ffff917224 */ /* 0x000fe400078e0049 */
[----:B------:R-:W-:Y:S01]  /*22190*/  IMAD.MOV.U32 R144, RZ, RZ, R72 ;  /* 0x000000ffff907224 */ /* 0x000fe200078e0048 */
[----:B------:R2:W-:Y:S01]  /*221a0*/  STL.128 [R1+0x790], R112 ;  /* 0x0007907001007387 */ /* 0x0005e20000100c00 */
[----:B0-----:R-:W-:Y:S02]  /*221b0*/  IMAD.MOV.U32 R143, RZ, RZ, R71 ;  /* 0x000000ffff8f7224 */ /* 0x001fe400078e0047 */
[----:B------:R-:W-:Y:S01]  /*221c0*/  IMAD.MOV.U32 R142, RZ, RZ, R70 ;  /* 0x000000ffff8e7224 */ /* 0x000fe200078e0046 */
[----:B------:R0:W-:Y:S01]  /*221d0*/  STL.128 [R1+0x780], R108 ;  /* 0x0007806c01007387 */ /* 0x0001e20000100c00 */
[----:B------:R-:W-:-:S02]  /*221e0*/  IMAD.MOV.U32 R141, RZ, RZ, R69 ;  /* 0x000000ffff8d7224 */ /* 0x000fc400078e0045 */
[----:B------:R-:W-:Y:S01]  /*221f0*/  IMAD.MOV.U32 R139, RZ, RZ, R67 ;  /* 0x000000ffff8b7224 */ /* 0x000fe200078e0043 */
[----:B------:R0:W-:Y:S01]  /*22200*/  STL.128 [R1+0x760], R100 ;  /* 0x0007606401007387 */ /* 0x0001e20000100c00 */
[----:B------:R-:W-:Y:S02]  /*22210*/  IMAD.MOV.U32 R138, RZ, RZ, R66 ;  /* 0x000000ffff8a7224 */ /* 0x000fe400078e0042 */
[----:B------:R-:W-:Y:S01]  /*22220*/  IMAD.MOV.U32 R137, RZ, RZ, R65 ;  /* 0x000000ffff897224 */ /* 0x000fe200078e0041 */
[----:B-1----:R-:W3:Y:S01]  /*22230*/  LDL.LU.128 R148, [R1+0x820] ;  /* 0x0008200001947983 */ /* 0x002ee20000300c00 */
[----:B------:R-:W-:Y:S02]  /*22240*/  IMAD.MOV.U32 R136, RZ, RZ, R64 ;  /* 0x000000ffff887224 */ /* 0x000fe400078e0040 */
[----:B------:R-:W-:Y:S01]  /*22250*/  IMAD.MOV.U32 R140, RZ, RZ, R68 ;  /* 0x000000ffff8c7224 */ /* 0x000fe200078e0044 */
[----:B--2---:R1:W-:Y:S01]  /*22260*/  STL.128 [R1+0x710], R116 ;  /* 0x0007107401007387 */ /* 0x0043e20000100c00 */
[----:B------:R-:W-:-:S02]  /*22270*/  IMAD.MOV.U32 R105, RZ, RZ, R33 ;  /* 0x000000ffff697224 */ /* 0x000fc400078e0021 */
[----:B------:R-:W-:Y:S01]  /*22280*/  IMAD.MOV.U32 R115, RZ, RZ, R43 ;  /* 0x000000ffff737224 */ /* 0x000fe200078e002b */
[----:B------:R2:W-:Y:S01]  /*22290*/  STL.64 [R1+0xc68], R216 ;  /* 0x000c68d801007387 */ /* 0x0005e20000100a00 */
[----:B0-----:R-:W-:Y:S02]  /*222a0*/  IMAD.MOV.U32 R111, RZ, RZ, R39 ;  /* 0x000000ffff6f7224 */ /* 0x001fe400078e0027 */
[----:B------:R-:W-:Y:S01]  /*222b0*/  IMAD.MOV.U32 R110, RZ, RZ, R38 ;  /* 0x000000ffff6e7224 */ /* 0x000fe200078e0026 */
[----:B------:R0:W-:Y:S01]  /*222c0*/  STL.128 [R1+0x7e0], R132 ;  /* 0x0007e08401007387 */ /* 0x0001e20000100c00 */
[----:B------:R-:W-:Y:S02]  /*222d0*/  IMAD.MOV.U32 R100, RZ, RZ, R28 ;  /* 0x000000ffff647224 */ /* 0x000fe400078e001c */
[----:B------:R-:W-:Y:S01]  /*222e0*/  IMAD.MOV.U32 R101, RZ, RZ, R29 ;  /* 0x000000ffff657224 */ /* 0x000fe200078e001d */
        /* <DEDUP_REMOVED lines=8> */
[----:B----4-:R-:W-:Y:S01]  /*22370*/  STL.128 [R1+0x6a0], R24 ;  /* 0x0006a01801007387 */ /* 0x010fe20000100c00 */
[----:B------:R-:W-:Y:S02]  /*22380*/  IMAD.MOV.U32 R113, RZ, RZ, R41 ;  /* 0x000000ffff717224 */ /* 0x000fe400078e0029 */
[----:B------:R-:W-:Y:S01]  /*22390*/  IMAD.MOV.U32 R112, RZ, RZ, R40 ;  /* 0x000000ffff707224 */ /* 0x000fe200078e0028 */
[----:B------:R4:W-:Y:S01]  /*223a0*/  STL.128 [R1+0x2e0], R136 ;  /* 0x0002e08801007387 */ /* 0x0009e20000100c00 */
[----:B--2---:R-:W-:-:S02]  /*223b0*/  IMAD.MOV.U32 R216, RZ, RZ, R221 ;  /* 0x000000ffffd87224 */ /* 0x004fc400078e00dd */
[----:B------:R-:W-:Y:S01]  /*223c0*/  IMAD.MOV.U32 R217, RZ, RZ, R220 ;  /* 0x000000ffffd97224 */ /* 0x000fe200078e00dc */
[----:B------:R2:W-:Y:S01]  /*223d0*/  STL.128 [R1+0x2f0], R140 ;  /* 0x0002f08c01007387 */ /* 0x0005e20000100c00 */
[----:B0-----:R-:W-:Y:S02]  /*223e0*/  IMAD.MOV.U32 R135, RZ, RZ, R63 ;  /* 0x000000ffff877224 */ /* 0x001fe400078e003f */
[----:B------:R-:W-:Y:S01]  /*223f0*/  IMAD.MOV.U32 R134, RZ, RZ, R62 ;  /* 0x000000ffff867224 */ /* 0x000fe200078e003e */
[----:B------:R-:W3:Y:S01]  /*22400*/  LDL.LU.128 R144, [R1+0x810] ;  /* 0x0008100001907983 */ /* 0x000ee20000300c00 */
[----:B------:R-:W-:Y:S02]  /*22410*/  IMAD.MOV.U32 R133, RZ, RZ, R61 ;  /* 0x000000ffff857224 */ /* 0x000fe400078e003d */
[----:B------:R-:W-:Y:S01]  /*22420*/  IMAD.MOV.U32 R132, RZ, RZ, R60 ;  /* 0x000000ffff847224 */ /* 0x000fe200078e003c */
[----:B-1----:R-:W3:Y:S04]  /*22430*/  LDL.LU.128 R4, [R1+0x6b0] ;  /* 0x0006b00001047983 */ /* 0x002ee80000300c00 */
[----:B----4-:R-:W4:Y:S04]  /*22440*/  LDL.LU.128 R136, [R1+0x7f0] ;  /* 0x0007f00001887983 */ /* 0x010f280000300c00 */
[----:B--2---:R-:W2:Y:S04]  /*22450*/  LDL.LU.128 R140, [R1+0x800] ;  /* 0x00080000018c7983 */ /* 0x004ea80000300c00 */
[----:B------:R-:W4:Y:S04]  /*22460*/  LDL.LU.128 R24, [R1+0x6a0] ;  /* 0x0006a00001187983 */ /* 0x000f280000300c00 */
[----:B------:R-:W-:Y:S04]  /*22470*/  STL.128 [R1+0x250], R100 ;  /* 0x0002506401007387 */ /* 0x000fe80000100c00 */
[----:B------:R-:W-:Y:S04]  /*22480*/  STL.128 [R1+0x260], R104 ;  /* 0x0002606801007387 */ /* 0x000fe80000100c00 */
        /* <DEDUP_REMOVED lines=8> */
[----:B------:R0:W-:Y:S04]  /*22510*/  STL.128 [R1+0x740], R128 ;  /* 0x0007408001007387 */ /* 0x0001e80000100c00 */
[----:B------:R1:W-:Y:S04]  /*22520*/  STL.128 [R1+0x730], R124 ;  /* 0x0007307c01007387 */ /* 0x0003e80000100c00 */
[----:B------:R1:W-:Y:S04]  /*22530*/  STL.128 [R1+0x720], R120 ;  /* 0x0007207801007387 */ /* 0x0003e80000100c00 */
[----:B------:R-:W4:Y:S04]  /*22540*/  LDL.LU.64 R216, [R1+0xc68] ;  /* 0x000c680001d87983 */ /* 0x000f280000300a00 */
[----:B------:R-:W4:Y:S04]  /*22550*/  LDL.LU.128 R132, [R1+0x7e0] ;  /* 0x0007e00001847983 */ /* 0x000f280000300c00 */
[----:B0-----:R-:W4:Y:S04]  /*22560*/  LDL.LU.128 R128, [R1+0x740] ;  /* 0x0007400001807983 */ /* 0x001f280000300c00 */
[----:B-1----:R-:W4:Y:S04]  /*22570*/  LDL.LU.128 R124, [R1+0x730] ;  /* 0x00073000017c7983 */ /* 0x002f280000300c00 */
[----:B------:R-:W4:Y:S04]  /*22580*/  LDL.LU.128 R120, [R1+0x720] ;  /* 0x0007200001787983 */ /* 0x000f280000300c00 */
        /* <DEDUP_REMOVED lines=9> */
[----:B------:R1:W-:Y:S01]  /*22620*/  STL.128 [R1+0x850], R168 ;  /* 0x000850a801007387 */ /* 0x0003e20000100c00 */
[----:B------:R-:W-:-:S03]  /*22630*/  IMAD.MOV.U32 R166, RZ, RZ, R94 ;  /* 0x000000ffffa67224 */ /* 0x000fc600078e005e */
[----:B------:R1:W-:Y:S04]  /*22640*/  STL [R1+0x848], R167 ;  /* 0x000848a701007387 */ /* 0x0003e80000100800 */
[----:B------:R1:W-:Y:S04]  /*22650*/  STL.64 [R1+0x840], R164 ;  /* 0x000840a401007387 */ /* 0x0003e80000100a00 */
[----:B0-----:R-:W4:Y:S04]  /*22660*/  LDL.LU.128 R188, [R1+0x8a0] ;  /* 0x0008a00001bc7983 */ /* 0x001f280000300c00 */
[----:B-1----:R-:W4:Y:S01]  /*22670*/  LDL.LU.128 R168, [R1+0x850] ;  /* 0x0008500001a87983 */ /* 0x002f220000300c00 */
[----:B------:R-:W-:-:S02]  /*22680*/  IMAD.MOV.U32 R167, RZ, RZ, R95 ;  /* 0x000000ffffa77224 */ /* 0x000fc400078e005f */
[----:B------:R-:W-:Y:S01]  /*22690*/  IMAD.MOV.U32 R165, RZ, RZ, R93 ;  /* 0x000000ffffa57224 */ /* 0x000fe200078e005d */
[----:B------:R0:W-:Y:S01]  /*226a0*/  STL.128 [R1+0x870], R176 ;  /* 0x000870b001007387 */ /* 0x0001e20000100c00 */
[----:B------:R-:W-:-:S03]  /*226b0*/  IMAD.MOV.U32 R164, RZ, RZ, R92 ;  /* 0x000000ffffa47224 */ /* 0x000fc600078e005c */
[----:B------:R1:W-:Y:S04]  /*226c0*/  STL.128 [R1+0x830], R160 ;  /* 0x000830a001007387 */ /* 0x0003e80000100c00 */
[----:B------:R1:W-:Y:S04]  /*226d0*/  STL.128 [R1+0x350], R164 ;  /* 0x000350a401007387 */ /* 0x0003e80000100c00 */
[----:B------:R1:W-:Y:S04]  /*226e0*/  STL.128 [R1+0x690], R20 ;  /* 0x0006901401007387 */ /* 0x0003e80000100c00 */
[----:B0-----:R-:W4:Y:S01]  /*226f0*/  LDL.LU.128 R176, [R1+0x870] ;  /* 0x0008700001b07983 */ /* 0x001f220000300c00 */
[----:B------:R-:W-:-:S02]  /*22700*/  IMAD.MOV.U32 R156, RZ, RZ, R204 ;  /* 0x000000ffff9c7224 */ /* 0x000fc400078e00cc */
[----:B-1----:R-:W-:Y:S01]  /*22710*/  IMAD.MOV.U32 R163, RZ, RZ, R91 ;  /* 0x000000ffffa37224 */ /* 0x002fe200078e005b */
[----:B------:R0:W-:Y:S04]  /*22720*/  STL.128 [R1+0x680], R16 ;  /* 0x0006801001007387 */ /* 0x0001e80000100c00 */
[----:B------:R-:W4:Y:S01]  /*22730*/  LDL.LU R167, [R1+0x848] ;  /* 0x0008480001a77983 */ /* 0x000f220000300800 */
[----:B------:R-:W-:-:S03]  /*22740*/  IMAD.MOV.U32 R162, RZ, RZ, R90 ;  /* 0x000000ffffa27224 */ /* 0x000fc600078e005a */
[----:B------:R-:W4:Y:S01]  /*22750*/  LDL.LU.64 R164, [R1+0x840] ;  /* 0x0008400001a47983 */ /* 0x000f220000300a00 */
[----:B------:R-:W-:Y:S02]  /*22760*/  IMAD.MOV.U32 R157, RZ, RZ, R203 ;  /* 0x000000ffff9d7224 */ /* 0x000fe400078e00cb */
[----:B------:R-:W-:Y:S01]  /*22770*/  IMAD.MOV.U32 R158, RZ, RZ, R202 ;  /* 0x000000ffff9e7224 */ /* 0x000fe200078e00ca */
[----:B------:R-:W4:Y:S01]  /*22780*/  LDL.LU.128 R20, [R1+0x690] ;  /* 0x0006900001147983 */ /* 0x000f220000300c00 */
[----:B------:R-:W-:-:S03]  /*22790*/  IMAD.MOV.U32 R159, RZ, RZ, R201 ;  /* 0x000000ffff9f7224 */ /* 0x000fc600078e00c9 */
[----:B------:R-:W-:Y:S04]  /*227a0*/  STL.128 [R1+0x400], R212 ;  /* 0x000400d401007387 */ /* 0x000fe80000100c00 */
        /* <DEDUP_REMOVED lines=8> */
[----:B---3--:R1:W-:Y:S01]  /*22830*/  STL.128 [R1+0x660], R8 ;  /* 0x0006600801007387 */ /* 0x0083e20000100c00 */
[----:B------:R-:W-:-:S02]  /*22840*/  IMAD.MOV.U32 R161, RZ, RZ, R89 ;  /* 0x000000ffffa17224 */ /* 0x000fc400078e0059 */
[----:B------:R-:W-:Y:S01]  /*22850*/  IMAD.MOV.U32 R160, RZ, RZ, R88 ;  /* 0x000000ffffa07224 */ /* 0x000fe200078e0058 */
[----:B0-----:R-:W3:Y:S01]  /*22860*/  LDL.LU.128 R16, [R1+0x680] ;  /* 0x0006800001107983 */ /* 0x001ee20000300c00 */
[----:B------:R-:W-:-:S03]  /*22870*/  IMAD.MOV.U32 R28, RZ, RZ, R96 ;  /* 0x000000ffff1c7224 */ /* 0x000fc600078e0060 */
[----:B------:R0:W-:Y:S04]  /*22880*/  STL.128 [R1+0x240], R152 ;  /* 0x0002409801007387 */ /* 0x0001e80000100c00 */
[----:B------:R0:W-:Y:S04]  /*22890*/  STL.128 [R1+0x670], R12 ;  /* 0x0006700c01007387 */ /* 0x0001e80000100c00 */
[----:B-1----:R-:W3:Y:S04]  /*228a0*/  LDL.LU.128 R8, [R1+0x660] ;  /* 0x0006600001087983 */ /* 0x002ee80000300c00 */
[----:B------:R1:W-:Y:S01]  /*228b0*/  STL.128 [R1+0x340], R160 ;  /* 0x000340a001007387 */ /* 0x0003e20000100c00 */
[----:B------:R-:W-:-:S03]  /*228c0*/  IMAD.MOV.U32 R76, RZ, RZ, R28 ;  /* 0x000000ffff4c7224 */ /* 0x000fc600078e001c */
[----:B------:R1:W-:Y:S01]  /*228d0*/  STL.128 [R1+0x420], R156 ;  /* 0x0004209c01007387 */ /* 0x0003e20000100c00 */
[----:B0-----:R-:W-:Y:S02]  /*228e0*/  IMAD.MOV.U32 R155, RZ, RZ, R83 ;  /* 0x000000ffff9b7224 */ /* 0x001fe400078e0053 */
[----:B------:R-:W-:Y:S01]  /*228f0*/  IMAD.MOV.U32 R154, RZ, RZ, R82 ;  /* 0x000000ffff9a7224 */ /* 0x000fe200078e0052 */
[----:B------:R-:W3:Y:S01]  /*22900*/  LDL.LU.128 R12, [R1+0x670] ;  /* 0x00067000010c7983 */ /* 0x000ee20000300c00 */
[----:B------:R-:W-:-:S03]  /*22910*/  IMAD.MOV.U32 R29, RZ, RZ, R150 ;  /* 0x000000ffff1d7224 */ /* 0x000fc600078e0096 */
[----:B------:R-:W3:Y:S04]  /*22920*/  LDL R75, [R1+0x290] ;  /* 0x00029000014b7983 */ /* 0x000ee80000100800 */
[----:B-1----:R-:W3:Y:S01]  /*22930*/  LDL.LU.128 R160, [R1+0x830] ;  /* 0x0008300001a07983 */ /* 0x002ee20000300c00 */
[----:B------:R-:W-:Y:S02]  /*22940*/  IMAD.MOV.U32 R153, RZ, RZ, R81 ;  /* 0x000000ffff997224 */ /* 0x000fe400078e0051 */
[----:B------:R-:W-:Y:S01]  /*22950*/  IMAD.MOV.U32 R152, RZ, RZ, R80 ;  /* 0x000000ffff987224 */ /* 0x000fe200078e0050 */
[----:B------:R-:W3:Y:S01]  /*22960*/  LDL R73, [R1+0x294] ;  /* 0x0002940001497983 */ /* 0x000ee20000100800 */
[----:B------:R-:W-:Y:S02]  /*22970*/  IMAD.MOV.U32 R159, RZ, RZ, R87 ;  /* 0x000000ffff9f7224 */ /* 0x000fe400078e0057 */
[----:B------:R-:W-:Y:S01]  /*22980*/  IMAD.MOV.U32 R158, RZ, RZ, R86 ;  /* 0x000000ffff9e7224 */ /* 0x000fe200078e0056 */
[----:B------:R-:W3:Y:S01]  /*22990*/  LDL R71, [R1+0x298] ;  /* 0x0002980001477983 */ /* 0x000ee20000100800 */
[----:B------:R-:W-:-:S02]  /*229a0*/  IMAD.MOV.U32 R157, RZ, RZ, R85 ;  /* 0x000000ffff9d7224 */ /* 0x000fc400078e0055 */
[----:B------:R-:W-:Y:S01]  /*229b0*/  IMAD.MOV.U32 R156, RZ, RZ, R84 ;  /* 0x000000ffff9c7224 */ /* 0x000fe200078e0054 */
[----:B------:R-:W3:Y:S01]  /*229c0*/  LDL R69, [R1+0x29c] ;  /* 0x00029c0001457983 */ /* 0x000ee20000100800 */
[----:B------:R-:W-:Y:S02]  /*229d0*/  IMAD.MOV.U32 R30, RZ, RZ, R149 ;  /* 0x000000ffff1e7224 */ /* 0x000fe400078e0095 */
[----:B------:R-:W-:Y:S01]  /*229e0*/  IMAD.MOV.U32 R28, RZ, RZ, R116 ;  /* 0x000000ffff1c7224 */ /* 0x000fe200078e0074 */
[----:B------:R-:W3:Y:S01]  /*229f0*/  LDL R67, [R1+0x2a0] ;  /* 0x0002a00001437983 */ /* 0x000ee20000100800 */
[----:B------:R-:W-:Y:S02]  /*22a00*/  IMAD.MOV.U32 R31, RZ, RZ, R148 ;  /* 0x000000ffff1f7224 */ /* 0x000fe400078e0094 */
[----:B------:R-:W-:Y:S01]  /*22a10*/  IMAD.MOV.U32 R96, RZ, RZ, R28 ;  /* 0x000000ffff607224 */ /* 0x000fe200078e001c */
[----:B------:R0:W-:Y:S01]  /*22a20*/  STL.128 [R1+0x320], R152 ;  /* 0x0003209801007387 */ /* 0x0001e20000100c00 */
[----:B------:R-:W-:-:S03]  /*22a30*/  IMAD.MOV.U32 R28, RZ, RZ, R151 ;  /* 0x000000ffff1c7224 */ /* 0x000fc600078e0097 */
[----:B------:R2:W-:Y:S01]  /*22a40*/  STL.128 [R1+0x330], R156 ;  /* 0x0003309c01007387 */ /* 0x0005e20000100c00 */
[----:B------:R-:W-:Y:S02]  /*22a50*/  IMAD.MOV.U32 R77, RZ, RZ, R97 ;  /* 0x000000ffff4d7224 */ /* 0x000fe400078e0061 */
[----:B------:R-:W-:Y:S01]  /*22a60*/  IMAD.MOV.U32 R78, RZ, RZ, R98 ;  /* 0x000000ffff4e7224 */ /* 0x000fe200078e0062 */
[----:B------:R-:W3:Y:S01]  /*22a70*/  LDL R65, [R1+0x2a4] ;  /* 0x0002a40001417983 */ /* 0x000ee20000100800 */
[----:B------:R-:W-:Y:S02]  /*22a80*/  IMAD.MOV.U32 R79, RZ, RZ, R99 ;  /* 0x000000ffff4f7224 */ /* 0x000fe400078e0063 */
[----:B------:R-:W-:Y:S01]  /*22a90*/  IMAD.MOV.U32 R97, RZ, RZ, R117 ;  /* 0x000000ffff617224 */ /* 0x000fe200078e0075 */
[----:B------:R-:W3:Y:S01]  /*22aa0*/  LDL R63, [R1+0x2a8] ;  /* 0x0002a800013f7983 */ /* 0x000ee20000100800 */
[----:B------:R-:W-:-:S03]  /*22ab0*/  IMAD.MOV.U32 R32, RZ, RZ, R147 ;  /* 0x000000ffff207224 */ /* 0x000fc600078e0093 */
[----:B------:R-:W3:Y:S01]  /*22ac0*/  LDL R61, [R1+0x2ac] ;  /* 0x0002ac00013d7983 */ /* 0x000ee20000100800 */
[----:B0-----:R-:W-:Y:S02]  /*22ad0*/  IMAD.MOV.U32 R152, RZ, RZ, R31 ;  /* 0x000000ffff987224 */ /* 0x001fe400078e001f */
[----:B------:R-:W-:Y:S01]  /*22ae0*/  IMAD.MOV.U32 R153, RZ, RZ, R30 ;  /* 0x000000ffff997224 */ /* 0x000fe200078e001e */
[----:B------:R0:W-:Y:S01]  /*22af0*/  STL.128 [R1+0x650], R4 ;  /* 0x0006500401007387 */ /* 0x0001e20000100c00 */
[----:B------:R-:W-:Y:S02]  /*22b00*/  IMAD.MOV.U32 R154, RZ, RZ, R29 ;  /* 0x000000ffff9a7224 */ /* 0x000fe400078e001d */
[----:B------:R-:W-:Y:S01]  /*22b10*/  IMAD.MOV.U32 R33, RZ, RZ, R146 ;  /* 0x000000ffff217224 */ /* 0x000fe200078e0092 */
[----:B------:R-:W3:Y:S01]  /*22b20*/  LDL R43, [R1+0x2d0] ;  /* 0x0002d000012b7983 */ /* 0x000ee20000100800 */
[----:B------:R-:W-:Y:S02]  /*22b30*/  IMAD.MOV.U32 R34, RZ, RZ, R145 ;  /* 0x000000ffff227224 */ /* 0x000fe400078e0091 */
[----:B------:R-:W-:Y:S01]  /*22b40*/  IMAD.MOV.U32 R35, RZ, RZ, R144 ;  /* 0x000000ffff237224 */ /* 0x000fe200078e0090 */
[----:B------:R-:W3:Y:S01]  /*22b50*/  LDL R41, [R1+0x2d4] ;  /* 0x0002d40001297983 */ /* 0x000ee20000100800 */
[----:B--2---:R-:W-:-:S02]  /*22b60*/  IMAD.MOV.U32 R156, RZ, RZ, R143 ;  /* 0x000000ffff9c7224 */ /* 0x004fc400078e008f */
[----:B------:R-:W-:Y:S01]  /*22b70*/  IMAD.MOV.U32 R157, RZ, RZ, R142 ;  /* 0x000000ffff9d7224 */ /* 0x000fe200078e008e */
[----:B------:R-:W2:Y:S01]  /*22b80*/  LDL R39, [R1+0x2d8] ;  /* 0x0002d80001277983 */ /* 0x000ea20000100800 */
[----:B------:R-:W-:Y:S02]  /*22b90*/  IMAD.MOV.U32 R158, RZ, RZ, R141 ;  /* 0x000000ffff9e7224 */ /* 0x000fe400078e008d */
[----:B------:R-:W-:Y:S01]  /*22ba0*/  IMAD.MOV.U32 R159, RZ, RZ, R140 ;  /* 0x000000ffff9f7224 */ /* 0x000fe200078e008c */
[----:B0-----:R-:W2:Y:S01]  /*22bb0*/  LDL.LU.128 R4, [R1+0x650] ;  /* 0x0006500001047983 */ /* 0x001ea20000300c00 */
[----:B----4-:R-:W-:Y:S02]  /*22bc0*/  IMAD.MOV.U32 R36, RZ, RZ, R137 ;  /* 0x000000ffff247224 */ /* 0x010fe400078e0089 */
[----:B------:R-:W-:Y:S01]  /*22bd0*/  IMAD.MOV.U32 R29, RZ, RZ, R25 ;  /* 0x000000ffff1d7224 */ /* 0x000fe200078e0019 */
[----:B------:R-:W4:Y:S01]  /*22be0*/  LDL R37, [R1+0x2dc] ;  /* 0x0002dc0001257983 */ /* 0x000f220000100800 */
[----:B------:R-:W-:-:S02]  /*22bf0*/  IMAD.MOV.U32 R30, RZ, RZ, R26 ;  /* 0x000000ffff1e7224 */ /* 0x000fc400078e001a */
[----:B------:R-:W-:Y:S01]  /*22c00*/  IMAD.MOV.U32 R31, RZ, RZ, R27 ;  /* 0x000000ffff1f7224 */ /* 0x000fe200078e001b */
[----:B------:R-:W4:Y:S01]  /*22c10*/  LDL R224, [R1+0x2f8] ;  /* 0x0002f80001e07983 */ /* 0x000f220000100800 */
[----:B------:R-:W-:Y:S02]  /*22c20*/  IMAD.MOV.U32 R98, RZ, RZ, R118 ;  /* 0x000000ffff627224 */ /* 0x000fe400078e0076 */
[----:B------:R-:W-:Y:S01]  /*22c30*/  IMAD.MOV.U32 R99, RZ, RZ, R119 ;  /* 0x000000ffff637224 */ /* 0x000fe200078e0077 */
[----:B------:R-:W4:Y:S01]  /*22c40*/  LDL R222, [R1+0x2fc] ;  /* 0x0002fc0001de7983 */ /* 0x000f220000100800 */
[----:B------:R-:W-:Y:S02]  /*22c50*/  IMAD.MOV.U32 R140, RZ, RZ, R136 ;  /* 0x000000ffff8c7224 */ /* 0x000fe400078e0088 */
        /* <DEDUP_REMOVED lines=28> */
[----:B------:R0:W-:Y:S01]  /*22e20*/  STL.64 [R1+0x8d0], R216 ;  /* 0x0008d0d801007387 */ /* 0x0001e20000100a00 */
        /* <DEDUP_REMOVED lines=8> */
[----:B0-----:R-:W4:Y:S01]  /*22eb0*/  LDL.LU.64 R216, [R1+0x8d0] ;  /* 0x0008d00001d87983 */ /* 0x001f220000300a00 */
[----:B------:R-:W-:-:S02]  /*22ec0*/  IMAD.MOV.U32 R105, RZ, RZ, R125 ;  /* 0x000000ffff697224 */ /* 0x000fc400078e007d */
[----:B------:R-:W-:Y:S01]  /*22ed0*/  IMAD.MOV.U32 R100, RZ, RZ, R120 ;  /* 0x000000ffff647224 */ /* 0x000fe200078e0078 */
[----:B------:R-:W4:Y:S01]  /*22ee0*/  LDL R166, [R1+0x32c] ;  /* 0x00032c0001a67983 */ /* 0x000f220000100800 */
        /* <DEDUP_REMOVED lines=13> */
[----:B------:R-:W-:Y:S01]  /*22fc0*/  STL.128 [R1+0x360], R76 ;  /* 0x0003604c01007387 */ /* 0x000fe20000100c00 */
[----:B------:R-:W-:Y:S02]  /*22fd0*/  IMAD.MOV.U32 R103, RZ, RZ, R123 ;  /* 0x000000ffff677224 */ /* 0x000fe400078e007b */
[----:B------:R-:W-:Y:S01]  /*22fe0*/  IMAD.MOV.U32 R106, RZ, RZ, R126 ;  /* 0x000000ffff6a7224 */ /* 0x000fe200078e007e */
[----:B------:R-:W-:Y:S01]  /*22ff0*/  STL.128 [R1+0x3b0], R96 ;  /* 0x0003b06001007387 */ /* 0x000fe20000100c00 */
[----:B------:R-:W-:Y:S02]  /*23000*/  IMAD.MOV.U32 R107, RZ, RZ, R127 ;  /* 0x000000ffff6b7224 */ /* 0x000fe400078e007f */
[----:B------:R-:W-:Y:S01]  /*23010*/  IMAD.MOV.U32 R110, RZ, RZ, R130 ;  /* 0x000000ffff6e7224 */ /* 0x000fe200078e0082 */
[----:B------:R-:W4:Y:S01]  /*23020*/  LDL R138, [R1+0x358] ;  /* 0x00035800018a7983 */ /* 0x000f220000100800 */
[----:B------:R-:W-:-:S02]  /*23030*/  IMAD.MOV.U32 R111, RZ, RZ, R131 ;  /* 0x000000ffff6f7224 */ /* 0x000fc400078e0083 */
[----:B------:R-:W-:Y:S01]  /*23040*/  IMAD.MOV.U32 R115, RZ, RZ, R135 ;  /* 0x000000ffff737224 */ /* 0x000fe200078e0087 */
[----:B------:R-:W4:Y:S01]  /*23050*/  LDL R136, [R1+0x35c] ;  /* 0x00035c0001887983 */ /* 0x000f220000100800 */
        /* <DEDUP_REMOVED lines=13> */
[----:B------:R1:W-:Y:S04]  /*23130*/  STL.128 [R1+0x240], R24 ;  /* 0x0002401801007387 */ /* 0x0003e80000100c00 */
        /* <DEDUP_REMOVED lines=24> */
[----:B-1----:R-:W4:Y:S04]  /*232c0*/  LDL R27, [R1+0x2f0] ;  /* 0x0002f000011b7983 */ /* 0x002f280000100800 */
        /* <DEDUP_REMOVED lines=66> */
[----:B------:R-:W4:Y:S01]  /*236f0*/  LDL R24, [R1+0x43c] ;  /* 0x00043c0001187983 */ /* 0x000f220000100800 */
[----:B---3--:R-:W-:Y:S01]  /*23700*/  FFMA.FTZ R9, R9, R2, R187 ;  /* 0x0000000209097223 */ /* 0x008fe200000100bb */
[----:B------:R-:W-:-:S03]  /*23710*/  FFMA.FTZ R3, R3, R8, R199 ;  /* 0x0000000803037223 */ /* 0x000fc600000100c7 */
        /* <DEDUP_REMOVED lines=42> */
[----:B--2---:R-:W-:Y:S01]  /*239c0*/  FADD.FTZ R11, R4, R11 ;  /* 0x0000000b040b7221 */ /* 0x004fe20000010000 */
[----:B------:R-:W-:Y:S01]  /*239d0*/  FADD.FTZ R3, R13, R14 ;  /* 0x0000000e0d037221 */ /* 0x000fe20000010000 */
[----:B----4-:R-:W-:Y:S02]  /*239e0*/  STL [R1+0x68], R217 ;  /* 0x000068d901007387 */ /* 0x010fe40000100800 */
[----:B------:R-:W-:Y:S01]  /*239f0*/  FADD.FTZ R13, R0, R11 ;  /* 0x0000000b000d7221 */ /* 0x000fe20000010000 */
[----:B------:R-:W-:Y:S01]  /*23a00*/  FADD.FTZ R12, R12, R3 ;  /* 0x000000030c0c7221 */ /* 0x000fe20000010000 */
[----:B------:R-:W-:Y:S04]  /*23a10*/  STL [R1+0x68], R217 ;  /* 0x000068d901007387 */ /* 0x000fe80000100800 */
[----:B------:R-:W-:Y:S04]  /*23a20*/  STL [R1+0x68], R217 ;  /* 0x000068d901007387 */ /* 0x000fe80000100800 */
[----:B------:R-:W-:Y:S04]  /*23a30*/  STL [R1+0x68], R217 ;  /* 0x000068d901007387 */ /* 0x000fe80000100800 */
[----:B------:R-:W-:Y:S04]  /*23a40*/  STL [R1+0x68], R217 ;  /* 0x000068d901007387 */ /* 0x000fe80000100800 */
[----:B------:R-:W-:Y:S04]  /*23a50*/  STL [R1+0x214], R5 ;  /* 0x0002140501007387 */ /* 0x000fe80000100800 */
[----:B------:R-:W-:Y:S04]  /*23a60*/  STL.64 [R1+0x220], R12 ;  /* 0x0002200c01007387 */ /* 0x000fe80000100a00 */
        /* <DEDUP_REMOVED lines=129> */
[----:B------:R-:W2:Y:S04]  /*24280*/  LD.E R2, desc[UR36][R6.64] ;  /* 0x0000002406027980 */ /* 0x000ea8000c101900 */
[----:B------:R0:W-:Y:S04]  /*24290*/  STL [R1+0xc70], R226 ;  /* 0x000c70e201007387 */ /* 0x0001e80000100800 */
[----:B------:R1:W-:Y:S04]  /*242a0*/  STL.64 [R1+0x880], R180 ;  /* 0x000880b401007387 */ /* 0x0003e80000100a00 */
[----:B------:R3:W5:Y:S04]  /*242b0*/  LDL R0, [R1+0x1f8] ;  /* 0x0001f80001007983 */ /* 0x0007680000100800 */
[----:B0-----:R3:W5:Y:S04]  /*242c0*/  LDL.LU R226, [R1+0xc70] ;  /* 0x000c700001e27983 */ /* 0x0017680000300800 */
[----:B-1----:R3:W5:Y:S01]  /*242d0*/  LDL.LU.64 R180, [R1+0x880] ;  /* 0x0008800001b47983 */ /* 0x0027620000300a00 */
[----:B------:R-:W-:Y:S01]  /*242e0*/  BSSY B0, `(.L_x_2254) ;  /* 0x0000005000007945 */ /* 0x000fe20003800000 */
[----:B--2---:R-:W-:-:S04]  /*242f0*/  LOP3.LUT R2, R2, 0x1, RZ, 0xfc, !PT ;  /* 0x0000000102027812 */ /* 0x004fc800078efcff */
[----:B------:R-:W-:-:S13]  /*24300*/  ISETP.NE.AND P0, PT, R2, 0x3, PT ;  /* 0x000000030200780c */ /* 0x000fda0003f05270 */
[----:B---3--:R-:W-:Y:S05]  /*24310*/  @!P0 BRA `(.L_x_2255) ;  /* 0x0000000000048947 */ /* 0x008fea0003800000 */
[----:B------:R-:W-:Y:S01]  /*24320*/  BPT.TRAP 0x1 ;  /* 0x000000040000795c */ /* 0x000fe20000300000 */
.L_x_2255:
[----:B------:R-:W-:Y:S05]  /*24330*/  BSYNC B0 ;  /* 0x0000000000007941 */ /* 0x000fea0003800000 */
.L_x_2254:
[----:B------:R-:W2:Y:S04]  /*24340*/  LD.E.64 R2, desc[UR36][R6.64+0x20] ;  /* 0x0000202406027980 */ /* 0x000ea8000c101b00 */
[----:B------:R-:W3:Y:S01]  /*24350*/  LD.E R4, desc[UR36][R6.64+0xc] ;  /* 0x00000c2406047980 */ /* 0x000ee2000c101900 */
[C---:B------:R-:W-:Y:S01]  /*24360*/  ISETP.GT.AND P0, PT, R171.reuse, R216, PT ;  /* 0x000000d8ab00720c */ /* 0x040fe20003f04270 */
[----:B------:R-:W-:Y:S02]  /*24370*/  VIADD R19, R171, 0xffffffff ;  /* 0xffffffffab137836 */ /* 0x000fe40000000000 */
[----:B------:R-:W-:Y:S02]  /*24380*/  IMAD.MOV.U32 R8, RZ, RZ, R6 ;  /* 0x000000ffff087224 */ /* 0x000fe400078e0006 */
[----:B------:R-:W-:-:S02]  /*24390*/  IMAD.MOV.U32 R9, RZ, RZ, R7 ;  /* 0x000000ffff097224 */ /* 0x000fc400078e0007 */
[----:B------:R-:W-:Y:S01]  /*243a0*/  IMAD.MOV.U32 R171, RZ, RZ, R19 ;  /* 0x000000ffffab7224 */ /* 0x000fe200078e0013 */
[----:B--2---:R-:W-:-:S05]  /*243b0*/  MOV R3, R2 ;  /* 0x0000000200037202 */ /* 0x004fca0000000f00 */
[----:B-----5:R-:W-:-:S05]  /*243c0*/  IMAD R3, R0, 0x8, R3 ;  /* 0x0000000800037824 */ /* 0x020fca00078e0203 */
[----:B---3--:R-:W-:-:S04]  /*243d0*/  PRMT R3, R4, 0x654, R3 ;  /* 0x0000065404037816 */ /* 0x008fc80000000003 */
[----:B------:R1:W-:Y:S01]  /*243e0*/  SYNCS.ARRIVE.TRANS64.RED.A1T0 RZ, [R3+URZ], RZ ;  /* 0x000000ff03ff79a7 */ /* 0x0003e2000810043f */
[----:B------:R-:W-:Y:S05]  /*243f0*/  @P0 BRA `(.L_x_2256) ;  /* 0xfffffe5000a00947 */ /* 0x000fea000383ffff */
.L_x_2237:
[----:B------:R-:W-:-:S13]  /*24400*/  ISETP.GE.AND P0, PT, R19, UR40, PT ;  /* 0x0000002813007c0c */ /* 0x000fda000bf06270 */
[----:B------:R-:W-:Y:S05]  /*24410*/  @!P0 BRA `(.L_x_2257) ;  /* 0x000000b000a48947 */ /* 0x000fea0003800000 */
[----:B------:R0:W5:Y:S02]  /*24420*/  LDL.64 R4, [R1+0x158] ;  /* 0x0001580001047983 */ /* 0x0001640000100a00 */
.L_x_2286:
[----:B-12--5:R-:W2:Y:S04]  /*24430*/  LD.E R3, desc[UR36][R4.64] ;  /* 0x0000002404037980 */ /* 0x026ea8000c101900 */
[----:B------:R-:W3:Y:S01]  /*24440*/  LD.E R0, desc[UR36][R4.64+0x8] ;  /* 0x0000082404007980 */ /* 0x000ee2000c101900 */
[----:B--2---:R-:W-:-:S05]  /*24450*/  VIADD R3, R3, 0x1 ;  /* 0x0000000103037836 */ /* 0x004fca0000000000 */
[----:B------:R-:W-:-:S13]  /*24460*/  ISETP.NE.AND P0, PT, R3, 0x2, PT ;  /* 0x000000020300780c */ /* 0x000fda0003f05270 */
[----:B------:R1:W5:Y:S04]  /*24470*/  @P0 LD.E R11, desc[UR36][R4.64+0x4] ;  /* 0x00000424040b0980 */ /* 0x000368000c101900 */
[----:B------:R-:W2:Y:S01]  /*24480*/  @!P0 LD.E R2, desc[UR36][R4.64+0x4] ;  /* 0x0000042404028980 */ /* 0x000ea2000c101900 */
[----:B---3--:R-:W-:-:S03]  /*24490*/  VIADD R9, R0, 0x1 ;  /* 0x0000000100097836 */ /* 0x008fc60000000000 */
[----:B------:R3:W-:Y:S04]  /*244a0*/  ST.E desc[UR36][R4.64], R3 ;  /* 0x0000000304007985 */ /* 0x0007e8000c101924 */
[----:B------:R1:W-:Y:S04]  /*244b0*/  ST.E desc[UR36][R4.64+0x8], R9 ;  /* 0x0000080904007985 */ /* 0x0003e8000c101924 */
[----:B------:R1:W-:Y:S01]  /*244c0*/  @!P0 ST.E desc[UR36][R4.64], RZ ;  /* 0x000000ff04008985 */ /* 0x0003e2000c101924 */
[----:B--2---:R-:W-:-:S05]  /*244d0*/  @!P0 LOP3.LUT R11, R2, 0x1, RZ, 0x3c, !PT ;  /* 0x00000001020b8812 */ /* 0x004fca00078e3cff */
[----:B------:R1:W-:Y:S04]  /*244e0*/  @!P0 ST.E desc[UR36][R4.64+0x4], R11 ;  /* 0x0000040b04008985 */ /* 0x0003e8000c101924 */
[----:B------:R-:W2:Y:S04]  /*244f0*/  LDL.64 R72, [R1+0x170] ;  /* 0x0001700001487983 */ /* 0x000ea80000100a00 */
[----:B--2---:R-:W2:Y:S01]  /*24500*/  LD.E R0, desc[UR36][R72.64] ;  /* 0x0000002448007980 */ /* 0x004ea2000c101900 */
[----:B------:R-:W-:Y:S05]  /*24510*/  YIELD ;  /* 0x0000000000007946 */ /* 0x000fea0003800000 */
[----:B------:R-:W-:Y:S01]  /*24520*/  BSSY B0, `(.L_x_2258) ;  /* 0x0000006000007945 */ /* 0x000fe20003800000 */
[----:B---3--:R-:W-:Y:S01]  /*24530*/  @!P0 IMAD.MOV.U32 R3, RZ, RZ, RZ ;  /* 0x000000ffff038224 */ /* 0x008fe200078e00ff */
[----:B--2---:R-:W-:-:S04]  /*24540*/  LOP3.LUT R0, R0, 0x1, RZ, 0xfc, !PT ;  /* 0x0000000100007812 */ /* 0x004fc800078efcff */
[----:B------:R-:W-:-:S13]  /*24550*/  ISETP.NE.AND P1, PT, R0, 0x3, PT ;  /* 0x000000030000780c */ /* 0x000fda0003f25270 */
[----:B-1----:R-:W-:Y:S05]  /*24560*/  @!P1 BRA `(.L_x_2259) ;  /* 0x0000000000049947 */ /* 0x002fea0003800000 */
[----:B------:R-:W-:Y:S01]  /*24570*/  BPT.TRAP 0x1 ;  /* 0x000000040000795c */ /* 0x000fe20000300000 */
.L_x_2259:
[----:B------:R-:W-:Y:S05]  /*24580*/  BSYNC B0 ;  /* 0x0000000000007941 */ /* 0x000fea0003800000 */
.L_x_2258:
[----:B------:R-:W2:Y:S01]  /*24590*/  LD.E.64 R8, desc[UR36][R72.64+0x18] ;  /* 0x0000182448087980 */ /* 0x000ea2000c101b00 */
[----:B-----5:R-:W-:Y:S02]  /*245a0*/  SHF.L.U32 R10, R11, 0x1f, RZ ;  /* 0x0000001f0b0a7819 */ /* 0x020fe400000006ff */
[----:B--2---:R-:W-:-:S05]  /*245b0*/  MOV R8, R8 ;  /* 0x0000000800087202 */ /* 0x004fca0000000f00 */
[----:B------:R-:W-:-:S04]  /*245c0*/  IMAD R3, R3, 0x8, R8 ;  /* 0x0000000803037824 */ /* 0x000fc800078e0208 */
[----:B------:R1:W2:Y:S01]  /*245d0*/  SYNCS.PHASECHK.TRANS64.TRYWAIT P0, [R3+URZ], R10 ;  /* 0x0000000a030075a7 */ /* 0x0002a2000800017f */
[----:B------:R-:W3:Y:S04]  /*245e0*/  LD.E R2, desc[UR36][R72.64] ;  /* 0x0000002448027980 */ /* 0x000ee8000c101900 */
[----:B------:R1:W5:Y:S04]  /*245f0*/  LD.E R0, desc[UR36][R4.64] ;  /* 0x0000002404007980 */ /* 0x000368000c101900 */
[----:B------:R1:W5:Y:S01]  /*24600*/  LD.E R8, desc[UR36][R4.64+0x4] ;  /* 0x0000042404087980 */ /* 0x000362000c101900 */
[----:B------:R-:W-:Y:S01]  /*24610*/  BSSY B0, `(.L_x_2260) ;  /* 0x0000005000007945 */ /* 0x000fe20003800000 */
[----:B---3--:R-:W-:-:S04]  /*24620*/  LOP3.LUT R2, R2, 0x1, RZ, 0xfc, !PT ;  /* 0x0000000102027812 */ /* 0x008fc800078efcff */
[----:B------:R-:W-:-:S13]  /*24630*/  ISETP.NE.AND P1, PT, R2, 0x3, PT ;  /* 0x000000030200780c */ /* 0x000fda0003f25270 */
[----:B-12---:R-:W-:Y:S05]  /*24640*/  @!P1 BRA `(.L_x_2261) ;  /* 0x0000000000049947 */ /* 0x006fea0003800000 */
[----:B------:R-:W-:Y:S01]  /*24650*/  BPT.TRAP 0x1 ;  /* 0x000000040000795c */ /* 0x000fe20000300000 */
.L_x_2261:
[----:B------:R-:W-:Y:S05]  /*24660*/  BSYNC B0 ;  /* 0x0000000000007941 */ /* 0x000fea0003800000 */
.L_x_2260:
[----:B------:R-:W-:Y:S04]  /*24670*/  BSSY B0, `(.L_x_2262) ;  /* 0x0000008000007945 */ /* 0x000fe80003800000 */
[----:B------:R-:W-:Y:S05]  /*24680*/  @P0 BRA `(.L_x_2263) ;  /* 0x0000000000180947 */ /* 0x000fea0003800000 */
[----:B------:R-:W2:Y:S01]  /*24690*/  LD.E.64 R2, desc[UR36][R72.64+0x18] ;  /* 0x0000182448027980 */ /* 0x000ea2000c101b00 */
[----:B-----5:R-:W-:Y:S02]  /*246a0*/  SHF.L.U32 R9, R8, 0x1f, RZ ;  /* 0x0000001f08097819 */ /* 0x020fe400000006ff */
[----:B--2---:R-:W-:-:S05]  /*246b0*/  MOV R3, R2 ;  /* 0x0000000200037202 */ /* 0x004fca0000000f00 */
[----:B------:R-:W-:-:S04]  /*246c0*/  IMAD R0, R0, 0x8, R3 ;  /* 0x0000000800007824 */ /* 0x000fc800078e0203 */
[----:B------:R-:W1:Y:S02]  /*246d0*/  SYNCS.PHASECHK.TRANS64.TRYWAIT P0, [R0+URZ], R9 ;  /* 0x00000009000075a7 */ /* 0x000e64000800017f */
[----:B-1----:R-:W-:Y:S05]  /*246e0*/  @!P0 BRA `(.L_x_2264) ;  /* 0x0000013400c08947 */ /* 0x002fea0003800000 */
.L_x_2263:
[----:B------:R-:W-:Y:S05]  /*246f0*/  BSYNC B0 ;  /* 0x0000000000007941 */ /* 0x000fea0003800000 */
.L_x_2262:
[----:B------:R-:W2:Y:S04]  /*24700*/  LD.E R21, desc[UR36][R4.64] ;  /* 0x0000002404157980 */ /* 0x000ea8000c101900 */
[----:B------:R-:W1:Y:S04]  /*24710*/  LDL.64 R22, [R1+0x178] ;  /* 0x0001780001167983 */ /* 0x000e680000100a00 */
[----:B------:R-:W2:Y:S01]  /*24720*/  LDL.64 R2, [R1+0x80] ;  /* 0x0000800001027983 */ /* 0x000ea20000100a00 */
[----:B------:R-:W-:Y:S05]  /*24730*/  WARPSYNC.ALL ;  /* 0x0000000000007948 */ /* 0x000fea0003800000 */
[----:B------:R3:W-:Y:S04]  /*24740*/  STL [R1+0x60], RZ ;  /* 0x000060ff01007387 */ /* 0x0007e80000100800 */
[----:B-1---5:R-:W4:Y:S01]  /*24750*/  LD.E.64 R8, desc[UR36][R22.64] ;  /* 0x0000002416087980 */ /* 0x022f22000c101b00 */
[----:B------:R-:W-:-:S05]  /*24760*/  IMAD.MOV.U32 R185, RZ, RZ, 0x1 ;  /* 0x00000001ffb97424 */ /* 0x000fca00078e00ff */
[----:B------:R3:W-:Y:S04]  /*24770*/  STL [R1+0x60], R185 ;  /* 0x000060b901007387 */ /* 0x0007e80000100800 */
[----:B------:R-:W3:Y:S04]  /*24780*/  LD.E.64 R10, desc[UR36][R22.64] ;  /* 0x00000024160a7980 */ /* 0x000ee8000c101b00 */
[----:B------:R1:W-:Y:S04]  /*24790*/  STL [R1+0x60], R185 ;  /* 0x000060b901007387 */ /* 0x0003e80000100800 */
[----:B------:R-:W3:Y:S01]  /*247a0*/  LD.E.64 R12, desc[UR36][R22.64] ;  /* 0x00000024160c7980 */ /* 0x000ee2000c101b00 */
[----:B--2---:R-:W-:Y:S01]  /*247b0*/  IMAD R2, R21, 0x300, R2 ;  /* 0x0000030015027824 */ /* 0x004fe200078e0202 */
[----:B------:R-:W-:-:S02]  /*247c0*/  R2UR UR7, R3 ;  /* 0x00000000030772ca */ /* 0x000fc400000e0000 */
[----:B------:R1:W-:Y:S02]  /*247d0*/  STL [R1+0x60], R185 ;  /* 0x000060b901007387 */ /* 0x0003e40000100800 */
[----:B------:R-:W-:Y:S02]  /*247e0*/  R2UR UR6, R2 ;  /* 0x00000000020672ca */ /* 0x000fe400000e0000 */
[----:B------:R-:W2:Y:S01]  /*247f0*/  LD.E.64 R14, desc[UR36][R22.64] ;  /* 0x00000024160e7980 */ /* 0x000ea2000c101b00 */
[----:B------:R-:W-:-:S03]  /*24800*/  WARPGROUP.ARRIVE ;  /* 0x00000000000079c5 */ /* 0x000fc60000000000 */
[----:B------:R1:W-:Y:S01]  /*24810*/  STL [R1+0x60], R185 ;  /* 0x000060b901007387 */ /* 0x0003e20000100800 */
[----:B----4-:R-:W-:Y:S02]  /*24820*/  R2UR UR4, R8 ;  /* 0x00000000080472ca */ /* 0x010fe400000e0000 */
[----:B------:R-:W-:-:S13]  /*24830*/  R2UR UR5, R9 ;  /* 0x00000000090572ca */ /* 0x000fda00000e0000 */
[----:B------:R-:W-:Y:S01]  /*24840*/  HGMMA.64x96x16.F32.BF16 R24, gdesc[UR4], RZ, !UPT, gsb0 ;  /* 0x01600000041879f0 */ /* 0x000fe2000c0018ff */
[----:B---3--:R-:W-:Y:S02]  /*24850*/  VIADD R10, R10, 0x2 ;  /* 0x000000020a0a7836 */ /* 0x008fe40000000000 */
[----:B------:R-:W-:Y:S02]  /*24860*/  VIADD R8, R2, 0x2 ;  /* 0x0000000202087836 */ /* 0x000fe40000000000 */
[----:B------:R-:W-:Y:S01]  /*24870*/  IMAD.MOV.U32 R9, RZ, RZ, R3 ;  /* 0x000000ffff097224 */ /* 0x000fe200078e0003 */
[----:B------:R-:W-:Y:S02]  /*24880*/  R2UR UR4, R10 ;  /* 0x000000000a0472ca */ /* 0x000fe400000e0000 */
[----:B------:R-:W-:Y:S02]  /*24890*/  R2UR UR6, R8 ;  /* 0x00000000080672ca */ /* 0x000fe400000e0000 */
[----:B------:R-:W-:-:S02]  /*248a0*/  R2UR UR7, R9 ;  /* 0x00000000090772ca */ /* 0x000fc400000e0000 */
[----:B------:R-:W-:Y:S01]  /*248b0*/  R2UR UR5, R11 ;  /* 0x000000000b0572ca */ /* 0x000fe200000e0000 */
[----:B------:R-:W-:Y:S02]  /*248c0*/  WARPGROUP.DEPBAR.LE gsb0, 0x0 ;  /* 0x00008000000079c5 */ /* 0x000fe40000010000 */
[----:B------:R-:W3:Y:S04]  /*248d0*/  LD.E R20, desc[UR36][R6.64] ;  /* 0x0000002406147980 */ /* 0x000ee8000c101900 */
[----:B------:R1:W5:Y:S04]  /*248e0*/  LD.E R0, desc[UR36][R4.64] ;  /* 0x0000002404007980 */ /* 0x000368000c101900 */
[----:B------:R1:W5:Y:S01]  /*248f0*/  LD.E R18, desc[UR36][R4.64+0x4] ;  /* 0x0000042404127980 */ /* 0x000362000c101900 */
[----:B------:R-:W-:Y:S01]  /*24900*/  WARPGROUP.ARRIVE ;  /* 0x00000000000079c5 */ /* 0x000fe20000000000 */
[----:B------:R-:W-:Y:S01]  /*24910*/  VIADD R12, R12, 0x4 ;  /* 0x000000040c0c7836 */ /* 0x000fe20000000000 */
[----:B------:R-:W-:Y:S01]  /*24920*/  BSSY B0, `(.L_x_2265) ;  /* 0x0000019000007945 */ /* 0x000fe20003800000 */
[----:B------:R-:W-:-:S02]  /*24930*/  VIADD R8, R2, 0x4 ;  /* 0x0000000402087836 */ /* 0x000fc40000000000 */
[----:B------:R-:W-:Y:S01]  /*24940*/  IMAD.MOV.U32 R9, RZ, RZ, R3 ;  /* 0x000000ffff097224 */ /* 0x000fe200078e0003 */
[----:B------:R-:W-:Y:S01]  /*24950*/  HGMMA.64x96x16.F32.BF16 R24, gdesc[UR4], R24, gsb0 ;  /* 0x01600000041879f0 */ /* 0x000fe20008001818 */
[----:B------:R-:W-:Y:S01]  /*24960*/  R2UR UR4, R12 ;  /* 0x000000000c0472ca */ /* 0x000fe200000e0000 */
[----:B------:R-:W-:Y:S01]  /*24970*/  VIADD R2, R2, 0x6 ;  /* 0x0000000602027836 */ /* 0x000fe20000000000 */
[----:B------:R-:W-:Y:S01]  /*24980*/  R2UR UR6, R8 ;  /* 0x00000000080672ca */ /* 0x000fe200000e0000 */
[----:B--2---:R-:W-:Y:S01]  /*24990*/  VIADD R14, R14, 0x6 ;  /* 0x000000060e0e7836 */ /* 0x004fe20000000000 */
        /* <DEDUP_REMOVED lines=12> */
[----:B---3--:R-:W-:-:S04]  /*24a60*/  LOP3.LUT R20, R20, 0x1, RZ, 0xfc, !PT ;  /* 0x0000000114147812 */ /* 0x008fc800078efcff */
[----:B------:R-:W-:Y:S01]  /*24a70*/  ISETP.NE.AND P0, PT, R20, 0x3, PT ;  /* 0x000000031400780c */ /* 0x000fe20003f05270 */
[----:B------:R-:W-:-:S12]  /*24a80*/  WARPGROUP.DEPBAR.LE gsb0, 0x0 ;  /* 0x00008000000079c5 */ /* 0x000fd80000010000 */
[----:B-1----:R-:W-:Y:S05]  /*24a90*/  @!P0 BRA `(.L_x_2266) ;  /* 0x0000000000048947 */ /* 0x002fea0003800000 */
[----:B------:R-:W-:Y:S01]  /*24aa0*/  BPT.TRAP 0x1 ;  /* 0x000000040000795c */ /* 0x000fe20000300000 */
.L_x_2266:
[----:B------:R-:W-:Y:S05]  /*24ab0*/  BSYNC B0 ;  /* 0x0000000000007941 */ /* 0x000fea0003800000 */
.L_x_2265:
        /* <DEDUP_REMOVED lines=13> */
.L_x_2268:
[----:B------:R-:W-:Y:S05]  /*24b90*/  BSYNC B0 ;  /* 0x0000000000007941 */ /* 0x000fea0003800000 */
.L_x_2267:
        /* <DEDUP_REMOVED lines=8> */
.L_x_2270:
[----:B------:R-:W-:Y:S05]  /*24c20*/  BSYNC B0 ;  /* 0x0000000000007941 */ /* 0x000fea0003800000 */
.L_x_2269:
[----:B------:R-:W2:Y:S04]  /*24c30*/  LD.E R15, desc[UR36][R4.64] ;  /* 0x00000024040f7980 */ /* 0x000ea8000c101900 */
[----:B------:R-:W2:Y:S04]  /*24c40*/  LDL.64 R6, [R1+0xf8] ;  /* 0x0000f80001067983 */ /* 0x000ea80000100a00 */
[----:B------:R-:W3:Y:S04]  /*24c50*/  LDL R0, [R1+0x70] ;  /* 0x0000700001007983 */ /* 0x000ee80000100800 */
[----:B-1---5:R-:W4:Y:S04]  /*24c60*/  LDL.64 R2, [R1+0xf0] ;  /* 0x0000f00001027983 */ /* 0x022f280000100a00 */
        /* <DEDUP_REMOVED lines=9> */
[----:B------:R-:W-:Y:S02]  /*24d00*/  R2UR UR6, R6 ;  /* 0x00000000060672ca */ /* 0x000fe400000e0000 */
        /* <DEDUP_REMOVED lines=131> */
[----:B------:R-:W-:Y:S01]  /*25540*/  R2UR UR5, R15 ;  /* 0x000000000f0572ca */ /* 0x000fe200000e0000 */
[----:B---3--:R-:W-:Y:S01]  /*25550*/  VIADD R8, R8, 0xc02 ;  /* 0x00000c0208087836 */ /* 0x008fe20000000000 */
[----:B------:R-:W-:Y:S02]  /*25560*/  WARPGROUP.DEPBAR.LE gsb0, 0x0 ;  /* 0x00008000000079c5 */ /* 0x000fe40000010000 */
[----:B------:R-:W-:-:S09]  /*25570*/  WARPGROUP.ARRIVE ;  /* 0x00000000000079c5 */ /* 0x000fd20000000000 */
        /* <DEDUP_REMOVED lines=18> */
[----:B------:R-:W-:-:S02]  /*256a0*/  VIADD R2, R6, 0x906 ;  /* 0x0000090606027836 */ /* 0x000fc40000000000 */
[----:B------:R-:W-:Y:S01]  /*256b0*/  IMAD.MOV.U32 R3, RZ, RZ, R7 ;  /* 0x000000ffff037224 */ /* 0x000fe200078e0007 */
[----:B------:R-:W-:Y:S02]  /*256c0*/  WARPGROUP.DEPBAR.LE gsb0, 0x0 ;  /* 0x00008000000079c5 */ /* 0x000fe40000010000 */
[----:B------:R-:W-:-:S06]  /*256d0*/  WARPGROUP.ARRIVE ;  /* 0x00000000000079c5 */ /* 0x000fcc0000000000 */
[----:B------:R-:W-:Y:S01]  /*256e0*/  HGMMA.64x96x16.F32.BF16 R24, gdesc[UR4], R24, gsb0 ;  /* 0x01600000041879f0 */ /* 0x000fe20008001818 */
[----:B------:R-:W-:Y:S02]  /*256f0*/  R2UR UR4, R12 ;  /* 0x000000000c0472ca */ /* 0x000fe400000e0000 */
[----:B------:R-:W-:Y:S02]  /*25700*/  R2UR UR5, R13 ;  /* 0x000000000d0572ca */ /* 0x000fe400000e0000 */
[----:B------:R-:W-:Y:S02]  /*25710*/  R2UR UR6, R2 ;  /* 0x00000000020672ca */ /* 0x000fe400000e0000 */
[----:B------:R-:W-:Y:S01]  /*25720*/  R2UR UR7, R3 ;  /* 0x00000000030772ca */ /* 0x000fe200000e0000 */
        /* <DEDUP_REMOVED lines=19> */
[----:B------:R-:W-:-:S02]  /*25860*/  WARPGROUP.DEPBAR.LE gsb0, 0x0 ;  /* 0x00008000000079c5 */ /* 0x000fc40000010000 */
[----:B------:R1:W-:Y:S06]  /*25870*/  BAR.ARV R228, 0x100 ;  /* 0x000400e40000751d */ /* 0x0003ec0000002000 */
[----:B------:R-:W2:Y:S04]  /*25880*/  LD.E R2, desc[UR36][R72.64] ;  /* 0x0000002448027980 */ /* 0x000ea8000c101900 */
[----:B------:R1:W5:Y:S01]  /*25890*/  LD.E R0, desc[UR36][R4.64] ;  /* 0x0000002404007980 */ /* 0x000362000c101900 */
[----:B------:R-:W-:Y:S01]  /*258a0*/  BSSY B0, `(.L_x_2272) ;  /* 0x0000005000007945 */ /* 0x000fe20003800000 */
[----:B--2---:R-:W-:-:S04]  /*258b0*/  LOP3.LUT R2, R2, 0x1, RZ, 0xfc, !PT ;  /* 0x0000000102027812 */ /* 0x004fc800078efcff */
[----:B------:R-:W-:-:S13]  /*258c0*/  ISETP.NE.AND P0, PT, R2, 0x3, PT ;  /* 0x000000030200780c */ /* 0x000fda0003f05270 */
[----:B-1----:R-:W-:Y:S05]  /*258d0*/  @!P0 BRA `(.L_x_2273) ;  /* 0x0000000000048947 */ /* 0x002fea0003800000 */
[----:B------:R-:W-:Y:S01]  /*258e0*/  BPT.TRAP 0x1 ;  /* 0x000000040000795c */ /* 0x000fe20000300000 */
.L_x_2273:
[----:B------:R-:W-:Y:S05]  /*258f0*/  BSYNC B0 ;  /* 0x0000000000007941 */ /* 0x000fea0003800000 */
.L_x_2272:
[----:B------:R-:W2:Y:S04]  /*25900*/  LD.E.64 R2, desc[UR36][R72.64+0x20] ;  /* 0x0000202448027980 */ /* 0x000ea8000c101b00 */
[----:B------:R-:W3:Y:S01]  /*25910*/  LD.E R6, desc[UR36][R72.64+0xc] ;  /* 0x00000c2448067980 */ /* 0x000ee2000c101900 */
[----:B--2---:R-:W-:-:S05]  /*25920*/  MOV R3, R2 ;  /* 0x0000000200037202 */ /* 0x004fca0000000f00 */
[----:B-----5:R-:W-:-:S05]  /*25930*/  IMAD R3, R0, 0x8, R3 ;  /* 0x0000000800037824 */ /* 0x020fca00078e0203 */
[----:B---3--:R-:W-:-:S04]  /*25940*/  PRMT R3, R6, 0x654, R3 ;  /* 0x0000065406037816 */ /* 0x008fc80000000003 */
[----:B------:R1:W-:Y:S01]  /*25950*/  SYNCS.ARRIVE.TRANS64.RED.A1T0 RZ, [R3+URZ], RZ ;  /* 0x000000ff03ff79a7 */ /* 0x0003e2000810043f */
[----:B------:R-:W2:Y:S04]  /*25960*/  LDL.64 R74, [R1+0x150] ;  /* 0x00015000014a7983 */ /* 0x000ea80000100a00 */
[----:B------:R-:W3:Y:S04]  /*25970*/  LDL R20, [R1+0x11c] ;  /* 0x00011c0001147983 */ /* 0x000ee80000100800 */
[----:B------:R-:W4:Y:S04]  /*25980*/  LDL R21, [R1+0x50] ;  /* 0x0000500001157983 */ /* 0x000f280000100800 */
[----:B-1----:R-:W3:Y:S04]  /*25990*/  LDL.64 R2, [R1+0x140] ;  /* 0x0001400001027983 */ /* 0x002ee80000100a00 */
[----:B------:R-:W4:Y:S04]  /*259a0*/  LDL R22, [R1+0x148] ;  /* 0x0001480001167983 */ /* 0x000f280000100800 */
[----:B------:R-:W4:Y:S04]  /*259b0*/  LDL.128 R8, [R1+0x130] ;  /* 0x0001300001087983 */ /* 0x000f280000100c00 */
[----:B------:R-:W4:Y:S04]  /*259c0*/  LDL.128 R12, [R1+0x120] ;  /* 0x00012000010c7983 */ /* 0x000f280000100c00 */
[----:B--2---:R-:W2:Y:S01]  /*259d0*/  LD.E R18, desc[UR36][R74.64] ;  /* 0x000000244a127980 */ /* 0x004ea2000c101900 */
[----:B---3--:R-:W-:Y:S01]  /*259e0*/  ISETP.NE.AND P0, PT, R2, 0x1, PT ;  /* 0x000000010200780c */ /* 0x008fe20003f05270 */
[----:B------:R-:W-:Y:S01]  /*259f0*/  IMAD.MOV.U32 R2, RZ, RZ, -0x60 ;  /* 0xffffffa0ff027424 */ /* 0x000fe200078e00ff */
[----:B----4-:R-:W-:Y:S01]  /*25a00*/  ISETP.GE.AND P1, PT, R9, 0x1, PT ;  /* 0x000000010900780c */ /* 0x010fe20003f26270 */
[----:B------:R-:W-:Y:S01]  /*25a10*/  BSSY B0, `(.L_x_2274) ;  /* 0x000009d000007945 */ /* 0x000fe20003800000 */
[-C--:B--2---:R-:W-:Y:S01]  /*25a20*/  FMUL.FTZ R29, R29, R18.reuse ;  /* 0x000000121d1d7220 */ /* 0x084fe20000410000 */
[----:B------:R-:W-:-:S03]  /*25a30*/  FMUL.FTZ R32, R32, R18 ;  /* 0x0000001220207220 */ /* 0x000fc60000410000 */
[----:B------:R1:W2:Y:S01]  /*25a40*/  MUFU.TANH R72, R29 ;  /* 0x0000001d00487308 */ /* 0x0002a20000002400 */
[-C--:B------:R-:W-:Y:S01]  /*25a50*/  FMUL.FTZ R6, R27, R18.reuse ;  /* 0x000000121b067220 */ /* 0x080fe20000410000 */
[----:B------:R-:W-:Y:S01]  /*25a60*/  FMUL.FTZ R33, R33, R18 ;  /* 0x0000001221217220 */ /* 0x000fe20000410000 */
[----:B-1----:R-:W-:-:S05]  /*25a70*/  SHF.R.S32.HI R29, RZ, 0x1f, R20 ;  /* 0x0000001fff1d7819 */ /* 0x002fca0000011414 */
[----:B------:R1:W3:Y:S02]  /*25a80*/  MUFU.TANH R73, R32 ;  /* 0x0000002000497308 */ /* 0x0002e40000002400 */
[----:B-1----:R-:W-:Y:S01]  /*25a90*/  FMUL.FTZ R32, R38, R18 ;  /* 0x0000001226207220 */ /* 0x002fe20000410000 */
[----:B------:R-:W-:-:S05]  /*25aa0*/  LEA.HI R38, R29, R20, RZ, 0x7 ;  /* 0x000000141d267211 */ /* 0x000fca00078f38ff */
[----:B------:R1:W4:Y:S01]  /*25ab0*/  MUFU.TANH R74, R33 ;  /* 0x00000021004a7308 */ /* 0x0003220000002400 */
[----:B------:R-:W-:Y:S01]  /*25ac0*/  LOP3.LUT R27, R38, 0xffffff80, RZ, 0xc0, !PT ;  /* 0xffffff80261b7812 */ /* 0x000fe200078ec0ff */
[-C--:B------:R-:W-:Y:S01]  /*25ad0*/  FMUL.FTZ R40, R40, R18.reuse ;  /* 0x0000001228287220 */ /* 0x080fe20000410000 */
[----:B-1----:R-:W-:-:S03]  /*25ae0*/  FMUL.FTZ R33, R39, R18 ;  /* 0x0000001227217220 */ /* 0x002fc60000410000 */
[----:B------:R-:W-:Y:S02]  /*25af0*/  IMAD.IADD R39, R20, 0x1, -R27 ;  /* 0x0000000114277824 */ /* 0x000fe400078e0a1b */
[----:B------:R1:W0:Y:S01]  /*25b00*/  MUFU.TANH R77, R40 ;  /* 0x00000028004d7308 */ /* 0x0002220000002400 */
[-C--:B------:R-:W-:Y:S01]  /*25b10*/  FMUL.FTZ R41, R41, R18.reuse ;  /* 0x0000001229297220 */ /* 0x080fe20000410000 */
[-C--:B------:R-:W-:Y:S01]  /*25b20*/  FMUL.FTZ R7, R24, R18.reuse ;  /* 0x0000001218077220 */ /* 0x080fe20000410000 */
[-C--:B------:R-:W-:Y:S01]  /*25b30*/  FMUL.FTZ R24, R30, R18.reuse ;  /* 0x000000121e187220 */ /* 0x080fe20000410000 */
[-C--:B------:R-:W-:Y:S01]  /*25b40*/  FMUL.FTZ R30, R34, R18.reuse ;  /* 0x00000012221e7220 */ /* 0x080fe20000410000 */
[-C--:B------:R-:W-:Y:S01]  /*25b50*/  FMUL.FTZ R34, R42, R18.reuse ;  /* 0x000000122a227220 */ /* 0x080fe20000410000 */
[-C--:B------:R-:W-:Y:S01]  /*25b60*/  FMUL.FTZ R44, R44, R18.reuse ;  /* 0x000000122c2c7220 */ /* 0x080fe20000410000 */
[----:B-1----:R-:W-:Y:S01]  /*25b70*/  SHF.R.S32.HI R40, RZ, 0x1f, R39 ;  /* 0x0000001fff287819 */ /* 0x002fe20000011427 */
[----:B------:R1:W0:Y:S01]  /*25b80*/  MUFU.TANH R78, R41 ;  /* 0x00000029004e7308 */ /* 0x0002220000002400 */
[-C--:B------:R-:W-:Y:S01]  /*25b90*/  FMUL.FTZ R0, R26, R18.reuse ;  /* 0x000000121a007220 */ /* 0x080fe20000410000 */
[-C--:B------:R-:W-:Y:S01]  /*25ba0*/  FMUL.FTZ R26, R31, R18.reuse ;  /* 0x000000121f1a7220 */ /* 0x080fe20000410000 */
[----:B------:R-:W-:Y:S01]  /*25bb0*/  LEA.HI R42, R40, R39, RZ, 0x2 ;  /* 0x00000027282a7211 */ /* 0x000fe200078f10ff */
[-C--:B------:R-:W-:Y:S01]  /*25bc0*/  FMUL.FTZ R31, R35, R18.reuse ;  /* 0x00000012231f7220 */ /* 0x080fe20000410000 */
[----:B------:R-:W-:Y:S01]  /*25bd0*/  FMUL.FTZ R35, R43, R18 ;  /* 0x000000122b237220 */ /* 0x000fe20000410000 */
[----:B-1----:R-:W-:-:S02]  /*25be0*/  LEA.HI R41, R29, R20, RZ, 0x2 ;  /* 0x000000141d297211 */ /* 0x002fc400078f10ff */
[----:B------:R1:W0:Y:S01]  /*25bf0*/  MUFU.TANH R79, R44 ;  /* 0x0000002c004f7308 */ /* 0x0002220000002400 */
[--C-:B------:R-:W-:Y:S02]  /*25c00*/  SHF.R.S32.HI R43, RZ, 0x2, R42.reuse ;  /* 0x00000002ff2b7819 */ /* 0x100fe4000001142a */
[----:B------:R-:W-:Y:S02]  /*25c10*/  LOP3.LUT R41, R41, 0xfffffffc, RZ, 0xc0, !PT ;  /* 0xfffffffc29297812 */ /* 0x000fe400078ec0ff */
[----:B-1----:R-:W-:-:S03]  /*25c20*/  SHF.R.S32.HI R44, RZ, 0x1f, R42 ;  /* 0x0000001fff2c7819 */ /* 0x002fc6000001142a */
[----:B------:R-:W-:Y:S01]  /*25c30*/  IMAD.IADD R20, R20, 0x1, -R41 ;  /* 0x0000000114147824 */ /* 0x000fe200078e0a29 */
[----:B------:R-:W-:Y:S02]  /*25c40*/  SHF.R.S32.HI R41, RZ, 0x7, R38 ;  /* 0x00000007ff297819 */ /* 0x000fe40000011426 */
[----:B------:R-:W-:Y:S02]  /*25c50*/  LEA.HI R44, R44, R43, RZ, 0x3 ;  /* 0x0000002b2c2c7211 */ /* 0x000fe400078f18ff */
[----:B------:R-:W-:Y:S02]  /*25c60*/  LEA.HI R40, R40, R39, RZ, 0x5 ;  /* 0x0000002728287211 */ /* 0x000fe400078f28ff */
[----:B------:R-:W-:Y:S02]  /*25c70*/  LOP3.LUT R44, R44, 0xfffffff8, RZ, 0xc0, !PT ;  /* 0xfffffff82c2c7812 */ /* 0x000fe400078ec0ff */
[----:B------:R-:W-:Y:S02]  /*25c80*/  LEA.HI R38, R38, R41, RZ, 0x1 ;  /* 0x0000002926267211 */ /* 0x000fe400078f08ff */
[----:B------:R-:W-:Y:S01]  /*25c90*/  SHF.R.S32.HI R40, RZ, 0x5, R40 ;  /* 0x00000005ff287819 */ /* 0x000fe20000011428 */
[----:B------:R-:W-:Y:S01]  /*25ca0*/  IMAD.IADD R44, R43, 0x1, -R44 ;  /* 0x000000012b2c7824 */ /* 0x000fe200078e0a2c */
[----:B------:R-:W-:-:S02]  /*25cb0*/  LOP3.LUT R38, R38, 0x3fffffe, RZ, 0xc0, !PT ;  /* 0x03fffffe26267812 */ /* 0x000fc400078ec0ff */
        /* <DEDUP_REMOVED lines=10> */
[-C--:B------:R-:W-:Y:S01]  /*25d60*/  FMUL.FTZ R36, R36, R18.reuse ;  /* 0x0000001224247220 */ /* 0x080fe20000410000 */
[-C--:B------:R-:W-:Y:S01]  /*25d70*/  FMUL.FTZ R37, R37, R18.reuse ;  /* 0x0000001225257220 */ /* 0x080fe20000410000 */
[----:B------:R-:W-:Y:S02]  /*25d80*/  LOP3.LUT R42, R42, 0x7ffffffc, RZ, 0xc0, !PT ;  /* 0x7ffffffc2a2a7812 */ /* 0x000fe400078ec0ff */
[----:B------:R-:W1:Y:S01]  /*25d90*/  SHFL.IDX PT, R20, R38, RZ, 0x1c1f ;  /* 0x001c1fff26147589 */ /* 0x000e6200000e0000 */
[----:B------:R2:W0:Y:S01]  /*25da0*/  MUFU.TANH R75, R36 ;  /* 0x00000024004b7308 */ /* 0x0004220000002400 */
[-C--:B------:R-:W-:Y:S01]  /*25db0*/  FMUL.FTZ R25, R25, R18.reuse ;  /* 0x0000001219197220 */ /* 0x080fe20000410000 */
[-C--:B------:R-:W-:Y:S01]  /*25dc0*/  FMUL.FTZ R28, R28, R18.reuse ;  /* 0x000000121c1c7220 */ /* 0x080fe20000410000 */
[-C--:B------:R-:W-:Y:S01]  /*25dd0*/  FMUL.FTZ R45, R45, R18.reuse ;  /* 0x000000122d2d7220 */ /* 0x080fe20000410000 */
[-C--:B------:R-:W-:Y:S01]  /*25de0*/  FMUL.FTZ R48, R48, R18.reuse ;  /* 0x0000001230307220 */ /* 0x080fe20000410000 */
[-C--:B------:R-:W-:Y:S01]  /*25df0*/  FMUL.FTZ R49, R49, R18.reuse ;  /* 0x0000001231317220 */ /* 0x080fe20000410000 */
[-C--:B------:R-:W-:Y:S01]  /*25e00*/  FMUL.FTZ R50, R50, R18.reuse ;  /* 0x0000001232327220 */ /* 0x080fe20000410000 */
[-C--:B------:R-:W-:Y:S01]  /*25e10*/  FMUL.FTZ R51, R51, R18.reuse ;  /* 0x0000001233337220 */ /* 0x080fe20000410000 */
[----:B------:R3:W0:Y:S01]  /*25e20*/  MUFU.TANH R76, R37 ;  /* 0x00000025004c7308 */ /* 0x0006220000002400 */
[-C--:B--2---:R-:W-:Y:S01]  /*25e30*/  FMUL.FTZ R36, R46, R18.reuse ;  /* 0x000000122e247220 */ /* 0x084fe20000410000 */
[-C--:B------:R-:W-:Y:S01]  /*25e40*/  FMUL.FTZ R52, R52, R18.reuse ;  /* 0x0000001234347220 */ /* 0x080fe20000410000 */
[-C--:B------:R-:W-:Y:S01]  /*25e50*/  FMUL.FTZ R53, R53, R18.reuse ;  /* 0x0000001235357220 */ /* 0x080fe20000410000 */
[-C--:B------:R-:W-:Y:S01]  /*25e60*/  FMUL.FTZ R54, R54, R18.reuse ;  /* 0x0000001236367220 */ /* 0x080fe20000410000 */
[-C--:B------:R-:W-:Y:S01]  /*25e70*/  FMUL.FTZ R55, R55, R18.reuse ;  /* 0x0000001237377220 */ /* 0x080fe20000410000 */
[-C--:B------:R-:W-:Y:S01]  /*25e80*/  FMUL.FTZ R56, R56, R18.reuse ;  /* 0x0000001238387220 */ /* 0x080fe20000410000 */
[-C--:B------:R-:W-:Y:S01]  /*25e90*/  FMUL.FTZ R57, R57, R18.reuse ;  /* 0x0000001239397220 */ /* 0x080fe20000410000 */
[-C--:B------:R-:W-:Y:S01]  /*25ea0*/  FMUL.FTZ R58, R58, R18.reuse ;  /* 0x000000123a3a7220 */ /* 0x080fe20000410000 */
        /* <DEDUP_REMOVED lines=13> */
[----:B------:R-:W-:Y:S01]  /*25f80*/  FMUL.FTZ R70, R70, R18 ;  /* 0x0000001246467220 */ /* 0x000fe20000410000 */
[----:B------:R-:W-:Y:S02]  /*25f90*/  IMAD R3, R19, R2, 0x1 ;  /* 0x0000000113037424 */ /* 0x000fe400078e0202 */
[----:B------:R-:W-:Y:S01]  /*25fa0*/  FMUL.FTZ R18, R71, R18 ;  /* 0x0000001247127220 */ /* 0x000fe20000410000 */
[----:B------:R-:W2:Y:S01]  /*25fb0*/  MUFU.TANH R7, R7 ;  /* 0x0000000700077308 */ /* 0x000ea20000002400 */
[----:B------:R-:W-:Y:S01]  /*25fc0*/  IMAD R3, R42, -0x2, R3 ;  /* 0xfffffffe2a037824 */ /* 0x000fe200078e0203 */
[----:B------:R-:W-:-:S06]  /*25fd0*/  LOP3.LUT R21, RZ, R14, RZ, 0x33, !PT ;  /* 0x0000000eff157212 */ /* 0x000fcc00078e33ff */
[----:B------:R-:W3:Y:S01]  /*25fe0*/  MUFU.TANH R25, R25 ;  /* 0x0000001900197308 */ /* 0x000ee20000002400 */
[----:B------:R-:W-:-:S07]  /*25ff0*/  IADD3 R2, -R12, R3, R13 ;  /* 0x000000030c027210 */ /* 0x000fce0007ffe10d */
        /* <DEDUP_REMOVED lines=39> */
[----:B------:R-:W-:Y:S02]  /*26270*/  IMAD.IADD R40, R2, 0x1, R21 ;  /* 0x0000000102287824 */ /* 0x000fe400078e0215 */
[----:B------:R-:W-:Y:S02]  /*26280*/  VIADD R42, R3, 0xffffffff ;  /* 0xffffffff032a7836 */ /* 0x000fe40000000000 */
[----:B------:R-:W-:Y:S02]  /*26290*/  IMAD R41, R19, -0x60, R8 ;  /* 0xffffffa013297824 */ /* 0x000fe400078e0208 */
[--C-:B-1----:R-:W-:Y:S02]  /*262a0*/  IMAD.IADD R2, R39, 0x1, R20.reuse ;  /* 0x0000000127027824 */ /* 0x102fe400078e0214 */
        /* <DEDUP_REMOVED lines=12> */
.L_x_2277:
[----:B------:R-:W-:-:S13]  /*26370*/  ISETP.NE.AND P0, PT, R9, 0x1, PT ;  /* 0x000000010900780c */ /* 0x000fda0003f05270 */
[----:B------:R-:W-:-:S05]  /*26380*/  @P0 IMAD.HI.U32 R14, R8, R10, RZ ;  /* 0x0000000a080e0227 */ /* 0x000fca00078e00ff */
[----:B------:R-:W-:-:S07]  /*26390*/  @P0 SHF.R.U32.HI R8, RZ, R11, R14 ;  /* 0x0000000bff080219 */ /* 0x000fce000001160e */
.L_x_2278:
[----:B------:R-:W-:Y:S05]  /*263a0*/  BSYNC B1 ;  /* 0x0000000000017941 */ /* 0x000fea0003800000 */
.L_x_2276:
[----:B------:R-:W-:-:S05]  /*263b0*/  IMAD R8, R8, R9, R42 ;  /* 0x0000000908087224 */ /* 0x000fca00078e022a */
[----:B------:R-:W-:Y:S02]  /*263c0*/  VIMNMX R3, R3, R8, !PT ;  /* 0x0000000803037248 */ /* 0x000fe40007fe0100 */
[----:B------:R-:W-:-:S07]  /*263d0*/  VIADDMNMX R2, R8, R9, R2, PT ;  /* 0x0000000908027246 */ /* 0x000fce0003800102 */
.L_x_2275:
[----:B------:R-:W-:Y:S05]  /*263e0*/  BSYNC B0 ;  /* 0x0000000000007941 */ /* 0x000fea0003800000 */
.L_x_2274:
        /* <DEDUP_REMOVED lines=14> */
[----:B------:R-:W-:Y:S01]  /*264d0*/  ISETP.LT.OR P2, PT, R2, 0x11, P2 ;  /* 0x000000110200780c */ /* 0x000fe20001741670 */
[--C-:B-1----:R-:W-:Y:S01]  /*264e0*/  IMAD.IADD R14, R39, 0x1, R38.reuse ;  /* 0x00000001270e7824 */ /* 0x102fe200078e0226 */
[----:B------:R-:W-:Y:S01]  /*264f0*/  ISETP.GT.AND P3, PT, R3, 0x9, !P5 ;  /* 0x000000090300780c */ /* 0x000fe20006f64270 */
[----:B------:R-:W-:Y:S01]  /*26500*/  IMAD.IADD R39, R40, 0x1, R38 ;  /* 0x0000000128277824 */ /* 0x000fe200078e0226 */
        /* <DEDUP_REMOVED lines=10> */
[C---:B------:R-:W-:Y:S02]  /*265b0*/  ISETP.LT.OR P2, PT, R2.reuse, 0x19, P2 ;  /* 0x000000190200780c */ /* 0x040fe40001741670 */
        /* <DEDUP_REMOVED lines=83> */
[----:B------:R-:W-:Y:S02]  /*26af0*/  FSEL R189, R7, -INF , !P6 ;  /* 0xff80000007bd7808 */ /* 0x000fe40007000000 */
[----:B------:R-:W-:-:S04]  /*26b00*/  ISETP.GE.AND P6, PT, R41, 0x5a, PT ;  /* 0x0000005a2900780c */ /* 0x000fc80003fc6270 */
[----:B------:R-:W-:Y:S02]  /*26b10*/  P2R R60, PR, RZ, 0x40 ;  /* 0x00000040ff3c7803 */ /* 0x000fe40000000000 */
[----:B------:R-:W-:-:S04]  /*26b20*/  ISETP.GT.AND P6, PT, R3, 0x59, !P6 ;  /* 0x000000590300780c */ /* 0x000fc800077c4270 */
[----:B------:R-:W-:-:S04]  /*26b30*/  ISETP.LT.OR P6, PT, R2, 0x5a, P6 ;  /* 0x0000005a0200780c */ /* 0x000fc800037c1670 */
        /* <DEDUP_REMOVED lines=13> */
.L_x_2282:
[----:B------:R-:W-:-:S13]  /*26c10*/  ISETP.NE.AND P6, PT, R9, 0x1, PT ;  /* 0x000000010900780c */ /* 0x000fda0003fc5270 */
[----:B------:R-:W-:-:S05]  /*26c20*/  @P6 IMAD.HI.U32 R10, R12, R10, RZ ;  /* 0x0000000a0c0a6227 */ /* 0x000fca00078e00ff */
[----:B------:R-:W-:-:S07]  /*26c30*/  @P6 SHF.R.U32.HI R12, RZ, R11, R10 ;  /* 0x0000000bff0c6219 */ /* 0x000fce000001160a */
.L_x_2283:
[----:B------:R-:W-:Y:S05]  /*26c40*/  BSYNC B1 ;  /* 0x0000000000017941 */ /* 0x000fea0003800000 */
.L_x_2281:
[----:B------:R-:W-:-:S05]  /*26c50*/  IMAD R12, R12, R9, R42 ;  /* 0x000000090c0c7224 */ /* 0x000fca00078e022a */
[----:B------:R-:W-:Y:S02]  /*26c60*/  VIADDMNMX R14, R12, R9, R14, PT ;  /* 0x000000090c0e7246 */ /* 0x000fe4000380010e */
[----:B------:R-:W-:-:S07]  /*26c70*/  VIMNMX R39, R39, R12, !PT ;  /* 0x0000000c27277248 */ /* 0x000fce0007fe0100 */
.L_x_2280:
[----:B------:R-:W-:Y:S05]  /*26c80*/  BSYNC B0 ;  /* 0x0000000000007941 */ /* 0x000fea0003800000 */
.L_x_2279:
[----:B------:R-:W2:Y:S01]  /*26c90*/  LD.E.64 R2, desc[UR36][R16.64+0x210] ;  /* 0x0002102410027980 */ /* 0x000ea2000c101b00 */
[C---:B------:R-:W-:Y:S02]  /*26ca0*/  ISETP.GT.AND P0, PT, R39.reuse, 0x1, !P0 ;  /* 0x000000012700780c */ /* 0x040fe40004704270 */
[----:B------:R-:W-:Y:S02]  /*26cb0*/  ISETP.GT.AND P1, PT, R39, 0x8, !P1 ;  /* 0x000000082700780c */ /* 0x000fe40004f24270 */
[C---:B------:R-:W-:Y:S02]  /*26cc0*/  ISETP.LT.OR P0, PT, R14.reuse, 0x2, P0 ;  /* 0x000000020e00780c */ /* 0x040fe40000701670 */
[----:B------:R-:W-:Y:S02]  /*26cd0*/  ISETP.LT.OR P1, PT, R14, 0x9, P1 ;  /* 0x000000090e00780c */ /* 0x000fe40000f21670 */
[----:B------:R-:W-:Y:S02]  /*26ce0*/  FSEL R10, R6, -INF , !P0 ;  /* 0xff800000060a7808 */ /* 0x000fe40004000000 */
[----:B------:R-:W-:-:S02]  /*26cf0*/  ISETP.NE.AND P0, PT, R44, RZ, PT ;  /* 0x000000ff2c00720c */ /* 0x000fc40003f05270 */
[----:B------:R-:W-:Y:S02]  /*26d00*/  FSEL R24, R24, -INF , !P1 ;  /* 0xff80000018187808 */ /* 0x000fe40004800000 */
[----:B------:R-:W-:Y:S02]  /*26d10*/  ISETP.GT.AND P0, PT, R39, 0x9, !P0 ;  /* 0x000000092700780c */ /* 0x000fe40004704270 */
[----:B------:R-:W-:Y:S02]  /*26d20*/  ISETP.NE.AND P1, PT, R62, RZ, PT ;  /* 0x000000ff3e00720c */ /* 0x000fe40003f25270 */
[----:B------:R-:W-:Y:S02]  /*26d30*/  ISETP.LT.OR P0, PT, R14, 0xa, P0 ;  /* 0x0000000a0e00780c */ /* 0x000fe40000701670 */
[----:B------:R-:W-:Y:S02]  /*26d40*/  ISETP.NE.AND P6, PT, R72, RZ, PT ;  /* 0x000000ff4800720c */ /* 0x000fe40003fc5270 */
[----:B------:R-:W-:-:S02]  /*26d50*/  FSEL R26, R26, -INF , !P0 ;  /* 0xff8000001a1a7808 */ /* 0x000fc40004000000 */
[----:B------:R-:W-:-:S04]  /*26d60*/  ISETP.NE.AND P0, PT, R46, RZ, PT ;  /* 0x000000ff2e00720c */ /* 0x000fc80003f05270 */
[----:B------:R-:W-:-:S04]  /*26d70*/  ISETP.GT.AND P0, PT, R39, 0x10, !P0 ;  /* 0x000000102700780c */ /* 0x000fc80004704270 */
[----:B------:R-:W-:-:S04]  /*26d80*/  ISETP.LT.OR P0, PT, R14, 0x11, P0 ;  /* 0x000000110e00780c */ /* 0x000fc80000701670 */
[----:B------:R-:W-:Y:S02]  /*26d90*/  FSEL R30, R30, -INF , !P0 ;  /* 0xff8000001e1e7808 */ /* 0x000fe40004000000 */
[----:B------:R-:W-:Y:S02]  /*26da0*/  ISETP.GT.AND P0, PT, R39, 0x11, !P1 ;  /* 0x000000112700780c */ /* 0x000fe40004f04270 */
[----:B------:R-:W-:Y:S02]  /*26db0*/  ISETP.NE.AND P1, PT, R53, RZ, PT ;  /* 0x000000ff3500720c */ /* 0x000fe40003f25270 */
[----:B------:R-:W-:-:S04]  /*26dc0*/  ISETP.LT.OR P0, PT, R14, 0x12, P0 ;  /* 0x000000120e00780c */ /* 0x000fc80000701670 */
[----:B------:R-:W-:Y:S02]  /*26dd0*/  FSEL R31, R31, -INF , !P0 ;  /* 0xff8000001f1f7808 */ /* 0x000fe40004000000 */
[----:B------:R-:W-:Y:S02]  /*26de0*/  ISETP.GT.AND P0, PT, R39, 0x18, !P6 ;  /* 0x000000182700780c */ /* 0x000fe40007704270 */
[----:B------:R-:W-:Y:S02]  /*26df0*/  ISETP.NE.AND P6, PT, R43, RZ, PT ;  /* 0x000000ff2b00720c */ /* 0x000fe40003fc5270 */
[----:B------:R-:W-:-:S04]  /*26e00*/  ISETP.LT.OR P0, PT, R14, 0x19, P0 ;  /* 0x000000190e00780c */ /* 0x000fc80000701670 */
[----:B------:R-:W-:Y:S02]  /*26e10*/  FSEL R32, R32, -INF , !P0 ;  /* 0xff80000020207808 */ /* 0x000fe40004000000 */
[----:B------:R-:W-:-:S04]  /*26e20*/  ISETP.NE.AND P0, PT, R74, RZ, PT ;  /* 0x000000ff4a00720c */ /* 0x000fc80003f05270 */
[----:B------:R-:W-:-:S04]  /*26e30*/  ISETP.GT.AND P0, PT, R39, 0x19, !P0 ;  /* 0x000000192700780c */ /* 0x000fc80004704270 */
        /* <DEDUP_REMOVED lines=38> */
[----:B------:R-:W-:Y:S02]  /*270a0*/  ISETP.GT.AND P0, PT, R39, RZ, !P6 ;  /* 0x000000ff2700720c */ /* 0x000fe40007704270 */
[----:B--2---:R-:W-:Y:S02]  /*270b0*/  FMNMX.FTZ R11, R189, R2, !PT ;  /* 0x00000002bd0b7209 */ /* 0x004fe40007810000 */
[----:B------:R-:W-:Y:S02]  /*270c0*/  ISETP.LT.OR P0, PT, R14, 0x1, P0 ;  /* 0x000000010e00780c */ /* 0x000fe40000701670 */
[----:B------:R-:W-:Y:S02]  /*270d0*/  FMNMX.FTZ R11, R59, R11, !PT ;  /* 0x0000000b3b0b7209 */ /* 0x000fe40007810000 */
[----:B------:R-:W-:-:S02]  /*270e0*/  FSEL R0, R0, -INF , !P0 ;  /* 0xff80000000007808 */ /* 0x000fc40004000000 */
[----:B------:R-:W-:Y:S02]  /*270f0*/  FMNMX.FTZ R11, R63, R11, !PT ;  /* 0x0000000b3f0b7209 */ /* 0x000fe40007810000 */
[----:B------:R-:W-:Y:S02]  /*27100*/  ISETP.NE.AND P0, PT, R56, RZ, PT ;  /* 0x000000ff3800720c */ /* 0x000fe40003f05270 */
[----:B------:R-:W-:Y:S02]  /*27110*/  FMNMX.FTZ R11, R187, R11, !PT ;  /* 0x0000000bbb0b7209 */ /* 0x000fe40007810000 */
[----:B------:R-:W-:Y:S02]  /*27120*/  ISETP.GT.AND P1, PT, R39, 0x48, !P1 ;  /* 0x000000482700780c */ /* 0x000fe40004f24270 */
[----:B------:R-:W-:Y:S02]  /*27130*/  FMNMX.FTZ R11, R73, R11, !PT ;  /* 0x0000000b490b7209 */ /* 0x000fe40007810000 */
[----:B------:R-:W-:-:S02]  /*27140*/  ISETP.GT.AND P2, PT, R39, 0x49, !P2 ;  /* 0x000000492700780c */ /* 0x000fc40005744270 */
[----:B------:R-:W-:Y:S02]  /*27150*/  FMNMX.FTZ R11, R71, R11, !PT ;  /* 0x0000000b470b7209 */ /* 0x000fe40007810000 */
[----:B------:R-:W-:Y:S02]  /*27160*/  ISETP.GT.AND P3, PT, R39, 0x50, !P3 ;  /* 0x000000502700780c */ /* 0x000fe40005f64270 */
[----:B------:R-:W-:Y:S02]  /*27170*/  FMNMX.FTZ R11, R75, R11, !PT ;  /* 0x0000000b4b0b7209 */ /* 0x000fe40007810000 */
[----:B------:R-:W-:Y:S02]  /*27180*/  ISETP.GT.AND P4, PT, R39, 0x51, !P4 ;  /* 0x000000512700780c */ /* 0x000fe40006784270 */
[----:B------:R-:W-:Y:S02]  /*27190*/  FMNMX.FTZ R11, R81, R11, !PT ;  /* 0x0000000b510b7209 */ /* 0x000fe40007810000 */
[----:B------:R-:W-:-:S02]  /*271a0*/  ISETP.NE.AND P6, PT, R60, RZ, PT ;  /* 0x000000ff3c00720c */ /* 0x000fc40003fc5270 */
[----:B------:R-:W-:-:S04]  /*271b0*/  FMNMX.FTZ R11, R77, R11, !PT ;  /* 0x0000000b4d0b7209 */ /* 0x000fc80007810000 */
[----:B------:R-:W-:-:S04]  /*271c0*/  FMNMX.FTZ R11, R83, R11, !PT ;  /* 0x0000000b530b7209 */ /* 0x000fc80007810000 */
[----:B------:R-:W-:-:S04]  /*271d0*/  FMNMX.FTZ R11, R79, R11, !PT ;  /* 0x0000000b4f0b7209 */ /* 0x000fc80007810000 */
[----:B------:R-:W-:-:S04]  /*271e0*/  FMNMX.FTZ R11, R85, R11, !PT ;  /* 0x0000000b550b7209 */ /* 0x000fc80007810000 */
[----:B------:R-:W-:-:S04]  /*271f0*/  FMNMX.FTZ R11, R167, R11, !PT ;  /* 0x0000000ba70b7209 */ /* 0x000fc80007810000 */
[----:B------:R-:W-:Y:S02]  /*27200*/  FMNMX.FTZ R12, R87, R11, !PT ;  /* 0x0000000b570c7209 */ /* 0x000fe40007810000 */
[----:B------:R-:W-:Y:S02]  /*27210*/  FMNMX.FTZ R11, R0, R3, !PT ;  /* 0x00000003000b7209 */ /* 0x000fe40007810000 */
[----:B------:R-:W-:Y:S02]  /*27220*/  FMNMX.FTZ R13, R169, R12, !PT ;  /* 0x0000000ca90d7209 */ /* 0x000fe40007810000 */
[----:B------:R-:W-:Y:S02]  /*27230*/  FMNMX.FTZ R11, R10, R11, !PT ;  /* 0x0000000b0a0b7209 */ /* 0x000fe40007810000 */
[----:B------:R-:W-:Y:S02]  /*27240*/  FMNMX.FTZ R12, R28, R13, !PT ;  /* 0x0000000d1c0c7209 */ /* 0x000fe40007810000 */
[----:B------:R-:W-:-:S02]  /*27250*/  FMNMX.FTZ R11, R24, R11, !PT ;  /* 0x0000000b180b7209 */ /* 0x000fc40007810000 */
        /* <DEDUP_REMOVED lines=15> */
[----:B------:R-:W-:-:S03]  /*27350*/  FMNMX.FTZ R12, R36, R11, !PT ;  /* 0x0000000b240c7209 */ /* 0x000fc60007810000 */
[----:B------:R-:W0:Y:S01]  /*27360*/  SHFL.BFLY PT, R44, R13, 0x2, 0x1f ;  /* 0x0c401f000d2c7f89 */ /* 0x000e2200000e0000 */
[----:B------:R-:W-:-:S04]  /*27370*/  FMNMX.FTZ R11, R37, R12, !PT ;  /* 0x0000000c250b7209 */ /* 0x000fc80007810000 */
[----:B------:R-:W-:-:S04]  /*27380*/  FMNMX.FTZ R12, R40, R11, !PT ;  /* 0x0000000b280c7209 */ /* 0x000fc80007810000 */
[----:B------:R-:W-:Y:S02]  /*27390*/  FMNMX.FTZ R11, R41, R12, !PT ;  /* 0x0000000c290b7209 */ /* 0x000fe40007810000 */
[----:B------:R-:W-:Y:S02]  /*273a0*/  ISETP.GT.AND P0, PT, R39, 0x41, !P0 ;  /* 0x000000412700780c */ /* 0x000fe40004704270 */
[----:B------:R-:W-:Y:S02]  /*273b0*/  FMNMX.FTZ R12, R42, R11, !PT ;  /* 0x0000000b2a0c7209 */ /* 0x000fe40007810000 */
[C---:B------:R-:W-:Y:S02]  /*273c0*/  ISETP.LT.OR P0, PT, R14.reuse, 0x42, P0 ;  /* 0x000000420e00780c */ /* 0x040fe40000701670 */
[----:B------:R-:W-:Y:S02]  /*273d0*/  FMNMX.FTZ R11, R9, R12, !PT ;  /* 0x0000000c090b7209 */ /* 0x000fe40007810000 */
[----:B------:R-:W-:-:S02]  /*273e0*/  ISETP.LT.OR P1, PT, R14, 0x49, P1 ;  /* 0x000000490e00780c */ /* 0x000fc40000f21670 */
[----:B------:R-:W-:Y:S02]  /*273f0*/  FSEL R23, R23, -INF , !P0 ;  /* 0xff80000017177808 */ /* 0x000fe40004000000 */
[----:B------:R-:W-:Y:S02]  /*27400*/  FMNMX.FTZ R12, R6, R11, !PT ;  /* 0x0000000b060c7209 */ /* 0x000fe40007810000 */
[----:B0-----:R-:W-:Y:S02]  /*27410*/  FMNMX.FTZ R33, R13, R44, !PT ;  /* 0x0000002c0d217209 */ /* 0x001fe40007810000 */
[----:B------:R-:W-:Y:S02]  /*27420*/  ISETP.LT.OR P2, PT, R14, 0x4a, P2 ;  /* 0x0000004a0e00780c */ /* 0x000fe40001741670 */
[----:B------:R-:W-:Y:S01]  /*27430*/  FSEL R27, R27, -INF , !P1 ;  /* 0xff8000001b1b7808 */ /* 0x000fe20004800000 */
[----:B------:R-:W0:Y:S01]  /*27440*/  SHFL.BFLY PT, R46, R33, 0x1, 0x1f ;  /* 0x0c201f00212e7f89 */ /* 0x000e2200000e0000 */
[----:B------:R-:W-:-:S02]  /*27450*/  FMNMX.FTZ R12, R23, R12, !PT ;  /* 0x0000000c170c7209 */ /* 0x000fc40007810000 */
[C---:B------:R-:W-:Y:S02]  /*27460*/  ISETP.LT.OR P3, PT, R14.reuse, 0x51, P3 ;  /* 0x000000510e00780c */ /* 0x040fe40001f61670 */
[----:B------:R-:W-:Y:S02]  /*27470*/  FSEL R29, R29, -INF , !P2 ;  /* 0xff8000001d1d7808 */ /* 0x000fe40005000000 */
[----:B------:R-:W-:Y:S02]  /*27480*/  FMNMX.FTZ R12, R27, R12, !PT ;  /* 0x0000000c1b0c7209 */ /* 0x000fe40007810000 */
[----:B------:R-:W-:Y:S02]  /*27490*/  ISETP.GT.AND P5, PT, R39, 0x58, !P5 ;  /* 0x000000582700780c */ /* 0x000fe40006fa4270 */
[----:B------:R-:W-:Y:S02]  /*274a0*/  ISETP.LT.OR P4, PT, R14, 0x52, P4 ;  /* 0x000000520e00780c */ /* 0x000fe40002781670 */
[----:B------:R-:W-:-:S02]  /*274b0*/  FSEL R43, R66, -INF , !P3 ;  /* 0xff800000422b7808 */ /* 0x000fc40005800000 */
[----:B------:R-:W-:Y:S02]  /*274c0*/  FMNMX.FTZ R12, R29, R12, !PT ;  /* 0x0000000c1d0c7209 */ /* 0x000fe40007810000 */
[----:B------:R-:W-:Y:S02]  /*274d0*/  ISETP.GT.AND P0, PT, R39, 0x59, !P6 ;  /* 0x000000592700780c */ /* 0x000fe40007704270 */
[C---:B------:R-:W-:Y:S02]  /*274e0*/  ISETP.LT.OR P5, PT, R14.reuse, 0x59, P5 ;  /* 0x000000590e00780c */ /* 0x040fe40002fa1670 */
[----:B------:R-:W-:Y:S02]  /*274f0*/  FSEL R39, R67, -INF , !P4 ;  /* 0xff80000043277808 */ /* 0x000fe40006000000 */
[----:B------:R-:W-:Y:S02]  /*27500*/  FMNMX.FTZ R12, R43, R12, !PT ;  /* 0x0000000c2b0c7209 */ /* 0x000fe40007810000 */
[----:B------:R-:W-:-:S02]  /*27510*/  ISETP.LT.OR P0, PT, R14, 0x5a, P0 ;  /* 0x0000005a0e00780c */ /* 0x000fc40000701670 */
[----:B------:R-:W-:Y:S02]  /*27520*/  FSEL R44, R70, -INF , !P5 ;  /* 0xff800000462c7808 */ /* 0x000fe40006800000 */
[----:B------:R-:W-:Y:S02]  /*27530*/  FMNMX.FTZ R11, R39, R12, !PT ;  /* 0x0000000c270b7209 */ /* 0x000fe40007810000 */
[----:B------:R-:W-:Y:S02]  /*27540*/  FSEL R45, R47, -INF , !P0 ;  /* 0xff8000002f2d7808 */ /* 0x000fe40004000000 */
[----:B------:R-:W-:Y:S02]  /*27550*/  FMNMX.FTZ R12, R44, R11, !PT ;  /* 0x0000000b2c0c7209 */ /* 0x000fe40007810000 */
[----:B------:R-:W-:Y:S02]  /*27560*/  LOP3.LUT R180, R226, 0x4, RZ, 0xfc, !PT ;  /* 0x00000004e2b47812 */ /* 0x000fe400078efcff */
[----:B------:R-:W-:-:S02]  /*27570*/  FMNMX.FTZ R11, R45, R12, !PT ;  /* 0x0000000c2d0b7209 */ /* 0x000fc40007810000 */
[----:B0-----:R-:W-:Y:S01]  /*27580*/  FMNMX.FTZ R33, R33, R46, !PT ;  /* 0x0000002e21217209 */ /* 0x001fe20007810000 */
[----:B------:R-:W-:Y:S04]  /*27590*/  ST.E desc[UR36][R16.64+0x210], R13 ;  /* 0x0002100d10007985 */ /* 0x000fe8000c101924 */
[----:B------:R-:W-:Y:S04]  /*275a0*/  ST.E desc[UR36][R180.64], R11 ;  /* 0x0000000bb4007985 */ /* 0x000fe8000c101924 */
[----:B------:R-:W-:Y:S04]  /*275b0*/  ST.E desc[UR36][R16.64+0x210], R33 ;  /* 0x0002102110007985 */ /* 0x000fe8000c101924 */
[----:B------:R-:W2:Y:S04]  /*275c0*/  LD.E R12, desc[UR36][R180.64] ;  /* 0x00000024b40c7980 */ /* 0x000ea8000c101900 */
[----:B--2---:R-:W0:Y:S02]  /*275d0*/  SHFL.BFLY PT, R47, R12, 0x2, 0x1f ;  /* 0x0c401f000c2f7f89 */ /* 0x004e2400000e0000 */
[----:B0-----:R-:W-:-:S05]  /*275e0*/  FMNMX.FTZ R47, R12, R47, !PT ;  /* 0x0000002f0c2f7209 */ /* 0x001fca0007810000 */
[----:B------:R-:W0:Y:S02]  /*275f0*/  SHFL.BFLY PT, R14, R47, 0x1, 0x1f ;  /* 0x0c201f002f0e7f89 */ /* 0x000e2400000e0000 */
[----:B0-----:R-:W-:-:S05]  /*27600*/  FMNMX.FTZ R49, R47, R14, !PT ;  /* 0x0000000e2f317209 */ /* 0x001fca0007810000 */
[----:B------:R0:W-:Y:S04]  /*27610*/  ST.E desc[UR36][R180.64], R49 ;  /* 0x00000031b4007985 */ /* 0x0001e8000c101924 */
[----:B------:R-:W2:Y:S04]  /*27620*/  LD.E R46, desc[UR36][R16.64+0x210] ;  /* 0x00021024102e7980 */ /* 0x000ea8000c101900 */
[----:B------:R-:W3:Y:S04]  /*27630*/  LD.E R51, desc[UR36][R16.64+0x230] ;  /* 0x0002302410337980 */ /* 0x000ee8000c101900 */
[----:B------:R-:W4:Y:S04]  /*27640*/  LD.E R48, desc[UR36][R16.64+0x220] ;  /* 0x0002202410307980 */ /* 0x000f28000c101900 */
[----:B------:R-:W4:Y:S01]  /*27650*/  LD.E R52, desc[UR36][R16.64+0x224] ;  /* 0x0002242410347980 */ /* 0x000f22000c101900 */
[----:B------:R-:W-:-:S04]  /*27660*/  FSETP.NEU.FTZ.AND P1, PT, R49, -INF , PT ;  /* 0xff8000003100780b */ /* 0x000fc80003f3d000 */
[----:B------:R-:W-:-:S05]  /*27670*/  FSEL R14, R49, RZ, P1 ;  /* 0x000000ff310e7208 */ /* 0x000fca0000800000 */
[----:B------:R-:W-:Y:S01]  /*27680*/  FADD.FTZ R14, R3, -R14 ;  /* 0x8000000e030e7221 */ /* 0x000fe20000010000 */
[C---:B--2---:R-:W-:Y:S01]  /*27690*/  FSETP.NEU.FTZ.AND P0, PT, R46.reuse, -INF , PT ;  /* 0xff8000002e00780b */ /* 0x044fe20003f1d000 */
[----:B---3--:R-:W-:-:S03]  /*276a0*/  FMUL.FTZ R11, R46, R51 ;  /* 0x000000332e0b7220 */ /* 0x008fc60000410000 */
[----:B------:R-:W-:Y:S01]  /*276b0*/  FSEL R3, R46, RZ, P0 ;  /* 0x000000ff2e037208 */ /* 0x000fe20000000000 */
[----:B0-----:R-:W-:Y:S01]  /*276c0*/  FMUL.FTZ R49, R49, R51 ;  /* 0x0000003331317220 */ /* 0x001fe20000410000 */
[----:B------:R-:W-:-:S03]  /*276d0*/  FSEL R50, R11, RZ, P0 ;  /* 0x000000ff0b327208 */ /* 0x000fc60000000000 */
[----:B------:R-:W-:Y:S02]  /*276e0*/  FADD.FTZ R3, R2, -R3 ;  /* 0x8000000302037221 */ /* 0x000fe40000010000 */
[-CC-:B------:R-:W-:Y:S01]  /*276f0*/  FFMA.FTZ R168, R28, R51.reuse, -R50.reuse ;  /* 0x000000331ca87223 */ /* 0x180fe20000010832 */
[----:B------:R-:W-:Y:S01]  /*27700*/  FSEL R28, R49, RZ, P1 ;  /* 0x000000ff311c7208 */ /* 0x000fe20000800000 */
[-C--:B------:R-:W-:Y:S01]  /*27710*/  FMUL.FTZ R3, R3, R51.reuse ;  /* 0x0000003303037220 */ /* 0x080fe20000410000 */
[-C--:B------:R-:W-:Y:S01]  /*27720*/  FFMA.FTZ R189, R189, R51.reuse, -R50 ;  /* 0x00000033bdbd7223 */ /* 0x080fe20000010832 */
[----:B------:R-:W-:Y:S02]  /*27730*/  FMUL.FTZ R14, R51, R14 ;  /* 0x0000000e330e7220 */ /* 0x000fe40000410000 */
[-CC-:B------:R-:W-:Y:S01]  /*27740*/  FFMA.FTZ R186, R0, R51.reuse, -R28.reuse ;  /* 0x0000003300ba7223 */ /* 0x180fe2000001081c */
[-C--:B------:R-:W-:Y:S02]  /*27750*/  FFMA.FTZ R157, R35, R51.reuse, -R28 ;  /* 0x00000033239d7223 */ /* 0x080fe4000001081c */
[----:B------:R-:W4:Y:S01]  /*27760*/  MUFU.EX2 R35, R3 ;  /* 0x0000000300237308 */ /* 0x000f220000000800 */
[-C--:B------:R-:W-:Y:S01]  /*27770*/  FFMA.FTZ R152, R59, R51.reuse, -R50 ;  /* 0x000000333b987223 */ /* 0x080fe20000010832 */
[-C--:B------:R-:W-:Y:S01]  /*27780*/  FFMA.FTZ R153, R10, R51.reuse, -R28 ;  /* 0x000000330a997223 */ /* 0x080fe2000001081c */
[-C--:B------:R-:W-:Y:S01]  /*27790*/  FFMA.FTZ R154, R63, R51.reuse, -R50 ;  /* 0x000000333f9a7223 */ /* 0x080fe20000010832 */
[----:B------:R-:W-:-:S04]  /*277a0*/  FFMA.FTZ R162, R24, R51, -R28 ;  /* 0x0000003318a27223 */ /* 0x000fc8000001081c */
[----:B------:R-:W-:Y:S01]  /*277b0*/  MUFU.EX2 R33, R14 ;  /* 0x0000000e00217308 */ /* 0x000fe20000000800 */
[-C--:B------:R-:W-:Y:S01]  /*277c0*/  FFMA.FTZ R187, R187, R51.reuse, -R50 ;  /* 0x00000033bbbb7223 */ /* 0x080fe20000010832 */
[----:B------:R-:W-:-:S06]  /*277d0*/  FFMA.FTZ R155, R26, R51, -R28 ;  /* 0x000000331a9b7223 */ /* 0x000fcc000001081c */
[----:B------:R-:W-:Y:S08]  /*277e0*/  MUFU.EX2 R189, R189 ;  /* 0x000000bd00bd7308 */ /* 0x000ff00000000800 */
[----:B------:R-:W0:Y:S01]  /*277f0*/  MUFU.EX2 R186, R186 ;  /* 0x000000ba00ba7308 */ /* 0x000e220000000800 */
[-CC-:B------:R-:W-:Y:S01]  /*27800*/  FFMA.FTZ R182, R18, R51.reuse, -R50.reuse ;  /* 0x0000003312b67223 */ /* 0x180fe20000010832 */
[----:B------:R-:W-:-:S06]  /*27810*/  FFMA.FTZ R12, R73, R51, -R50 ;  /* 0x00000033490c7223 */ /* 0x000fcc0000010832 */
[----:B------:R-:W-:Y:S01]  /*27820*/  MUFU.EX2 R152, R152 ;  /* 0x0000009800987308 */ /* 0x000fe20000000800 */
[----:B------:R-:W-:-:S07]  /*27830*/  FFMA.FTZ R18, R30, R51, -R28 ;  /* 0x000000331e127223 */ /* 0x000fce000001081c */
[----:B------:R-:W1:Y:S01]  /*27840*/  MUFU.EX2 R153, R153 ;  /* 0x0000009900997308 */ /* 0x000e620000000800 */
[----:B------:R-:W-:Y:S01]  /*27850*/  FFMA.FTZ R179, R15, R51, -R50 ;  /* 0x000000330fb37223 */ /* 0x000fe20000010832 */
[----:B----4-:R-:W-:-:S06]  /*27860*/  FMUL.FTZ R48, R35, R48 ;  /* 0x0000003023307220 */ /* 0x010fcc0000410000 */
[----:B------:R-:W-:Y:S01]  /*27870*/  MUFU.EX2 R154, R154 ;  /* 0x0000009a009a7308 */ /* 0x000fe20000000800 */
[-C--:B------:R-:W-:Y:S01]  /*27880*/  FFMA.FTZ R11, R71, R51.reuse, -R50 ;  /* 0x00000033470b7223 */ /* 0x080fe20000010832 */
[----:B------:R-:W-:-:S06]  /*27890*/  FFMA.FTZ R15, R31, R51, -R28 ;  /* 0x000000331f0f7223 */ /* 0x000fcc000001081c */
[----:B------:R-:W2:Y:S01]  /*278a0*/  MUFU.EX2 R162, R162 ;  /* 0x000000a200a27308 */ /* 0x000ea20000000800 */
[----:B------:R-:W-:Y:S01]  /*278b0*/  FFMA.FTZ R183, R7, R51, -R50 ;  /* 0x0000003307b77223 */ /* 0x000fe20000010832 */
[----:B0-----:R-:W-:Y:S01]  /*278c0*/  FFMA.FTZ R52, R33, R52, R186 ;  /* 0x0000003421347223 */ /* 0x001fe200000100ba */
[----:B------:R-:W-:-:S05]  /*278d0*/  FADD.FTZ R7, R48, R189 ;  /* 0x000000bd30077221 */ /* 0x000fca0000010000 */
[----:B------:R-:W-:Y:S01]  /*278e0*/  MUFU.EX2 R187, R187 ;  /* 0x000000bb00bb7308 */ /* 0x000fe20000000800 */
[-C--:B------:R-:W-:Y:S01]  /*278f0*/  FFMA.FTZ R14, R75, R51.reuse, -R50 ;  /* 0x000000334b0e7223 */ /* 0x080fe20000010832 */
[----:B------:R-:W-:-:S06]  /*27900*/  FFMA.FTZ R0, R32, R51, -R28 ;  /* 0x0000003320007223 */ /* 0x000fcc000001081c */
[----:B------:R-:W0:Y:S01]  /*27910*/  MUFU.EX2 R155, R155 ;  /* 0x0000009b009b7308 */ /* 0x000e220000000800 */
[----:B------:R-:W-:Y:S01]  /*27920*/  FFMA.FTZ R177, R20, R51, -R50 ;  /* 0x0000003314b17223 */ /* 0x000fe20000010832 */
[----:B-1----:R-:W-:Y:S01]  /*27930*/  FADD.FTZ R3, R153, R52 ;  /* 0x0000003499037221 */ /* 0x002fe20000010000 */
[----:B------:R-:W-:-:S05]  /*27940*/  FADD.FTZ R7, R152, R7 ;  /* 0x0000000798077221 */ /* 0x000fca0000010000 */
[----:B------:R-:W-:Y:S01]  /*27950*/  MUFU.EX2 R12, R12 ;  /* 0x0000000c000c7308 */ /* 0x000fe20000000800 */
[-C--:B------:R-:W-:Y:S01]  /*27960*/  FFMA.FTZ R13, R81, R51.reuse, -R50 ;  /* 0x00000033510d7223 */ /* 0x080fe20000010832 */
[----:B------:R-:W-:-:S06]  /*27970*/  FFMA.FTZ R20, R38, R51, -R28 ;  /* 0x0000003326147223 */ /* 0x000fcc000001081c */
[----:B------:R-:W1:Y:S01]  /*27980*/  MUFU.EX2 R18, R18 ;  /* 0x0000001200127308 */ /* 0x000e620000000800 */
[----:B------:R-:W-:Y:S01]  /*27990*/  FFMA.FTZ R184, R8, R51, -R50 ;  /* 0x0000003308b87223 */ /* 0x000fe20000010832 */
[----:B--2---:R-:W-:Y:S01]  /*279a0*/  FADD.FTZ R8, R162, R3 ;  /* 0x00000003a2087221 */ /* 0x004fe20000010000 */
[----:B------:R-:W-:-:S05]  /*279b0*/  FADD.FTZ R2, R154, R7 ;  /* 0x000000079a027221 */ /* 0x000fca0000010000 */
[----:B------:R-:W-:Y:S01]  /*279c0*/  MUFU.EX2 R11, R11 ;  /* 0x0000000b000b7308 */ /* 0x000fe20000000800 */
[-C--:B------:R-:W-:Y:S01]  /*279d0*/  FFMA.FTZ R161, R77, R51.reuse, -R50 ;  /* 0x000000334da17223 */ /* 0x080fe20000010832 */
[----:B------:R-:W-:-:S06]  /*279e0*/  FFMA.FTZ R163, R34, R51, -R28 ;  /* 0x0000003322a37223 */ /* 0x000fcc000001081c */
[----:B------:R-:W2:Y:S01]  /*279f0*/  MUFU.EX2 R15, R15 ;  /* 0x0000000f000f7308 */ /* 0x000ea20000000800 */
[----:B0-----:R-:W-:Y:S01]  /*27a00*/  FADD.FTZ R7, R155, R8 ;  /* 0x000000089b077221 */ /* 0x001fe20000010000 */
[----:B------:R-:W-:-:S06]  /*27a10*/  FADD.FTZ R3, R187, R2 ;  /* 0x00000002bb037221 */ /* 0x000fcc0000010000 */
[----:B------:R-:W-:Y:S01]  /*27a20*/  MUFU.EX2 R14, R14 ;  /* 0x0000000e000e7308 */ /* 0x000fe20000000800 */
[----:B------:R-:W-:-:S07]  /*27a30*/  FFMA.FTZ R160, R83, R51, -R50 ;  /* 0x0000003353a07223 */ /* 0x000fce0000010832 */
        /* <DEDUP_REMOVED lines=8> */
[----:B--2---:R-:W-:Y:S01]  /*27ac0*/  FADD.FTZ R7, R15, R6 ;  /* 0x000000060f077221 */ /* 0x004fe20000010000 */
[----:B------:R-:W-:-:S06]  /*27ad0*/  FADD.FTZ R3, R11, R2 ;  /* 0x000000020b037221 */ /* 0x000fcc0000010000 */
[----:B------:R-:W-:Y:S01]  /*27ae0*/  MUFU.EX2 R161, R161 ;  /* 0x000000a100a17308 */ /* 0x000fe20000000800 */
[-C--:B------:R-:W-:Y:S01]  /*27af0*/  FFMA.FTZ R158, R85, R51.reuse, -R50 ;  /* 0x00000033559e7223 */ /* 0x080fe20000010832 */
[----:B------:R-:W-:-:S06]  /*27b00*/  FFMA.FTZ R164, R37, R51, -R28 ;  /* 0x0000003325a47223 */ /* 0x000fcc000001081c */
[----:B------:R-:W2:Y:S01]  /*27b10*/  MUFU.EX2 R163, R163 ;  /* 0x000000a300a37308 */ /* 0x000ea20000000800 */
[----:B0-----:R-:W-:Y:S01]  /*27b20*/  FADD.FTZ R7, R0, R7 ;  /* 0x0000000700077221 */ /* 0x001fe20000010000 */
[----:B------:R-:W-:-:S06]  /*27b30*/  FADD.FTZ R2, R14, R3 ;  /* 0x000000030e027221 */ /* 0x000fcc0000010000 */
[----:B------:R-:W-:Y:S01]  /*27b40*/  MUFU.EX2 R160, R160 ;  /* 0x000000a000a07308 */ /* 0x000fe20000000800 */
[-C--:B------:R-:W-:Y:S01]  /*27b50*/  FFMA.FTZ R167, R167, R51.reuse, -R50 ;  /* 0x00000033a7a77223 */ /* 0x080fe20000010832 */
[----:B------:R-:W-:-:S06]  /*27b60*/  FFMA.FTZ R171, R40, R51, -R28 ;  /* 0x0000003328ab7223 */ /* 0x000fcc000001081c */
[----:B------:R-:W0:Y:S01]  /*27b70*/  MUFU.EX2 R157, R157 ;  /* 0x0000009d009d7308 */ /* 0x000e220000000800 */
[----:B-1----:R-:W-:Y:S01]  /*27b80*/  FADD.FTZ R6, R20, R7 ;  /* 0x0000000714067221 */ /* 0x002fe20000010000 */
[----:B------:R-:W-:-:S06]  /*27b90*/  FADD.FTZ R2, R13, R2 ;  /* 0x000000020d027221 */ /* 0x000fcc0000010000 */
        /* <DEDUP_REMOVED lines=15> */
[----:B-1----:R-:W-:Y:S01]  /*27c90*/  FADD.FTZ R7, R165, R6 ;  /* 0x00000006a5077221 */ /* 0x002fe20000010000 */
[----:B------:R-:W-:-:S06]  /*27ca0*/  FADD.FTZ R3, R159, R2 ;  /* 0x000000029f037221 */ /* 0x000fcc0000010000 */
[----:B------:R-:W-:Y:S01]  /*27cb0*/  MUFU.EX2 R166, R166 ;  /* 0x000000a600a67308 */ /* 0x000fe20000000800 */
[----:B------:R-:W-:-:S07]  /*27cc0*/  FFMA.FTZ R175, R25, R51, -R50 ;  /* 0x0000003319af7223 */ /* 0x000fce0000010832 */
        /* <DEDUP_REMOVED lines=21> */
[----:B------:R-:W-:-:S07]  /*27e20*/  FFMA.FTZ R22, R43, R51, -R28 ;  /* 0x000000332b167223 */ /* 0x000fce000001081c */
        /* <DEDUP_REMOVED lines=18> */
[----:B------:R-:W-:Y:S08]  /*27f50*/  MUFU.EX2 R179, R179 ;  /* 0x000000b300b37308 */ /* 0x000ff00000000800 */
[----:B------:R-:W0:Y:S01]  /*27f60*/  MUFU.EX2 R21, R21 ;  /* 0x0000001500157308 */ /* 0x000e220000000800 */
[----:B-1----:R-:W-:Y:S01]  /*27f70*/  FADD.FTZ R7, R9, R6 ;  /* 0x0000000609077221 */ /* 0x002fe20000010000 */
[----:B------:R-:W-:-:S06]  /*27f80*/  FADD.FTZ R3, R177, R2 ;  /* 0x00000002b1037221 */ /* 0x000fcc0000010000 */
[----:B------:R-:W-:Y:S08]  /*27f90*/  MUFU.EX2 R184, R184 ;  /* 0x000000b800b87308 */ /* 0x000ff00000000800 */
[----:B------:R-:W1:Y:S01]  /*27fa0*/  MUFU.EX2 R156, R156 ;  /* 0x0000009c009c7308 */ /* 0x000e620000000800 */
[----:B--2---:R-:W-:Y:S01]  /*27fb0*/  FADD.FTZ R6, R22, R7 ;  /* 0x0000000716067221 */ /* 0x004fe20000010000 */
[----:B------:R-:W-:-:S06]  /*27fc0*/  FADD.FTZ R2, R182, R3 ;  /* 0x00000003b6027221 */ /* 0x000fcc0000010000 */
[----:B------:R-:W2:Y:S08]  /*27fd0*/  MUFU.EX2 R183, R183 ;  /* 0x000000b700b77308 */ /* 0x000eb00000000800 */
[----:B------:R-:W3:Y:S01]  /*27fe0*/  MUFU.EX2 R23, R23 ;  /* 0x0000001700177308 */ /* 0x000ee20000000800 */
[----:B0-----:R-:W-:Y:S01]  /*27ff0*/  FADD.FTZ R7, R21, R6 ;  /* 0x0000000615077221 */ /* 0x001fe20000010000 */
[----:B------:R-:W-:-:S03]  /*28000*/  FADD.FTZ R3, R179, R2 ;  /* 0x00000002b3037221 */ /* 0x000fc60000010000 */
[----:B-1----:R-:W-:Y:S01]  /*28010*/  FADD.FTZ R6, R156, R7 ;  /* 0x000000079c067221 */ /* 0x002fe20000010000 */
[----:B------:R-:W-:-:S04]  /*28020*/  FADD.FTZ R2, R184, R3 ;  /* 0x00000003b8027221 */ /* 0x000fc80000010000 */
[----:B--2---:R-:W-:Y:S01]  /*28030*/  FADD.FTZ R36, R183, R2 ;  /* 0x00000002b7247221 */ /* 0x004fe20000010000 */
[----:B------:R-:W-:Y:S01]  /*28040*/  ST.E desc[UR36][R16.64+0x220], R48 ;  /* 0x0002203010007985 */ /* 0x000fe2000c101924 */
[----:B---3--:R-:W-:-:S05]  /*28050*/  FADD.FTZ R37, R23, R6 ;  /* 0x0000000617257221 */ /* 0x008fca0000010000 */
[----:B------:R0:W-:Y:S04]  /*28060*/  ST.E.64 desc[UR36][R16.64+0x220], R36 ;  /* 0x0002202410007985 */ /* 0x0001e8000c101b24 */
[----:B------:R-:W2:Y:S04]  /*28070*/  LDL.64 R2, [R1+0x1d8] ;  /* 0x0001d80001027983 */ /* 0x000ea80000100a00 */
[----:B--2---:R-:W2:Y:S04]  /*28080*/  LD.E R31, desc[UR36][R2.64+0x1fc] ;  /* 0x0001fc24021f7980 */ /* 0x004ea8000c101900 */
[----:B------:R-:W3:Y:S04]  /*28090*/  LD.E R6, desc[UR36][R2.64] ;  /* 0x0000002402067980 */ /* 0x000ee8000c101900 */
[----:B------:R-:W4:Y:S04]  /*280a0*/  LD.E R7, desc[UR36][R2.64+0x4] ;  /* 0x0000042402077980 */ /* 0x000f28000c101900 */
        /* <DEDUP_REMOVED lines=8> */
[----:B0-----:R-:W4:Y:S04]  /*28130*/  LD.E R37, desc[UR36][R2.64+0x170] ;  /* 0x0001702402257980 */ /* 0x001f28000c101900 */
        /* <DEDUP_REMOVED lines=115> */
[----:B------:R-:W4:Y:S01]  /*28870*/  LD.E R34, desc[UR36][R2.64+0x1f8] ;  /* 0x0001f82402227980 */ /* 0x000f22000c101900 */
[----:B--2---:R-:W-:Y:S01]  /*28880*/  FMUL.FTZ R121, R33, R31 ;  /* 0x0000001f21797220 */ /* 0x004fe20000410000 */
[C---:B---3--:R-:W-:Y:S01]  /*28890*/  FMUL.FTZ R31, R35.reuse, R6 ;  /* 0x00000006231f7220 */ /* 0x048fe20000410000 */
[C---:B----4-:R-:W-:Y:S01]  /*288a0*/  FMUL.FTZ R7, R35.reuse, R7 ;  /* 0x0000000723077220 */ /* 0x050fe20000410000 */
[C---:B------:R-:W-:Y:S01]  /*288b0*/  FMUL.FTZ R25, R35.reuse, R25 ;  /* 0x0000001923197220 */ /* 0x040fe20000410000 */
[C---:B------:R-:W-:Y:S01]  /*288c0*/  FMUL.FTZ R27, R35.reuse, R27 ;  /* 0x0000001b231b7220 */ /* 0x040fe20000410000 */
[C---:B------:R-:W-:Y:S01]  /*288d0*/  FMUL.FTZ R29, R35.reuse, R29 ;  /* 0x0000001d231d7220 */ /* 0x040fe20000410000 */
[----:B------:R0:W-:Y:S01]  /*288e0*/  ST.E desc[UR36][R2.64], R31 ;  /* 0x0000001f02007985 */ /* 0x0001e2000c101924 */
[C---:B------:R-:W-:Y:S01]  /*288f0*/  FMUL.FTZ R39, R35.reuse, R39 ;  /* 0x0000002723277220 */ /* 0x040fe20000410000 */
[C---:B------:R-:W-:Y:S01]  /*28900*/  FMUL.FTZ R41, R35.reuse, R41 ;  /* 0x0000002923297220 */ /* 0x040fe20000410000 */
[C---:B------:R-:W-:Y:S01]  /*28910*/  FMUL.FTZ R45, R35.reuse, R45 ;  /* 0x0000002d232d7220 */ /* 0x040fe20000410000 */
[----:B------:R1:W-:Y:S01]  /*28920*/  ST.E desc[UR36][R2.64+0x4], R7 ;  /* 0x0000040702007985 */ /* 0x0003e2000c101924 */
[C---:B------:R-:W-:Y:S01]  /*28930*/  FMUL.FTZ R43, R35.reuse, R43 ;  /* 0x0000002b232b7220 */ /* 0x040fe20000410000 */
[C---:B------:R-:W-:Y:S01]  /*28940*/  FMUL.FTZ R37, R35.reuse, R37 ;  /* 0x0000002523257220 */ /* 0x040fe20000410000 */
[C---:B0-----:R-:W-:Y:S01]  /*28950*/  FMUL.FTZ R31, R35.reuse, R28 ;  /* 0x0000001c231f7220 */ /* 0x041fe20000410000 */
[----:B------:R0:W-:Y:S01]  /*28960*/  ST.E desc[UR36][R2.64+0x14], R25 ;  /* 0x0000141902007985 */ /* 0x0001e2000c101924 */
[----:B-1----:R-:W-:-:S03]  /*28970*/  FMUL.FTZ R7, R35, R218 ;  /* 0x000000da23077220 */ /* 0x002fc60000410000 */
[----:B------:R1:W-:Y:S04]  /*28980*/  ST.E desc[UR36][R2.64+0x24], R27 ;  /* 0x0000241b02007985 */ /* 0x0003e8000c101924 */
[----:B------:R2:W-:Y:S04]  /*28990*/  ST.E desc[UR36][R2.64+0x30], R31 ;  /* 0x0000301f02007985 */ /* 0x0005e8000c101924 */
[----:B------:R3:W-:Y:S01]  /*289a0*/  ST.E desc[UR36][R2.64+0x34], R29 ;  /* 0x0000341d02007985 */ /* 0x0007e2000c101924 */
[----:B0-----:R-:W-:-:S03]  /*289b0*/  FMUL.FTZ R25, R35, R224 ;  /* 0x000000e023197220 */ /* 0x001fc60000410000 */
[----:B------:R0:W-:Y:S01]  /*289c0*/  ST.E desc[UR36][R2.64+0x150], R39 ;  /* 0x0001502702007985 */ /* 0x0001e2000c101924 */
[----:B-1----:R-:W-:-:S03]  /*289d0*/  FMUL.FTZ R27, R35, R222 ;  /* 0x000000de231b7220 */ /* 0x002fc60000410000 */
[----:B------:R1:W-:Y:S01]  /*289e0*/  ST.E desc[UR36][R2.64+0x164], R41 ;  /* 0x0001642902007985 */ /* 0x0003e2000c101924 */
[C---:B--2---:R-:W-:Y:S01]  /*289f0*/  FMUL.FTZ R31, R35.reuse, R216 ;  /* 0x000000d8231f7220 */ /* 0x044fe20000410000 */
[C---:B---3--:R-:W-:Y:S01]  /*28a00*/  FMUL.FTZ R29, R35.reuse, R220 ;  /* 0x000000dc231d7220 */ /* 0x048fe20000410000 */
[C---:B0-----:R-:W-:Y:S01]  /*28a10*/  FMUL.FTZ R39, R35.reuse, R208 ;  /* 0x000000d023277220 */ /* 0x041fe20000410000 */
[C---:B-1----:R-:W-:Y:S01]  /*28a20*/  FMUL.FTZ R41, R35.reuse, R214 ;  /* 0x000000d623297220 */ /* 0x042fe20000410000 */
[----:B------:R-:W-:Y:S01]  /*28a30*/  ST.E desc[UR36][R2.64+0x154], R45 ;  /* 0x0001542d02007985 */ /* 0x000fe2000c101924 */
[C---:B------:R-:W-:Y:S01]  /*28a40*/  FMUL.FTZ R119, R35.reuse, R30 ;  /* 0x0000001e23777220 */ /* 0x040fe20000410000 */
[C---:B------:R-:W-:Y:S01]  /*28a50*/  FMUL.FTZ R59, R35.reuse, R24 ;  /* 0x00000018233b7220 */ /* 0x040fe20000410000 */
[C---:B------:R-:W-:Y:S01]  /*28a60*/  FMUL.FTZ R61, R35.reuse, R26 ;  /* 0x0000001a233d7220 */ /* 0x040fe20000410000 */
[----:B------:R0:W-:Y:S01]  /*28a70*/  ST.E desc[UR36][R2.64+0x160], R43 ;  /* 0x0001602b02007985 */ /* 0x0001e2000c101924 */
[C---:B------:R-:W-:Y:S01]  /*28a80*/  FMUL.FTZ R63, R35.reuse, R63 ;  /* 0x0000003f233f7220 */ /* 0x040fe20000410000 */
[C---:B------:R-:W-:Y:S01]  /*28a90*/  FMUL.FTZ R65, R35.reuse, R65 ;  /* 0x0000004123417220 */ /* 0x040fe20000410000 */
[C---:B------:R-:W-:Y:S01]  /*28aa0*/  FMUL.FTZ R67, R35.reuse, R67 ;  /* 0x0000004323437220 */ /* 0x040fe20000410000 */
        /* <DEDUP_REMOVED lines=37> */
[C---:B0-----:R-:W-:Y:S01]  /*28d00*/  FMUL.FTZ R43, R35.reuse, R212 ;  /* 0x000000d4232b7220 */ /* 0x041fe20000410000 */
[C---:B------:R-:W-:Y:S01]  /*28d10*/  FMUL.FTZ R45, R35.reuse, R210 ;  /* 0x000000d2232d7220 */ /* 0x040fe20000410000 */
[----:B------:R0:W-:Y:S01]  /*28d20*/  ST.E desc[UR36][R2.64+0x1a0], R39 ;  /* 0x0001a02702007985 */ /* 0x0001e2000c101924 */
[C---:B-1----:R-:W-:Y:S01]  /*28d30*/  FMUL.FTZ R7, R35.reuse, R206 ;  /* 0x000000ce23077220 */ /* 0x042fe20000410000 */
[C---:B--2---:R-:W-:Y:S01]  /*28d40*/  FMUL.FTZ R25, R35.reuse, R198 ;  /* 0x000000c623197220 */ /* 0x044fe20000410000 */
[C---:B---3--:R-:W-:Y:S01]  /*28d50*/  FMUL.FTZ R27, R35.reuse, R204 ;  /* 0x000000cc231b7220 */ /* 0x048fe20000410000 */
[----:B------:R1:W-:Y:S01]  /*28d60*/  ST.E desc[UR36][R2.64+0x1a4], R41 ;  /* 0x0001a42902007985 */ /* 0x0003e2000c101924 */
[C---:B----4-:R-:W-:Y:S01]  /*28d70*/  FMUL.FTZ R29, R35.reuse, R202 ;  /* 0x000000ca231d7220 */ /* 0x050fe20000410000 */
[C---:B------:R-:W-:Y:S01]  /*28d80*/  FMUL.FTZ R37, R35.reuse, R200 ;  /* 0x000000c823257220 */ /* 0x040fe20000410000 */
[C---:B------:R-:W-:Y:S01]  /*28d90*/  FMUL.FTZ R31, R35.reuse, R196 ;  /* 0x000000c4231f7220 */ /* 0x040fe20000410000 */
[----:B------:R-:W-:Y:S01]  /*28da0*/  FMUL.FTZ R35, R35, R188 ;  /* 0x000000bc23237220 */ /* 0x000fe20000410000 */
[C---:B0-----:R-:W-:Y:S01]  /*28db0*/  FMUL.FTZ R39, R33.reuse, R194 ;  /* 0x000000c221277220 */ /* 0x041fe20000410000 */
[C---:B-1----:R-:W-:Y:S01]  /*28dc0*/  FMUL.FTZ R41, R33.reuse, R192 ;  /* 0x000000c021297220 */ /* 0x042fe20000410000 */
[----:B------:R0:W-:Y:S04]  /*28dd0*/  ST.E desc[UR36][R2.64+0x1b0], R43 ;  /* 0x0001b02b02007985 */ /* 0x0001e8000c101924 */
[----:B------:R1:W-:Y:S04]  /*28de0*/  ST.E desc[UR36][R2.64+0x1c0], R7 ;  /* 0x0001c00702007985 */ /* 0x0003e8000c101924 */
[----:B------:R2:W-:Y:S04]  /*28df0*/  ST.E desc[UR36][R2.64+0x1c4], R25 ;  /* 0x0001c41902007985 */ /* 0x0005e8000c101924 */
[----:B------:R3:W-:Y:S01]  /*28e00*/  ST.E desc[UR36][R2.64+0x1d0], R27 ;  /* 0x0001d01b02007985 */ /* 0x0007e2000c101924 */
[----:B0-----:R-:W-:-:S03]  /*28e10*/  FMUL.FTZ R43, R33, R190 ;  /* 0x000000be212b7220 */ /* 0x001fc60000410000 */
[----:B------:R0:W-:Y:S01]  /*28e20*/  ST.E desc[UR36][R2.64+0x1d4], R29 ;  /* 0x0001d41d02007985 */ /* 0x0001e2000c101924 */
[----:B-1----:R-:W-:-:S03]  /*28e30*/  FMUL.FTZ R7, R33, R150 ;  /* 0x0000009621077220 */ /* 0x002fc60000410000 */
[----:B------:R1:W-:Y:S01]  /*28e40*/  ST.E desc[UR36][R2.64+0x1e0], R37 ;  /* 0x0001e02502007985 */ /* 0x0003e2000c101924 */
[----:B--2---:R-:W-:-:S03]  /*28e50*/  FMUL.FTZ R25, R33, R142 ;  /* 0x0000008e21197220 */ /* 0x004fc60000410000 */
[----:B------:R2:W-:Y:S01]  /*28e60*/  ST.E desc[UR36][R2.64+0x1e4], R31 ;  /* 0x0001e41f02007985 */ /* 0x0005e2000c101924 */
[----:B---3--:R-:W-:-:S03]  /*28e70*/  FMUL.FTZ R27, R33, R148 ;  /* 0x00000094211b7220 */ /* 0x008fc60000410000 */
        /* <DEDUP_REMOVED lines=109> */
[----:B------:R-:W-:Y:S01]  /*29550*/  FMUL.FTZ R33, R33, R34 ;  /* 0x0000002221217220 */ /* 0x000fe20000410000 */
[----:B------:R-:W-:Y:S04]  /*29560*/  ST.E desc[UR36][R2.64+0x1f4], R119 ;  /* 0x0001f47702007985 */ /* 0x000fe8000c101924 */
        /* <DEDUP_REMOVED lines=40> */
[----:B------:R0:W-:Y:S04]  /*297f0*/  ST.E desc[UR36][R2.64+0x1b8], R25 ;  /* 0x0001b81902007985 */ /* 0x0001e8000c101924 */
[----:B------:R1:W-:Y:S04]  /*29800*/  ST.E desc[UR36][R2.64+0x1bc], R27 ;  /* 0x0001bc1b02007985 */ /* 0x0003e8000c101924 */
[----:B------:R2:W-:Y:S04]  /*29810*/  ST.E desc[UR36][R2.64+0x1c8], R29 ;  /* 0x0001c81d02007985 */ /* 0x0005e8000c101924 */
[----:B------:R3:W-:Y:S04]  /*29820*/  ST.E desc[UR36][R2.64+0x1cc], R37 ;  /* 0x0001cc2502007985 */ /* 0x0007e8000c101924 */
[----:B------:R4:W-:Y:S04]  /*29830*/  ST.E desc[UR36][R2.64+0x1d8], R31 ;  /* 0x0001d81f02007985 */ /* 0x0009e8000c101924 */
[----:B------:R4:W-:Y:S04]  /*29840*/  ST.E desc[UR36][R2.64+0x1dc], R35 ;  /* 0x0001dc2302007985 */ /* 0x0009e8000c101924 */
[----:B------:R4:W-:Y:S04]  /*29850*/  ST.E desc[UR36][R2.64+0x1e8], R39 ;  /* 0x0001e82702007985 */ /* 0x0009e8000c101924 */
[----:B------:R4:W-:Y:S04]  /*29860*/  ST.E desc[UR36][R2.64+0x1ec], R41 ;  /* 0x0001ec2902007985 */ /* 0x0009e8000c101924 */
[----:B------:R4:W-:Y:S01]  /*29870*/  ST.E desc[UR36][R2.64+0x1f8], R33 ;  /* 0x0001f82102007985 */ /* 0x0009e2000c101924 */
[----:B------:R2:W-:Y:S06]  /*29880*/  BAR.SYNC.DEFER_BLOCKING R229, 0x100 ;  /* 0x000400e50000751d */ /* 0x0005ec0000010000 */
[----:B0-----:R-:W4:Y:S04]  /*29890*/  LD.E R25, desc[UR36][R2.64] ;  /* 0x0000002402197980 */ /* 0x001f28000c101900 */
[----:B-1----:R-:W4:Y:S04]  /*298a0*/  LD.E R27, desc[UR36][R2.64+0x4] ;  /* 0x00000424021b7980 */ /* 0x002f28000c101900 */
[----:B--2---:R-:W2:Y:S04]  /*298b0*/  LD.E R29, desc[UR36][R2.64+0x8] ;  /* 0x00000824021d7980 */ /* 0x004ea8000c101900 */
[----:B---3--:R-:W3:Y:S04]  /*298c0*/  LD.E R37, desc[UR36][R2.64+0xc] ;  /* 0x00000c2402257980 */ /* 0x008ee8000c101900 */
[----:B------:R-:W3:Y:S04]  /*298d0*/  LD.E R43, desc[UR36][R2.64+0x10] ;  /* 0x00001024022b7980 */ /* 0x000ee8000c101900 */
[----:B----4-:R-:W4:Y:S04]  /*298e0*/  LD.E R31, desc[UR36][R2.64+0x14] ;  /* 0x00001424021f7980 */ /* 0x010f28000c101900 */
        /* <DEDUP_REMOVED lines=123> */
[----:B------:R-:W4:Y:S04]  /*2a0a0*/  LD.E.64 R6, desc[UR36][R16.64+0x88] ;  /* 0x0000882410067980 */ /* 0x000f28000c101b00 */
[----:B------:R0:W-:Y:S04]  /*2a0b0*/  ST.E desc[UR36][R2.64], R25 ;  /* 0x0000001902007985 */ /* 0x0001e8000c101924 */
[----:B------:R-:W-:Y:S04]  /*2a0c0*/  ST.E desc[UR36][R2.64+0x4], R27 ;  /* 0x0000041b02007985 */ /* 0x000fe8000c101924 */
[----:B--2---:R-:W-:Y:S04]  /*2a0d0*/  ST.E desc[UR36][R2.64+0x8], R29 ;  /* 0x0000081d02007985 */ /* 0x004fe8000c101924 */
[----:B---3--:R-:W-:Y:S04]  /*2a0e0*/  ST.E desc[UR36][R2.64+0xc], R37 ;  /* 0x00000c2502007985 */ /* 0x008fe8000c101924 */
[----:B------:R-:W-:Y:S04]  /*2a0f0*/  ST.E desc[UR36][R2.64+0x10], R43 ;  /* 0x0000102b02007985 */ /* 0x000fe8000c101924 */
[----:B----4-:R-:W-:Y:S04]  /*2a100*/  ST.E desc[UR36][R2.64+0x14], R31 ;  /* 0x0000141f02007985 */ /* 0x010fe8000c101924 */
        /* <DEDUP_REMOVED lines=122> */
[----:B------:R-:W4:Y:S04]  /*2a8b0*/  LD.E R188, desc[UR36][R16.64+0x68] ;  /* 0x0000682410bc7980 */ /* 0x000f28000c101900 */
[----:B0-----:R-:W4:Y:S04]  /*2a8c0*/  LD.E R25, desc[UR36][R2.64+0x4] ;  /* 0x0000042402197980 */ /* 0x001f28000c101900 */
[----:B-1----:R-:W4:Y:S04]  /*2a8d0*/  LD.E R26, desc[UR36][R2.64+0x8] ;  /* 0x00000824021a7980 */ /* 0x002f28000c101900 */
[----:B------:R-:W4:Y:S04]  /*2a8e0*/  LD.E R27, desc[UR36][R2.64+0xc] ;  /* 0x00000c24021b7980 */ /* 0x000f28000c101900 */
[----:B--2---:R-:W2:Y:S04]  /*2a8f0*/  LD.E R28, desc[UR36][R2.64+0x10] ;  /* 0x00001024021c7980 */ /* 0x004ea8000c101900 */
[----:B------:R-:W2:Y:S04]  /*2a900*/  LD.E R29, desc[UR36][R2.64+0x14] ;  /* 0x00001424021d7980 */ /* 0x000ea8000c101900 */
[----:B---3--:R-:W2:Y:S04]  /*2a910*/  LD.E R30, desc[UR36][R2.64+0x18] ;  /* 0x00001824021e7980 */ /* 0x008ea8000c101900 */
[----:B------:R-:W2:Y:S04]  /*2a920*/  LD.E R31, desc[UR36][R2.64+0x1c] ;  /* 0x00001c24021f7980 */ /* 0x000ea8000c101900 */
[----:B----4-:R-:W2:Y:S04]  /*2a930*/  LD.E R32, desc[UR36][R2.64+0x20] ;  /* 0x0000202402207980 */ /* 0x010ea8000c101900 */
[----:B------:R-:W2:Y:S04]  /*2a940*/  LD.E R33, desc[UR36][R2.64+0x24] ;  /* 0x0000242402217980 */ /* 0x000ea8000c101900 */
        /* <DEDUP_REMOVED lines=118> */
[----:B------:R-:W2:Y:S01]  /*2b0b0*/  LD.E R24, desc[UR36][R2.64] ;  /* 0x0000002402187980 */ /* 0x000ea2000c101900 */
[----:B------:R-:W-:Y:S01]  /*2b0c0*/  IMAD R6, R191, 0xc00, R6 ;  /* 0x00000c00bf067824 */ /* 0x000fe200078e0206 */
[----:B------:R-:W-:-:S02]  /*2b0d0*/  ISETP.NE.U32.AND P0, PT, R188, RZ, PT ;  /* 0x000000ffbc00720c */ /* 0x000fc40003f05070 */
[----:B------:R-:W-:Y:S02]  /*2b0e0*/  R2UR UR7, R7 ;  /* 0x00000000070772ca */ /* 0x000fe400000e0000 */
[----:B------:R-:W-:Y:S02]  /*2b0f0*/  R2UR UR6, R6 ;  /* 0x00000000060672ca */ /* 0x000fe400000e0000 */
[----:B------:R-:W-:Y:S02]  /*2b100*/  F2FP.BF16.F32.PACK_AB R152, R152, R189 ;  /* 0x000000bd9898723e */ /* 0x000fe400000010ff */
[----:B------:R-:W-:Y:S02]  /*2b110*/  F2FP.BF16.F32.PACK_AB R154, R187, R154 ;  /* 0x0000009abb9a723e */ /* 0x000fe400000010ff */
[----:B------:R-:W-:Y:S02]  /*2b120*/  F2FP.BF16.F32.PACK_AB R153, R153, R186 ;  /* 0x000000ba9999723e */ /* 0x000fe400000010ff */
[----:B------:R-:W-:Y:S01]  /*2b130*/  F2FP.BF16.F32.PACK_AB R155, R155, R162 ;  /* 0x000000a29b9b723e */ /* 0x000fe200000010ff */
[----:B------:R-:W-:-:S03]  /*2b140*/  VOTEU.ANY UP0, P0 ;  /* 0x00000000003f7886 */ /* 0x000fc60000000100 */
[----:B--2---:R-:W-:-:S06]  /*2b150*/  WARPGROUP.ARRIVE ;  /* 0x00000000000079c5 */ /* 0x004fcc0000000000 */
[----:B------:R-:W-:Y:S03]  /*2b160*/  HGMMA.64x256x16.F32.BF16 R24, R152, gdesc[UR4].tnspB, R24, UP0, gsb0 ;  /* 0x43e0000498187df0 */ /* 0x000fe6000b801818 */
[----:B------:R-:W-:Y:S02]  /*2b170*/  WARPGROUP.DEPBAR.LE gsb0, 0x0 ;  /* 0x00008000000079c5 */ /* 0x000fe40000010000 */
[----:B------:R0:W-:Y:S04]  /*2b180*/  ST.E desc[UR36][R2.64], R24 ;  /* 0x0000001802007985 */ /* 0x0001e8000c101924 */
        /* <DEDUP_REMOVED lines=127> */
[----:B------:R-:W-:Y:S04]  /*2b980*/  ST.E desc[UR36][R16.64+0x68], R185 ;  /* 0x000068b910007985 */ /* 0x000fe8000c101924 */
[----:B0-----:R-:W1:Y:S01]  /*2b990*/  LD.E R24, desc[UR36][R2.64] ;  /* 0x0000002402187980 */ /* 0x001e62000c101900 */
[----:B------:R-:W-:-:S02]  /*2b9a0*/  VIADD R154, R6, 0x80 ;  /* 0x00000080069a7836 */ /* 0x000fc40000000000 */
[----:B------:R-:W-:-:S03]  /*2b9b0*/  IMAD.MOV.U32 R155, RZ, RZ, R7 ;  /* 0x000000ffff9b7224 */ /* 0x000fc600078e0007 */
[----:B------:R-:W-:Y:S02]  /*2b9c0*/  R2UR UR6, R154 ;  /* 0x000000009a0672ca */ /* 0x000fe400000e0000 */
[----:B------:R-:W-:Y:S02]  /*2b9d0*/  R2UR UR7, R155 ;  /* 0x000000009b0772ca */ /* 0x000fe400000e0000 */
[----:B------:R-:W-:Y:S02]  /*2b9e0*/  F2FP.BF16.F32.PACK_AB R152, R11, R12 ;  /* 0x0000000c0b98723e */ /* 0x000fe400000010ff */
[----:B------:R-:W-:Y:S02]  /*2b9f0*/  F2FP.BF16.F32.PACK_AB R154, R13, R14 ;  /* 0x0000000e0d9a723e */ /* 0x000fe400000010ff */
[----:B------:R-:W-:Y:S02]  /*2ba00*/  F2FP.BF16.F32.PACK_AB R153, R15, R18 ;  /* 0x000000120f99723e */ /* 0x000fe400000010ff */
[----:B------:R-:W-:-:S04]  /*2ba10*/  F2FP.BF16.F32.PACK_AB R155, R20, R0 ;  /* 0x00000000149b723e */ /* 0x000fc800000010ff */
[----:B-1----:R-:W-:-:S06]  /*2ba20*/  WARPGROUP.ARRIVE ;  /* 0x00000000000079c5 */ /* 0x002fcc0000000000 */
[----:B------:R-:W-:Y:S03]  /*2ba30*/  HGMMA.64x256x16.F32.BF16 R24, R152, gdesc[UR4].tnspB, R24, gsb0 ;  /* 0x43e0000498187df0 */ /* 0x000fe60008001818 */
        /* <DEDUP_REMOVED lines=132> */
[----:B------:R-:W-:Y:S01]  /*2c280*/  IMAD.MOV.U32 R13, RZ, RZ, R7 ;  /* 0x000000ffff0d7224 */ /* 0x000fe200078e0007 */
[----:B------:R-:W-:Y:S02]  /*2c290*/  F2FP.BF16.F32.PACK_AB R160, R160, R161 ;  /* 0x000000a1a0a0723e */ /* 0x000fe400000010ff */
[----:B------:R-:W-:Y:S02]  /*2c2a0*/  R2UR UR6, R12 ;  /* 0x000000000c0672ca */ /* 0x000fe400000e0000 */
[----:B------:R-:W-:Y:S02]  /*2c2b0*/  R2UR UR7, R13 ;  /* 0x000000000d0772ca */ /* 0x000fe400000e0000 */
        /* <DEDUP_REMOVED lines=418> */
[----:B------:R-:W-:Y:S01]  /*2dce0*/  VIADD R6, R6, 0x280 ;  /* 0x0000028006067836 */ /* 0x000fe20000000000 */
[----:B------:R-:W-:-:S04]  /*2dcf0*/  R2UR UR7, R7 ;  /* 0x00000000070772ca */ /* 0x000fc800000e0000 */
        /* <DEDUP_REMOVED lines=30> */
[----:B------:R-:W-:Y:S04]  /*2dee0*/  ST.E desc[UR36][R2.64+0x58], R46 ;  /* 0x0000582e02007985 */ /* 0x000fe8000c101924 */
        /* <DEDUP_REMOVED lines=105> */
[----:B------:R4:W-:Y:S04]  /*2e580*/  ST.E desc[UR36][R16.64+0x68], R185 ;  /* 0x000068b910007985 */ /* 0x0009e8000c101924 */
        /* <DEDUP_REMOVED lines=18> */
[----:B-1----:R-:W4:Y:S04]  /*2e6b0*/  LD.E R45, desc[UR36][R2.64+0x44] ;  /* 0x00004424022d7980 */ /* 0x002f28000c101900 */
[----:B--2---:R-:W2:Y:S04]  /*2e6c0*/  LD.E R47, desc[UR36][R2.64+0x48] ;  /* 0x00004824022f7980 */ /* 0x004ea8000c101900 */
[----:B---3--:R-:W3:Y:S04]  /*2e6d0*/  LD.E R49, desc[UR36][R2.64+0x4c] ;  /* 0x00004c2402317980 */ /* 0x008ee8000c101900 */
        /* <DEDUP_REMOVED lines=126> */
[----:B--2---:R-:W-:Y:S04]  /*2eec0*/  ST.E desc[UR36][R2.64+0x48], R47 ;  /* 0x0000482f02007985 */ /* 0x004fe8000c101924 */
[----:B---3--:R-:W-:Y:S04]  /*2eed0*/  ST.E desc[UR36][R2.64+0x4c], R49 ;  /* 0x00004c3102007985 */ /* 0x008fe8000c101924 */
        /* <DEDUP_REMOVED lines=107> */
[----:B0-----:R-:W1:Y:S04]  /*2f590*/  LDL.64 R6, [R1+0x198] ;  /* 0x0001980001067983 */ /* 0x001e680000100a00 */
[----:B------:R2:W5:Y:S04]  /*2f5a0*/  LD.E R0, desc[UR36][R4.64] ;  /* 0x0000002404007980 */ /* 0x000568000c101900 */
[----:B-1----:R-:W3:Y:S01]  /*2f5b0*/  LD.E R8, desc[UR36][R6.64] ;  /* 0x0000002406087980 */ /* 0x002ee2000c101900 */
[----:B------:R-:W-:Y:S01]  /*2f5c0*/  BSSY B0, `(.L_x_2284) ;  /* 0x0000005000007945 */ /* 0x000fe20003800000 */
[----:B---3--:R-:W-:-:S04]  /*2f5d0*/  LOP3.LUT R8, R8, 0x1, RZ, 0xfc, !PT ;  /* 0x0000000108087812 */ /* 0x008fc800078efcff */
[----:B------:R-:W-:-:S13]  /*2f5e0*/  ISETP.NE.AND P0, PT, R8, 0x3, PT ;  /* 0x000000030800780c */ /* 0x000fda0003f05270 */
[----:B--2---:R-:W-:Y:S05]  /*2f5f0*/  @!P0 BRA `(.L_x_2285) ;  /* 0x0000000000048947 */ /* 0x004fea0003800000 */
[----:B------:R-:W-:Y:S01]  /*2f600*/  BPT.TRAP 0x1 ;  /* 0x000000040000795c */ /* 0x000fe20000300000 */
.L_x_2285:
[----:B------:R-:W-:Y:S05]  /*2f610*/  BSYNC B0 ;  /* 0x0000000000007941 */ /* 0x000fea0003800000 */
.L_x_2284:
[----:B------:R-:W2:Y:S04]  /*2f620*/  LD.E.64 R2, desc[UR36][R6.64+0x20] ;  /* 0x0000202406027980 */ /* 0x000ea8000c101b00 */
[----:B------:R-:W3:Y:S01]  /*2f630*/  LD.E R8, desc[UR36][R6.64+0xc] ;  /* 0x00000c2406087980 */ /* 0x000ee2000c101900 */
[C---:B------:R-:W-:Y:S01]  /*2f640*/  ISETP.GT.AND P0, PT, R19.reuse, UR40, PT ;  /* 0x0000002813007c0c */ /* 0x040fe2000bf04270 */
[----:B------:R-:W-:Y:S01]  /*2f650*/  VIADD R19, R19, 0xffffffff ;  /* 0xffffffff13137836 */ /* 0x000fe20000000000 */
[----:B--2---:R-:W-:-:S05]  /*2f660*/  MOV R3, R2 ;  /* 0x0000000200037202 */ /* 0x004fca0000000f00 */
[----:B-----5:R-:W-:-:S05]  /*2f670*/  IMAD R3, R0, 0x8, R3 ;  /* 0x0000000800037824 */ /* 0x020fca00078e0203 */
[----:B---3--:R-:W-:-:S04]  /*2f680*/  PRMT R3, R8, 0x654, R3 ;  /* 0x0000065408037816 */ /* 0x008fc80000000003 */
[----:B------:R2:W-:Y:S01]  /*2f690*/  SYNCS.ARRIVE.TRANS64.RED.A1T0 RZ, [R3+URZ], RZ ;  /* 0x000000ff03ff79a7 */ /* 0x0005e2000810043f */
[----:B------:R-:W-:Y:S05]  /*2f6a0*/  @P0 BRA `(.L_x_2286) ;  /* 0xffffff4c00600947 */ /* 0x000fea000383ffff */
.L_x_2257:
[----:B------:R-:W-:Y:S05]  /*2f6b0*/  WARPSYNC.ALL ;  /* 0x0000000000007948 */ /* 0x000fea0003800000 */
[----:B------:R-:W3:Y:S04]  /*2f6c0*/  LDL R5, [R1+0x220] ;  /* 0x0002200001057983 */ /* 0x000ee80000100800 */
[----:B------:R-:W4:Y:S04]  /*2f6d0*/  LDL R6, [R1+0x224] ;  /* 0x0002240001067983 */ /* 0x000f280000100800 */
[----:B------:R-:W5:Y:S04]  /*2f6e0*/  LDL R68, [R1+0x1f8] ;  /* 0x0001f80001447983 */ /* 0x000f680000100800 */
        /* <DEDUP_REMOVED lines=61> */
[----:B------:R-:W4:Y:S04]  /*2fac0*/  LDL R67, [R1+0x200] ;  /* 0x0002000001437983 */ /* 0x000f280000100800 */
[----:B---3--:R-:W0:Y:S02]  /*2fad0*/  SHFL.BFLY PT, R0, R5, 0x2, 0x1f ;  /* 0x0c401f0005007f89 */ /* 0x008e2400000e0000 */
[----:B0-----:R-:W-:-:S05]  /*2fae0*/  FADD.FTZ R0, R5, R0 ;  /* 0x0000000005007221 */ /* 0x001fca0000010000 */
[----:B-12---:R-:W0:Y:S02]  /*2faf0*/  SHFL.BFLY PT, R3, R0, 0x1, 0x1f ;  /* 0x0c201f0000037f89 */ /* 0x006e2400000e0000 */
[----:B0-----:R-:W-:Y:S01]  /*2fb00*/  FADD.FTZ R2, R0, R3 ;  /* 0x0000000300027221 */ /* 0x001fe20000010000 */
[----:B-----5:R-:W-:Y:S01]  /*2fb10*/  VIADD R68, R68, 0x1 ;  /* 0x0000000144447836 */ /* 0x020fe20000000000 */
[----:B------:R-:W2:Y:S04]  /*2fb20*/  LDL R0, [R1+0x204] ;  /* 0x0002040001007983 */ /* 0x000ea80000100800 */
[----:B------:R-:W-:Y:S04]  /*2fb30*/  STL [R1+0x220], R2 ;  /* 0x0002200201007387 */ /* 0x000fe80000100800 */
[----:B------:R-:W3:Y:S04]  /*2fb40*/  LDL R87, [R1+0x220] ;  /* 0x0002200001577983 */ /* 0x000ee80000100800 */
[----:B----4-:R-:W0:Y:S02]  /*2fb50*/  SHFL.BFLY PT, R3, R6, 0x2, 0x1f ;  /* 0x0c401f0006037f89 */ /* 0x010e2400000e0000 */
[----:B0-----:R-:W-:Y:S01]  /*2fb60*/  FADD.FTZ R3, R3, R6 ;  /* 0x0000000603037221 */ /* 0x001fe20000010000 */
[----:B------:R-:W-:Y:S01]  /*2fb70*/  ISETP.NE.AND P2, PT, R68, 0x2, PT ;  /* 0x000000024400780c */ /* 0x000fe20003f45270 */
[----:B------:R-:W4:Y:S04]  /*2fb80*/  LDL.64 R6, [R1+0x438] ;  /* 0x0004380001067983 */ /* 0x000f280000100a00 */
[----:B------:R-:W0:Y:S08]  /*2fb90*/  SHFL.BFLY PT, R4, R3, 0x1, 0x1f ;  /* 0x0c201f0003047f89 */ /* 0x000e3000000e0000 */
[----:B------:R-:W5:Y:S01]  /*2fba0*/  @!P2 LDL R66, [R1+0x1fc] ;  /* 0x0001fc000142a983 */ /* 0x000f620000100800 */
[----:B0-----:R-:W-:-:S03]  /*2fbb0*/  FADD.FTZ R78, R3, R4 ;  /* 0x00000004034e7221 */ /* 0x001fc60000010000 */
[----:B------:R-:W4:Y:S02]  /*2fbc0*/  LDL.64 R4, [R1+0x408] ;  /* 0x0004080001047983 */ /* 0x000f240000100a00 */
[----:B------:R-:W-:Y:S02]  /*2fbd0*/  FSETP.NE.FTZ.AND P1, PT, R78, RZ, PT ;  /* 0x000000ff4e00720b */ /* 0x000fe40003f35000 */
[----:B------:R-:W4:Y:S11]  /*2fbe0*/  LDL.64 R2, [R1+0x428] ;  /* 0x0004280001027983 */ /* 0x000f360000100a00 */
[----:B------:R-:W4:Y:S04]  /*2fbf0*/  @P1 LDL R83, [R1+0x230] ;  /* 0x0002300001531983 */ /* 0x000f280000100800 */
[----:B------:R-:W4:Y:S01]  /*2fc00*/  @P1 LDL R85, [R1+0x214] ;  /* 0x0002140001551983 */ /* 0x000f220000100800 */
[----:B------:R-:W-:-:S02]  /*2fc10*/  IMAD.MOV.U32 R80, RZ, RZ, -0x800000 ;  /* 0xff800000ff507424 */ /* 0x000fc400078e00ff */
[----:B------:R-:W-:Y:S01]  /*2fc20*/  IMAD.MOV.U32 R79, RZ, RZ, RZ ;  /* 0x000000ffff4f7224 */ /* 0x000fe200078e00ff */
[----:B------:R1:W-:Y:S08]  /*2fc30*/  BAR.ARV R228, 0x100 ;  /* 0x000400e40000751d */ /* 0x0003f00000002000 */
[----:B------:R-:W-:Y:S06]  /*2fc40*/  BAR.ARV 0x8, 0x180 ;  /* 0x0206000000007b1d */ /* 0x000fec0000002000 */
[----:B---3--:R-:W-:-:S13]  /*2fc50*/  FSETP.NE.FTZ.AND P0, PT, R87, RZ, PT ;  /* 0x000000ff5700720b */ /* 0x008fda0003f15000 */
[----:B------:R-:W3:Y:S04]  /*2fc60*/  @P0 LDL R69, [R1+0x230] ;  /* 0x0002300001450983 */ /* 0x000ee80000100800 */
[----:B------:R-:W4:Y:S01]  /*2fc70*/  @P0 LDL R82, [R1+0x210] ;  /* 0x0002100001520983 */ /* 0x000f220000100800 */
[----:B------:R-:W0:Y:S02]  /*2fc80*/  @P0 MUFU.LG2 R81, R87 ;  /* 0x0000005700510308 */ /* 0x000e240000000c00 */
[----:B0-----:R-:W-:-:S06]  /*2fc90*/  @P0 FMUL.FTZ R84, R81, 0.69314718246459960938 ;  /* 0x3f31721851540820 */ /* 0x001fcc0000410000 */
[----:B------:R-:W0:Y:S08]  /*2fca0*/  @P1 MUFU.LG2 R86, R78 ;  /* 0x0000004e00561308 */ /* 0x000e300000000c00 */
[----:B------:R-:W1:Y:S01]  /*2fcb0*/  @P0 MUFU.RCP R79, R87 ;  /* 0x00000057004f0308 */ /* 0x000e620000001000 */
[----:B-----5:R-:W-:Y:S01]  /*2fcc0*/  @!P2 LOP3.LUT R66, R66, 0x1, RZ, 0x3c, !PT ;  /* 0x000000014242a812 */ /* 0x020fe200078e3cff */
[----:B--2---:R-:W-:-:S02]  /*2fcd0*/  VIADD R0, R0, 0x1 ;  /* 0x0000000100007836 */ /* 0x004fc40000000000 */
[----:B0-----:R-:W-:Y:S01]  /*2fce0*/  @P1 FMUL.FTZ R81, R86, 0.69314718246459960938 ;  /* 0x3f31721856511820 */ /* 0x001fe20000410000 */
[----:B------:R-:W-:Y:S01]  /*2fcf0*/  STL [R1+0x224], R78 ;  /* 0x0002244e01007387 */ /* 0x000fe20000100800 */
        /* <DEDUP_REMOVED lines=64> */
[----:B------:R-:W-:Y:S04]  /*30100*/  STL [R1+0x1f8], R68 ;  /* 0x0001f84401007387 */ /* 0x000fe80000100800 */
        /* <DEDUP_REMOVED lines=32> */
[----:B------:R-:W-:Y:S04]  /*30310*/  @!P2 STL [R1+0x1fc], R66 ;  /* 0x0001fc420100a387 */ /* 0x000fe80000100800 */
[----:B------:R-:W-:Y:S04]  /*30320*/  STL [R1+0x204], R0 ;  /* 0x0002040001007387 */ /* 0x000fe80000100800 */
[----:B------:R-:W-:Y:S01]  /*30330*/  @!P2 STL [R1+0x1f8], RZ ;  /* 0x0001f8ff0100a387 */ /* 0x000fe20000100800 */
[----:B---3--:R-:W-:-:S04]  /*30340*/  @P0 FMUL.FTZ R69, R69, 0.69314718246459960938 ;  /* 0x3f31721845450820 */ /* 0x008fc80000410000 */
[----:B----4-:R-:W-:Y:S01]  /*30350*/  @P0 FFMA.FTZ R80, R69, R82, R84 ;  /* 0x0000005245500223 */ /* 0x010fe20000010054 */
[----:B------:R-:W-:-:S06]  /*30360*/  IMAD.MOV.U32 R69, RZ, RZ, RZ ;  /* 0x000000ffff457224 */ /* 0x000fcc00078e00ff */
[----:B------:R-:W0:Y:S01]  /*30370*/  @P1 MUFU.RCP R69, R78 ;  /* 0x0000004e00451308 */ /* 0x000e220000001000 */
[----:B------:R-:W-:Y:S01]  /*30380*/  @P1 FMUL.FTZ R84, R83, 0.69314718246459960938 ;  /* 0x3f31721853541820 */ /* 0x000fe20000410000 */
[----:B------:R-:W-:-:S03]  /*30390*/  IMAD.MOV.U32 R82, RZ, RZ, -0x800000 ;  /* 0xff800000ff527424 */ /* 0x000fc600078e00ff */
[----:B------:R-:W-:Y:S01]  /*303a0*/  @P1 FFMA.FTZ R82, R84, R85, R81 ;  /* 0x0000005554521223 */ /* 0x000fe20000010051 */
[----:B------:R-:W-:Y:S01]  /*303b0*/  STL [R1+0x220], R80 ;  /* 0x0002205001007387 */ /* 0x000fe20000100800 */
[-C--:B0-----:R-:W-:Y:S01]  /*303c0*/  FMUL.FTZ R13, R13, R69.reuse ;  /* 0x000000450d0d7220 */ /* 0x081fe20000410000 */
[-C--:B------:R-:W-:Y:S01]  /*303d0*/  FMUL.FTZ R12, R12, R69.reuse ;  /* 0x000000450c0c7220 */ /* 0x080fe20000410000 */
[-C--:B------:R-:W-:Y:S01]  /*303e0*/  FMUL.FTZ R65, R65, R69.reuse ;  /* 0x0000004541417220 */ /* 0x080fe20000410000 */
[-C--:B------:R-:W-:Y:S01]  /*303f0*/  FMUL.FTZ R64, R64, R69.reuse ;  /* 0x0000004540407220 */ /* 0x080fe20000410000 */
[-C--:B------:R-:W-:Y:S01]  /*30400*/  FMUL.FTZ R63, R63, R69.reuse ;  /* 0x000000453f3f7220 */ /* 0x080fe20000410000 */
[-C--:B------:R-:W-:Y:S01]  /*30410*/  FMUL.FTZ R62, R62, R69.reuse ;  /* 0x000000453e3e7220 */ /* 0x080fe20000410000 */
[----:B------:R0:W-:Y:S01]  /*30420*/  STL.64 [R1+0x3a8], R12 ;  /* 0x0003a80c01007387 */ /* 0x0001e20000100a00 */
        /* <DEDUP_REMOVED lines=58> */
[----:B0-----:R-:W-:Y:S01]  /*307d0*/  VIADD R12, R67, 0x1 ;  /* 0x00000001430c7836 */ /* 0x001fe20000000000 */
[----:B------:R1:W-:Y:S04]  /*307e0*/  STL [R1+0x224], R82 ;  /* 0x0002245201007387 */ /* 0x0003e80000100800 */
[----:B------:R1:W-:Y:S04]  /*307f0*/  STL.64 [R1+0x248], R64 ;  /* 0x0002484001007387 */ /* 0x0003e80000100a00 */
        /* <DEDUP_REMOVED lines=30> */
[----:B------:R1:W-:Y:S01]  /*309e0*/  STL [R1+0x200], R12 ;  /* 0x0002000c01007387 */ /* 0x0003e20000100800 */
[----:B------:R-:W-:-:S13]  /*309f0*/  PLOP3.LUT P0, PT, PT, PT, PT, 0x8, 0x0 ;  /* 0x000000000000781c */ /* 0x000fda0003f0e170 */
.L_x_2191:
[----:B------:R-:W-:Y:S05]  /*30a00*/  @P0 BRA `(.L_x_2287) ;  /* 0x0000002400440947 */ /* 0x000fea0003800000 */
[----:B------:R-:W2:Y:S01]  /*30a10*/  S2R R0, SR_TID.X ;  /* 0x0000000000007919 */ /* 0x000ea20000002100 */
[----:B------:R-:W3:Y:S01]  /*30a20*/  S2UR UR5, SR_CgaCtaId ;  /* 0x00000000000579c3 */ /* 0x000ee20000008800 */
[----:B------:R-:W-:Y:S01]  /*30a30*/  UMOV UR4, 0x400 ;  /* 0x0000040000047882 */ /* 0x000fe20000000000 */
[----:B------:R-:W-:Y:S01]  /*30a40*/  ULDC UR6, c[0x0][0xb88] ;  /* 0x0002e20000067ab9 */ /* 0x000fe20000000800 */
[----:B01----:R-:W0:Y:S05]  /*30a50*/  S2R R6, SR_CTAID.X ;  /* 0x0000000000067919 */ /* 0x003e2a0000002500 */
[----:B------:R-:W1:Y:S08]  /*30a60*/  LDC R23, c[0x0][0xce8] ;  /* 0x00033a00ff177b82 */ /* 0x000e700000000800 */
[----:B------:R-:W-:Y:S01]  /*30a70*/  BAR.SYNC.DEFER_BLOCKING 0x1, 0x100 ;  /* 0x0044000000007b1d */ /* 0x000fe20000010000 */
[----:B------:R-:W-:-:S05]  /*30a80*/  USHF.R.S32.HI UR10, URZ, 0x1f, UR58 ;  /* 0x0000001f3f0a7899 */ /* 0x000fca000801143a */
[----:B------:R-:W-:Y:S01]  /*30a90*/  ULDC.64 UR8, c[0x0][0xcd0] ;  /* 0x0003340000087ab9 */ /* 0x000fe20000000a00 */
[----:B---3--:R-:W-:-:S04]  /*30aa0*/  ULEA UR4, UR5, UR4, 0x18 ;  /* 0x0000000405047291 */ /* 0x008fc8000f8ec03f */
[----:B------:R-:W-:Y:S01]  /*30ab0*/  UIADD3 UR4, UR4, 0x32420, URZ ;  /* 0x0003242004047890 */ /* 0x000fe2000fffe03f */
[----:B--2---:R-:W-:-:S03]  /*30ac0*/  VIADD R3, R0, 0xffffff80 ;  /* 0xffffff8000037836 */ /* 0x004fc60000000000 */
[----:B------:R-:W-:Y:S01]  /*30ad0*/  UPRMT UR4, URZ, 0x654, UR4 ;  /* 0x000006543f047896 */ /* 0x000fe20008000004 */
[----:B-1----:R-:W-:Y:S01]  /*30ae0*/  IMAD R18, R23, UR6, RZ ;  /* 0x0000000617127c24 */ /* 0x002fe2000f8e02ff */
[----:B------:R-:W-:-:S04]  /*30af0*/  SHF.R.S32.HI R2, RZ, 0x1f, R3 ;  /* 0x0000001fff027819 */ /* 0x000fc80000011403 */
[----:B------:R-:W-:-:S03]  /*30b00*/  LEA.HI R0, R2, R3, RZ, 0x7 ;  /* 0x0000000302007211 */ /* 0x000fc600078f38ff */
[----:B------:R-:W-:Y:S01]  /*30b10*/  SYNCS.ARRIVE.TRANS64.RED.A1T0 RZ, [UR4], RZ ;  /* 0x000000ffffff79a7 */ /* 0x000fe20008100404 */
[----:B------:R-:W-:-:S05]  /*30b20*/  LOP3.LUT R4, R0, 0xffffff80, RZ, 0xc0, !PT ;  /* 0xffffff8000047812 */ /* 0x000fca00078ec0ff */
[----:B------:R-:W-:-:S05]  /*30b30*/  IMAD.IADD R12, R3, 0x1, -R4 ;  /* 0x00000001030c7824 */ /* 0x000fca00078e0a04 */
[----:B------:R-:W-:Y:S02]  /*30b40*/  SHF.R.S32.HI R7, RZ, 0x1f, R12 ;  /* 0x0000001fff077819 */ /* 0x000fe4000001140c */
[----:B------:R-:W-:Y:S02]  /*30b50*/  LOP3.LUT P0, RZ, R12, 0x3, RZ, 0xc0, !PT ;  /* 0x000000030cff7812 */ /* 0x000fe4000780c0ff */
[CC--:B------:R-:W-:Y:S02]  /*30b60*/  LEA.HI R13, R7.reuse, R12.reuse, RZ, 0x2 ;  /* 0x0000000c070d7211 */ /* 0x0c0fe400078f10ff */
[----:B------:R-:W-:Y:S02]  /*30b70*/  LEA.HI R7, R7, R12, RZ, 0x5 ;  /* 0x0000000c07077211 */ /* 0x000fe400078f28ff */
[--C-:B------:R-:W-:Y:S02]  /*30b80*/  SHF.R.S32.HI R4, RZ, 0x2, R13.reuse ;  /* 0x00000002ff047819 */ /* 0x100fe4000001140d */
[----:B------:R-:W-:-:S02]  /*30b90*/  SHF.R.S32.HI R5, RZ, 0x1f, R13 ;  /* 0x0000001fff057819 */ /* 0x000fc4000001140d */
[----:B------:R-:W-:Y:S02]  /*30ba0*/  SHF.R.S32.HI R7, RZ, 0x5, R7 ;  /* 0x00000005ff077819 */ /* 0x000fe40000011407 */
[----:B------:R-:W-:Y:S02]  /*30bb0*/  LEA.HI R8, R5, R4, RZ, 0x3 ;  /* 0x0000000405087211 */ /* 0x000fe400078f18ff */
[----:B------:R-:W-:Y:S02]  /*30bc0*/  SHF.R.S32.HI R5, RZ, 0x7, R0 ;  /* 0x00000007ff057819 */ /* 0x000fe40000011400 */
[----:B------:R-:W-:Y:S02]  /*30bd0*/  LOP3.LUT R9, R8, 0xfffffff8, RZ, 0xc0, !PT ;  /* 0xfffffff808097812 */ /* 0x000fe400078ec0ff */
[----:B------:R-:W-:-:S03]  /*30be0*/  LEA.HI R0, R0, R5, RZ, 0x1 ;  /* 0x0000000500007211 */ /* 0x000fc600078f08ff */
[----:B------:R-:W-:Y:S01]  /*30bf0*/  IMAD.IADD R4, R4, 0x1, -R9 ;  /* 0x0000000104047824 */ /* 0x000fe200078e0a09 */
[----:B------:R-:W-:-:S05]  /*30c00*/  LOP3.LUT R0, R0, 0x3fffffe, RZ, 0xc0, !PT ;  /* 0x03fffffe00007812 */ /* 0x000fca00078ec0ff */
[----:B------:R-:W-:Y:S02]  /*30c10*/  IMAD.IADD R0, R5, 0x1, -R0 ;  /* 0x0000000105007824 */ /* 0x000fe400078e0a00 */
[----:B------:R-:W-:-:S04]  /*30c20*/  IMAD R5, R7, 0x10, R4 ;  /* 0x0000001007057824 */ /* 0x000fc800078e0204 */
[----:B------:R-:W-:-:S04]  /*30c30*/  IMAD R5, R0, 0x40, R5 ;  /* 0x0000004000057824 */ /* 0x000fc800078e0205 */
[----:B0-----:R-:W-:-:S05]  /*30c40*/  IMAD R9, R6, 0x80, R5 ;  /* 0x0000008006097824 */ /* 0x001fca00078e0205 */
[----:B------:R-:W-:-:S13]  /*30c50*/  ISETP.GE.OR P1, PT, R9, R18, P0 ;  /* 0x000000120900720c */ /* 0x000fda0000726670 */
[----:B------:R-:W2:Y:S01]  /*30c60*/  @!P1 LDL R11, [R1+0x220] ;  /* 0x00022000010b9983 */ /* 0x000ea20000100800 */
[----:B------:R-:W-:Y:S01]  /*30c70*/  ISETP.NE.AND P2, PT, R23, 0x1, PT ;  /* 0x000000011700780c */ /* 0x000fe20003f45270 */
[----:B------:R-:W-:Y:S01]  /*30c80*/  UIMAD UR6, UR10, UR8, URZ ;  /* 0x000000080a0672a4 */ /* 0x000fe2000f8e023f */
[----:B------:R-:W-:Y:S01]  /*30c90*/  LEA.HI R0, R2, R3, RZ, 0x2 ;  /* 0x0000000302007211 */ /* 0x000fe200078f10ff */
[----:B------:R-:W-:Y:S01]  /*30ca0*/  UIMAD.WIDE.U32 UR4, UR58, UR8, URZ ;  /* 0x000000083a0472a5 */ /* 0x000fe2000f8e003f */
[----:B------:R-:W-:Y:S01]  /*30cb0*/  VIADD R21, R9, 0x8 ;  /* 0x0000000809157836 */ /* 0x000fe20000000000 */
[----:B------:R-:W-:Y:S01]  /*30cc0*/  UIMAD UR6, UR58, UR9, UR6 ;  /* 0x000000093a0672a4 */ /* 0x000fe2000f8e0206 */
[----:B------:R-:W-:Y:S01]  /*30cd0*/  LOP3.LUT R0, R0, 0xfffffffc, RZ, 0xc0, !PT ;  /* 0xfffffffc00007812 */ /* 0x000fe200078ec0ff */
[----:B------:R-:W-:Y:S01]  /*30ce0*/  USHF.R.S32.HI UR12, URZ, 0x1f, UR61 ;  /* 0x0000001f3f0c7899 */ /* 0x000fe2000801143d */
[----:B------:R-:W-:Y:S01]  /*30cf0*/  ULDC.64 UR8, c[0x0][0xcd8] ;  /* 0x0003360000087ab9 */ /* 0x000fe20000000a00 */
[----:B------:R-:W-:-:S02]  /*30d00*/  UIADD3 UR5, UR5, UR6, URZ ;  /* 0x0000000605057290 */ /* 0x000fc4000fffe03f */
[----:B------:R-:W-:Y:S01]  /*30d10*/  IMAD.IADD R0, R3, 0x1, -R0 ;  /* 0x0000000103007824 */ /* 0x000fe200078e0a00 */
[----:B------:R-:W-:Y:S01]  /*30d20*/  UIMAD UR6, UR12, UR8, URZ ;  /* 0x000000080c0672a4 */ /* 0x000fe2000f8e023f */
[----:B------:R-:W0:Y:S01]  /*30d30*/  @P2 LDC R3, c[0x0][0xcec] ;  /* 0x00033b00ff032b82 */ /* 0x000e220000000800 */
[----:B------:R-:W-:Y:S01]  /*30d40*/  USHF.R.S32.HI UR11, URZ, 0x1f, UR59 ;  /* 0x0000001f3f0b7899 */ /* 0x000fe2000801143b */
[----:B------:R-:W-:Y:S01]  /*30d50*/  ISETP.GE.OR P0, PT, R21, R18, P0 ;  /* 0x000000121500720c */ /* 0x000fe20000706670 */
[----:B------:R-:W-:Y:S01]  /*30d60*/  UIMAD UR6, UR61, UR9, UR6 ;  /* 0x000000093d0672a4 */ /* 0x000fe2000f8e0206 */
[----:B------:R-:W-:Y:S01]  /*30d70*/  LEA.HI R2, R0, R0, RZ, 0x1 ;  /* 0x0000000000027211 */ /* 0x000fe200078f08ff */
[----:B------:R-:W-:-:S03]  /*30d80*/  UIMAD.WIDE.U32 UR4, UR61, UR8, UR4 ;  /* 0x000000083d0472a5 */ /* 0x000fc6000f8e0004 */
[----:B------:R-:W1:Y:S01]  /*30d90*/  @P2 LDC R4, c[0x0][0xcf0] ;  /* 0x00033c00ff042b82 */ /* 0x000e620000000800 */
[----:B------:R-:W-:Y:S01]  /*30da0*/  LOP3.LUT R7, R2, 0x1ffffffe, RZ, 0xc0, !PT ;  /* 0x1ffffffe02077812 */ /* 0x000fe200078ec0ff */
[----:B------:R-:W-:Y:S01]  /*30db0*/  ULDC.64 UR8, c[0x0][0xce0] ;  /* 0x0003380000087ab9 */ /* 0x000fe20000000a00 */
[----:B------:R-:W-:Y:S02]  /*30dc0*/  UIADD3 UR5, UR5, UR6, URZ ;  /* 0x0000000605057290 */ /* 0x000fe4000fffe03f */
[----:B------:R-:W-:Y:S01]  /*30dd0*/  UIMAD UR7, UR11, UR8, URZ ;  /* 0x000000080b0772a4 */ /* 0x000fe2000f8e023f */
[----:B------:R-:W-:Y:S01]  /*30de0*/  IMAD.IADD R0, R0, 0x1, -R7 ;  /* 0x0000000100007824 */ /* 0x000fe200078e0a07 */
[----:B------:R-:W-:Y:S02]  /*30df0*/  UIMAD.WIDE.U32 UR4, UR59, UR8, UR4 ;  /* 0x000000083b0472a5 */ /* 0x000fe4000f8e0004 */
[----:B------:R-:W-:Y:S01]  /*30e00*/  UIMAD UR7, UR59, UR9, UR7 ;  /* 0x000000093b0772a4 */ /* 0x000fe2000f8e0207 */
[----:B------:R-:W-:-:S02]  /*30e10*/  IMAD R0, R0, 0x8, R5 ;  /* 0x0000000800007824 */ /* 0x000fc400078e0205 */
[----:B------:R-:W-:Y:S02]  /*30e20*/  ULDC.64 UR8, c[0x0][0xc38] ;  /* 0x00030e0000087ab9 */ /* 0x000fe40000000a00 */
[----:B------:R-:W-:-:S04]  /*30e30*/  IMAD R6, R6, 0x80, R0 ;  /* 0x0000008006067824 */ /* 0x000fc800078e0200 */
[----:B0-----:R-:W-:-:S04]  /*30e40*/  @P2 IMAD.HI.U32 R3, R6, R3, RZ ;  /* 0x0000000306032227 */ /* 0x001fc800078e00ff */
[----:B------:R-:W-:Y:S01]  /*30e50*/  IMAD.MOV.U32 R0, RZ, RZ, R6 ;  /* 0x000000ffff007224 */ /* 0x000fe200078e0006 */
[----:B-1----:R-:W-:Y:S01]  /*30e60*/  @P2 SHF.R.U32.HI R0, RZ, R4, R3 ;  /* 0x00000004ff002219 */ /* 0x002fe20000011603 */
[----:B------:R-:W-:-:S03]  /*30e70*/  IMAD.U32 R4, RZ, RZ, UR7 ;  /* 0x00000007ff047e24 */ /* 0x000fc6000f8e00ff */
[--C-:B------:R-:W-:Y:S01]  /*30e80*/  SHF.R.S32.HI R3, RZ, 0x1f, R0.reuse ;  /* 0x0000001fff037819 */ /* 0x100fe20000011400 */
[----:B------:R-:W-:Y:S01]  /*30e90*/  IMAD.MOV R5, RZ, RZ, -R0 ;  /* 0x000000ffff057224 */ /* 0x000fe200078e0a00 */
[----:B------:R-:W-:-:S03]  /*30ea0*/  IADD3 R2, P3, R0, UR4, RZ ;  /* 0x0000000400027c10 */ /* 0x000fc6000ff7e0ff */
[----:B------:R-:W-:Y:S01]  /*30eb0*/  IMAD R5, R23, R5, R6 ;  /* 0x0000000517057224 */ /* 0x000fe200078e0206 */
[----:B------:R-:W-:Y:S01]  /*30ec0*/  IADD3.X R3, R3, UR5, R4, P3, !PT ;  /* 0x0000000503037c10 */ /* 0x000fe20009ffe404 */
[----:B------:R-:W-:-:S03]  /*30ed0*/  ULDC.64 UR4, c[0x0][0xcc8] ;  /* 0x0003320000047ab9 */ /* 0x000fc60000000a00 */
[----:B------:R-:W-:Y:S01]  /*30ee0*/  SHF.R.S32.HI R0, RZ, 0x1f, R5 ;  /* 0x0000001fff007819 */ /* 0x000fe20000011405 */
[----:B------:R-:W-:-:S04]  /*30ef0*/  IMAD.WIDE.U32 R2, R5, UR4, R2 ;  /* 0x0000000405027c25 */ /* 0x000fc8000f8e0002 */
[----:B------:R-:W-:-:S04]  /*30f00*/  IMAD R0, R0, UR4, RZ ;  /* 0x0000000400007c24 */ /* 0x000fc8000f8e02ff */
[----:B------:R-:W-:Y:S01]  /*30f10*/  IMAD R5, R5, UR5, R0 ;  /* 0x0000000505057c24 */ /* 0x000fe2000f8e0200 */
[----:B------:R-:W-:Y:S01]  /*30f20*/  ULDC.64 UR4, c[0x0][0xca8] ;  /* 0x00032a0000047ab9 */ /* 0x000fe20000000a00 */
[----:B------:R-:W0:Y:S01]  /*30f30*/  @P2 LDC R0, c[0x0][0xcec] ;  /* 0x00033b00ff002b82 */ /* 0x000e220000000800 */
[----:B------:R-:W-:Y:S01]  /*30f40*/  LEA R8, P3, R2, UR4, 0x2 ;  /* 0x0000000402087c11 */ /* 0x000fe2000f8610ff */
[----:B------:R-:W-:-:S04]  /*30f50*/  IMAD.IADD R3, R3, 0x1, R5 ;  /* 0x0000000103037824 */ /* 0x000fc800078e0205 */
[----:B------:R-:W-:Y:S01]  /*30f60*/  SHFL.IDX PT, R4, R8, RZ, 0x1c1f ;  /* 0x001c1fff08047589 */ /* 0x000fe200000e0000 */
[----:B------:R-:W-:Y:S01]  /*30f70*/  LEA.HI.X R10, R2, UR5, R3, 0x2, P3 ;  /* 0x00000005020a7c11 */ /* 0x000fe200098f1403 */
[----:B------:R-:W-:Y:S01]  /*30f80*/  UIMAD UR6, UR10, UR8, URZ ;  /* 0x000000080a0672a4 */ /* 0x000fe2000f8e023f */
[----:B------:R-:W1:Y:S03]  /*30f90*/  @P2 LDC R2, c[0x0][0xcf0] ;  /* 0x00033c00ff022b82 */ /* 0x000e660000000800 */
[----:B------:R-:W2:Y:S04]  /*30fa0*/  SHFL.IDX PT, R5, R10, RZ, 0x1c1f ;  /* 0x001c1fff0a057589 */ /* 0x000ea800000e0000 */
[----:B--2---:R2:W-:Y:S04]  /*30fb0*/  @!P1 ST.E desc[UR36][R4.64], R11 ;  /* 0x0000000b04009985 */ /* 0x0045e8000c101924 */
[----:B------:R-:W3:Y:S01]  /*30fc0*/  @!P0 LDL R7, [R1+0x224] ;  /* 0x0002240001078983 */ /* 0x000ee20000100800 */
[----:B------:R-:W-:Y:S01]  /*30fd0*/  UIMAD.WIDE.U32 UR4, UR58, UR8, URZ ;  /* 0x000000083a0472a5 */ /* 0x000fe2000f8e003f */
[----:B0-----:R-:W-:Y:S01]  /*30fe0*/  @P2 IMAD.HI.U32 R3, R6, R0, RZ ;  /* 0x0000000006032227 */ /* 0x001fe200078e00ff */
[----:B------:R-:W-:Y:S01]  /*30ff0*/  UIMAD UR6, UR58, UR9, UR6 ;  /* 0x000000093a0672a4 */ /* 0x000fe2000f8e0206 */
[----:B------:R-:W-:Y:S01]  /*31000*/  LOP3.LUT R13, R13, 0x7ffffffc, RZ, 0xc0, !PT ;  /* 0x7ffffffc0d0d7812 */ /* 0x000fe200078ec0ff */
[----:B------:R-:W-:Y:S01]  /*31010*/  BSSY B0, `(.L_x_2288) ;  /* 0x0000109000007945 */ /* 0x000fe20003800000 */
[----:B------:R-:W-:Y:S01]  /*31020*/  ULDC.64 UR8, c[0x0][0xc40] ;  /* 0x0003100000087ab9 */ /* 0x000fe20000000a00 */
[----:B------:R-:W-:Y:S01]  /*31030*/  UIADD3 UR5, UR5, UR6, URZ ;  /* 0x0000000605057290 */ /* 0x000fe2000fffe03f */
[--C-:B--2---:R-:W-:Y:S01]  /*31040*/  IMAD.MOV.U32 R5, RZ, RZ, R6.reuse ;  /* 0x000000ffff057224 */ /* 0x104fe200078e0006 */
[----:B------:R-:W-:Y:S01]  /*31050*/  UIMAD UR6, UR12, UR8, URZ ;  /* 0x000000080c0672a4 */ /* 0x000fe2000f8e023f */
[----:B-1----:R-:W-:Y:S01]  /*31060*/  @P2 SHF.R.U32.HI R5, RZ, R2, R3 ;  /* 0x00000002ff052219 */ /* 0x002fe20000011603 */
[----:B------:R-:W-:Y:S01]  /*31070*/  UIMAD.WIDE.U32 UR4, UR61, UR8, UR4 ;  /* 0x000000083d0472a5 */ /* 0x000fe2000f8e0004 */
[----:B------:R-:W-:Y:S01]  /*31080*/  IMAD.IADD R13, R12, 0x1, -R13 ;  /* 0x000000010c0d7824 */ /* 0x000fe200078e0a0d */
[----:B------:R-:W-:Y:S01]  /*31090*/  UIMAD UR6, UR61, UR9, UR6 ;  /* 0x000000093d0672a4 */ /* 0x000fe2000f8e0206 */
[--C-:B------:R-:W-:Y:S01]  /*310a0*/  SHF.R.S32.HI R0, RZ, 0x1f, R5.reuse ;  /* 0x0000001fff007819 */ /* 0x100fe20000011405 */
[----:B------:R-:W-:Y:S01]  /*310b0*/  IMAD.MOV R4, RZ, RZ, -R5 ;  /* 0x000000ffff047224 */ /* 0x000fe200078e0a05 */
[----:B------:R-:W-:Y:S01]  /*310c0*/  ULDC.64 UR8, c[0x0][0xc48] ;  /* 0x0003120000087ab9 */ /* 0x000fe20000000a00 */
[----:B------:R-:W-:Y:S01]  /*310d0*/  UIADD3 UR5, UR5, UR6, URZ ;  /* 0x0000000605057290 */ /* 0x000fe2000fffe03f */
[----:B------:R-:W-:Y:S01]  /*310e0*/  IMAD.SHL.U32 R19, R13, 0x2, RZ ;  /* 0x000000020d137824 */ /* 0x000fe200078e00ff */
[----:B------:R-:W-:Y:S01]  /*310f0*/  UIMAD UR6, UR11, UR8, URZ ;  /* 0x000000080b0672a4 */ /* 0x000fe2000f8e023f */
[----:B------:R-:W-:Y:S01]  /*31100*/  IMAD R23, R23, R4, R6 ;  /* 0x0000000417177224 */ /* 0x000fe200078e0206 */
[----:B------:R-:W-:-:S02]  /*31110*/  UIMAD.WIDE.U32 UR4, UR59, UR8, UR4 ;  /* 0x000000083b0472a5 */ /* 0x000fc4000f8e0004 */
[----:B------:R-:W-:-:S04]  /*31120*/  UIMAD UR6, UR59, UR9, UR6 ;  /* 0x000000093b0672a4 */ /* 0x000fc8000f8e0206 */
[----:B------:R-:W-:Y:S01]  /*31130*/  UIADD3 UR6, UR5, UR6, URZ ;  /* 0x0000000605067290 */ /* 0x000fe2000fffe03f */
[----:B------:R-:W-:Y:S02]  /*31140*/  IMAD.U32 R2, RZ, RZ, UR4 ;  /* 0x00000004ff027e24 */ /* 0x000fe4000f8e00ff */
[----:B------:R-:W-:Y:S01]  /*31150*/  IMAD.U32 R3, RZ, RZ, UR5 ;  /* 0x00000005ff037e24 */ /* 0x000fe2000f8e00ff */
[----:B------:R-:W-:Y:S02]  /*31160*/  ULDC.64 UR4, c[0x0][0xc30] ;  /* 0x00030c0000047ab9 */ /* 0x000fe40000000a00 */
[----:B------:R-:W-:Y:S02]  /*31170*/  IMAD.U32 R3, RZ, RZ, UR6 ;  /* 0x00000006ff037e24 */ /* 0x000fe4000f8e00ff */
[----:B------:R-:W-:Y:S02]  /*31180*/  IMAD R0, R0, UR4, RZ ;  /* 0x0000000400007c24 */ /* 0x000fe4000f8e02ff */
        /* <DEDUP_REMOVED lines=8> */
[----:B------:R-:W-:Y:S01]  /*31210*/  ULDC.64 UR4, c[0x0][0xc00] ;  /* 0x0003000000047ab9 */ /* 0x000fe20000000a00 */
[----:B------:R-:W-:Y:S02]  /*31220*/  SHFL.IDX PT, R2, R8, 0x1, 0x1c1f ;  /* 0x003c1f0008027f89 */ /* 0x000fe400000e0000 */
[----:B------:R-:W-:Y:S01]  /*31230*/  IMAD.IADD R3, R23, 0x1, R5 ;  /* 0x0000000117037824 */ /* 0x000fe200078e0205 */
[----:B------:R-:W-:-:S04]  /*31240*/  LEA R20, P1, R22, UR4, 0x2 ;  /* 0x0000000416147c11 */ /* 0x000fc8000f8210ff */
[----:B------:R-:W-:Y:S01]  /*31250*/  LEA.HI.X R22, R22, UR5, R3, 0x2, P1 ;  /* 0x0000000516167c11 */ /* 0x000fe200088f1403 */
[----:B------:R-:W-:Y:S01]  /*31260*/  SHFL.IDX PT, R16, R20, RZ, 0x1c1f ;  /* 0x001c1fff14107589 */ /* 0x000fe200000e0000 */
[----:B------:R-:W-:-:S03]  /*31270*/  ISETP.GE.AND P1, PT, R9, R18, PT ;  /* 0x000000120900720c */ /* 0x000fc60003f26270 */
[----:B------:R-:W3:Y:S04]  /*31280*/  SHFL.IDX PT, R3, R10, 0x1, 0x1c1f ;  /* 0x003c1f000a037f89 */ /* 0x000ee800000e0000 */
[----:B------:R0:W1:Y:S04]  /*31290*/  SHFL.IDX PT, R17, R22, RZ, 0x1c1f ;  /* 0x001c1fff16117589 */ /* 0x00006800000e0000 */
[----:B---3--:R0:W-:Y:S02]  /*312a0*/  @!P0 ST.E desc[UR36][R2.64], R7 ;  /* 0x0000000702008985 */ /* 0x0081e4000c101924 */
[----:B-1----:R-:W-:Y:S05]  /*312b0*/  @P1 BRA `(.L_x_2289) ;  /* 0x0000000c00781947 */ /* 0x002fea0003800000 */
[----:B------:R-:W-:Y:S02]  /*312c0*/  ULDC UR4, c[0x0][0xbc8] ;  /* 0x0002f20000047ab9 */ /* 0x000fe40000000800 */
[----:B------:R-:W-:-:S13]  /*312d0*/  ISETP.GE.AND P0, PT, R19, UR4, PT ;  /* 0x0000000413007c0c */ /* 0x000fda000bf06270 */
[----:B------:R-:W2:Y:S01]  /*312e0*/  @!P0 LDL.64 R12, [R1+0x240] ;  /* 0x00024000010c8983 */ /* 0x000ea20000100a00 */
[C---:B------:R-:W-:Y:S02]  /*312f0*/  VIADD R0, R19.reuse, 0x8 ;  /* 0x0000000813007836 */ /* 0x040fe40000000000 */
[----:B0-----:R-:W-:-:S03]  /*31300*/  @!P0 IMAD.WIDE R2, R19, 0x4, R16 ;  /* 0x0000000413028825 */ /* 0x001fc600078e0210 */
[C---:B------:R-:W-:Y:S01]  /*31310*/  ISETP.GE.AND P1, PT, R0.reuse, UR4, PT ;  /* 0x0000000400007c0c */ /* 0x040fe2000bf26270 */
[----:B------:R-:W-:Y:S01]  /*31320*/  VIADD R8, R19, 0x10 ;  /* 0x0000001013087836 */ /* 0x000fe20000000000 */
[----:B--2---:R0:W-:Y:S11]  /*31330*/  @!P0 ST.E.64 desc[UR36][R2.64], R12 ;  /* 0x0000000c02008985 */ /* 0x0041f6000c101b24 */
[----:B------:R-:W2:Y:S01]  /*31340*/  @!P1 LDL.64 R6, [R1+0x250] ;  /* 0x0002500001069983 */ /* 0x000ea20000100a00 */
[----:B------:R-:W-:-:S02]  /*31350*/  @!P1 LEA.HI R0, R0, R0, RZ, 0x1 ;  /* 0x0000000000009211 */ /* 0x000fc400078f08ff */
[----:B------:R-:W-:Y:S02]  /*31360*/  ISETP.GE.AND P0, PT, R8, UR4, PT ;  /* 0x0000000408007c0c */ /* 0x000fe4000bf06270 */
[----:B------:R-:W-:-:S05]  /*31370*/  @!P1 LOP3.LUT R0, R0, 0xfffffffe, RZ, 0xc0, !PT ;  /* 0xfffffffe00009812 */ /* 0x000fca00078ec0ff */
[----:B------:R-:W-:-:S04]  /*31380*/  @!P1 IMAD.WIDE R4, R0, 0x4, R16 ;  /* 0x0000000400049825 */ /* 0x000fc800078e0210 */
[----:B------:R-:W-:Y:S01]  /*31390*/  VIADD R0, R19, 0x18 ;  /* 0x0000001813007836 */ /* 0x000fe20000000000 */
[----:B--2---:R1:W-:Y:S04]  /*313a0*/  @!P1 ST.E.64 desc[UR36][R4.64], R6 ;  /* 0x0000000604009985 */ /* 0x0043e8000c101b24 */
[----:B------:R-:W2:Y:S01]  /*313b0*/  @!P0 LDL.64 R10, [R1+0x260] ;  /* 0x00026000010a8983 */ /* 0x000ea20000100a00 */
[----:B------:R-:W-:Y:S02]  /*313c0*/  @!P0 LEA.HI R8, R8, R8, RZ, 0x1 ;  /* 0x0000000808088211 */ /* 0x000fe400078f08ff */
[----:B------:R-:W-:Y:S02]  /*313d0*/  ISETP.GE.AND P1, PT, R0, UR4, PT ;  /* 0x0000000400007c0c */ /* 0x000fe4000bf26270 */
[----:B------:R-:W-:-:S05]  /*313e0*/  @!P0 LOP3.LUT R8, R8, 0xfffffffe, RZ, 0xc0, !PT ;  /* 0xfffffffe08088812 */ /* 0x000fca00078ec0ff */
[----:B------:R-:W-:-:S04]  /*313f0*/  @!P0 IMAD.WIDE R8, R8, 0x4, R16 ;  /* 0x0000000408088825 */ /* 0x000fc800078e0210 */
[----:B------:R-:W-:Y:S01]  /*31400*/  VIADD R14, R19, 0x20 ;  /* 0x00000020130e7836 */ /* 0x000fe20000000000 */
[----:B--2---:R2:W-:Y:S04]  /*31410*/  @!P0 ST.E.64 desc[UR36][R8.64], R10 ;  /* 0x0000000a08008985 */ /* 0x0045e8000c101b24 */
[----:B0-----:R-:W3:Y:S01]  /*31420*/  @!P1 LDL.64 R12, [R1+0x270] ;  /* 0x00027000010c9983 */ /* 0x001ee20000100a00 */
[----:B------:R-:W-:Y:S02]  /*31430*/  @!P1 LEA.HI R0, R0, R0, RZ, 0x1 ;  /* 0x0000000000009211 */ /* 0x000fe400078f08ff */
[----:B------:R-:W-:Y:S02]  /*31440*/  ISETP.GE.AND P0, PT, R14, UR4, PT ;  /* 0x000000040e007c0c */ /* 0x000fe4000bf06270 */
[----:B------:R-:W-:-:S05]  /*31450*/  @!P1 LOP3.LUT R0, R0, 0xfffffffe, RZ, 0xc0, !PT ;  /* 0xfffffffe00009812 */ /* 0x000fca00078ec0ff */
[----:B------:R-:W-:-:S04]  /*31460*/  @!P1 IMAD.WIDE R2, R0, 0x4, R16 ;  /* 0x0000000400029825 */ /* 0x000fc800078e0210 */
[----:B------:R-:W-:Y:S01]  /*31470*/  VIADD R0, R19, 0x28 ;  /* 0x0000002813007836 */ /* 0x000fe20000000000 */
[----:B---3--:R0:W-:Y:S04]  /*31480*/  @!P1 ST.E.64 desc[UR36][R2.64], R12 ;  /* 0x0000000c02009985 */ /* 0x0081e8000c101b24 */
[----:B-1----:R-:W3:Y:S01]  /*31490*/  @!P0 LDL.64 R4, [R1+0x280] ;  /* 0x0002800001048983 */ /* 0x002ee20000100a00 */
[----:B------:R-:W-:Y:S02]  /*314a0*/  @!P0 LEA.HI R14, R14, R14, RZ, 0x1 ;  /* 0x0000000e0e0e8211 */ /* 0x000fe400078f08ff */
[----:B------:R-:W-:Y:S02]  /*314b0*/  ISETP.GE.AND P1, PT, R0, UR4, PT ;  /* 0x0000000400007c0c */ /* 0x000fe4000bf26270 */
[----:B------:R-:W-:-:S05]  /*314c0*/  @!P0 LOP3.LUT R14, R14, 0xfffffffe, RZ, 0xc0, !PT ;  /* 0xfffffffe0e0e8812 */ /* 0x000fca00078ec0ff */
[----:B------:R-:W-:-:S04]  /*314d0*/  @!P0 IMAD.WIDE R14, R14, 0x4, R16 ;  /* 0x000000040e0e8825 */ /* 0x000fc800078e0210 */
[----:B--2---:R-:W-:Y:S01]  /*314e0*/  VIADD R8, R19, 0x30 ;  /* 0x0000003013087836 */ /* 0x004fe20000000000 */
[----:B---3--:R1:W-:Y:S04]  /*314f0*/  @!P0 ST.E.64 desc[UR36][R14.64], R4 ;  /* 0x000000040e008985 */ /* 0x0083e8000c101b24 */
[----:B------:R-:W2:Y:S01]  /*31500*/  @!P1 LDL.64 R6, [R1+0x290] ;  /* 0x0002900001069983 */ /* 0x000ea20000100a00 */
[----:B------:R-:W-:Y:S02]  /*31510*/  @!P1 LEA.HI R0, R0, R0, RZ, 0x1 ;  /* 0x0000000000009211 */ /* 0x000fe400078f08ff */
[----:B------:R-:W-:Y:S02]  /*31520*/  ISETP.GE.AND P0, PT, R8, UR4, PT ;  /* 0x0000000408007c0c */ /* 0x000fe4000bf06270 */
[----:B------:R-:W-:-:S05]  /*31530*/  @!P1 LOP3.LUT R0, R0, 0xfffffffe, RZ, 0xc0, !PT ;  /* 0xfffffffe00009812 */ /* 0x000fca00078ec0ff */
[----:B0-----:R-:W-:-:S04]  /*31540*/  @!P1 IMAD.WIDE R2, R0, 0x4, R16 ;  /* 0x0000000400029825 */ /* 0x001fc800078e0210 */
        /* <DEDUP_REMOVED lines=9> */
[----:B-1----:R-:W3:Y:S01]  /*315e0*/  @!P1 LDL.64 R4, [R1+0x2b0] ;  /* 0x0002b00001049983 */ /* 0x002ee20000100a00 */
[----:B------:R-:W-:Y:S02]  /*315f0*/  @!P1 LEA.HI R0, R0, R0, RZ, 0x1 ;  /* 0x0000000000009211 */ /* 0x000fe400078f08ff */
[----:B------:R-:W-:Y:S02]  /*31600*/  ISETP.GE.AND P0, PT, R12, UR4, PT ;  /* 0x000000040c007c0c */ /* 0x000fe4000bf06270 */
[----:B------:R-:W-:-:S05]  /*31610*/  @!P1 LOP3.LUT R0, R0, 0xfffffffe, RZ, 0xc0, !PT ;  /* 0xfffffffe00009812 */ /* 0x000fca00078ec0ff */
[----:B0-----:R-:W-:-:S04]  /*31620*/  @!P1 IMAD.WIDE R2, R0, 0x4, R16 ;  /* 0x0000000400029825 */ /* 0x001fc800078e0210 */
[----:B------:R-:W-:Y:S01]  /*31630*/  VIADD R0, R19, 0x48 ;  /* 0x0000004813007836 */ /* 0x000fe20000000000 */
[----:B---3--:R0:W-:Y:S04]  /*31640*/  @!P1 ST.E.64 desc[UR36][R2.64], R4 ;  /* 0x0000000402009985 */ /* 0x0081e8000c101b24 */
[----:B------:R-:W3:Y:S01]  /*31650*/  @!P0 LDL.64 R6, [R1+0x2c0] ;  /* 0x0002c00001068983 */ /* 0x000ee20000100a00 */
        /* <DEDUP_REMOVED lines=18> */
[----:B-1----:R-:W-:Y:S01]  /*31780*/  VIADD R12, R19, 0x60 ;  /* 0x00000060130c7836 */ /* 0x002fe20000000000 */
[----:B--2---:R1:W-:Y:S04]  /*31790*/  @!P0 ST.E.64 desc[UR36][R10.64], R4 ;  /* 0x000000040a008985 */ /* 0x0043e8000c101b24 */
        /* <DEDUP_REMOVED lines=87> */
[----:B0-----:R-:W-:-:S05]  /*31d10*/  @!P1 LOP3.LUT R3, R0, 0xfffffffe, RZ, 0xc0, !PT ;  /* 0xfffffffe00039812 */ /* 0x001fca00078ec0ff */
[----:B------:R-:W-:-:S04]  /*31d20*/  @!P1 IMAD.WIDE R2, R3, 0x4, R16 ;  /* 0x0000000403029825 */ /* 0x000fc800078e0210 */
[----:B------:R-:W-:Y:S01]  /*31d30*/  VIADD R0, R19, 0xc8 ;  /* 0x000000c813007836 */ /* 0x000fe20000000000 */
[----:B--2---:R0:W-:Y:S04]  /*31d40*/  @!P1 ST.E.64 desc[UR36][R2.64], R6 ;  /* 0x0000000602009985 */ /* 0x0041e8000c101b24 */
[----:B------:R-:W2:Y:S01]  /*31d50*/  @!P0 LDL.64 R8, [R1+0x3c0] ;  /* 0x0003c00001088983 */ /* 0x000ea20000100a00 */
[----:B------:R-:W-:Y:S02]  /*31d60*/  @!P0 LEA.HI R12, R12, R12, RZ, 0x1 ;  /* 0x0000000c0c0c8211 */ /* 0x000fe400078f08ff */
[----:B------:R-:W-:Y:S02]  /*31d70*/  ISETP.GE.AND P1, PT, R0, UR4, PT ;  /* 0x0000000400007c0c */ /* 0x000fe4000bf26270 */
[----:B-1----:R-:W-:-:S05]  /*31d80*/  @!P0 LOP3.LUT R5, R12, 0xfffffffe, RZ, 0xc0, !PT ;  /* 0xfffffffe0c058812 */ /* 0x002fca00078ec0ff */
[----:B------:R-:W-:-:S04]  /*31d90*/  @!P0 IMAD.WIDE R4, R5, 0x4, R16 ;  /* 0x0000000405048825 */ /* 0x000fc800078e0210 */
[----:B------:R-:W-:Y:S01]  /*31da0*/  VIADD R12, R19, 0xd0 ;  /* 0x000000d0130c7836 */ /* 0x000fe20000000000 */
        /* <DEDUP_REMOVED lines=36> */
[----:B------:R-:W3:Y:S01]  /*31ff0*/  @!P0 LDL.64 R8, [R1+0x420] ;  /* 0x0004200001088983 */ /* 0x000ee20000100a00 */
[----:B------:R-:W-:Y:S02]  /*32000*/  @!P0 LEA.HI R12, R12, R12, RZ, 0x1 ;  /* 0x0000000c0c0c8211 */ /* 0x000fe400078f08ff */
[----:B------:R-:W-:Y:S02]  /*32010*/  ISETP.GE.AND P1, PT, R0, UR4, PT ;  /* 0x0000000400007c0c */ /* 0x000fe4000bf26270 */
[----:B-1----:R-:W-:-:S05]  /*32020*/  @!P0 LOP3.LUT R5, R12, 0xfffffffe, RZ, 0xc0, !PT ;  /* 0xfffffffe0c058812 */ /* 0x002fca00078ec0ff */
[----:B------:R-:W-:-:S05]  /*32030*/  @!P0 IMAD.WIDE R4, R5, 0x4, R16 ;  /* 0x0000000405048825 */ /* 0x000fca00078e0210 */
[----:B---3--:R2:W-:Y:S04]  /*32040*/  @!P0 ST.E.64 desc[UR36][R4.64], R8 ;  /* 0x0000000804008985 */ /* 0x0085e8000c101b24 */
[----:B------:R-:W3:Y:S01]  /*32050*/  @!P1 LDL.64 R12, [R1+0x430] ;  /* 0x00043000010c9983 */ /* 0x000ee20000100a00 */
[----:B------:R-:W-:-:S04]  /*32060*/  @!P1 LEA.HI R0, R0, R0, RZ, 0x1 ;  /* 0x0000000000009211 */ /* 0x000fc800078f08ff */
[----:B------:R-:W-:-:S05]  /*32070*/  @!P1 LOP3.LUT R11, R0, 0xfffffffe, RZ, 0xc0, !PT ;  /* 0xfffffffe000b9812 */ /* 0x000fca00078ec0ff */
[----:B------:R-:W-:-:S05]  /*32080*/  @!P1 IMAD.WIDE R16, R11, 0x4, R16 ;  /* 0x000000040b109825 */ /* 0x000fca00078e0210 */
[----:B---3--:R2:W-:Y:S02]  /*32090*/  @!P1 ST.E.64 desc[UR36][R16.64], R12 ;  /* 0x0000000c10009985 */ /* 0x0085e4000c101b24 */
.L_x_2289:
[----:B------:R-:W-:Y:S05]  /*320a0*/  BSYNC B0 ;  /* 0x0000000000007941 */ /* 0x000fea0003800000 */
.L_x_2288:
[----:B------:R-:W-:Y:S01]  /*320b0*/  ISETP.GE.AND P0, PT, R21, R18, PT ;  /* 0x000000121500720c */ /* 0x000fe20003f06270 */
[----:B------:R1:W3:Y:S04]  /*320c0*/  SHFL.IDX PT, R15, R22, 0x1, 0x1c1f ;  /* 0x003c1f00160f7f89 */ /* 0x0002e800000e0000 */
[----:B------:R1:W4:Y:S08]  /*320d0*/  SHFL.IDX PT, R14, R20, 0x1, 0x1c1f ;  /* 0x003c1f00140e7f89 */ /* 0x00033000000e0000 */
[----:B-1----:R-:W-:Y:S05]  /*320e0*/  @P0 BRA `(.L_x_2183) ;  /* 0x0000005800c00947 */ /* 0x002fea0003800000 */
[----:B--2---:R-:W1:Y:S02]  /*320f0*/  LDC R17, c[0x0][0xbc8] ;  /* 0x0002f200ff117b82 */ /* 0x004e640000000800 */
[----:B-1----:R-:W-:-:S13]  /*32100*/  ISETP.GE.AND P0, PT, R19, R17, PT ;  /* 0x000000111300720c */ /* 0x002fda0003f06270 */
[----:B------:R-:W2:Y:S01]  /*32110*/  @!P0 LDL.64 R12, [R1+0x248] ;  /* 0x00024800010c8983 */ /* 0x000ea20000100a00 */
[C---:B------:R-:W-:Y:S02]  /*32120*/  VIADD R0, R19.reuse, 0x8 ;  /* 0x0000000813007836 */ /* 0x040fe40000000000 */
[----:B0--34-:R-:W-:-:S03]  /*32130*/  @!P0 IMAD.WIDE R2, R19, 0x4, R14 ;  /* 0x0000000413028825 */ /* 0x019fc600078e020e */
[C---:B------:R-:W-:Y:S01]  /*32140*/  ISETP.GE.AND P1, PT, R0.reuse, R17, PT ;  /* 0x000000110000720c */ /* 0x040fe20003f26270 */
[----:B------:R-:W-:Y:S01]  /*32150*/  VIADD R10, R19, 0x10 ;  /* 0x00000010130a7836 */ /* 0x000fe20000000000 */
[----:B--2---:R0:W-:Y:S11]  /*32160*/  @!P0 ST.E.64 desc[UR36][R2.64], R12 ;  /* 0x0000000c02008985 */ /* 0x0041f6000c101b24 */
[----:B------:R-:W2:Y:S01]  /*32170*/  @!P1 LDL.64 R6, [R1+0x258] ;  /* 0x0002580001069983 */ /* 0x000ea20000100a00 */
[----:B------:R-:W-:-:S02]  /*32180*/  @!P1 LEA.HI R0, R0, R0, RZ, 0x1 ;  /* 0x0000000000009211 */ /* 0x000fc400078f08ff */
[----:B------:R-:W-:Y:S02]  /*32190*/  ISETP.GE.AND P0, PT, R10, R17, PT ;  /* 0x000000110a00720c */ /* 0x000fe40003f06270 */
[----:B------:R-:W-:-:S05]  /*321a0*/  @!P1 LOP3.LUT R0, R0, 0xfffffffe, RZ, 0xc0, !PT ;  /* 0xfffffffe00009812 */ /* 0x000fca00078ec0ff */
[----:B------:R-:W-:-:S04]  /*321b0*/  @!P1 IMAD.WIDE R4, R0, 0x4, R14 ;  /* 0x0000000400049825 */ /* 0x000fc800078e020e */
[----:B------:R-:W-:Y:S01]  /*321c0*/  VIADD R0, R19, 0x18 ;  /* 0x0000001813007836 */ /* 0x000fe20000000000 */
[----:B--2---:R1:W-:Y:S04]  /*321d0*/  @!P1 ST.E.64 desc[UR36][R4.64], R6 ;  /* 0x0000000604009985 */ /* 0x0043e8000c101b24 */
[----:B------:R-:W2:Y:S01]  /*321e0*/  @!P0 LDL.64 R8, [R1+0x268] ;  /* 0x0002680001088983 */ /* 0x000ea20000100a00 */
[----:B------:R-:W-:Y:S02]  /*321f0*/  @!P0 LEA.HI R10, R10, R10, RZ, 0x1 ;  /* 0x0000000a0a0a8211 */ /* 0x000fe400078f08ff */
[----:B------:R-:W-:Y:S02]  /*32200*/  ISETP.GE.AND P1, PT, R0, R17, PT ;  /* 0x000000110000720c */ /* 0x000fe40003f26270 */
[----:B0-----:R-:W-:-:S05]  /*32210*/  @!P0 LOP3.LUT R2, R10, 0xfffffffe, RZ, 0xc0, !PT ;  /* 0xfffffffe0a028812 */ /* 0x001fca00078ec0ff */
[----:B------:R-:W-:-:S04]  /*32220*/  @!P0 IMAD.WIDE R2, R2, 0x4, R14 ;  /* 0x0000000402028825 */ /* 0x000fc800078e020e */
[----:B------:R-:W-:Y:S01]  /*32230*/  VIADD R12, R19, 0x20 ;  /* 0x00000020130c7836 */ /* 0x000fe20000000000 */
[----:B--2---:R0:W-:Y:S04]  /*32240*/  @!P0 ST.E.64 desc[UR36][R2.64], R8 ;  /* 0x0000000802008985 */ /* 0x0041e8000c101b24 */
[----:B------:R-:W2:Y:S01]  /*32250*/  @!P1 LDL.64 R10, [R1+0x278] ;  /* 0x00027800010a9983 */ /* 0x000ea20000100a00 */
[----:B------:R-:W-:Y:S02]  /*32260*/  @!P1 LEA.HI R0, R0, R0, RZ, 0x1 ;  /* 0x0000000000009211 */ /* 0x000fe400078f08ff */
[----:B------:R-:W-:Y:S02]  /*32270*/  ISETP.GE.AND P0, PT, R12, R17, PT ;  /* 0x000000110c00720c */ /* 0x000fe40003f06270 */
[----:B------:R-:W-:-:S05]  /*32280*/  @!P1 LOP3.LUT R0, R0, 0xfffffffe, RZ, 0xc0, !PT ;  /* 0xfffffffe00009812 */ /* 0x000fca00078ec0ff */
[----:B-1----:R-:W-:-:S04]  /*32290*/  @!P1 IMAD.WIDE R4, R0, 0x4, R14 ;  /* 0x0000000400049825 */ /* 0x002fc800078e020e */
        /* <DEDUP_REMOVED lines=96> */
[----:B-1----:R-:W-:-:S05]  /*328a0*/  @!P1 LOP3.LUT R5, R0, 0xfffffffe, RZ, 0xc0, !PT ;  /* 0xfffffffe00059812 */ /* 0x002fca00078ec0ff */
        /* <DEDUP_REMOVED lines=77> */
[----:B------:R-:W-:-:S06]  /*32d80*/  @!P0 IMAD.WIDE R2, R3, 0x4, R14 ;  /* 0x0000000403028825 */ /* 0x000fcc00078e020e */
[----:B------:R-:W-:Y:S01]  /*32d90*/  @!P1 LEA.HI R0, R0, R0, RZ, 0x1 ;  /* 0x0000000000009211 */ /* 0x000fe200078f08ff */
[----:B--2---:R0:W-:Y:S04]  /*32da0*/  @!P0 ST.E.64 desc[UR36][R2.64], R6 ;  /* 0x0000000602008985 */ /* 0x0041e8000c101b24 */
[----:B------:R-:W2:Y:S01]  /*32db0*/  @!P1 LDL.64 R8, [R1+0x418] ;  /* 0x0004180001089983 */ /* 0x000ea20000100a00 */
[----:B------:R-:W-:Y:S01]  /*32dc0*/  @!P1 LOP3.LUT R13, R0, 0xfffffffe, RZ, 0xc0, !PT ;  /* 0xfffffffe000d9812 */ /* 0x000fe200078ec0ff */
[C---:B------:R-:W-:Y:S01]  /*32dd0*/  VIADD R0, R19.reuse, 0xf0 ;  /* 0x000000f013007836 */ /* 0x040fe20000000000 */
[----:B------:R-:W-:Y:S01]  /*32de0*/  BSSY B0, `(.L_x_2290) ;  /* 0x000000c000007945 */ /* 0x000fe20003800000 */
[----:B------:R-:W-:Y:S02]  /*32df0*/  VIADD R19, R19, 0xf8 ;  /* 0x000000f813137836 */ /* 0x000fe40000000000 */
[----:B-1----:R-:W-:Y:S01]  /*32e00*/  @!P1 IMAD.WIDE R4, R13, 0x4, R14 ;  /* 0x000000040d049825 */ /* 0x002fe200078e020e */
[----:B------:R-:W-:-:S04]  /*32e10*/  ISETP.GE.AND P0, PT, R0, R17, PT ;  /* 0x000000110000720c */ /* 0x000fc80003f06270 */
[----:B--2---:R0:W-:Y:S01]  /*32e20*/  @!P1 ST.E.64 desc[UR36][R4.64], R8 ;  /* 0x0000000804009985 */ /* 0x0041e2000c101b24 */
[----:B------:R-:W-:-:S08]  /*32e30*/  ISETP.GE.AND P1, PT, R19, R17, PT ;  /* 0x000000111300720c */ /* 0x000fd00003f26270 */
[----:B------:R-:W-:Y:S05]  /*32e40*/  @P0 BRA `(.L_x_2291) ;  /* 0x0000000000140947 */ /* 0x000fea0003800000 */
[----:B0-----:R-:W2:Y:S01]  /*32e50*/  LDL.64 R4, [R1+0x428] ;  /* 0x0004280001047983 */ /* 0x001ea20000100a00 */
[----:B------:R-:W-:-:S04]  /*32e60*/  LEA.HI R0, R0, R0, RZ, 0x1 ;  /* 0x0000000000007211 */ /* 0x000fc800078f08ff */
[----:B------:R-:W-:-:S05]  /*32e70*/  LOP3.LUT R3, R0, 0xfffffffe, RZ, 0xc0, !PT ;  /* 0xfffffffe00037812 */ /* 0x000fca00078ec0ff */
[----:B------:R-:W-:-:S05]  /*32e80*/  IMAD.WIDE R2, R3, 0x4, R14 ;  /* 0x0000000403027825 */ /* 0x000fca00078e020e */
[----:B--2---:R1:W-:Y:S02]  /*32e90*/  ST.E.64 desc[UR36][R2.64], R4 ;  /* 0x0000000402007985 */ /* 0x0043e4000c101b24 */
.L_x_2291:
[----:B------:R-:W-:Y:S05]  /*32ea0*/  BSYNC B0 ;  /* 0x0000000000007941 */ /* 0x000fea0003800000 */
.L_x_2290:
[----:B------:R-:W-:Y:S05]  /*32eb0*/  @P1 BRA `(.L_x_2183) ;  /* 0x0000004c004c1947 */ /* 0x000fea0003800000 */
[----:B01----:R-:W2:Y:S01]  /*32ec0*/  LDL.64 R4, [R1+0x438] ;  /* 0x0004380001047983 */ /* 0x003ea20000100a00 */
[----:B------:R-:W-:-:S04]  /*32ed0*/  LEA.HI R19, R19, R19, RZ, 0x1 ;  /* 0x0000001313137211 */ /* 0x000fc800078f08ff */
[----:B------:R-:W-:-:S05]  /*32ee0*/  LOP3.LUT R3, R19, 0xfffffffe, RZ, 0xc0, !PT ;  /* 0xfffffffe13037812 */ /* 0x000fca00078ec0ff */
[----:B------:R-:W-:-:S05]  /*32ef0*/  IMAD.WIDE R2, R3, 0x4, R14 ;  /* 0x0000000403027825 */ /* 0x000fca00078e020e */
[----:B--2---:R0:W-:Y:S01]  /*32f00*/  ST.E.64 desc[UR36][R2.64], R4 ;  /* 0x0000000402007985 */ /* 0x0041e2000c101b24 */
[----:B------:R-:W-:Y:S05]  /*32f10*/  BRA `(.L_x_2183) ;  /* 0x0000004c00347947 */ /* 0x000fea0003800000 */
.L_x_2287:
[----:B------:R-:W2:Y:S02]  /*32f20*/  S2R R0, SR_TID.X ;  /* 0x0000000000007919 */ /* 0x000ea40000002100 */
[----:B--2---:R-:W-:-:S05]  /*32f30*/  VIADD R0, R0, 0xffffff80 ;  /* 0xffffff8000007836 */ /* 0x004fca0000000000 */
[----:B------:R-:W-:-:S13]  /*32f40*/  ISETP.GT.AND P0, PT, R0, 0x7f, PT ;  /* 0x0000007f0000780c */ /* 0x000fda0003f04270 */
[----:B------:R-:W-:Y:S05]  /*32f50*/  @P0 BRA `(.L_x_2183) ;  /* 0x0000004c00240947 */ /* 0x000fea0003800000 */
[----:B-1----:R-:W1:Y:S01]  /*32f60*/  S2R R3, SR_CTAID.X ;  /* 0x0000000000037919 */ /* 0x002e620000002500 */
[----:B0-----:R-:W0:Y:S01]  /*32f70*/  LDC R4, c[0x0][0xce8] ;  /* 0x00033a00ff047b82 */ /* 0x001e220000000800 */
[----:B------:R-:W-:Y:S02]  /*32f80*/  ULDC UR4, c[0x0][0xb88] ;  /* 0x0002e20000047ab9 */ /* 0x000fe40000000800 */
[----:B0-----:R-:W-:Y:S02]  /*32f90*/  IMAD R5, R4, UR4, RZ ;  /* 0x0000000404057c24 */ /* 0x001fe4000f8e02ff */
[----:B-1----:R-:W-:-:S05]  /*32fa0*/  IMAD R0, R3, 0x80, R0 ;  /* 0x0000008003007824 */ /* 0x002fca00078e0200 */
[----:B------:R-:W-:-:S13]  /*32fb0*/  ISETP.GE.AND P0, PT, R0, R5, PT ;  /* 0x000000050000720c */ /* 0x000fda0003f06270 */
[----:B------:R-:W-:Y:S05]  /*32fc0*/  @P0 BRA `(.L_x_2183) ;  /* 0x0000004c00080947 */ /* 0x000fea0003800000 */
[----:B------:R-:W-:Y:S01]  /*32fd0*/  ISETP.NE.AND P0, PT, R4, 0x1, PT ;  /* 0x000000010400780c */ /* 0x000fe20003f05270 */
[----:B------:R-:W-:Y:S01]  /*32fe0*/  USHF.R.S32.HI UR6, URZ, 0x1f, UR58 ;  /* 0x0000001f3f067899 */ /* 0x000fe2000801143a */
[----:B------:R-:W-:Y:S01]  /*32ff0*/  IMAD.MOV.U32 R2, RZ, RZ, R0 ;  /* 0x000000ffff027224 */ /* 0x000fe200078e0000 */
[----:B------:R-:W-:Y:S01]  /*33000*/  ULDC.64 UR8, c[0x0][0xcd0] ;  /* 0x0003340000087ab9 */ /* 0x000fe20000000a00 */
[----:B------:R-:W-:Y:S02]  /*33010*/  USHF.R.S32.HI UR7, URZ, 0x1f, UR61 ;  /* 0x0000001f3f077899 */ /* 0x000fe4000801143d */
[----:B------:R-:W-:Y:S02]  /*33020*/  UIMAD UR6, UR6, UR8, URZ ;  /* 0x00000008060672a4 */ /* 0x000fe4000f8e023f */
[----:B------:R-:W-:Y:S02]  /*33030*/  UIMAD.WIDE.U32 UR4, UR58, UR8, URZ ;  /* 0x000000083a0472a5 */ /* 0x000fe4000f8e003f */
[----:B------:R-:W-:-:S03]  /*33040*/  UIMAD UR6, UR58, UR9, UR6 ;  /* 0x000000093a0672a4 */ /* 0x000fc6000f8e0206 */
[----:B------:R-:W0:Y:S01]  /*33050*/  @P0 LDC R3, c[0x0][0xcec] ;  /* 0x00033b00ff030b82 */ /* 0x000e220000000800 */
[----:B------:R-:W-:Y:S01]  /*33060*/  ULDC.64 UR8, c[0x0][0xcd8] ;  /* 0x0003360000087ab9 */ /* 0x000fe20000000a00 */
[----:B------:R-:W-:Y:S02]  /*33070*/  UIADD3 UR5, UR5, UR6, URZ ;  /* 0x0000000605057290 */ /* 0x000fe4000fffe03f */
[----:B------:R-:W-:Y:S02]  /*33080*/  UIMAD UR7, UR7, UR8, URZ ;  /* 0x00000008070772a4 */ /* 0x000fe4000f8e023f */
[----:B------:R-:W-:Y:S02]  /*33090*/  USHF.R.S32.HI UR6, URZ, 0x1f, UR59 ;  /* 0x0000001f3f067899 */ /* 0x000fe4000801143b */
[----:B------:R-:W1:Y:S01]  /*330a0*/  @P0 LDC R6, c[0x0][0xcf0] ;  /* 0x00033c00ff060b82 */ /* 0x000e620000000800 */
[----:B------:R-:W-:Y:S02]  /*330b0*/  UIMAD UR7, UR61, UR9, UR7 ;  /* 0x000000093d0772a4 */ /* 0x000fe4000f8e0207 */
[----:B------:R-:W-:-:S03]  /*330c0*/  UIMAD.WIDE.U32 UR4, UR61, UR8, UR4 ;  /* 0x000000083d0472a5 */ /* 0x000fc6000f8e0004 */
[----:B------:R-:W-:Y:S01]  /*330d0*/  ULDC.64 UR8, c[0x0][0xce0] ;  /* 0x0003380000087ab9 */ /* 0x000fe20000000a00 */
[----:B------:R-:W-:Y:S02]  /*330e0*/  UIADD3 UR5, UR7, UR5, URZ ;  /* 0x0000000507057290 */ /* 0x000fe4000fffe03f */
[----:B------:R-:W-:Y:S02]  /*330f0*/  UIMAD UR6, UR6, UR8, URZ ;  /* 0x00000008060672a4 */ /* 0x000fe4000f8e023f */
[----:B------:R-:W-:Y:S02]  /*33100*/  UIMAD.WIDE.U32 UR4, UR59, UR8, UR4 ;  /* 0x000000083b0472a5 */ /* 0x000fe4000f8e0004 */
[----:B------:R-:W-:Y:S01]  /*33110*/  UIMAD UR6, UR59, UR9, UR6 ;  /* 0x000000093b0672a4 */ /* 0x000fe2000f8e0206 */
[----:B0-----:R-:W-:-:S05]  /*33120*/  @P0 IMAD.HI.U32 R3, R0, R3, RZ ;  /* 0x0000000300030227 */ /* 0x001fca00078e00ff */
[----:B-1----:R-:W-:-:S04]  /*33130*/  @P0 SHF.R.U32.HI R2, RZ, R6, R3 ;  /* 0x00000006ff020219 */ /* 0x002fc80000011603 */
[--C-:B------:R-:W-:Y:S01]  /*33140*/  SHF.R.S32.HI R3, RZ, 0x1f, R2.reuse ;  /* 0x0000001fff037819 */ /* 0x100fe20000011402 */
[----:B------:R-:W-:Y:S01]  /*33150*/  IMAD.MOV R5, RZ, RZ, -R2 ;  /* 0x000000ffff057224 */ /* 0x000fe200078e0a02 */
[----:B------:R-:W-:-:S03]  /*33160*/  IADD3 R2, P0, R2, UR4, RZ ;  /* 0x0000000402027c10 */ /* 0x000fc6000ff1e0ff */
[----:B------:R-:W-:Y:S02]  /*33170*/  IMAD R5, R4, R5, R0 ;  /* 0x0000000504057224 */ /* 0x000fe400078e0200 */
[----:B------:R-:W-:Y:S01]  /*33180*/  IMAD.U32 R4, RZ, RZ, UR6 ;  /* 0x00000006ff047e24 */ /* 0x000fe2000f8e00ff */
[----:B------:R-:W-:Y:S02]  /*33190*/  ULDC.64 UR6, c[0x0][0xcc8] ;  /* 0x0003320000067ab9 */ /* 0x000fe40000000a00 */
[----:B------:R-:W-:Y:S02]  /*331a0*/  SHF.R.S32.HI R0, RZ, 0x1f, R5 ;  /* 0x0000001fff007819 */ /* 0x000fe40000011405 */
[----:B------:R-:W-:Y:S01]  /*331b0*/  IADD3.X R3, R3, UR5, R4, P0, !PT ;  /* 0x0000000503037c10 */ /* 0x000fe200087fe404 */
[----:B------:R-:W-:Y:S02]  /*331c0*/  ULDC.64 UR4, c[0x0][0xca8] ;  /* 0x00032a0000047ab9 */ /* 0x000fe40000000a00 */
[----:B------:R-:W-:-:S02]  /*331d0*/  IMAD R0, R0, UR6, RZ ;  /* 0x0000000600007c24 */ /* 0x000fc4000f8e02ff */
[----:B------:R-:W-:-:S04]  /*331e0*/  IMAD.WIDE.U32 R2, R5, UR6, R2 ;  /* 0x0000000605027c25 */ /* 0x000fc8000f8e0002 */
[----:B------:R-:W-:Y:S01]  /*331f0*/  IMAD R7, R5, UR7, R0 ;  /* 0x0000000705077c24 */ /* 0x000fe2000f8e0200 */
[----:B------:R-:W-:-:S03]  /*33200*/  LEA R4, P0, R2, UR4, 0x2 ;  /* 0x0000000402047c11 */ /* 0x000fc6000f8010ff */
[----:B------:R-:W-:-:S05]  /*33210*/  IMAD.IADD R3, R3, 0x1, R7 ;  /* 0x0000000103037824 */ /* 0x000fca00078e0207 */
[----:B------:R-:W-:Y:S01]  /*33220*/  LEA.HI.X R5, R2, UR5, R3, 0x2, P0 ;  /* 0x0000000502057c11 */ /* 0x000fe200080f1403 */
[----:B------:R-:W-:-:S05]  /*33230*/  IMAD.MOV.U32 R3, RZ, RZ, -0x800000 ;  /* 0xff800000ff037424 */ /* 0x000fca00078e00ff */
[----:B------:R0:W-:Y:S01]  /*33240*/  STG.E desc[UR36][R4.64], R3 ;  /* 0x0000000304007986 */ /* 0x0001e2000c101924 */
[----:B------:R-:W-:Y:S05]  /*33250*/  BRA `(.L_x_2183) ;  /* 0x0000004800647947 */ /* 0x000fea0003800000 */
.L_x_2181:
[----:B------:R-:W-:-:S08]  /*33260*/  NOP ;  /* 0x0000000000007918 */ /* 0x000fd00000000000 */
[----:B0-----:R-:W0:-:S00]  /*33270*/  USETMAXREG.DEALLOC.CTAPOOL 0x28 ;  /* 0x00000028000079c8 */ /* 0x001e0000080e0500 */
        /* <DEDUP_REMOVED lines=16> */
.L_x_2292:
[----:B------:R-:W-:Y:S01]  /*33380*/  ULDC UR7, c[0x0][0xd50] ;  /* 0x0003540000077ab9 */ /* 0x000fe20000000800 */
[----:B------:R-:W-:Y:S01]  /*33390*/  UMOV UR39, UR6 ;  /* 0x0000000600277c82 */ /* 0x000fe20008000000 */
[----:B------:R-:W-:-:S11]  /*333a0*/  UISETP.NE.AND UP0, UPT, UR7, 0x1, UPT ;  /* 0x000000010700788c */ /* 0x000fd6000bf05270 */
[----:B------:R-:W-:Y:S01]  /*333b0*/  @UP0 ULDC UR4, c[0x0][0xd54] ;  /* 0x0003550000040ab9 */ /* 0x000fe20000000800 */
[----:B------:R-:W-:Y:S01]  /*333c0*/  @UP0 ULDC UR8, c[0x0][0xd58] ;  /* 0x0003560000080ab9 */ /* 0x000fe20000000800 */
[----:B------:R-:W-:-:S04]  /*333d0*/  UIMAD.WIDE.U32 UR4, UR6, UR4, URZ ;  /* 0x00000004060472a5 */ /* 0x000fc8000f8e003f */
[----:B------:R-:W-:-:S12]  /*333e0*/  @UP0 USHF.R.U32.HI UR39, URZ, UR8, UR5 ;  /* 0x000000083f270299 */ /* 0x000fd80008011605 */
.L_x_2293:
        /* <DEDUP_REMOVED lines=53> */
.L_x_2296:
[----:B------:R-:W-:-:S11]  /*33740*/  UISETP.NE.AND UP0, UPT, UR5, 0x1, UPT ;  /* 0x000000010500788c */ /* 0x000fd6000bf05270 */
[----:B------:R-:W-:Y:S02]  /*33750*/  @UP0 ULDC.64 UR12, c[0x0][0xae0] ;  /* 0x0002b800000c0ab9 */ /* 0x000fe40000000a00 */
[----:B------:R-:W-:-:S04]  /*33760*/  UIMAD.WIDE.U32 UR6, UR8, UR12, URZ ;  /* 0x0000000c080672a5 */ /* 0x000fc8000f8e003f */
[----:B------:R-:W-:-:S12]  /*33770*/  @UP0 USHF.R.U32.HI UR8, URZ, UR13, UR7 ;  /* 0x0000000d3f080299 */ /* 0x000fd80008011607 */
.L_x_2297:
[----:B------:R-:W-:-:S04]  /*33780*/  UIMAD UR8, UR8, UR5, UR5 ;  /* 0x00000005080872a4 */ /* 0x000fc8000f8e0205 */
[----:B------:R-:W-:-:S04]  /*33790*/  UISETP.LT.AND UP0, UPT, UR4, UR8, UPT ;  /* 0x000000080400728c */ /* 0x000fc8000bf01270 */
[----:B------:R-:W-:-:S12]  /*337a0*/  USEL UR4, UR4, UR8, UP0 ;  /* 0x0000000804047287 */ /* 0x000fd80008000000 */
.L_x_2295:
        /* <DEDUP_REMOVED lines=26> */
.L_x_2299:
[----:B------:R-:W-:-:S11]  /*33950*/  UISETP.NE.AND UP0, UPT, UR5, 0x1, UPT ;  /* 0x000000010500788c */ /* 0x000fd6000bf05270 */
[----:B------:R-:W-:Y:S02]  /*33960*/  @UP0 ULDC.64 UR10, c[0x0][0xae0] ;  /* 0x0002b800000a0ab9 */ /* 0x000fe40000000a00 */
[----:B------:R-:W-:-:S04]  /*33970*/  UIMAD.WIDE.U32 UR6, UR4, UR10, URZ ;  /* 0x0000000a040672a5 */ /* 0x000fc8000f8e003f */
[----:B------:R-:W-:-:S12]  /*33980*/  @UP0 USHF.R.U32.HI UR4, URZ, UR11, UR7 ;  /* 0x0000000b3f040299 */ /* 0x000fd80008011607 */
.L_x_2300:
[----:B------:R-:W-:-:S04]  /*33990*/  UIMAD UR4, UR4, UR5, URZ ;  /* 0x00000005040472a4 */ /* 0x000fc8000f8e023f */
[----:B------:R-:W-:-:S04]  /*339a0*/  UISETP.LT.AND UP0, UPT, UR8, UR4, UPT ;  /* 0x000000040800728c */ /* 0x000fc8000bf01270 */
[----:B------:R-:W-:-:S12]  /*339b0*/  USEL UR8, UR8, UR4, !UP0 ;  /* 0x0000000408087287 */ /* 0x000fd8000c000000 */
.L_x_2298:
        /* <DEDUP_REMOVED lines=44> */
.L_x_2301:
        /* <DEDUP_REMOVED lines=32> */
.L_x_2302:
        /* <DEDUP_REMOVED lines=19> */
[----:B-1---5:R-:W-:Y:S05]  /*33fb0*/  CALL.ABS.NOINC R2 ;  /* 0x0000000002007343 */ /* 0x022fea0003c00000 */
.L_x_2304:
        /* <DEDUP_REMOVED lines=15> */
.L_x_2303:
[----:B------:R-:W0:Y:S01]  /*340b0*/  LDC.64 R2, c[0x0][0xaf0] ;  /* 0x0002bc00ff027b82 */ /* 0x000e220000000a00 */
[----:B------:R-:W-:-:S07]  /*340c0*/  IMAD.MOV.U32 R30, RZ, RZ, R19 ;  /* 0x000000ffff1e7224 */ /* 0x000fce00078e0013 */
[----:B------:R-:W1:Y:S01]  /*340d0*/  LDC R12, c[0x0][0x430] ;  /* 0x00010c00ff0c7b82 */ /* 0x000e620000000800 */
[C---:B------:R-:W-:Y:S01]  /*340e0*/  IMAD.SHL.U32 R0, R27.reuse, 0x10, RZ ;  /* 0x000000101b007824 */ /* 0x040fe200078e00ff */
[C---:B------:R-:W-:Y:S02]  /*340f0*/  LOP3.LUT R7, R27.reuse, 0x7f, RZ, 0xc0, !PT ;  /* 0x0000007f1b077812 */ /* 0x040fe400078ec0ff */
        /* <DEDUP_REMOVED lines=8> */
[----:B------:R-:W-:Y:S01]  /*34180*/  LOP3.LUT R4, R0, 0x70, RZ, 0xc0, !PT ;  /* 0x0000007000047812 */ /* 0x000fe200078ec0ff */
[----:B------:R-:W-:Y:S01]  /*34190*/  VIADD R0, R24, 0xffffffff ;  /* 0xffffffff18007836 */ /* 0x000fe20000000000 */
[----:B------:R-:W-:Y:S02]  /*341a0*/  SHF.R.U32.HI R5, RZ, 0x3, R7 ;  /* 0x00000003ff057819 */ /* 0x000fe40000011607 */
[----:B-1----:R-:W-:Y:S02]  /*341b0*/  ISETP.NE.AND P1, PT, R12, 0x1, PT ;  /* 0x000000010c00780c */ /* 0x002fe40003f25270 */
[----:B------:R-:W-:-:S05]  /*341c0*/  LOP3.LUT R32, R4, R5, RZ, 0xfc, !PT ;  /* 0x0000000504207212 */ /* 0x000fca00078efcff */
[----:B------:R-:W-:-:S04]  /*341d0*/  IMAD R4, R0, 0x60, R32 ;  /* 0x0000006000047824 */ /* 0x000fc800078e0220 */
[C---:B-----5:R-:W-:Y:S01]  /*341e0*/  IMAD.IADD R10, R4.reuse, 0x1, R25 ;  /* 0x00000001040a7824 */ /* 0x060fe200078e0219 */
[----:B------:R-:W-:Y:S01]  /*341f0*/  ISETP.GE.AND P0, PT, R4, UR41, PT ;  /* 0x0000002904007c0c */ /* 0x000fe2000bf06270 */
[----:B0-----:R-:W0:Y:S01]  /*34200*/  @P1 LDC R2, c[0x0][0x434] ;  /* 0x00010d00ff021b82 */ /* 0x001e220000000800 */
[----:B------:R-:W-:Y:S01]  /*34210*/  @P1 LOP3.LUT R16, R16, 0x4000, RZ, 0xfc, !PT ;  /* 0x0000400010101812 */ /* 0x000fe200078efcff */
[----:B------:R-:W-:Y:S01]  /*34220*/  IMAD.MOV.U32 R11, RZ, RZ, R10 ;  /* 0x000000ffff0b7224 */ /* 0x000fe200078e000a */
[----:B------:R-:W-:-:S05]  /*34230*/  ISETP.GT.U32.OR P0, PT, R32, 0x5f, P0 ;  /* 0x0000005f2000780c */ /* 0x000fca0000704470 */
[----:B------:R-:W1:Y:S08]  /*34240*/  @P1 LDC R3, c[0x0][0x438] ;  /* 0x00010e00ff031b82 */ /* 0x000e700000000800 */
[----:B------:R-:W3:Y:S08]  /*34250*/  @!P0 LDC.64 R8, c[0x0][0x428] ;  /* 0x00010a00ff088b82 */ /* 0x000ef00000000a00 */
[----:B------:R-:W4:Y:S01]  /*34260*/  @!P0 LDC.64 R4, c[0x0][0x418] ;  /* 0x00010600ff048b82 */ /* 0x000f220000000a00 */
[----:B0-----:R-:W-:-:S05]  /*34270*/  @P1 IMAD.HI.U32 R2, R10, R2, RZ ;  /* 0x000000020a021227 */ /* 0x001fca00078e00ff */
        /* <DEDUP_REMOVED lines=13> */
[----:B------:R-:W-:Y:S01]  /*34350*/  LOP3.LUT R16, R16, 0xffffffef, RZ, 0xc0, !PT ;  /* 0xffffffef10107812 */ /* 0x000fe200078ec0ff */
[----:B------:R-:W-:Y:S01]  /*34360*/  IMAD.MOV R23, RZ, RZ, -R11 ;  /* 0x000000ffff177224 */ /* 0x000fe200078e0a0b */
[C---:B------:R-:W-:Y:S02]  /*34370*/  LOP3.LUT R35, R22.reuse, 0x40, RZ, 0xfc, !PT ;  /* 0x0000004016237812 */ /* 0x040fe400078efcff */
[----:B------:R-:W-:Y:S01]  /*34380*/  LOP3.LUT R31, R22, 0x80, RZ, 0xfc, !PT ;  /* 0x00000080161f7812 */ /* 0x000fe200078efcff */
[----:B------:R-:W-:Y:S01]  /*34390*/  IMAD R23, R12, R23, R10 ;  /* 0x000000170c177224 */ /* 0x000fe200078e020a */
[----:B------:R-:W-:Y:S02]  /*343a0*/  ISETP.GE.AND P4, PT, R35, UR4, PT ;  /* 0x0000000423007c0c */ /* 0x000fe4000bf86270 */
[----:B------:R-:W-:-:S02]  /*343b0*/  ISETP.GE.AND P3, PT, R31, UR4, PT ;  /* 0x000000041f007c0c */ /* 0x000fc4000bf66270 */
[C---:B------:R-:W-:Y:S02]  /*343c0*/  ISETP.GE.AND P2, PT, R22.reuse, UR4, PT ;  /* 0x0000000416007c0c */ /* 0x040fe4000bf46270 */
[----:B------:R-:W-:-:S04]  /*343d0*/  LOP3.LUT R28, R22, 0xc0, RZ, 0xfc, !PT ;  /* 0x000000c0161c7812 */ /* 0x000fc800078efcff */
[----:B------:R-:W-:-:S03]  /*343e0*/  ISETP.GE.AND P1, PT, R28, UR4, PT ;  /* 0x000000041c007c0c */ /* 0x000fc6000bf26270 */
[----:B------:R-:W-:-:S04]  /*343f0*/  @P4 LOP3.LUT R16, R16, 0x10, RZ, 0xfc, !PT ;  /* 0x0000001010104812 */ /* 0x000fc800078efcff */
[----:B------:R-:W-:-:S04]  /*34400*/  LOP3.LUT R16, R16, 0xfffffffe, RZ, 0xc0, !PT ;  /* 0xfffffffe10107812 */ /* 0x000fc800078ec0ff */
[----:B------:R-:W-:-:S04]  /*34410*/  LOP3.LUT R16, R16, 0xfffffff7, RZ, 0xc0, !PT ;  /* 0xfffffff710107812 */ /* 0x000fc800078ec0ff */
[----:B------:R-:W-:-:S04]  /*34420*/  @P3 LOP3.LUT R16, R16, 0x8, RZ, 0xfc, !PT ;  /* 0x0000000810103812 */ /* 0x000fc800078efcff */
[----:B------:R-:W-:-:S04]  /*34430*/  @P2 LOP3.LUT R16, R16, 0x1, RZ, 0xfc, !PT ;  /* 0x0000000110102812 */ /* 0x000fc800078efcff */
[----:B------:R-:W-:-:S04]  /*34440*/  LOP3.LUT R16, R16, 0xfffffffb, RZ, 0xc0, !PT ;  /* 0xfffffffb10107812 */ /* 0x000fc800078ec0ff */
[----:B------:R-:W-:Y:S01]  /*34450*/  @P1 LOP3.LUT R16, R16, 0x4, RZ, 0xfc, !PT ;  /* 0x0000000410101812 */ /* 0x000fe200078efcff */
[----:B0-----:R-:W-:Y:S06]  /*34460*/  BRA.DIV UR5, `(.L_x_2305) ;  /* 0x0000003a05887947 */ /* 0x001fec000b800000 */
.L_x_2351:
[--C-:B-----5:R-:W-:Y:S01]  /*34470*/  @!P0 SHF.R.S32.HI R3, RZ, 0x1f, R4.reuse ;  /* 0x0000001fff038819 */ /* 0x120fe20000011404 */
[----:B------:R-:W-:Y:S01]  /*34480*/  ULOP3.LUT UR4, UR60, 0x2, URZ, 0xfc, !UPT ;  /* 0x000000023c047892 */ /* 0x000fe2000f8efc3f */
[----:B------:R-:W-:Y:S02]  /*34490*/  CS2R R18, SRZ ;  /* 0x0000000000127805 */ /* 0x000fe4000001ff00 */
[----:B------:R-:W-:Y:S01]  /*344a0*/  LOP3.LUT R16, R16, 0xffff7fff, RZ, 0xc0, !PT ;  /* 0xffff7fff10107812 */ /* 0x000fe200078ec0ff */
[----:B------:R-:W-:Y:S01]  /*344b0*/  @!P0 IMAD.MOV.U32 R18, RZ, RZ, R4 ;  /* 0x000000ffff128224 */ /* 0x000fe200078e0004 */
[----:B------:R-:W-:Y:S01]  /*344c0*/  SEL R36, RZ, 0x1, P2 ;  /* 0x00000001ff247807 */ /* 0x000fe20001000000 */
[----:B------:R-:W-:Y:S01]  /*344d0*/  @!P0 IMAD.MOV.U32 R19, RZ, RZ, R3 ;  /* 0x000000ffff138224 */ /* 0x000fe200078e0003 */
[----:B------:R-:W-:Y:S01]  /*344e0*/  ISETP.GT.U32.AND P0, PT, R32, 0x5f, PT ;  /* 0x0000005f2000780c */ /* 0x000fe20003f04070 */
[----:B------:R-:W-:Y:S02]  /*344f0*/  IMAD.U32 R34, RZ, RZ, UR4 ;  /* 0x00000004ff227e24 */ /* 0x000fe4000f8e00ff */
[----:B------:R-:W-:-:S03]  /*34500*/  IMAD.U32 R29, RZ, RZ, UR39 ;  /* 0x00000027ff1d7e24 */ /* 0x000fc6000f8e00ff */
[----:B------:R-:W-:Y:S02]  /*34510*/  ISETP.NE.AND P1, PT, R34, 0x3, PT ;  /* 0x000000032200780c */ /* 0x000fe40003f25270 */
[----:B------:R-:W-:-:S05]  /*34520*/  SHF.R.S32.HI R29, RZ, 0x1f, R29 ;  /* 0x0000001fff1d7819 */ /* 0x000fca000001141d */
[----:B------:R-:W-:-:S04]  /*34530*/  @P0 LOP3.LUT R16, R16, 0x8000, RZ, 0xfc, !PT ;  /* 0x0000800010100812 */ /* 0x000fc800078efcff */
[----:B------:R-:W-:-:S04]  /*34540*/  LOP3.LUT R16, R16, 0xffffffdf, RZ, 0xc0, !PT ;  /* 0xffffffdf10107812 */ /* 0x000fc800078ec0ff */
[----:B------:R-:W-:Y:S01]  /*34550*/  @P1 LOP3.LUT R16, R16, 0x20, RZ, 0xfc, !PT ;  /* 0x0000002010101812 */ /* 0x000fe200078efcff */
[----:B------:R-:W-:Y:S06]  /*34560*/  @!P1 BRA `(.L_x_2306) ;  /* 0x0000000000049947 */ /* 0x000fec0003800000 */
[----:B------:R-:W-:Y:S01]  /*34570*/  BPT.TRAP 0x1 ;  /* 0x000000040000795c */ /* 0x000fe20000300000 */
.L_x_2306:
[----:B------:R-:W-:-:S05]  /*34580*/  IMAD.MOV.U32 R2, RZ, RZ, 0x1 ;  /* 0x00000001ff027424 */ /* 0x000fca00078e00ff */
[----:B------:R-:W-:-:S04]  /*34590*/  SHF.L.U32 R2, R2, 0x1f, RZ ;  /* 0x0000001f02027819 */ /* 0x000fc800000006ff */
[----:B------:R-:W0:Y:S02]  /*345a0*/  SYNCS.PHASECHK.TRANS64.TRYWAIT P0, [UR46+0x32440], R2 ;  /* 0x03244002ff0075a7 */ /* 0x000e24000800016e */
[----:B0-----:R-:W-:Y:S05]  /*345b0*/  @!P0 BRA `(.L_x_2307) ;  /* 0x0000003800548947 */ /* 0x001fea0003800000 */
.L_x_2352:
[----:B------:R-:W-:Y:S01]  /*345c0*/  SHF.R.S32.HI R26, RZ, 0x1f, R23 ;  /* 0x0000001fff1a7819 */ /* 0x000fe20000011417 */
[----:B------:R-:W-:Y:S01]  /*345d0*/  ULDC.64 UR4, c[0x0][0x300] ;  /* 0x0000c00000047ab9 */ /* 0x000fe20000000a00 */
[----:B------:R-:W-:Y:S01]  /*345e0*/  R2UR UR6, R29 ;  /* 0x000000001d0672ca */ /* 0x000fe200000e0000 */
[----:B------:R-:W-:Y:S01]  /*345f0*/  IMAD.MOV.U32 R17, RZ, RZ, -0x60 ;  /* 0xffffffa0ff117424 */ /* 0x000fe200078e00ff */
[----:B------:R-:W-:Y:S01]  /*34600*/  SHF.R.U32.HI R8, RZ, 0x3, R7 ;  /* 0x00000003ff087819 */ /* 0x000fe20000011607 */
[----:B0-----:R-:W-:Y:S01]  /*34610*/  IMAD R2, R26, UR4, RZ ;  /* 0x000000041a027c24 */ /* 0x001fe2000f8e02ff */
[----:B------:R-:W-:Y:S01]  /*34620*/  LOP3.LUT R16, R16, 0xfffffffd, RZ, 0xc0, !PT ;  /* 0xfffffffd10107812 */ /* 0x000fe200078ec0ff */
[----:B------:R-:W-:Y:S02]  /*34630*/  IMAD R17, R0, R17, UR41 ;  /* 0x0000002900117e24 */ /* 0x000fe4000f8e0211 */
        /* <DEDUP_REMOVED lines=8> */
[----:B------:R-:W-:Y:S02]  /*346c0*/  IMAD.IADD R17, R17, 0x1, -R8 ;  /* 0x0000000111117824 */ /* 0x000fe400078e0a08 */
        /* <DEDUP_REMOVED lines=9> */
[----:B------:R-:W-:Y:S01]  /*34760*/  ULDC UR4, c[0x0][0x2f4] ;  /* 0x0000bd0000047ab9 */ /* 0x000fe20000000800 */
[----:B------:R-:W-:Y:S02]  /*34770*/  LOP3.LUT R3, R6, 0x1c0, RZ, 0xc0, !PT ;  /* 0x000001c006037812 */ /* 0x000fe400078ec0ff */
[----:B------:R-:W-:-:S02]  /*34780*/  ISETP.GE.AND P2, PT, R22, UR4, PT ;  /* 0x0000000416007c0c */ /* 0x000fc4000bf46270 */
[----:B------:R-:W-:Y:S02]  /*34790*/  LOP3.LUT R6, R3, 0x38, R6, 0xf8, !PT ;  /* 0x0000003803067812 */ /* 0x000fe400078ef806 */
[----:B------:R-:W-:Y:S02]  /*347a0*/  LEA.HI.X R5, R2, UR7, R5, 0x1, P0 ;  /* 0x0000000702057c11 */ /* 0x000fe400080f0c05 */
[----:B------:R-:W-:Y:S01]  /*347b0*/  LOP3.LUT R6, R6, 0x38, R27, 0x78, !PT ;  /* 0x0000003806067812 */ /* 0x000fe200078e781b */
[----:B------:R-:W-:Y:S01]  /*347c0*/  IMAD.SHL.U32 R27, R7, 0x8, RZ ;  /* 0x00000008071b7824 */ /* 0x000fe200078e00ff */
[----:B------:R-:W-:-:S04]  /*347d0*/  ISETP.GE.AND P0, PT, R17, 0x1, PT ;  /* 0x000000011100780c */ /* 0x000fc80003f06270 */
[----:B------:R-:W-:Y:S02]  /*347e0*/  LOP3.LUT R27, R6, 0x200, R27, 0xf8, !PT ;  /* 0x00000200061b7812 */ /* 0x000fe400078ef81b */
[----:B------:R-:W-:Y:S01]  /*347f0*/  @P2 LOP3.LUT R16, R16, 0x2, RZ, 0xfc, !PT ;  /* 0x0000000210102812 */ /* 0x000fe200078efcff */
[----:B------:R-:W-:Y:S06]  /*34800*/  BRA.DIV UR5, `(.L_x_2308) ;  /* 0x0000003605d87947 */ /* 0x000fec000b800000 */
        /* <DEDUP_REMOVED lines=36> */
.L_x_2366:
        /* <DEDUP_REMOVED lines=15> */
.L_x_2309:
[----:B------:R-:W-:Y:S01]  /*34b40*/  SYNCS.ARRIVE.TRANS64.A1T0 RZ, [UR46+0x32430], RZ ;  /* 0x032430ffffff79a7 */ /* 0x000fe2000810002e */
[----:B------:R-:W-:Y:S05]  /*34b50*/  WARPSYNC.ALL ;  /* 0x0000000000007948 */ /* 0x000fea0003800000 */
[----:B------:R-:W-:Y:S01]  /*34b60*/  UIADD3 UR4, UR46, 0x18400, URZ ;  /* 0x000184002e047890 */ /* 0x000fe2000fffe03f */
[----:B------:R-:W-:Y:S03]  /*34b70*/  BAR.SYNC.DEFER_BLOCKING 0x8, 0x180 ;  /* 0x0206000000007b1d */ /* 0x000fe60000010000 */
[----:B------:R-:W-:-:S06]  /*34b80*/  ULOP3.LUT UP0, URZ, UR4, 0x3ff, URZ, 0xc0, !UPT ;  /* 0x000003ff043f7892 */ /* 0x000fcc000f80c03f */
[----:B------:R-:W-:-:S13]  /*34b90*/  PLOP3.LUT P0, PT, PT, PT, UP0, 0x80, 0x0 ;  /* 0x000000000000781c */ /* 0x000fda0003f0f008 */
        /* <DEDUP_REMOVED lines=17> */
.L_x_2310:
[----:B------:R-:W0:Y:S01]  /*34cb0*/  S2R R20, SR_CTAID.Z ;  /* 0x0000000000147919 */ /* 0x000e220000002700 */
[----:B------:R-:W-:Y:S01]  /*34cc0*/  UISETP.NE.AND UP0, UPT, UR47, URZ, UPT ;  /* 0x0000003f2f00728c */ /* 0x000fe2000bf05270 */
[----:B------:R-:W-:Y:S01]  /*34cd0*/  VIADD R37, R32, UR40 ;  /* 0x0000002820257c36 */ /* 0x000fe20008000000 */
[----:B------:R-:W-:Y:S01]  /*34ce0*/  R2UR UR6, R29 ;  /* 0x000000001d0672ca */ /* 0x000fe200000e0000 */
[----:B------:R-:W-:Y:S02]  /*34cf0*/  ULDC.64 UR8, c[0x0][0x2d8] ;  /* 0x0000b60000087ab9 */ /* 0x000fe40000000a00 */
[----:B------:R-:W-:Y:S01]  /*34d00*/  IMAD.MOV.U32 R7, RZ, RZ, R37 ;  /* 0x000000ffff077224 */ /* 0x000fe200078e0025 */
[----:B------:R-:W-:-:S05]  /*34d10*/  PLOP3.LUT P0, PT, PT, PT, UP0, 0x80, 0x0 ;  /* 0x000000000000781c */ /* 0x000fca0003f0f008 */
[----:B------:R-:W-:-:S04]  /*34d20*/  @UP0 ULDC UR4, c[0x0][0x44c] ;  /* 0x0001130000040ab9 */ /* 0x000fc80000000800 */
[----:B------:R-:W-:-:S04]  /*34d30*/  UIMAD UR6, UR6, UR8, URZ ;  /* 0x00000008060672a4 */ /* 0x000fc8000f8e023f */
[----:B------:R-:W-:Y:S01]  /*34d40*/  @P0 IMAD.HI.U32 R0, R37, UR4, RZ ;  /* 0x0000000425000c27 */ /* 0x000fe2000f8e00ff */
[----:B------:R-:W-:Y:S01]  /*34d50*/  PLOP3.LUT P0, PT, PT, PT, UP0, 0x80, 0x0 ;  /* 0x000000000000781c */ /* 0x000fe20003f0f008 */
[----:B------:R-:W-:Y:S01]  /*34d60*/  @UP0 ULDC UR4, c[0x0][0x450] ;  /* 0x0001140000040ab9 */ /* 0x000fe20000000800 */
[----:B------:R-:W-:Y:S01]  /*34d70*/  UIMAD UR6, UR39, UR9, UR6 ;  /* 0x00000009270672a4 */ /* 0x000fe2000f8e0206 */
[----:B0-----:R-:W-:Y:S02]  /*34d80*/  SHF.R.S32.HI R21, RZ, 0x1f, R20 ;  /* 0x0000001fff157819 */ /* 0x001fe40000011414 */
[----:B------:R-:W0:Y:S08]  /*34d90*/  S2R R20, SR_CTAID.Z ;  /* 0x0000000000147919 */ /* 0x000e300000002700 */
[----:B------:R-:W-:Y:S01]  /*34da0*/  @P0 SHF.R.U32.HI R7, RZ, UR4, R0 ;  /* 0x00000004ff070c19 */ /* 0x000fe20008011600 */
[----:B------:R-:W-:-:S04]  /*34db0*/  UIMAD.WIDE.U32 UR4, UR39, UR8, URZ ;  /* 0x00000008270472a5 */ /* 0x000fc8000f8e003f */
[----:B------:R-:W-:Y:S02]  /*34dc0*/  UIADD3 UR6, UR5, UR6, URZ ;  /* 0x0000000605067290 */ /* 0x000fe4000fffe03f */
[----:B------:R-:W-:Y:S02]  /*34dd0*/  IMAD.U32 R5, RZ, RZ, UR5 ;  /* 0x00000005ff057e24 */ /* 0x000fe4000f8e00ff */
[----:B------:R-:W-:Y:S01]  /*34de0*/  IMAD.U32 R4, RZ, RZ, UR4 ;  /* 0x00000004ff047e24 */ /* 0x000fe2000f8e00ff */
[----:B------:R-:W-:Y:S01]  /*34df0*/  ULDC.64 UR4, c[0x0][0x2e0] ;  /* 0x0000b80000047ab9 */ /* 0x000fe20000000a00 */
[----:B------:R-:W-:Y:S02]  /*34e00*/  IMAD.U32 R3, RZ, RZ, UR6 ;  /* 0x00000006ff037e24 */ /* 0x000fe4000f8e00ff */
[----:B------:R-:W1:Y:S01]  /*34e10*/  LDC R5, c[0x0][0x448] ;  /* 0x00011200ff057b82 */ /* 0x000e620000000800 */
[----:B------:R-:W-:Y:S02]  /*34e20*/  IMAD.MOV.U32 R2, RZ, RZ, R4 ;  /* 0x000000ffff027224 */ /* 0x000fe400078e0004 */
[----:B------:R-:W-:-:S02]  /*34e30*/  IMAD R0, R21, UR4, RZ ;  /* 0x0000000415007c24 */ /* 0x000fc4000f8e02ff */
[--C-:B------:R-:W-:Y:S02]  /*34e40*/  IMAD.MOV R4, RZ, RZ, -R7.reuse ;  /* 0x000000ffff047224 */ /* 0x100fe400078e0a07 */
[C---:B0-----:R-:W-:Y:S01]  /*34e50*/  IMAD R9, R20.reuse, UR5, R0 ;  /* 0x0000000514097c24 */ /* 0x041fe2000f8e0200 */
[----:B------:R-:W-:Y:S01]  /*34e60*/  SHF.R.S32.HI R0, RZ, 0x1f, R7 ;  /* 0x0000001fff007819 */ /* 0x000fe20000011407 */
[----:B------:R-:W-:Y:S01]  /*34e70*/  IMAD.WIDE.U32 R2, R20, UR4, R2 ;  /* 0x0000000414027c25 */ /* 0x000fe2000f8e0002 */
[----:B------:R-:W-:Y:S01]  /*34e80*/  ULDC.64 UR4, c[0x0][0x2d0] ;  /* 0x0000b40000047ab9 */ /* 0x000fe20000000a00 */
[----:B------:R-:W0:Y:S02]  /*34e90*/  S2R R20, SR_TID.X ;  /* 0x0000000000147919 */ /* 0x000e240000002100 */
[----:B------:R-:W-:Y:S02]  /*34ea0*/  IMAD.IADD R3, R3, 0x1, R9 ;  /* 0x0000000103037824 */ /* 0x000fe400078e0209 */
[----:B------:R-:W-:-:S02]  /*34eb0*/  IMAD R0, R0, UR4, RZ ;  /* 0x0000000400007c24 */ /* 0x000fc4000f8e02ff */
[----:B-1----:R-:W-:Y:S02]  /*34ec0*/  IMAD R9, R5, R4, R37 ;  /* 0x0000000405097224 */ /* 0x002fe400078e0225 */
        /* <DEDUP_REMOVED lines=8> */
[----:B------:R-:W-:Y:S02]  /*34f50*/  ULDC.64 UR4, c[0x0][0x280] ;  /* 0x0000a00000047ab9 */ /* 0x000fe40000000a00 */
[----:B------:R-:W-:Y:S01]  /*34f60*/  LEA R0, P0, R2, UR4, 0x1 ;  /* 0x0000000402007c11 */ /* 0x000fe2000f8008ff */
[----:B------:R-:W-:Y:S01]  /*34f70*/  IMAD.IADD R3, R3, 0x1, R7 ;  /* 0x0000000103037824 */ /* 0x000fe200078e0207 */
[----:B------:R-:W-:-:S04]  /*34f80*/  ULDC UR4, c[0x0][0x2b8] ;  /* 0x0000ae0000047ab9 */ /* 0x000fc80000000800 */
[----:B------:R-:W-:Y:S01]  /*34f90*/  LEA.HI.X R6, R2, UR5, R3, 0x1, P0 ;  /* 0x0000000502067c11 */ /* 0x000fe200080f0c03 */
[----:B------:R-:W-:Y:S01]  /*34fa0*/  UMOV UR5, 0xffffffff ;  /* 0xffffffff00057882 */ /* 0x000fe20000000000 */
[----:B0-----:R-:W-:Y:S02]  /*34fb0*/  LOP3.LUT R20, R20, 0x7f, RZ, 0xc0, !PT ;  /* 0x0000007f14147812 */ /* 0x001fe400078ec0ff */
[----:B------:R-:W-:Y:S02]  /*34fc0*/  ISETP.GE.AND P0, PT, R22, UR4, PT ;  /* 0x0000000416007c0c */ /* 0x000fe4000bf06270 */
[----:B------:R-:W-:Y:S01]  /*34fd0*/  SHF.R.U32.HI R20, RZ, 0x3, R20 ;  /* 0x00000003ff147819 */ /* 0x000fe20000011614 */
[----:B------:R-:W-:Y:S10]  /*34fe0*/  BRA.DIV UR5, `(.L_x_2311) ;  /* 0x00000036058c7947 */ /* 0x000ff4000b800000 */
[----:B------:R-:W0:Y:S01]  /*34ff0*/  SHFL.IDX PT, R14, R0, RZ, 0x181f ;  /* 0x00181fff000e7589 */ /* 0x000e2200000e0000 */
[----:B------:R-:W-:Y:S01]  /*35000*/  ULDC UR4, c[0x0][0x288] ;  /* 0x0000a20000047ab9 */ /* 0x000fe20000000800 */
[----:B------:R-:W-:Y:S01]  /*35010*/  VIADD R4, R20, UR40 ;  /* 0x0000002814047c36 */ /* 0x000fe20008000000 */
[----:B------:R-:W-:Y:S01]  /*35020*/  LOP3.LUT R16, R16, 0xffffefff, RZ, 0xc0, !PT ;  /* 0xffffefff10107812 */ /* 0x000fe200078ec0ff */
[----:B------:R-:W-:Y:S01]  /*35030*/  IMAD R5, R5, UR4, RZ ;  /* 0x0000000405057c24 */ /* 0x000fe2000f8e02ff */
[----:B------:R-:W1:Y:S01]  /*35040*/  SHFL.IDX PT, R3, R6, RZ, 0x181f ;  /* 0x00181fff06037589 */ /* 0x000e6200000e0000 */
[C---:B------:R-:W-:Y:S02]  /*35050*/  VIADD R8, R4.reuse, 0x10 ;  /* 0x0000001004087836 */ /* 0x040fe40000000000 */
[C---:B------:R-:W-:Y:S01]  /*35060*/  VIADD R20, R4.reuse, 0x30 ;  /* 0x0000003004147836 */ /* 0x040fe20000000000 */
[-C--:B------:R-:W-:Y:S01]  /*35070*/  ISETP.GE.AND P2, PT, R4, R5.reuse, PT ;  /* 0x000000050400720c */ /* 0x080fe20003f46270 */
[----:B------:R-:W-:Y:S01]  /*35080*/  SHFL.IDX PT, R7, R6, 0x1, 0x181f ;  /* 0x00381f0006077f89 */ /* 0x000fe200000e0000 */
[----:B------:R-:W-:Y:S01]  /*35090*/  ISETP.GE.AND P4, PT, R8, R5, PT ;  /* 0x000000050800720c */ /* 0x000fe20003f86270 */
[----:B------:R-:W-:-:S02]  /*350a0*/  VIADD R8, R4, 0x20 ;  /* 0x0000002004087836 */ /* 0x000fc40000000000 */
[----:B------:R-:W-:Y:S03]  /*350b0*/  SHFL.IDX PT, R10, R6, 0x2, 0x181f ;  /* 0x00581f00060a7f89 */ /* 0x000fe600000e0000 */
[----:B------:R-:W-:-:S05]  /*350c0*/  ISETP.GE.AND P3, PT, R8, R5, PT ;  /* 0x000000050800720c */ /* 0x000fca0003f66270 */
[C---:B------:R-:W-:Y:S02]  /*350d0*/  @!P2 LEA R8, R27.reuse, UR46, 0x1 ;  /* 0x0000002e1b08ac11 */ /* 0x040fe4000f8e08ff */
[----:B0-----:R-:W-:Y:S02]  /*350e0*/  @!P2 LEA R2, P1, R22, R14, 0x1 ;  /* 0x0000000e1602a211 */ /* 0x001fe400078208ff */
[----:B------:R-:W0:Y:S01]  /*350f0*/  SHFL.IDX PT, R14, R0, 0x1, 0x181f ;  /* 0x00381f00000e7f89 */ /* 0x000e2200000e0000 */
[----:B------:R-:W-:Y:S02]  /*35100*/  @P2 LOP3.LUT R16, R16, 0x1000, RZ, 0xfc, !PT ;  /* 0x0000100010102812 */ /* 0x000fe400078efcff */
[----:B-1----:R-:W-:Y:S01]  /*35110*/  @!P2 IMAD.X R3, RZ, RZ, R3, P1 ;  /* 0x000000ffff03a224 */ /* 0x002fe200008e0603 */
[----:B------:R-:W-:Y:S02]  /*35120*/  @!P4 LEA R13, R27, UR46, 0x1 ;  /* 0x0000002e1b0dcc11 */ /* 0x000fe4000f8e08ff */
[----:B------:R-:W-:-:S02]  /*35130*/  LOP3.LUT R16, R16, 0xfffff7ff, RZ, 0xc0, !PT ;  /* 0xfffff7ff10107812 */ /* 0x000fc400078ec0ff */
[----:B------:R1:W-:Y:S01]  /*35140*/  @!P2 LDGSTS.E.BYPASS.LTC128B.128 [R8+0x18400], desc[UR36][R2.64], !P0 ;  /* 0x184000000208afae */ /* 0x0003e2000c101d64 */
[----:B------:R-:W-:Y:S02]  /*35150*/  ISETP.GE.AND P2, PT, R20, R5, PT ;  /* 0x000000051400720c */ /* 0x000fe40003f46270 */
[----:B------:R-:W-:-:S04]  /*35160*/  @P4 LOP3.LUT R16, R16, 0x800, RZ, 0xfc, !PT ;  /* 0x0000080010104812 */ /* 0x000fc800078efcff */
[----:B------:R-:W-:-:S04]  /*35170*/  LOP3.LUT R16, R16, 0xfffffbff, RZ, 0xc0, !PT ;  /* 0xfffffbff10107812 */ /* 0x000fc800078ec0ff */
[----:B------:R-:W-:Y:S01]  /*35180*/  @P3 LOP3.LUT R16, R16, 0x400, RZ, 0xfc, !PT ;  /* 0x0000040010103812 */ /* 0x000fe200078efcff */
[----:B-1----:R-:W-:Y:S03]  /*35190*/  SHFL.IDX PT, R8, R6, 0x3, 0x181f ;  /* 0x00781f0006087f89 */ /* 0x002fe600000e0000 */
[----:B------:R-:W-:Y:S02]  /*351a0*/  LOP3.LUT R16, R16, 0xfffffdff, RZ, 0xc0, !PT ;  /* 0xfffffdff10107812 */ /* 0x000fe400078ec0ff */
[----:B0-----:R-:W-:Y:S02]  /*351b0*/  @!P4 LEA R12, P1, R22, R14, 0x1 ;  /* 0x0000000e160cc211 */ /* 0x001fe400078208ff */
[----:B------:R-:W0:Y:S01]  /*351c0*/  SHFL.IDX PT, R14, R0, 0x2, 0x181f ;  /* 0x00581f00000e7f89 */ /* 0x000e2200000e0000 */
[----:B------:R-:W-:Y:S02]  /*351d0*/  @P2 LOP3.LUT R16, R16, 0x200, RZ, 0xfc, !PT ;  /* 0x0000020010102812 */ /* 0x000fe400078efcff */
[----:B------:R-:W-:-:S02]  /*351e0*/  @!P4 IMAD.X R7, RZ, RZ, R7, P1 ;  /* 0x000000ffff07c224 */ /* 0x000fc400008e0607 */
[----:B------:R-:W-:Y:S01]  /*351f0*/  @!P4 IMAD.MOV.U32 R2, RZ, RZ, R12 ;  /* 0x000000ffff02c224 */ /* 0x000fe200078e000c */
[----:B------:R-:W-:Y:S01]  /*35200*/  LOP3.LUT R16, R16, 0xfffffeff, RZ, 0xc0, !PT ;  /* 0xfffffeff10107812 */ /* 0x000fe200078ec0ff */
[----:B------:R-:W-:Y:S02]  /*35210*/  @!P4 IMAD.MOV.U32 R3, RZ, RZ, R7 ;  /* 0x000000ffff03c224 */ /* 0x000fe400078e0007 */
[----:B------:R-:W-:-:S03]  /*35220*/  VIADD R12, R4, 0x40 ;  /* 0x00000040040c7836 */ /* 0x000fc60000000000 */
[----:B------:R1:W-:Y:S02]  /*35230*/  @!P4 LDGSTS.E.BYPASS.LTC128B.128 [R13+0x18c00], desc[UR36][R2.64], !P0 ;  /* 0x18c00000020dcfae */ /* 0x0003e4000c101d64 */
[----:B------:R-:W-:Y:S02]  /*35240*/  ISETP.GE.AND P4, PT, R12, R5, PT ;  /* 0x000000050c00720c */ /* 0x000fe40003f86270 */
[----:B0-----:R-:W-:Y:S01]  /*35250*/  @!P3 LEA R11, P1, R22, R14, 0x1 ;  /* 0x0000000e160bb211 */ /* 0x001fe200078208ff */
[----:B-1----:R-:W-:Y:S01]  /*35260*/  SHFL.IDX PT, R2, R6, 0x4, 0x181f ;  /* 0x00981f0006027f89 */ /* 0x002fe200000e0000 */
[----:B------:R-:W-:-:S09]  /*35270*/  @!P3 LEA R13, R27, UR46, 0x1 ;  /* 0x0000002e1b0dbc11 */ /* 0x000fd2000f8e08ff */
[----:B------:R-:W-:Y:S01]  /*35280*/  @P4 LOP3.LUT R16, R16, 0x100, RZ, 0xfc, !PT ;  /* 0x0000010010104812 */ /* 0x000fe200078efcff */
[----:B------:R-:W0:Y:S01]  /*35290*/  SHFL.IDX PT, R14, R0, 0x3, 0x181f ;  /* 0x00781f00000e7f89 */ /* 0x000e2200000e0000 */
[----:B------:R-:W-:Y:S02]  /*352a0*/  @!P3 IMAD.X R10, RZ, RZ, R10, P1 ;  /* 0x000000ffff0ab224 */ /* 0x000fe400008e060a */
[----:B------:R-:W-:Y:S02]  /*352b0*/  LOP3.LUT R16, R16, 0xffffff7f, RZ, 0xc0, !PT ;  /* 0xffffff7f10107812 */ /* 0x000fe400078ec0ff */
[----:B------:R-:W-:Y:S02]  /*352c0*/  @!P3 IMAD.MOV.U32 R3, RZ, RZ, R10 ;  /* 0x000000ffff03b224 */ /* 0x000fe400078e000a */
[----:B------:R-:W-:Y:S01]  /*352d0*/  VIADD R10, R4, 0x50 ;  /* 0x00000050040a7836 */ /* 0x000fe20000000000 */
[C---:B0-----:R-:W-:Y:S02]  /*352e0*/  @!P2 LEA R9, P1, R22.reuse, R14, 0x1 ;  /* 0x0000000e1609a211 */ /* 0x041fe400078208ff */
[----:B------:R-:W0:Y:S03]  /*352f0*/  SHFL.IDX PT, R14, R0, 0x4, 0x181f ;  /* 0x00981f00000e7f89 */ /* 0x000e2600000e0000 */
[----:B------:R-:W-:Y:S01]  /*35300*/  @!P2 IMAD.X R8, RZ, RZ, R8, P1 ;  /* 0x000000ffff08a224 */ /* 0x000fe200008e0608 */
[----:B0-----:R-:W-:-:S02]  /*35310*/  @!P4 LEA R7, P1, R22, R14, 0x1 ;  /* 0x0000000e1607c211 */ /* 0x001fc400078208ff */
[----:B------:R-:W0:Y:S03]  /*35320*/  SHFL.IDX PT, R14, R0, 0x5, 0x181f ;  /* 0x00b81f00000e7f89 */ /* 0x000e2600000e0000 */
[----:B------:R-:W-:Y:S02]  /*35330*/  @!P4 IMAD.X R12, RZ, RZ, R2, P1 ;  /* 0x000000ffff0cc224 */ /* 0x000fe400008e0602 */
[----:B------:R-:W-:-:S05]  /*35340*/  @!P3 IMAD.MOV.U32 R2, RZ, RZ, R11 ;  /* 0x000000ffff02b224 */ /* 0x000fca00078e000b */
[----:B------:R1:W-:Y:S01]  /*35350*/  @!P3 LDGSTS.E.BYPASS.LTC128B.128 [R13+0x19400], desc[UR36][R2.64], !P0 ;  /* 0x19400000020dbfae */ /* 0x0003e2000c101d64 */
[----:B------:R-:W-:-:S03]  /*35360*/  ISETP.GE.AND P3, PT, R10, R5, PT ;  /* 0x000000050a00720c */ /* 0x000fc60003f66270 */
[----:B-1----:R-:W1:Y:S01]  /*35370*/  SHFL.IDX PT, R2, R6, 0x5, 0x181f ;  /* 0x00b81f0006027f89 */ /* 0x002e6200000e0000 */
[----:B------:R-:W-:Y:S01]  /*35380*/  @!P2 LEA R13, R27, UR46, 0x1 ;  /* 0x0000002e1b0dac11 */ /* 0x000fe2000f8e08ff */
[----:B------:R-:W-:-:S08]  /*35390*/  @!P2 IMAD.MOV.U32 R3, RZ, RZ, R8 ;  /* 0x000000ffff03a224 */ /* 0x000fd000078e0008 */
[----:B0-----:R-:W-:Y:S01]  /*353a0*/  @!P3 LEA R10, P1, R22, R14, 0x1 ;  /* 0x0000000e160ab211 */ /* 0x001fe200078208ff */
[----:B------:R-:W-:Y:S01]  /*353b0*/  VIADD R8, R4, 0x60 ;  /* 0x0000006004087836 */ /* 0x000fe20000000000 */
[----:B------:R-:W0:Y:S01]  /*353c0*/  SHFL.IDX PT, R14, R0, 0x6, 0x181f ;  /* 0x00d81f00000e7f89 */ /* 0x000e2200000e0000 */
[----:B------:R-:W-:-:S04]  /*353d0*/  @P3 LOP3.LUT R16, R16, 0x80, RZ, 0xfc, !PT ;  /* 0x0000008010103812 */ /* 0x000fc800078efcff */
[----:B------:R-:W-:Y:S01]  /*353e0*/  LOP3.LUT R16, R16, 0xffffffbf, RZ, 0xc0, !PT ;  /* 0xffffffbf10107812 */ /* 0x000fe200078ec0ff */
[----:B-1----:R-:W-:Y:S02]  /*353f0*/  @!P3 IMAD.X R11, RZ, RZ, R2, P1 ;  /* 0x000000ffff0bb224 */ /* 0x002fe400008e0602 */
[----:B------:R-:W-:-:S05]  /*35400*/  @!P2 IMAD.MOV.U32 R2, RZ, RZ, R9 ;  /* 0x000000ffff02a224 */ /* 0x000fca00078e0009 */
[----:B------:R1:W-:Y:S01]  /*35410*/  @!P2 LDGSTS.E.BYPASS.LTC128B.128 [R13+0x19c00], desc[UR36][R2.64], !P0 ;  /* 0x19c00000020dafae */ /* 0x0003e2000c101d64 */
[----:B------:R-:W-:-:S03]  /*35420*/  ISETP.GE.AND P2, PT, R8, R5, PT ;  /* 0x000000050800720c */ /* 0x000fc60003f46270 */
[----:B-1----:R-:W1:Y:S01]  /*35430*/  SHFL.IDX PT, R2, R6, 0x6, 0x181f ;  /* 0x00d81f0006027f89 */ /* 0x002e6200000e0000 */
[----:B------:R-:W-:Y:S01]  /*35440*/  @!P4 LEA R13, R27, UR46, 0x1 ;  /* 0x0000002e1b0dcc11 */ /* 0x000fe2000f8e08ff */
[----:B------:R-:W-:-:S08]  /*35450*/  @!P4 IMAD.MOV.U32 R3, RZ, RZ, R12 ;  /* 0x000000ffff03c224 */ /* 0x000fd000078e000c */
[----:B0-----:R-:W-:Y:S01]  /*35460*/  @!P2 LEA R8, P1, R22, R14, 0x1 ;  /* 0x0000000e1608a211 */ /* 0x001fe200078208ff */
[----:B------:R-:W0:Y:S01]  /*35470*/  SHFL.IDX PT, R6, R6, 0x7, 0x181f ;  /* 0x00f81f0006067f89 */ /* 0x000e2200000e0000 */
[C---:B------:R-:W-:Y:S02]  /*35480*/  @!P2 LEA R21, R27.reuse, UR46, 0x1 ;  /* 0x0000002e1b15ac11 */ /* 0x040fe4000f8e08ff */
[----:B------:R-:W-:Y:S01]  /*35490*/  @P2 LOP3.LUT R16, R16, 0x40, RZ, 0xfc, !PT ;  /* 0x0000004010102812 */ /* 0x000fe200078efcff */
[----:B------:R2:W3:Y:S01]  /*354a0*/  SHFL.IDX PT, R14, R0, 0x7, 0x181f ;  /* 0x00f81f00000e7f89 */ /* 0x0004e200000e0000 */
[----:B-1----:R-:W-:Y:S02]  /*354b0*/  @!P2 IMAD.X R9, RZ, RZ, R2, P1 ;  /* 0x000000ffff09a224 */ /* 0x002fe400008e0602 */
[----:B------:R-:W-:Y:S01]  /*354c0*/  @!P4 IMAD.MOV.U32 R2, RZ, RZ, R7 ;  /* 0x000000ffff02c224 */ /* 0x000fe200078e0007 */
[----:B------:R-:W-:-:S04]  /*354d0*/  @!P3 LEA R7, R27, UR46, 0x1 ;  /* 0x0000002e1b07bc11 */ /* 0x000fc8000f8e08ff */
[----:B------:R1:W-:Y:S02]  /*354e0*/  @!P4 LDGSTS.E.BYPASS.LTC128B.128 [R13+0x1a400], desc[UR36][R2.64], !P0 ;  /* 0x1a400000020dcfae */ /* 0x0003e4000c101d64 */
[----:B-1----:R-:W-:Y:S02]  /*354f0*/  @!P3 IMAD.MOV.U32 R2, RZ, RZ, R10 ;  /* 0x000000ffff02b224 */ /* 0x002fe400078e000a */
[----:B------:R-:W-:-:S05]  /*35500*/  @!P3 IMAD.MOV.U32 R3, RZ, RZ, R11 ;  /* 0x000000ffff03b224 */ /* 0x000fca00078e000b */
[----:B------:R1:W-:Y:S02]  /*35510*/  @!P3 LDGSTS.E.BYPASS.LTC128B.128 [R7+0x1ac00], desc[UR36][R2.64], !P0 ;  /* 0x1ac000000207bfae */ /* 0x0003e4000c101d64 */
[----:B-1----:R-:W-:Y:S02]  /*35520*/  @!P2 IMAD.MOV.U32 R2, RZ, RZ, R8 ;  /* 0x000000ffff02a224 */ /* 0x002fe400078e0008 */
[----:B------:R-:W-:-:S05]  /*35530*/  @!P2 IMAD.MOV.U32 R3, RZ, RZ, R9 ;  /* 0x000000ffff03a224 */ /* 0x000fca00078e0009 */
[----:B0--3--:R2:W-:Y:S02]  /*35540*/  @!P2 LDGSTS.E.BYPASS.LTC128B.128 [R21+0x1b400], desc[UR36][R2.64], !P0 ;  /* 0x1b4000000215afae */ /* 0x0095e4000c101d64 */
.L_x_2383:
[----:B------:R-:W-:Y:S01]  /*35550*/  VIADD R4, R4, 0x70 ;  /* 0x0000007004047836 */ /* 0x000fe20000000000 */
[----:B------:R-:W-:-:S04]  /*35560*/  LOP3.LUT R16, R16, 0xffffdfff, RZ, 0xc0, !PT ;  /* 0xffffdfff10107812 */ /* 0x000fc800078ec0ff */
[----:B------:R-:W-:-:S13]  /*35570*/  ISETP.GE.AND P2, PT, R4, R5, PT ;  /* 0x000000050400720c */ /* 0x000fda0003f46270 */
[----:B--2---:R-:W-:Y:S02]  /*35580*/  @!P2 LEA R2, P1, R22, R14, 0x1 ;  /* 0x0000000e1602a211 */ /* 0x004fe400078208ff */
[----:B------:R-:W-:Y:S02]  /*35590*/  @!P2 LEA R5, R27, UR46, 0x1 ;  /* 0x0000002e1b05ac11 */ /* 0x000fe4000f8e08ff */
[----:B------:R-:W-:Y:S01]  /*355a0*/  @P2 LOP3.LUT R16, R16, 0x2000, RZ, 0xfc, !PT ;  /* 0x0000200010102812 */ /* 0x000fe200078efcff */
[----:B------:R-:W-:-:S05]  /*355b0*/  @!P2 IMAD.X R3, RZ, RZ, R6, P1 ;  /* 0x000000ffff03a224 */ /* 0x000fca00008e0606 */
        /* <DEDUP_REMOVED lines=29> */
.L_x_2312:
[----:B------:R-:W-:Y:S01]  /*35790*/  UISETP.NE.AND UP0, UPT, UR47, URZ, UPT ;  /* 0x0000003f2f00728c */ /* 0x000fe2000bf05270 */
[----:B------:R-:W0:Y:S01]  /*357a0*/  S2R R20, SR_CTAID.Z ;  /* 0x0000000000147919 */ /* 0x000e220000002700 */
[----:B------:R-:W-:Y:S01]  /*357b0*/  R2UR UR6, R29 ;  /* 0x000000001d0672ca */ /* 0x000fe200000e0000 */
[----:B------:R-:W-:Y:S01]  /*357c0*/  ULDC.64 UR8, c[0x0][0x3d8] ;  /* 0x0000f60000087ab9 */ /* 0x000fe20000000a00 */
[----:B------:R-:W-:Y:S02]  /*357d0*/  IMAD.MOV.U32 R7, RZ, RZ, R37 ;  /* 0x000000ffff077224 */ /* 0x000fe400078e0025 */
[----:B------:R-:W-:-:S05]  /*357e0*/  PLOP3.LUT P0, PT, PT, PT, UP0, 0x80, 0x0 ;  /* 0x000000000000781c */ /* 0x000fca0003f0f008 */
[----:B------:R-:W-:-:S04]  /*357f0*/  @UP0 ULDC UR4, c[0x0][0x44c] ;  /* 0x0001130000040ab9 */ /* 0x000fc80000000800 */
[----:B------:R-:W-:-:S04]  /*35800*/  UIMAD UR6, UR6, UR8, URZ ;  /* 0x00000008060672a4 */ /* 0x000fc8000f8e023f */
[----:B------:R-:W-:Y:S01]  /*35810*/  @P0 IMAD.HI.U32 R0, R37, UR4, RZ ;  /* 0x0000000425000c27 */ /* 0x000fe2000f8e00ff */
[----:B------:R-:W-:Y:S01]  /*35820*/  PLOP3.LUT P0, PT, PT, PT, UP0, 0x80, 0x0 ;  /* 0x000000000000781c */ /* 0x000fe20003f0f008 */
[----:B------:R-:W-:Y:S01]  /*35830*/  @UP0 ULDC UR4, c[0x0][0x450] ;  /* 0x0001140000040ab9 */ /* 0x000fe20000000800 */
[----:B------:R-:W-:Y:S01]  /*35840*/  UIMAD UR6, UR39, UR9, UR6 ;  /* 0x00000009270672a4 */ /* 0x000fe2000f8e0206 */
[----:B0-----:R-:W-:-:S10]  /*35850*/  SHF.R.S32.HI R20, RZ, 0x1f, R20 ;  /* 0x0000001fff147819 */ /* 0x001fd40000011414 */
[----:B------:R-:W-:Y:S01]  /*35860*/  @P0 SHF.R.U32.HI R7, RZ, UR4, R0 ;  /* 0x00000004ff070c19 */ /* 0x000fe20008011600 */
[----:B------:R-:W-:-:S03]  /*35870*/  UIMAD.WIDE.U32 UR4, UR39, UR8, URZ ;  /* 0x00000008270472a5 */ /* 0x000fc6000f8e003f */
[----:B------:R-:W-:Y:S01]  /*35880*/  ULDC.64 UR8, c[0x0][0x3e0] ;  /* 0x0000f80000087ab9 */ /* 0x000fe20000000a00 */
[----:B------:R-:W-:Y:S01]  /*35890*/  UIADD3 UR6, UR5, UR6, URZ ;  /* 0x0000000605067290 */ /* 0x000fe2000fffe03f */
[----:B------:R-:W-:Y:S02]  /*358a0*/  IMAD R0, R20, UR8, RZ ;  /* 0x0000000814007c24 */ /* 0x000fe4000f8e02ff */
[----:B------:R-:W0:Y:S01]  /*358b0*/  S2R R20, SR_CTAID.Z ;  /* 0x0000000000147919 */ /* 0x000e220000002700 */
[----:B------:R-:W-:Y:S02]  /*358c0*/  IMAD.U32 R4, RZ, RZ, UR4 ;  /* 0x00000004ff047e24 */ /* 0x000fe4000f8e00ff */
[----:B------:R-:W-:Y:S01]  /*358d0*/  IMAD.U32 R3, RZ, RZ, UR6 ;  /* 0x00000006ff037e24 */ /* 0x000fe2000f8e00ff */
[----:B------:R-:W-:Y:S01]  /*358e0*/  ULDC UR6, c[0x0][0x448] ;  /* 0x0001120000067ab9 */ /* 0x000fe20000000800 */
[----:B------:R-:W-:Y:S02]  /*358f0*/  IMAD.MOV.U32 R2, RZ, RZ, R4 ;  /* 0x000000ffff027224 */ /* 0x000fe400078e0004 */
[----:B------:R-:W-:Y:S01]  /*35900*/  IMAD.U32 R5, RZ, RZ, UR5 ;  /* 0x00000005ff057e24 */ /* 0x000fe2000f8e00ff */
[----:B------:R-:W-:Y:S01]  /*35910*/  ULDC.64 UR4, c[0x0][0x3d0] ;  /* 0x0000f40000047ab9 */ /* 0x000fe20000000a00 */
[----:B------:R-:W-:-:S02]  /*35920*/  IMAD.MOV R4, RZ, RZ, -R7 ;  /* 0x000000ffff047224 */ /* 0x000fc400078e0a07 */
[C---:B0-----:R-:W-:Y:S01]  /*35930*/  IMAD R5, R20.reuse, UR9, R0 ;  /* 0x0000000914057c24 */ /* 0x041fe2000f8e0200 */
[----:B------:R-:W-:Y:S01]  /*35940*/  SHF.R.S32.HI R0, RZ, 0x1f, R7 ;  /* 0x0000001fff007819 */ /* 0x000fe20000011407 */
[----:B------:R-:W-:-:S04]  /*35950*/  IMAD.WIDE.U32 R2, R20, UR8, R2 ;  /* 0x0000000814027c25 */ /* 0x000fc8000f8e0002 */
[----:B------:R-:W-:Y:S02]  /*35960*/  IMAD.IADD R3, R3, 0x1, R5 ;  /* 0x0000000103037824 */ /* 0x000fe400078e0205 */
[----:B------:R-:W-:Y:S02]  /*35970*/  IMAD R0, R0, UR4, RZ ;  /* 0x0000000400007c24 */ /* 0x000fe4000f8e02ff */
[----:B------:R-:W-:Y:S02]  /*35980*/  IMAD R5, R4, UR6, R37 ;  /* 0x0000000604057c24 */ /* 0x000fe4000f8e0225 */
[C---:B------:R-:W-:Y:S02]  /*35990*/  IMAD R9, R7.reuse, UR5, R0 ;  /* 0x0000000507097c24 */ /* 0x040fe4000f8e0200 */
[----:B------:R-:W-:Y:S01]  /*359a0*/  IMAD.WIDE.U32 R2, R7, UR4, R2 ;  /* 0x0000000407027c25 */ /* 0x000fe2000f8e0002 */
[----:B------:R-:W-:Y:S01]  /*359b0*/  SHF.R.S32.HI R0, RZ, 0x1f, R5 ;  /* 0x0000001fff007819 */ /* 0x000fe20000011405 */
[----:B------:R-:W-:-:S02]  /*359c0*/  ULDC.64 UR4, c[0x0][0x3c8] ;  /* 0x0000f20000047ab9 */ /* 0x000fc40000000a00 */
        /* <DEDUP_REMOVED lines=24> */
[----:B-1----:R-:W-:Y:S02]  /*35b50*/  @!P5 IMAD.X R3, RZ, RZ, R2, P0 ;  /* 0x000000ffff03d224 */ /* 0x002fe400000e0602 */
[----:B------:R-:W-:Y:S02]  /*35b60*/  @!P5 IMAD.MOV.U32 R2, RZ, RZ, R14 ;  /* 0x000000ffff02d224 */ /* 0x000fe400078e000e */
        /* <DEDUP_REMOVED lines=21> */
[----:B------:R-:W-:Y:S01]  /*35cc0*/  LOP3.LUT P6, RZ, R16, 0x200, RZ, 0xc0, !PT ;  /* 0x0000020010ff7812 */ /* 0x000fe200078cc0ff */
[----:B-1----:R-:W-:Y:S02]  /*35cd0*/  @!P5 IMAD.X R5, RZ, RZ, R5, P0 ;  /* 0x000000ffff05d224 */ /* 0x002fe400000e0605 */
[----:B0-----:R-:W-:Y:S02]  /*35ce0*/  @!P5 IMAD.MOV.U32 R2, RZ, RZ, R14 ;  /* 0x000000ffff02d224 */ /* 0x001fe400078e000e */
[----:B------:R-:W0:Y:S01]  /*35cf0*/  SHFL.IDX PT, R14, R0, 0x3, 0x181f ;  /* 0x00781f00000e7f89 */ /* 0x000e2200000e0000 */
[----:B------:R-:W-:-:S03]  /*35d00*/  @!P5 IMAD.MOV.U32 R3, RZ, RZ, R5 ;  /* 0x000000ffff03d224 */ /* 0x000fc600078e0005 */
[----:B------:R-:W1:Y:S04]  /*35d10*/  SHFL.IDX PT, R5, R4, 0x3, 0x181f ;  /* 0x00781f0004057f89 */ /* 0x000e6800000e0000 */
[----:B------:R-:W-:Y:S01]  /*35d20*/  @!P6 LEA R9, R27, UR46, 0x1 ;  /* 0x0000002e1b09ec11 */ /* 0x000fe2000f8e08ff */
[----:B------:R-:W-:Y:S04]  /*35d30*/  @!P5 LDGSTS.E.BYPASS.LTC128B.128 [R7+0x23400], desc[UR36][R2.64], !P4 ;  /* 0x234000000207dfae */ /* 0x000fe8000e101d64 */
[----:B------:R-:W-:Y:S04]  /*35d40*/  @!P5 LDGSTS.E.BYPASS.LTC128B.128 [R7+0x27400], desc[UR36][R2.64+0x80], !P3 ;  /* 0x274000800207dfae */ /* 0x000fe8000d901d64 */
[----:B------:R-:W-:Y:S04]  /*35d50*/  @!P5 LDGSTS.E.BYPASS.LTC128B.128 [R7+0x2b400], desc[UR36][R2.64+0x100], !P2 ;  /* 0x2b4001000207dfae */ /* 0x000fe8000d101d64 */
[----:B------:R2:W-:Y:S01]  /*35d60*/  @!P5 LDGSTS.E.BYPASS.LTC128B.128 [R7+0x2f400], desc[UR36][R2.64+0x180], !P1 ;  /* 0x2f4001800207dfae */ /* 0x0005e2000c901d64 */
[----:B------:R-:W-:-:S02]  /*35d70*/  LOP3.LUT P5, RZ, R16, 0x40, RZ, 0xc0, !PT ;  /* 0x0000004010ff7812 */ /* 0x000fc400078ac0ff */
[----:B0-----:R-:W-:-:S05]  /*35d80*/  @!P6 LEA R14, P0, R22, R14, 0x1 ;  /* 0x0000000e160ee211 */ /* 0x001fca00078008ff */
[----:B-1----:R-:W-:Y:S02]  /*35d90*/  @!P6 IMAD.X R5, RZ, RZ, R5, P0 ;  /* 0x000000ffff05e224 */ /* 0x002fe400000e0605 */
[----:B--2---:R-:W-:Y:S01]  /*35da0*/  @!P6 IMAD.MOV.U32 R2, RZ, RZ, R14 ;  /* 0x000000ffff02e224 */ /* 0x004fe200078e000e */
[----:B------:R-:W-:Y:S01]  /*35db0*/  P2R R7, PR, RZ, 0x20 ;  /* 0x00000020ff077803 */ /* 0x000fe20000000000 */
[----:B------:R-:W0:Y:S01]  /*35dc0*/  SHFL.IDX PT, R14, R0, 0x4, 0x181f ;  /* 0x00981f00000e7f89 */ /* 0x000e2200000e0000 */
[----:B------:R-:W-:Y:S01]  /*35dd0*/  @!P6 IMAD.MOV.U32 R3, RZ, RZ, R5 ;  /* 0x000000ffff03e224 */ /* 0x000fe200078e0005 */
[----:B------:R-:W-:Y:S02]  /*35de0*/  LOP3.LUT P5, RZ, R16, 0x100, RZ, 0xc0, !PT ;  /* 0x0000010010ff7812 */ /* 0x000fe400078ac0ff */
[----:B------:R-:W1:Y:S04]  /*35df0*/  SHFL.IDX PT, R5, R4, 0x4, 0x181f ;  /* 0x00981f0004057f89 */ /* 0x000e6800000e0000 */
[----:B------:R-:W-:Y:S04]  /*35e00*/  @!P6 LDGSTS.E.BYPASS.LTC128B.128 [R9+0x23c00], desc[UR36][R2.64], !P4 ;  /* 0x23c000000209efae */ /* 0x000fe8000e101d64 */
[----:B------:R-:W-:Y:S03]  /*35e10*/  @!P6 LDGSTS.E.BYPASS.LTC128B.128 [R9+0x27c00], desc[UR36][R2.64+0x80], !P3 ;  /* 0x27c000800209efae */ /* 0x000fe6000d901d64 */
[----:B------:R-:W-:Y:S01]  /*35e20*/  @!P5 LEA R21, R27, UR46, 0x1 ;  /* 0x0000002e1b15dc11 */ /* 0x000fe2000f8e08ff */
[----:B------:R-:W-:Y:S04]  /*35e30*/  @!P6 LDGSTS.E.BYPASS.LTC128B.128 [R9+0x2bc00], desc[UR36][R2.64+0x100], !P2 ;  /* 0x2bc001000209efae */ /* 0x000fe8000d101d64 */
[----:B------:R2:W-:Y:S01]  /*35e40*/  @!P6 LDGSTS.E.BYPASS.LTC128B.128 [R9+0x2fc00], desc[UR36][R2.64+0x180], !P1 ;  /* 0x2fc001800209efae */ /* 0x0005e2000c901d64 */
[----:B------:R-:W-:-:S02]  /*35e50*/  ISETP.NE.AND P6, PT, R6, RZ, PT ;  /* 0x000000ff0600720c */ /* 0x000fc40003fc5270 */
[----:B0-----:R-:W-:-:S05]  /*35e60*/  @!P5 LEA R14, P0, R22, R14, 0x1 ;  /* 0x0000000e160ed211 */ /* 0x001fca00078008ff */
[----:B-1----:R-:W-:Y:S02]  /*35e70*/  @!P5 IMAD.X R5, RZ, RZ, R5, P0 ;  /* 0x000000ffff05d224 */ /* 0x002fe400000e0605 */
[----:B--2---:R-:W-:Y:S02]  /*35e80*/  @!P5 IMAD.MOV.U32 R2, RZ, RZ, R14 ;  /* 0x000000ffff02d224 */ /* 0x004fe400078e000e */
[----:B------:R-:W0:Y:S01]  /*35e90*/  SHFL.IDX PT, R14, R0, 0x5, 0x181f ;  /* 0x00b81f00000e7f89 */ /* 0x000e2200000e0000 */
[----:B------:R-:W-:-:S03]  /*35ea0*/  @!P5 IMAD.MOV.U32 R3, RZ, RZ, R5 ;  /* 0x000000ffff03d224 */ /* 0x000fc600078e0005 */
[----:B------:R-:W1:Y:S04]  /*35eb0*/  SHFL.IDX PT, R5, R4, 0x5, 0x181f ;  /* 0x00b81f0004057f89 */ /* 0x000e6800000e0000 */
[----:B------:R-:W-:Y:S04]  /*35ec0*/  @!P5 LDGSTS.E.BYPASS.LTC128B.128 [R21+0x24400], desc[UR36][R2.64], !P4 ;  /* 0x244000000215dfae */ /* 0x000fe8000e101d64 */
[----:B------:R-:W-:Y:S04]  /*35ed0*/  @!P5 LDGSTS.E.BYPASS.LTC128B.128 [R21+0x28400], desc[UR36][R2.64+0x80], !P3 ;  /* 0x284000800215dfae */ /* 0x000fe8000d901d64 */
[----:B------:R-:W-:Y:S04]  /*35ee0*/  @!P5 LDGSTS.E.BYPASS.LTC128B.128 [R21+0x2c400], desc[UR36][R2.64+0x100], !P2 ;  /* 0x2c4001000215dfae */ /* 0x000fe8000d101d64 */
[----:B------:R2:W-:Y:S01]  /*35ef0*/  @!P5 LDGSTS.E.BYPASS.LTC128B.128 [R21+0x30400], desc[UR36][R2.64+0x180], !P1 ;  /* 0x304001800215dfae */ /* 0x0005e2000c901d64 */
[----:B------:R-:W-:-:S02]  /*35f00*/  ISETP.NE.AND P5, PT, R7, RZ, PT ;  /* 0x000000ff0700720c */ /* 0x000fc40003fa5270 */
[----:B------:R-:W-:Y:S02]  /*35f10*/  @!P6 LEA R7, R27, UR46, 0x1 ;  /* 0x0000002e1b07ec11 */ /* 0x000fe4000f8e08ff */
        /* <DEDUP_REMOVED lines=11> */
[----:B0-----:R-:W-:-:S05]  /*35fd0*/  @!P5 LEA R14, P0, R22, R14, 0x1 ;  /* 0x0000000e160ed211 */ /* 0x001fca00078008ff */
[----:B-1----:R-:W-:Y:S02]  /*35fe0*/  @!P5 IMAD.X R5, RZ, RZ, R5, P0 ;  /* 0x000000ffff05d224 */ /* 0x002fe400000e0605 */
[----:B--2---:R-:W-:Y:S02]  /*35ff0*/  @!P5 IMAD.MOV.U32 R2, RZ, RZ, R14 ;  /* 0x000000ffff02d224 */ /* 0x004fe400078e000e */
[----:B------:R-:W-:Y:S01]  /*36000*/  @!P5 IMAD.MOV.U32 R3, RZ, RZ, R5 ;  /* 0x000000ffff03d224 */ /* 0x000fe200078e0005 */
[----:B------:R0:W1:Y:S04]  /*36010*/  SHFL.IDX PT, R14, R0, 0x7, 0x181f ;  /* 0x00f81f00000e7f89 */ /* 0x00006800000e0000 */
[----:B------:R0:W-:Y:S04]  /*36020*/  @!P5 LDGSTS.E.BYPASS.LTC128B.128 [R9+0x25400], desc[UR36][R2.64], !P4 ;  /* 0x254000000209dfae */ /* 0x0001e8000e101d64 */
[----:B------:R0:W-:Y:S04]  /*36030*/  @!P5 LDGSTS.E.BYPASS.LTC128B.128 [R9+0x29400], desc[UR36][R2.64+0x80], !P3 ;  /* 0x294000800209dfae */ /* 0x0001e8000d901d64 */
[----:B------:R0:W-:Y:S04]  /*36040*/  @!P5 LDGSTS.E.BYPASS.LTC128B.128 [R9+0x2d400], desc[UR36][R2.64+0x100], !P2 ;  /* 0x2d4001000209dfae */ /* 0x0001e8000d101d64 */
[----:B------:R0:W-:Y:S04]  /*36050*/  @!P5 LDGSTS.E.BYPASS.LTC128B.128 [R9+0x31400], desc[UR36][R2.64+0x180], !P1 ;  /* 0x314001800209dfae */ /* 0x0001e8000c901d64 */
[----:B------:R0:W2:Y:S02]  /*36060*/  SHFL.IDX PT, R5, R4, 0x7, 0x181f ;  /* 0x00f81f0004057f89 */ /* 0x0000a400000e0000 */
.L_x_2401:
        /* <DEDUP_REMOVED lines=13> */
.L_x_2315:
[----:B------:R-:W-:Y:S05]  /*36140*/  BSYNC B0 ;  /* 0x0000000000007941 */ /* 0x000fea0003800000 */
.L_x_2314:
[----:B------:R-:W-:Y:S01]  /*36150*/  NOP ;  /* 0x0000000000007918 */ /* 0x000fe20000000000 */
[----:B------:R-:W-:Y:S01]  /*36160*/  SYNCS.ARRIVE.TRANS64.RED.A0T1 RZ, [UR46+0x32410], RZ ;  /* 0x032410ffffff79a7 */ /* 0x000fe2000820042e */
[----:B0-----:R-:W-:Y:S01]  /*36170*/  IMAD.MOV.U32 R0, RZ, RZ, 0x1 ;  /* 0x00000001ff007424 */ /* 0x001fe200078e00ff */
[----:B------:R-:W-:Y:S04]  /*36180*/  ARRIVES.LDGSTSBAR.64.TRANSCNT [UR46+0x32410] ;  /* 0x03241000ff0079b0 */ /* 0x000fe80008000aae */
[----:B------:R-:W-:Y:S01]  /*36190*/  SHF.L.U32 R0, R0, 0x1f, RZ ;  /* 0x0000001f00007819 */ /* 0x000fe200000006ff */
[----:B------:R-:W-:Y:S01]  /*361a0*/  NOP ;  /* 0x0000000000007918 */ /* 0x000fe20000000000 */
[----:B------:R-:W-:Y:S02]  /*361b0*/  SYNCS.ARRIVE.TRANS64.A1T0 RZ, [UR46+0x32410], RZ ;  /* 0x032410ffffff79a7 */ /* 0x000fe4000810002e */
[----:B------:R-:W0:Y:S02]  /*361c0*/  SYNCS.PHASECHK.TRANS64.TRYWAIT P0, [UR46+0x32420], R0 ;  /* 0x03242000ff0075a7 */ /* 0x000e24000800016e */
[----:B0-----:R-:W-:Y:S05]  /*361d0*/  @!P0 BRA `(.L_x_2316) ;  /* 0x0000003800988947 */ /* 0x001fea0003800000 */
.L_x_2402:
[----:B------:R-:W-:-:S13]  /*361e0*/  ISETP.NE.AND P0, PT, R34, 0x3, PT ;  /* 0x000000032200780c */ /* 0x000fda0003f05270 */
[----:B------:R-:W-:Y:S05]  /*361f0*/  @!P0 BRA `(.L_x_2317) ;  /* 0x0000000000048947 */ /* 0x000fea0003800000 */
[----:B------:R-:W-:Y:S01]  /*36200*/  BPT.TRAP 0x1 ;  /* 0x000000040000795c */ /* 0x000fe20000300000 */
.L_x_2317:
[----:B------:R-:W4:Y:S02]  /*36210*/  SYNCS.PHASECHK.TRANS64.TRYWAIT P0, [UR46+0x32460], R0 ;  /* 0x03246000ff0075a7 */ /* 0x000f24000800016e */
[----:B----4-:R-:W-:Y:S05]  /*36220*/  @!P0 BRA `(.L_x_2318) ;  /* 0x00000038009c8947 */ /* 0x010fea0003800000 */
.L_x_2403:
[----:B------:R-:W-:Y:S01]  /*36230*/  ULDC.64 UR4, c[0x0][0x328] ;  /* 0x0000ca0000047ab9 */ /* 0x000fe20000000a00 */
[----:B------:R-:W-:Y:S01]  /*36240*/  ULDC.64 UR6, c[0x0][0x338] ;  /* 0x0000ce0000067ab9 */ /* 0x000fe20000000a00 */
[----:B------:R-:W-:Y:S01]  /*36250*/  IMAD R26, R26, UR4, RZ ;  /* 0x000000041a1a7c24 */ /* 0x000fe2000f8e02ff */
[C---:B------:R-:W-:Y:S01]  /*36260*/  LOP3.LUT P3, RZ, R16.reuse, 0x10, RZ, 0xc0, !PT ;  /* 0x0000001010ff7812 */ /* 0x040fe2000786c0ff */
[----:B0--3--:R-:W-:Y:S01]  /*36270*/  IMAD.WIDE.U32 R2, R23, UR4, RZ ;  /* 0x0000000417027c25 */ /* 0x009fe2000f8e00ff */
        /* <DEDUP_REMOVED lines=17> */
[----:B------:R-:W-:Y:S02]  /*36390*/  SEL R5, RZ, 0x8, P1 ;  /* 0x00000008ff057807 */ /* 0x000fe40000800000 */
[----:B------:R-:W-:Y:S01]  /*363a0*/  VIADD R3, R3, UR4 ;  /* 0x0000000403037c36 */ /* 0x000fe20008000000 */
[----:B------:R-:W-:Y:S01]  /*363b0*/  LEA R7, P0, R2, UR6, 0x1 ;  /* 0x0000000602077c11 */ /* 0x000fe2000f8008ff */
[----:B------:R-:W-:-:S03]  /*363c0*/  UMOV UR4, 0xffffffff ;  /* 0xffffffff00047882 */ /* 0x000fc60000000000 */
[----:B------:R-:W-:Y:S02]  /*363d0*/  LEA.HI.X R8, R2, UR7, R3, 0x1, P0 ;  /* 0x0000000702087c11 */ /* 0x000fe400080f0c03 */
[----:B------:R-:W-:-:S04]  /*363e0*/  SEL R3, RZ, 0x2, P3 ;  /* 0x00000002ff037807 */ /* 0x000fc80001800000 */
[----:B------:R-:W-:-:S05]  /*363f0*/  IADD3 R0, R0, R3, R36 ;  /* 0x0000000300007210 */ /* 0x000fca0007ffe024 */
        /* <DEDUP_REMOVED lines=9> */
[----:B------:R-:W-:Y:S01]  /*36490*/  VIADD R31, R6, 0x400 ;  /* 0x00000400061f7836 */ /* 0x000fe20000000000 */
[----:B0-----:R-:W-:-:S02]  /*364a0*/  IADD3 R2, P0, R14, R0, RZ ;  /* 0x000000000e027210 */ /* 0x001fc40007f1e0ff */
[----:B------:R-:W0:Y:S03]  /*364b0*/  SHFL.IDX PT, R14, R7, 0x1, 0x181f ;  /* 0x00381f00070e7f89 */ /* 0x000e2600000e0000 */
[----:B-1----:R-:W-:Y:S01]  /*364c0*/  IMAD.X R3, RZ, RZ, R3, P0 ;  /* 0x000000ffff037224 */ /* 0x002fe200000e0603 */
[----:B0-----:R-:W-:Y:S02]  /*364d0*/  IADD3 R4, P0, R14, R0, RZ ;  /* 0x000000000e047210 */ /* 0x001fe40007f1e0ff */
[----:B------:R-:W0:Y:S03]  /*364e0*/  SHFL.IDX PT, R14, R7, 0x2, 0x181f ;  /* 0x00581f00070e7f89 */ /* 0x000e2600000e0000 */
[----:B------:R-:W-:Y:S01]  /*364f0*/  IMAD.X R5, RZ, RZ, R5, P0 ;  /* 0x000000ffff057224 */ /* 0x000fe200000e0605 */
        /* <DEDUP_REMOVED lines=8> */
[----:B------:R-:W-:-:S13]  /*36580*/  ISETP.LT.OR P3, PT, R17, 0x1, !P0 ;  /* 0x000000011100780c */ /* 0x000fda0004761670 */
[----:B------:R0:W-:Y:S02]  /*36590*/  LDGSTS.E.BYPASS.LTC128B.128 [R6+0x9400], desc[UR36][R2.64+0x180], !P3 ;  /* 0x0940018002067fae */ /* 0x0001e4000d901d64 */
[----:B0-----:R-:W-:Y:S02]  /*365a0*/  IADD3 R2, P3, R14, R0, RZ ;  /* 0x000000000e027210 */ /* 0x001fe40007f7e0ff */
[----:B------:R-:W0:Y:S03]  /*365b0*/  SHFL.IDX PT, R14, R7, 0x3, 0x181f ;  /* 0x00781f00070e7f89 */ /* 0x000e2600000e0000 */
        /* <DEDUP_REMOVED lines=8> */
[----:B------:R-:W-:-:S13]  /*36640*/  ISETP.LT.OR P3, PT, R17, 0x11, !P0 ;  /* 0x000000111100780c */ /* 0x000fda0004761670 */
[----:B------:R0:W-:Y:S02]  /*36650*/  LDGSTS.E.BYPASS.LTC128B.128 [R6+0x9c00], desc[UR36][R4.64+0x180], !P3 ;  /* 0x09c0018004067fae */ /* 0x0001e4000d901d64 */
[----:B0-----:R-:W-:Y:S02]  /*36660*/  IADD3 R4, P3, R14, R0, RZ ;  /* 0x000000000e047210 */ /* 0x001fe40007f7e0ff */
[----:B------:R-:W0:Y:S03]  /*36670*/  SHFL.IDX PT, R14, R7, 0x4, 0x181f ;  /* 0x00981f00070e7f89 */ /* 0x000e2600000e0000 */
[----:B-1----:R-:W-:Y:S01]  /*36680*/  IMAD.X R5, RZ, RZ, R9, P3 ;  /* 0x000000ffff057224 */ /* 0x002fe200018e0609 */
[C---:B------:R-:W-:Y:S01]  /*36690*/  ISETP.LT.OR P3, PT, R17.reuse, 0x21, P4 ;  /* 0x000000211100780c */ /* 0x040fe20002761670 */
[----:B------:R-:W1:Y:S04]  /*366a0*/  SHFL.IDX PT, R9, R8, 0x4, 0x181f ;  /* 0x00981f0008097f89 */ /* 0x000e6800000e0000 */
[----:B------:R-:W2:Y:S08]  /*366b0*/  SHFL.IDX PT, R8, R8, 0x5, 0x181f ;  /* 0x00b81f0008087f89 */ /* 0x000eb000000e0000 */
        /* <DEDUP_REMOVED lines=8> */
[----:B------:R0:W3:Y:S03]  /*36740*/  SHFL.IDX PT, R14, R7, 0x5, 0x181f ;  /* 0x00b81f00070e7f89 */ /* 0x0000e600000e0000 */
[----:B-1----:R-:W-:Y:S01]  /*36750*/  IMAD.X R3, RZ, RZ, R9, P3 ;  /* 0x000000ffff037224 */ /* 0x002fe200018e0609 */
[----:B------:R-:W-:Y:S01]  /*36760*/  ISETP.LT.OR P3, PT, R17, 0x31, P4 ;  /* 0x000000311100780c */ /* 0x000fe20002761670 */
[----:B------:R-:W-:-:S12]  /*36770*/  IMAD.MOV.U32 R9, RZ, RZ, RZ ;  /* 0x000000ffff097224 */ /* 0x000fd800078e00ff */
        /* <DEDUP_REMOVED lines=14> */
[----:B--23--:R0:W-:Y:S02]  /*36860*/  LDGSTS.E.BYPASS.LTC128B.128 [R6+0xb400], desc[UR36][R2.64+0x180], !P3 ;  /* 0x0b40018002067fae */ /* 0x00c1e4000d901d64 */
.L_x_2417:
        /* <DEDUP_REMOVED lines=20> */
.L_x_2320:
[----:B------:R-:W-:Y:S01]  /*369b0*/  VIADD R24, R24, 0xfffffffe ;  /* 0xfffffffe18187836 */ /* 0x000fe20000000000 */
[----:B------:R-:W-:Y:S01]  /*369c0*/  SYNCS.ARRIVE.TRANS64.A1T0 RZ, [UR46+0x32450], RZ ;  /* 0x032450ffffff79a7 */ /* 0x000fe2000810002e */
[----:B------:R-:W-:Y:S01]  /*369d0*/  BSSY B0, `(.L_x_2294) ;  /* 0x00000ef000007945 */ /* 0x000fe20003800000 */
[----:B------:R-:W-:Y:S02]  /*369e0*/  IMAD.MOV.U32 R26, RZ, RZ, 0x1 ;  /* 0x00000001ff1a7424 */ /* 0x000fe400078e00ff */
[----:B------:R-:W-:Y:S01]  /*369f0*/  ISETP.GE.AND P0, PT, R24, UR48, PT ;  /* 0x0000003018007c0c */ /* 0x000fe2000bf06270 */
[----:B------:R-:W-:-:S12]  /*36a00*/  IMAD.MOV.U32 R17, RZ, RZ, 0x1 ;  /* 0x00000001ff117424 */ /* 0x000fd800078e00ff */
[----:B------:R-:W-:Y:S05]  /*36a10*/  @!P0 BRA `(.L_x_2321) ;  /* 0x0000000c00a88947 */ /* 0x000fea0003800000 */
[----:B------:R-:W0:Y:S01]  /*36a20*/  S2R R4, SR_TID.X ;  /* 0x0000000000047919 */ /* 0x000e220000002100 */
[----:B------:R-:W-:Y:S01]  /*36a30*/  UIADD3 UR4, UR45, 0x1, URZ ;  /* 0x000000012d047890 */ /* 0x000fe2000fffe03f */
[----:B------:R-:W-:Y:S01]  /*36a40*/  LOP3.LUT R3, RZ, UR43, RZ, 0x33, !PT ;  /* 0x0000002bff037c12 */ /* 0x000fe2000f8e33ff */
[----:B------:R-:W-:Y:S01]  /*36a50*/  IMAD.MOV.U32 R17, RZ, RZ, 0x1 ;  /* 0x00000001ff117424 */ /* 0x000fe200078e00ff */
[----:B------:R-:W1:Y:S01]  /*36a60*/  S2R R5, SR_TID.X ;  /* 0x0000000000057919 */ /* 0x000e620000002100 */
[----:B------:R-:W-:Y:S01]  /*36a70*/  UIMAD UR4, UR4, UR38, URZ ;  /* 0x00000026040472a4 */ /* 0x000fe2000f8e023f */
[----:B------:R-:W-:-:S05]  /*36a80*/  IMAD.MOV.U32 R26, RZ, RZ, 0x1 ;  /* 0x00000001ff1a7424 */ /* 0x000fca00078e00ff */
[----:B------:R-:W-:-:S04]  /*36a90*/  LOP3.LUT R2, RZ, UR4, RZ, 0x33, !PT ;  /* 0x00000004ff027c12 */ /* 0x000fc8000f8e33ff */
[----:B------:R-:W-:Y:S01]  /*36aa0*/  VIADDMNMX R2, R2, -UR44, R3, !PT ;  /* 0x8000002c02027c46 */ /* 0x000fe2000f800103 */
[----:B0-----:R-:W-:Y:S01]  /*36ab0*/  IMAD.SHL.U32 R4, R4, 0x10, RZ ;  /* 0x0000001004047824 */ /* 0x001fe200078e00ff */
[----:B-1----:R-:W-:-:S04]  /*36ac0*/  LOP3.LUT R5, R5, 0x7f, RZ, 0xc0, !PT ;  /* 0x0000007f05057812 */ /* 0x002fc800078ec0ff */
[----:B------:R-:W-:Y:S02]  /*36ad0*/  LOP3.LUT R4, R4, 0x70, RZ, 0xc0, !PT ;  /* 0x0000007004047812 */ /* 0x000fe400078ec0ff */
[----:B------:R-:W-:-:S04]  /*36ae0*/  SHF.R.U32.HI R5, RZ, 0x3, R5 ;  /* 0x00000003ff057819 */ /* 0x000fc80000011605 */
[----:B------:R-:W-:Y:S02]  /*36af0*/  IADD3 R25, R4, R25, R5 ;  /* 0x0000001904197210 */ /* 0x000fe40007ffe005 */
[----:B------:R-:W-:-:S03]  /*36b00*/  LOP3.LUT R5, RZ, UR42, RZ, 0x33, !PT ;  /* 0x0000002aff057c12 */ /* 0x000fc6000f8e33ff */
[----:B------:R-:W-:Y:S01]  /*36b10*/  VIADD R25, R25, 0xfffffee0 ;  /* 0xfffffee019197836 */ /* 0x000fe20000000000 */
[----:B------:R-:W-:-:S04]  /*36b20*/  VIMNMX R2, R2, R5, !PT ;  /* 0x0000000502027248 */ /* 0x000fc80007fe0100 */
[C---:B------:R-:W-:Y:S01]  /*36b30*/  IADD3 R28, -R2.reuse, -0x2, RZ ;  /* 0xfffffffe021c7810 */ /* 0x040fe20007ffe1ff */
[----:B------:R-:W-:-:S07]  /*36b40*/  IMAD R18, R2, -0x60, R25 ;  /* 0xffffffa002127824 */ /* 0x000fce00078e0219 */
.L_x_2336:
        /* <DEDUP_REMOVED lines=17> */
[----:B------:R-:W-:-:S03]  /*36c60*/  ULDC.64 UR4, c[0x0][0x418] ;  /* 0x0001060000047ab9 */ /* 0x000fc60000000a00 */
[----:B------:R-:W-:Y:S01]  /*36c70*/  IMAD.IADD R3, R5, 0x1, R3 ;  /* 0x0000000105037824 */ /* 0x000fe200078e0203 */
[----:B------:R-:W-:-:S04]  /*36c80*/  LEA R4, P0, R2, UR4, 0x2 ;  /* 0x0000000402047c11 */ /* 0x000fc8000f8010ff */
[----:B------:R-:W-:-:S05]  /*36c90*/  LEA.HI.X R5, R2, UR5, R3, 0x2, P0 ;  /* 0x0000000502057c11 */ /* 0x000fca00080f1403 */
[----:B------:R0:W5:Y:S04]  /*36ca0*/  LDG.E R4, desc[UR36][R4.64] ;  /* 0x0000002404047981 */ /* 0x000168000c1e1900 */
.L_x_2323:
[----:B------:R-:W-:Y:S05]  /*36cb0*/  BSYNC B1 ;  /* 0x0000000000017941 */ /* 0x000fea0003800000 */
.L_x_2322:
[----:B------:R-:W-:-:S13]  /*36cc0*/  ISETP.NE.AND P0, PT, R34, 0x3, PT ;  /* 0x000000032200780c */ /* 0x000fda0003f05270 */
[----:B------:R-:W-:Y:S05]  /*36cd0*/  @!P0 BRA `(.L_x_2324) ;  /* 0x0000000000048947 */ /* 0x000fea0003800000 */
[----:B------:R-:W-:Y:S01]  /*36ce0*/  BPT.TRAP 0x1 ;  /* 0x000000040000795c */ /* 0x000fe20000300000 */
.L_x_2324:
[----:B------:R-:W-:Y:S01]  /*36cf0*/  LEA R19, R17, UR46, 0x3 ;  /* 0x0000002e11137c11 */ /* 0x000fe2000f8e18ff */
[----:B------:R-:W-:Y:S01]  /*36d00*/  BSSY B1, `(.L_x_2325) ;  /* 0x0000004000017945 */ /* 0x000fe20003800000 */
[----:B------:R-:W-:-:S04]  /*36d10*/  SHF.L.U32 R23, R26, 0x1f, RZ ;  /* 0x0000001f1a177819 */ /* 0x000fc800000006ff */
[----:B------:R-:W1:Y:S02]  /*36d20*/  SYNCS.PHASECHK.TRANS64.TRYWAIT P0, [R19+URZ+0x32440], R23 ;  /* 0x03244017130075a7 */ /* 0x000e64000800017f */
[----:B-1----:R-:W-:Y:S05]  /*36d30*/  @!P0 BRA `(.L_x_2326) ;  /* 0x00000038005c8947 */ /* 0x002fea0003800000 */
.L_x_2418:
[----:B------:R-:W-:Y:S05]  /*36d40*/  BSYNC B1 ;  /* 0x0000000000017941 */ /* 0x000fea0003800000 */
.L_x_2325:
        /* <DEDUP_REMOVED lines=49> */
[----:B------:R-:W0:Y:S02]  /*37060*/  SHFL.IDX PT, R14, R21, 0x4, 0x181f ;  /* 0x00981f00150e7f89 */ /* 0x000e2400000e0000 */
[----:B---3--:R-:W-:Y:S02]  /*37070*/  IMAD.X R7, RZ, RZ, R3, P0 ;  /* 0x000000ffff077224 */ /* 0x008fe400000e0603 */
[----:B------:R-:W3:Y:S04]  /*37080*/  SHFL.IDX PT, R3, R24, 0x4, 0x181f ;  /* 0x00981f0018037f89 */ /* 0x000ee800000e0000 */
[----:B------:R2:W-:Y:S01]  /*37090*/  LDGSTS.E.BYPASS.LTC128B.128 [R22+0x1dc00], desc[UR36][R6.64], !P1 ;  /* 0x1dc0000006167fae */ /* 0x0005e2000c901d64 */
[----:B0-----:R-:W-:-:S03]  /*370a0*/  IADD3 R2, P0, R14, R0, RZ ;  /* 0x000000000e027210 */ /* 0x001fc60007f1e0ff */
[----:B------:R2:W0:Y:S02]  /*370b0*/  SHFL.IDX PT, R14, R21, 0x5, 0x181f ;  /* 0x00b81f00150e7f89 */ /* 0x00042400000e0000 */
[----:B---3--:R-:W-:-:S05]  /*370c0*/  IMAD.X R3, RZ, RZ, R3, P0 ;  /* 0x000000ffff037224 */ /* 0x008fca00000e0603 */
[----:B------:R2:W-:Y:S03]  /*370d0*/  LDGSTS.E.BYPASS.LTC128B.128 [R22+0x1e400], desc[UR36][R2.64], !P1 ;  /* 0x1e40000002167fae */ /* 0x0005e6000c901d64 */
.L_x_2432:
        /* <DEDUP_REMOVED lines=8> */
.L_x_2328:
        /* <DEDUP_REMOVED lines=10> */
.L_x_2329:
[----:B------:R2:W-:Y:S01]  /*37200*/  SYNCS.ARRIVE.TRANS64.A1T0 RZ, [R19+URZ+0x32430], RZ ;  /* 0x032430ff13ff79a7 */ /* 0x0005e2000810003f */
[----:B------:R-:W-:Y:S05]  /*37210*/  @!P2 BRA `(.L_x_2330) ;  /* 0x000000000004a947 */ /* 0x000fea0003800000 */
[----:B------:R-:W-:Y:S01]  /*37220*/  BPT.TRAP 0x1 ;  /* 0x000000040000795c */ /* 0x000fe20000300000 */
.L_x_2330:
[----:B------:R-:W3:Y:S01]  /*37230*/  SYNCS.PHASECHK.TRANS64.TRYWAIT P0, [R19+URZ+0x32460], R23 ;  /* 0x03246017130075a7 */ /* 0x000ee2000800017f */
[----:B------:R-:W-:Y:S04]  /*37240*/  BSSY B1, `(.L_x_2331) ;  /* 0x0000002000017945 */ /* 0x000fe80003800000 */
[----:B---3--:R-:W-:Y:S05]  /*37250*/  @!P0 BRA `(.L_x_2332) ;  /* 0x0000003800b48947 */ /* 0x008fea0003800000 */
.L_x_2433:
[----:B------:R-:W-:Y:S05]  /*37260*/  BSYNC B1 ;  /* 0x0000000000017941 */ /* 0x000fea0003800000 */
.L_x_2331:
        /* <DEDUP_REMOVED lines=42> */
[----:B------:R-:W1:Y:S04]  /*37510*/  SHFL.IDX PT, R4, R22, 0x2, 0x181f ;  /* 0x00581f0016047f89 */ /* 0x000e6800000e0000 */
[----:B------:R-:W-:Y:S04]  /*37520*/  LDGSTS.E.BYPASS.LTC128B.128 [R21+0x800], desc[UR36][R8.64], !P4 ;  /* 0x0080000008157fae */ /* 0x000fe8000e101d64 */
[----:B------:R-:W-:Y:S04]  /*37530*/  LDGSTS.E.BYPASS.LTC128B.128 [R21+0x3800], desc[UR36][R8.64+0x80], !P3 ;  /* 0x0380008008157fae */ /* 0x000fe8000d901d64 */
[----:B------:R-:W-:Y:S04]  /*37540*/  LDGSTS.E.BYPASS.LTC128B.128 [R21+0x6800], desc[UR36][R8.64+0x100], !P2 ;  /* 0x0680010008157fae */ /* 0x000fe8000d101d64 */
[----:B------:R3:W-:Y:S01]  /*37550*/  LDGSTS.E.BYPASS.LTC128B.128 [R21+0x9800], desc[UR36][R8.64+0x180], !P1 ;  /* 0x0980018008157fae */ /* 0x0007e2000c901d64 */
[----:B0-----:R-:W-:-:S03]  /*37560*/  IADD3 R6, P0, R14, R0, RZ ;  /* 0x000000000e067210 */ /* 0x001fc60007f1e0ff */
[----:B------:R-:W-:Y:S04]  /*37570*/  SHFL.IDX PT, R22, R22, 0x5, 0x181f ;  /* 0x00b81f0016167f89 */ /* 0x000fe800000e0000 */
[----:B------:R-:W0:Y:S01]  /*37580*/  SHFL.IDX PT, R14, R20, 0x3, 0x181f ;  /* 0x00781f00140e7f89 */ /* 0x000e2200000e0000 */
[----:B-1----:R-:W-:Y:S02]  /*37590*/  IMAD.X R7, RZ, RZ, R4, P0 ;  /* 0x000000ffff077224 */ /* 0x002fe400000e0604 */
[----:B---3--:R-:W-:-:S03]  /*375a0*/  IMAD.MOV.U32 R9, RZ, RZ, RZ ;  /* 0x000000ffff097224 */ /* 0x008fc600078e00ff */
[----:B------:R1:W-:Y:S04]  /*375b0*/  LDGSTS.E.BYPASS.LTC128B.128 [R21+0x1000], desc[UR36][R6.64], !P4 ;  /* 0x0100000006157fae */ /* 0x0003e8000e101d64 */
[----:B------:R1:W-:Y:S04]  /*375c0*/  LDGSTS.E.BYPASS.LTC128B.128 [R21+0x4000], desc[UR36][R6.64+0x80], !P3 ;  /* 0x0400008006157fae */ /* 0x0003e8000d901d64 */
[----:B------:R1:W-:Y:S04]  /*375d0*/  LDGSTS.E.BYPASS.LTC128B.128 [R21+0x7000], desc[UR36][R6.64+0x100], !P2 ;  /* 0x0700010006157fae */ /* 0x0003e8000d101d64 */
[----:B------:R1:W-:Y:S01]  /*375e0*/  LDGSTS.E.BYPASS.LTC128B.128 [R21+0xa000], desc[UR36][R6.64+0x180], !P1 ;  /* 0x0a00018006157fae */ /* 0x0003e2000c901d64 */
[----:B0-----:R-:W-:-:S03]  /*375f0*/  IADD3 R4, P0, R14, R0, RZ ;  /* 0x000000000e047210 */ /* 0x001fc60007f1e0ff */
[----:B------:R-:W0:Y:S02]  /*37600*/  SHFL.IDX PT, R14, R20, 0x4, 0x181f ;  /* 0x00981f00140e7f89 */ /* 0x000e2400000e0000 */
[----:B------:R-:W-:-:S05]  /*37610*/  IMAD.X R5, RZ, RZ, R5, P0 ;  /* 0x000000ffff057224 */ /* 0x000fca00000e0605 */
        /* <DEDUP_REMOVED lines=11> */
.L_x_2447:
        /* <DEDUP_REMOVED lines=11> */
.L_x_2334:
        /* <DEDUP_REMOVED lines=10> */
.L_x_2335:
[----:B------:R-:W-:Y:S01]  /*37820*/  VIADD R17, R17, 0x1 ;  /* 0x0000000111117836 */ /* 0x000fe20000000000 */
[----:B------:R1:W-:Y:S01]  /*37830*/  SYNCS.ARRIVE.TRANS64.A1T0 RZ, [R19+URZ+0x32450], RZ ;  /* 0x032450ff13ff79a7 */ /* 0x0003e2000810003f */
[----:B------:R-:W-:Y:S02]  /*37840*/  VIADD R28, R28, 0xffffffff ;  /* 0xffffffff1c1c7836 */ /* 0x000fe40000000000 */
[----:B------:R-:W-:Y:S01]  /*37850*/  VIADD R18, R18, 0xffffffa0 ;  /* 0xffffffa012127836 */ /* 0x000fe20000000000 */
[----:B------:R-:W-:-:S04]  /*37860*/  ISETP.NE.AND P0, PT, R17, 0x2, PT ;  /* 0x000000021100780c */ /* 0x000fc80003f05270 */
[----:B------:R-:W-:Y:S02]  /*37870*/  SEL R17, R17, RZ, P0 ;  /* 0x000000ff11117207 */ /* 0x000fe40000000000 */
[----:B0-----:R-:W-:Y:S02]  /*37880*/  SEL R3, RZ, 0x1, P0 ;  /* 0x00000001ff037807 */ /* 0x001fe40000000000 */
[----:B------:R-:W-:Y:S02]  /*37890*/  ISETP.GT.AND P0, PT, R28, UR48, PT ;  /* 0x000000301c007c0c */ /* 0x000fe4000bf04270 */
[----:B------:R-:W-:-:S11]  /*378a0*/  LOP3.LUT R26, R26, R3, RZ, 0x3c, !PT ;  /* 0x000000031a1a7212 */ /* 0x000fd600078e3cff */
[----:B-1----:R-:W-:Y:S05]  /*378b0*/  @P0 BRA `(.L_x_2336) ;  /* 0xfffffff000a40947 */ /* 0x002fea000383ffff */
.L_x_2321:
[----:B------:R-:W-:Y:S05]  /*378c0*/  BSYNC B0 ;  /* 0x0000000000007941 */ /* 0x000fea0003800000 */
.L_x_2294:
[----:B------:R-:W0:Y:S01]  /*378d0*/  S2R R3, SR_CgaCtaId ;  /* 0x0000000000037919 */ /* 0x000e220000008800 */
[----:B------:R-:W-:Y:S01]  /*378e0*/  MOV R0, 0x400 ;  /* 0x0000040000007802 */ /* 0x000fe20000000f00 */
[----:B------:R-:W-:Y:S01]  /*378f0*/  BSSY B0, `(.L_x_2337) ;  /* 0x0000005000007945 */ /* 0x000fe20003800000 */
[----:B------:R-:W-:Y:S02]  /*37900*/  SHF.L.U32 R9, R9, 0x1f, RZ ;  /* 0x0000001f09097819 */ /* 0x000fe400000006ff */
[----:B0-----:R-:W-:-:S04]  /*37910*/  LEA R4, R3, R0, 0x18 ;  /* 0x0000000003047211 */ /* 0x001fc800078ec0ff */
[----:B------:R-:W0:Y:S02]  /*37920*/  SYNCS.PHASECHK.TRANS64.TRYWAIT P0, [R4+URZ+0x32420], R9 ;  /* 0x03242009040075a7 */ /* 0x000e24000800017f */
[----:B0-----:R-:W-:Y:S05]  /*37930*/  @!P0 BRA `(.L_x_2338) ;  /* 0x0000003800dc8947 */ /* 0x001fea0003800000 */
.L_x_2448:
[----:B------:R-:W-:Y:S05]  /*37940*/  BSYNC B0 ;  /* 0x0000000000007941 */ /* 0x000fea0003800000 */
.L_x_2337:
[----:B------:R-:W-:-:S03]  /*37950*/  UMOV UR4, 0xffffffff ;  /* 0xffffffff00047882 */ /* 0x000fc60000000000 */
[----:B------:R-:W-:Y:S05]  /*37960*/  BRA.DIV UR4, `(.L_x_2339) ;  /* 0x0000003a04e47947 */ /* 0x000fea000b800000 */
[----:B------:R-:W1:Y:S02]  /*37970*/  S2R R0, SR_TID.X ;  /* 0x0000000000007919 */ /* 0x000e640000002100 */
[----:B-1----:R-:W-:-:S04]  /*37980*/  SHF.R.U32.HI R0, RZ, 0x5, R0 ;  /* 0x00000005ff007819 */ /* 0x002fc80000011600 */
[----:B------:R-:W-:-:S05]  /*37990*/  LOP3.LUT R0, R0, 0x3, RZ, 0xc0, !PT ;  /* 0x0000000300007812 */ /* 0x000fca00078ec0ff */
[----:B------:R1:W3:Y:S02]  /*379a0*/  SHFL.IDX PT, R14, R0, RZ, 0x1f ;  /* 0x00001fff000e7589 */ /* 0x0002e400000e0000 */
.L_x_2451:
[----:B---3--:R-:W-:-:S13]  /*379b0*/  ISETP.NE.AND P0, PT, R14, RZ, PT ;  /* 0x000000ff0e00720c */ /* 0x008fda0003f05270 */
[----:B------:R-:W-:Y:S05]  /*379c0*/  @P0 BRA `(.L_x_2183) ;  /* 0x0000000000880947 */ /* 0x000fea0003800000 */
[----:B------:R-:W-:-:S03]  /*379d0*/  UMOV UR4, 0xffffffff ;  /* 0xffffffff00047882 */ /* 0x000fc60000000000 */
[----:B------:R-:W-:Y:S05]  /*379e0*/  BRA.DIV UR4, `(.L_x_2340) ;  /* 0x0000003a04f87947 */ /* 0x000fea000b800000 */
[----:B------:R-:W-:-:S13]  /*379f0*/  ELECT P6, URZ, PT ;  /* 0x00000000003f782f */ /* 0x000fda00038c0000 */
.L_x_2454:
[----:B------:R-:W-:Y:S05]  /*37a00*/  @!P6 BRA `(.L_x_2183) ;  /* 0x000000000078e947 */ /* 0x000fea0003800000 */
[----:B------:R-:W-:-:S06]  /*37a10*/  ULOP3.LUT UR4, UR60, 0x2, URZ, 0xfc, !UPT ;  /* 0x000000023c047892 */ /* 0x000fcc000f8efc3f */
[----:B-1----:R-:W-:-:S05]  /*37a20*/  IMAD.U32 R0, RZ, RZ, UR4 ;  /* 0x00000004ff007e24 */ /* 0x002fca000f8e00ff */
[----:B------:R-:W-:-:S13]  /*37a30*/  ISETP.NE.AND P0, PT, R0, 0x3, PT ;  /* 0x000000030000780c */ /* 0x000fda0003f05270 */
[----:B------:R-:W-:Y:S05]  /*37a40*/  @!P0 BRA `(.L_x_2341) ;  /* 0x0000000000048947 */ /* 0x000fea0003800000 */
[----:B------:R-:W-:Y:S01]  /*37a50*/  BPT.TRAP 0x1 ;  /* 0x000000040000795c */ /* 0x000fe20000300000 */
.L_x_2341:
[C---:B------:R-:W-:Y:S01]  /*37a60*/  IMAD R5, R17.reuse, 0x8, R4 ;  /* 0x0000000811057824 */ /* 0x040fe200078e0204 */
[----:B------:R-:W-:Y:S01]  /*37a70*/  SHF.L.U32 R0, R26, 0x1f, RZ ;  /* 0x0000001f1a007819 */ /* 0x000fe200000006ff */
[----:B------:R-:W-:-:S03]  /*37a80*/  VIADD R17, R17, 0x1 ;  /* 0x0000000111117836 */ /* 0x000fc60000000000 */
[----:B------:R-:W1:Y:S02]  /*37a90*/  SYNCS.PHASECHK.TRANS64.TRYWAIT P1, [R5+URZ+0x32440], R0 ;  /* 0x03244000050075a7 */ /* 0x000e64000802017f */
[----:B------:R-:W-:-:S04]  /*37aa0*/  ISETP.NE.AND P2, PT, R17, 0x2, PT ;  /* 0x000000021100780c */ /* 0x000fc80003f45270 */
[----:B------:R-:W-:Y:S01]  /*37ab0*/  SEL R3, RZ, 0x1, P2 ;  /* 0x00000001ff037807 */ /* 0x000fe20001000000 */
[----:B-1----:R-:W-:Y:S08]  /*37ac0*/  @!P1 BRA `(.L_x_2342) ;  /* 0x0000003800e09947 */ /* 0x002ff00003800000 */
.L_x_2455:
[----:B------:R-:W-:Y:S02]  /*37ad0*/  SEL R17, R17, RZ, P2 ;  /* 0x000000ff11117207 */ /* 0x000fe40001000000 */
[----:B------:R-:W-:Y:S01]  /*37ae0*/  LOP3.LUT R2, R26, R3, RZ, 0x3c, !PT ;  /* 0x000000031a027212 */ /* 0x000fe200078e3cff */
[----:B------:R-:W-:Y:S06]  /*37af0*/  @!P0 BRA `(.L_x_2343) ;  /* 0x0000000000048947 */ /* 0x000fec0003800000 */
[----:B------:R-:W-:Y:S01]  /*37b00*/  BPT.TRAP 0x1 ;  /* 0x000000040000795c */ /* 0x000fe20000300000 */
.L_x_2343:
[----:B------:R-:W-:Y:S01]  /*37b10*/  IMAD R17, R17, 0x8, R4 ;  /* 0x0000000811117824 */ /* 0x000fe200078e0204 */
[----:B------:R-:W-:-:S04]  /*37b20*/  SHF.L.U32 R2, R2, 0x1f, RZ ;  /* 0x0000001f02027819 */ /* 0x000fc800000006ff */
[----:B------:R-:W3:Y:S02]  /*37b30*/  SYNCS.PHASECHK.TRANS64.TRYWAIT P1, [R17+URZ+0x32440], R2 ;  /* 0x03244002110075a7 */ /* 0x000ee4000802017f */
[----:B---3--:R-:W-:Y:S05]  /*37b40*/  @!P1 BRA `(.L_x_2344) ;  /* 0x0000003800d49947 */ /* 0x008fea0003800000 */
.L_x_2456:
[----:B------:R-:W-:Y:S05]  /*37b50*/  @!P0 BRA `(.L_x_2345) ;  /* 0x0000000000048947 */ /* 0x000fea0003800000 */
[----:B------:R-:W-:Y:S01]  /*37b60*/  BPT.TRAP 0x1 ;  /* 0x000000040000795c */ /* 0x000fe20000300000 */
.L_x_2345:
[----:B------:R-:W4:Y:S02]  /*37b70*/  SYNCS.PHASECHK.TRANS64.TRYWAIT P1, [R5+URZ+0x32460], R0 ;  /* 0x03246000050075a7 */ /* 0x000f24000802017f */
[----:B----4-:R-:W-:Y:S05]  /*37b80*/  @!P1 BRA `(.L_x_2346) ;  /* 0x0000003800d89947 */ /* 0x010fea0003800000 */
.L_x_2457:
[----:B------:R-:W-:Y:S05]  /*37b90*/  @!P0 BRA `(.L_x_2347) ;  /* 0x0000000000048947 */ /* 0x000fea0003800000 */
[----:B------:R-:W-:Y:S01]  /*37ba0*/  BPT.TRAP 0x1 ;  /* 0x000000040000795c */ /* 0x000fe20000300000 */
.L_x_2347:
[----:B------:R0:W0:Y:S02]  /*37bb0*/  SYNCS.PHASECHK.TRANS64.TRYWAIT P0, [R17+URZ+0x32460], R2 ;  /* 0x03246002110075a7 */ /* 0x000024000800017f */
[----:B0-----:R-:W-:Y:S05]  /*37bc0*/  @!P0 NANOSLEEP.SYNCS 0x989680 ;  /* 0x009896800000895d */ /* 0x001fea0003900000 */
[----:B------:R-:W0:Y:S02]  /*37bd0*/  @!P0 SYNCS.PHASECHK.TRANS64 P0, [R17+URZ+0x32460], R2 ;  /* 0x03246002110085a7 */ /* 0x000e24000800007f */
[----:B0-----:R-:W-:Y:S05]  /*37be0*/  @!P0 BRA `(.L_x_2347) ;  /* 0xfffffffc00f08947 */ /* 0x001fea000383ffff */
.L_x_2183:
[----:B------:R-:W-:Y:S05]  /*37bf0*/  BSYNC B6 ;  /* 0x0000000000067941 */ /* 0x000fea0003800000 */
.L_x_2180:
[----:B------:R-:W-:Y:S05]  /*37c00*/  EXIT ;  /* 0x000000000000794d */ /* 0x000fea0003800000 */
.L_x_2194:
[----:B0-----:R0:W1:Y:S02]  /*37c10*/  SYNCS.PHASECHK.TRANS64.TRYWAIT P0, [R18+URZ+0x32400], R19 ;  /* 0x03240013120075a7 */ /* 0x001064000800017f */
[----:B-1----:R-:W-:Y:S05]  /*37c20*/  @!P0 NANOSLEEP.SYNCS 0x989680 ;  /* 0x009896800000895d */ /* 0x002fea0003900000 */
[----:B------:R-:W1:Y:S02]  /*37c30*/  @!P0 SYNCS.PHASECHK.TRANS64 P0, [R18+URZ+0x32400], R19 ;  /* 0x03240013120085a7 */ /* 0x000e64000800007f */
[----:B-1----:R-:W-:Y:S05]  /*37c40*/  @!P0 BRA `(.L_x_2194) ;  /* 0xfffffffc00f08947 */ /* 0x002fea000383ffff */
[----:B------:R-:W-:Y:S05]  /*37c50*/  BRA `(.L_x_2348) ;  /* 0xfffffca400747947 */ /* 0x000fea000383ffff */
.L_x_2201:
[----:B--2---:R2:W3:Y:S02]  /*37c60*/  SYNCS.PHASECHK.TRANS64.TRYWAIT P0, [R10+URZ], R11 ;  /* 0x0000000b0a0075a7 */ /* 0x0044e4000800017f */
[----:B---3--:R-:W-:Y:S05]  /*37c70*/  @!P0 NANOSLEEP.SYNCS 0x989680 ;  /* 0x009896800000895d */ /* 0x008fea0003900000 */
[----:B------:R-:W3:Y:S02]  /*37c80*/  @!P0 SYNCS.PHASECHK.TRANS64 P0, [R10+URZ], R11 ;  /* 0x0000000b0a0085a7 */ /* 0x000ee4000800007f */
[----:B---3--:R-:W-:Y:S05]  /*37c90*/  @!P0 BRA `(.L_x_2201) ;  /* 0xfffffffc00f08947 */ /* 0x008fea000383ffff */
[----:B------:R-:W-:Y:S05]  /*37ca0*/  BRA `(.L_x_2200) ;  /* 0xfffffca800707947 */ /* 0x000fea000383ffff */
.L_x_2203:
[----:B-1----:R1:W2:Y:S02]  /*37cb0*/  SYNCS.PHASECHK.TRANS64.TRYWAIT P0, [R18+URZ+0x32410], R7 ;  /* 0x03241007120075a7 */ /* 0x0022a4000800017f */
[----:B--2---:R-:W-:Y:S05]  /*37cc0*/  @!P0 NANOSLEEP.SYNCS 0x989680 ;  /* 0x009896800000895d */ /* 0x004fea0003900000 */
[----:B------:R-:W2:Y:S02]  /*37cd0*/  @!P0 SYNCS.PHASECHK.TRANS64 P0, [R18+URZ+0x32410], R7 ;  /* 0x03241007120085a7 */ /* 0x000ea4000800007f */
[----:B--2---:R-:W-:Y:S05]  /*37ce0*/  @!P0 BRA `(.L_x_2203) ;  /* 0xfffffffc00f08947 */ /* 0x004fea000383ffff */
[----:B------:R-:W-:Y:S05]  /*37cf0*/  BRA `(.L_x_2349) ;  /* 0xfffffcac00487947 */ /* 0x000fea000383ffff */
.L_x_2210:
[----:B--2---:R2:W3:Y:S02]  /*37d00*/  SYNCS.PHASECHK.TRANS64.TRYWAIT P0, [R10+URZ], R11 ;  /* 0x0000000b0a0075a7 */ /* 0x0044e4000800017f */
[----:B---3--:R-:W-:Y:S05]  /*37d10*/  @!P0 NANOSLEEP.SYNCS 0x989680 ;  /* 0x009896800000895d */ /* 0x008fea0003900000 */
[----:B------:R-:W3:Y:S02]  /*37d20*/  @!P0 SYNCS.PHASECHK.TRANS64 P0, [R10+URZ], R11 ;  /* 0x0000000b0a0085a7 */ /* 0x000ee4000800007f */
[----:B---3--:R-:W-:Y:S05]  /*37d30*/  @!P0 BRA `(.L_x_2210) ;  /* 0xfffffffc00f08947 */ /* 0x008fea000383ffff */
[----:B------:R-:W-:Y:S05]  /*37d40*/  BRA `(.L_x_2209) ;  /* 0xfffffcac008c7947 */ /* 0x000fea000383ffff */
.L_x_2244:
[----:B---3--:R3:W4:Y:S02]  /*37d50*/  SYNCS.PHASECHK.TRANS64.TRYWAIT P0, [R8+URZ], R9 ;  /* 0x00000009080075a7 */ /* 0x008724000800017f */
[----:B----4-:R-:W-:Y:S05]  /*37d60*/  @!P0 NANOSLEEP.SYNCS 0x989680 ;  /* 0x009896800000895d */ /* 0x010fea0003900000 */
[----:B------:R-:W4:Y:S02]  /*37d70*/  @!P0 SYNCS.PHASECHK.TRANS64 P0, [R8+URZ], R9 ;  /* 0x00000009080085a7 */ /* 0x000f24000800007f */
[----:B----4-:R-:W-:Y:S05]  /*37d80*/  @!P0 BRA `(.L_x_2244) ;  /* 0xfffffffc00f08947 */ /* 0x010fea000383ffff */
[----:B------:R-:W-:Y:S05]  /*37d90*/  BRA `(.L_x_2243) ;  /* 0xfffffd1800d47947 */ /* 0x000fea000383ffff */
.L_x_2251:
[----:B-1----:R1:W2:Y:S02]  /*37da0*/  SYNCS.PHASECHK.TRANS64.TRYWAIT P0, [R14+URZ], R15 ;  /* 0x0000000f0e0075a7 */ /* 0x0022a4000800017f */
[----:B--2---:R-:W-:Y:S05]  /*37db0*/  @!P0 NANOSLEEP.SYNCS 0x989680 ;  /* 0x009896800000895d */ /* 0x004fea0003900000 */
[----:B------:R-:W2:Y:S02]  /*37dc0*/  @!P0 SYNCS.PHASECHK.TRANS64 P0, [R14+URZ], R15 ;  /* 0x0000000f0e0085a7 */ /* 0x000ea4000800007f */
[----:B--2---:R-:W-:Y:S05]  /*37dd0*/  @!P0 BRA `(.L_x_2251) ;  /* 0xfffffffc00f08947 */ /* 0x004fea000383ffff */
[----:B------:R-:W-:Y:S05]  /*37de0*/  BRA `(.L_x_2250) ;  /* 0xfffffd1c00f87947 */ /* 0x000fea000383ffff */
.L_x_2264:
[----:B-1----:R1:W2:Y:S02]  /*37df0*/  SYNCS.PHASECHK.TRANS64.TRYWAIT P0, [R0+URZ], R9 ;  /* 0x00000009000075a7 */ /* 0x0022a4000800017f */
[----:B--2---:R-:W-:Y:S05]  /*37e00*/  @!P0 NANOSLEEP.SYNCS 0x989680 ;  /* 0x009896800000895d */ /* 0x004fea0003900000 */
[----:B------:R-:W2:Y:S02]  /*37e10*/  @!P0 SYNCS.PHASECHK.TRANS64 P0, [R0+URZ], R9 ;  /* 0x00000009000085a7 */ /* 0x000ea4000800007f */
[----:B--2---:R-:W-:Y:S05]  /*37e20*/  @!P0 BRA `(.L_x_2264) ;  /* 0xfffffffc00f08947 */ /* 0x004fea000383ffff */
[----:B------:R-:W-:Y:S05]  /*37e30*/  BRA `(.L_x_2263) ;  /* 0xfffffec8002c7947 */ /* 0x000fea000383ffff */
.L_x_2271:
[----:B-1----:R1:W2:Y:S02]  /*37e40*/  SYNCS.PHASECHK.TRANS64.TRYWAIT P0, [R2+URZ], R3 ;  /* 0x00000003020075a7 */ /* 0x0022a4000800017f */
[----:B--2---:R-:W-:Y:S05]  /*37e50*/  @!P0 NANOSLEEP.SYNCS 0x989680 ;  /* 0x009896800000895d */ /* 0x004fea0003900000 */
[----:B------:R-:W2:Y:S02]  /*37e60*/  @!P0 SYNCS.PHASECHK.TRANS64 P0, [R2+URZ], R3 ;  /* 0x00000003020085a7 */ /* 0x000ea4000800007f */
[----:B--2---:R-:W-:Y:S05]  /*37e70*/  @!P0 BRA `(.L_x_2271) ;  /* 0xfffffffc00f08947 */ /* 0x004fea000383ffff */
[----:B------:R-:W-:Y:S05]  /*37e80*/  BRA `(.L_x_2270) ;  /* 0xfffffecc00647947 */ /* 0x000fea000383ffff */
.L_x_2305:
[----:B------:R-:W-:Y:S02]  /*37e90*/  IMAD.MOV.U32 R13, RZ, RZ, R18 ;  /* 0x000000ffff0d7224 */ /* 0x000fe400078e0012 */
[----:B------:R-:W-:Y:S02]  /*37ea0*/  IMAD.MOV.U32 R12, RZ, RZ, RZ ;  /* 0x000000ffff0c7224 */ /* 0x000fe400078e00ff */
[----:B------:R-:W-:Y:S02]  /*37eb0*/  IMAD.MOV.U32 R11, RZ, RZ, 0x1f ;  /* 0x0000001fff0b7424 */ /* 0x000fe400078e00ff */
[----:B------:R-:W-:-:S07]  /*37ec0*/  IMAD.MOV.U32 R15, RZ, RZ, -0x1 ;  /* 0xffffffffff0f7424 */ /* 0x000fce00078e00ff */
[----:B-----5:R-:W-:Y:S05]  /*37ed0*/  WARPSYNC.COLLECTIVE R15, `(.L_x_2350) ;  /* 0x000000000f087348 */ /* 0x020fea0003c00000 */
[----:B------:R0:W1:Y:S02]  /*37ee0*/  SHFL.IDX P6, R14, R13, R12, R11 ;  /* 0x0000000c0d0e7389 */ /* 0x00006400000c000b */
[----:B01---5:R-:W-:Y:S01]  /*37ef0*/  ENDCOLLECTIVE ;  /* 0x000000000000791b */ /* 0x023fe20003800000 */
.L_x_2350:
[----:B------:R-:W-:Y:S05]  /*37f00*/  BRA `(.L_x_2351) ;  /* 0xffffffc400587947 */ /* 0x000fea000383ffff */
.L_x_2307:
[----:B0-----:R-:W-:-:S04]  /*37f10*/  IMAD.U32 R3, RZ, RZ, UR46 ;  /* 0x0000002eff037e24 */ /* 0x001fc8000f8e00ff */
[----:B------:R0:W1:Y:S03]  /*37f20*/  SYNCS.PHASECHK.TRANS64.TRYWAIT P0, [R3+URZ+0x32440], R2 ;  /* 0x03244002030075a7 */ /* 0x000066000800017f */
[----:B-1----:R-:W-:Y:S05]  /*37f30*/  @!P0 NANOSLEEP.SYNCS 0x989680 ;  /* 0x009896800000895d */ /* 0x002fea0003900000 */
[----:B------:R-:W1:Y:S02]  /*37f40*/  @!P0 SYNCS.PHASECHK.TRANS64 P0, [R3+URZ+0x32440], R2 ;  /* 0x03244002030085a7 */ /* 0x000e64000800007f */
[----:B-1----:R-:W-:Y:S05]  /*37f50*/  @!P0 BRA `(.L_x_2307) ;  /* 0xfffffffc00ec8947 */ /* 0x002fea000383ffff */
[----:B------:R-:W-:Y:S05]  /*37f60*/  BRA `(.L_x_2352) ;  /* 0xffffffc400947947 */ /* 0x000fea000383ffff */
.L_x_2308:
        /* <DEDUP_REMOVED lines=8> */
.L_x_2354:
[----:B------:R-:W-:Y:S05]  /*37ff0*/  BSYNC B0 ;  /* 0x0000000000007941 */ /* 0x000fea0003800000 */
.L_x_2353:
        /* <DEDUP_REMOVED lines=9> */
.L_x_2355:
[----:B------:R-:W-:Y:S02]  /*38090*/  IMAD.MOV.U32 R13, RZ, RZ, R5 ;  /* 0x000000ffff0d7224 */ /* 0x000fe400078e0005 */
[----:B------:R-:W-:Y:S01]  /*380a0*/  IMAD.MOV.U32 R12, RZ, RZ, 0x1 ;  /* 0x00000001ff0c7424 */ /* 0x000fe200078e00ff */
[----:B------:R-:W-:-:S13]  /*380b0*/  @P0 LEA R2, P1, R22, R14, 0x1 ;  /* 0x0000000e16020211 */ /* 0x000fda00078208ff */
[----:B------:R-:W-:Y:S05]  /*380c0*/  WARPSYNC.COLLECTIVE R15, `(.L_x_2356) ;  /* 0x000000000f087348 */ /* 0x000fea0003c00000 */
[----:B------:R0:W1:Y:S02]  /*380d0*/  SHFL.IDX P6, R14, R13, R12, R11 ;  /* 0x0000000c0d0e7389 */ /* 0x00006400000c000b */
[----:B01----:R-:W-:Y:S01]  /*380e0*/  ENDCOLLECTIVE ;  /* 0x000000000000791b */ /* 0x003fe20003800000 */
.L_x_2356:
        /* <DEDUP_REMOVED lines=12> */
.L_x_2357:
[----:B------:R-:W-:Y:S02]  /*381b0*/  IMAD.MOV.U32 R13, RZ, RZ, R5 ;  /* 0x000000ffff0d7224 */ /* 0x000fe400078e0005 */
[----:B------:R-:W-:Y:S01]  /*381c0*/  IMAD.MOV.U32 R12, RZ, RZ, 0x2 ;  /* 0x00000002ff0c7424 */ /* 0x000fe200078e00ff */
[----:B------:R-:W-:-:S13]  /*381d0*/  @P0 LEA R2, P1, R22, R14, 0x1 ;  /* 0x0000000e16020211 */ /* 0x000fda00078208ff */
[----:B------:R-:W-:Y:S05]  /*381e0*/  WARPSYNC.COLLECTIVE R15, `(.L_x_2358) ;  /* 0x000000000f087348 */ /* 0x000fea0003c00000 */
[----:B------:R0:W1:Y:S02]  /*381f0*/  SHFL.IDX P6, R14, R13, R12, R11 ;  /* 0x0000000c0d0e7389 */ /* 0x00006400000c000b */
[----:B01----:R-:W-:Y:S01]  /*38200*/  ENDCOLLECTIVE ;  /* 0x000000000000791b */ /* 0x003fe20003800000 */
.L_x_2358:
        /* <DEDUP_REMOVED lines=12> */
.L_x_2359:
[----:B------:R-:W-:Y:S02]  /*382d0*/  IMAD.MOV.U32 R13, RZ, RZ, R5 ;  /* 0x000000ffff0d7224 */ /* 0x000fe400078e0005 */
[----:B------:R-:W-:Y:S01]  /*382e0*/  IMAD.MOV.U32 R12, RZ, RZ, 0x3 ;  /* 0x00000003ff0c7424 */ /* 0x000fe200078e00ff */
[----:B------:R-:W-:-:S13]  /*382f0*/  @P0 LEA R2, P1, R22, R14, 0x1 ;  /* 0x0000000e16020211 */ /* 0x000fda00078208ff */
[----:B------:R-:W-:Y:S05]  /*38300*/  WARPSYNC.COLLECTIVE R15, `(.L_x_2360) ;  /* 0x000000000f087348 */ /* 0x000fea0003c00000 */
[----:B------:R0:W1:Y:S02]  /*38310*/  SHFL.IDX P6, R14, R13, R12, R11 ;  /* 0x0000000c0d0e7389 */ /* 0x00006400000c000b */
[----:B01----:R-:W-:Y:S01]  /*38320*/  ENDCOLLECTIVE ;  /* 0x000000000000791b */ /* 0x003fe20003800000 */
.L_x_2360:
        /* <DEDUP_REMOVED lines=12> */
.L_x_2361:
[----:B------:R-:W-:Y:S02]  /*383f0*/  IMAD.MOV.U32 R13, RZ, RZ, R5 ;  /* 0x000000ffff0d7224 */ /* 0x000fe400078e0005 */
[----:B------:R-:W-:Y:S01]  /*38400*/  IMAD.MOV.U32 R12, RZ, RZ, 0x4 ;  /* 0x00000004ff0c7424 */ /* 0x000fe200078e00ff */
[----:B------:R-:W-:-:S13]  /*38410*/  @P0 LEA R2, P1, R22, R14, 0x1 ;  /* 0x0000000e16020211 */ /* 0x000fda00078208ff */
[----:B------:R-:W-:Y:S05]  /*38420*/  WARPSYNC.COLLECTIVE R15, `(.L_x_2362) ;  /* 0x000000000f087348 */ /* 0x000fea0003c00000 */
[----:B------:R0:W1:Y:S02]  /*38430*/  SHFL.IDX P6, R14, R13, R12, R11 ;  /* 0x0000000c0d0e7389 */ /* 0x00006400000c000b */
[----:B01----:R-:W-:Y:S01]  /*38440*/  ENDCOLLECTIVE ;  /* 0x000000000000791b */ /* 0x003fe20003800000 */
.L_x_2362:
        /* <DEDUP_REMOVED lines=12> */
.L_x_2363:
[----:B------:R-:W-:Y:S02]  /*38510*/  IMAD.MOV.U32 R13, RZ, RZ, R5 ;  /* 0x000000ffff0d7224 */ /* 0x000fe400078e0005 */
[----:B------:R-:W-:Y:S01]  /*38520*/  IMAD.MOV.U32 R12, RZ, RZ, 0x5 ;  /* 0x00000005ff0c7424 */ /* 0x000fe200078e00ff */
[----:B------:R-:W-:-:S13]  /*38530*/  @P0 LEA R2, P1, R22, R14, 0x1 ;  /* 0x0000000e16020211 */ /* 0x000fda00078208ff */
[----:B------:R-:W-:Y:S05]  /*38540*/  WARPSYNC.COLLECTIVE R15, `(.L_x_2364) ;  /* 0x000000000f087348 */ /* 0x000fea0003c00000 */
[----:B------:R0:W1:Y:S02]  /*38550*/  SHFL.IDX P6, R14, R13, R12, R11 ;  /* 0x0000000c0d0e7389 */ /* 0x00006400000c000b */
[----:B01----:R-:W-:Y:S01]  /*38560*/  ENDCOLLECTIVE ;  /* 0x000000000000791b */ /* 0x003fe20003800000 */
.L_x_2364:
[----:B------:R-:W-:-:S05]  /*38570*/  @P0 IMAD.X R3, RZ, RZ, R0, P1 ;  /* 0x000000ffff030224 */ /* 0x000fca00008e0600 */
[----:B------:R-:W-:Y:S01]  /*38580*/  @!PT LDS RZ, [RZ] ;  /* 0x00000000fffff984 */ /* 0x000fe20000000800 */
[----:B------:R-:W-:Y:S01]  /*38590*/  @!PT LDS RZ, [RZ] ;  /* 0x00000000fffff984 */ /* 0x000fe20000000800 */
[----:B------:R-:W-:Y:S01]  /*385a0*/  @!PT LDS RZ, [RZ] ;  /* 0x00000000fffff984 */ /* 0x000fe20000000800 */
[----:B------:R0:W-:Y:S01]  /*385b0*/  @P0 LDGSTS.E.BYPASS.LTC128B.128 [R7+0x1e400], desc[UR36][R2.64], !P2 ;  /* 0x1e40000002070fae */ /* 0x0001e2000d101d64 */
[----:B------:R-:W-:Y:S02]  /*385c0*/  IMAD.MOV.U32 R13, RZ, RZ, R4 ;  /* 0x000000ffff0d7224 */ /* 0x000fe400078e0004 */
[----:B------:R-:W-:-:S07]  /*385d0*/  IMAD.MOV.U32 R0, RZ, RZ, R14 ;  /* 0x000000ffff007224 */ /* 0x000fce00078e000e */
[----:B0-----:R-:W-:Y:S05]  /*385e0*/  WARPSYNC.COLLECTIVE R15, `(.L_x_2365) ;  /* 0x000000000f087348 */ /* 0x001fea0003c00000 */
[----:B------:R1:W2:Y:S02]  /*385f0*/  SHFL.IDX P6, R14, R13, R12, R11 ;  /* 0x0000000c0d0e7389 */ /* 0x0002a400000c000b */
[----:B012---:R-:W-:Y:S01]  /*38600*/  ENDCOLLECTIVE ;  /* 0x000000000000791b */ /* 0x007fe20003800000 */
.L_x_2365:
[----:B------:R-:W-:Y:S05]  /*38610*/  BRA `(.L_x_2366) ;  /* 0xffffffc4000c7947 */ /* 0x000fea000383ffff */
.L_x_2311:
[----:B------:R-:W-:Y:S01]  /*38620*/  IMAD.MOV.U32 R13, RZ, RZ, R6 ;  /* 0x000000ffff0d7224 */ /* 0x000fe200078e0006 */
[----:B------:R-:W-:Y:S01]  /*38630*/  LOP3.LUT R16, R16, 0xffffefff, RZ, 0xc0, !PT ;  /* 0xffffefff10107812 */ /* 0x000fe200078ec0ff */
[----:B------:R-:W-:Y:S02]  /*38640*/  IMAD.MOV.U32 R12, RZ, RZ, RZ ;  /* 0x000000ffff0c7224 */ /* 0x000fe400078e00ff */
[----:B------:R-:W-:Y:S02]  /*38650*/  IMAD.MOV.U32 R11, RZ, RZ, 0x181f ;  /* 0x0000181fff0b7424 */ /* 0x000fe400078e00ff */
[----:B------:R-:W-:Y:S02]  /*38660*/  IMAD.MOV.U32 R15, RZ, RZ, -0x1 ;  /* 0xffffffffff0f7424 */ /* 0x000fe400078e00ff */
[----:B------:R-:W-:-:S07]  /*38670*/  VIADD R4, R20, UR40 ;  /* 0x0000002814047c36 */ /* 0x000fce0008000000 */
[----:B------:R-:W-:Y:S05]  /*38680*/  WARPSYNC.COLLECTIVE R15, `(.L_x_2367) ;  /* 0x000000000f087348 */ /* 0x000fea0003c00000 */
[----:B------:R0:W1:Y:S02]  /*38690*/  SHFL.IDX P6, R14, R13, R12, R11 ;  /* 0x0000000c0d0e7389 */ /* 0x00006400000c000b */
[----:B01----:R-:W-:Y:S01]  /*386a0*/  ENDCOLLECTIVE ;  /* 0x000000000000791b */ /* 0x003fe20003800000 */
.L_x_2367:
[----:B------:R-:W-:Y:S02]  /*386b0*/  VIADD R10, R4, 0x10 ;  /* 0x00000010040a7836 */ /* 0x000fe40000000000 */
[----:B------:R-:W-:Y:S02]  /*386c0*/  IMAD.MOV.U32 R13, RZ, RZ, R0 ;  /* 0x000000ffff0d7224 */ /* 0x000fe400078e0000 */
[----:B------:R-:W-:-:S07]  /*386d0*/  IMAD.MOV.U32 R3, RZ, RZ, R14 ;  /* 0x000000ffff037224 */ /* 0x000fce00078e000e */
[----:B------:R-:W-:Y:S05]  /*386e0*/  WARPSYNC.COLLECTIVE R15, `(.L_x_2368) ;  /* 0x000000000f087348 */ /* 0x000fea0003c00000 */
[----:B------:R0:W1:Y:S02]  /*386f0*/  SHFL.IDX P6, R14, R13, R12, R11 ;  /* 0x0000000c0d0e7389 */ /* 0x00006400000c000b */
[----:B01----:R-:W-:Y:S01]  /*38700*/  ENDCOLLECTIVE ;  /* 0x000000000000791b */ /* 0x003fe20003800000 */
.L_x_2368:
[----:B------:R-:W-:Y:S02]  /*38710*/  ULDC UR4, c[0x0][0x288] ;  /* 0x0000a20000047ab9 */ /* 0x000fe40000000800 */
[----:B------:R-:W-:-:S05]  /*38720*/  IMAD R5, R5, UR4, RZ ;  /* 0x0000000405057c24 */ /* 0x000fca000f8e02ff */
[----:B------:R-:W-:Y:S01]  /*38730*/  ISETP.GE.AND P2, PT, R4, R5, PT ;  /* 0x000000050400720c */ /* 0x000fe20003f46270 */
[----:B------:R-:W-:Y:S02]  /*38740*/  IMAD.MOV.U32 R13, RZ, RZ, R6 ;  /* 0x000000ffff0d7224 */ /* 0x000fe400078e0006 */
[----:B------:R-:W-:-:S10]  /*38750*/  IMAD.MOV.U32 R12, RZ, RZ, 0x1 ;  /* 0x00000001ff0c7424 */ /* 0x000fd400078e00ff */
[----:B------:R-:W-:Y:S02]  /*38760*/  @!P2 LEA R8, R27, UR46, 0x1 ;  /* 0x0000002e1b08ac11 */ /* 0x000fe4000f8e08ff */
[----:B------:R-:W-:Y:S02]  /*38770*/  @P2 LOP3.LUT R16, R16, 0x1000, RZ, 0xfc, !PT ;  /* 0x0000100010102812 */ /* 0x000fe400078efcff */
[----:B------:R-:W-:-:S13]  /*38780*/  @!P2 LEA R2, P1, R22, R14, 0x1 ;  /* 0x0000000e1602a211 */ /* 0x000fda00078208ff */
[----:B------:R-:W-:Y:S05]  /*38790*/  WARPSYNC.COLLECTIVE R15, `(.L_x_2369) ;  /* 0x000000000f087348 */ /* 0x000fea0003c00000 */
[----:B------:R0:W1:Y:S02]  /*387a0*/  SHFL.IDX P6, R14, R13, R12, R11 ;  /* 0x0000000c0d0e7389 */ /* 0x00006400000c000b */
[----:B01----:R-:W-:Y:S01]  /*387b0*/  ENDCOLLECTIVE ;  /* 0x000000000000791b */ /* 0x003fe20003800000 */
.L_x_2369:
[----:B------:R-:W-:Y:S01]  /*387c0*/  LOP3.LUT R16, R16, 0xfffff7ff, RZ, 0xc0, !PT ;  /* 0xfffff7ff10107812 */ /* 0x000fe200078ec0ff */
[----:B------:R-:W-:-:S05]  /*387d0*/  @!P2 IMAD.X R3, RZ, RZ, R3, P1 ;  /* 0x000000ffff03a224 */ /* 0x000fca00008e0603 */
[----:B------:R-:W-:Y:S01]  /*387e0*/  @!PT LDS RZ, [RZ] ;  /* 0x00000000fffff984 */ /* 0x000fe20000000800 */
[----:B------:R-:W-:Y:S01]  /*387f0*/  @!PT LDS RZ, [RZ] ;  /* 0x00000000fffff984 */ /* 0x000fe20000000800 */
[----:B------:R-:W-:Y:S01]  /*38800*/  @!PT LDS RZ, [RZ] ;  /* 0x00000000fffff984 */ /* 0x000fe20000000800 */
[----:B------:R0:W-:Y:S01]  /*38810*/  @!P2 LDGSTS.E.BYPASS.LTC128B.128 [R8+0x18400], desc[UR36][R2.64], !P0 ;  /* 0x184000000208afae */ /* 0x0001e2000c101d64 */
[----:B------:R-:W-:Y:S01]  /*38820*/  ISETP.GE.AND P2, PT, R10, R5, PT ;  /* 0x000000050a00720c */ /* 0x000fe20003f46270 */
[----:B------:R-:W-:Y:S02]  /*38830*/  IMAD.MOV.U32 R13, RZ, RZ, R0 ;  /* 0x000000ffff0d7224 */ /* 0x000fe400078e0000 */
[----:B0-----:R-:W-:-:S10]  /*38840*/  VIADD R8, R4, 0x20 ;  /* 0x0000002004087836 */ /* 0x001fd40000000000 */
[----:B------:R-:W-:Y:S01]  /*38850*/  @P2 LOP3.LUT R16, R16, 0x800, RZ, 0xfc, !PT ;  /* 0x0000080010102812 */ /* 0x000fe200078efcff */
[----:B------:R-:W-:-:S07]  /*38860*/  IMAD.MOV.U32 R7, RZ, RZ, R14 ;  /* 0x000000ffff077224 */ /* 0x000fce00078e000e */
[----:B------:R-:W-:Y:S05]  /*38870*/  WARPSYNC.COLLECTIVE R15, `(.L_x_2370) ;  /* 0x000000000f087348 */ /* 0x000fea0003c00000 */
[----:B------:R0:W1:Y:S02]  /*38880*/  SHFL.IDX P6, R14, R13, R12, R11 ;  /* 0x0000000c0d0e7389 */ /* 0x00006400000c000b */
[----:B01----:R-:W-:Y:S01]  /*38890*/  ENDCOLLECTIVE ;  /* 0x000000000000791b */ /* 0x003fe20003800000 */
.L_x_2370:
[----:B------:R-:W-:Y:S02]  /*388a0*/  LOP3.LUT R16, R16, 0xfffffbff, RZ, 0xc0, !PT ;  /* 0xfffffbff10107812 */ /* 0x000fe400078ec0ff */
[----:B------:R-:W-:Y:S02]  /*388b0*/  @!P2 LEA R13, R27, UR46, 0x1 ;  /* 0x0000002e1b0dac11 */ /* 0x000fe4000f8e08ff */
[----:B------:R-:W-:-:S05]  /*388c0*/  @!P2 LEA R12, P1, R22, R14, 0x1 ;  /* 0x0000000e160ca211 */ /* 0x000fca00078208ff */
[----:B------:R-:W-:Y:S02]  /*388d0*/  @!P2 IMAD.X R7, RZ, RZ, R7, P1 ;  /* 0x000000ffff07a224 */ /* 0x000fe400008e0607 */
[----:B------:R-:W-:Y:S02]  /*388e0*/  @!P2 IMAD.MOV.U32 R2, RZ, RZ, R12 ;  /* 0x000000ffff02a224 */ /* 0x000fe400078e000c */
[----:B------:R-:W-:Y:S02]  /*388f0*/  @!P2 IMAD.MOV.U32 R3, RZ, RZ, R7 ;  /* 0x000000ffff03a224 */ /* 0x000fe400078e0007 */
[----:B------:R-:W-:-:S03]  /*38900*/  IMAD.MOV.U32 R12, RZ, RZ, 0x2 ;  /* 0x00000002ff0c7424 */ /* 0x000fc600078e00ff */
[----:B------:R-:W-:Y:S01]  /*38910*/  @!PT LDS RZ, [RZ] ;  /* 0x00000000fffff984 */ /* 0x000fe20000000800 */
[----:B------:R-:W-:Y:S01]  /*38920*/  @!PT LDS RZ, [RZ] ;  /* 0x00000000fffff984 */ /* 0x000fe20000000800 */
[----:B------:R-:W-:Y:S01]  /*38930*/  @!PT LDS RZ, [RZ] ;  /* 0x00000000fffff984 */ /* 0x000fe20000000800 */
[----:B------:R0:W-:Y:S01]  /*38940*/  @!P2 LDGSTS.E.BYPASS.LTC128B.128 [R13+0x18c00], desc[UR36][R2.64], !P0 ;  /* 0x18c00000020dafae */ /* 0x0001e2000c101d64 */
[----:B------:R-:W-:Y:S01]  /*38950*/  ISETP.GE.AND P2, PT, R8, R5, PT ;  /* 0x000000050800720c */ /* 0x000fe20003f46270 */
[----:B------:R-:W-:Y:S02]  /*38960*/  VIADD R8, R4, 0x30 ;  /* 0x0000003004087836 */ /* 0x000fe40000000000 */
[----:B0-----:R-:W-:-:S10]  /*38970*/  IMAD.MOV.U32 R13, RZ, RZ, R6 ;  /* 0x000000ffff0d7224 */ /* 0x001fd400078e0006 */
[----:B------:R-:W-:-:S07]  /*38980*/  @P2 LOP3.LUT R16, R16, 0x400, RZ, 0xfc, !PT ;  /* 0x0000040010102812 */ /* 0x000fce00078efcff */
[----:B------:R-:W-:Y:S05]  /*38990*/  WARPSYNC.COLLECTIVE R15, `(.L_x_2371) ;  /* 0x000000000f087348 */ /* 0x000fea0003c00000 */
[----:B------:R0:W1:Y:S02]  /*389a0*/  SHFL.IDX P6, R14, R13, R12, R11 ;  /* 0x0000000c0d0e7389 */ /* 0x00006400000c000b */
[----:B01----:R-:W-:Y:S01]  /*389b0*/  ENDCOLLECTIVE ;  /* 0x000000000000791b */ /* 0x003fe20003800000 */
.L_x_2371:
[----:B------:R-:W-:Y:S01]  /*389c0*/  LOP3.LUT R16, R16, 0xfffffdff, RZ, 0xc0, !PT ;  /* 0xfffffdff10107812 */ /* 0x000fe200078ec0ff */
[----:B------:R-:W-:Y:S02]  /*389d0*/  IMAD.MOV.U32 R13, RZ, RZ, R0 ;  /* 0x000000ffff0d7224 */ /* 0x000fe400078e0000 */
[----:B------:R-:W-:-:S07]  /*389e0*/  IMAD.MOV.U32 R10, RZ, RZ, R14 ;  /* 0x000000ffff0a7224 */ /* 0x000fce00078e000e */
[----:B------:R-:W-:Y:S05]  /*389f0*/  WARPSYNC.COLLECTIVE R15, `(.L_x_2372) ;  /* 0x000000000f087348 */ /* 0x000fea0003c00000 */
[----:B------:R0:W1:Y:S02]  /*38a00*/  SHFL.IDX P6, R14, R13, R12, R11 ;  /* 0x0000000c0d0e7389 */ /* 0x00006400000c000b */
[----:B01----:R-:W-:Y:S01]  /*38a10*/  ENDCOLLECTIVE ;  /* 0x000000000000791b */ /* 0x003fe20003800000 */
.L_x_2372:
[----:B------:R-:W-:Y:S01]  /*38a20*/  @!P2 LEA R13, R27, UR46, 0x1 ;  /* 0x0000002e1b0dac11 */ /* 0x000fe2000f8e08ff */
[----:B------:R-:W-:Y:S01]  /*38a30*/  IMAD.MOV.U32 R12, RZ, RZ, 0x3 ;  /* 0x00000003ff0c7424 */ /* 0x000fe200078e00ff */
        /* <DEDUP_REMOVED lines=10> */
[----:B0-----:R-:W-:-:S12]  /*38ae0*/  IMAD.MOV.U32 R13, RZ, RZ, R6 ;  /* 0x000000ffff0d7224 */ /* 0x001fd800078e0006 */
[----:B------:R-:W-:-:S07]  /*38af0*/  @P2 LOP3.LUT R16, R16, 0x200, RZ, 0xfc, !PT ;  /* 0x0000020010102812 */ /* 0x000fce00078efcff */
[----:B------:R-:W-:Y:S05]  /*38b00*/  WARPSYNC.COLLECTIVE R15, `(.L_x_2373) ;  /* 0x000000000f087348 */ /* 0x000fea0003c00000 */
[----:B------:R0:W1:Y:S02]  /*38b10*/  SHFL.IDX P6, R14, R13, R12, R11 ;  /* 0x0000000c0d0e7389 */ /* 0x00006400000c000b */
[----:B01----:R-:W-:Y:S01]  /*38b20*/  ENDCOLLECTIVE ;  /* 0x000000000000791b */ /* 0x003fe20003800000 */
.L_x_2373:
[----:B------:R-:W-:Y:S01]  /*38b30*/  LOP3.LUT R16, R16, 0xfffffeff, RZ, 0xc0, !PT ;  /* 0xfffffeff10107812 */ /* 0x000fe200078ec0ff */
[----:B------:R-:W-:Y:S02]  /*38b40*/  IMAD.MOV.U32 R13, RZ, RZ, R0 ;  /* 0x000000ffff0d7224 */ /* 0x000fe400078e0000 */
[----:B------:R-:W-:-:S07]  /*38b50*/  IMAD.MOV.U32 R8, RZ, RZ, R14 ;  /* 0x000000ffff087224 */ /* 0x000fce00078e000e */
[----:B------:R-:W-:Y:S05]  /*38b60*/  WARPSYNC.COLLECTIVE R15, `(.L_x_2374) ;  /* 0x000000000f087348 */ /* 0x000fea0003c00000 */
[----:B------:R0:W1:Y:S02]  /*38b70*/  SHFL.IDX P6, R14, R13, R12, R11 ;  /* 0x0000000c0d0e7389 */ /* 0x00006400000c000b */
[----:B01----:R-:W-:Y:S01]  /*38b80*/  ENDCOLLECTIVE ;  /* 0x000000000000791b */ /* 0x003fe20003800000 */
.L_x_2374:
[----:B------:R-:W-:Y:S01]  /*38b90*/  @!P2 LEA R13, R27, UR46, 0x1 ;  /* 0x0000002e1b0dac11 */ /* 0x000fe2000f8e08ff */
[----:B------:R-:W-:Y:S01]  /*38ba0*/  IMAD.MOV.U32 R12, RZ, RZ, 0x4 ;  /* 0x00000004ff0c7424 */ /* 0x000fe200078e00ff */
[----:B------:R-:W-:-:S05]  /*38bb0*/  @!P2 LEA R9, P1, R22, R14, 0x1 ;  /* 0x0000000e1609a211 */ /* 0x000fca00078208ff */
[----:B------:R-:W-:Y:S02]  /*38bc0*/  @!P2 IMAD.X R8, RZ, RZ, R8, P1 ;  /* 0x000000ffff08a224 */ /* 0x000fe400008e0608 */
[----:B------:R-:W-:Y:S02]  /*38bd0*/  @!P2 IMAD.MOV.U32 R2, RZ, RZ, R9 ;  /* 0x000000ffff02a224 */ /* 0x000fe400078e0009 */
[----:B------:R-:W-:Y:S02]  /*38be0*/  @!P2 IMAD.MOV.U32 R3, RZ, RZ, R8 ;  /* 0x000000ffff03a224 */ /* 0x000fe400078e0008 */
[----:B------:R-:W-:-:S03]  /*38bf0*/  VIADD R8, R4, 0x40 ;  /* 0x0000004004087836 */ /* 0x000fc60000000000 */
[----:B------:R-:W-:Y:S01]  /*38c00*/  @!PT LDS RZ, [RZ] ;  /* 0x00000000fffff984 */ /* 0x000fe20000000800 */
[----:B------:R-:W-:Y:S01]  /*38c10*/  @!PT LDS RZ, [RZ] ;  /* 0x00000000fffff984 */ /* 0x000fe20000000800 */
[----:B------:R-:W-:Y:S01]  /*38c20*/  @!PT LDS RZ, [RZ] ;  /* 0x00000000fffff984 */ /* 0x000fe20000000800 */
[----:B------:R0:W-:Y:S02]  /*38c30*/  @!P2 LDGSTS.E.BYPASS.LTC128B.128 [R13+0x19c00], desc[UR36][R2.64], !P0 ;  /* 0x19c00000020dafae */ /* 0x0001e4000c101d64 */
[----:B------:R-:W-:Y:S01]  /*38c40*/  ISETP.GE.AND P2, PT, R8, R5, PT ;  /* 0x000000050800720c */ /* 0x000fe20003f46270 */
[----:B------:R-:W-:Y:S02]  /*38c50*/  VIADD R8, R4, 0x50 ;  /* 0x0000005004087836 */ /* 0x000fe40000000000 */
[----:B0-----:R-:W-:-:S10]  /*38c60*/  IMAD.MOV.U32 R13, RZ, RZ, R6 ;  /* 0x000000ffff0d7224 */ /* 0x001fd400078e0006 */
[----:B------:R-:W-:-:S07]  /*38c70*/  @P2 LOP3.LUT R16, R16, 0x100, RZ, 0xfc, !PT ;  /* 0x0000010010102812 */ /* 0x000fce00078efcff */
[----:B------:R-:W-:Y:S05]  /*38c80*/  WARPSYNC.COLLECTIVE R15, `(.L_x_2375) ;  /* 0x000000000f087348 */ /* 0x000fea0003c00000 */
[----:B------:R0:W1:Y:S02]  /*38c90*/  SHFL.IDX P6, R14, R13, R12, R11 ;  /* 0x0000000c0d0e7389 */ /* 0x00006400000c000b */
[----:B01----:R-:W-:Y:S01]  /*38ca0*/  ENDCOLLECTIVE ;  /* 0x000000000000791b */ /* 0x003fe20003800000 */
.L_x_2375:
[----:B------:R-:W-:Y:S01]  /*38cb0*/  LOP3.LUT R16, R16, 0xffffff7f, RZ, 0xc0, !PT ;  /* 0xffffff7f10107812 */ /* 0x000fe200078ec0ff */
[----:B------:R-:W-:Y:S02]  /*38cc0*/  IMAD.MOV.U32 R13, RZ, RZ, R0 ;  /* 0x000000ffff0d7224 */ /* 0x000fe400078e0000 */
[----:B------:R-:W-:-:S07]  /*38cd0*/  IMAD.MOV.U32 R2, RZ, RZ, R14 ;  /* 0x000000ffff027224 */ /* 0x000fce00078e000e */
[----:B------:R-:W-:Y:S05]  /*38ce0*/  WARPSYNC.COLLECTIVE R15, `(.L_x_2376) ;  /* 0x000000000f087348 */ /* 0x000fea0003c00000 */
[----:B------:R0:W1:Y:S02]  /*38cf0*/  SHFL.IDX P6, R14, R13, R12, R11 ;  /* 0x0000000c0d0e7389 */ /* 0x00006400000c000b */
[----:B01----:R-:W-:Y:S01]  /*38d00*/  ENDCOLLECTIVE ;  /* 0x000000000000791b */ /* 0x003fe20003800000 */
.L_x_2376:
        /* <DEDUP_REMOVED lines=13> */
[----:B------:R-:W-:Y:S02]  /*38de0*/  @!P2 LEA R7, R27, UR46, 0x1 ;  /* 0x0000002e1b07ac11 */ /* 0x000fe4000f8e08ff */
[----:B------:R-:W-:-:S07]  /*38df0*/  @P2 LOP3.LUT R16, R16, 0x80, RZ, 0xfc, !PT ;  /* 0x0000008010102812 */ /* 0x000fce00078efcff */
[----:B------:R-:W-:Y:S05]  /*38e00*/  WARPSYNC.COLLECTIVE R15, `(.L_x_2377) ;  /* 0x000000000f087348 */ /* 0x000fea0003c00000 */
[----:B------:R0:W1:Y:S02]  /*38e10*/  SHFL.IDX P6, R14, R13, R12, R11 ;  /* 0x0000000c0d0e7389 */ /* 0x00006400000c000b */
[----:B01----:R-:W-:Y:S01]  /*38e20*/  ENDCOLLECTIVE ;  /* 0x000000000000791b */ /* 0x003fe20003800000 */
.L_x_2377:
[----:B------:R-:W-:Y:S01]  /*38e30*/  LOP3.LUT R16, R16, 0xffffffbf, RZ, 0xc0, !PT ;  /* 0xffffffbf10107812 */ /* 0x000fe200078ec0ff */
[----:B------:R-:W-:Y:S02]  /*38e40*/  IMAD.MOV.U32 R13, RZ, RZ, R0 ;  /* 0x000000ffff0d7224 */ /* 0x000fe400078e0000 */
[----:B------:R-:W-:-:S07]  /*38e50*/  IMAD.MOV.U32 R2, RZ, RZ, R14 ;  /* 0x000000ffff027224 */ /* 0x000fce00078e000e */
[----:B------:R-:W-:Y:S05]  /*38e60*/  WARPSYNC.COLLECTIVE R15, `(.L_x_2378) ;  /* 0x000000000f087348 */ /* 0x000fea0003c00000 */
[----:B------:R0:W1:Y:S02]  /*38e70*/  SHFL.IDX P6, R14, R13, R12, R11 ;  /* 0x0000000c0d0e7389 */ /* 0x00006400000c000b */
[----:B01----:R-:W-:Y:S01]  /*38e80*/  ENDCOLLECTIVE ;  /* 0x000000000000791b */ /* 0x003fe20003800000 */
.L_x_2378:
[----:B------:R-:W-:Y:S02]  /*38e90*/  IMAD.MOV.U32 R13, RZ, RZ, R6 ;  /* 0x000000ffff0d7224 */ /* 0x000fe400078e0006 */
        /* <DEDUP_REMOVED lines=10> */
[----:B------:R-:W-:-:S13]  /*38f40*/  ISETP.GE.AND P2, PT, R8, R5, PT ;  /* 0x000000050800720c */ /* 0x000fda0003f46270 */
[----:B0-----:R-:W-:Y:S05]  /*38f50*/  WARPSYNC.COLLECTIVE R15, `(.L_x_2379) ;  /* 0x000000000f087348 */ /* 0x001fea0003c00000 */
[----:B------:R1:W2:Y:S02]  /*38f60*/  SHFL.IDX P6, R14, R13, R12, R11 ;  /* 0x0000000c0d0e7389 */ /* 0x0002a400000c000b */
[----:B012---:R-:W-:Y:S01]  /*38f70*/  ENDCOLLECTIVE ;  /* 0x000000000000791b */ /* 0x007fe20003800000 */
.L_x_2379:
[----:B------:R-:W-:Y:S02]  /*38f80*/  @!P2 LEA R21, R27, UR46, 0x1 ;  /* 0x0000002e1b15ac11 */ /* 0x000fe4000f8e08ff */
[----:B------:R-:W-:Y:S01]  /*38f90*/  @P2 LOP3.LUT R16, R16, 0x40, RZ, 0xfc, !PT ;  /* 0x0000004010102812 */ /* 0x000fe200078efcff */
[----:B------:R-:W-:Y:S02]  /*38fa0*/  IMAD.MOV.U32 R13, RZ, RZ, R0 ;  /* 0x000000ffff0d7224 */ /* 0x000fe400078e0000 */
[----:B------:R-:W-:-:S07]  /*38fb0*/  IMAD.MOV.U32 R2, RZ, RZ, R14 ;  /* 0x000000ffff027224 */ /* 0x000fce00078e000e */
[----:B------:R-:W-:Y:S05]  /*38fc0*/  WARPSYNC.COLLECTIVE R15, `(.L_x_2380) ;  /* 0x000000000f087348 */ /* 0x000fea0003c00000 */
[----:B------:R0:W1:Y:S02]  /*38fd0*/  SHFL.IDX P6, R14, R13, R12, R11 ;  /* 0x0000000c0d0e7389 */ /* 0x00006400000c000b */
[----:B01----:R-:W-:Y:S01]  /*38fe0*/  ENDCOLLECTIVE ;  /* 0x000000000000791b */ /* 0x003fe20003800000 */
.L_x_2380:
[----:B------:R-:W-:Y:S02]  /*38ff0*/  IMAD.MOV.U32 R13, RZ, RZ, R6 ;  /* 0x000000ffff0d7224 */ /* 0x000fe400078e0006 */
[----:B------:R-:W-:Y:S01]  /*39000*/  IMAD.MOV.U32 R12, RZ, RZ, 0x7 ;  /* 0x00000007ff0c7424 */ /* 0x000fe200078e00ff */
[----:B------:R-:W-:-:S13]  /*39010*/  @!P2 LEA R8, P1, R22, R14, 0x1 ;  /* 0x0000000e1608a211 */ /* 0x000fda00078208ff */
[----:B------:R-:W-:Y:S05]  /*39020*/  WARPSYNC.COLLECTIVE R15, `(.L_x_2381) ;  /* 0x000000000f087348 */ /* 0x000fea0003c00000 */
[----:B------:R0:W1:Y:S02]  /*39030*/  SHFL.IDX P6, R14, R13, R12, R11 ;  /* 0x0000000c0d0e7389 */ /* 0x00006400000c000b */
[----:B01----:R-:W-:Y:S01]  /*39040*/  ENDCOLLECTIVE ;  /* 0x000000000000791b */ /* 0x003fe20003800000 */
.L_x_2381:
[----:B------:R-:W-:Y:S02]  /*39050*/  @!P2 IMAD.X R9, RZ, RZ, R2, P1 ;  /* 0x000000ffff09a224 */ /* 0x000fe400008e0602 */
[----:B------:R-:W-:Y:S02]  /*39060*/  @!P2 IMAD.MOV.U32 R2, RZ, RZ, R8 ;  /* 0x000000ffff02a224 */ /* 0x000fe400078e0008 */
[----:B------:R-:W-:-:S05]  /*39070*/  @!P2 IMAD.MOV.U32 R3, RZ, RZ, R9 ;  /* 0x000000ffff03a224 */ /* 0x000fca00078e0009 */
        /* <DEDUP_REMOVED lines=9> */
.L_x_2382:
[----:B------:R-:W-:Y:S05]  /*39110*/  BRA `(.L_x_2383) ;  /* 0xffffffc4000c7947 */ /* 0x000fea000383ffff */
.L_x_2313:
        /* <DEDUP_REMOVED lines=8> */
.L_x_2385:
[----:B------:R-:W-:Y:S05]  /*391a0*/  BSYNC B0 ;  /* 0x0000000000007941 */ /* 0x000fea0003800000 */
.L_x_2384:
        /* <DEDUP_REMOVED lines=9> */
.L_x_2386:
[----:B------:R-:W-:Y:S01]  /*39240*/  @!P5 LEA R7, R27, UR46, 0x1 ;  /* 0x0000002e1b07dc11 */ /* 0x000fe2000f8e08ff */
[----:B------:R-:W-:Y:S02]  /*39250*/  IMAD.MOV.U32 R13, RZ, RZ, R4 ;  /* 0x000000ffff0d7224 */ /* 0x000fe400078e0004 */
[----:B------:R-:W-:Y:S01]  /*39260*/  IMAD.MOV.U32 R12, RZ, RZ, 0x1 ;  /* 0x00000001ff0c7424 */ /* 0x000fe200078e00ff */
[----:B------:R-:W-:-:S05]  /*39270*/  @!P5 LEA R14, P0, R22, R14, 0x1 ;  /* 0x0000000e160ed211 */ /* 0x000fca00078008ff */
[----:B------:R-:W-:Y:S02]  /*39280*/  @!P5 IMAD.X R3, RZ, RZ, R2, P0 ;  /* 0x000000ffff03d224 */ /* 0x000fe400000e0602 */
[----:B------:R-:W-:-:S07]  /*39290*/  @!P5 IMAD.MOV.U32 R2, RZ, RZ, R14 ;  /* 0x000000ffff02d224 */ /* 0x000fce00078e000e */
[----:B------:R-:W-:Y:S05]  /*392a0*/  WARPSYNC.COLLECTIVE R15, `(.L_x_2387) ;  /* 0x000000000f087348 */ /* 0x000fea0003c00000 */
[----:B------:R0:W1:Y:S02]  /*392b0*/  SHFL.IDX P6, R14, R13, R12, R11 ;  /* 0x0000000c0d0e7389 */ /* 0x00006400000c000b */
[----:B01----:R-:W-:Y:S01]  /*392c0*/  ENDCOLLECTIVE ;  /* 0x000000000000791b */ /* 0x003fe20003800000 */
.L_x_2387:
        /* <DEDUP_REMOVED lines=13> */
.L_x_2388:
[----:B------:R-:W-:Y:S01]  /*393a0*/  @!P5 LEA R7, R27, UR46, 0x1 ;  /* 0x0000002e1b07dc11 */ /* 0x000fe2000f8e08ff */
[----:B------:R-:W-:Y:S02]  /*393b0*/  IMAD.MOV.U32 R13, RZ, RZ, R4 ;  /* 0x000000ffff0d7224 */ /* 0x000fe400078e0004 */
[----:B------:R-:W-:Y:S01]  /*393c0*/  IMAD.MOV.U32 R12, RZ, RZ, 0x2 ;  /* 0x00000002ff0c7424 */ /* 0x000fe200078e00ff */
[----:B------:R-:W-:-:S13]  /*393d0*/  LOP3.LUT P6, RZ, R16, 0x800, RZ, 0xc0, !PT ;  /* 0x0000080010ff7812 */ /* 0x000fda00078cc0ff */
[----:B------:R-:W-:Y:S02]  /*393e0*/  @!P6 LEA R14, P0, R22, R14, 0x1 ;  /* 0x0000000e160ee211 */ /* 0x000fe400078008ff */
[----:B------:R-:W-:-:S03]  /*393f0*/  @!P6 LEA R9, R27, UR46, 0x1 ;  /* 0x0000002e1b09ec11 */ /* 0x000fc6000f8e08ff */
        /* <DEDUP_REMOVED lines=13> */
.L_x_2389:
[----:B------:R-:W-:Y:S02]  /*394d0*/  IMAD.MOV.U32 R13, RZ, RZ, R0 ;  /* 0x000000ffff0d7224 */ /* 0x000fe400078e0000 */
[----:B------:R-:W-:-:S07]  /*394e0*/  IMAD.MOV.U32 R5, RZ, RZ, R14 ;  /* 0x000000ffff057224 */ /* 0x000fce00078e000e */
[----:B------:R-:W-:Y:S05]  /*394f0*/  WARPSYNC.COLLECTIVE R15, `(.L_x_2390) ;  /* 0x000000000f087348 */ /* 0x000fea0003c00000 */
[----:B------:R0:W1:Y:S02]  /*39500*/  SHFL.IDX P6, R14, R13, R12, R11 ;  /* 0x0000000c0d0e7389 */ /* 0x00006400000c000b */
[----:B01----:R-:W-:Y:S01]  /*39510*/  ENDCOLLECTIVE ;  /* 0x000000000000791b */ /* 0x003fe20003800000 */
.L_x_2390:
[----:B------:R-:W-:Y:S02]  /*39520*/  IMAD.MOV.U32 R13, RZ, RZ, R4 ;  /* 0x000000ffff0d7224 */ /* 0x000fe400078e0004 */
[----:B------:R-:W-:Y:S01]  /*39530*/  IMAD.MOV.U32 R12, RZ, RZ, 0x3 ;  /* 0x00000003ff0c7424 */ /* 0x000fe200078e00ff */
[----:B------:R-:W-:-:S05]  /*39540*/  @!P5 LEA R14, P0, R22, R14, 0x1 ;  /* 0x0000000e160ed211 */ /* 0x000fca00078008ff */
[----:B------:R-:W-:-:S08]  /*39550*/  @!P5 IMAD.MOV.U32 R2, RZ, RZ, R14 ;  /* 0x000000ffff02d224 */ /* 0x000fd000078e000e */
[----:B------:R-:W-:Y:S05]  /*39560*/  WARPSYNC.COLLECTIVE R15, `(.L_x_2391) ;  /* 0x000000000f087348 */ /* 0x000fea0003c00000 */
[----:B------:R0:W1:Y:S02]  /*39570*/  SHFL.IDX P6, R14, R13, R12, R11 ;  /* 0x0000000c0d0e7389 */ /* 0x00006400000c000b */
[----:B01----:R-:W-:Y:S01]  /*39580*/  ENDCOLLECTIVE ;  /* 0x000000000000791b */ /* 0x003fe20003800000 */
.L_x_2391:
        /* <DEDUP_REMOVED lines=15> */
.L_x_2392:
        /* <DEDUP_REMOVED lines=19> */
.L_x_2393:
[----:B------:R-:W-:Y:S02]  /*397b0*/  IMAD.MOV.U32 R13, RZ, RZ, R0 ;  /* 0x000000ffff0d7224 */ /* 0x000fe400078e0000 */
[----:B------:R-:W-:-:S07]  /*397c0*/  IMAD.MOV.U32 R5, RZ, RZ, R14 ;  /* 0x000000ffff057224 */ /* 0x000fce00078e000e */
[----:B------:R-:W-:Y:S05]  /*397d0*/  WARPSYNC.COLLECTIVE R15, `(.L_x_2394) ;  /* 0x000000000f087348 */ /* 0x000fea0003c00000 */
[----:B------:R0:W1:Y:S02]  /*397e0*/  SHFL.IDX P6, R14, R13, R12, R11 ;  /* 0x0000000c0d0e7389 */ /* 0x00006400000c000b */
[----:B01----:R-:W-:Y:S01]  /*397f0*/  ENDCOLLECTIVE ;  /* 0x000000000000791b */ /* 0x003fe20003800000 */
.L_x_2394:
[----:B------:R-:W-:Y:S02]  /*39800*/  IMAD.MOV.U32 R13, RZ, RZ, R4 ;  /* 0x000000ffff0d7224 */ /* 0x000fe400078e0004 */
[----:B------:R-:W-:Y:S01]  /*39810*/  IMAD.MOV.U32 R12, RZ, RZ, 0x5 ;  /* 0x00000005ff0c7424 */ /* 0x000fe200078e00ff */
[----:B------:R-:W-:-:S05]  /*39820*/  @!P5 LEA R14, P0, R22, R14, 0x1 ;  /* 0x0000000e160ed211 */ /* 0x000fca00078008ff */
[----:B------:R-:W-:-:S08]  /*39830*/  @!P5 IMAD.MOV.U32 R2, RZ, RZ, R14 ;  /* 0x000000ffff02d224 */ /* 0x000fd000078e000e */
[----:B------:R-:W-:Y:S05]  /*39840*/  WARPSYNC.COLLECTIVE R15, `(.L_x_2395) ;  /* 0x000000000f087348 */ /* 0x000fea0003c00000 */
[----:B------:R0:W1:Y:S02]  /*39850*/  SHFL.IDX P6, R14, R13, R12, R11 ;  /* 0x0000000c0d0e7389 */ /* 0x00006400000c000b */
[----:B01----:R-:W-:Y:S01]  /*39860*/  ENDCOLLECTIVE ;  /* 0x000000000000791b */ /* 0x003fe20003800000 */
.L_x_2395:
        /* <DEDUP_REMOVED lines=15> */
.L_x_2396:
        /* <DEDUP_REMOVED lines=19> */
.L_x_2397:
[----:B------:R-:W-:Y:S02]  /*39a90*/  IMAD.MOV.U32 R13, RZ, RZ, R0 ;  /* 0x000000ffff0d7224 */ /* 0x000fe400078e0000 */
[----:B------:R-:W-:-:S07]  /*39aa0*/  IMAD.MOV.U32 R5, RZ, RZ, R14 ;  /* 0x000000ffff057224 */ /* 0x000fce00078e000e */
[----:B------:R-:W-:Y:S05]  /*39ab0*/  WARPSYNC.COLLECTIVE R15, `(.L_x_2398) ;  /* 0x000000000f087348 */ /* 0x000fea0003c00000 */
[----:B------:R0:W1:Y:S02]  /*39ac0*/  SHFL.IDX P6, R14, R13, R12, R11 ;  /* 0x0000000c0d0e7389 */ /* 0x00006400000c000b */
[----:B01----:R-:W-:Y:S01]  /*39ad0*/  ENDCOLLECTIVE ;  /* 0x000000000000791b */ /* 0x003fe20003800000 */
.L_x_2398:
[----:B------:R-:W-:Y:S02]  /*39ae0*/  IMAD.MOV.U32 R13, RZ, RZ, R4 ;  /* 0x000000ffff0d7224 */ /* 0x000fe400078e0004 */
[----:B------:R-:W-:Y:S01]  /*39af0*/  IMAD.MOV.U32 R12, RZ, RZ, 0x7 ;  /* 0x00000007ff0c7424 */ /* 0x000fe200078e00ff */
[----:B------:R-:W-:-:S05]  /*39b00*/  @!P5 LEA R14, P0, R22, R14, 0x1 ;  /* 0x0000000e160ed211 */ /* 0x000fca00078008ff */
[----:B------:R-:W-:-:S08]  /*39b10*/  @!P5 IMAD.MOV.U32 R2, RZ, RZ, R14 ;  /* 0x000000ffff02d224 */ /* 0x000fd000078e000e */
[----:B------:R-:W-:Y:S05]  /*39b20*/  WARPSYNC.COLLECTIVE R15, `(.L_x_2399) ;  /* 0x000000000f087348 */ /* 0x000fea0003c00000 */
[----:B------:R0:W1:Y:S02]  /*39b30*/  SHFL.IDX P6, R14, R13, R12, R11 ;  /* 0x0000000c0d0e7389 */ /* 0x00006400000c000b */
[----:B01----:R-:W-:Y:S01]  /*39b40*/  ENDCOLLECTIVE ;  /* 0x000000000000791b */ /* 0x003fe20003800000 */
.L_x_2399:
        /* <DEDUP_REMOVED lines=10> */
[----:B------:R-:W-:-:S07]  /*39bf0*/  IMAD.MOV.U32 R5, RZ, RZ, R14 ;  /* 0x000000ffff057224 */ /* 0x000fce00078e000e */
[----:B0-----:R-:W-:Y:S05]  /*39c00*/  WARPSYNC.COLLECTIVE R15, `(.L_x_2400) ;  /* 0x000000000f087348 */ /* 0x001fea0003c00000 */
[----:B------:R1:W2:Y:S02]  /*39c10*/  SHFL.IDX P6, R14, R13, R12, R11 ;  /* 0x0000000c0d0e7389 */ /* 0x0002a400000c000b */
[----:B012---:R-:W-:Y:S01]  /*39c20*/  ENDCOLLECTIVE ;  /* 0x000000000000791b */ /* 0x007fe20003800000 */
.L_x_2400:
[----:B------:R-:W-:Y:S05]  /*39c30*/  BRA `(.L_x_2401) ;  /* 0xffffffc4000c7947 */ /* 0x000fea000383ffff */
.L_x_2316:
[----:B0--3--:R-:W-:-:S04]  /*39c40*/  IMAD.U32 R3, RZ, RZ, UR46 ;  /* 0x0000002eff037e24 */ /* 0x009fc8000f8e00ff */
[----:B------:R0:W3:Y:S03]  /*39c50*/  SYNCS.PHASECHK.TRANS64.TRYWAIT P0, [R3+URZ+0x32420], R0 ;  /* 0x03242000030075a7 */ /* 0x0000e6000800017f */
[----:B---3--:R-:W-:Y:S05]  /*39c60*/  @!P0 NANOSLEEP.SYNCS 0x989680 ;  /* 0x009896800000895d */ /* 0x008fea0003900000 */
[----:B------:R-:W3:Y:S02]  /*39c70*/  @!P0 SYNCS.PHASECHK.TRANS64 P0, [R3+URZ+0x32420], R0 ;  /* 0x03242000030085a7 */ /* 0x000ee4000800007f */
[----:B---3--:R-:W-:Y:S05]  /*39c80*/  @!P0 BRA `(.L_x_2316) ;  /* 0xfffffffc00ec8947 */ /* 0x008fea000383ffff */
[----:B------:R-:W-:Y:S05]  /*39c90*/  BRA `(.L_x_2402) ;  /* 0xffffffc400507947 */ /* 0x000fea000383ffff */
.L_x_2318:
[----:B0--3--:R-:W-:-:S04]  /*39ca0*/  IMAD.U32 R3, RZ, RZ, UR46 ;  /* 0x0000002eff037e24 */ /* 0x009fc8000f8e00ff */
[----:B------:R0:W3:Y:S03]  /*39cb0*/  SYNCS.PHASECHK.TRANS64.TRYWAIT P0, [R3+URZ+0x32460], R0 ;  /* 0x03246000030075a7 */ /* 0x0000e6000800017f */
[----:B---3--:R-:W-:Y:S05]  /*39cc0*/  @!P0 NANOSLEEP.SYNCS 0x989680 ;  /* 0x009896800000895d */ /* 0x008fea0003900000 */
[----:B------:R-:W3:Y:S02]  /*39cd0*/  @!P0 SYNCS.PHASECHK.TRANS64 P0, [R3+URZ+0x32460], R0 ;  /* 0x03246000030085a7 */ /* 0x000ee4000800007f */
[----:B---3--:R-:W-:Y:S05]  /*39ce0*/  @!P0 BRA `(.L_x_2318) ;  /* 0xfffffffc00ec8947 */ /* 0x008fea000383ffff */
[----:B------:R-:W-:Y:S05]  /*39cf0*/  BRA `(.L_x_2403) ;  /* 0xffffffc4004c7947 */ /* 0x000fea000383ffff */
.L_x_2319:
[----:B------:R-:W-:Y:S01]  /*39d00*/  BSSY B0, `(.L_x_2404) ;  /* 0x0000008000007945 */ /* 0x000fe20003800000 */
[----:B------:R-:W-:Y:S02]  /*39d10*/  IMAD.MOV.U32 R13, RZ, RZ, R8 ;  /* 0x000000ffff0d7224 */ /* 0x000fe400078e0008 */
[----:B------:R-:W-:Y:S02]  /*39d20*/  IMAD.MOV.U32 R12, RZ, RZ, RZ ;  /* 0x000000ffff0c7224 */ /* 0x000fe400078e00ff */
[----:B------:R-:W-:Y:S02]  /*39d30*/  IMAD.MOV.U32 R11, RZ, RZ, 0x181f ;  /* 0x0000181fff0b7424 */ /* 0x000fe400078e00ff */
[----:B------:R-:W-:-:S07]  /*39d40*/  IMAD.MOV.U32 R15, RZ, RZ, -0x1 ;  /* 0xffffffffff0f7424 */ /* 0x000fce00078e00ff */
[----:B-1----:R-:W-:Y:S05]  /*39d50*/  WARPSYNC.COLLECTIVE R15, `(.L_x_2405) ;  /* 0x000000000f087348 */ /* 0x002fea0003c00000 */
[----:B-1----:R0:W1:Y:S02]  /*39d60*/  SHFL.IDX P6, R14, R13, R12, R11 ;  /* 0x0000000c0d0e7389 */ /* 0x00206400000c000b */
[----:B01----:R-:W-:Y:S01]  /*39d70*/  ENDCOLLECTIVE ;  /* 0x000000000000791b */ /* 0x003fe20003800000 */
.L_x_2405:
[----:B------:R-:W-:Y:S05]  /*39d80*/  BSYNC B0 ;  /* 0x0000000000007941 */ /* 0x000fea0003800000 */
.L_x_2404:
        /* <DEDUP_REMOVED lines=13> */
.L_x_2406:
[----:B------:R-:W-:Y:S02]  /*39e60*/  VIADD R31, R6, 0x400 ;  /* 0x00000400061f7836 */ /* 0x000fe40000000000 */
[----:B------:R-:W-:Y:S02]  /*39e70*/  IMAD.MOV.U32 R13, RZ, RZ, R8 ;  /* 0x000000ffff0d7224 */ /* 0x000fe400078e0008 */
[----:B------:R-:W-:Y:S01]  /*39e80*/  IMAD.MOV.U32 R12, RZ, RZ, 0x1 ;  /* 0x00000001ff0c7424 */ /* 0x000fe200078e00ff */
[----:B------:R-:W-:-:S13]  /*39e90*/  IADD3 R2, P0, R14, R0, RZ ;  /* 0x000000000e027210 */ /* 0x000fda0007f1e0ff */
[----:B------:R-:W-:Y:S05]  /*39ea0*/  WARPSYNC.COLLECTIVE R15, `(.L_x_2407) ;  /* 0x000000000f087348 */ /* 0x000fea0003c00000 */
[----:B------:R0:W1:Y:S02]  /*39eb0*/  SHFL.IDX P6, R14, R13, R12, R11 ;  /* 0x0000000c0d0e7389 */ /* 0x00006400000c000b */
[----:B01----:R-:W-:Y:S01]  /*39ec0*/  ENDCOLLECTIVE ;  /* 0x000000000000791b */ /* 0x003fe20003800000 */
.L_x_2407:
        /* <DEDUP_REMOVED lines=12> */
.L_x_2408:
[----:B------:R-:W-:Y:S01]  /*39f90*/  @!PT LDS RZ, [RZ] ;  /* 0x00000000fffff984 */ /* 0x000fe20000000800 */
[----:B------:R-:W-:Y:S01]  /*39fa0*/  @!PT LDS RZ, [RZ] ;  /* 0x00000000fffff984 */ /* 0x000fe20000000800 */
[----:B------:R-:W-:Y:S01]  /*39fb0*/  @!PT LDS RZ, [RZ] ;  /* 0x00000000fffff984 */ /* 0x000fe20000000800 */
[----:B------:R-:W-:Y:S01]  /*39fc0*/  LDGSTS.E.BYPASS.LTC128B.128 [R6+0x3400], desc[UR36][R2.64+0x80], !P0 ;  /* 0x0340008002067fae */ /* 0x000fe2000c101d64 */
[----:B------:R-:W-:-:S03]  /*39fd0*/  LOP3.LUT P0, RZ, R9, 0x8, RZ, 0xc0, !PT ;  /* 0x0000000809ff7812 */ /* 0x000fc6000780c0ff */
        /* <DEDUP_REMOVED lines=9> */
.L_x_2409:
        /* <DEDUP_REMOVED lines=12> */
.L_x_2410:
        /* <DEDUP_REMOVED lines=14> */
.L_x_2411:
        /* <DEDUP_REMOVED lines=12> */
.L_x_2412:
        /* <DEDUP_REMOVED lines=14> */
.L_x_2413:
        /* <DEDUP_REMOVED lines=12> */
.L_x_2414:
        /* <DEDUP_REMOVED lines=14> */
.L_x_2415:
[----:B------:R-:W-:Y:S01]  /*3a550*/  IMAD.X R3, RZ, RZ, R9, P3 ;  /* 0x000000ffff037224 */ /* 0x000fe200018e0609 */
[----:B------:R-:W-:Y:S01]  /*3a560*/  ISETP.LT.OR P3, PT, R17, 0x41, P4 ;  /* 0x000000411100780c */ /* 0x000fe20002761670 */
[----:B------:R-:W-:Y:S02]  /*3a570*/  IMAD.MOV.U32 R9, RZ, RZ, RZ ;  /* 0x000000ffff097224 */ /* 0x000fe400078e00ff */
        /* <DEDUP_REMOVED lines=10> */
.L_x_2416:
        /* <DEDUP_REMOVED lines=9> */
.L_x_2326:
[----:B-1----:R1:W2:Y:S02]  /*3a6b0*/  SYNCS.PHASECHK.TRANS64.TRYWAIT P0, [R19+URZ+0x32440], R23 ;  /* 0x03244017130075a7 */ /* 0x0022a4000800017f */
[----:B--2---:R-:W-:Y:S05]  /*3a6c0*/  @!P0 NANOSLEEP.SYNCS 0x989680 ;  /* 0x009896800000895d */ /* 0x004fea0003900000 */
[----:B------:R-:W2:Y:S02]  /*3a6d0*/  @!P0 SYNCS.PHASECHK.TRANS64 P0, [R19+URZ+0x32440], R23 ;  /* 0x03244017130085a7 */ /* 0x000ea4000800007f */
[----:B--2---:R-:W-:Y:S05]  /*3a6e0*/  @!P0 BRA `(.L_x_2326) ;  /* 0xfffffffc00f08947 */ /* 0x004fea000383ffff */
[----:B------:R-:W-:Y:S05]  /*3a6f0*/  BRA `(.L_x_2418) ;  /* 0xffffffc400907947 */ /* 0x000fea000383ffff */
.L_x_2327:
        /* <DEDUP_REMOVED lines=8> */
.L_x_2420:
[----:B------:R-:W-:Y:S05]  /*3a780*/  BSYNC B1 ;  /* 0x0000000000017941 */ /* 0x000fea0003800000 */
.L_x_2419:
        /* <DEDUP_REMOVED lines=9> */
.L_x_2421:
[----:B------:R-:W-:Y:S02]  /*3a820*/  IMAD.MOV.U32 R13, RZ, RZ, R24 ;  /* 0x000000ffff0d7224 */ /* 0x000fe400078e0018 */
[----:B------:R-:W-:Y:S01]  /*3a830*/  IMAD.MOV.U32 R12, RZ, RZ, 0x1 ;  /* 0x00000001ff0c7424 */ /* 0x000fe200078e00ff */
[----:B------:R-:W-:-:S13]  /*3a840*/  IADD3 R2, P0, R14, R0, RZ ;  /* 0x000000000e027210 */ /* 0x000fda0007f1e0ff */
[----:B------:R-:W-:Y:S05]  /*3a850*/  WARPSYNC.COLLECTIVE R15, `(.L_x_2422) ;  /* 0x000000000f087348 */ /* 0x000fea0003c00000 */
[----:B------:R0:W1:Y:S02]  /*3a860*/  SHFL.IDX P6, R14, R13, R12, R11 ;  /* 0x0000000c0d0e7389 */ /* 0x00006400000c000b */
[----:B01----:R-:W-:Y:S01]  /*3a870*/  ENDCOLLECTIVE ;  /* 0x000000000000791b */ /* 0x003fe20003800000 */
.L_x_2422:
        /* <DEDUP_REMOVED lines=10> */
.L_x_2423:
[----:B------:R-:W-:Y:S02]  /*3a920*/  IMAD.MOV.U32 R13, RZ, RZ, R24 ;  /* 0x000000ffff0d7224 */ /* 0x000fe400078e0018 */
[----:B------:R-:W-:Y:S01]  /*3a930*/  IMAD.MOV.U32 R12, RZ, RZ, 0x2 ;  /* 0x00000002ff0c7424 */ /* 0x000fe200078e00ff */
[----:B------:R-:W-:-:S13]  /*3a940*/  IADD3 R2, P0, R14, R0, RZ ;  /* 0x000000000e027210 */ /* 0x000fda0007f1e0ff */
[----:B------:R-:W-:Y:S05]  /*3a950*/  WARPSYNC.COLLECTIVE R15, `(.L_x_2424) ;  /* 0x000000000f087348 */ /* 0x000fea0003c00000 */
[----:B------:R0:W1:Y:S02]  /*3a960*/  SHFL.IDX P6, R14, R13, R12, R11 ;  /* 0x0000000c0d0e7389 */ /* 0x00006400000c000b */
[----:B01----:R-:W-:Y:S01]  /*3a970*/  ENDCOLLECTIVE ;  /* 0x000000000000791b */ /* 0x003fe20003800000 */
.L_x_2424:
        /* <DEDUP_REMOVED lines=10> */
.L_x_2425:
[----:B------:R-:W-:Y:S02]  /*3aa20*/  IMAD.MOV.U32 R13, RZ, RZ, R24 ;  /* 0x000000ffff0d7224 */ /* 0x000fe400078e0018 */
[----:B------:R-:W-:Y:S01]  /*3aa30*/  IMAD.MOV.U32 R12, RZ, RZ, 0x3 ;  /* 0x00000003ff0c7424 */ /* 0x000fe200078e00ff */
[----:B------:R-:W-:-:S13]  /*3aa40*/  IADD3 R2, P0, R14, R0, RZ ;  /* 0x000000000e027210 */ /* 0x000fda0007f1e0ff */
[----:B------:R-:W-:Y:S05]  /*3aa50*/  WARPSYNC.COLLECTIVE R15, `(.L_x_2426) ;  /* 0x000000000f087348 */ /* 0x000fea0003c00000 */
[----:B------:R0:W1:Y:S02]  /*3aa60*/  SHFL.IDX P6, R14, R13, R12, R11 ;  /* 0x0000000c0d0e7389 */ /* 0x00006400000c000b */
[----:B01----:R-:W-:Y:S01]  /*3aa70*/  ENDCOLLECTIVE ;  /* 0x000000000000791b */ /* 0x003fe20003800000 */
.L_x_2426:
        /* <DEDUP_REMOVED lines=10> */
.L_x_2427:
[----:B------:R-:W-:Y:S02]  /*3ab20*/  IMAD.MOV.U32 R13, RZ, RZ, R24 ;  /* 0x000000ffff0d7224 */ /* 0x000fe400078e0018 */
[----:B------:R-:W-:Y:S01]  /*3ab30*/  IMAD.MOV.U32 R12, RZ, RZ, 0x4 ;  /* 0x00000004ff0c7424 */ /* 0x000fe200078e00ff */
[----:B------:R-:W-:-:S13]  /*3ab40*/  IADD3 R2, P0, R14, R0, RZ ;  /* 0x000000000e027210 */ /* 0x000fda0007f1e0ff */
[----:B------:R-:W-:Y:S05]  /*3ab50*/  WARPSYNC.COLLECTIVE R15, `(.L_x_2428) ;  /* 0x000000000f087348 */ /* 0x000fea0003c00000 */
[----:B------:R0:W1:Y:S02]  /*3ab60*/  SHFL.IDX P6, R14, R13, R12, R11 ;  /* 0x0000000c0d0e7389 */ /* 0x00006400000c000b */
[----:B01----:R-:W-:Y:S01]  /*3ab70*/  ENDCOLLECTIVE ;  /* 0x000000000000791b */ /* 0x003fe20003800000 */
.L_x_2428:
        /* <DEDUP_REMOVED lines=10> */
.L_x_2429:
[----:B------:R-:W-:Y:S02]  /*3ac20*/  IMAD.MOV.U32 R13, RZ, RZ, R24 ;  /* 0x000000ffff0d7224 */ /* 0x000fe400078e0018 */
[----:B------:R-:W-:Y:S01]  /*3ac30*/  IMAD.MOV.U32 R12, RZ, RZ, 0x5 ;  /* 0x00000005ff0c7424 */ /* 0x000fe200078e00ff */
[----:B------:R-:W-:-:S13]  /*3ac40*/  IADD3 R2, P0, R14, R0, RZ ;  /* 0x000000000e027210 */ /* 0x000fda0007f1e0ff */
[----:B------:R-:W-:Y:S05]  /*3ac50*/  WARPSYNC.COLLECTIVE R15, `(.L_x_2430) ;  /* 0x000000000f087348 */ /* 0x000fea0003c00000 */
[----:B------:R0:W1:Y:S02]  /*3ac60*/  SHFL.IDX P6, R14, R13, R12, R11 ;  /* 0x0000000c0d0e7389 */ /* 0x00006400000c000b */
[----:B01----:R-:W-:Y:S01]  /*3ac70*/  ENDCOLLECTIVE ;  /* 0x000000000000791b */ /* 0x003fe20003800000 */
.L_x_2430:
        /* <DEDUP_REMOVED lines=10> */
.L_x_2431:
[----:B------:R-:W-:Y:S05]  /*3ad20*/  BRA `(.L_x_2432) ;  /* 0xffffffc000ec7947 */ /* 0x000fea000383ffff */
.L_x_2332:
[----:B---3--:R3:W4:Y:S02]  /*3ad30*/  SYNCS.PHASECHK.TRANS64.TRYWAIT P0, [R19+URZ+0x32460], R23 ;  /* 0x03246017130075a7 */ /* 0x008724000800017f */
[----:B----4-:R-:W-:Y:S05]  /*3ad40*/  @!P0 NANOSLEEP.SYNCS 0x989680 ;  /* 0x009896800000895d */ /* 0x010fea0003900000 */
[----:B------:R-:W4:Y:S02]  /*3ad50*/  @!P0 SYNCS.PHASECHK.TRANS64 P0, [R19+URZ+0x32460], R23 ;  /* 0x03246017130085a7 */ /* 0x000f24000800007f */
[----:B----4-:R-:W-:Y:S05]  /*3ad60*/  @!P0 BRA `(.L_x_2332) ;  /* 0xfffffffc00f08947 */ /* 0x010fea000383ffff */
[----:B------:R-:W-:Y:S05]  /*3ad70*/  BRA `(.L_x_2433) ;  /* 0xffffffc400387947 */ /* 0x000fea000383ffff */
.L_x_2333:
        /* <DEDUP_REMOVED lines=8> */
.L_x_2435:
[----:B------:R-:W-:Y:S05]  /*3ae00*/  BSYNC B1 ;  /* 0x0000000000017941 */ /* 0x000fea0003800000 */
.L_x_2434:
        /* <DEDUP_REMOVED lines=9> */
.L_x_2436:
[----:B------:R-:W-:Y:S02]  /*3aea0*/  IMAD.MOV.U32 R9, RZ, RZ, RZ ;  /* 0x000000ffff097224 */ /* 0x000fe400078e00ff */
[----:B------:R-:W-:Y:S02]  /*3aeb0*/  IMAD.MOV.U32 R13, RZ, RZ, R22 ;  /* 0x000000ffff0d7224 */ /* 0x000fe400078e0016 */
[----:B------:R-:W-:Y:S01]  /*3aec0*/  IMAD.MOV.U32 R12, RZ, RZ, 0x1 ;  /* 0x00000001ff0c7424 */ /* 0x000fe200078e00ff */
[----:B------:R-:W-:-:S13]  /*3aed0*/  IADD3 R2, P0, R14, R0, RZ ;  /* 0x000000000e027210 */ /* 0x000fda0007f1e0ff */
[----:B------:R-:W-:Y:S05]  /*3aee0*/  WARPSYNC.COLLECTIVE R15, `(.L_x_2437) ;  /* 0x000000000f087348 */ /* 0x000fea0003c00000 */
[----:B------:R0:W1:Y:S02]  /*3aef0*/  SHFL.IDX P6, R14, R13, R12, R11 ;  /* 0x0000000c0d0e7389 */ /* 0x00006400000c000b */
[----:B01----:R-:W-:Y:S01]  /*3af00*/  ENDCOLLECTIVE ;  /* 0x000000000000791b */ /* 0x003fe20003800000 */
.L_x_2437:
        /* <DEDUP_REMOVED lines=13> */
.L_x_2438:
[----:B------:R-:W-:Y:S02]  /*3afe0*/  IMAD.MOV.U32 R13, RZ, RZ, R22 ;  /* 0x000000ffff0d7224 */ /* 0x000fe400078e0016 */
[----:B------:R-:W-:Y:S01]  /*3aff0*/  IMAD.MOV.U32 R12, RZ, RZ, 0x2 ;  /* 0x00000002ff0c7424 */ /* 0x000fe200078e00ff */
[----:B------:R-:W-:-:S13]  /*3b000*/  IADD3 R2, P0, R14, R0, RZ ;  /* 0x000000000e027210 */ /* 0x000fda0007f1e0ff */
[----:B------:R-:W-:Y:S05]  /*3b010*/  WARPSYNC.COLLECTIVE R15, `(.L_x_2439) ;  /* 0x000000000f087348 */ /* 0x000fea0003c00000 */
[----:B------:R0:W1:Y:S02]  /*3b020*/  SHFL.IDX P6, R14, R13, R12, R11 ;  /* 0x0000000c0d0e7389 */ /* 0x00006400000c000b */
[----:B01----:R-:W-:Y:S01]  /*3b030*/  ENDCOLLECTIVE ;  /* 0x000000000000791b */ /* 0x003fe20003800000 */
.L_x_2439:
        /* <DEDUP_REMOVED lines=13> */
.L_x_2440:
[----:B------:R-:W-:Y:S02]  /*3b110*/  IMAD.MOV.U32 R13, RZ, RZ, R22 ;  /* 0x000000ffff0d7224 */ /* 0x000fe400078e0016 */
[----:B------:R-:W-:Y:S01]  /*3b120*/  IMAD.MOV.U32 R12, RZ, RZ, 0x3 ;  /* 0x00000003ff0c7424 */ /* 0x000fe200078e00ff */
[----:B------:R-:W-:-:S13]  /*3b130*/  IADD3 R2, P0, R14, R0, RZ ;  /* 0x000000000e027210 */ /* 0x000fda0007f1e0ff */
[----:B------:R-:W-:Y:S05]  /*3b140*/  WARPSYNC.COLLECTIVE R15, `(.L_x_2441) ;  /* 0x000000000f087348 */ /* 0x000fea0003c00000 */
[----:B------:R0:W1:Y:S02]  /*3b150*/  SHFL.IDX P6, R14, R13, R12, R11 ;  /* 0x0000000c0d0e7389 */ /* 0x00006400000c000b */
[----:B01----:R-:W-:Y:S01]  /*3b160*/  ENDCOLLECTIVE ;  /* 0x000000000000791b */ /* 0x003fe20003800000 */
.L_x_2441:
        /* <DEDUP_REMOVED lines=13> */
.L_x_2442:
[----:B------:R-:W-:Y:S02]  /*3b240*/  IMAD.MOV.U32 R13, RZ, RZ, R22 ;  /* 0x000000ffff0d7224 */ /* 0x000fe400078e0016 */
[----:B------:R-:W-:Y:S01]  /*3b250*/  IMAD.MOV.U32 R12, RZ, RZ, 0x4 ;  /* 0x00000004ff0c7424 */ /* 0x000fe200078e00ff */
[----:B------:R-:W-:-:S13]  /*3b260*/  IADD3 R2, P0, R14, R0, RZ ;  /* 0x000000000e027210 */ /* 0x000fda0007f1e0ff */
[----:B------:R-:W-:Y:S05]  /*3b270*/  WARPSYNC.COLLECTIVE R15, `(.L_x_2443) ;  /* 0x000000000f087348 */ /* 0x000fea0003c00000 */
[----:B------:R0:W1:Y:S02]  /*3b280*/  SHFL.IDX P6, R14, R13, R12, R11 ;  /* 0x0000000c0d0e7389 */ /* 0x00006400000c000b */
[----:B01----:R-:W-:Y:S01]  /*3b290*/  ENDCOLLECTIVE ;  /* 0x000000000000791b */ /* 0x003fe20003800000 */
.L_x_2443:
        /* <DEDUP_REMOVED lines=13> */
.L_x_2444:
[----:B------:R-:W-:Y:S02]  /*3b370*/  IMAD.MOV.U32 R13, RZ, RZ, R22 ;  /* 0x000000ffff0d7224 */ /* 0x000fe400078e0016 */
[----:B------:R-:W-:Y:S01]  /*3b380*/  IMAD.MOV.U32 R12, RZ, RZ, 0x5 ;  /* 0x00000005ff0c7424 */ /* 0x000fe200078e00ff */
[----:B------:R-:W-:-:S13]  /*3b390*/  IADD3 R2, P0, R14, R0, RZ ;  /* 0x000000000e027210 */ /* 0x000fda0007f1e0ff */
[----:B------:R-:W-:Y:S05]  /*3b3a0*/  WARPSYNC.COLLECTIVE R15, `(.L_x_2445) ;  /* 0x000000000f087348 */ /* 0x000fea0003c00000 */
[----:B------:R0:W1:Y:S02]  /*3b3b0*/  SHFL.IDX P6, R14, R13, R12, R11 ;  /* 0x0000000c0d0e7389 */ /* 0x00006400000c000b */
[----:B01----:R-:W-:Y:S01]  /*3b3c0*/  ENDCOLLECTIVE ;  /* 0x000000000000791b */ /* 0x003fe20003800000 */
.L_x_2445:
        /* <DEDUP_REMOVED lines=13> */
.L_x_2446:
[----:B------:R-:W-:Y:S05]  /*3b4a0*/  BRA `(.L_x_2447) ;  /* 0xffffffc000887947 */ /* 0x000fea000383ffff */
.L_x_2338:
[----:B0-----:R0:W1:Y:S02]  /*3b4b0*/  SYNCS.PHASECHK.TRANS64.TRYWAIT P0, [R4+URZ+0x32420], R9 ;  /* 0x03242009040075a7 */ /* 0x001064000800017f */
[----:B-1----:R-:W-:Y:S05]  /*3b4c0*/  @!P0 NANOSLEEP.SYNCS 0x989680 ;  /* 0x009896800000895d */ /* 0x002fea0003900000 */
[----:B------:R-:W1:Y:S02]  /*3b4d0*/  @!P0 SYNCS.PHASECHK.TRANS64 P0, [R4+URZ+0x32420], R9 ;  /* 0x03242009040085a7 */ /* 0x000e64000800007f */
[----:B-1----:R-:W-:Y:S05]  /*3b4e0*/  @!P0 BRA `(.L_x_2338) ;  /* 0xfffffffc00f08947 */ /* 0x002fea000383ffff */
[----:B------:R-:W-:Y:S05]  /*3b4f0*/  BRA `(.L_x_2448) ;  /* 0xffffffc400107947 */ /* 0x000fea000383ffff */
.L_x_2339:
        /* <DEDUP_REMOVED lines=8> */
[----:B0-2--5:R-:W-:Y:S05]  /*3b580*/  WARPSYNC.COLLECTIVE R15, `(.L_x_2450) ;  /* 0x000000000f087348 */ /* 0x025fea0003c00000 */
[----:B------:R1:W3:Y:S02]  /*3b590*/  SHFL.IDX P6, R14, R13, R12, R11 ;  /* 0x0000000c0d0e7389 */ /* 0x0002e400000c000b */
[----:B0123-5:R-:W-:Y:S01]  /*3b5a0*/  ENDCOLLECTIVE ;  /* 0x000000000000791b */ /* 0x02ffe20003800000 */
.L_x_2450:
[----:B------:R-:W-:Y:S05]  /*3b5b0*/  BSYNC B0 ;  /* 0x0000000000007941 */ /* 0x000fea0003800000 */
.L_x_2449:
[----:B------:R-:W-:Y:S05]  /*3b5c0*/  BRA `(.L_x_2451) ;  /* 0xffffffc000f87947 */ /* 0x000fea000383ffff */
.L_x_2340:
[----:B------:R-:W-:Y:S01]  /*3b5d0*/  BSSY B0, `(.L_x_2452) ;  /* 0x0000006000007945 */ /* 0x000fe20003800000 */
[----:B------:R-:W-:-:S07]  /*3b5e0*/  IMAD.MOV.U32 R15, RZ, RZ, -0x1 ;  /* 0xffffffffff0f7424 */ /* 0x000fce00078e00ff */
[----:B012--5:R-:W-:Y:S05]  /*3b5f0*/  WARPSYNC.COLLECTIVE R15, `(.L_x_2453) ;  /* 0x000000000f0c7348 */ /* 0x027fea0003c00000 */
[----:B------:R-:W-:Y:S02]  /*3b600*/  ELECT P6, UR62, PT ;  /* 0x00000000003e782f */ /* 0x000fe400038c0000 */
[----:B------:R-:W-:Y:S01]  /*3b610*/  MOV R14, UR62 ;  /* 0x0000003e000e7c02 */ /* 0x000fe20008000f00 */
[----:B012--5:R-:W-:Y:S10]  /*3b620*/  ENDCOLLECTIVE ;  /* 0x000000000000791b */ /* 0x027ff40003800000 */
.L_x_2453:
[----:B------:R-:W-:Y:S05]  /*3b630*/  BSYNC B0 ;  /* 0x0000000000007941 */ /* 0x000fea0003800000 */
.L_x_2452:
[----:B------:R-:W-:Y:S05]  /*3b640*/  BRA `(.L_x_2454) ;  /* 0xffffffc000ec7947 */ /* 0x000fea000383ffff */
.L_x_2342:
[----:B-1----:R1:W3:Y:S02]  /*3b650*/  SYNCS.PHASECHK.TRANS64.TRYWAIT P1, [R5+URZ+0x32440], R0 ;  /* 0x03244000050075a7 */ /* 0x0022e4000802017f */
[----:B---3--:R-:W-:Y:S05]  /*3b660*/  @!P1 NANOSLEEP.SYNCS 0x989680 ;  /* 0x009896800000995d */ /* 0x008fea0003900000 */
[----:B------:R-:W3:Y:S02]  /*3b670*/  @!P1 SYNCS.PHASECHK.TRANS64 P1, [R5+URZ+0x32440], R0 ;  /* 0x03244000050095a7 */ /* 0x000ee4000802007f */
[----:B---3--:R-:W-:Y:S05]  /*3b680*/  @!P1 BRA `(.L_x_2342) ;  /* 0xfffffffc00f09947 */ /* 0x008fea000383ffff */
[----:B------:R-:W-:Y:S05]  /*3b690*/  BRA `(.L_x_2455) ;  /* 0xffffffc4000c7947 */ /* 0x000fea000383ffff */
.L_x_2344:
[----:B---3--:R3:W4:Y:S02]  /*3b6a0*/  SYNCS.PHASECHK.TRANS64.TRYWAIT P1, [R17+URZ+0x32440], R2 ;  /* 0x03244002110075a7 */ /* 0x008724000802017f */
[----:B----4-:R-:W-:Y:S05]  /*3b6b0*/  @!P1 NANOSLEEP.SYNCS 0x989680 ;  /* 0x009896800000995d */ /* 0x010fea0003900000 */
[----:B------:R-:W4:Y:S02]  /*3b6c0*/  @!P1 SYNCS.PHASECHK.TRANS64 P1, [R17+URZ+0x32440], R2 ;  /* 0x03244002110095a7 */ /* 0x000f24000802007f */
[----:B----4-:R-:W-:Y:S05]  /*3b6d0*/  @!P1 BRA `(.L_x_2344) ;  /* 0xfffffffc00f09947 */ /* 0x010fea000383ffff */
[----:B------:R-:W-:Y:S05]  /*3b6e0*/  BRA `(.L_x_2456) ;  /* 0xffffffc400187947 */ /* 0x000fea000383ffff */
.L_x_2346:
[----:B----4-:R4:W0:Y:S02]  /*3b6f0*/  SYNCS.PHASECHK.TRANS64.TRYWAIT P1, [R5+URZ+0x32460], R0 ;  /* 0x03246000050075a7 */ /* 0x010824000802017f */
[----:B0-----:R-:W-:Y:S05]  /*3b700*/  @!P1 NANOSLEEP.SYNCS 0x989680 ;  /* 0x009896800000995d */ /* 0x001fea0003900000 */
[----:B------:R-:W0:Y:S02]  /*3b710*/  @!P1 SYNCS.PHASECHK.TRANS64 P1, [R5+URZ+0x32460], R0 ;  /* 0x03246000050095a7 */ /* 0x000e24000802007f */
[----:B0-----:R-:W-:Y:S05]  /*3b720*/  @!P1 BRA `(.L_x_2346) ;  /* 0xfffffffc00f09947 */ /* 0x001fea000383ffff */
[----:B------:R-:W-:Y:S05]  /*3b730*/  BRA `(.L_x_2457) ;  /* 0xffffffc400147947 */ /* 0x000fea000383ffff */
        .type           $_ZN7cutlass13device_kernelIN5flash11enable_sm90INS1_16FlashAttnFwdSm90INS1_25CollectiveMainloopFwdSm90ILi2EN4cute5tupleIJNS5_1CILi1EEES8_S8_EEENS6_IJNS7_ILi128EEENS7_ILi96EEENS7_ILi64EEEEEELi256ENS_10bfloat16_tEfNS_4arch4Sm90ELb0ELb1ELb1ELb0ELb1ELb0ELb1ELb1ELb0ELb1ELb1ELb0EEENS1_21CollectiveEpilogueFwdINS6_IJSA_NS7_ILi256EEESB_EEES9_SE_SG_Li256ELb0ELb1ELb1ELb0EEENS1_19SingleTileSchedulerILb0ELb1ELb1ELi128EEEEEEEEEvNT_6ParamsE$_ZZN5flash25CollectiveMainloopFwdSm90ILi2EN4cute5tupleIJNS1_1CILi1EEES4_S4_EEENS2_IJNS3_ILi128EEENS3_ILi96EEENS3_ILi64EEEEEELi256EN7cutlass10bfloat16_tEfNSA_4arch4Sm90ELb0ELb1ELb1ELb0ELb1ELb0ELb1ELb1ELb0ELb1ELb1ELb0EE3mmaINS_16FlashAttnFwdSm90ISE_NS_21CollectiveEpilogueFwdINS2_IJS6_NS3_ILi256EEES7_EEES5_SB_SD_Li256ELb0ELb1ELb1ELb0EEENS_19SingleTileSchedulerILb0ELb1ELb1ELi128EEEE13SharedStorageENS1_6TensorINS1_11ArrayEngineIfLm128EEENS1_6LayoutINS2_IJNS2_IJNS3_ILi2EEEST_NS3_ILi32EEEEEES4_S4_EEENS2_IJNS2_IJS4_ST_NS3_ILi4EEEEEENS3_ILi0EEESZ_EEEEEEENS_7SoftmaxILi2ELi0EEEEEbRKNSE_6ParamsENSA_13PipelineAsyncILi2EEES19_RNSA_13PipelineStateILj2EEERT0_RT1_iRiRKNS_16SeqlenInfoQKNewKILb0ELb0EEENS2_IJiiiiEEERT_ENKUliT_T0_T1_E_clIZSF_ISO_S12_S14_EbS17_S19_S19_S1C_S1E_S1G_iS1H_S1L_S1M_S1O_EUlRS1P_iE1_NS3_ILb0EEENS3_ILb1EEEEEDaiS1P_S1Q_S1R_,@function
        .size           $_ZN7cutlass13device_kernelIN5flash11enable_sm90INS1_16FlashAttnFwdSm90INS1_25CollectiveMainloopFwdSm90ILi2EN4cute5tupleIJNS5_1CILi1EEES8_S8_EEENS6_IJNS7_ILi128EEENS7_ILi96EEENS7_ILi64EEEEEELi256ENS_10bfloat16_tEfNS_4arch4Sm90ELb0ELb1ELb1ELb0ELb1ELb0ELb1ELb1ELb0ELb1ELb1ELb0EEENS1_21CollectiveEpilogueFwdINS6_IJSA_NS7_ILi256EEESB_EEES9_SE_SG_Li256ELb0ELb1ELb1ELb0EEENS1_19SingleTileSchedulerILb0ELb1ELb1ELi128EEEEEEEEEvNT_6ParamsE$_ZZN5flash25CollectiveMainloopFwdSm90ILi2EN4cute5tupleIJNS1_1CILi1EEES4_S4_EEENS2_IJNS3_ILi128EEENS3_ILi96EEENS3_ILi64EEEEEELi256EN7cutlass10bfloat16_tEfNSA_4arch4Sm90ELb0ELb1ELb1ELb0ELb1ELb0ELb1ELb1ELb0ELb1ELb1ELb0EE3mmaINS_16FlashAttnFwdSm90ISE_NS_21CollectiveEpilogueFwdINS2_IJS6_NS3_ILi256EEES7_EEES5_SB_SD_Li256ELb0ELb1ELb1ELb0EEENS_19SingleTileSchedulerILb0ELb1ELb1ELi128EEEE13SharedStorageENS1_6TensorINS1_11ArrayEngineIfLm128EEENS1_6LayoutINS2_IJNS2_IJNS3_ILi2EEEST_NS3_ILi32EEEEEES4_S4_EEENS2_IJNS2_IJS4_ST_NS3_ILi4EEEEEENS3_ILi0EEESZ_EEEEEEENS_7SoftmaxILi2ELi0EEEEEbRKNSE_6ParamsENSA_13PipelineAsyncILi2EEES19_RNSA_13PipelineStateILj2EEERT0_RT1_iRiRKNS_16SeqlenInfoQKNewKILb0ELb0EEENS2_IJiiiiEEERT_ENKUliT_T0_T1_E_clIZSF_ISO_S12_S14_EbS17_S19_S19_S1C_S1E_S1G_iS1H_S1L_S1M_S1O_EUlRS1P_iE1_NS3_ILb0EEENS3_ILb1EEEEEDaiS1P_S1Q_S1R_,(.L_x_6563 - $_ZN7cutlass13device_kernelIN5flash11enable_sm90INS1_16FlashAttnFwdSm90INS1_25CollectiveMainloopFwdSm90ILi2EN4cute5tupleIJNS5_1CILi1EEES8_S8_EEENS6_IJNS7_ILi128EEENS7_ILi96EEENS7_ILi64EEEEEELi256ENS_10bfloat16_tEfNS_4arch4Sm90ELb0ELb1ELb1ELb0ELb1ELb0ELb1ELb1ELb0ELb1ELb1ELb0EEENS1_21CollectiveEpilogueFwdINS6_IJSA_NS7_ILi256EEESB_EEES9_SE_SG_Li256ELb0ELb1ELb1ELb0EEENS1_19SingleTileSchedulerILb0ELb1ELb1ELi128EEEEEEEEEvNT_6ParamsE$_ZZN5flash25CollectiveMainloopFwdSm90ILi2EN4cute5tupleIJNS1_1CILi1EEES4_S4_EEENS2_IJNS3_ILi128EEENS3_ILi96EEENS3_ILi64EEEEEELi256EN7cutlass10bfloat16_tEfNSA_4arch4Sm90ELb0ELb1ELb1ELb0ELb1ELb0ELb1ELb1ELb0ELb1ELb1ELb0EE3mmaINS_16FlashAttnFwdSm90ISE_NS_21CollectiveEpilogueFwdINS2_IJS6_NS3_ILi256EEES7_EEES5_SB_SD_Li256ELb0ELb1ELb1ELb0EEENS_19SingleTileSchedulerILb0ELb1ELb1ELi128EEEE13SharedStorageENS1_6TensorINS1_11ArrayEngineIfLm128EEENS1_6LayoutINS2_IJNS2_IJNS3_ILi2EEEST_NS3_ILi32EEEEEES4_S4_EEENS2_IJNS2_IJS4_ST_NS3_ILi4EEEEEENS3_ILi0EEESZ_EEEEEEENS_7SoftmaxILi2ELi0EEEEEbRKNSE_6ParamsENSA_13PipelineAsyncILi2EEES19_RNSA_13PipelineStateILj2EEERT0_RT1_iRiRKNS_16SeqlenInfoQKNewKILb0ELb0EEENS2_IJiiiiEEERT_ENKUliT_T0_T1_E_clIZSF_ISO_S12_S14_EbS17_S19_S19_S1C_S1E_S1G_iS1H_S1L_S1M_S1O_EUlRS1P_iE1_NS3_ILb0EEENS3_ILb1EEEEEDaiS1P_S1Q_S1R_)
$_ZN7cutlass13device_kernelIN5flash11enable_sm90INS1_16FlashAttnFwdSm90INS1_25CollectiveMainloopFwdSm90ILi2EN4cute5tupleIJNS5_1CILi1EEES8_S8_EEENS6_IJNS7_ILi128EEENS7_ILi96EEENS7_ILi64EEEEEELi256ENS_10bfloat16_tEfNS_4arch4Sm90ELb0ELb1ELb1ELb0ELb1ELb0ELb1ELb1ELb0ELb1ELb1ELb0EEENS1_21CollectiveEpilogueFwdINS6_IJSA_NS7_ILi256EEESB_EEES9_SE_SG_Li256ELb0ELb1ELb1ELb0EEENS1_19SingleTileSchedulerILb0ELb1ELb1ELi128EEEEEEEEEvNT_6ParamsE$_ZZN5flash25CollectiveMainloopFwdSm90ILi2EN4cute5tupleIJNS1_1CILi1EEES4_S4_EEENS2_IJNS3_ILi128EEENS3_ILi96EEENS3_ILi64EEEEEELi256EN7cutlass10bfloat16_tEfNSA_4arch4Sm90ELb0ELb1ELb1ELb0ELb1ELb0ELb1ELb1ELb0ELb1ELb1ELb0EE3mmaINS_16FlashAttnFwdSm90ISE_NS_21CollectiveEpilogueFwdINS2_IJS6_NS3_ILi256EEES7_EEES5_SB_SD_Li256ELb0ELb1ELb1ELb0EEENS_19SingleTileSchedulerILb0ELb1ELb1ELi128EEEE13SharedStorageENS1_6TensorINS1_11ArrayEngineIfLm128EEENS1_6LayoutINS2_IJNS2_IJNS3_ILi2EEEST_NS3_ILi32EEEEEES4_S4_EEENS2_IJNS2_IJS4_ST_NS3_ILi4EEEEEENS3_ILi0EEESZ_EEEEEEENS_7SoftmaxILi2ELi0EEEEEbRKNSE_6ParamsENSA_13PipelineAsyncILi2EEES19_RNSA_13PipelineStateILj2EEERT0_RT1_iRiRKNS_16SeqlenInfoQKNewKILb0ELb0EEENS2_IJiiiiEEERT_ENKUliT_T0_T1_E_clIZSF_ISO_S12_S14_EbS17_S19_S19_S1C_S1E_S1G_iS1H_S1L_S1M_S1O_EUlRS1P_iE1_NS3_ILb0EEENS3_ILb1EEEEEDaiS1P_S1Q_S1R_:
[----:B------:R-:W-:Y:S05]  /*3b740*/  YIELD ;  /* 0x0000000000007946 */ /* 0x000fea0003800000 */
[----:B------:R-:W-:Y:S02]  /*3b750*/  ULDC UR4, c[0x0][0x20] ;  /* 0x0000080000047ab9 */ /* 0x000fe40000000800 */
[----:B------:R-:W-:-:S05]  /*3b760*/  VIADD R158, R157, -UR4 ;  /* 0x800000049d9e7c36 */ /* 0x000fca0008000000 */
[----:B------:R-:W2:Y:S01]  /*3b770*/  LDL.64 R2, [R158] ;  /* 0x000000009e027983 */ /* 0x000ea20000100a00 */
[----:B------:R-:W0:Y:S02]  /*3b780*/  LDC.64 R4, c[0x0][0x208] ;  /* 0x00008200ff047b82 */ /* 0x000e240000000a00 */
[----:B0-----:R-:W-:Y:S02]  /*3b790*/  R2UR UR4, R4 ;  /* 0x00000000040472ca */ /* 0x001fe400000e0000 */
[----:B------:R-:W-:-:S13]  /*3b7a0*/  R2UR UR5, R5 ;  /* 0x00000000050572ca */ /* 0x000fda00000e0000 */
[----:B--2---:R-:W2:Y:S01]  /*3b7b0*/  LD.E R0, desc[UR4][R2.64] ;  /* 0x0000000402007980 */ /* 0x004ea2000c101900 */
[----:B------:R-:W-:Y:S02]  /*3b7c0*/  R2UR UR4, R4 ;  /* 0x00000000040472ca */ /* 0x000fe400000e0000 */
[----:B------:R-:W-:Y:S01]  /*3b7d0*/  R2UR UR5, R5 ;  /* 0x00000000050572ca */ /* 0x000fe200000e0000 */
[----:B--2---:R-:W-:-:S12]  /*3b7e0*/  VIADD R11, R0, 0x1 ;  /* 0x00000001000b7836 */ /* 0x004fd80000000000 */
[----:B------:R-:W2:Y:S01]  /*3b7f0*/  LD.E R0, desc[UR4][R2.64+0x8] ;  /* 0x0000080402007980 */ /* 0x000ea2000c101900 */
[----:B------:R-:W-:-:S13]  /*3b800*/  ISETP.NE.AND P0, PT, R11, 0x2, PT ;  /* 0x000000020b00780c */ /* 0x000fda0003f05270 */
[----:B------:R-:W-:Y:S02]  /*3b810*/  @!P0 R2UR UR6, R4 ;  /* 0x00000000040682ca */ /* 0x000fe400000e0000 */
[----:B------:R-:W-:-:S13]  /*3b820*/  @!P0 R2UR UR7, R5 ;  /* 0x00000000050782ca */ /* 0x000fda00000e0000 */
[----:B------:R-:W3:Y:S01]  /*3b830*/  @!P0 LD.E R6, desc[UR6][R2.64+0x4] ;  /* 0x0000040602068980 */ /* 0x000ee2000c101900 */
[C---:B------:R-:W-:Y:S02]  /*3b840*/  R2UR UR4, R4.reuse ;  /* 0x00000000040472ca */ /* 0x040fe400000e0000 */
[C---:B------:R-:W-:Y:S02]  /*3b850*/  R2UR UR5, R5.reuse ;  /* 0x00000000050572ca */ /* 0x040fe400000e0000 */
[C---:B------:R-:W-:Y:S02]  /*3b860*/  R2UR UR6, R4.reuse ;  /* 0x00000000040672ca */ /* 0x040fe400000e0000 */
[C---:B------:R-:W-:Y:S02]  /*3b870*/  R2UR UR7, R5.reuse ;  /* 0x00000000050772ca */ /* 0x040fe400000e0000 */
[----:B------:R-:W-:Y:S02]  /*3b880*/  @!P0 R2UR UR8, R4 ;  /* 0x00000000040882ca */ /* 0x000fe400000e0000 */
[----:B------:R-:W-:-:S02]  /*3b890*/  @!P0 R2UR UR9, R5 ;  /* 0x00000000050982ca */ /* 0x000fc400000e0000 */
[----:B------:R-:W-:Y:S02]  /*3b8a0*/  @!P0 R2UR UR10, R4 ;  /* 0x00000000040a82ca */ /* 0x000fe400000e0000 */
[----:B------:R-:W-:Y:S01]  /*3b8b0*/  @!P0 R2UR UR11, R5 ;  /* 0x00000000050b82ca */ /* 0x000fe200000e0000 */
[----:B------:R-:W-:Y:S08]  /*3b8c0*/  ST.E desc[UR4][R2.64], R11 ;  /* 0x0000000b02007985 */ /* 0x000ff0000c101904 */
[----:B------:R-:W-:Y:S01]  /*3b8d0*/  @!P0 ST.E desc[UR8][R2.64], RZ ;  /* 0x000000ff02008985 */ /* 0x000fe2000c101908 */
[----:B--2---:R-:W-:-:S05]  /*3b8e0*/  VIADD R13, R0, 0x1 ;  /* 0x00000001000d7836 */ /* 0x004fca0000000000 */
[----:B------:R-:W-:Y:S01]  /*3b8f0*/  ST.E desc[UR6][R2.64+0x8], R13 ;  /* 0x0000080d02007985 */ /* 0x000fe2000c101906 */
[----:B---3--:R-:W-:-:S05]  /*3b900*/  @!P0 LOP3.LUT R15, R6, 0x1, RZ, 0x3c, !PT ;  /* 0x00000001060f8812 */ /* 0x008fca00078e3cff */
[----:B------:R0:W-:Y:S04]  /*3b910*/  @!P0 ST.E desc[UR10][R2.64+0x4], R15 ;  /* 0x0000040f02008985 */ /* 0x0001e8000c10190a */
[----:B------:R-:W2:Y:S01]  /*3b920*/  LDL.64 R8, [R158+0x18] ;  /* 0x000018009e087983 */ /* 0x000ea20000100a00 */
[----:B------:R-:W-:Y:S02]  /*3b930*/  R2UR UR4, R4 ;  /* 0x00000000040472ca */ /* 0x000fe400000e0000 */
[----:B------:R-:W-:Y:S01]  /*3b940*/  R2UR UR5, R5 ;  /* 0x00000000050572ca */ /* 0x000fe200000e0000 */
[----:B------:R-:W3:-:S12]  /*3b950*/  LDL.64 R6, [R158] ;  /* 0x000000009e067983 */ /* 0x000ed80000100a00 */
[----:B--2---:R-:W2:Y:S01]  /*3b960*/  LD.E R10, desc[UR4][R8.64] ;  /* 0x00000004080a7980 */ /* 0x004ea2000c101900 */
[C---:B------:R-:W-:Y:S02]  /*3b970*/  R2UR UR4, R4.reuse ;  /* 0x00000000040472ca */ /* 0x040fe400000e0000 */
[C---:B------:R-:W-:Y:S02]  /*3b980*/  R2UR UR5, R5.reuse ;  /* 0x00000000050572ca */ /* 0x040fe400000e0000 */
[----:B------:R-:W-:Y:S02]  /*3b990*/  R2UR UR6, R4 ;  /* 0x00000000040672ca */ /* 0x000fe400000e0000 */
[----:B------:R-:W-:Y:S01]  /*3b9a0*/  R2UR UR7, R5 ;  /* 0x00000000050772ca */ /* 0x000fe200000e0000 */
[----:B------:R-:W-:Y:S01]  /*3b9b0*/  BSSY B2, `(.L_x_2458) ;  /* 0x0000009000027945 */ /* 0x000fe20003800000 */
[----:B0-----:R-:W-:Y:S02]  /*3b9c0*/  IMAD.MOV.U32 R2, RZ, RZ, R23 ;  /* 0x000000ffff027224 */ /* 0x001fe400078e0017 */
[----:B------:R-:W-:-:S05]  /*3b9d0*/  IMAD.MOV.U32 R3, RZ, RZ, R22 ;  /* 0x000000ffff037224 */ /* 0x000fca00078e0016 */
[----:B---3--:R0:W5:Y:S04]  /*3b9e0*/  LD.E R0, desc[UR4][R6.64] ;  /* 0x0000000406007980 */ /* 0x008168000c101900 */
[----:B------:R0:W5:Y:S01]  /*3b9f0*/  LD.E R12, desc[UR6][R6.64+0x4] ;  /* 0x00000406060c7980 */ /* 0x000162000c101900 */
[----:B--2---:R-:W-:-:S04]  /*3ba00*/  LOP3.LUT R10, R10, 0x1, RZ, 0xfc, !PT ;  /* 0x000000010a0a7812 */ /* 0x004fc800078efcff */
[----:B------:R-:W-:-:S13]  /*3ba10*/  ISETP.NE.AND P0, PT, R10, 0x3, PT ;  /* 0x000000030a00780c */ /* 0x000fda0003f05270 */
[----:B0-----:R-:W-:Y:S05]  /*3ba20*/  @!P0 BRA `(.L_x_2459) ;  /* 0x0000000000048947 */ /* 0x001fea0003800000 */
[----:B------:R-:W-:Y:S01]  /*3ba30*/  BPT.TRAP 0x1 ;  /* 0x000000040000795c */ /* 0x000fe20000300000 */
.L_x_2459:
[----:B------:R-:W-:Y:S05]  /*3ba40*/  BSYNC B2 ;  /* 0x0000000000027941 */ /* 0x000fea0003800000 */
.L_x_2458:
[----:B------:R-:W-:Y:S02]  /*3ba50*/  R2UR UR4, R4 ;  /* 0x00000000040472ca */ /* 0x000fe400000e0000 */
[----:B------:R-:W-:-:S13]  /*3ba60*/  R2UR UR5, R5 ;  /* 0x00000000050572ca */ /* 0x000fda00000e0000 */
[----:B------:R-:W2:Y:S01]  /*3ba70*/  LD.E.64 R10, desc[UR4][R8.64+0x18] ;  /* 0x00001804080a7980 */ /* 0x000ea2000c101b00 */
[----:B-----5:R-:W-:Y:S02]  /*3ba80*/  SHF.L.U32 R13, R12, 0x1f, RZ ;  /* 0x0000001f0c0d7819 */ /* 0x020fe400000006ff */
[----:B--2---:R-:W-:-:S05]  /*3ba90*/  MOV R11, R10 ;  /* 0x0000000a000b7202 */ /* 0x004fca0000000f00 */
[----:B------:R-:W-:-:S04]  /*3baa0*/  IMAD R0, R0, 0x8, R11 ;  /* 0x0000000800007824 */ /* 0x000fc800078e020b */
[----:B------:R0:W1:Y:S01]  /*3bab0*/  SYNCS.PHASECHK.TRANS64.TRYWAIT P0, [R0+URZ], R13 ;  /* 0x0000000d000075a7 */ /* 0x000062000800017f */
[----:B------:R-:W2:Y:S01]  /*3bac0*/  LD.E R12, desc[UR4][R8.64] ;  /* 0x00000004080c7980 */ /* 0x000ea2000c101900 */
[----:B------:R-:W-:Y:S02]  /*3bad0*/  R2UR UR6, R4 ;  /* 0x00000000040672ca */ /* 0x000fe400000e0000 */
[----:B------:R-:W-:Y:S01]  /*3bae0*/  R2UR UR7, R5 ;  /* 0x00000000050772ca */ /* 0x000fe200000e0000 */
[----:B------:R0:W5:Y:S01]  /*3baf0*/  LD.E R10, desc[UR4][R6.64] ;  /* 0x00000004060a7980 */ /* 0x000162000c101900 */
[----:B------:R-:W-:Y:S11]  /*3bb00*/  BSSY B2, `(.L_x_2460) ;  /* 0x0000006000027945 */ /* 0x000ff60003800000 */
[----:B------:R0:W5:Y:S01]  /*3bb10*/  LD.E R11, desc[UR6][R6.64+0x4] ;  /* 0x00000406060b7980 */ /* 0x000162000c101900 */
[----:B--2---:R-:W-:-:S04]  /*3bb20*/  LOP3.LUT R12, R12, 0x1, RZ, 0xfc, !PT ;  /* 0x000000010c0c7812 */ /* 0x004fc800078efcff */
[----:B------:R-:W-:-:S13]  /*3bb30*/  ISETP.NE.AND P1, PT, R12, 0x3, PT ;  /* 0x000000030c00780c */ /* 0x000fda0003f25270 */
[----:B01----:R-:W-:Y:S05]  /*3bb40*/  @!P1 BRA `(.L_x_2461) ;  /* 0x0000000000049947 */ /* 0x003fea0003800000 */
[----:B------:R-:W-:Y:S01]  /*3bb50*/  BPT.TRAP 0x1 ;  /* 0x000000040000795c */ /* 0x000fe20000300000 */
.L_x_2461:
[----:B------:R-:W-:Y:S05]  /*3bb60*/  BSYNC B2 ;  /* 0x0000000000027941 */ /* 0x000fea0003800000 */
.L_x_2460:
[----:B------:R-:W-:Y:S04]  /*3bb70*/  BSSY B2, `(.L_x_2462) ;  /* 0x000000a000027945 */ /* 0x000fe80003800000 */
[----:B------:R-:W-:Y:S05]  /*3bb80*/  @P0 BRA `(.L_x_2463) ;  /* 0x0000000000200947 */ /* 0x000fea0003800000 */
[----:B------:R-:W-:Y:S02]  /*3bb90*/  R2UR UR4, R4 ;  /* 0x00000000040472ca */ /* 0x000fe400000e0000 */
[----:B------:R-:W-:-:S13]  /*3bba0*/  R2UR UR5, R5 ;  /* 0x00000000050572ca */ /* 0x000fda00000e0000 */
[----:B------:R-:W2:Y:S01]  /*3bbb0*/  LD.E.64 R8, desc[UR4][R8.64+0x18] ;  /* 0x0000180408087980 */ /* 0x000ea2000c101b00 */
[----:B-----5:R-:W-:Y:S02]  /*3bbc0*/  SHF.L.U32 R11, R11, 0x1f, RZ ;  /* 0x0000001f0b0b7819 */ /* 0x020fe400000006ff */
[----:B--2---:R-:W-:-:S05]  /*3bbd0*/  MOV R7, R8 ;  /* 0x0000000800077202 */ /* 0x004fca0000000f00 */
[----:B------:R-:W-:-:S04]  /*3bbe0*/  IMAD R10, R10, 0x8, R7 ;  /* 0x000000080a0a7824 */ /* 0x000fc800078e0207 */
[----:B------:R-:W0:Y:S02]  /*3bbf0*/  SYNCS.PHASECHK.TRANS64.TRYWAIT P0, [R10+URZ], R11 ;  /* 0x0000000b0a0075a7 */ /* 0x000e24000800017f */
[----:B0-----:R-:W-:Y:S05]  /*3bc00*/  @!P0 BRA `(.L_x_2464) ;  /* 0x000001b400d08947 */ /* 0x001fea0003800000 */
.L_x_2463:
[----:B------:R-:W-:Y:S05]  /*3bc10*/  BSYNC B2 ;  /* 0x0000000000027941 */ /* 0x000fea0003800000 */
.L_x_2462:
[----:B0----5:R-:W2:Y:S04]  /*3bc20*/  LDL.64 R10, [R158] ;  /* 0x000000009e0a7983 */ /* 0x021ea80000100a00 */
[----:B------:R-:W3:Y:S01]  /*3bc30*/  LDL.64 R8, [R158+0x28] ;  /* 0x000028009e087983 */ /* 0x000ee20000100a00 */
[C---:B------:R-:W-:Y:S02]  /*3bc40*/  R2UR UR6, R4.reuse ;  /* 0x00000000040672ca */ /* 0x040fe400000e0000 */
[C---:B------:R-:W-:Y:S01]  /*3bc50*/  R2UR UR7, R5.reuse ;  /* 0x00000000050772ca */ /* 0x040fe200000e0000 */
[----:B------:R-:W4:Y:S01]  /*3bc60*/  LDL.64 R6, [R158+0x20] ;  /* 0x000020009e067983 */ /* 0x000f220000100a00 */
[C---:B------:R-:W-:Y:S02]  /*3bc70*/  R2UR UR4, R4.reuse ;  /* 0x00000000040472ca */ /* 0x040fe400000e0000 */
[----:B------:R-:W-:Y:S01]  /*3bc80*/  R2UR UR5, R5 ;  /* 0x00000000050572ca */ /* 0x000fe200000e0000 */
[----:B------:R-:W4:Y:S08]  /*3bc90*/  LDL.64 R12, [R158+0x8] ;  /* 0x000008009e0c7983 */ /* 0x000f300000100a00 */
[----:B--2---:R-:W2:Y:S04]  /*3bca0*/  LD.E R11, desc[UR6][R10.64] ;  /* 0x000000060a0b7980 */ /* 0x004ea8000c101900 */
[----:B---3--:R-:W2:Y:S01]  /*3bcb0*/  LD.E.64 R14, desc[UR4][R8.64] ;  /* 0x00000004080e7980 */ /* 0x008ea2000c101b00 */
[----:B------:R-:W-:Y:S05]  /*3bcc0*/  WARPSYNC.ALL ;  /* 0x0000000000007948 */ /* 0x000fea0003800000 */
[----:B------:R-:W-:-:S02]  /*3bcd0*/  R2UR UR4, R4 ;  /* 0x00000000040472ca */ /* 0x000fc400000e0000 */
[C---:B------:R-:W-:Y:S02]  /*3bce0*/  R2UR UR5, R5.reuse ;  /* 0x00000000050572ca */ /* 0x040fe400000e0000 */
[----:B------:R-:W-:Y:S02]  /*3bcf0*/  R2UR UR6, R4 ;  /* 0x00000000040672ca */ /* 0x000fe400000e0000 */
[----:B------:R-:W-:-:S09]  /*3bd00*/  R2UR UR7, R5 ;  /* 0x00000000050772ca */ /* 0x000fd200000e0000 */
[----:B----4-:R0:W-:Y:S04]  /*3bd10*/  ST.E desc[UR4][R12.64], RZ ;  /* 0x000000ff0c007985 */ /* 0x0101e8000c101904 */
[----:B------:R-:W3:Y:S01]  /*3bd20*/  LD.E.64 R8, desc[UR6][R6.64] ;  /* 0x0000000606087980 */ /* 0x000ee2000c101b00 */
[----:B--2---:R-:W-:Y:S01]  /*3bd30*/  IMAD R10, R11, 0x300, R14 ;  /* 0x000003000b0a7824 */ /* 0x004fe200078e020e */
[----:B------:R-:W-:Y:S01]  /*3bd40*/  WARPGROUP.ARRIVE ;  /* 0x00000000000079c5 */ /* 0x000fe20000000000 */
[----:B------:R-:W-:Y:S01]  /*3bd50*/  IMAD.MOV.U32 R11, RZ, RZ, R15 ;  /* 0x000000ffff0b7224 */ /* 0x000fe200078e000f */
[----:B------:R-:W-:Y:S01]  /*3bd60*/  R2UR UR8, R4 ;  /* 0x00000000040872ca */ /* 0x000fe200000e0000 */
[----:B------:R-:W-:Y:S01]  /*3bd70*/  IMAD.MOV.U32 R191, RZ, RZ, 0x1 ;  /* 0x00000001ffbf7424 */ /* 0x000fe200078e00ff */
[----:B------:R-:W-:-:S02]  /*3bd80*/  R2UR UR6, R10 ;  /* 0x000000000a0672ca */ /* 0x000fc400000e0000 */
[----:B------:R-:W-:Y:S02]  /*3bd90*/  R2UR UR7, R11 ;  /* 0x000000000b0772ca */ /* 0x000fe400000e0000 */
[C---:B------:R-:W-:Y:S02]  /*3bda0*/  R2UR UR9, R5.reuse ;  /* 0x00000000050972ca */ /* 0x040fe400000e0000 */
[----:B------:R-:W-:Y:S02]  /*3bdb0*/  R2UR UR10, R4 ;  /* 0x00000000040a72ca */ /* 0x000fe400000e0000 */
[----:B------:R-:W-:Y:S02]  /*3bdc0*/  R2UR UR11, R5 ;  /* 0x00000000050b72ca */ /* 0x000fe400000e0000 */
[----:B---3--:R-:W-:Y:S02]  /*3bdd0*/  R2UR UR4, R8 ;  /* 0x00000000080472ca */ /* 0x008fe400000e0000 */
[----:B------:R-:W-:-:S13]  /*3bde0*/  R2UR UR5, R9 ;  /* 0x00000000090572ca */ /* 0x000fda00000e0000 */
[----:B------:R-:W-:Y:S03]  /*3bdf0*/  HGMMA.64x96x16.F32.BF16 R24, gdesc[UR4], RZ, !UPT, gsb0 ;  /* 0x01600000041879f0 */ /* 0x000fe6000c0018ff */
[----:B------:R-:W-:Y:S02]  /*3be00*/  WARPGROUP.DEPBAR.LE gsb0, 0x0 ;  /* 0x00008000000079c5 */ /* 0x000fe40000010000 */
[----:B------:R0:W-:Y:S04]  /*3be10*/  ST.E desc[UR8][R12.64], R191 ;  /* 0x000000bf0c007985 */ /* 0x0001e8000c101908 */
[----:B------:R-:W2:Y:S01]  /*3be20*/  LD.E.64 R8, desc[UR10][R6.64] ;  /* 0x0000000a06087980 */ /* 0x000ea2000c101b00 */
[----:B------:R-:W-:Y:S01]  /*3be30*/  VIADD R14, R10, 0x2 ;  /* 0x000000020a0e7836 */ /* 0x000fe20000000000 */
[----:B------:R-:W-:Y:S01]  /*3be40*/  R2UR UR7, R15 ;  /* 0x000000000f0772ca */ /* 0x000fe200000e0000 */
[----:B------:R-:W-:Y:S01]  /*3be50*/  WARPGROUP.ARRIVE ;  /* 0x00000000000079c5 */ /* 0x000fe20000000000 */
[----:B------:R-:W-:-:S02]  /*3be60*/  R2UR UR8, R4 ;  /* 0x00000000040872ca */ /* 0x000fc400000e0000 */
[----:B------:R-:W-:Y:S02]  /*3be70*/  R2UR UR6, R14 ;  /* 0x000000000e0672ca */ /* 0x000fe400000e0000 */
[C---:B------:R-:W-:Y:S02]  /*3be80*/  R2UR UR9, R5.reuse ;  /* 0x00000000050972ca */ /* 0x040fe400000e0000 */
[----:B------:R-:W-:Y:S02]  /*3be90*/  R2UR UR10, R4 ;  /* 0x00000000040a72ca */ /* 0x000fe400000e0000 */
[----:B------:R-:W-:Y:S01]  /*3bea0*/  R2UR UR11, R5 ;  /* 0x00000000050b72ca */ /* 0x000fe200000e0000 */
[----:B--2---:R-:W-:Y:S01]  /*3beb0*/  VIADD R8, R8, 0x2 ;  /* 0x0000000208087836 */ /* 0x004fe20000000000 */
[----:B------:R-:W-:-:S04]  /*3bec0*/  R2UR UR5, R9 ;  /* 0x00000000090572ca */ /* 0x000fc800000e0000 */
[----:B------:R-:W-:-:S13]  /*3bed0*/  R2UR UR4, R8 ;  /* 0x00000000080472ca */ /* 0x000fda00000e0000 */
[----:B------:R-:W-:Y:S03]  /*3bee0*/  HGMMA.64x96x16.F32.BF16 R24, gdesc[UR4], R24, gsb0 ;  /* 0x01600000041879f0 */ /* 0x000fe60008001818 */
        /* <DEDUP_REMOVED lines=19> */
[----:B------:R-:W-:Y:S01]  /*3c020*/  WARPGROUP.ARRIVE ;  /* 0x00000000000079c5 */ /* 0x000fe20000000000 */
[----:B------:R-:W-:Y:S01]  /*3c030*/  IMAD.MOV.U32 R11, RZ, RZ, R15 ;  /* 0x000000ffff0b7224 */ /* 0x000fe200078e000f */
[----:B------:R-:W-:-:S02]  /*3c040*/  R2UR UR8, R4 ;  /* 0x00000000040872ca */ /* 0x000fc400000e0000 */
[----:B------:R-:W-:Y:S02]  /*3c050*/  R2UR UR6, R10 ;  /* 0x000000000a0672ca */ /* 0x000fe400000e0000 */
        /* <DEDUP_REMOVED lines=8> */
[----:B------:R-:W2:Y:S01]  /*3c0e0*/  LDL.64 R8, [R158+0x40] ;  /* 0x000040009e087983 */ /* 0x000ea20000100a00 */
[----:B------:R-:W-:-:S02]  /*3c0f0*/  R2UR UR4, R4 ;  /* 0x00000000040472ca */ /* 0x000fc400000e0000 */
[----:B------:R-:W-:Y:S01]  /*3c100*/  R2UR UR5, R5 ;  /* 0x00000000050572ca */ /* 0x000fe200000e0000 */
[----:B------:R-:W3:-:S12]  /*3c110*/  LDL.64 R6, [R158] ;  /* 0x000000009e067983 */ /* 0x000ed80000100a00 */
[----:B--2---:R-:W2:Y:S01]  /*3c120*/  LD.E R10, desc[UR4][R8.64] ;  /* 0x00000004080a7980 */ /* 0x004ea2000c101900 */
[C---:B------:R-:W-:Y:S02]  /*3c130*/  R2UR UR4, R4.reuse ;  /* 0x00000000040472ca */ /* 0x040fe400000e0000 */
[C---:B------:R-:W-:Y:S02]  /*3c140*/  R2UR UR5, R5.reuse ;  /* 0x00000000050572ca */ /* 0x040fe400000e0000 */
[----:B------:R-:W-:Y:S02]  /*3c150*/  R2UR UR6, R4 ;  /* 0x00000000040672ca */ /* 0x000fe400000e0000 */
[----:B------:R-:W-:Y:S01]  /*3c160*/  R2UR UR7, R5 ;  /* 0x00000000050772ca */ /* 0x000fe200000e0000 */
[----:B------:R-:W-:Y:S08]  /*3c170*/  BSSY B2, `(.L_x_2465) ;  /* 0x0000007000027945 */ /* 0x000ff00003800000 */
[----:B---3--:R0:W5:Y:S04]  /*3c180*/  LD.E R0, desc[UR4][R6.64] ;  /* 0x0000000406007980 */ /* 0x008168000c101900 */
[----:B------:R0:W5:Y:S01]  /*3c190*/  LD.E R14, desc[UR6][R6.64+0x4] ;  /* 0x00000406060e7980 */ /* 0x000162000c101900 */
[----:B--2---:R-:W-:-:S04]  /*3c1a0*/  LOP3.LUT R10, R10, 0x1, RZ, 0xfc, !PT ;  /* 0x000000010a0a7812 */ /* 0x004fc800078efcff */
[----:B------:R-:W-:-:S13]  /*3c1b0*/  ISETP.NE.AND P0, PT, R10, 0x3, PT ;  /* 0x000000030a00780c */ /* 0x000fda0003f05270 */
[----:B0-----:R-:W-:Y:S05]  /*3c1c0*/  @!P0 BRA `(.L_x_2466) ;  /* 0x0000000000048947 */ /* 0x001fea0003800000 */
[----:B------:R-:W-:Y:S01]  /*3c1d0*/  BPT.TRAP 0x1 ;  /* 0x000000040000795c */ /* 0x000fe20000300000 */
.L_x_2466:
[----:B------:R-:W-:Y:S05]  /*3c1e0*/  BSYNC B2 ;  /* 0x0000000000027941 */ /* 0x000fea0003800000 */
.L_x_2465:
        /* <DEDUP_REMOVED lines=17> */
.L_x_2468:
[----:B------:R-:W-:Y:S05]  /*3c300*/  BSYNC B2 ;  /* 0x0000000000027941 */ /* 0x000fea0003800000 */
.L_x_2467:
        /* <DEDUP_REMOVED lines=10> */
.L_x_2470:
[----:B------:R-:W-:Y:S05]  /*3c3b0*/  BSYNC B2 ;  /* 0x0000000000027941 */ /* 0x000fea0003800000 */
.L_x_2469:
[----:B------:R-:W2:Y:S04]  /*3c3c0*/  LDL.64 R12, [R158] ;  /* 0x000000009e0c7983 */ /* 0x000ea80000100a00 */
[----:B0----5:R-:W3:Y:S04]  /*3c3d0*/  LDL.64 R10, [R158+0x58] ;  /* 0x000058009e0a7983 */ /* 0x021ee80000100a00 */
[----:B------:R-:W4:Y:S04]  /*3c3e0*/  LDL.64 R6, [R158+0x48] ;  /* 0x000048009e067983 */ /* 0x000f280000100a00 */
[----:B------:R-:W4:Y:S01]  /*3c3f0*/  LDL.64 R8, [R158+0x50] ;  /* 0x000050009e087983 */ /* 0x000f220000100a00 */
[----:B------:R-:W-:-:S02]  /*3c400*/  R2UR UR6, R4 ;  /* 0x00000000040672ca */ /* 0x000fc400000e0000 */
[C---:B------:R-:W-:Y:S02]  /*3c410*/  R2UR UR7, R5.reuse ;  /* 0x00000000050772ca */ /* 0x040fe400000e0000 */
[----:B------:R-:W-:Y:S02]  /*3c420*/  R2UR UR4, R4 ;  /* 0x00000000040472ca */ /* 0x000fe400000e0000 */
[----:B------:R-:W-:-:S09]  /*3c430*/  R2UR UR5, R5 ;  /* 0x00000000050572ca */ /* 0x000fd200000e0000 */
[----:B--2---:R-:W2:Y:S04]  /*3c440*/  LD.E R21, desc[UR6][R12.64] ;  /* 0x000000060c157980 */ /* 0x004ea8000c101900 */
[----:B---3--:R-:W2:Y:S01]  /*3c450*/  LD.E.64 R12, desc[UR4][R10.64] ;  /* 0x000000040a0c7980 */ /* 0x008ea2000c101b00 */
[----:B------:R-:W-:Y:S05]  /*3c460*/  WARPSYNC.ALL ;  /* 0x0000000000007948 */ /* 0x000fea0003800000 */
[----:B------:R-:W-:-:S02]  /*3c470*/  R2UR UR6, R4 ;  /* 0x00000000040672ca */ /* 0x000fc400000e0000 */
[C---:B------:R-:W-:Y:S02]  /*3c480*/  R2UR UR7, R5.reuse ;  /* 0x00000000050772ca */ /* 0x040fe400000e0000 */
[----:B------:R-:W-:Y:S02]  /*3c490*/  R2UR UR4, R4 ;  /* 0x00000000040472ca */ /* 0x000fe400000e0000 */
[----:B------:R-:W-:-:S09]  /*3c4a0*/  R2UR UR5, R5 ;  /* 0x00000000050572ca */ /* 0x000fd200000e0000 */
[----:B----4-:R-:W3:Y:S04]  /*3c4b0*/  LD.E R0, desc[UR6][R6.64] ;  /* 0x0000000606007980 */ /* 0x010ee8000c101900 */
[----:B------:R-:W4:Y:S01]  /*3c4c0*/  LD.E.64 R14, desc[UR4][R8.64] ;  /* 0x00000004080e7980 */ /* 0x000f22000c101b00 */
[----:B------:R-:W-:Y:S01]  /*3c4d0*/  WARPGROUP.ARRIVE ;  /* 0x00000000000079c5 */ /* 0x000fe20000000000 */
[C---:B------:R-:W-:Y:S02]  /*3c4e0*/  R2UR UR8, R4.reuse ;  /* 0x00000000040872ca */ /* 0x040fe400000e0000 */
[----:B------:R-:W-:Y:S02]  /*3c4f0*/  R2UR UR9, R5 ;  /* 0x00000000050972ca */ /* 0x000fe400000e0000 */
[----:B------:R-:W-:-:S02]  /*3c500*/  R2UR UR10, R4 ;  /* 0x00000000040a72ca */ /* 0x000fc400000e0000 */
[----:B------:R-:W-:Y:S01]  /*3c510*/  R2UR UR11, R5 ;  /* 0x00000000050b72ca */ /* 0x000fe200000e0000 */
[----:B--2---:R-:W-:Y:S02]  /*3c520*/  IMAD R20, R21, 0xc00, R12 ;  /* 0x00000c0015147824 */ /* 0x004fe400078e020c */
[----:B------:R-:W-:-:S03]  /*3c530*/  IMAD.MOV.U32 R21, RZ, RZ, R13 ;  /* 0x000000ffff157224 */ /* 0x000fc600078e000d */
[----:B------:R-:W-:Y:S02]  /*3c540*/  R2UR UR6, R20 ;  /* 0x00000000140672ca */ /* 0x000fe400000e0000 */
[----:B------:R-:W-:Y:S02]  /*3c550*/  R2UR UR7, R21 ;  /* 0x00000000150772ca */ /* 0x000fe400000e0000 */
[----:B---3--:R-:W-:Y:S02]  /*3c560*/  ISETP.NE.U32.AND P0, PT, R0, RZ, PT ;  /* 0x000000ff0000720c */ /* 0x008fe40003f05070 */
[----:B----4-:R-:W-:Y:S02]  /*3c570*/  R2UR UR4, R14 ;  /* 0x000000000e0472ca */ /* 0x010fe400000e0000 */
[----:B------:R-:W-:-:S09]  /*3c580*/  R2UR UR5, R15 ;  /* 0x000000000f0572ca */ /* 0x000fd200000e0000 */
[----:B------:R-:W-:-:S05]  /*3c590*/  VOTEU.ANY UP0, P0 ;  /* 0x00000000003f7886 */ /* 0x000fca0000000100 */
[----:B------:R-:W-:Y:S03]  /*3c5a0*/  HGMMA.64x96x16.F32.BF16 R24, gdesc[UR4], R24, UP0, gsb0 ;  /* 0x01600000041879f0 */ /* 0x000fe6000b801818 */
        /* <DEDUP_REMOVED lines=226> */
[----:B------:R-:W1:Y:S01]  /*3d3d0*/  S2R R8, SR_TID.X ;  /* 0x0000000000087919 */ /* 0x000e620000002100 */
[----:B------:R-:W-:-:S02]  /*3d3e0*/  R2UR UR4, R4 ;  /* 0x00000000040472ca */ /* 0x000fc400000e0000 */
[----:B------:R-:W-:Y:S01]  /*3d3f0*/  R2UR UR5, R5 ;  /* 0x00000000050572ca */ /* 0x000fe200000e0000 */
[----:B------:R-:W3:Y:S01]  /*3d400*/  LDL.64 R10, [R158] ;  /* 0x000000009e0a7983 */ /* 0x000ee20000100a00 */
[----:B-1----:R-:W-:-:S04]  /*3d410*/  SHF.R.U32.HI R0, RZ, 0x7, R8 ;  /* 0x00000007ff007819 */ /* 0x002fc80000011608 */
[----:B------:R-:W-:-:S05]  /*3d420*/  IADD3 R0, -R0, 0xb, RZ ;  /* 0x0000000b00007810 */ /* 0x000fca0007ffe1ff */
[----:B------:R0:W-:Y:S06]  /*3d430*/  BAR.ARV R0, 0x100 ;  /* 0x000400000000751d */ /* 0x0001ec0000002000 */
[----:B--2---:R-:W2:Y:S01]  /*3d440*/  LD.E R9, desc[UR4][R12.64] ;  /* 0x000000040c097980 */ /* 0x004ea2000c101900 */
[----:B------:R-:W-:Y:S02]  /*3d450*/  R2UR UR4, R4 ;  /* 0x00000000040472ca */ /* 0x000fe400000e0000 */
[----:B------:R-:W-:Y:S01]  /*3d460*/  R2UR UR5, R5 ;  /* 0x00000000050572ca */ /* 0x000fe200000e0000 */
[----:B------:R-:W-:-:S12]  /*3d470*/  BSSY B2, `(.L_x_2472) ;  /* 0x0000006000027945 */ /* 0x000fd80003800000 */
[----:B---3--:R0:W5:Y:S01]  /*3d480*/  LD.E R10, desc[UR4][R10.64] ;  /* 0x000000040a0a7980 */ /* 0x008162000c101900 */
[----:B--2---:R-:W-:-:S04]  /*3d490*/  LOP3.LUT R9, R9, 0x1, RZ, 0xfc, !PT ;  /* 0x0000000109097812 */ /* 0x004fc800078efcff */
[----:B------:R-:W-:-:S13]  /*3d4a0*/  ISETP.NE.AND P0, PT, R9, 0x3, PT ;  /* 0x000000030900780c */ /* 0x000fda0003f05270 */
[----:B0-----:R-:W-:Y:S05]  /*3d4b0*/  @!P0 BRA `(.L_x_2473) ;  /* 0x0000000000048947 */ /* 0x001fea0003800000 */
[----:B------:R-:W-:Y:S01]  /*3d4c0*/  BPT.TRAP 0x1 ;  /* 0x000000040000795c */ /* 0x000fe20000300000 */
.L_x_2473:
[----:B------:R-:W-:Y:S05]  /*3d4d0*/  BSYNC B2 ;  /* 0x0000000000027941 */ /* 0x000fea0003800000 */
.L_x_2472:
[C---:B------:R-:W-:Y:S01]  /*3d4e0*/  R2UR UR6, R4.reuse ;  /* 0x00000000040672ca */ /* 0x040fe200000e0000 */
[----:B------:R-:W2:Y:S01]  /*3d4f0*/  LDL R11, [R1+0x450] ;  /* 0x00045000010b7983 */ /* 0x000ea20000100800 */
[C---:B------:R-:W-:Y:S02]  /*3d500*/  R2UR UR7, R5.reuse ;  /* 0x00000000050772ca */ /* 0x040fe400000e0000 */
[----:B------:R-:W-:Y:S01]  /*3d510*/  R2UR UR4, R4 ;  /* 0x00000000040472ca */ /* 0x000fe200000e0000 */
[----:B------:R-:W3:Y:S01]  /*3d520*/  LDL R9, [R1+0x454] ;  /* 0x0004540001097983 */ /* 0x000ee20000100800 */
[----:B------:R-:W-:-:S09]  /*3d530*/  R2UR UR5, R5 ;  /* 0x00000000050572ca */ /* 0x000fd200000e0000 */
[----:B------:R-:W4:Y:S04]  /*3d540*/  LD.E.64 R6, desc[UR6][R12.64+0x20] ;  /* 0x000020060c067980 */ /* 0x000f28000c101b00 */
[----:B------:R-:W2:Y:S01]  /*3d550*/  LD.E R0, desc[UR4][R12.64+0xc] ;  /* 0x00000c040c007980 */ /* 0x000ea2000c101900 */
[----:B----4-:R-:W-:-:S05]  /*3d560*/  MOV R7, R6 ;  /* 0x0000000600077202 */ /* 0x010fca0000000f00 */
[----:B-----5:R-:W-:-:S05]  /*3d570*/  IMAD R7, R10, 0x8, R7 ;  /* 0x000000080a077824 */ /* 0x020fca00078e0207 */
[----:B--2---:R-:W-:-:S04]  /*3d580*/  PRMT R0, R0, 0x654, R7 ;  /* 0x0000065400007816 */ /* 0x004fc80000000007 */
[----:B------:R0:W-:Y:S01]  /*3d590*/  SYNCS.ARRIVE.TRANS64.RED.A1T0 RZ, [R0+URZ], RZ ;  /* 0x000000ff00ff79a7 */ /* 0x0001e2000810043f */
[----:B------:R-:W2:Y:S04]  /*3d5a0*/  LDL.64 R6, [R158+0x68] ;  /* 0x000068009e067983 */ /* 0x000ea80000100a00 */
[----:B------:R-:W4:Y:S04]  /*3d5b0*/  LD.E R72, desc[UR4][R2.64] ;  /* 0x0000000402487980 */ /* 0x000f28000c101900 */
[----:B0-----:R-:W3:Y:S04]  /*3d5c0*/  LD.E R0, desc[UR4][R2.64+0x24] ;  /* 0x0000240402007980 */ /* 0x001ee8000c101900 */
[----:B--2---:R-:W2:Y:S01]  /*3d5d0*/  LD.E.64 R6, desc[UR4][R6.64] ;  /* 0x0000000406067980 */ /* 0x004ea2000c101b00 */
[----:B---3--:R-:W-:-:S13]  /*3d5e0*/  ISETP.NE.AND P0, PT, R0, 0x1, PT ;  /* 0x000000010000780c */ /* 0x008fda0003f05270 */
[C---:B------:R-:W-:Y:S02]  /*3d5f0*/  @P0 R2UR UR6, R4.reuse ;  /* 0x00000000040602ca */ /* 0x040fe400000e0000 */
[C---:B------:R-:W-:Y:S02]  /*3d600*/  @P0 R2UR UR7, R5.reuse ;  /* 0x00000000050702ca */ /* 0x040fe400000e0000 */
[C---:B------:R-:W-:Y:S02]  /*3d610*/  R2UR UR14, R4.reuse ;  /* 0x00000000040e72ca */ /* 0x040fe400000e0000 */
[----:B------:R-:W-:Y:S02]  /*3d620*/  R2UR UR15, R5 ;  /* 0x00000000050f72ca */ /* 0x000fe400000e0000 */
[----:B------:R-:W-:-:S07]  /*3d630*/  R2UR UR10, R4 ;  /* 0x00000000040a72ca */ /* 0x000fce00000e0000 */
[----:B------:R-:W3:Y:S01]  /*3d640*/  @P0 LD.E R75, desc[UR6][R2.64+0x2c] ;  /* 0x00002c06024b0980 */ /* 0x000ee2000c101900 */
[C---:B------:R-:W-:Y:S02]  /*3d650*/  R2UR UR6, R4.reuse ;  /* 0x00000000040672ca */ /* 0x040fe400000e0000 */
[C---:B------:R-:W-:Y:S02]  /*3d660*/  R2UR UR7, R5.reuse ;  /* 0x00000000050772ca */ /* 0x040fe400000e0000 */
[C---:B------:R-:W-:Y:S02]  /*3d670*/  R2UR UR11, R5.reuse ;  /* 0x00000000050b72ca */ /* 0x040fe400000e0000 */
[C---:B------:R-:W-:Y:S02]  /*3d680*/  R2UR UR8, R4.reuse ;  /* 0x00000000040872ca */ /* 0x040fe400000e0000 */
[----:B------:R-:W-:Y:S02]  /*3d690*/  R2UR UR9, R5 ;  /* 0x00000000050972ca */ /* 0x000fe400000e0000 */
[----:B------:R-:W-:-:S02]  /*3d6a0*/  R2UR UR12, R4 ;  /* 0x00000000040c72ca */ /* 0x000fc400000e0000 */
[----:B------:R-:W-:-:S05]  /*3d6b0*/  R2UR UR13, R5 ;  /* 0x00000000050d72ca */ /* 0x000fca00000e0000 */
[----:B------:R-:W3:Y:S04]  /*3d6c0*/  LD.E R76, desc[UR10][R2.64+0xc] ;  /* 0x00000c0a024c7980 */ /* 0x000ee8000c101900 */
[----:B------:R-:W3:Y:S04]  /*3d6d0*/  LD.E R77, desc[UR8][R2.64+0x10] ;  /* 0x00001008024d7980 */ /* 0x000ee8000c101900 */
[----:B------:R-:W4:Y:S04]  /*3d6e0*/  LD.E R78, desc[UR12][R2.64+0x14] ;  /* 0x0000140c024e7980 */ /* 0x000f28000c101900 */
[----:B--2---:R0:W2:Y:S02]  /*3d6f0*/  LD.E R10, desc[UR4][R6.64] ;  /* 0x00000004060a7980 */ /* 0x0040a4000c101900 */
[----:B0-----:R-:W-:-:S02]  /*3d700*/  IMAD.MOV.U32 R6, RZ, RZ, R9 ;  /* 0x000000ffff067224 */ /* 0x001fc400078e0009 */
[----:B------:R-:W-:-:S05]  /*3d710*/  IMAD.MOV.U32 R7, RZ, RZ, R11 ;  /* 0x000000ffff077224 */ /* 0x000fca00078e000b */
[----:B------:R-:W3:Y:S01]  /*3d720*/  LD.E R73, desc[UR4][R6.64] ;  /* 0x0000000406497980 */ /* 0x000ee2000c101900 */
[C---:B------:R-:W-:Y:S02]  /*3d730*/  @P0 R2UR UR4, R4.reuse ;  /* 0x00000000040402ca */ /* 0x040fe400000e0000 */
[----:B------:R-:W-:Y:S01]  /*3d740*/  @P0 R2UR UR5, R5 ;  /* 0x00000000050502ca */ /* 0x000fe200000e0000 */
[----:B------:R-:W3:Y:S04]  /*3d750*/  LD.E R6, desc[UR14][R2.64+0x18] ;  /* 0x0000180e02067980 */ /* 0x000ee8000c101900 */
[----:B------:R-:W3:Y:S08]  /*3d760*/  LD.E R7, desc[UR6][R2.64+0x4] ;  /* 0x0000040602077980 */ /* 0x000ef0000c101900 */
[----:B------:R-:W3:Y:S01]  /*3d770*/  @P0 LD.E R74, desc[UR4][R2.64+0x28] ;  /* 0x00002804024a0980 */ /* 0x000ee2000c101900 */
[----:B------:R-:W-:-:S02]  /*3d780*/  R2UR UR4, R4 ;  /* 0x00000000040472ca */ /* 0x000fc400000e0000 */
[----:B------:R-:W-:-:S13]  /*3d790*/  R2UR UR5, R5 ;  /* 0x00000000050572ca */ /* 0x000fda00000e0000 */
[----:B------:R-:W3:Y:S01]  /*3d7a0*/  LD.E R12, desc[UR4][R2.64+0x8] ;  /* 0x00000804020c7980 */ /* 0x000ee2000c101900 */
[----:B------:R-:W-:Y:S01]  /*3d7b0*/  BSSY B2, `(.L_x_2474) ;  /* 0x00000af000027945 */ /* 0x000fe20003800000 */
[----:B----4-:R-:W-:Y:S02]  /*3d7c0*/  IMAD R78, R19, -0x60, R78 ;  /* 0xffffffa0134e7824 */ /* 0x010fe400078e024e */
[----:B--2---:R-:W-:-:S04]  /*3d7d0*/  FMUL.FTZ R33, R33, R10 ;  /* 0x0000000a21217220 */ /* 0x004fc80000410000 */
[----:B------:R0:W1:Y:S01]  /*3d7e0*/  MUFU.TANH R83, R33 ;  /* 0x0000002100537308 */ /* 0x0000620000002400 */
[-C--:B------:R-:W-:Y:S01]  /*3d7f0*/  FMUL.FTZ R20, R35, R10.reuse ;  /* 0x0000000a23147220 */ /* 0x080fe20000410000 */
[----:B------:R-:W-:Y:S01]  /*3d800*/  FMUL.FTZ R37, R37, R10 ;  /* 0x0000000a25257220 */ /* 0x000fe20000410000 */
[----:B0-----:R-:W-:-:S05]  /*3d810*/  SHF.R.S32.HI R33, RZ, 0x1f, R72 ;  /* 0x0000001fff217819 */ /* 0x001fca0000011448 */
[----:B------:R0:W2:Y:S01]  /*3d820*/  MUFU.TANH R85, R37 ;  /* 0x0000002500557308 */ /* 0x0000a20000002400 */
[----:B------:R-:W-:Y:S01]  /*3d830*/  LEA.HI R35, R33, R72, RZ, 0x7 ;  /* 0x0000004821237211 */ /* 0x000fe200078f38ff */
[----:B------:R-:W-:-:S03]  /*3d840*/  FMUL.FTZ R40, R40, R10 ;  /* 0x0000000a28287220 */ /* 0x000fc60000410000 */
[----:B0-----:R-:W-:-:S03]  /*3d850*/  LOP3.LUT R37, R35, 0xffffff80, RZ, 0xc0, !PT ;  /* 0xffffff8023257812 */ /* 0x001fc600078ec0ff */
[----:B------:R0:W4:Y:S02]  /*3d860*/  MUFU.TANH R86, R40 ;  /* 0x0000002800567308 */ /* 0x0001240000002400 */
[----:B------:R-:W-:Y:S02]  /*3d870*/  IMAD.IADD R37, R72, 0x1, -R37 ;  /* 0x0000000148257824 */ /* 0x000fe400078e0a25 */
[-C--:B------:R-:W-:Y:S01]  /*3d880*/  FMUL.FTZ R41, R41, R10.reuse ;  /* 0x0000000a29297220 */ /* 0x080fe20000410000 */
[-C--:B------:R-:W-:Y:S02]  /*3d890*/  FMUL.FTZ R36, R36, R10.reuse ;  /* 0x0000000a24247220 */ /* 0x080fe40000410000 */
[----:B0-----:R-:W-:Y:S01]  /*3d8a0*/  SHF.R.S32.HI R40, RZ, 0x1f, R37 ;  /* 0x0000001fff287819 */ /* 0x001fe20000011425 */
[----:B------:R0:W1:Y:S01]  /*3d8b0*/  MUFU.TANH R87, R41 ;  /* 0x0000002900577308 */ /* 0x0000620000002400 */
[-C--:B------:R-:W-:Y:S01]  /*3d8c0*/  FMUL.FTZ R18, R34, R10.reuse ;  /* 0x0000000a22127220 */ /* 0x080fe20000410000 */
[----:B------:R-:W-:Y:S01]  /*3d8d0*/  FMUL.FTZ R34, R39, R10 ;  /* 0x0000000a27227220 */ /* 0x000fe20000410000 */
[----:B------:R-:W-:Y:S01]  /*3d8e0*/  LEA.HI R39, R33, R72, RZ, 0x2 ;  /* 0x0000004821277211 */ /* 0x000fe200078f10ff */
[----:B------:R-:W-:Y:S01]  /*3d8f0*/  FMUL.FTZ R13, R30, R10 ;  /* 0x0000000a1e0d7220 */ /* 0x000fe20000410000 */
[----:B0-----:R-:W-:-:S03]  /*3d900*/  LEA.HI R41, R40, R37, RZ, 0x2 ;  /* 0x0000002528297211 */ /* 0x001fc600078f10ff */
[----:B------:R0:W1:Y:S01]  /*3d910*/  MUFU.TANH R84, R36 ;  /* 0x0000002400547308 */ /* 0x0000620000002400 */
[-C--:B------:R-:W-:Y:S01]  /*3d920*/  FMUL.FTZ R30, R43, R10.reuse ;  /* 0x0000000a2b1e7220 */ /* 0x080fe20000410000 */
[--C-:B------:R-:W-:Y:S02]  /*3d930*/  SHF.R.S32.HI R33, RZ, 0x2, R41.reuse ;  /* 0x00000002ff217819 */ /* 0x100fe40000011429 */
[----:B------:R-:W-:Y:S02]  /*3d940*/  LOP3.LUT R43, R39, 0xfffffffc, RZ, 0xc0, !PT ;  /* 0xfffffffc272b7812 */ /* 0x000fe400078ec0ff */
[----:B0-----:R-:W-:Y:S01]  /*3d950*/  SHF.R.S32.HI R36, RZ, 0x1f, R41 ;  /* 0x0000001fff247819 */ /* 0x001fe20000011429 */
[----:B------:R-:W-:-:S03]  /*3d960*/  FMUL.FTZ R14, R31, R10 ;  /* 0x0000000a1f0e7220 */ /* 0x000fc60000410000 */
[----:B------:R-:W-:Y:S02]  /*3d970*/  LEA.HI R39, R36, R33, RZ, 0x3 ;  /* 0x0000002124277211 */ /* 0x000fe400078f18ff */
[----:B------:R-:W-:Y:S01]  /*3d980*/  SHF.R.S32.HI R36, RZ, 0x7, R35 ;  /* 0x00000007ff247819 */ /* 0x000fe20000011423 */
[----:B------:R-:W-:Y:S01]  /*3d990*/  FMUL.FTZ R31, R42, R10 ;  /* 0x0000000a2a1f7220 */ /* 0x000fe20000410000 */
[----:B------:R-:W-:Y:S01]  /*3d9a0*/  LEA.HI R40, R40, R37, RZ, 0x5 ;  /* 0x0000002528287211 */ /* 0x000fe200078f28ff */
[----:B------:R-:W-:Y:S01]  /*3d9b0*/  IMAD.IADD R43, R72, 0x1, -R43 ;  /* 0x00000001482b7824 */ /* 0x000fe200078e0a2b */
[----:B------:R-:W-:Y:S02]  /*3d9c0*/  LOP3.LUT R42, R39, 0xfffffff8, RZ, 0xc0, !PT ;  /* 0xfffffff8272a7812 */ /* 0x000fe400078ec0ff */
[----:B------:R-:W-:Y:S02]  /*3d9d0*/  LEA.HI R35, R35, R36, RZ, 0x1 ;  /* 0x0000002423237211 */ /* 0x000fe400078f08ff */
[----:B------:R-:W-:Y:S01]  /*3d9e0*/  SHF.R.S32.HI R40, RZ, 0x5, R40 ;  /* 0x00000005ff287819 */ /* 0x000fe20000011428 */
[----:B------:R-:W-:Y:S01]  /*3d9f0*/  IMAD.IADD R42, R33, 0x1, -R42 ;  /* 0x00000001212a7824 */ /* 0x000fe200078e0a2a */
[----:B------:R-:W-:-:S02]  /*3da00*/  LOP3.LUT R35, R35, 0x3fffffe, RZ, 0xc0, !PT ;  /* 0x03fffffe23237812 */ /* 0x000fc400078ec0ff */
[----:B------:R-:W-:Y:S01]  /*3da10*/  LEA.HI R33, R43, R43, RZ, 0x1 ;  /* 0x0000002b2b217211 */ /* 0x000fe200078f08ff */
[----:B---3--:R-:W-:Y:S02]  /*3da20*/  IMAD R73, R73, 0x8, R40 ;  /* 0x0000000849497824 */ /* 0x008fe400078e0228 */
[----:B------:R-:W-:Y:S01]  /*3da30*/  IMAD.IADD R35, R36, 0x1, -R35 ;  /* 0x0000000124237824 */ /* 0x000fe200078e0a23 */
[----:B------:R-:W-:Y:S01]  /*3da40*/  LOP3.LUT R36, R33, 0x1ffffffe, RZ, 0xc0, !PT ;  /* 0x1ffffffe21247812 */ /* 0x000fe200078ec0ff */
[----:B------:R-:W-:-:S04]  /*3da50*/  IMAD.U32 R42, R73, 0x10, R42 ;  /* 0x00000010492a7824 */ /* 0x000fc800078e002a */
[----:B------:R-:W-:Y:S02]  /*3da60*/  IMAD.IADD R36, R43, 0x1, -R36 ;  /* 0x000000012b247824 */ /* 0x000fe400078e0a24 */
[----:B------:R-:W-:-:S04]  /*3da70*/  IMAD R35, R35, 0x40, R42 ;  /* 0x0000004023237824 */ /* 0x000fc800078e022a */
[----:B------:R-:W-:-:S04]  /*3da80*/  IMAD R33, R36, 0x8, R35 ;  /* 0x0000000824217824 */ /* 0x000fc800078e0223 */
[----:B------:R-:W-:-:S04]  /*3da90*/  @P0 IMAD.HI.U32 R74, R33, R74, RZ ;  /* 0x0000004a214a0227 */ /* 0x000fc800078e00ff */
[-C--:B------:R-:W-:Y:S01]  /*3daa0*/  FMUL.FTZ R28, R28, R10.reuse ;  /* 0x0000000a1c1c7220 */ /* 0x080fe20000410000 */
[----:B------:R-:W-:Y:S01]  /*3dab0*/  @P0 SHF.R.U32.HI R33, RZ, R75, R74 ;  /* 0x0000004bff210219 */ /* 0x000fe2000001164a */
[-C--:B------:R-:W-:Y:S01]  /*3dac0*/  FMUL.FTZ R25, R25, R10.reuse ;  /* 0x0000000a19197220 */ /* 0x080fe20000410000 */
[-C--:B------:R-:W-:Y:S01]  /*3dad0*/  FMUL.FTZ R29, R29, R10.reuse ;  /* 0x0000000a1d1d7220 */ /* 0x080fe20000410000 */
[-C--:B------:R-:W-:Y:S01]  /*3dae0*/  FMUL.FTZ R32, R32, R10.reuse ;  /* 0x0000000a20207220 */ /* 0x080fe20000410000 */
[-C--:B------:R-:W-:Y:S01]  /*3daf0*/  FMUL.FTZ R49, R49, R10.reuse ;  /* 0x0000000a31317220 */ /* 0x080fe20000410000 */
[----:B------:R-:W0:Y:S01]  /*3db00*/  SHFL.IDX PT, R40, R33, RZ, 0x1c1f ;  /* 0x001c1fff21287589 */ /* 0x000e2200000e0000 */
[----:B------:R-:W-:Y:S01]  /*3db10*/  LOP3.LUT R36, R41, 0x7ffffffc, RZ, 0xc0, !PT ;  /* 0x7ffffffc29247812 */ /* 0x000fe200078ec0ff */
[----:B------:R-:W-:Y:S01]  /*3db20*/  IMAD.MOV.U32 R42, RZ, RZ, -0x60 ;  /* 0xffffffa0ff2a7424 */ /* 0x000fe200078e00ff */
        /* <DEDUP_REMOVED lines=9> */
[-C--:B---3--:R-:W-:Y:S01]  /*3dbc0*/  FMUL.FTZ R28, R46, R10.reuse ;  /* 0x0000000a2e1c7220 */ /* 0x088fe20000410000 */
        /* <DEDUP_REMOVED lines=13> */
[----:B------:R-:W-:Y:S01]  /*3dca0*/  IMAD.IADD R36, R37, 0x1, -R36 ;  /* 0x0000000125247824 */ /* 0x000fe200078e0a24 */
[----:B------:R2:W0:Y:S01]  /*3dcb0*/  MUFU.TANH R82, R32 ;  /* 0x0000002000527308 */ /* 0x0004220000002400 */
[-C--:B---3--:R-:W-:Y:S01]  /*3dcc0*/  FMUL.FTZ R29, R47, R10.reuse ;  /* 0x0000000a2f1d7220 */ /* 0x088fe20000410000 */
[----:B------:R-:W-:Y:S01]  /*3dcd0*/  FMUL.FTZ R70, R70, R10 ;  /* 0x0000000a46467220 */ /* 0x000fe20000410000 */
[----:B------:R-:W-:-:S02]  /*3dce0*/  IMAD R35, R19, R42, 0x1 ;  /* 0x0000000113237424 */ /* 0x000fc400078e022a */
        /* <DEDUP_REMOVED lines=8> */
[----:B------:R-:W-:Y:S01]  /*3dd70*/  ISETP.GE.AND P1, PT, R6, 0x1, PT ;  /* 0x000000010600780c */ /* 0x000fe20003f26270 */
[-C--:B---3--:R-:W-:Y:S01]  /*3dd80*/  FMUL.FTZ R49, R66, R10.reuse ;  /* 0x0000000a42317220 */ /* 0x088fe20000410000 */
[----:B------:R-:W-:Y:S01]  /*3dd90*/  FMUL.FTZ R10, R71, R10 ;  /* 0x0000000a470a7220 */ /* 0x000fe20000410000 */
[----:B------:R-:W-:Y:S01]  /*3dda0*/  IMAD R35, R36, -0x2, R35 ;  /* 0xfffffffe24237824 */ /* 0x000fe200078e0223 */
[----:B------:R-:W2:Y:S01]  /*3ddb0*/  MUFU.TANH R11, R11 ;  /* 0x0000000b000b7308 */ /* 0x000ea20000002400 */
[----:B------:R-:W-:-:S03]  /*3ddc0*/  LOP3.LUT R37, RZ, R76, RZ, 0x33, !PT ;  /* 0x0000004cff257212 */ /* 0x000fc600078e33ff */
[----:B------:R-:W-:-:S04]  /*3ddd0*/  IADD3 R36, -R7, R35, R12 ;  /* 0x0000002307247210 */ /* 0x000fc80007ffe10c */
        /* <DEDUP_REMOVED lines=34> */
[----:B------:R-:W1:Y:S08]  /*3e000*/  MUFU.TANH R70, R70 ;  /* 0x0000004600467308 */ /* 0x000e700000002400 */
[----:B------:R-:W1:Y:S01]  /*3e010*/  MUFU.TANH R67, R10 ;  /* 0x0000000a00437308 */ /* 0x000e620000002400 */
[----:B------:R-:W-:-:S02]  /*3e020*/  IMAD.IADD R77, R36, 0x1, R77 ;  /* 0x00000001244d7824 */ /* 0x000fc400078e024d */
[----:B------:R-:W-:Y:S02]  /*3e030*/  IMAD.IADD R66, R36, 0x1, R37 ;  /* 0x0000000124427824 */ /* 0x000fe400078e0225 */
[----:B------:R-:W-:Y:S02]  /*3e040*/  VIADD R71, R35, 0xffffffff ;  /* 0xffffffff23477836 */ /* 0x000fe40000000000 */
[--C-:B0-----:R-:W-:Y:S01]  /*3e050*/  IMAD.IADD R41, R77, 0x1, R40.reuse ;  /* 0x000000014d297824 */ /* 0x101fe200078e0228 */
[----:B------:R0:W1:Y:S02]  /*3e060*/  MUFU.TANH R47, R48 ;  /* 0x00000030002f7308 */ /* 0x0000640000002400 */
[----:B0-----:R-:W-:Y:S01]  /*3e070*/  IMAD.IADD R48, R66, 0x1, R40 ;  /* 0x0000000142307824 */ /* 0x001fe200078e0228 */
[----:B--234-:R-:W-:Y:S06]  /*3e080*/  @!P1 BRA `(.L_x_2475) ;  /* 0x0000000000849947 */ /* 0x01cfec0003800000 */
[----:B------:R-:W-:Y:S01]  /*3e090*/  IADD3 R35, -R7, R12, R40 ;  /* 0x0000000c07237210 */ /* 0x000fe20007ffe128 */
[----:B------:R-:W-:Y:S03]  /*3e0a0*/  BSSY B3, `(.L_x_2476) ;  /* 0x000001c000037945 */ /* 0x000fe60003800000 */
[----:B------:R-:W-:-:S13]  /*3e0b0*/  ISETP.GT.AND P0, PT, R35, -0x1, PT ;  /* 0xffffffff2300780c */ /* 0x000fda0003f04270 */
[----:B------:R-:W-:Y:S05]  /*3e0c0*/  @P0 BRA `(.L_x_2477) ;  /* 0x00000000003c0947 */ /* 0x000fea0003800000 */
[----:B------:R-:W-:Y:S01]  /*3e0d0*/  ISETP.NE.AND P0, PT, R6, 0x1, PT ;  /* 0x000000010600780c */ /* 0x000fe20003f05270 */
[----:B------:R-:W-:Y:S01]  /*3e0e0*/  BSSY B4, `(.L_x_2478) ;  /* 0x000000b000047945 */ /* 0x000fe20003800000 */
[----:B------:R-:W-:-:S11]  /*3e0f0*/  LOP3.LUT R35, RZ, R35, RZ, 0x33, !PT ;  /* 0x00000023ff237212 */ /* 0x000fd600078e33ff */
[----:B------:R-:W-:Y:S05]  /*3e100*/  @!P0 BRA `(.L_x_2479) ;  /* 0x0000000000208947 */ /* 0x000fea0003800000 */
[C---:B------:R-:W-:Y:S02]  /*3e110*/  R2UR UR4, R4.reuse ;  /* 0x00000000040472ca */ /* 0x040fe400000e0000 */
[C---:B------:R-:W-:Y:S02]  /*3e120*/  R2UR UR5, R5.reuse ;  /* 0x00000000050572ca */ /* 0x040fe400000e0000 */
[----:B------:R-:W-:Y:S02]  /*3e130*/  R2UR UR6, R4 ;  /* 0x00000000040672ca */ /* 0x000fe400000e0000 */
[----:B------:R-:W-:-:S09]  /*3e140*/  R2UR UR7, R5 ;  /* 0x00000000050772ca */ /* 0x000fd200000e0000 */
[----:B------:R-:W2:Y:S04]  /*3e150*/  LD.E R10, desc[UR4][R2.64+0x1c] ;  /* 0x00001c04020a7980 */ /* 0x000ea8000c101900 */
[----:B------:R-:W3:Y:S01]  /*3e160*/  LD.E R37, desc[UR6][R2.64+0x20] ;  /* 0x0000200602257980 */ /* 0x000ee2000c101900 */
[----:B--2---:R-:W-:-:S05]  /*3e170*/  IMAD.HI.U32 R10, R35, R10, RZ ;  /* 0x0000000a230a7227 */ /* 0x004fca00078e00ff */
[----:B---3--:R-:W-:-:S07]  /*3e180*/  SHF.R.U32.HI R35, RZ, R37, R10 ;  /* 0x00000025ff237219 */ /* 0x008fce000001160a */
.L_x_2479:
[----:B------:R-:W-:Y:S05]  /*3e190*/  BSYNC B4 ;  /* 0x0000000000047941 */ /* 0x000fea0003800000 */
.L_x_2478:
[----:B------:R-:W-:Y:S01]  /*3e1a0*/  LOP3.LUT R35, RZ, R35, RZ, 0x33, !PT ;  /* 0x00000023ff237212 */ /* 0x000fe200078e33ff */
[----:B------:R-:W-:Y:S06]  /*3e1b0*/  BRA `(.L_x_2480) ;  /* 0x0000000000287947 */ /* 0x000fec0003800000 */
.L_x_2477:
[----:B------:R-:W-:-:S13]  /*3e1c0*/  ISETP.NE.AND P0, PT, R6, 0x1, PT ;  /* 0x000000010600780c */ /* 0x000fda0003f05270 */
        /* <DEDUP_REMOVED lines=9> */
.L_x_2480:
[----:B------:R-:W-:Y:S05]  /*3e260*/  BSYNC B3 ;  /* 0x0000000000037941 */ /* 0x000fea0003800000 */
.L_x_2476:
[----:B------:R-:W-:-:S05]  /*3e270*/  IMAD R35, R6, R35, R71 ;  /* 0x0000002306237224 */ /* 0x000fca00078e0247 */
[----:B------:R-:W-:Y:S02]  /*3e280*/  VIMNMX R48, R48, R35, !PT ;  /* 0x0000002330307248 */ /* 0x000fe40007fe0100 */
[----:B------:R-:W-:-:S07]  /*3e290*/  VIADDMNMX R41, R35, R6, R41, PT ;  /* 0x0000000623297246 */ /* 0x000fce0003800129 */
.L_x_2475:
[----:B------:R-:W-:Y:S05]  /*3e2a0*/  BSYNC B2 ;  /* 0x0000000000027941 */ /* 0x000fea0003800000 */
.L_x_2474:
[C---:B------:R-:W-:Y:S01]  /*3e2b0*/  ISETP.GE.AND P1, PT, R78.reuse, 0x9, PT ;  /* 0x000000094e00780c */ /* 0x040fe20003f26270 */
[----:B------:R-:W0:Y:S01]  /*3e2c0*/  SHFL.IDX PT, R33, R33, 0x1, 0x1c1f ;  /* 0x003c1f0021217f89 */ /* 0x000e2200000e0000 */
[----:B------:R-:W-:Y:S01]  /*3e2d0*/  ISETP.GE.AND P0, PT, R78, 0x2, PT ;  /* 0x000000024e00780c */ /* 0x000fe20003f06270 */
[----:B------:R-:W-:Y:S01]  /*3e2e0*/  BSSY B2, `(.L_x_2481) ;  /* 0x0000096000027945 */ /* 0x000fe20003800000 */
[C---:B------:R-:W-:Y:S02]  /*3e2f0*/  ISETP.GT.AND P2, PT, R48.reuse, 0x8, !P1 ;  /* 0x000000083000780c */ /* 0x040fe40004f44270 */
[----:B------:R-:W-:Y:S02]  /*3e300*/  ISETP.GT.AND P3, PT, R48, 0x1, !P0 ;  /* 0x000000013000780c */ /* 0x000fe40004764270 */
[----:B------:R-:W-:Y:S02]  /*3e310*/  ISETP.LT.OR P2, PT, R41, 0x9, P2 ;  /* 0x000000092900780c */ /* 0x000fe40001741670 */
[----:B------:R-:W-:-:S02]  /*3e320*/  ISETP.GE.AND P4, PT, R78, 0x11, PT ;  /* 0x000000114e00780c */ /* 0x000fc40003f86270 */
[----:B------:R-:W-:Y:S02]  /*3e330*/  FSEL R62, R80, -INF , !P2 ;  /* 0xff800000503e7808 */ /* 0x000fe40005000000 */
[----:B------:R-:W-:Y:S02]  /*3e340*/  ISETP.LT.OR P3, PT, R41, 0x2, P3 ;  /* 0x000000022900780c */ /* 0x000fe40001f61670 */
[----:B------:R-:W-:Y:S02]  /*3e350*/  ISETP.GT.AND P2, PT, R48, 0x10, !P4 ;  /* 0x000000103000780c */ /* 0x000fe40006744270 */
[----:B------:R-:W-:Y:S02]  /*3e360*/  ISETP.GE.AND P5, PT, R78, 0xa, PT ;  /* 0x0000000a4e00780c */ /* 0x000fe40003fa6270 */
[----:B------:R-:W-:Y:S02]  /*3e370*/  FSEL R63, R79, -INF , !P3 ;  /* 0xff8000004f3f7808 */ /* 0x000fe40005800000 */
[----:B------:R-:W-:-:S02]  /*3e380*/  P2R R73, PR, RZ, 0x10 ;  /* 0x00000010ff497803 */ /* 0x000fc40000000000 */
[C---:B------:R-:W-:Y:S02]  /*3e390*/  ISETP.LT.OR P2, PT, R41.reuse, 0x11, P2 ;  /* 0x000000112900780c */ /* 0x040fe40001741670 */
[----:B------:R-:W-:Y:S02]  /*3e3a0*/  ISETP.GT.AND P3, PT, R48, 0x9, !P5 ;  /* 0x000000093000780c */ /* 0x000fe40006f64270 */
[----:B------:R-:W-:Y:S02]  /*3e3b0*/  ISETP.GE.AND P4, PT, R78, 0x12, PT ;  /* 0x000000124e00780c */ /* 0x000fe40003f86270 */
[----:B------:R-:W-:Y:S02]  /*3e3c0*/  FSEL R60, R82, -INF , !P2 ;  /* 0xff800000523c7808 */ /* 0x000fe40005000000 */
[----:B------:R-:W-:Y:S02]  /*3e3d0*/  ISETP.LT.OR P3, PT, R41, 0xa, P3 ;  /* 0x0000000a2900780c */ /* 0x000fe40001f61670 */
[----:B------:R-:W-:-:S02]  /*3e3e0*/  ISETP.GT.AND P2, PT, R48, 0x11, !P4 ;  /* 0x000000113000780c */ /* 0x000fc40006744270 */
[----:B------:R-:W-:Y:S02]  /*3e3f0*/  FSEL R61, R81, -INF , !P3 ;  /* 0xff800000513d7808 */ /* 0x000fe40005800000 */
[----:B------:R-:W-:Y:S02]  /*3e400*/  ISETP.LT.OR P2, PT, R41, 0x12, P2 ;  /* 0x000000122900780c */ /* 0x000fe40001741670 */
[----:B------:R-:W-:Y:S02]  /*3e410*/  ISETP.GE.AND P3, PT, R78, 0x19, PT ;  /* 0x000000194e00780c */ /* 0x000fe40003f66270 */
[----:B-1----:R-:W-:Y:S02]  /*3e420*/  FSEL R59, R83, -INF , !P2 ;  /* 0xff800000533b7808 */ /* 0x002fe40005000000 */
        /* <DEDUP_REMOVED lines=49> */
[----:B------:R-:W-:Y:S01]  /*3e740*/  FSEL R44, R53, -INF , !P2 ;  /* 0xff800000352c7808 */ /* 0x000fe20005000000 */
[----:B0-----:R-:W-:Y:S01]  /*3e750*/  IMAD.IADD R53, R66, 0x1, R33 ;  /* 0x0000000142357824 */ /* 0x001fe200078e0221 */
[----:B------:R-:W-:-:S02]  /*3e760*/  ISETP.GT.AND P2, PT, R48, 0x40, !P3 ;  /* 0x000000403000780c */ /* 0x000fc40005f44270 */
[----:B------:R-:W-:Y:S02]  /*3e770*/  P2R R87, PR, RZ, 0x8 ;  /* 0x00000008ff577803 */ /* 0x000fe40000000000 */
        /* <DEDUP_REMOVED lines=25> */
[----:B------:R-:W-:Y:S01]  /*3e910*/  FSEL R35, R65, -INF , !P5 ;  /* 0xff80000041237808 */ /* 0x000fe20006800000 */
[----:B------:R-:W-:Y:S01]  /*3e920*/  IMAD.IADD R65, R77, 0x1, R33 ;  /* 0x000000014d417824 */ /* 0x000fe200078e0221 */
        /* <DEDUP_REMOVED lines=32> */
.L_x_2486:
[----:B------:R-:W-:Y:S05]  /*3eb30*/  BSYNC B4 ;  /* 0x0000000000047941 */ /* 0x000fea0003800000 */
.L_x_2485:
[----:B------:R-:W-:Y:S01]  /*3eb40*/  LOP3.LUT R7, RZ, R7, RZ, 0x33, !PT ;  /* 0x00000007ff077212 */ /* 0x000fe200078e33ff */
[----:B------:R-:W-:Y:S06]  /*3eb50*/  BRA `(.L_x_2487) ;  /* 0x0000000000287947 */ /* 0x000fec0003800000 */
.L_x_2484:
        /* <DEDUP_REMOVED lines=10> */
.L_x_2487:
[----:B------:R-:W-:Y:S05]  /*3ec00*/  BSYNC B3 ;  /* 0x0000000000037941 */ /* 0x000fea0003800000 */
.L_x_2483:
[----:B------:R-:W-:-:S05]  /*3ec10*/  IMAD R2, R6, R7, R71 ;  /* 0x0000000706027224 */ /* 0x000fca00078e0247 */
[----:B------:R-:W-:Y:S02]  /*3ec20*/  VIADDMNMX R65, R2, R6, R65, PT ;  /* 0x0000000602417246 */ /* 0x000fe40003800141 */
[----:B------:R-:W-:-:S07]  /*3ec30*/  VIMNMX R53, R53, R2, !PT ;  /* 0x0000000235357248 */ /* 0x000fce0007fe0100 */
.L_x_2482:
[----:B------:R-:W-:Y:S05]  /*3ec40*/  BSYNC B2 ;  /* 0x0000000000027941 */ /* 0x000fea0003800000 */
.L_x_2481:
[----:B------:R-:W2:Y:S01]  /*3ec50*/  LDL.64 R6, [R158+0x70] ;  /* 0x000070009e067983 */ /* 0x000ea20000100a00 */
[----:B------:R-:W-:Y:S02]  /*3ec60*/  R2UR UR4, R4 ;  /* 0x00000000040472ca */ /* 0x000fe400000e0000 */
[----:B------:R-:W-:Y:S02]  /*3ec70*/  R2UR UR5, R5 ;  /* 0x00000000050572ca */ /* 0x000fe400000e0000 */
[C---:B------:R-:W-:Y:S02]  /*3ec80*/  ISETP.GT.AND P0, PT, R53.reuse, 0x1, !P0 ;  /* 0x000000013500780c */ /* 0x040fe40004704270 */
[----:B------:R-:W-:Y:S02]  /*3ec90*/  ISETP.GT.AND P1, PT, R53, 0x8, !P1 ;  /* 0x000000083500780c */ /* 0x000fe40004f24270 */
[C---:B------:R-:W-:Y:S02]  /*3eca0*/  ISETP.LT.OR P0, PT, R65.reuse, 0x2, P0 ;  /* 0x000000024100780c */ /* 0x040fe40000701670 */
[----:B------:R-:W-:-:S02]  /*3ecb0*/  ISETP.LT.OR P1, PT, R65, 0x9, P1 ;  /* 0x000000094100780c */ /* 0x000fc40000f21670 */
[----:B------:R-:W-:Y:S02]  /*3ecc0*/  FSEL R55, R9, -INF , !P0 ;  /* 0xff80000009377808 */ /* 0x000fe40004000000 */
[----:B------:R-:W-:Y:S02]  /*3ecd0*/  ISETP.NE.AND P0, PT, R72, RZ, PT ;  /* 0x000000ff4800720c */ /* 0x000fe40003f05270 */
[----:B------:R-:W-:Y:S02]  /*3ece0*/  FSEL R52, R13, -INF , !P1 ;  /* 0xff8000000d347808 */ /* 0x000fe40004800000 */
[----:B------:R-:W-:Y:S02]  /*3ecf0*/  ISETP.GT.AND P0, PT, R53, 0x9, !P0 ;  /* 0x000000093500780c */ /* 0x000fe40004704270 */
[----:B------:R-:W-:Y:S02]  /*3ed00*/  ISETP.NE.AND P1, PT, R74, RZ, PT ;  /* 0x000000ff4a00720c */ /* 0x000fe40003f25270 */
[----:B------:R-:W-:-:S02]  /*3ed10*/  ISETP.LT.OR P0, PT, R65, 0xa, P0 ;  /* 0x0000000a4100780c */ /* 0x000fc40000701670 */
[----:B------:R-:W-:Y:S02]  /*3ed20*/  ISETP.NE.AND P6, PT, R75, RZ, PT ;  /* 0x000000ff4b00720c */ /* 0x000fe40003fc5270 */
        /* <DEDUP_REMOVED lines=53> */
[----:B------:R-:W-:Y:S01]  /*3f080*/  ISETP.GT.AND P0, PT, R53, RZ, !P6 ;  /* 0x000000ff3500720c */ /* 0x000fe20007704270 */
[----:B--2---:R-:W2:Y:S03]  /*3f090*/  LD.E.64 R2, desc[UR4][R6.64] ;  /* 0x0000000406027980 */ /* 0x004ea6000c101b00 */
[----:B------:R-:W-:Y:S02]  /*3f0a0*/  ISETP.LT.OR P0, PT, R65, 0x1, P0 ;  /* 0x000000014100780c */ /* 0x000fe40000701670 */
[----:B------:R-:W-:Y:S02]  /*3f0b0*/  ISETP.GT.AND P1, PT, R53, 0x48, !P1 ;  /* 0x000000483500780c */ /* 0x000fe40004f24270 */
[----:B------:R-:W-:-:S02]  /*3f0c0*/  FSEL R0, R0, -INF , !P0 ;  /* 0xff80000000007808 */ /* 0x000fc40004000000 */
[----:B------:R-:W-:Y:S02]  /*3f0d0*/  ISETP.NE.AND P0, PT, R92, RZ, PT ;  /* 0x000000ff5c00720c */ /* 0x000fe40003f05270 */
[C---:B------:R-:W-:Y:S02]  /*3f0e0*/  ISETP.GT.AND P2, PT, R53.reuse, 0x49, !P2 ;  /* 0x000000493500780c */ /* 0x040fe40005744270 */
[----:B------:R-:W-:Y:S02]  /*3f0f0*/  ISETP.GT.AND P0, PT, R53, 0x41, !P0 ;  /* 0x000000413500780c */ /* 0x000fe40004704270 */
[----:B------:R-:W-:Y:S02]  /*3f100*/  ISETP.NE.AND P6, PT, R68, RZ, PT ;  /* 0x000000ff4400720c */ /* 0x000fe40003fc5270 */
[C---:B------:R-:W-:Y:S02]  /*3f110*/  ISETP.LT.OR P0, PT, R65.reuse, 0x42, P0 ;  /* 0x000000424100780c */ /* 0x040fe40000701670 */
[----:B------:R-:W-:-:S02]  /*3f120*/  ISETP.LT.OR P1, PT, R65, 0x49, P1 ;  /* 0x000000494100780c */ /* 0x000fc40000f21670 */
[----:B------:R-:W-:Y:S02]  /*3f130*/  FSEL R64, R15, -INF , !P0 ;  /* 0xff8000000f407808 */ /* 0x000fe40004000000 */
[----:B------:R-:W-:Y:S02]  /*3f140*/  ISETP.GT.AND P3, PT, R53, 0x50, !P3 ;  /* 0x000000503500780c */ /* 0x000fe40005f64270 */
[----:B------:R-:W-:Y:S02]  /*3f150*/  ISETP.LT.OR P2, PT, R65, 0x4a, P2 ;  /* 0x0000004a4100780c */ /* 0x000fe40001741670 */
[----:B------:R-:W-:Y:S02]  /*3f160*/  FSEL R66, R24, -INF , !P1 ;  /* 0xff80000018427808 */ /* 0x000fe40004800000 */
[C---:B------:R-:W-:Y:S02]  /*3f170*/  ISETP.GT.AND P4, PT, R53.reuse, 0x51, !P4 ;  /* 0x000000513500780c */ /* 0x040fe40006784270 */
[----:B------:R-:W-:-:S02]  /*3f180*/  ISETP.GT.AND P5, PT, R53, 0x58, !P5 ;  /* 0x000000583500780c */ /* 0x000fc40006fa4270 */
[----:B------:R-:W-:Y:S02]  /*3f190*/  ISETP.GT.AND P6, PT, R53, 0x59, !P6 ;  /* 0x000000593500780c */ /* 0x000fe400077c4270 */
[C---:B------:R-:W-:Y:S02]  /*3f1a0*/  ISETP.LT.OR P3, PT, R65.reuse, 0x51, P3 ;  /* 0x000000514100780c */ /* 0x040fe40001f61670 */
[----:B------:R-:W-:Y:S02]  /*3f1b0*/  FSEL R53, R32, -INF , !P2 ;  /* 0xff80000020357808 */ /* 0x000fe40005000000 */
[----:B------:R-:W-:Y:S02]  /*3f1c0*/  ISETP.LT.OR P4, PT, R65, 0x52, P4 ;  /* 0x000000524100780c */ /* 0x000fe40002781670 */
[----:B------:R-:W-:Y:S02]  /*3f1d0*/  FSEL R49, R49, -INF , !P3 ;  /* 0xff80000031317808 */ /* 0x000fe40005800000 */
[----:B------:R-:W-:-:S02]  /*3f1e0*/  ISETP.LT.OR P5, PT, R65, 0x59, P5 ;  /* 0x000000594100780c */ /* 0x000fc40002fa1670 */
[----:B------:R-:W-:Y:S02]  /*3f1f0*/  FSEL R39, R39, -INF , !P4 ;  /* 0xff80000027277808 */ /* 0x000fe40006000000 */
[----:B------:R-:W-:Y:S02]  /*3f200*/  ISETP.LT.OR P6, PT, R65, 0x5a, P6 ;  /* 0x0000005a4100780c */ /* 0x000fe400037c1670 */
[----:B------:R-:W-:Y:S02]  /*3f210*/  FSEL R32, R70, -INF , !P5 ;  /* 0xff80000046207808 */ /* 0x000fe40006800000 */
[----:B------:R-:W-:Y:S02]  /*3f220*/  R2UR UR6, R4 ;  /* 0x00000000040672ca */ /* 0x000fe400000e0000 */
[----:B------:R-:W-:Y:S02]  /*3f230*/  R2UR UR7, R5 ;  /* 0x00000000050772ca */ /* 0x000fe400000e0000 */
[----:B------:R-:W-:-:S11]  /*3f240*/  FSEL R33, R67, -INF , !P6 ;  /* 0xff80000043217808 */ /* 0x000fd60007000000 */
[----:B------:R-:W3:Y:S01]  /*3f250*/  LD.E R65, desc[UR6][R6.64+0x14] ;  /* 0x0000140606417980 */ /* 0x000ee2000c101900 */
[----:B--2---:R-:W-:-:S04]  /*3f260*/  FMNMX.FTZ R14, R195, R2, !PT ;  /* 0x00000002c30e7209 */ /* 0x004fc80007810000 */
        /* <DEDUP_REMOVED lines=45> */
[----:B------:R-:W-:Y:S01]  /*3f540*/  FMNMX.FTZ R14, R32, R9, !PT ;  /* 0x00000009200e7209 */ /* 0x000fe20007810000 */
[----:B------:R-:W2:Y:S04]  /*3f550*/  LD.E R18, desc[UR4][R6.64+0x20] ;  /* 0x0000200406127980 */ /* 0x000ea8000c101900 */
[----:B------:R-:W0:Y:S01]  /*3f560*/  SHFL.BFLY PT, R9, R68, 0x2, 0x1f ;  /* 0x0c401f0044097f89 */ /* 0x000e2200000e0000 */
[----:B------:R-:W-:-:S05]  /*3f570*/  FMNMX.FTZ R69, R33, R14, !PT ;  /* 0x0000000e21457209 */ /* 0x000fca0007810000 */
[----:B------:R1:W-:Y:S04]  /*3f580*/  ST.E.64 desc[UR4][R6.64], R68 ;  /* 0x0000004406007985 */ /* 0x0003e8000c101b04 */
[----:B------:R-:W4:Y:S01]  /*3f590*/  LD.E R24, desc[UR6][R6.64+0x4] ;  /* 0x0000040606187980 */ /* 0x000f22000c101900 */
[----:B0-----:R-:W-:-:S03]  /*3f5a0*/  FMNMX.FTZ R9, R68, R9, !PT ;  /* 0x0000000944097209 */ /* 0x001fc60007810000 */
[----:B-1----:R-:W3:Y:S04]  /*3f5b0*/  LD.E R68, desc[UR4][R6.64+0x10] ;  /* 0x0000100406447980 */ /* 0x002ee8000c101900 */
[----:B------:R-:W0:Y:S02]  /*3f5c0*/  SHFL.BFLY PT, R14, R9, 0x1, 0x1f ;  /* 0x0c201f00090e7f89 */ /* 0x000e2400000e0000 */
[----:B0-----:R-:W-:-:S05]  /*3f5d0*/  FMNMX.FTZ R13, R9, R14, !PT ;  /* 0x0000000e090d7209 */ /* 0x001fca0007810000 */
[----:B------:R-:W-:Y:S04]  /*3f5e0*/  ST.E desc[UR4][R6.64], R13 ;  /* 0x0000000d06007985 */ /* 0x000fe8000c101904 */
[----:B------:R-:W2:Y:S01]  /*3f5f0*/  LD.E R15, desc[UR6][R6.64] ;  /* 0x00000006060f7980 */ /* 0x000ea2000c101900 */
[----:B------:R-:W-:Y:S02]  /*3f600*/  R2UR UR8, R4 ;  /* 0x00000000040872ca */ /* 0x000fe400000e0000 */
[----:B------:R-:W-:Y:S01]  /*3f610*/  R2UR UR9, R5 ;  /* 0x00000000050972ca */ /* 0x000fe200000e0000 */
[----:B----4-:R-:W0:Y:S02]  /*3f620*/  SHFL.BFLY PT, R9, R24, 0x2, 0x1f ;  /* 0x0c401f0018097f89 */ /* 0x010e2400000e0000 */
[----:B0-----:R-:W-:-:S05]  /*3f630*/  FMNMX.FTZ R14, R9, R24, !PT ;  /* 0x00000018090e7209 */ /* 0x001fca0007810000 */
[----:B------:R-:W0:Y:S01]  /*3f640*/  SHFL.BFLY PT, R9, R14, 0x1, 0x1f ;  /* 0x0c201f000e097f89 */ /* 0x000e2200000e0000 */
[C---:B--2---:R-:W-:Y:S02]  /*3f650*/  FSETP.NEU.FTZ.AND P0, PT, R15.reuse, -INF , PT ;  /* 0xff8000000f00780b */ /* 0x044fe40003f1d000 */
[----:B0-----:R-:W-:Y:S02]  /*3f660*/  FMNMX.FTZ R13, R14, R9, !PT ;  /* 0x000000090e0d7209 */ /* 0x001fe40007810000 */
[----:B------:R-:W-:Y:S02]  /*3f670*/  FSEL R9, R15, RZ, P0 ;  /* 0x000000ff0f097208 */ /* 0x000fe40000000000 */
[----:B------:R-:W-:-:S03]  /*3f680*/  FSETP.NEU.FTZ.AND P0, PT, R13, -INF , PT ;  /* 0xff8000000d00780b */ /* 0x000fc60003f1d000 */
[----:B------:R-:W-:Y:S01]  /*3f690*/  FADD.FTZ R9, R2, -R9 ;  /* 0x8000000902097221 */ /* 0x000fe20000010000 */
[----:B------:R-:W-:-:S05]  /*3f6a0*/  FSEL R2, R13, RZ, P0 ;  /* 0x000000ff0d027208 */ /* 0x000fca0000000000 */
[----:B------:R-:W-:Y:S01]  /*3f6b0*/  FADD.FTZ R3, R3, -R2 ;  /* 0x8000000203037221 */ /* 0x000fe20000010000 */
[----:B------:R-:W-:-:S03]  /*3f6c0*/  FMUL.FTZ R9, R9, R18 ;  /* 0x0000001209097220 */ /* 0x000fc60000410000 */
[----:B------:R-:W-:-:S03]  /*3f6d0*/  FMUL.FTZ R24, R18, R3 ;  /* 0x0000000312187220 */ /* 0x000fc60000410000 */
[----:B------:R-:W3:Y:S08]  /*3f6e0*/  MUFU.EX2 R9, R9 ;  /* 0x0000000900097308 */ /* 0x000ef00000000800 */
[----:B------:R-:W0:Y:S01]  /*3f6f0*/  MUFU.EX2 R24, R24 ;  /* 0x0000001800187308 */ /* 0x000e220000000800 */
[----:B------:R-:W-:Y:S01]  /*3f700*/  ST.E desc[UR4][R6.64+0x4], R13 ;  /* 0x0000040d06007985 */ /* 0x000fe2000c101904 */
[----:B---3--:R-:W-:Y:S01]  /*3f710*/  FMUL.FTZ R15, R9, R68 ;  /* 0x00000044090f7220 */ /* 0x008fe20000410000 */
[----:B0-----:R-:W-:-:S04]  /*3f720*/  FMUL.FTZ R65, R24, R65 ;  /* 0x0000004118417220 */ /* 0x001fc80000410000 */
[----:B------:R-:W-:Y:S04]  /*3f730*/  ST.E desc[UR6][R6.64+0x10], R15 ;  /* 0x0000100f06007985 */ /* 0x000fe8000c101906 */
[----:B------:R0:W-:Y:S04]  /*3f740*/  ST.E desc[UR8][R6.64+0x14], R65 ;  /* 0x0000144106007985 */ /* 0x0001e8000c101908 */
[----:B------:R-:W2:Y:S04]  /*3f750*/  LDL.64 R2, [R158+0x70] ;  /* 0x000070009e027983 */ /* 0x000ea80000100a00 */
[----:B--2---:R-:W2:Y:S04]  /*3f760*/  LD.E R67, desc[UR6][R2.64+0x20] ;  /* 0x0000200602437980 */ /* 0x004ea8000c101900 */
[----:B------:R-:W2:Y:S04]  /*3f770*/  LD.E R14, desc[UR4][R2.64] ;  /* 0x00000004020e7980 */ /* 0x000ea8000c101900 */
[----:B------:R-:W3:Y:S04]  /*3f780*/  LD.E R68, desc[UR4][R2.64+0x4] ;  /* 0x0000040402447980 */ /* 0x000ee8000c101900 */
[----:B------:R-:W4:Y:S04]  /*3f790*/  LD.E R70, desc[UR4][R2.64+0x10] ;  /* 0x0000100402467980 */ /* 0x000f28000c101900 */
[----:B0-----:R-:W4:Y:S01]  /*3f7a0*/  LD.E R65, desc[UR6][R2.64+0x14] ;  /* 0x0000140602417980 */ /* 0x001f22000c101900 */
[C---:B--2---:R-:W-:Y:S01]  /*3f7b0*/  FMUL.FTZ R6, R14.reuse, R67 ;  /* 0x000000430e067220 */ /* 0x044fe20000410000 */
[----:B------:R-:W-:Y:S01]  /*3f7c0*/  FSETP.NEU.FTZ.AND P0, PT, R14, -INF , PT ;  /* 0xff8000000e00780b */ /* 0x000fe20003f1d000 */
[----:B---3--:R-:W-:-:S03]  /*3f7d0*/  FMUL.FTZ R7, R67, R68 ;  /* 0x0000004443077220 */ /* 0x008fc60000410000 */
[----:B------:R-:W-:Y:S02]  /*3f7e0*/  FSEL R6, R6, RZ, P0 ;  /* 0x000000ff06067208 */ /* 0x000fe40000000000 */
[----:B------:R-:W-:-:S03]  /*3f7f0*/  FSETP.NEU.FTZ.AND P0, PT, R68, -INF , PT ;  /* 0xff8000004400780b */ /* 0x000fc60003f1d000 */
[-CC-:B------:R-:W-:Y:S01]  /*3f800*/  FFMA.FTZ R195, R195, R67.reuse, -R6.reuse ;  /* 0x00000043c3c37223 */ /* 0x180fe20000010806 */
        /* <DEDUP_REMOVED lines=22> */
[----:B------:R-:W-:Y:S01]  /*3f970*/  FFMA.FTZ R186, R11, R67, -R6 ;  /* 0x000000430bba7223 */ /* 0x000fe20000010806 */
[----:B------:R-:W-:-:S05]  /*3f980*/  FSEL R6, R7, RZ, P0 ;  /* 0x000000ff07067208 */ /* 0x000fca0000000000 */
[-CC-:B------:R-:W-:Y:S01]  /*3f990*/  FFMA.FTZ R196, R0, R67.reuse, -R6.reuse ;  /* 0x0000004300c47223 */ /* 0x180fe20000010806 */
[-CC-:B------:R-:W-:Y:S01]  /*3f9a0*/  FFMA.FTZ R193, R55, R67.reuse, -R6.reuse ;  /* 0x0000004337c17223 */ /* 0x180fe20000010806 */
[----:B------:R-:W4:Y:S01]  /*3f9b0*/  MUFU.EX2 R195, R195 ;  /* 0x000000c300c37308 */ /* 0x000f220000000800 */
[-CC-:B------:R-:W-:Y:S01]  /*3f9c0*/  FFMA.FTZ R155, R52, R67.reuse, -R6.reuse ;  /* 0x00000043349b7223 */ /* 0x180fe20000010806 */
[----:B------:R-:W-:-:S06]  /*3f9d0*/  FFMA.FTZ R194, R48, R67, -R6 ;  /* 0x0000004330c27223 */ /* 0x000fcc0000010806 */
[----:B------:R-:W0:Y:S01]  /*3f9e0*/  MUFU.EX2 R196, R196 ;  /* 0x000000c400c47308 */ /* 0x000e220000000800 */
[----:B------:R-:W-:-:S07]  /*3f9f0*/  FFMA.FTZ R12, R12, R67, -R6 ;  /* 0x000000430c0c7223 */ /* 0x000fce0000010806 */
[----:B------:R-:W1:Y:S08]  /*3fa00*/  MUFU.EX2 R152, R152 ;  /* 0x0000009800987308 */ /* 0x000e700000000800 */
[----:B------:R-:W2:Y:S01]  /*3fa10*/  MUFU.EX2 R193, R193 ;  /* 0x000000c100c17308 */ /* 0x000ea20000000800 */
[----:B------:R-:W-:-:S07]  /*3fa20*/  FFMA.FTZ R11, R41, R67, -R6 ;  /* 0x00000043290b7223 */ /* 0x000fce0000010806 */
[----:B------:R-:W3:Y:S08]  /*3fa30*/  MUFU.EX2 R154, R154 ;  /* 0x0000009a009a7308 */ /* 0x000ef00000000800 */
[----:B------:R-:W3:Y:S01]  /*3fa40*/  MUFU.EX2 R155, R155 ;  /* 0x0000009b009b7308 */ /* 0x000ee20000000800 */
[----:B------:R-:W-:Y:S01]  /*3fa50*/  FFMA.FTZ R175, R26, R67, -R6 ;  /* 0x000000431aaf7223 */ /* 0x000fe20000010806 */
[----:B----4-:R-:W-:-:S06]  /*3fa60*/  FADD.FTZ R7, R195, R70 ;  /* 0x00000046c3077221 */ /* 0x010fcc0000010000 */
[----:B------:R-:W4:Y:S01]  /*3fa70*/  MUFU.EX2 R153, R153 ;  /* 0x0000009900997308 */ /* 0x000f220000000800 */
[----:B0-----:R-:W-:Y:S01]  /*3fa80*/  FADD.FTZ R26, R196, R65 ;  /* 0x00000041c41a7221 */ /* 0x001fe20000010000 */
[----:B------:R-:W-:-:S06]  /*3fa90*/  FFMA.FTZ R0, R38, R67, -R6 ;  /* 0x0000004326007223 */ /* 0x000fcc0000010806 */
[----:B------:R-:W0:Y:S01]  /*3faa0*/  MUFU.EX2 R194, R194 ;  /* 0x000000c200c27308 */ /* 0x000e220000000800 */
[----:B-1----:R-:W-:Y:S01]  /*3fab0*/  FADD.FTZ R7, R152, R7 ;  /* 0x0000000798077221 */ /* 0x002fe20000010000 */
[----:B--2---:R-:W-:-:S06]  /*3fac0*/  FADD.FTZ R26, R193, R26 ;  /* 0x0000001ac11a7221 */ /* 0x004fcc0000010000 */
[----:B------:R-:W1:Y:S01]  /*3fad0*/  MUFU.EX2 R18, R18 ;  /* 0x0000001200127308 */ /* 0x000e620000000800 */
[----:B------:R-:W-:-:S07]  /*3fae0*/  FFMA.FTZ R10, R34, R67, -R6 ;  /* 0x00000043220a7223 */ /* 0x000fce0000010806 */
[----:B------:R-:W2:Y:S01]  /*3faf0*/  MUFU.EX2 R12, R12 ;  /* 0x0000000c000c7308 */ /* 0x000ea20000000800 */
[----:B------:R-:W-:Y:S01]  /*3fb00*/  FFMA.FTZ R170, R28, R67, -R6 ;  /* 0x000000431caa7223 */ /* 0x000fe20000010806 */
[----:B---3--:R-:W-:-:S06]  /*3fb10*/  FADD.FTZ R28, R154, R7 ;  /* 0x000000079a1c7221 */ /* 0x008fcc0000010000 */
[----:B------:R-:W3:Y:S01]  /*3fb20*/  MUFU.EX2 R15, R15 ;  /* 0x0000000f000f7308 */ /* 0x000ee20000000800 */
[----:B------:R-:W-:Y:S01]  /*3fb30*/  FADD.FTZ R7, R155, R26 ;  /* 0x0000001a9b077221 */ /* 0x000fe20000010000 */
[----:B------:R-:W-:-:S06]  /*3fb40*/  FFMA.FTZ R168, R31, R67, -R6 ;  /* 0x000000431fa87223 */ /* 0x000fcc0000010806 */
[----:B------:R-:W3:Y:S01]  /*3fb50*/  MUFU.EX2 R11, R11 ;  /* 0x0000000b000b7308 */ /* 0x000ee20000000800 */
[----:B------:R-:W-:Y:S01]  /*3fb60*/  FFMA.FTZ R177, R21, R67, -R6 ;  /* 0x0000004315b17223 */ /* 0x000fe20000010806 */
[----:B----4-:R-:W-:-:S06]  /*3fb70*/  FADD.FTZ R21, R153, R28 ;  /* 0x0000001c99157221 */ /* 0x010fcc0000010000 */
[----:B------:R-:W4:Y:S01]  /*3fb80*/  MUFU.EX2 R14, R14 ;  /* 0x0000000e000e7308 */ /* 0x000f220000000800 */
[----:B0-----:R-:W-:Y:S01]  /*3fb90*/  FADD.FTZ R7, R194, R7 ;  /* 0x00000007c2077221 */ /* 0x001fe20000010000 */
[----:B------:R-:W-:-:S06]  /*3fba0*/  FFMA.FTZ R167, R30, R67, -R6 ;  /* 0x000000431ea77223 */ /* 0x000fcc0000010806 */
[----:B------:R-:W0:Y:S01]  /*3fbb0*/  MUFU.EX2 R0, R0 ;  /* 0x0000000000007308 */ /* 0x000e220000000800 */
[----:B------:R-:W-:Y:S01]  /*3fbc0*/  FFMA.FTZ R185, R20, R67, -R6 ;  /* 0x0000004314b97223 */ /* 0x000fe20000010806 */
[----:B-1----:R-:W-:-:S06]  /*3fbd0*/  FADD.FTZ R20, R18, R21 ;  /* 0x0000001512147221 */ /* 0x002fcc0000010000 */
[----:B------:R-:W1:Y:S01]  /*3fbe0*/  MUFU.EX2 R13, R13 ;  /* 0x0000000d000d7308 */ /* 0x000e620000000800 */
[----:B--2---:R-:W-:-:S07]  /*3fbf0*/  FADD.FTZ R26, R12, R7 ;  /* 0x000000070c1a7221 */ /* 0x004fce0000010000 */
[----:B------:R-:W2:Y:S01]  /*3fc00*/  MUFU.EX2 R10, R10 ;  /* 0x0000000a000a7308 */ /* 0x000ea20000000800 */
[----:B---3--:R-:W-:Y:S01]  /*3fc10*/  FADD.FTZ R7, R15, R20 ;  /* 0x000000140f077221 */ /* 0x008fe20000010000 */
[----:B------:R-:W-:-:S06]  /*3fc20*/  FADD.FTZ R21, R11, R26 ;  /* 0x0000001a0b157221 */ /* 0x000fcc0000010000 */
[----:B------:R-:W3:Y:S01]  /*3fc30*/  MUFU.EX2 R164, R164 ;  /* 0x000000a400a47308 */ /* 0x000ee20000000800 */
[----:B------:R-:W-:-:S07]  /*3fc40*/  FFMA.FTZ R169, R29, R67, -R6 ;  /* 0x000000431da97223 */ /* 0x000fce0000010806 */
[----:B------:R-:W3:Y:S01]  /*3fc50*/  MUFU.EX2 R168, R168 ;  /* 0x000000a800a87308 */ /* 0x000ee20000000800 */
[----:B----4-:R-:W-:Y:S01]  /*3fc60*/  FADD.FTZ R20, R14, R7 ;  /* 0x000000070e147221 */ /* 0x010fe20000010000 */
[----:B0-----:R-:W-:-:S06]  /*3fc70*/  FADD.FTZ R21, R0, R21 ;  /* 0x0000001500157221 */ /* 0x001fcc0000010000 */
[----:B------:R-:W0:Y:S01]  /*3fc80*/  MUFU.EX2 R163, R163 ;  /* 0x000000a300a37308 */ /* 0x000e220000000800 */
[----:B------:R-:W-:-:S07]  /*3fc90*/  FFMA.FTZ R176, R27, R67, -R6 ;  /* 0x000000431bb07223 */ /* 0x000fce0000010806 */
[----:B------:R-:W4:Y:S01]  /*3fca0*/  MUFU.EX2 R167, R167 ;  /* 0x000000a700a77308 */ /* 0x000f220000000800 */
[----:B------:R-:W-:Y:S01]  /*3fcb0*/  FFMA.FTZ R178, R25, R67, -R6 ;  /* 0x0000004319b27223 */ /* 0x000fe20000010806 */
[----:B-1----:R-:W-:-:S06]  /*3fcc0*/  FADD.FTZ R7, R13, R20 ;  /* 0x000000140d077221 */ /* 0x002fcc0000010000 */
[----:B------:R-:W1:Y:S01]  /*3fcd0*/  MUFU.EX2 R166, R166 ;  /* 0x000000a600a67308 */ /* 0x000e620000000800 */
[----:B--2---:R-:W-:-:S07]  /*3fce0*/  FADD.FTZ R25, R10, R21 ;  /* 0x000000150a197221 */ /* 0x004fce0000010000 */
[----:B------:R-:W2:Y:S01]  /*3fcf0*/  MUFU.EX2 R170, R170 ;  /* 0x000000aa00aa7308 */ /* 0x000ea20000000800 */
[----:B---3--:R-:W-:Y:S01]  /*3fd00*/  FADD.FTZ R20, R164, R7 ;  /* 0x00000007a4147221 */ /* 0x008fe20000010000 */
[----:B------:R-:W-:-:S06]  /*3fd10*/  FADD.FTZ R26, R168, R25 ;  /* 0x00000019a81a7221 */ /* 0x000fcc0000010000 */
[----:B------:R-:W3:Y:S08]  /*3fd20*/  MUFU.EX2 R165, R165 ;  /* 0x000000a500a57308 */ /* 0x000ef00000000800 */
[----:B------:R-:W3:Y:S01]  /*3fd30*/  MUFU.EX2 R169, R169 ;  /* 0x000000a900a97308 */ /* 0x000ee20000000800 */
[----:B0-----:R-:W-:Y:S01]  /*3fd40*/  FADD.FTZ R7, R163, R20 ;  /* 0x00000014a3077221 */ /* 0x001fe20000010000 */
[----:B----4-:R-:W-:-:S06]  /*3fd50*/  FADD.FTZ R25, R167, R26 ;  /* 0x0000001aa7197221 */ /* 0x010fcc0000010000 */
[----:B------:R-:W0:Y:S08]  /*3fd60*/  MUFU.EX2 R172, R172 ;  /* 0x000000ac00ac7308 */ /* 0x000e300000000800 */
[----:B------:R-:W4:Y:S01]  /*3fd70*/  MUFU.EX2 R176, R176 ;  /* 0x000000b000b07308 */ /* 0x000f220000000800 */
[----:B-1----:R-:W-:Y:S01]  /*3fd80*/  FADD.FTZ R26, R166, R7 ;  /* 0x00000007a61a7221 */ /* 0x002fe20000010000 */
[----:B--2---:R-:W-:-:S06]  /*3fd90*/  FADD.FTZ R28, R170, R25 ;  /* 0x00000019aa1c7221 */ /* 0x004fcc0000010000 */
[----:B------:R-:W1:Y:S08]  /*3fda0*/  MUFU.EX2 R171, R171 ;  /* 0x000000ab00ab7308 */ /* 0x000e700000000800 */
[----:B------:R-:W2:Y:S01]  /*3fdb0*/  MUFU.EX2 R175, R175 ;  /* 0x000000af00af7308 */ /* 0x000ea20000000800 */
[----:B---3--:R-:W-:Y:S01]  /*3fdc0*/  FADD.FTZ R7, R165, R26 ;  /* 0x0000001aa5077221 */ /* 0x008fe20000010000 */
[----:B------:R-:W-:-:S06]  /*3fdd0*/  FADD.FTZ R25, R169, R28 ;  /* 0x0000001ca9197221 */ /* 0x000fcc0000010000 */
[----:B------:R-:W3:Y:S01]  /*3fde0*/  MUFU.EX2 R174, R174 ;  /* 0x000000ae00ae7308 */ /* 0x000ee20000000800 */
[----:B------:R-:W-:-:S07]  /*3fdf0*/  FFMA.FTZ R156, R64, R67, -R6 ;  /* 0x00000043409c7223 */ /* 0x000fce0000010806 */
[----:B------:R-:W3:Y:S01]  /*3fe00*/  MUFU.EX2 R178, R178 ;  /* 0x000000b200b27308 */ /* 0x000ee20000000800 */
[----:B0-----:R-:W-:Y:S01]  /*3fe10*/  FADD.FTZ R26, R172, R7 ;  /* 0x00000007ac1a7221 */ /* 0x001fe20000010000 */
[----:B----4-:R-:W-:-:S06]  /*3fe20*/  FADD.FTZ R28, R176, R25 ;  /* 0x00000019b01c7221 */ /* 0x010fcc0000010000 */
[----:B------:R-:W0:Y:S01]  /*3fe30*/  MUFU.EX2 R173, R173 ;  /* 0x000000ad00ad7308 */ /* 0x000e220000000800 */
[----:B------:R-:W-:-:S07]  /*3fe40*/  FFMA.FTZ R21, R66, R67, -R6 ;  /* 0x0000004342157223 */ /* 0x000fce0000010806 */
[----:B------:R-:W4:Y:S01]  /*3fe50*/  MUFU.EX2 R177, R177 ;  /* 0x000000b100b17308 */ /* 0x000f220000000800 */
[----:B-1----:R-:W-:Y:S01]  /*3fe60*/  FADD.FTZ R7, R171, R26 ;  /* 0x0000001aab077221 */ /* 0x002fe20000010000 */
[----:B--2---:R-:W-:-:S06]  /*3fe70*/  FADD.FTZ R25, R175, R28 ;  /* 0x0000001caf197221 */ /* 0x004fcc0000010000 */
[----:B------:R-:W1:Y:S01]  /*3fe80*/  MUFU.EX2 R182, R182 ;  /* 0x000000b600b67308 */ /* 0x000e620000000800 */
[----:B------:R-:W-:-:S07]  /*3fe90*/  FFMA.FTZ R20, R53, R67, -R6 ;  /* 0x0000004335147223 */ /* 0x000fce0000010806 */
        /* <DEDUP_REMOVED lines=31> */
[----:B------:R-:W3:Y:S08]  /*40090*/  MUFU.EX2 R186, R186 ;  /* 0x000000ba00ba7308 */ /* 0x000ef00000000800 */
[----:B------:R-:W3:Y:S01]  /*400a0*/  MUFU.EX2 R159, R159 ;  /* 0x0000009f009f7308 */ /* 0x000ee20000000800 */
[----:B0-----:R-:W-:Y:S01]  /*400b0*/  FADD.FTZ R26, R188, R25 ;  /* 0x00000019bc1a7221 */ /* 0x001fe20000010000 */
[----:B----4-:R-:W-:-:S03]  /*400c0*/  FADD.FTZ R7, R161, R6 ;  /* 0x00000006a1077221 */ /* 0x010fc60000010000 */
[----:B-1----:R-:W-:Y:S01]  /*400d0*/  FADD.FTZ R25, R187, R26 ;  /* 0x0000001abb197221 */ /* 0x002fe20000010000 */
[----:B--2---:R-:W-:-:S03]  /*400e0*/  FADD.FTZ R6, R160, R7 ;  /* 0x00000007a0067221 */ /* 0x004fc60000010000 */
[----:B---3--:R-:W-:Y:S01]  /*400f0*/  FADD.FTZ R25, R186, R25 ;  /* 0x00000019ba197221 */ /* 0x008fe20000010000 */
[----:B------:R-:W-:-:S04]  /*40100*/  FADD.FTZ R27, R159, R6 ;  /* 0x000000069f1b7221 */ /* 0x000fc80000010000 */
[----:B------:R-:W-:Y:S04]  /*40110*/  ST.E desc[UR4][R2.64+0x10], R25 ;  /* 0x0000101902007985 */ /* 0x000fe8000c101904 */
[----:B------:R0:W-:Y:S04]  /*40120*/  ST.E desc[UR6][R2.64+0x14], R27 ;  /* 0x0000141b02007985 */ /* 0x0001e8000c101906 */
[----:B------:R-:W2:Y:S01]  /*40130*/  LDL.64 R6, [R158+0x80] ;  /* 0x000080009e067983 */ /* 0x000ea20000100a00 */
[----:B------:R-:W-:Y:S02]  /*40140*/  R2UR UR10, R4 ;  /* 0x00000000040a72ca */ /* 0x000fe400000e0000 */
[----:B------:R-:W-:-:S02]  /*40150*/  R2UR UR11, R5 ;  /* 0x00000000050b72ca */ /* 0x000fc400000e0000 */
[C---:B------:R-:W-:Y:S02]  /*40160*/  R2UR UR12, R4.reuse ;  /* 0x00000000040c72ca */ /* 0x040fe400000e0000 */
[C---:B------:R-:W-:Y:S02]  /*40170*/  R2UR UR13, R5.reuse ;  /* 0x00000000050d72ca */ /* 0x040fe400000e0000 */
[C---:B------:R-:W-:Y:S02]  /*40180*/  R2UR UR14, R4.reuse ;  /* 0x00000000040e72ca */ /* 0x040fe400000e0000 */
[C---:B------:R-:W-:Y:S02]  /*40190*/  R2UR UR15, R5.reuse ;  /* 0x00000000050f72ca */ /* 0x040fe400000e0000 */
[C---:B------:R-:W-:Y:S02]  /*401a0*/  R2UR UR16, R4.reuse ;  /* 0x00000000041072ca */ /* 0x040fe400000e0000 */
[----:B------:R-:W-:Y:S01]  /*401b0*/  R2UR UR17, R5 ;  /* 0x00000000051172ca */ /* 0x000fe200000e0000 */
        /* <DEDUP_REMOVED lines=37> */
[----:B------:R-:W-:-:S03]  /*40410*/  R2UR UR18, R4 ;  /* 0x00000000041272ca */ /* 0x000fc600000e0000 */
[----:B------:R-:W4:Y:S01]  /*40420*/  LD.E R56, desc[UR4][R6.64+0x124] ;  /* 0x0001240406387980 */ /* 0x000f22000c101900 */
[----:B------:R-:W-:-:S03]  /*40430*/  R2UR UR19, R5 ;  /* 0x00000000051372ca */ /* 0x000fc600000e0000 */
[----:B------:R-:W4:Y:S01]  /*40440*/  LD.E R52, desc[UR14][R6.64+0x130] ;  /* 0x0001300e06347980 */ /* 0x000f22000c101900 */
[----:B------:R-:W-:-:S03]  /*40450*/  R2UR UR20, R4 ;  /* 0x00000000041472ca */ /* 0x000fc600000e0000 */
[----:B------:R-:W4:Y:S01]  /*40460*/  LD.E R54, desc[UR16][R6.64+0x134] ;  /* 0x0001341006367980 */ /* 0x000f22000c101900 */
[----:B------:R-:W-:-:S03]  /*40470*/  R2UR UR21, R5 ;  /* 0x00000000051572ca */ /* 0x000fc600000e0000 */
[----:B------:R-:W4:Y:S01]  /*40480*/  LD.E R50, desc[UR6][R6.64+0x140] ;  /* 0x0001400606327980 */ /* 0x000f22000c101900 */
[C---:B------:R-:W-:Y:S02]  /*40490*/  R2UR UR22, R4.reuse ;  /* 0x00000000041672ca */ /* 0x040fe400000e0000 */
[C---:B------:R-:W-:Y:S01]  /*404a0*/  R2UR UR23, R5.reuse ;  /* 0x00000000051772ca */ /* 0x040fe200000e0000 */
[----:B------:R-:W4:Y:S01]  /*404b0*/  LD.E R46, desc[UR8][R6.64+0x144] ;  /* 0x00014408062e7980 */ /* 0x000f22000c101900 */
[C---:B------:R-:W-:Y:S02]  /*404c0*/  R2UR UR24, R4.reuse ;  /* 0x00000000041872ca */ /* 0x040fe400000e0000 */
[----:B------:R-:W-:Y:S01]  /*404d0*/  R2UR UR25, R5 ;  /* 0x00000000051972ca */ /* 0x000fe200000e0000 */
        /* <DEDUP_REMOVED lines=18> */
[----:B------:R-:W-:-:S02]  /*40600*/  R2UR UR26, R4 ;  /* 0x00000000041a72ca */ /* 0x000fc400000e0000 */
        /* <DEDUP_REMOVED lines=16> */
[----:B--2---:R-:W-:-:S03]  /*40710*/  FMUL.FTZ R3, R9, R74 ;  /* 0x0000004a09037220 */ /* 0x004fc60000410000 */
[----:B------:R-:W2:Y:S04]  /*40720*/  LD.E R73, desc[UR22][R6.64+0xd8] ;  /* 0x0000d81606497980 */ /* 0x000ea8000c101900 */
[----:B------:R-:W2:Y:S01]  /*40730*/  LD.E R74, desc[UR20][R6.64+0x1b0] ;  /* 0x0001b014064a7980 */ /* 0x000ea2000c101900 */
[C---:B---3--:R-:W-:Y:S01]  /*40740*/  FMUL.FTZ R25, R9.reuse, R76 ;  /* 0x0000004c09197220 */ /* 0x048fe20000410000 */
[C---:B----4-:R-:W-:Y:S02]  /*40750*/  FMUL.FTZ R27, R9.reuse, R78 ;  /* 0x0000004e091b7220 */ /* 0x050fe40000410000 */
[----:B------:R-:W3:Y:S04]  /*40760*/  LD.E R76, desc[UR18][R6.64+0x1e4] ;  /* 0x0001e412064c7980 */ /* 0x000ee8000c101900 */
[----:B------:R-:W4:Y:S01]  /*40770*/  LD.E R78, desc[UR16][R6.64+0x1e0] ;  /* 0x0001e010064e7980 */ /* 0x000f22000c101900 */
[----:B------:R-:W-:-:S03]  /*40780*/  FMUL.FTZ R29, R9, R90 ;  /* 0x0000005a091d7220 */ /* 0x000fc60000410000 */
[----:B------:R0:W-:Y:S04]  /*40790*/  ST.E desc[UR6][R6.64+0x4], R25 ;  /* 0x0000041906007985 */ /* 0x0001e8000c101906 */
[----:B------:R-:W4:Y:S01]  /*407a0*/  LD.E R90, desc[UR12][R6.64+0x1f4] ;  /* 0x0001f40c065a7980 */ /* 0x000f22000c101900 */
[----:B------:R-:W-:-:S03]  /*407b0*/  FMUL.FTZ R35, R9, R96 ;  /* 0x0000006009237220 */ /* 0x000fc60000410000 */
[----:B------:R1:W-:Y:S04]  /*407c0*/  ST.E desc[UR4][R6.64], R3 ;  /* 0x0000000306007985 */ /* 0x0003e8000c101904 */
[----:B0-----:R-:W4:Y:S01]  /*407d0*/  LD.E R25, desc[UR14][R6.64+0x8] ;  /* 0x0000080e06197980 */ /* 0x001f22000c101900 */
[----:B------:R-:W-:-:S03]  /*407e0*/  FMUL.FTZ R37, R9, R98 ;  /* 0x0000006209257220 */ /* 0x000fc60000410000 */
[----:B------:R0:W-:Y:S04]  /*407f0*/  ST.E desc[UR8][R6.64+0x10], R27 ;  /* 0x0000101b06007985 */ /* 0x0001e8000c101908 */
[----:B-1----:R-:W4:Y:S01]  /*40800*/  LD.E R3, desc[UR22][R6.64+0xc] ;  /* 0x00000c1606037980 */ /* 0x002f22000c101900 */
[----:B------:R-:W-:-:S03]  /*40810*/  FMUL.FTZ R33, R9, R94 ;  /* 0x0000005e09217220 */ /* 0x000fc60000410000 */
[----:B------:R1:W-:Y:S04]  /*40820*/  ST.E desc[UR4][R6.64+0x14], R29 ;  /* 0x0000141d06007985 */ /* 0x0003e8000c101904 */
[----:B0-----:R-:W4:Y:S04]  /*40830*/  LD.E R27, desc[UR18][R6.64+0x1c] ;  /* 0x00001c12061b7980 */ /* 0x001f28000c101900 */
[----:B------:R0:W-:Y:S04]  /*40840*/  ST.E desc[UR8][R6.64+0x24], R35 ;  /* 0x0000242306007985 */ /* 0x0001e8000c101908 */
[----:B-1----:R-:W4:Y:S01]  /*40850*/  LD.E R29, desc[UR24][R6.64+0x28] ;  /* 0x00002818061d7980 */ /* 0x002f22000c101900 */
[----:B------:R-:W-:-:S03]  /*40860*/  FMUL.FTZ R65, R9, R104 ;  /* 0x0000006809417220 */ /* 0x000fc60000410000 */
[----:B------:R1:W-:Y:S04]  /*40870*/  ST.E desc[UR10][R6.64+0x30], R37 ;  /* 0x0000302506007985 */ /* 0x0003e8000c10190a */
[----:B0-----:R-:W4:Y:S01]  /*40880*/  LD.E R35, desc[UR18][R6.64+0x4c] ;  /* 0x00004c1206237980 */ /* 0x001f22000c101900 */
[----:B------:R-:W-:-:S03]  /*40890*/  FMUL.FTZ R61, R9, R100 ;  /* 0x00000064093d7220 */ /* 0x000fc60000410000 */
[----:B------:R0:W-:Y:S04]  /*408a0*/  ST.E desc[UR6][R6.64+0x20], R33 ;  /* 0x0000202106007985 */ /* 0x0001e8000c101906 */
[----:B-1----:R-:W4:Y:S01]  /*408b0*/  LD.E R37, desc[UR22][R6.64+0x5c] ;  /* 0x00005c1606257980 */ /* 0x002f22000c101900 */
[C---:B------:R-:W-:Y:S01]  /*408c0*/  FMUL.FTZ R63, R9.reuse, R102 ;  /* 0x00000066093f7220 */ /* 0x040fe20000410000 */
[C---:B------:R-:W-:Y:S01]  /*408d0*/  FMUL.FTZ R67, R9.reuse, R106 ;  /* 0x0000006a09437220 */ /* 0x040fe20000410000 */
[C---:B------:R-:W-:Y:S01]  /*408e0*/  FMUL.FTZ R89, R9.reuse, R114 ;  /* 0x0000007209597220 */ /* 0x040fe20000410000 */
[C---:B------:R-:W-:Y:S01]  /*408f0*/  FMUL.FTZ R85, R9.reuse, R110 ;  /* 0x0000006e09557220 */ /* 0x040fe20000410000 */
[C---:B------:R-:W-:Y:S01]  /*40900*/  FMUL.FTZ R87, R9.reuse, R112 ;  /* 0x0000007009577220 */ /* 0x040fe20000410000 */
[----:B------:R-:W4:Y:S04]  /*40910*/  LD.E R83, desc[UR24][R6.64+0xdc] ;  /* 0x0000dc1806537980 */ /* 0x000f28000c101900 */
[----:B0-----:R-:W4:Y:S04]  /*40920*/  LD.E R33, desc[UR12][R6.64+0x68] ;  /* 0x0000680c06217980 */ /* 0x001f28000c101900 */
[----:B------:R0:W-:Y:S04]  /*40930*/  ST.E desc[UR8][R6.64+0x44], R65 ;  /* 0x0000444106007985 */ /* 0x0001e8000c101908 */
[----:B------:R1:W-:Y:S04]  /*40940*/  ST.E desc[UR4][R6.64+0x34], R61 ;  /* 0x0000343d06007985 */ /* 0x0003e8000c101904 */
[----:B------:R1:W-:Y:S01]  /*40950*/  ST.E desc[UR6][R6.64+0x40], R63 ;  /* 0x0000403f06007985 */ /* 0x0003e2000c101906 */
[----:B0-----:R-:W-:-:S03]  /*40960*/  FMUL.FTZ R65, R9, R108 ;  /* 0x0000006c09417220 */ /* 0x001fc60000410000 */
[----:B------:R0:W-:Y:S04]  /*40970*/  ST.E desc[UR10][R6.64+0x50], R67 ;  /* 0x0000504306007985 */ /* 0x0001e8000c10190a */
[----:B-1----:R-:W4:Y:S04]  /*40980*/  LD.E R61, desc[UR6][R6.64+0x9c] ;  /* 0x00009c06063d7980 */ /* 0x002f28000c101900 */
[----:B------:R-:W4:Y:S04]  /*40990*/  LD.E R63, desc[UR12][R6.64+0xac] ;  /* 0x0000ac0c063f7980 */ /* 0x000f28000c101900 */
[----:B------:R1:W-:Y:S04]  /*409a0*/  ST.E desc[UR4][R6.64+0x54], R65 ;  /* 0x0000544106007985 */ /* 0x0003e8000c101904 */
[----:B0-----:R-:W4:Y:S04]  /*409b0*/  LD.E R67, desc[UR16][R6.64+0xbc] ;  /* 0x0000bc1006437980 */ /* 0x001f28000c101900 */
[----:B------:R-:W4:Y:S04]  /*409c0*/  LD.E R77, desc[UR10][R6.64+0xe8] ;  /* 0x0000e80a064d7980 */ /* 0x000f28000c101900 */
[----:B-1----:R-:W4:Y:S01]  /*409d0*/  LD.E R65, desc[UR18][R6.64+0xc8] ;  /* 0x0000c81206417980 */ /* 0x002f22000c101900 */
[----:B------:R-:W-:-:S03]  /*409e0*/  FMUL.FTZ R97, R9, R116 ;  /* 0x0000007409617220 */ /* 0x000fc60000410000 */
[----:B------:R-:W4:Y:S04]  /*409f0*/  LD.E R81, desc[UR12][R6.64+0xec] ;  /* 0x0000ec0c06517980 */ /* 0x000f28000c101900 */
[----:B------:R0:W-:Y:S04]  /*40a00*/  ST.E desc[UR8][R6.64+0x70], R89 ;  /* 0x0000705906007985 */ /* 0x0001e8000c101908 */
[----:B------:R-:W4:Y:S04]  /*40a10*/  LD.E R79, desc[UR14][R6.64+0xf8] ;  /* 0x0000f80e064f7980 */ /* 0x000f28000c101900 */
[----:B------:R1:W-:Y:S04]  /*40a20*/  ST.E desc[UR4][R6.64+0x60], R85 ;  /* 0x0000605506007985 */ /* 0x0003e8000c101904 */
[----:B0-----:R-:W4:Y:S01]  /*40a30*/  LD.E R89, desc[UR16][R6.64+0xfc] ;  /* 0x0000fc1006597980 */ /* 0x001f22000c101900 */
[----:B------:R-:W-:-:S03]  /*40a40*/  FMUL.FTZ R107, R9, R120 ;  /* 0x00000078096b7220 */ /* 0x000fc60000410000 */
[----:B------:R0:W-:Y:S04]  /*40a50*/  ST.E desc[UR6][R6.64+0x64], R87 ;  /* 0x0000645706007985 */ /* 0x0001e8000c101906 */
[----:B-1----:R-:W4:Y:S01]  /*40a60*/  LD.E R85, desc[UR18][R6.64+0x108] ;  /* 0x0001081206557980 */ /* 0x002f22000c101900 */
[----:B------:R-:W-:-:S03]  /*40a70*/  FMUL.FTZ R105, R9, R118 ;  /* 0x0000007609697220 */ /* 0x000fc60000410000 */
[----:B------:R-:W4:Y:S04]  /*40a80*/  LD.E R95, desc[UR10][R6.64+0x118] ;  /* 0x0001180a065f7980 */ /* 0x000f28000c101900 */
[----:B0-----:R-:W4:Y:S04]  /*40a90*/  LD.E R87, desc[UR20][R6.64+0x10c] ;  /* 0x00010c1406577980 */ /* 0x001f28000c101900 */
[----:B------:R-:W4:Y:S04]  /*40aa0*/  LD.E R91, desc[UR12][R6.64+0x11c] ;  /* 0x00011c0c065b7980 */ /* 0x000f28000c101900 */
[----:B------:R-:W4:Y:S04]  /*40ab0*/  LD.E R93, desc[UR14][R6.64+0x128] ;  /* 0x0001280e065d7980 */ /* 0x000f28000c101900 */
[----:B------:R0:W-:Y:S04]  /*40ac0*/  ST.E desc[UR4][R6.64+0x74], R97 ;  /* 0x0000746106007985 */ /* 0x0001e8000c101904 */
[----:B------:R-:W4:Y:S01]  /*40ad0*/  LD.E R103, desc[UR16][R6.64+0x12c] ;  /* 0x00012c1006677980 */ /* 0x000f22000c101900 */
[----:B------:R-:W-:-:S03]  /*40ae0*/  FMUL.FTZ R119, R9, R122 ;  /* 0x0000007a09777220 */ /* 0x000fc60000410000 */
[----:B------:R-:W4:Y:S04]  /*40af0*/  LD.E R101, desc[UR20][R6.64+0x13c] ;  /* 0x00013c1406657980 */ /* 0x000f28000c101900 */
[----:B0-----:R-:W4:Y:S04]  /*40b00*/  LD.E R97, desc[UR18][R6.64+0x138] ;  /* 0x0001381206617980 */ /* 0x001f28000c101900 */
[----:B------:R0:W-:Y:S04]  /*40b10*/  ST.E desc[UR8][R6.64+0x84], R107 ;  /* 0x0000846b06007985 */ /* 0x0001e8000c101908 */
[----:B------:R-:W4:Y:S01]  /*40b20*/  LD.E R99, desc[UR22][R6.64+0x148] ;  /* 0x0001481606637980 */ /* 0x000f22000c101900 */
[----:B------:R-:W-:-:S03]  /*40b30*/  FMUL.FTZ R121, R9, R124 ;  /* 0x0000007c09797220 */ /* 0x000fc60000410000 */
[----:B------:R1:W-:Y:S04]  /*40b40*/  ST.E desc[UR6][R6.64+0x80], R105 ;  /* 0x0000806906007985 */ /* 0x0003e8000c101906 */
[----:B0-----:R-:W4:Y:S04]  /*40b50*/  LD.E R107, desc[UR8][R6.64+0x14c] ;  /* 0x00014c08066b7980 */ /* 0x001f28000c101900 */
[----:B------:R-:W4:Y:S04]  /*40b60*/  LD.E R117, desc[UR12][R6.64+0x15c] ;  /* 0x00015c0c06757980 */ /* 0x000f28000c101900 */
[----:B-1----:R-:W4:Y:S01]  /*40b70*/  LD.E R105, desc[UR10][R6.64+0x158] ;  /* 0x0001580a06697980 */ /* 0x002f22000c101900 */
[----:B------:R-:W-:-:S03]  /*40b80*/  FMUL.FTZ R123, R9, R126 ;  /* 0x0000007e097b7220 */ /* 0x000fc60000410000 */
[----:B------:R-:W4:Y:S04]  /*40b90*/  LD.E R109, desc[UR14][R6.64+0x168] ;  /* 0x0001680e066d7980 */ /* 0x000f28000c101900 */
[----:B------:R-:W4:Y:S01]  /*40ba0*/  LD.E R115, desc[UR16][R6.64+0x16c] ;  /* 0x00016c1006737980 */ /* 0x000f22000c101900 */
[----:B------:R-:W-:-:S03]  /*40bb0*/  FMUL.FTZ R131, R9, R128 ;  /* 0x0000008009837220 */ /* 0x000fc60000410000 */
[----:B------:R-:W4:Y:S04]  /*40bc0*/  LD.E R113, desc[UR18][R6.64+0x178] ;  /* 0x0001781206717980 */ /* 0x000f28000c101900 */
[----:B------:R0:W-:Y:S04]  /*40bd0*/  ST.E desc[UR4][R6.64+0x90], R119 ;  /* 0x0000907706007985 */ /* 0x0001e8000c101904 */
        /* <DEDUP_REMOVED lines=8> */
[----:B------:R-:W4:Y:S01]  /*40c60*/  LD.E R125, desc[UR16][R6.64+0x1a8] ;  /* 0x0001a810067d7980 */ /* 0x000f22000c101900 */
[----:B------:R-:W-:-:S03]  /*40c70*/  FMUL.FTZ R143, R9, R132 ;  /* 0x00000084098f7220 */ /* 0x000fc60000410000 */
[----:B------:R1:W-:Y:S04]  /*40c80*/  ST.E desc[UR6][R6.64+0xa4], R131 ;  /* 0x0000a48306007985 */ /* 0x0003e8000c101906 */
[----:B0-----:R-:W4:Y:S04]  /*40c90*/  LD.E R123, desc[UR18][R6.64+0x1ac] ;  /* 0x0001ac12067b7980 */ /* 0x001f28000c101900 */
[----:B------:R-:W4:Y:S04]  /*40ca0*/  LD.E R133, desc[UR20][R6.64+0x1b8] ;  /* 0x0001b81406857980 */ /* 0x000f28000c101900 */
[----:B-1----:R-:W4:Y:S04]  /*40cb0*/  LD.E R131, desc[UR22][R6.64+0x1bc] ;  /* 0x0001bc1606837980 */ /* 0x002f28000c101900 */
[----:B------:R-:W4:Y:S04]  /*40cc0*/  LD.E R139, desc[UR10][R6.64+0x1c8] ;  /* 0x0001c80a068b7980 */ /* 0x000f28000c101900 */
[----:B------:R-:W4:Y:S04]  /*40cd0*/  LD.E R135, desc[UR12][R6.64+0x1cc] ;  /* 0x0001cc0c06877980 */ /* 0x000f28000c101900 */
[----:B------:R-:W4:Y:S04]  /*40ce0*/  LD.E R137, desc[UR14][R6.64+0x1d8] ;  /* 0x0001d80e06897980 */ /* 0x000f28000c101900 */
[----:B------:R0:W-:Y:S04]  /*40cf0*/  ST.E desc[UR4][R6.64+0xb0], R141 ;  /* 0x0000b08d06007985 */ /* 0x0001e8000c101904 */
[----:B------:R-:W4:Y:S04]  /*40d00*/  LD.E R147, desc[UR16][R6.64+0x1dc] ;  /* 0x0001dc1006937980 */ /* 0x000f28000c101900 */
[----:B------:R1:W-:Y:S04]  /*40d10*/  ST.E desc[UR6][R6.64+0xb4], R143 ;  /* 0x0000b48f06007985 */ /* 0x0003e8000c101906 */
[----:B0-----:R-:W4:Y:S04]  /*40d20*/  LD.E R141, desc[UR18][R6.64+0x1e8] ;  /* 0x0001e812068d7980 */ /* 0x001f28000c101900 */
[----:B------:R-:W4:Y:S04]  /*40d30*/  LD.E R145, desc[UR20][R6.64+0x1ec] ;  /* 0x0001ec1406917980 */ /* 0x000f28000c101900 */
[----:B-1----:R-:W4:Y:S04]  /*40d40*/  LD.E R143, desc[UR22][R6.64+0x1f8] ;  /* 0x0001f816068f7980 */ /* 0x002f28000c101900 */
[----:B------:R-:W4:Y:S01]  /*40d50*/  LD.E R149, desc[UR24][R6.64+0x1fc] ;  /* 0x0001fc1806957980 */ /* 0x000f22000c101900 */
[C---:B------:R-:W-:Y:S01]  /*40d60*/  FMUL.FTZ R151, R9.reuse, R134 ;  /* 0x0000008609977220 */ /* 0x040fe20000410000 */
[C---:B------:R-:W-:Y:S01]  /*40d70*/  FMUL.FTZ R197, R9.reuse, R136 ;  /* 0x0000008809c57220 */ /* 0x040fe20000410000 */
[----:B------:R-:W-:-:S03]  /*40d80*/  FMUL.FTZ R199, R9, R140 ;  /* 0x0000008c09c77220 */ /* 0x000fc60000410000 */
[----:B------:R0:W-:Y:S01]  /*40d90*/  ST.E desc[UR8][R6.64+0xc0], R151 ;  /* 0x0000c09706007985 */ /* 0x0001e2000c101908 */
[C---:B------:R-:W-:Y:S01]  /*40da0*/  FMUL.FTZ R201, R9.reuse, R142 ;  /* 0x0000008e09c97220 */ /* 0x040fe20000410000 */
[C---:B------:R-:W-:Y:S01]  /*40db0*/  FMUL.FTZ R203, R9.reuse, R72 ;  /* 0x0000004809cb7220 */ /* 0x040fe20000410000 */
[C---:B------:R-:W-:Y:S01]  /*40dc0*/  FMUL.FTZ R205, R9.reuse, R70 ;  /* 0x0000004609cd7220 */ /* 0x040fe20000410000 */
[----:B------:R1:W-:Y:S01]  /*40dd0*/  ST.E desc[UR4][R6.64+0xc4], R197 ;  /* 0x0000c4c506007985 */ /* 0x0003e2000c101904 */
[C---:B------:R-:W-:Y:S01]  /*40de0*/  FMUL.FTZ R207, R9.reuse, R66 ;  /* 0x0000004209cf7220 */ /* 0x040fe20000410000 */
[C---:B0-----:R-:W-:Y:S02]  /*40df0*/  FMUL.FTZ R151, R9.reuse, R138 ;  /* 0x0000008a09977220 */ /* 0x041fe40000410000 */
[----:B------:R0:W-:Y:S01]  /*40e00*/  ST.E desc[UR8][R6.64+0xd4], R199 ;  /* 0x0000d4c706007985 */ /* 0x0001e2000c101908 */
[----:B-1----:R-:W-:-:S03]  /*40e10*/  FMUL.FTZ R197, R9, R68 ;  /* 0x0000004409c57220 */ /* 0x002fc60000410000 */
[----:B------:R1:W-:Y:S04]  /*40e20*/  ST.E desc[UR6][R6.64+0xd0], R151 ;  /* 0x0000d09706007985 */ /* 0x0003e8000c101906 */
[----:B------:R2:W-:Y:S04]  /*40e30*/  ST.E desc[UR10][R6.64+0xe0], R201 ;  /* 0x0000e0c906007985 */ /* 0x0005e8000c10190a */
[----:B------:R3:W-:Y:S01]  /*40e40*/  ST.E desc[UR12][R6.64+0xe4], R203 ;  /* 0x0000e4cb06007985 */ /* 0x0007e2000c10190c */
[C---:B0-----:R-:W-:Y:S01]  /*40e50*/  FMUL.FTZ R199, R9.reuse, R58 ;  /* 0x0000003a09c77220 */ /* 0x041fe20000410000 */
[----:B-1----:R-:W-:-:S02]  /*40e60*/  FMUL.FTZ R151, R9, R64 ;  /* 0x0000004009977220 */ /* 0x002fc40000410000 */
[----:B------:R0:W-:Y:S01]  /*40e70*/  ST.E desc[UR14][R6.64+0xf0], R205 ;  /* 0x0000f0cd06007985 */ /* 0x0001e2000c10190e */
[----:B--2---:R-:W-:-:S03]  /*40e80*/  FMUL.FTZ R201, R9, R62 ;  /* 0x0000003e09c97220 */ /* 0x004fc60000410000 */
[----:B------:R1:W-:Y:S01]  /*40e90*/  ST.E desc[UR4][R6.64+0xf4], R197 ;  /* 0x0000f4c506007985 */ /* 0x0003e2000c101904 */
[----:B---3--:R-:W-:-:S03]  /*40ea0*/  FMUL.FTZ R203, R9, R60 ;  /* 0x0000003c09cb7220 */ /* 0x008fc60000410000 */
[----:B------:R2:W-:Y:S04]  /*40eb0*/  ST.E desc[UR16][R6.64+0x100], R207 ;  /* 0x000100cf06007985 */ /* 0x0005e8000c101910 */
[----:B------:R3:W-:Y:S01]  /*40ec0*/  ST.E desc[UR6][R6.64+0x104], R151 ;  /* 0x0001049706007985 */ /* 0x0007e2000c101906 */
[C---:B0-----:R-:W-:Y:S01]  /*40ed0*/  FMUL.FTZ R205, R9.reuse, R52 ;  /* 0x0000003409cd7220 */ /* 0x041fe20000410000 */
[C---:B-1----:R-:W-:Y:S02]  /*40ee0*/  FMUL.FTZ R197, R9.reuse, R56 ;  /* 0x0000003809c57220 */ /* 0x042fe40000410000 */
        /* <DEDUP_REMOVED lines=9> */
[----:B--2---:R-:W-:-:S03]  /*40f80*/  FMUL.FTZ R203, R9, R38 ;  /* 0x0000002609cb7220 */ /* 0x004fc60000410000 */
        /* <DEDUP_REMOVED lines=34> */
[----:B------:R-:W-:Y:S01]  /*411b0*/  ST.E desc[UR8][R6.64+0x1c0], R199 ;  /* 0x0001c0c706007985 */ /* 0x000fe2000c101908 */
[----:B----4-:R-:W-:-:S03]  /*411c0*/  FMUL.FTZ R151, R9, R78 ;  /* 0x0000004e09977220 */ /* 0x010fc60000410000 */
[----:B------:R-:W-:Y:S01]  /*411d0*/  ST.E desc[UR10][R6.64+0x1c4], R201 ;  /* 0x0001c4c906007985 */ /* 0x000fe2000c10190a */
[C---:B------:R-:W-:Y:S01]  /*411e0*/  FMUL.FTZ R25, R24.reuse, R25 ;  /* 0x0000001918197220 */ /* 0x040fe20000410000 */
[C---:B0-----:R-:W-:Y:S02]  /*411f0*/  FMUL.FTZ R197, R9.reuse, R92 ;  /* 0x0000005c09c57220 */ /* 0x041fe40000410000 */
[----:B------:R-:W-:Y:S01]  /*41200*/  ST.E desc[UR12][R6.64+0x1d0], R203 ;  /* 0x0001d0cb06007985 */ /* 0x000fe2000c10190c */
[----:B------:R-:W-:Y:S01]  /*41210*/  FMUL.FTZ R9, R9, R90 ;  /* 0x0000005a09097220 */ /* 0x000fe20000410000 */
[C---:B------:R-:W-:Y:S02]  /*41220*/  FMUL.FTZ R3, R24.reuse, R3 ;  /* 0x0000000318037220 */ /* 0x040fe40000410000 */
[----:B------:R-:W-:Y:S01]  /*41230*/  ST.E desc[UR14][R6.64+0x1d4], R205 ;  /* 0x0001d4cd06007985 */ /* 0x000fe2000c10190e */
[C---:B------:R-:W-:Y:S01]  /*41240*/  FMUL.FTZ R31, R24.reuse, R31 ;  /* 0x0000001f181f7220 */ /* 0x040fe20000410000 */
[----:B------:R-:W-:-:S02]  /*41250*/  FMUL.FTZ R27, R24, R27 ;  /* 0x0000001b181b7220 */ /* 0x000fc40000410000 */
[----:B------:R-:W-:Y:S01]  /*41260*/  ST.E desc[UR6][R6.64+0x1e0], R151 ;  /* 0x0001e09706007985 */ /* 0x000fe2000c101906 */
[----:B------:R-:W-:-:S03]  /*41270*/  FMUL.FTZ R29, R24, R29 ;  /* 0x0000001d181d7220 */ /* 0x000fc60000410000 */
        /* <DEDUP_REMOVED lines=8> */
[----:B------:R0:W-:Y:S01]  /*41300*/  ST.E desc[UR12][R6.64+0xc], R3 ;  /* 0x00000c0306007985 */ /* 0x0001e2000c10190c */
[----:B------:R-:W-:-:S03]  /*41310*/  FMUL.FTZ R35, R24, R35 ;  /* 0x0000002318237220 */ /* 0x000fc60000410000 */
[----:B------:R-:W-:Y:S01]  /*41320*/  ST.E desc[UR6][R6.64+0x18], R31 ;  /* 0x0000181f06007985 */ /* 0x000fe2000c101906 */
[----:B------:R-:W-:-:S03]  /*41330*/  FMUL.FTZ R39, R24, R39 ;  /* 0x0000002718277220 */ /* 0x000fc60000410000 */
[----:B------:R1:W-:Y:S01]  /*41340*/  ST.E desc[UR14][R6.64+0x1c], R27 ;  /* 0x00001c1b06007985 */ /* 0x0003e2000c10190e */
[----:B------:R-:W-:-:S03]  /*41350*/  FMUL.FTZ R37, R24, R37 ;  /* 0x0000002518257220 */ /* 0x000fc60000410000 */
[----:B------:R2:W-:Y:S01]  /*41360*/  ST.E desc[UR16][R6.64+0x28], R29 ;  /* 0x0000281d06007985 */ /* 0x0005e2000c101910 */
        /* <DEDUP_REMOVED lines=21> */
[----:B------:R4:W-:Y:S01]  /*414c0*/  ST.E desc[UR10][R6.64+0x7c], R51 ;  /* 0x00007c3306007985 */ /* 0x0009e2000c10190a */
        /* <DEDUP_REMOVED lines=81> */
[----:B------:R-:W-:Y:S04]  /*419e0*/  ST.E desc[UR4][R6.64+0x1c8], R139 ;  /* 0x0001c88b06007985 */ /* 0x000fe8000c101904 */
[----:B------:R4:W-:Y:S04]  /*419f0*/  ST.E desc[UR8][R6.64+0x1cc], R135 ;  /* 0x0001cc8706007985 */ /* 0x0009e8000c101908 */
[----:B------:R4:W-:Y:S04]  /*41a00*/  ST.E desc[UR10][R6.64+0x1d8], R137 ;  /* 0x0001d88906007985 */ /* 0x0009e8000c10190a */
[----:B------:R-:W-:Y:S04]  /*41a10*/  ST.E desc[UR6][R6.64+0x1dc], R147 ;  /* 0x0001dc9306007985 */ /* 0x000fe8000c101906 */
[----:B------:R4:W-:Y:S04]  /*41a20*/  ST.E desc[UR12][R6.64+0x1e8], R141 ;  /* 0x0001e88d06007985 */ /* 0x0009e8000c10190c */
[----:B------:R-:W-:Y:S04]  /*41a30*/  ST.E desc[UR14][R6.64+0x1ec], R145 ;  /* 0x0001ec9106007985 */ /* 0x000fe8000c10190e */
[----:B------:R4:W-:Y:S04]  /*41a40*/  ST.E desc[UR16][R6.64+0x1f8], R143 ;  /* 0x0001f88f06007985 */ /* 0x0009e8000c101910 */
[----:B------:R4:W-:Y:S04]  /*41a50*/  ST.E desc[UR18][R6.64+0x1fc], R149 ;  /* 0x0001fc9506007985 */ /* 0x0009e8000c101912 */
[----:B0-----:R-:W2:Y:S01]  /*41a60*/  LDL.64 R2, [R158+0x80] ;  /* 0x000080009e027983 */ /* 0x001ea20000100a00 */
[----:B------:R-:W-:-:S02]  /*41a70*/  LEA.HI R8, R8, 0x8, RZ, 0x19 ;  /* 0x0000000808087811 */ /* 0x000fc400078fc8ff */
[----:B------:R-:W-:Y:S01]  /*41a80*/  R2UR UR28, R4 ;  /* 0x00000000041c72ca */ /* 0x000fe200000e0000 */
[----:B-1----:R-:W4:Y:S02]  /*41a90*/  LDL.64 R26, [R158] ;  /* 0x000000009e1a7983 */ /* 0x002f240000100a00 */
[----:B------:R0:W-:Y:S01]  /*41aa0*/  BAR.SYNC.DEFER_BLOCKING R8, 0x100 ;  /* 0x000400080000751d */ /* 0x0001e20000010000 */
[----:B------:R-:W-:-:S05]  /*41ab0*/  R2UR UR29, R5 ;  /* 0x00000000051d72ca */ /* 0x000fca00000e0000 */
[----:B------:R-:W4:Y:S04]  /*41ac0*/  LDL.64 R24, [R158+0x98] ;  /* 0x000098009e187983 */ /* 0x000f280000100a00 */
[----:B0-----:R-:W4:Y:S04]  /*41ad0*/  LDL.64 R8, [R158+0x88] ;  /* 0x000088009e087983 */ /* 0x001f280000100a00 */
[----:B--2---:R-:W2:Y:S04]  /*41ae0*/  LD.E R29, desc[UR4][R2.64] ;  /* 0x00000004021d7980 */ /* 0x004ea8000c101900 */
[----:B------:R-:W2:Y:S04]  /*41af0*/  LD.E R31, desc[UR4][R2.64+0x4] ;  /* 0x00000404021f7980 */ /* 0x000ea8000c101900 */
[----:B---3--:R-:W3:Y:S04]  /*41b00*/  LD.E R33, desc[UR6][R2.64+0x8] ;  /* 0x0000080602217980 */ /* 0x008ee8000c101900 */
[----:B------:R-:W3:Y:S04]  /*41b10*/  LD.E R35, desc[UR8][R2.64+0xc] ;  /* 0x00000c0802237980 */ /* 0x000ee8000c101900 */
[----:B------:R-:W3:Y:S04]  /*41b20*/  LD.E R37, desc[UR10][R2.64+0x10] ;  /* 0x0000100a02257980 */ /* 0x000ee8000c101900 */
[----:B------:R-:W3:Y:S04]  /*41b30*/  LD.E R39, desc[UR12][R2.64+0x14] ;  /* 0x0000140c02277980 */ /* 0x000ee8000c101900 */
[----:B------:R-:W3:Y:S04]  /*41b40*/  LD.E R41, desc[UR14][R2.64+0x18] ;  /* 0x0000180e02297980 */ /* 0x000ee8000c101900 */
[----:B------:R-:W3:Y:S04]  /*41b50*/  LD.E R43, desc[UR16][R2.64+0x1c] ;  /* 0x00001c10022b7980 */ /* 0x000ee8000c101900 */
[----:B------:R-:W3:Y:S04]  /*41b60*/  LD.E R45, desc[UR18][R2.64+0x20] ;  /* 0x00002012022d7980 */ /* 0x000ee8000c101900 */
        /* <DEDUP_REMOVED lines=58> */
[----:B--2---:R0:W-:Y:S04]  /*41f10*/  ST.E desc[UR8][R2.64], R29 ;  /* 0x0000001d02007985 */ /* 0x0041e8000c101908 */
[----:B------:R1:W-:Y:S04]  /*41f20*/  ST.E desc[UR4][R2.64+0x4], R31 ;  /* 0x0000041f02007985 */ /* 0x0003e8000c101904 */
[----:B---3--:R2:W-:Y:S04]  /*41f30*/  ST.E desc[UR6][R2.64+0x8], R33 ;  /* 0x0000082102007985 */ /* 0x0085e8000c101906 */
[----:B------:R3:W-:Y:S04]  /*41f40*/  ST.E desc[UR8][R2.64+0xc], R35 ;  /* 0x00000c2302007985 */ /* 0x0007e8000c101908 */
[----:B------:R3:W-:Y:S04]  /*41f50*/  ST.E desc[UR10][R2.64+0x10], R37 ;  /* 0x0000102502007985 */ /* 0x0007e8000c10190a */
[----:B------:R3:W-:Y:S04]  /*41f60*/  ST.E desc[UR12][R2.64+0x14], R39 ;  /* 0x0000142702007985 */ /* 0x0007e8000c10190c */
[----:B------:R3:W-:Y:S04]  /*41f70*/  ST.E desc[UR14][R2.64+0x18], R41 ;  /* 0x0000182902007985 */ /* 0x0007e8000c10190e */
[----:B------:R3:W-:Y:S04]  /*41f80*/  ST.E desc[UR16][R2.64+0x1c], R43 ;  /* 0x00001c2b02007985 */ /* 0x0007e8000c101910 */
[----:B------:R3:W-:Y:S04]  /*41f90*/  ST.E desc[UR18][R2.64+0x20], R45 ;  /* 0x0000202d02007985 */ /* 0x0007e8000c101912 */
        /* <DEDUP_REMOVED lines=56> */
[----:B------:R-:W4:Y:S04]  /*42320*/  LD.E R25, desc[UR28][R2.64+0x104] ;  /* 0x0001041c02197980 */ /* 0x000f28000c101900 */
[----:B----4-:R4:W-:Y:S04]  /*42330*/  ST.E desc[UR4][R2.64+0x104], R25 ;  /* 0x0001041902007985 */ /* 0x0109e8000c101904 */
[----:B------:R-:W4:Y:S04]  /*42340*/  LD.E R27, desc[UR6][R2.64+0x108] ;  /* 0x00010806021b7980 */ /* 0x000f28000c101900 */
[----:B0-----:R-:W4:Y:S04]  /*42350*/  LD.E R29, desc[UR8][R2.64+0x10c] ;  /* 0x00010c08021d7980 */ /* 0x001f28000c101900 */
[----:B-1----:R-:W4:Y:S04]  /*42360*/  LD.E R31, desc[UR10][R2.64+0x110] ;  /* 0x0001100a021f7980 */ /* 0x002f28000c101900 */
[----:B--2---:R-:W2:Y:S04]  /*42370*/  LD.E R33, desc[UR12][R2.64+0x114] ;  /* 0x0001140c02217980 */ /* 0x004ea8000c101900 */
[----:B---3--:R-:W3:Y:S04]  /*42380*/  LD.E R35, desc[UR14][R2.64+0x118] ;  /* 0x0001180e02237980 */ /* 0x008ee8000c101900 */
        /* <DEDUP_REMOVED lines=59> */
[----:B------:R-:W-:Y:S04]  /*42740*/  ST.E desc[UR4][R2.64+0x108], R27 ;  /* 0x0001081b02007985 */ /* 0x000fe8000c101904 */
[----:B------:R-:W-:Y:S04]  /*42750*/  ST.E desc[UR6][R2.64+0x10c], R29 ;  /* 0x00010c1d02007985 */ /* 0x000fe8000c101906 */
[----:B------:R-:W-:Y:S04]  /*42760*/  ST.E desc[UR8][R2.64+0x110], R31 ;  /* 0x0001101f02007985 */ /* 0x000fe8000c101908 */
[----:B--2---:R-:W-:Y:S04]  /*42770*/  ST.E desc[UR10][R2.64+0x114], R33 ;  /* 0x0001142102007985 */ /* 0x004fe8000c10190a */
[----:B---3--:R-:W-:Y:S04]  /*42780*/  ST.E desc[UR12][R2.64+0x118], R35 ;  /* 0x0001182302007985 */ /* 0x008fe8000c10190c */
[----:B------:R-:W-:Y:S04]  /*42790*/  ST.E desc[UR14][R2.64+0x11c], R37 ;  /* 0x00011c2502007985 */ /* 0x000fe8000c10190e */
[----:B------:R-:W-:Y:S04]  /*427a0*/  ST.E desc[UR16][R2.64+0x120], R39 ;  /* 0x0001202702007985 */ /* 0x000fe8000c101910 */
[----:B------:R-:W-:Y:S04]  /*427b0*/  ST.E desc[UR18][R2.64+0x124], R41 ;  /* 0x0001242902007985 */ /* 0x000fe8000c101912 */
[----:B------:R-:W-:Y:S04]  /*427c0*/  ST.E desc[UR20][R2.64+0x128], R43 ;  /* 0x0001282b02007985 */ /* 0x000fe8000c101914 */
[----:B------:R-:W-:Y:S04]  /*427d0*/  ST.E desc[UR22][R2.64+0x12c], R45 ;  /* 0x00012c2d02007985 */ /* 0x000fe8000c101916 */
[----:B----4-:R0:W-:Y:S04]  /*427e0*/  ST.E desc[UR4][R2.64+0x130], R25 ;  /* 0x0001301902007985 */ /* 0x0101e8000c101904 */
        /* <DEDUP_REMOVED lines=47> */
[----:B------:R-:W-:-:S03]  /*42ae0*/  R2UR UR56, R4 ;  /* 0x00000000043872ca */ /* 0x000fc600000e0000 */
[----:B------:R4:W-:Y:S01]  /*42af0*/  ST.E desc[UR22][R2.64+0x1f0], R141 ;  /* 0x0001f08d02007985 */ /* 0x0009e2000c101916 */
[----:B------:R-:W-:-:S03]  /*42b00*/  R2UR UR57, R5 ;  /* 0x00000000053972ca */ /* 0x000fc600000e0000 */
[----:B------:R4:W-:Y:S01]  /*42b10*/  ST.E desc[UR24][R2.64+0x1f4], R143 ;  /* 0x0001f48f02007985 */ /* 0x0009e2000c101918 */
[C---:B------:R-:W-:Y:S02]  /*42b20*/  R2UR UR54, R4.reuse ;  /* 0x00000000043672ca */ /* 0x040fe400000e0000 */
[C---:B------:R-:W-:Y:S01]  /*42b30*/  R2UR UR55, R5.reuse ;  /* 0x00000000053772ca */ /* 0x040fe200000e0000 */
[----:B------:R4:W-:Y:S01]  /*42b40*/  ST.E desc[UR26][R2.64+0x1f8], R145 ;  /* 0x0001f89102007985 */ /* 0x0009e2000c10191a */
[C---:B------:R-:W-:Y:S02]  /*42b50*/  R2UR UR52, R4.reuse ;  /* 0x00000000043472ca */ /* 0x040fe400000e0000 */
[C---:B------:R-:W-:Y:S01]  /*42b60*/  R2UR UR53, R5.reuse ;  /* 0x00000000053572ca */ /* 0x040fe200000e0000 */
[----:B------:R4:W-:Y:S01]  /*42b70*/  ST.E desc[UR28][R2.64+0x1fc], R147 ;  /* 0x0001fc9302007985 */ /* 0x0009e2000c10191c */
[C---:B------:R-:W-:Y:S02]  /*42b80*/  R2UR UR50, R4.reuse ;  /* 0x00000000043272ca */ /* 0x040fe400000e0000 */
[----:B------:R-:W-:Y:S01]  /*42b90*/  R2UR UR51, R5 ;  /* 0x00000000053372ca */ /* 0x000fe200000e0000 */
[----:B------:R-:W4:Y:S01]  /*42ba0*/  LD.E R198, desc[UR34][R8.64] ;  /* 0x0000002208c67980 */ /* 0x000f22000c101900 */
[----:B------:R-:W-:-:S02]  /*42bb0*/  R2UR UR48, R4 ;  /* 0x00000000043072ca */ /* 0x000fc400000e0000 */
[C---:B------:R-:W-:Y:S01]  /*42bc0*/  R2UR UR49, R5.reuse ;  /* 0x00000000053172ca */ /* 0x040fe200000e0000 */
[----:B------:R-:W4:Y:S01]  /*42bd0*/  LD.E R24, desc[UR26][R2.64] ;  /* 0x0000001a02187980 */ /* 0x000f22000c101900 */
[C---:B------:R-:W-:Y:S02]  /*42be0*/  R2UR UR46, R4.reuse ;  /* 0x00000000042e72ca */ /* 0x040fe400000e0000 */
[C---:B------:R-:W-:Y:S01]  /*42bf0*/  R2UR UR47, R5.reuse ;  /* 0x00000000052f72ca */ /* 0x040fe200000e0000 */
[----:B0-----:R-:W4:Y:S01]  /*42c00*/  LD.E R25, desc[UR24][R2.64+0x4] ;  /* 0x0000041802197980 */ /* 0x001f22000c101900 */
        /* <DEDUP_REMOVED lines=8> */
[----:B------:R-:W4:Y:S01]  /*42c90*/  LD.E R28, desc[UR18][R2.64+0x10] ;  /* 0x00001012021c7980 */ /* 0x000f22000c101900 */
[----:B------:R-:W-:Y:S02]  /*42ca0*/  R2UR UR30, R4 ;  /* 0x00000000041e72ca */ /* 0x000fe400000e0000 */
        /* <DEDUP_REMOVED lines=132> */
[----:B------:R-:W-:Y:S01]  /*434f0*/  VOTEU.ANY UP0, P0 ;  /* 0x00000000003f7886 */ /* 0x000fe20000000100 */
[----:B------:R-:W-:-:S02]  /*43500*/  R2UR UR4, R4 ;  /* 0x00000000040472ca */ /* 0x000fc400000e0000 */
[C---:B------:R-:W-:Y:S02]  /*43510*/  R2UR UR5, R5.reuse ;  /* 0x00000000050572ca */ /* 0x040fe400000e0000 */
[C---:B------:R-:W-:Y:S02]  /*43520*/  R2UR UR8, R4.reuse ;  /* 0x00000000040872ca */ /* 0x040fe400000e0000 */
[C---:B------:R-:W-:Y:S02]  /*43530*/  R2UR UR9, R5.reuse ;  /* 0x00000000050972ca */ /* 0x040fe400000e0000 */
[C---:B------:R-:W-:Y:S02]  /*43540*/  R2UR UR10, R4.reuse ;  /* 0x00000000040a72ca */ /* 0x040fe400000e0000 */
[----:B------:R-:W-:Y:S02]  /*43550*/  R2UR UR11, R5 ;  /* 0x00000000050b72ca */ /* 0x000fe400000e0000 */
        /* <DEDUP_REMOVED lines=16> */
[----:B------:R-:W-:Y:S02]  /*43660*/  R2UR UR28, R4 ;  /* 0x00000000041c72ca */ /* 0x000fe400000e0000 */
[----:B------:R-:W-:Y:S01]  /*43670*/  R2UR UR29, R5 ;  /* 0x00000000051d72ca */ /* 0x000fe200000e0000 */
[----:B--2---:R-:W-:-:S06]  /*43680*/  WARPGROUP.ARRIVE ;  /* 0x00000000000079c5 */ /* 0x004fcc0000000000 */
[----:B------:R-:W-:Y:S01]  /*43690*/  HGMMA.64x256x16.F32.BF16 R24, R152, gdesc[UR4].tnspB, R24, UP0, gsb0 ;  /* 0x43e0000498187df0 */ /* 0x000fe2000b801818 */
        /* <DEDUP_REMOVED lines=23> */
[----:B------:R-:W-:Y:S01]  /*43810*/  R2UR UR31, R5 ;  /* 0x00000000051f72ca */ /* 0x000fe200000e0000 */
[----:B------:R-:W-:-:S02]  /*43820*/  WARPGROUP.DEPBAR.LE gsb0, 0x0 ;  /* 0x00008000000079c5 */ /* 0x000fc40000010000 */
        /* <DEDUP_REMOVED lines=9> */
[----:B------:R3:W-:Y:S01]  /*438c0*/  ST.E desc[UR10][R2.64+0xc], R27 ;  /* 0x00000c1b02007985 */ /* 0x0007e2000c10190a */
[----:B------:R-:W-:-:S02]  /*438d0*/  R2UR UR10, R4 ;  /* 0x00000000040a72ca */ /* 0x000fc400000e0000 */
        /* <DEDUP_REMOVED lines=324> */
[----:B------:R-:W-:Y:S01]  /*44d20*/  R2UR UR23, R5 ;  /* 0x00000000051772ca */ /* 0x000fe200000e0000 */
        /* <DEDUP_REMOVED lines=11> */
[----:B------:R-:W-:-:S03]  /*44de0*/  R2UR UR26, R4 ;  /* 0x00000000041a72ca */ /* 0x000fc600000e0000 */
[----:B------:R4:W-:Y:S01]  /*44df0*/  ST.E desc[UR16][R2.64+0x1e4], R145 ;  /* 0x0001e49102007985 */ /* 0x0009e2000c101910 */
[----:B------:R-:W-:-:S03]  /*44e00*/  R2UR UR27, R5 ;  /* 0x00000000051b72ca */ /* 0x000fc600000e0000 */
[----:B------:R4:W-:Y:S01]  /*44e10*/  ST.E desc[UR18][R2.64+0x1e8], R146 ;  /* 0x0001e89202007985 */ /* 0x0009e2000c101912 */
[C---:B------:R-:W-:Y:S02]  /*44e20*/  R2UR UR28, R4.reuse ;  /* 0x00000000041c72ca */ /* 0x040fe400000e0000 */
[----:B------:R-:W-:Y:S01]  /*44e30*/  R2UR UR29, R5 ;  /* 0x00000000051d72ca */ /* 0x000fe200000e0000 */
[----:B------:R4:W-:Y:S01]  /*44e40*/  ST.E desc[UR20][R2.64+0x1ec], R147 ;  /* 0x0001ec9302007985 */ /* 0x0009e2000c101914 */
[----:B------:R-:W-:-:S03]  /*44e50*/  R2UR UR20, R4 ;  /* 0x00000000041472ca */ /* 0x000fc600000e0000 */
[----:B------:R4:W-:Y:S01]  /*44e60*/  ST.E desc[UR22][R2.64+0x1f0], R148 ;  /* 0x0001f09402007985 */ /* 0x0009e2000c101916 */
        /* <DEDUP_REMOVED lines=12> */
[----:B------:R-:W-:Y:S01]  /*44f30*/  R2UR UR11, R5 ;  /* 0x00000000050b72ca */ /* 0x000fe200000e0000 */
[----:B------:R4:W-:Y:S04]  /*44f40*/  ST.E desc[UR24][R2.64+0x1f4], R149 ;  /* 0x0001f49502007985 */ /* 0x0009e8000c101918 */
[----:B------:R4:W-:Y:S01]  /*44f50*/  ST.E desc[UR26][R2.64+0x1f8], R150 ;  /* 0x0001f89602007985 */ /* 0x0009e2000c10191a */
[----:B------:R-:W-:-:S03]  /*44f60*/  R2UR UR8, R4 ;  /* 0x00000000040872ca */ /* 0x000fc600000e0000 */
[----:B------:R4:W-:Y:S01]  /*44f70*/  ST.E desc[UR28][R2.64+0x1fc], R151 ;  /* 0x0001fc9702007985 */ /* 0x0009e2000c10191c */
[----:B------:R-:W-:-:S03]  /*44f80*/  R2UR UR9, R5 ;  /* 0x00000000050972ca */ /* 0x000fc600000e0000 */
[----:B------:R-:W-:Y:S01]  /*44f90*/  ST.E desc[UR22][R8.64], R191 ;  /* 0x000000bf08007985 */ /* 0x000fe2000c101916 */
[C---:B------:R-:W-:Y:S02]  /*44fa0*/  R2UR UR6, R4.reuse ;  /* 0x00000000040672ca */ /* 0x040fe400000e0000 */
[C---:B------:R-:W-:Y:S01]  /*44fb0*/  R2UR UR7, R5.reuse ;  /* 0x00000000050772ca */ /* 0x040fe200000e0000 */
[----:B0-----:R-:W4:Y:S01]  /*44fc0*/  LD.E R24, desc[UR20][R2.64] ;  /* 0x0000001402187980 */ /* 0x001f22000c101900 */
[C---:B------:R-:W-:Y:S02]  /*44fd0*/  R2UR UR4, R4.reuse ;  /* 0x00000000040472ca */ /* 0x040fe400000e0000 */
[C---:B------:R-:W-:Y:S01]  /*44fe0*/  R2UR UR5, R5.reuse ;  /* 0x00000000050572ca */ /* 0x040fe200000e0000 */
[----:B-1----:R-:W4:Y:S01]  /*44ff0*/  LD.E R25, desc[UR18][R2.64+0x4] ;  /* 0x0000041202197980 */ /* 0x002f22000c101900 */
[C---:B------:R-:W-:Y:S02]  /*45000*/  R2UR UR28, R4.reuse ;  /* 0x00000000041c72ca */ /* 0x040fe400000e0000 */
[----:B------:R-:W-:Y:S01]  /*45010*/  R2UR UR29, R5 ;  /* 0x00000000051d72ca */ /* 0x000fe200000e0000 */
[----:B--2---:R-:W2:Y:S01]  /*45020*/  LD.E R26, desc[UR16][R2.64+0x8] ;  /* 0x00000810021a7980 */ /* 0x004ea2000c101900 */
[----:B------:R-:W-:-:S02]  /*45030*/  R2UR UR26, R4 ;  /* 0x00000000041a72ca */ /* 0x000fc400000e0000 */
[C---:B------:R-:W-:Y:S01]  /*45040*/  R2UR UR27, R5.reuse ;  /* 0x00000000051b72ca */ /* 0x040fe200000e0000 */
[----:B---3--:R-:W2:Y:S01]  /*45050*/  LD.E R27, desc[UR56][R2.64+0xc] ;  /* 0x00000c38021b7980 */ /* 0x008ea2000c101900 */
[C---:B------:R-:W-:Y:S02]  /*45060*/  R2UR UR24, R4.reuse ;  /* 0x00000000041872ca */ /* 0x040fe400000e0000 */
[C---:B------:R-:W-:Y:S01]  /*45070*/  R2UR UR25, R5.reuse ;  /* 0x00000000051972ca */ /* 0x040fe200000e0000 */
[----:B----4-:R-:W2:Y:S01]  /*45080*/  LD.E R28, desc[UR54][R2.64+0x10] ;  /* 0x00001036021c7980 */ /* 0x010ea2000c101900 */
[C---:B------:R-:W-:Y:S02]  /*45090*/  R2UR UR22, R4.reuse ;  /* 0x00000000041672ca */ /* 0x040fe400000e0000 */
[----:B------:R-:W-:Y:S01]  /*450a0*/  R2UR UR23, R5 ;  /* 0x00000000051772ca */ /* 0x000fe200000e0000 */
[----:B------:R-:W2:Y:S01]  /*450b0*/  LD.E R29, desc[UR14][R2.64+0x14] ;  /* 0x0000140e021d7980 */ /* 0x000ea2000c101900 */
[----:B------:R-:W-:-:S02]  /*450c0*/  R2UR UR20, R4 ;  /* 0x00000000041472ca */ /* 0x000fc400000e0000 */
[C---:B------:R-:W-:Y:S01]  /*450d0*/  R2UR UR21, R5.reuse ;  /* 0x00000000051572ca */ /* 0x040fe200000e0000 */
[----:B------:R-:W2:Y:S01]  /*450e0*/  LD.E R30, desc[UR12][R2.64+0x18] ;  /* 0x0000180c021e7980 */ /* 0x000ea2000c101900 */
[C---:B------:R-:W-:Y:S02]  /*450f0*/  R2UR UR18, R4.reuse ;  /* 0x00000000041272ca */ /* 0x040fe400000e0000 */
[C---:B------:R-:W-:Y:S01]  /*45100*/  R2UR UR19, R5.reuse ;  /* 0x00000000051372ca */ /* 0x040fe200000e0000 */
[----:B------:R-:W2:Y:S01]  /*45110*/  LD.E R31, desc[UR10][R2.64+0x1c] ;  /* 0x00001c0a021f7980 */ /* 0x000ea2000c101900 */
        /* <DEDUP_REMOVED lines=303> */
[----:B------:R-:W-:Y:S02]  /*46410*/  R2UR UR10, R4 ;  /* 0x00000000040a72ca */ /* 0x000fe400000e0000 */
[----:B------:R-:W-:Y:S01]  /*46420*/  R2UR UR11, R5 ;  /* 0x00000000050b72ca */ /* 0x000fe200000e0000 */
        /* <DEDUP_REMOVED lines=19> */
[----:B------:R-:W-:-:S02]  /*46560*/  VIADD R152, R6, 0x80 ;  /* 0x0000008006987836 */ /* 0x000fc40000000000 */
[----:B------:R-:W-:-:S03]  /*46570*/  IMAD.MOV.U32 R153, RZ, RZ, R7 ;  /* 0x000000ffff997224 */ /* 0x000fc600078e0007 */
[----:B------:R-:W-:Y:S02]  /*46580*/  R2UR UR6, R152 ;  /* 0x00000000980672ca */ /* 0x000fe400000e0000 */
[----:B------:R-:W-:Y:S02]  /*46590*/  R2UR UR7, R153 ;  /* 0x00000000990772ca */ /* 0x000fe400000e0000 */
[----:B------:R-:W-:Y:S02]  /*465a0*/  F2FP.BF16.F32.PACK_AB R152, R15, R18 ;  /* 0x000000120f98723e */ /* 0x000fe400000010ff */
[----:B------:R-:W-:Y:S02]  /*465b0*/  F2FP.BF16.F32.PACK_AB R154, R13, R14 ;  /* 0x0000000e0d9a723e */ /* 0x000fe400000010ff */
[----:B------:R-:W-:Y:S02]  /*465c0*/  F2FP.BF16.F32.PACK_AB R153, R11, R12 ;  /* 0x0000000c0b99723e */ /* 0x000fe400000010ff */
[----:B------:R-:W-:-:S02]  /*465d0*/  F2FP.BF16.F32.PACK_AB R155, R10, R0 ;  /* 0x000000000a9b723e */ /* 0x000fc400000010ff */
        /* <DEDUP_REMOVED lines=24> */
[----:B--2---:R-:W-:-:S06]  /*46760*/  WARPGROUP.ARRIVE ;  /* 0x00000000000079c5 */ /* 0x004fcc0000000000 */
[----:B------:R-:W-:Y:S01]  /*46770*/  HGMMA.64x256x16.F32.BF16 R24, R152, gdesc[UR4].tnspB, R24, gsb0 ;  /* 0x43e0000498187df0 */ /* 0x000fe20008001818 */
        /* <DEDUP_REMOVED lines=2698> */
[----:B------:R4:W-:Y:S04]  /*51020*/  ST.E desc[UR18][R2.64+0x1b4], R133 ;  /* 0x0001b48502007985 */ /* 0x0009e8000c101912 */
        /* <DEDUP_REMOVED lines=17> */
[----:B------:R-:W-:Y:S01]  /*51140*/  R2UR UR19, R5 ;  /* 0x00000000051372ca */ /* 0x000fe200000e0000 */
[----:B------:R4:W-:Y:S04]  /*51150*/  ST.E desc[UR6][R2.64+0x1d0], R140 ;  /* 0x0001d08c02007985 */ /* 0x0009e8000c101906 */
[----:B------:R4:W-:Y:S04]  /*51160*/  ST.E desc[UR8][R2.64+0x1d4], R141 ;  /* 0x0001d48d02007985 */ /* 0x0009e8000c101908 */
[----:B------:R4:W-:Y:S04]  /*51170*/  ST.E desc[UR10][R2.64+0x1d8], R142 ;  /* 0x0001d88e02007985 */ /* 0x0009e8000c10190a */
[----:B------:R4:W-:Y:S04]  /*51180*/  ST.E desc[UR12][R2.64+0x1dc], R143 ;  /* 0x0001dc8f02007985 */ /* 0x0009e8000c10190c */
[----:B------:R4:W-:Y:S04]  /*51190*/  ST.E desc[UR14][R2.64+0x1e0], R144 ;  /* 0x0001e09002007985 */ /* 0x0009e8000c10190e */
[----:B------:R4:W-:Y:S04]  /*511a0*/  ST.E desc[UR16][R2.64+0x1e4], R145 ;  /* 0x0001e49102007985 */ /* 0x0009e8000c101910 */
[----:B------:R-:W-:Y:S04]  /*511b0*/  ST.E desc[UR20][R2.64+0x1ec], R147 ;  /* 0x0001ec9302007985 */ /* 0x000fe8000c101914 */
[----:B------:R-:W-:Y:S01]  /*511c0*/  ST.E desc[UR22][R2.64+0x1f0], R148 ;  /* 0x0001f09402007985 */ /* 0x000fe2000c101916 */
[----:B------:R-:W-:-:S03]  /*511d0*/  R2UR UR22, R4 ;  /* 0x00000000041672ca */ /* 0x000fc600000e0000 */
[----:B------:R-:W-:Y:S01]  /*511e0*/  ST.E desc[UR24][R2.64+0x1f4], R149 ;  /* 0x0001f49502007985 */ /* 0x000fe2000c101918 */
[----:B------:R-:W-:-:S03]  /*511f0*/  R2UR UR23, R5 ;  /* 0x00000000051772ca */ /* 0x000fc600000e0000 */
[----:B------:R-:W-:Y:S01]  /*51200*/  ST.E desc[UR26][R2.64+0x1f8], R150 ;  /* 0x0001f89602007985 */ /* 0x000fe2000c10191a */
[----:B------:R-:W-:-:S03]  /*51210*/  R2UR UR20, R4 ;  /* 0x00000000041472ca */ /* 0x000fc600000e0000 */
[----:B------:R-:W-:Y:S01]  /*51220*/  ST.E desc[UR28][R2.64+0x1fc], R151 ;  /* 0x0001fc9702007985 */ /* 0x000fe2000c10191c */
[C---:B------:R-:W-:Y:S02]  /*51230*/  R2UR UR21, R5.reuse ;  /* 0x00000000051572ca */ /* 0x040fe400000e0000 */
[C---:B------:R-:W-:Y:S01]  /*51240*/  R2UR UR16, R4.reuse ;  /* 0x00000000041072ca */ /* 0x040fe200000e0000 */
[----:B------:R4:W-:Y:S01]  /*51250*/  ST.E desc[UR18][R2.64+0x1e8], R146 ;  /* 0x0001e89202007985 */ /* 0x0009e2000c101912 */
        /* <DEDUP_REMOVED lines=8> */
[----:B------:R-:W-:Y:S01]  /*512e0*/  R2UR UR11, R5 ;  /* 0x00000000050b72ca */ /* 0x000fe200000e0000 */
[----:B------:R-:W-:Y:S01]  /*512f0*/  ST.E desc[UR22][R8.64], R191 ;  /* 0x000000bf08007985 */ /* 0x000fe2000c101916 */
[----:B------:R-:W-:-:S02]  /*51300*/  R2UR UR8, R4 ;  /* 0x00000000040872ca */ /* 0x000fc400000e0000 */
        /* <DEDUP_REMOVED lines=349> */
[----:B------:R-:W-:Y:S01]  /*528e0*/  VIADD R6, R6, 0x280 ;  /* 0x0000028006067836 */ /* 0x000fe20000000000 */
[----:B------:R-:W-:-:S02]  /*528f0*/  R2UR UR7, R7 ;  /* 0x00000000070772ca */ /* 0x000fc400000e0000 */
[----:B------:R-:W-:Y:S02]  /*52900*/  F2FP.BF16.F32.PACK_AB R186, R186, R187 ;  /* 0x000000bbbaba723e */ /* 0x000fe400000010ff */
[----:B------:R-:W-:Y:S02]  /*52910*/  R2UR UR6, R6 ;  /* 0x00000000060672ca */ /* 0x000fe400000e0000 */
[----:B------:R-:W-:Y:S02]  /*52920*/  F2FP.BF16.F32.PACK_AB R184, R188, R189 ;  /* 0x000000bdbcb8723e */ /* 0x000fe400000010ff */
[----:B------:R-:W-:Y:S02]  /*52930*/  F2FP.BF16.F32.PACK_AB R185, R161, R162 ;  /* 0x000000a2a1b9723e */ /* 0x000fe400000010ff */
[----:B------:R-:W-:Y:S02]  /*52940*/  F2FP.BF16.F32.PACK_AB R187, R159, R160 ;  /* 0x000000a09fbb723e */ /* 0x000fe400000010ff */
        /* <DEDUP_REMOVED lines=27> */
[C---:B------:R-:W-:Y:S01]  /*52b00*/  R2UR UR7, R5.reuse ;  /* 0x00000000050772ca */ /* 0x040fe200000e0000 */
[----:B------:R-:W-:Y:S02]  /*52b10*/  WARPGROUP.DEPBAR.LE gsb0, 0x0 ;  /* 0x00008000000079c5 */ /* 0x000fe40000010000 */
[----:B------:R-:W-:Y:S01]  /*52b20*/  ST.E desc[UR4][R2.64], R24 ;  /* 0x0000001802007985 */ /* 0x000fe2000c101904 */
[----:B------:R-:W-:Y:S02]  /*52b30*/  R2UR UR4, R4 ;  /* 0x00000000040472ca */ /* 0x000fe400000e0000 */
[----:B------:R-:W-:-:S07]  /*52b40*/  R2UR UR5, R5 ;  /* 0x00000000050572ca */ /* 0x000fce00000e0000 */
[----:B------:R0:W-:Y:S01]  /*52b50*/  ST.E desc[UR6][R2.64+0x4], R25 ;  /* 0x0000041902007985 */ /* 0x0001e2000c101906 */
[C---:B------:R-:W-:Y:S02]  /*52b60*/  R2UR UR6, R4.reuse ;  /* 0x00000000040672ca */ /* 0x040fe400000e0000 */
[C---:B------:R-:W-:Y:S01]  /*52b70*/  R2UR UR7, R5.reuse ;  /* 0x00000000050772ca */ /* 0x040fe200000e0000 */
[----:B------:R-:W-:Y:S01]  /*52b80*/  ST.E desc[UR8][R2.64+0x8], R26 ;  /* 0x0000081a02007985 */ /* 0x000fe2000c101908 */
[C---:B------:R-:W-:Y:S02]  /*52b90*/  R2UR UR8, R4.reuse ;  /* 0x00000000040872ca */ /* 0x040fe400000e0000 */
[C---:B------:R-:W-:Y:S01]  /*52ba0*/  R2UR UR9, R5.reuse ;  /* 0x00000000050972ca */ /* 0x040fe200000e0000 */
[----:B------:R1:W-:Y:S01]  /*52bb0*/  ST.E desc[UR10][R2.64+0xc], R27 ;  /* 0x00000c1b02007985 */ /* 0x0003e2000c10190a */
[C---:B------:R-:W-:Y:S02]  /*52bc0*/  R2UR UR10, R4.reuse ;  /* 0x00000000040a72ca */ /* 0x040fe400000e0000 */
[----:B------:R-:W-:Y:S01]  /*52bd0*/  R2UR UR11, R5 ;  /* 0x00000000050b72ca */ /* 0x000fe200000e0000 */
[----:B------:R-:W-:Y:S01]  /*52be0*/  ST.E desc[UR12][R2.64+0x10], R28 ;  /* 0x0000101c02007985 */ /* 0x000fe2000c10190c */
[----:B------:R-:W-:-:S02]  /*52bf0*/  R2UR UR12, R4 ;  /* 0x00000000040c72ca */ /* 0x000fc400000e0000 */
[C---:B------:R-:W-:Y:S01]  /*52c00*/  R2UR UR13, R5.reuse ;  /* 0x00000000050d72ca */ /* 0x040fe200000e0000 */
[----:B------:R2:W-:Y:S01]  /*52c10*/  ST.E desc[UR14][R2.64+0x14], R29 ;  /* 0x0000141d02007985 */ /* 0x0005e2000c10190e */
[C---:B------:R-:W-:Y:S02]  /*52c20*/  R2UR UR14, R4.reuse ;  /* 0x00000000040e72ca */ /* 0x040fe400000e0000 */
[C---:B------:R-:W-:Y:S01]  /*52c30*/  R2UR UR15, R5.reuse ;  /* 0x00000000050f72ca */ /* 0x040fe200000e0000 */
[----:B------:R-:W-:Y:S01]  /*52c40*/  ST.E desc[UR16][R2.64+0x18], R30 ;  /* 0x0000181e02007985 */ /* 0x000fe2000c101910 */
[C---:B------:R-:W-:Y:S02]  /*52c50*/  R2UR UR16, R4.reuse ;  /* 0x00000000041072ca */ /* 0x040fe400000e0000 */
[----:B------:R-:W-:Y:S01]  /*52c60*/  R2UR UR17, R5 ;  /* 0x00000000051172ca */ /* 0x000fe200000e0000 */
[----:B------:R3:W-:Y:S01]  /*52c70*/  ST.E desc[UR18][R2.64+0x1c], R31 ;  /* 0x00001c1f02007985 */ /* 0x0007e2000c101912 */
[----:B------:R-:W-:-:S02]  /*52c80*/  R2UR UR18, R4 ;  /* 0x00000000041272ca */ /* 0x000fc400000e0000 */
        /* <DEDUP_REMOVED lines=10> */
[----:B------:R-:W-:Y:S01]  /*52d30*/  ST.E desc[UR6][R2.64+0x2c], R35 ;  /* 0x00002c2302007985 */ /* 0x000fe2000c101906 */
[C---:B------:R-:W-:Y:S02]  /*52d40*/  R2UR UR6, R4.reuse ;  /* 0x00000000040672ca */ /* 0x040fe400000e0000 */
[C---:B------:R-:W-:Y:S01]  /*52d50*/  R2UR UR7, R5.reuse ;  /* 0x00000000050772ca */ /* 0x040fe200000e0000 */
[----:B------:R-:W-:Y:S01]  /*52d60*/  ST.E desc[UR8][R2.64+0x30], R36 ;  /* 0x0000302402007985 */ /* 0x000fe2000c101908 */
        /* <DEDUP_REMOVED lines=345> */
[----:B------:R-:W-:-:S03]  /*54300*/  R2UR UR4, R4 ;  /* 0x00000000040472ca */ /* 0x000fc600000e0000 */
[----:B------:R4:W-:Y:S01]  /*54310*/  ST.E desc[UR6][R8.64], R191 ;  /* 0x000000bf08007985 */ /* 0x0009e2000c101906 */
[----:B------:R-:W-:-:S03]  /*54320*/  R2UR UR5, R5 ;  /* 0x00000000050572ca */ /* 0x000fc600000e0000 */
[----:B------:R-:W4:Y:S01]  /*54330*/  LD.E R7, desc[UR8][R2.64] ;  /* 0x0000000802077980 */ /* 0x000f22000c101900 */
[C---:B------:R-:W-:Y:S02]  /*54340*/  R2UR UR6, R4.reuse ;  /* 0x00000000040672ca */ /* 0x040fe400000e0000 */
[C---:B------:R-:W-:Y:S01]  /*54350*/  R2UR UR7, R5.reuse ;  /* 0x00000000050772ca */ /* 0x040fe200000e0000 */
[----:B------:R-:W4:Y:S01]  /*54360*/  LD.E R11, desc[UR10][R2.64+0x4] ;  /* 0x0000040a020b7980 */ /* 0x000f22000c101900 */
[C---:B------:R-:W-:Y:S02]  /*54370*/  R2UR UR8, R4.reuse ;  /* 0x00000000040872ca */ /* 0x040fe400000e0000 */
[C---:B------:R-:W-:Y:S01]  /*54380*/  R2UR UR9, R5.reuse ;  /* 0x00000000050972ca */ /* 0x040fe200000e0000 */
[----:B------:R-:W4:Y:S01]  /*54390*/  LD.E R13, desc[UR12][R2.64+0x8] ;  /* 0x0000080c020d7980 */ /* 0x000f22000c101900 */
        /* <DEDUP_REMOVED lines=11> */
[----:B-1----:R-:W4:Y:S01]  /*54450*/  LD.E R27, desc[UR20][R2.64+0x18] ;  /* 0x00001814021b7980 */ /* 0x002f22000c101900 */
[----:B------:R-:W-:-:S02]  /*54460*/  R2UR UR18, R4 ;  /* 0x00000000041272ca */ /* 0x000fc400000e0000 */
[C---:B------:R-:W-:Y:S01]  /*54470*/  R2UR UR19, R5.reuse ;  /* 0x00000000051372ca */ /* 0x040fe200000e0000 */
[----:B--2---:R-:W2:Y:S01]  /*54480*/  LD.E R29, desc[UR22][R2.64+0x1c] ;  /* 0x00001c16021d7980 */ /* 0x004ea2000c101900 */
[C---:B------:R-:W-:Y:S02]  /*54490*/  R2UR UR20, R4.reuse ;  /* 0x00000000041472ca */ /* 0x040fe400000e0000 */
[C---:B------:R-:W-:Y:S01]  /*544a0*/  R2UR UR21, R5.reuse ;  /* 0x00000000051572ca */ /* 0x040fe200000e0000 */
[----:B---3--:R-:W3:Y:S01]  /*544b0*/  LD.E R31, desc[UR24][R2.64+0x20] ;  /* 0x00002018021f7980 */ /* 0x008ee2000c101900 */
[C---:B------:R-:W-:Y:S02]  /*544c0*/  R2UR UR22, R4.reuse ;  /* 0x00000000041672ca */ /* 0x040fe400000e0000 */
[----:B------:R-:W-:Y:S01]  /*544d0*/  R2UR UR23, R5 ;  /* 0x00000000051772ca */ /* 0x000fe200000e0000 */
[----:B----4-:R-:W4:Y:S01]  /*544e0*/  LD.E R33, desc[UR26][R2.64+0x24] ;  /* 0x0000241a02217980 */ /* 0x010f22000c101900 */
[----:B------:R-:W-:-:S02]  /*544f0*/  R2UR UR24, R4 ;  /* 0x00000000041872ca */ /* 0x000fc400000e0000 */
        /* <DEDUP_REMOVED lines=374> */
[----:B--2---:R-:W-:Y:S01]  /*55c60*/  ST.E desc[UR18][R2.64+0x1c], R29 ;  /* 0x00001c1d02007985 */ /* 0x004fe2000c101912 */
[----:B------:R-:W-:-:S02]  /*55c70*/  R2UR UR18, R4 ;  /* 0x00000000041272ca */ /* 0x000fc400000e0000 */
[C---:B------:R-:W-:Y:S01]  /*55c80*/  R2UR UR19, R5.reuse ;  /* 0x00000000051372ca */ /* 0x040fe200000e0000 */
[----:B---3--:R-:W-:Y:S01]  /*55c90*/  ST.E desc[UR20][R2.64+0x20], R31 ;  /* 0x0000201f02007985 */ /* 0x008fe2000c101914 */
[C---:B------:R-:W-:Y:S02]  /*55ca0*/  R2UR UR20, R4.reuse ;  /* 0x00000000041472ca */ /* 0x040fe400000e0000 */
[C---:B------:R-:W-:Y:S01]  /*55cb0*/  R2UR UR21, R5.reuse ;  /* 0x00000000051572ca */ /* 0x040fe200000e0000 */
[----:B----4-:R-:W-:Y:S01]  /*55cc0*/  ST.E desc[UR22][R2.64+0x24], R33 ;  /* 0x0000242102007985 */ /* 0x010fe2000c101916 */
[C---:B------:R-:W-:Y:S02]  /*55cd0*/  R2UR UR22, R4.reuse ;  /* 0x00000000041672ca */ /* 0x040fe400000e0000 */
[----:B------:R-:W-:Y:S01]  /*55ce0*/  R2UR UR23, R5 ;  /* 0x00000000051772ca */ /* 0x000fe200000e0000 */
[----:B------:R-:W-:Y:S01]  /*55cf0*/  ST.E desc[UR24][R2.64+0x28], R9 ;  /* 0x0000280902007985 */ /* 0x000fe2000c101918 */
        /* <DEDUP_REMOVED lines=331> */
[----:B0-----:R-:W2:Y:S01]  /*571b0*/  LDL.64 R8, [R158+0x40] ;  /* 0x000040009e087983 */ /* 0x001ea20000100a00 */
[----:B------:R-:W-:-:S02]  /*571c0*/  R2UR UR4, R4 ;  /* 0x00000000040472ca */ /* 0x000fc400000e0000 */
[----:B------:R-:W-:Y:S01]  /*571d0*/  R2UR UR5, R5 ;  /* 0x00000000050572ca */ /* 0x000fe200000e0000 */
[----:B------:R-:W3:-:S12]  /*571e0*/  LDL.64 R6, [R158] ;  /* 0x000000009e067983 */ /* 0x000ed80000100a00 */
[----:B--2---:R-:W2:Y:S01]  /*571f0*/  LD.E R0, desc[UR4][R8.64] ;  /* 0x0000000408007980 */ /* 0x004ea2000c101900 */
[----:B------:R-:W-:Y:S02]  /*57200*/  R2UR UR4, R4 ;  /* 0x00000000040472ca */ /* 0x000fe400000e0000 */
[----:B------:R-:W-:Y:S01]  /*57210*/  R2UR UR5, R5 ;  /* 0x00000000050572ca */ /* 0x000fe200000e0000 */
[----:B------:R-:W-:-:S12]  /*57220*/  BSSY B2, `(.L_x_2488) ;  /* 0x0000006000027945 */ /* 0x000fd80003800000 */
[----:B---3--:R1:W5:Y:S01]  /*57230*/  LD.E R6, desc[UR4][R6.64] ;  /* 0x0000000406067980 */ /* 0x008362000c101900 */
[----:B--2---:R-:W-:-:S04]  /*57240*/  LOP3.LUT R0, R0, 0x1, RZ, 0xfc, !PT ;  /* 0x0000000100007812 */ /* 0x004fc800078efcff */
[----:B------:R-:W-:-:S13]  /*57250*/  ISETP.NE.AND P0, PT, R0, 0x3, PT ;  /* 0x000000030000780c */ /* 0x000fda0003f05270 */
[----:B-1----:R-:W-:Y:S05]  /*57260*/  @!P0 BRA `(.L_x_2489) ;  /* 0x0000000000048947 */ /* 0x002fea0003800000 */
[----:B------:R-:W-:Y:S01]  /*57270*/  BPT.TRAP 0x1 ;  /* 0x000000040000795c */ /* 0x000fe20000300000 */
.L_x_2489:
[----:B------:R-:W-:Y:S05]  /*57280*/  BSYNC B2 ;  /* 0x0000000000027941 */ /* 0x000fea0003800000 */
.L_x_2488:
[C---:B------:R-:W-:Y:S02]  /*57290*/  R2UR UR6, R4.reuse ;  /* 0x00000000040672ca */ /* 0x040fe400000e0000 */
[C---:B------:R-:W-:Y:S02]  /*572a0*/  R2UR UR7, R5.reuse ;  /* 0x00000000050772ca */ /* 0x040fe400000e0000 */
[----:B------:R-:W-:Y:S02]  /*572b0*/  R2UR UR4, R4 ;  /* 0x00000000040472ca */ /* 0x000fe400000e0000 */
[----:B------:R-:W-:-:S09]  /*572c0*/  R2UR UR5, R5 ;  /* 0x00000000050572ca */ /* 0x000fd200000e0000 */
[----:B------:R-:W2:Y:S04]  /*572d0*/  LD.E.64 R2, desc[UR6][R8.64+0x20] ;  /* 0x0000200608027980 */ /* 0x000ea8000c101b00 */
[----:B------:R-:W3:Y:S01]  /*572e0*/  LD.E R0, desc[UR4][R8.64+0xc] ;  /* 0x00000c0408007980 */ /* 0x000ee2000c101900 */
[----:B------:R-:W-:Y:S01]  /*572f0*/  IMAD.MOV.U32 R193, RZ, RZ, 0x0 ;  /* 0x00000000ffc17424 */ /* 0x000fe200078e00ff */
[----:B--2---:R-:W-:-:S05]  /*57300*/  MOV R3, R2 ;  /* 0x0000000200037202 */ /* 0x004fca0000000f00 */
[----:B-----5:R-:W-:-:S05]  /*57310*/  IMAD R3, R6, 0x8, R3 ;  /* 0x0000000806037824 */ /* 0x020fca00078e0203 */
[----:B---3--:R-:W-:-:S04]  /*57320*/  PRMT R0, R0, 0x654, R3 ;  /* 0x0000065400007816 */ /* 0x008fc80000000003 */
[----:B------:R0:W-:Y:S02]  /*57330*/  SYNCS.ARRIVE.TRANS64.RED.A1T0 RZ, [R0+URZ], RZ ;  /* 0x000000ff00ff79a7 */ /* 0x0001e4000810043f */
[----:B0-----:R-:W-:Y:S05]  /*57340*/  RET.REL.NODEC R192 `(_ZN7cutlass13device_kernelIN5flash11enable_sm90INS1_16FlashAttnFwdSm90INS1_25CollectiveMainloopFwdSm90ILi2EN4cute5tupleIJNS5_1CILi1EEES8_S8_EEENS6_IJNS7_ILi128EEENS7_ILi96EEENS7_ILi64EEEEEELi256ENS_10bfloat16_tEfNS_4arch4Sm90ELb0ELb1ELb1ELb0ELb1ELb0ELb1ELb1ELb0ELb1ELb1ELb0EEENS1_21CollectiveEpilogueFwdINS6_IJSA_NS7_ILi256EEESB_EEES9_SE_SG_Li256ELb0ELb1ELb1ELb0EEENS1_19SingleTileSchedulerILb0ELb1ELb1ELi128EEEEEEEEEvNT_6ParamsE) ;  /* 0xfffffa8cc02c7950 */ /* 0x001fea0003c3ffff */
.L_x_2464:
[----:B0-----:R0:W1:Y:S02]  /*57350*/  SYNCS.PHASECHK.TRANS64.TRYWAIT P0, [R10+URZ], R11 ;  /* 0x0000000b0a0075a7 */ /* 0x001064000800017f */
[----:B-1----:R-:W-:Y:S05]  /*57360*/  @!P0 NANOSLEEP.SYNCS 0x989680 ;  /* 0x009896800000895d */ /* 0x002fea0003900000 */
[----:B------:R-:W1:Y:S02]  /*57370*/  @!P0 SYNCS.PHASECHK.TRANS64 P0, [R10+URZ], R11 ;  /* 0x0000000b0a0085a7 */ /* 0x000e64000800007f */
[----:B-1----:R-:W-:Y:S05]  /*57380*/  @!P0 BRA `(.L_x_2464) ;  /* 0xfffffffc00f08947 */ /* 0x002fea000383ffff */
[----:B------:R-:W-:Y:S05]  /*57390*/  BRA `(.L_x_2463) ;  /* 0xfffffe48001c7947 */ /* 0x000fea000383ffff */
.L_x_2471:
[----:B0-----:R0:W1:Y:S02]  /*573a0*/  SYNCS.PHASECHK.TRANS64.TRYWAIT P0, [R10+URZ], R11 ;  /* 0x0000000b0a0075a7 */ /* 0x001064000800017f */
[----:B-1----:R-:W-:Y:S05]  /*573b0*/  @!P0 NANOSLEEP.SYNCS 0x989680 ;  /* 0x009896800000895d */ /* 0x002fea0003900000 */
[----:B------:R-:W1:Y:S02]  /*573c0*/  @!P0 SYNCS.PHASECHK.TRANS64 P0, [R10+URZ], R11 ;  /* 0x0000000b0a0085a7 */ /* 0x000e64000800007f */
[----:B-1----:R-:W-:Y:S05]  /*573d0*/  @!P0 BRA `(.L_x_2471) ;  /* 0xfffffffc00f08947 */ /* 0x002fea000383ffff */
[----:B------:R-:W-:Y:S05]  /*573e0*/  BRA `(.L_x_2470) ;  /* 0xfffffe4c00f07947 */ /* 0x000fea000383ffff */
.L_x_2490:
        /* <DEDUP_REMOVED lines=9> */
.L_x_6563:


//--------------------- .text._ZN7cutlass13device_kernelIN5flash11enable_sm90INS1_16FlashAttnFwdSm90INS1_25CollectiveMainloopFwdSm90ILi2EN4cute5tupleIJNS5_1CILi1EEES8_S8_EEENS6_IJNS7_ILi128EEENS7_ILi96EEENS7_ILi64EEEEEELi256ENS_10bfloat16_tEfNS_4arch4Sm90ELb0ELb1ELb1ELb1ELb1ELb0ELb0ELb1ELb0ELb1ELb1ELb0EEENS1_21CollectiveEpilogueFwdINS6_IJSA_NS7_ILi256EEESB_EEES9_SE_SG_Li256ELb1ELb1ELb1ELb0EEENS1_36VarlenDynamicPersistentTileSchedulerILi128ELi96ELi256ELi128ELb1ELb1ELb1ELb1ELb0ELb1EEEEEEEEEvNT_6ParamsE --------------------------
	.section	.text._ZN7cutlass13device_kernelIN5flash11enable_sm90INS1_16FlashAttnFwdSm90INS1_25CollectiveMainloopFwdSm90ILi2EN4cute5tupleIJNS5_1CILi1EEES8_S8_EEENS6_IJNS7_ILi128EEENS7_ILi96EEENS7_ILi64EEEEEELi256ENS_10bfloat16_tEfNS_4arch4Sm90ELb0ELb1ELb1ELb1ELb1ELb0ELb0ELb1ELb0ELb1ELb1ELb0EEENS1_21CollectiveEpilogueFwdINS6_IJSA_NS7_ILi256EEESB_EEES9_SE_SG_Li256ELb1ELb1ELb1ELb0EEENS1_36VarlenDynamicPersistentTileSchedulerILi128ELi96ELi256ELi128ELb1ELb1ELb1ELb1ELb0ELb1EEEEEEEEEvNT_6ParamsE,"ax",@progbits
	.align	128
.text._ZN7cutlass13device_kernelIN5flash11enable_sm90INS1_16FlashAttnFwdSm90INS1_25CollectiveMainloopFwdSm90ILi2EN4cute5tupleIJNS5_1CILi1EEES8_S8_EEENS6_IJNS7_ILi128EEENS7_ILi96EEENS7_ILi64EEEEEELi256ENS_10bfloat16_tEfNS_4arch4Sm90ELb0ELb1ELb1ELb1ELb1ELb0ELb0ELb1ELb0ELb1ELb1ELb0EEENS1_21CollectiveEpilogueFwdINS6_IJSA_NS7_ILi256EEESB_EEES9_SE_SG_Li256ELb1ELb1ELb1ELb0EEENS1_36VarlenDynamicPersistentTileSchedulerILi128ELi96ELi256ELi128ELb1ELb1ELb1ELb1ELb0ELb1EEEEEEEEEvNT_6ParamsE:
        .type           _ZN7cutlass13device_kernelIN5flash11enable_sm90INS1_16FlashAttnFwdSm90INS1_25CollectiveMainloopFwdSm90ILi2EN4cute5tupleIJNS5_1CILi1EEES8_S8_EEENS6_IJNS7_ILi128EEENS7_ILi96EEENS7_ILi64EEEEEELi256ENS_10bfloat16_tEfNS_4arch4Sm90ELb0ELb1ELb1ELb1ELb1ELb0ELb0ELb1ELb0ELb1ELb1ELb0EEENS1_21CollectiveEpilogueFwdINS6_IJSA_NS7_ILi256EEESB_EEES9_SE_SG_Li256ELb1ELb1ELb1ELb0EEENS1_36VarlenDynamicPersistentTileSchedulerILi128ELi96ELi256ELi128ELb1ELb1ELb1ELb1ELb0ELb1EEEEEEEEEvNT_6ParamsE,@function
        .size           _ZN7cutlass13device_kernelIN5flash11enable_sm90INS1_16FlashAttnFwdSm90INS1_25CollectiveMainloopFwdSm90ILi2EN4cute5tupleIJNS5_1CILi1EEES8_S8_EEENS6_IJNS7_ILi128EEENS7_ILi96EEENS7_ILi64EEEEEELi256ENS_10bfloat16_tEfNS_4arch4Sm90ELb0ELb1ELb1ELb1ELb1ELb0ELb0ELb1ELb0ELb1ELb1ELb0EEENS1_21CollectiveEpilogueFwdINS6_IJSA_NS7_ILi256EEESB_EEES9_SE_SG_Li256ELb1ELb1ELb1ELb0EEENS1_36VarlenDynamicPersistentTileSchedulerILi128ELi96ELi256ELi128ELb1ELb1ELb1ELb1ELb0ELb1EEEEEEEEEvNT_6ParamsE,(.L_x_6565 - _ZN7cutlass13device_kernelIN5flash11enable_sm90INS1_16FlashAttnFwdSm90INS1_25CollectiveMainloopFwdSm90ILi2EN4cute5tupleIJNS5_1CILi1EEES8_S8_EEENS6_IJNS7_ILi128EEENS7_ILi96EEENS7_ILi64EEEEEELi256ENS_10bfloat16_tEfNS_4arch4Sm90ELb0ELb1ELb1ELb1ELb1ELb0ELb0ELb1ELb0ELb1ELb1ELb0EEENS1_21CollectiveEpilogueFwdINS6_IJSA_NS7_ILi256EEESB_EEES9_SE_SG_Li256ELb1ELb1ELb1ELb0EEENS1_36VarlenDynamicPersistentTileSchedulerILi128ELi96ELi256ELi128ELb1ELb1ELb1ELb1ELb0ELb1EEEEEEEEEvNT_6ParamsE)
        .other          _ZN7cutlass13device_kernelIN5flash11enable_sm90INS1_16FlashAttnFwdSm90INS1_25CollectiveMainloopFwdSm90ILi2EN4cute5tupleIJNS5_1CILi1EEES8_S8_EEENS6_IJNS7_ILi128EEENS7_ILi96EEENS7_ILi64EEEEEELi256ENS_10bfloat16_tEfNS_4arch4Sm90ELb0ELb1ELb1ELb1ELb1ELb0ELb0ELb1ELb0ELb1ELb1ELb0EEENS1_21CollectiveEpilogueFwdINS6_IJSA_NS7_ILi256EEESB_EEES9_SE_SG_Li256ELb1ELb1ELb1ELb0EEENS1_36VarlenDynamicPersistentTileSchedulerILi128ELi96ELi256ELi128ELb1ELb1ELb1ELb1ELb0ELb1EEEEEEEEEvNT_6ParamsE,@"STO_CUDA_ENTRY STV_DEFAULT"
_ZN7cutlass13device_kernelIN5flash11enable_sm90INS1_16FlashAttnFwdSm90INS1_25CollectiveMainloopFwdSm90ILi2EN4cute5tupleIJNS5_1CILi1EEES8_S8_EEENS6_IJNS7_ILi128EEENS7_ILi96EEENS7_ILi64EEEEEELi256ENS_10bfloat16_tEfNS_4arch4Sm90ELb0ELb1ELb1ELb1ELb1ELb0ELb0ELb1ELb0ELb1ELb1ELb0EEENS1_21CollectiveEpilogueFwdINS6_IJSA_NS7_ILi256EEESB_EEES9_SE_SG_Li256ELb1ELb1ELb1ELb0EEENS1_36VarlenDynamicPersistentTileSchedulerILi128ELi96ELi256ELi128ELb1ELb1ELb1ELb1ELb0ELb1EEEEEEEEEvNT_6ParamsE:
        /* <DEDUP_REMOVED lines=45> */
.L_x_2491:
        /* <DEDUP_REMOVED lines=22> */
.L_x_2492:
        /* <DEDUP_REMOVED lines=18> */
.L_x_2493:
        /* <DEDUP_REMOVED lines=22> */
.L_x_2494:
        /* <DEDUP_REMOVED lines=23> */
.L_x_2495:
        /* <DEDUP_REMOVED lines=8> */
.L_x_2497:
        /* <DEDUP_REMOVED lines=28> */
[----:B------:R-:W-:-:S03]  /*0a60*/  LOP3.LUT R5, R2, 0xffffff80, RZ, 0xc0, !PT ;  /* 0xffffff8002057812 */ /* 0x000fc600078ec0ff */
[----:B------:R-:W-:Y:S02]  /*0a70*/  IMAD.SHL.U32 R6, R4, 0x20, RZ ;  /* 0x0000002004067824 */ /* 0x000fe400078e00ff */
[----:B------:R-:W-:Y:S01]  /*0a80*/  IMAD.IADD R226, R0, 0x1, -R5 ;  /* 0x0000000100e27824 */ /* 0x000fe200078e0a05 */
[CC--:B------:R-:W-:Y:S02]  /*0a90*/  LEA.HI R5, R3.reuse, R0.reuse, RZ, 0x2 ;  /* 0x0000000003057211 */ /* 0x0c0fe400078f10ff */
[----:B------:R-:W-:Y:S02]  /*0aa0*/  LEA.HI R3, R3, R0, RZ, 0x4 ;  /* 0x0000000003037211 */ /* 0x000fe400078f20ff */
[----:B------:R-:W-:Y:S02]  /*0ab0*/  SHF.R.S32.HI R9, RZ, 0x1f, R226 ;  /* 0x0000001fff097819 */ /* 0x000fe400000114e2 */
[----:B------:R-:W-:Y:S02]  /*0ac0*/  LOP3.LUT R11, R5, 0xfffffffc, RZ, 0xc0, !PT ;  /* 0xfffffffc050b7812 */ /* 0x000fe400078ec0ff */
[----:B------:R-:W-:-:S02]  /*0ad0*/  LOP3.LUT R5, R3, 0x3fffff0, RZ, 0xc0, !PT ;  /* 0x03fffff003057812 */ /* 0x000fc400078ec0ff */
[----:B------:R-:W-:Y:S01]  /*0ae0*/  SHF.R.S32.HI R4, RZ, 0x4, R3 ;  /* 0x00000004ff047819 */ /* 0x000fe20000011403 */
[C---:B------:R-:W-:Y:S01]  /*0af0*/  IMAD.IADD R12, R0.reuse, 0x1, -R11 ;  /* 0x00000001000c7824 */ /* 0x040fe200078e0a0b */
[----:B------:R-:W-:Y:S01]  /*0b00*/  LEA.HI R8, R9, R226, RZ, 0x2 ;  /* 0x000000e209087211 */ /* 0x000fe200078f10ff */
[----:B------:R-:W-:Y:S01]  /*0b10*/  IMAD.IADD R5, R0, 0x1, -R5 ;  /* 0x0000000100057824 */ /* 0x000fe200078e0a05 */
[----:B------:R-:W-:Y:S02]  /*0b20*/  LEA.HI R0, R3, R4, RZ, 0x1 ;  /* 0x0000000403007211 */ /* 0x000fe400078f08ff */
[--C-:B------:R-:W-:Y:S02]  /*0b30*/  SHF.R.S32.HI R10, RZ, 0x2, R8.reuse ;  /* 0x00000002ff0a7819 */ /* 0x100fe40000011408 */
[----:B------:R-:W-:Y:S02]  /*0b40*/  SHF.R.S32.HI R7, RZ, 0x1f, R8 ;  /* 0x0000001fff077819 */ /* 0x000fe40000011408 */
[----:B------:R-:W-:-:S02]  /*0b50*/  SHF.R.S32.HI R3, RZ, 0x7, R2 ;  /* 0x00000007ff037819 */ /* 0x000fc40000011402 */
[----:B------:R-:W-:Y:S02]  /*0b60*/  LEA.HI R11, R7, R10, RZ, 0x3 ;  /* 0x0000000a070b7211 */ /* 0x000fe400078f18ff */
[----:B------:R-:W-:Y:S02]  /*0b70*/  LEA.HI R2, R2, R3, RZ, 0x1 ;  /* 0x0000000302027211 */ /* 0x000fe400078f08ff */
[----:B------:R-:W-:Y:S02]  /*0b80*/  LOP3.LUT R6, R6, 0xfffffc00, RZ, 0xc0, !PT ;  /* 0xfffffc0006067812 */ /* 0x000fe400078ec0ff */
[----:B------:R-:W-:Y:S02]  /*0b90*/  LOP3.LUT R7, R0, 0x1ffffffe, RZ, 0xc0, !PT ;  /* 0x1ffffffe00077812 */ /* 0x000fe400078ec0ff */
[----:B------:R-:W-:Y:S01]  /*0ba0*/  LOP3.LUT R11, R11, 0xfffffff8, RZ, 0xc0, !PT ;  /* 0xfffffff80b0b7812 */ /* 0x000fe200078ec0ff */
[----:B------:R-:W-:Y:S01]  /*0bb0*/  IMAD R6, R5, 0x40, R6 ;  /* 0x0000004005067824 */ /* 0x000fe200078e0206 */
[----:B------:R-:W-:Y:S01]  /*0bc0*/  LEA.HI R9, R9, R226, RZ, 0x5 ;  /* 0x000000e209097211 */ /* 0x000fe200078f28ff */
[----:B------:R-:W-:Y:S01]  /*0bd0*/  IMAD.IADD R7, R4, 0x1, -R7 ;  /* 0x0000000104077824 */ /* 0x000fe200078e0a07 */
[----:B------:R-:W-:Y:S01]  /*0be0*/  LOP3.LUT R2, R2, 0x3fffffe, RZ, 0xc0, !PT ;  /* 0x03fffffe02027812 */ /* 0x000fe200078ec0ff */
[----:B------:R-:W-:Y:S01]  /*0bf0*/  IMAD.IADD R10, R10, 0x1, -R11 ;  /* 0x000000010a0a7824 */ /* 0x000fe200078e0a0b */
[----:B------:R-:W-:-:S02]  /*0c00*/  LEA.HI R0, R12, R12, RZ, 0x1 ;  /* 0x0000000c0c007211 */ /* 0x000fc400078f08ff */
[----:B------:R-:W-:Y:S01]  /*0c10*/  SHF.R.S32.HI R9, RZ, 0x5, R9 ;  /* 0x00000005ff097819 */ /* 0x000fe20000011409 */
[----:B------:R-:W-:Y:S01]  /*0c20*/  IMAD.IADD R2, R3, 0x1, -R2 ;  /* 0x0000000103027824 */ /* 0x000fe200078e0a02 */
[----:B------:R-:W-:Y:S01]  /*0c30*/  LOP3.LUT R3, R0, 0x1ffffffe, RZ, 0xc0, !PT ;  /* 0x1ffffffe00037812 */ /* 0x000fe200078ec0ff */
[----:B------:R-:W-:Y:S01]  /*0c40*/  IMAD R0, R7, 0x8, R6 ;  /* 0x0000000807007824 */ /* 0x000fe200078e0206 */
[----:B------:R-:W-:Y:S01]  /*0c50*/  LOP3.LUT R5, R8, 0x7ffffffc, RZ, 0xc0, !PT ;  /* 0x7ffffffc08057812 */ /* 0x000fe200078ec0ff */
[----:B------:R-:W-:Y:S02]  /*0c60*/  IMAD R9, R9, 0x10, R10 ;  /* 0x0000001009097824 */ /* 0x000fe400078e020a */
[----:B------:R-:W-:Y:S01]  /*0c70*/  IMAD.IADD R3, R12, 0x1, -R3 ;  /* 0x000000010c037824 */ /* 0x000fe200078e0a03 */
[----:B------:R0:W-:Y:S01]  /*0c80*/  STL [R1+0x18], R0 ;  /* 0x0000180001007387 */ /* 0x0001e20000100800 */
[----:B------:R-:W-:-:S04]  /*0c90*/  IMAD.IADD R5, R226, 0x1, -R5 ;  /* 0x00000001e2057824 */ /* 0x000fc800078e0a05 */
[----:B------:R-:W-:-:S04]  /*0ca0*/  IMAD.SHL.U32 R17, R5, 0x2, RZ ;  /* 0x0000000205117824 */ /* 0x000fc800078e00ff */
[C---:B------:R-:W-:Y:S02]  /*0cb0*/  VIADD R225, R17.reuse, 0x8 ;  /* 0x0000000811e17836 */ /* 0x040fe40000000000 */
[----:B0-----:R-:W-:Y:S02]  /*0cc0*/  IMAD R0, R2, 0x40, R9 ;  /* 0x0000004002007824 */ /* 0x001fe400078e0209 */
        /* <DEDUP_REMOVED lines=52> */
[----:B------:R-:W-:Y:S01]  /*1010*/  IMAD R22, R3, 0x8, R0 ;  /* 0x0000000803167824 */ /* 0x000fe200078e0200 */
[----:B0-----:R-:W-:-:S07]  /*1020*/  SHF.R.S32.HI R227, RZ, 0x1f, R200 ;  /* 0x0000001fffe37819 */ /* 0x001fce00000114c8 */
.L_x_2609:
[----:B------:R-:W-:Y:S01]  /*1030*/  ULDC.64 UR8, c[0x0][0xa28] ;  /* 0x00028a0000087ab9 */ /* 0x000fe20000000a00 */
[----:B0---4-:R-:W0:Y:S01]  /*1040*/  LDC.64 R6, c[0x0][0x418] ;  /* 0x00010600ff067b82 */ /* 0x011e220000000a00 */
[----:B------:R-:W-:Y:S01]  /*1050*/  UISETP.NE.U32.AND UP0, UPT, UR8, URZ, UPT ;  /* 0x0000003f0800728c */ /* 0x000fe2000bf05070 */
[----:B------:R-:W-:-:S03]  /*1060*/  IMAD.MOV.U32 R4, RZ, RZ, RZ ;  /* 0x000000ffff047224 */ /* 0x000fc600078e00ff */
[----:B------:R-:W-:-:S03]  /*1070*/  UISETP.NE.AND.EX UP0, UPT, UR9, URZ, UPT, UP0 ;  /* 0x0000003f0900728c */ /* 0x000fc6000bf05300 */
[----:B------:R-:W-:Y:S01]  /*1080*/  ULDC.64 UR8, c[0x0][0xa18] ;  /* 0x0002860000087ab9 */ /* 0x000fe20000000a00 */
[----:B-12---:R-:W1:Y:S01]  /*1090*/  LDC R0, c[0x0][0x424] ;  /* 0x00010900ff007b82 */ /* 0x006e620000000800 */
[----:B------:R-:W-:Y:S01]  /*10a0*/  UISETP.NE.U32.AND UP1, UPT, UR8, URZ, UPT ;  /* 0x0000003f0800728c */ /* 0x000fe2000bf25070 */
[----:B------:R-:W-:-:S03]  /*10b0*/  PLOP3.LUT P0, PT, PT, PT, UP0, 0x80, 0x0 ;  /* 0x000000000000781c */ /* 0x000fc60003f0f008 */
[----:B------:R-:W-:-:S03]  /*10c0*/  UISETP.NE.AND.EX UP1, UPT, UR9, URZ, UPT, UP1 ;  /* 0x0000003f0900728c */ /* 0x000fc6000bf25310 */
[----:B------:R-:W-:Y:S01]  /*10d0*/  @UP0 ULDC.64 UR8, c[0x0][0xa28] ;  /* 0x00028a0000080ab9 */ /* 0x000fe20000000a00 */
[----:B------:R-:W2:Y:S01]  /*10e0*/  LDC R9, c[0x0][0x2f0] ;  /* 0x0000bc00ff097b82 */ /* 0x000ea20000000800 */
[----:B------:R-:W-:Y:S01]  /*10f0*/  @UP0 UIMAD.WIDE UR8, UR7, 0x4, UR8 ;  /* 0x00000004070808a5 */ /* 0x000fe2000f8e0208 */
[----:B------:R-:W-:-:S05]  /*1100*/  PLOP3.LUT P2, PT, PT, PT, UP1, 0x80, 0x0 ;  /* 0x000000000000781c */ /* 0x000fca0003f4f018 */
[----:B------:R-:W-:Y:S01]  /*1110*/  @UP1 ULDC.64 UR10, c[0x0][0xa18] ;  /* 0x00028600000a1ab9 */ /* 0x000fe20000000a00 */
[----:B------:R-:W-:Y:S02]  /*1120*/  IMAD.U32 R2, RZ, RZ, UR8 ;  /* 0x00000008ff027e24 */ /* 0x000fe4000f8e00ff */
[----:B---3--:R-:W-:Y:S01]  /*1130*/  IMAD.U32 R3, RZ, RZ, UR9 ;  /* 0x00000009ff037e24 */ /* 0x008fe2000f8e00ff */
[----:B------:R-:W-:-:S04]  /*1140*/  @UP1 UIMAD.WIDE UR8, UR7, 0x4, UR10 ;  /* 0x00000004070818a5 */ /* 0x000fc8000f8e020a */
[----:B------:R3:W5:Y:S02]  /*1150*/  @P0 LDG.E R4, desc[UR48][R2.64] ;  /* 0x0000003002040981 */ /* 0x000764000c1e1900 */
[----:B------:R-:W-:Y:S02]  /*1160*/  IMAD.U32 R18, RZ, RZ, UR8 ;  /* 0x00000008ff127e24 */ /* 0x000fe4000f8e00ff */
[----:B------:R-:W-:Y:S01]  /*1170*/  IMAD.U32 R19, RZ, RZ, UR9 ;  /* 0x00000009ff137e24 */ /* 0x000fe2000f8e00ff */
[----:B------:R-:W-:-:S04]  /*1180*/  ULDC.64 UR8, c[0x0][0xa20] ;  /* 0x0002880000087ab9 */ /* 0x000fc80000000a00 */
[----:B------:R3:W5:Y:S01]  /*1190*/  @P2 LDG.E R18, desc[UR48][R18.64] ;  /* 0x0000003012122981 */ /* 0x000762000c1e1900 */
[----:B0-----:R-:W-:Y:S01]  /*11a0*/  ISETP.NE.U32.AND P0, PT, R6, RZ, PT ;  /* 0x000000ff0600720c */ /* 0x001fe20003f05070 */
[----:B------:R-:W-:Y:S01]  /*11b0*/  ULOP3.LUT UR40, UR5, 0xffff, URZ, 0xc0, !UPT ;  /* 0x0000ffff05287892 */ /* 0x000fe2000f8ec03f */
[----:B------:R-:W-:Y:S02]  /*11c0*/  ISETP.NE.U32.AND P1, PT, RZ, UR8, PT ;  /* 0x00000008ff007c0c */ /* 0x000fe4000bf25070 */
[----:B------:R-:W-:Y:S02]  /*11d0*/  ISETP.NE.AND.EX P0, PT, R7, RZ, PT, P0 ;  /* 0x000000ff0700720c */ /* 0x000fe40003f05300 */
[----:B------:R-:W-:Y:S02]  /*11e0*/  ISETP.NE.AND.EX P1, PT, RZ, UR9, PT, P1 ;  /* 0x00000009ff007c0c */ /* 0x000fe4000bf25310 */
[----:B-1----:R-:W-:Y:S01]  /*11f0*/  SEL R0, R0, 0x1, P0 ;  /* 0x0000000100007807 */ /* 0x002fe20000000000 */
[----:B---3--:R-:W-:Y:S10]  /*1200*/  @P2 BRA `(.L_x_2498) ;  /* 0x0000000000302947 */ /* 0x008ff40003800000 */
[----:B------:R-:W-:Y:S01]  /*1210*/  ULDC.64 UR8, c[0x0][0xa00] ;  /* 0x0002800000087ab9 */ /* 0x000fe20000000a00 */
[----:B-----5:R-:W0:Y:S01]  /*1220*/  LDC R18, c[0x0][0x288] ;  /* 0x0000a200ff127b82 */ /* 0x020e220000000800 */
[----:B------:R-:W-:-:S04]  /*1230*/  ISETP.NE.U32.AND P0, PT, RZ, UR8, PT ;  /* 0x00000008ff007c0c */ /* 0x000fc8000bf05070 */
[----:B------:R-:W-:-:S13]  /*1240*/  ISETP.NE.AND.EX P0, PT, RZ, UR9, PT, P0 ;  /* 0x00000009ff007c0c */ /* 0x000fda000bf05300 */
[----:B------:R-:W-:Y:S05]  /*1250*/  @!P0 BRA `(.L_x_2498) ;  /* 0x00000000001c8947 */ /* 0x000fea0003800000 */
[----:B------:R-:W-:Y:S02]  /*1260*/  ULDC.64 UR8, c[0x0][0xa00] ;  /* 0x0002800000087ab9 */ /* 0x000fe40000000a00 */
[----:B------:R-:W-:-:S06]  /*1270*/  UIMAD.WIDE UR8, UR7, 0x4, UR8 ;  /* 0x00000004070878a5 */ /* 0x000fcc000f8e0208 */
[----:B------:R-:W-:Y:S02]  /*1280*/  IMAD.U32 R2, RZ, RZ, UR8 ;  /* 0x00000008ff027e24 */ /* 0x000fe4000f8e00ff */
[----:B------:R-:W-:-:S05]  /*1290*/  IMAD.U32 R3, RZ, RZ, UR9 ;  /* 0x00000009ff037e24 */ /* 0x000fca000f8e00ff */
[----:B0-----:R-:W3:Y:S04]  /*12a0*/  LDG.E R18, desc[UR48][R2.64] ;  /* 0x0000003002127981 */ /* 0x001ee8000c1e1900 */
[----:B------:R-:W3:Y:S02]  /*12b0*/  LDG.E R5, desc[UR48][R2.64+0x4] ;  /* 0x0000043002057981 */ /* 0x000ee4000c1e1900 */
[----:B---3--:R-:W-:-:S07]  /*12c0*/  IMAD.IADD R18, R5, 0x1, -R18 ;  /* 0x0000000105127824 */ /* 0x008fce00078e0a12 */
.L_x_2498:
[----:B------:R-:W-:Y:S01]  /*12d0*/  UMOV UR41, UR7 ;  /* 0x0000000700297c82 */ /* 0x000fe20008000000 */
[----:B--2---:R-:W-:Y:S01]  /*12e0*/  IMAD R19, R0, R9, RZ ;  /* 0x0000000900137224 */ /* 0x004fe200078e02ff */
[----:B------:R-:W-:Y:S06]  /*12f0*/  @!P1 BRA `(.L_x_2499) ;  /* 0x0000000000189947 */ /* 0x000fec0003800000 */
[----:B------:R-:W-:Y:S02]  /*1300*/  ULDC.64 UR8, c[0x0][0xa20] ;  /* 0x0002880000087ab9 */ /* 0x000fe40000000a00 */
[----:B------:R-:W-:-:S06]  /*1310*/  UIMAD.WIDE UR8, UR7, 0x4, UR8 ;  /* 0x00000004070878a5 */ /* 0x000fcc000f8e0208 */
[----:B------:R-:W-:Y:S02]  /*1320*/  IMAD.U32 R2, RZ, RZ, UR8 ;  /* 0x00000008ff027e24 */ /* 0x000fe4000f8e00ff */
[----:B------:R-:W-:-:S05]  /*1330*/  IMAD.U32 R3, RZ, RZ, UR9 ;  /* 0x00000009ff037e24 */ /* 0x000fca000f8e00ff */
[----:B------:R1:W5:Y:S01]  /*1340*/  LDG.E R19, desc[UR48][R2.64] ;  /* 0x0000003002137981 */ /* 0x000362000c1e1900 */
[----:B------:R-:W-:Y:S05]  /*1350*/  BRA `(.L_x_2500) ;  /* 0x00000000002c7947 */ /* 0x000fea0003800000 */
.L_x_2499:
        /* <DEDUP_REMOVED lines=9> */
[----:B------:R-:W2:Y:S02]  /*13f0*/  LDG.E R0, desc[UR48][R2.64+0x4] ;  /* 0x0000043002007981 */ /* 0x000ea4000c1e1900 */
[----:B--2---:R-:W-:-:S07]  /*1400*/  IMAD.IADD R19, R0, 0x1, -R19 ;  /* 0x0000000100137824 */ /* 0x004fce00078e0a13 */
.L_x_2500:
[----:B------:R-:W2:Y:S01]  /*1410*/  LDC R0, c[0x0][0x448] ;  /* 0x00011200ff007b82 */ /* 0x000ea20000000800 */
[----:B------:R-:W-:Y:S01]  /*1420*/  USHF.L.U32 UR42, UR6, 0x7, URZ ;  /* 0x00000007062a7899 */ /* 0x000fe2000800063f */
[----:B-----5:R-:W-:Y:S01]  /*1430*/  IMAD.IADD R19, R19, 0x1, -R4 ;  /* 0x0000000113137824 */ /* 0x020fe200078e0a04 */
[----:B------:R-:W-:Y:S01]  /*1440*/  ULDC.64 UR12, c[0x0][0x9e0] ;  /* 0x00027800000c7ab9 */ /* 0x000fe20000000a00 */
[----:B------:R-:W-:Y:S01]  /*1450*/  LOP3.LUT R16, R16, 0xfff7ffff, RZ, 0xc0, !PT ;  /* 0xfff7ffff10107812 */ /* 0x000fe200078ec0ff */
[----:B------:R-:W-:Y:S02]  /*1460*/  UIADD3 UR4, UR42, 0x7f, URZ ;  /* 0x0000007f2a047890 */ /* 0x000fe4000fffe03f */
[----:B------:R-:W-:Y:S01]  /*1470*/  UISETP.GE.AND UP0, UPT, UR13, 0x1, UPT ;  /* 0x000000010d00788c */ /* 0x000fe2000bf06270 */
[----:B01----:R-:W-:-:S03]  /*1480*/  IADD3 R3, R19, 0x1, -R18 ;  /* 0x0000000113037810 */ /* 0x003fc60007ffe812 */
[----:B------:R-:W-:Y:S02]  /*1490*/  UP2UR UR47, UPR, URZ, 0x1 ;  /* 0x000000013f2f7883 */ /* 0x000fe40008000000 */
[----:B------:R-:W-:Y:S02]  /*14a0*/  PLOP3.LUT P0, PT, PT, PT, UP0, 0x40, 0x0 ;  /* 0x000000000000781c */ /* 0x000fe40003f0e808 */
[----:B--2---:R-:W-:Y:S01]  /*14b0*/  ISETP.NE.AND P1, PT, R0, 0x1, PT ;  /* 0x000000010000780c */ /* 0x004fe20003f25270 */
[----:B------:R-:W-:-:S12]  /*14c0*/  IMAD.U32 R0, RZ, RZ, UR4 ;  /* 0x00000004ff007e24 */ /* 0x000fd8000f8e00ff */
[----:B------:R-:W0:Y:S01]  /*14d0*/  @P1 LDC R2, c[0x0][0x44c] ;  /* 0x00011300ff021b82 */ /* 0x000e220000000800 */
[----:B------:R-:W-:-:S07]  /*14e0*/  @P1 LOP3.LUT R16, R16, 0x80000, RZ, 0xfc, !PT ;  /* 0x0008000010101812 */ /* 0x000fce00078efcff */
[----:B------:R-:W1:Y:S01]  /*14f0*/  @P1 LDC R5, c[0x0][0x450] ;  /* 0x00011400ff051b82 */ /* 0x000e620000000800 */
[----:B0-----:R-:W-:-:S05]  /*1500*/  @P1 IMAD.HI.U32 R2, R2, UR4, RZ ;  /* 0x0000000402021c27 */ /* 0x001fca000f8e00ff */
[----:B-1----:R-:W-:-:S05]  /*1510*/  @P1 SHF.R.U32.HI R0, RZ, R5, R2 ;  /* 0x00000005ff001219 */ /* 0x002fca0000011602 */
[----:B------:R-:W-:-:S04]  /*1520*/  IMAD.IADD R3, R3, 0x1, R0 ;  /* 0x0000000103037824 */ /* 0x000fc800078e0200 */
[----:B------:R-:W-:Y:S01]  /*1530*/  VIADD R0, R3, UR12 ;  /* 0x0000000c03007c36 */ /* 0x000fe20008000000 */
[----:B------:R-:W-:Y:S06]  /*1540*/  @P0 BRA `(.L_x_2501) ;  /* 0x0000000000480947 */ /* 0x000fec0003800000 */
[C---:B------:R-:W-:Y:S01]  /*1550*/  ISETP.GT.AND P0, PT, R3.reuse, RZ, PT ;  /* 0x000000ff0300720c */ /* 0x040fe20003f04270 */
[----:B------:R-:W-:-:S05]  /*1560*/  VIADD R2, R3, 0xffffffff ;  /* 0xffffffff03027836 */ /* 0x000fca0000000000 */
[----:B------:R-:W-:-:S07]  /*1570*/  R2UR UR4, R2 ;  /* 0x00000000020472ca */ /* 0x000fce00000e0000 */
[----:B------:R-:W-:Y:S08]  /*1580*/  @P0 BRA `(.L_x_2502) ;  /* 0x0000000000200947 */ /* 0x000ff00003800000 */
[----:B------:R-:W-:Y:S01]  /*1590*/  R2UR UR4, R3 ;  /* 0x00000000030472ca */ /* 0x000fe200000e0000 */
[----:B------:R-:W-:-:S11]  /*15a0*/  UISETP.NE.AND UP0, UPT, UR13, 0x1, UPT ;  /* 0x000000010d00788c */ /* 0x000fd6000bf05270 */
[----:B------:R-:W-:Y:S01]  /*15b0*/  @UP0 ULDC.64 UR8, c[0x0][0x9e8] ;  /* 0x00027a0000080ab9 */ /* 0x000fe20000000a00 */
[----:B------:R-:W-:-:S04]  /*15c0*/  UIADD3 UR4, -UR4, URZ, URZ ;  /* 0x0000003f04047290 */ /* 0x000fc8000fffe13f */
[----:B------:R-:W-:-:S04]  /*15d0*/  UIMAD.WIDE.U32 UR6, UR4, UR8, URZ ;  /* 0x00000008040672a5 */ /* 0x000fc8000f8e003f */
[----:B------:R-:W-:-:S04]  /*15e0*/  @UP0 USHF.R.U32.HI UR4, URZ, UR9, UR7 ;  /* 0x000000093f040299 */ /* 0x000fc80008011607 */
[----:B------:R-:W-:Y:S01]  /*15f0*/  ULOP3.LUT UR4, URZ, UR4, URZ, 0x33, !UPT ;  /* 0x000000043f047292 */ /* 0x000fe2000f8e333f */
[----:B------:R-:W-:Y:S11]  /*1600*/  BRA `(.L_x_2503) ;  /* 0x0000000000107947 */ /* 0x000ff60003800000 */
.L_x_2502:
[----:B------:R-:W-:-:S11]  /*1610*/  UISETP.NE.AND UP0, UPT, UR13, 0x1, UPT ;  /* 0x000000010d00788c */ /* 0x000fd6000bf05270 */
[----:B------:R-:W-:Y:S02]  /*1620*/  @UP0 ULDC.64 UR8, c[0x0][0x9e8] ;  /* 0x00027a0000080ab9 */ /* 0x000fe40000000a00 */
[----:B------:R-:W-:-:S04]  /*1630*/  UIMAD.WIDE.U32 UR6, UR4, UR8, URZ ;  /* 0x00000008040672a5 */ /* 0x000fc8000f8e003f */
[----:B------:R-:W-:-:S12]  /*1640*/  @UP0 USHF.R.U32.HI UR4, URZ, UR9, UR7 ;  /* 0x000000093f040299 */ /* 0x000fd80008011607 */
.L_x_2503:
[----:B------:R-:W-:-:S06]  /*1650*/  UIMAD UR4, UR4, UR13, UR13 ;  /* 0x0000000d040472a4 */ /* 0x000fcc000f8e020d */
[----:B------:R-:W-:-:S07]  /*1660*/  VIMNMX R0, R0, UR4, PT ;  /* 0x0000000400007c48 */ /* 0x000fce000bfe0100 */
.L_x_2501:
[----:B------:R-:W0:Y:S01]  /*1670*/  @P1 LDC R4, c[0x0][0x44c] ;  /* 0x00011300ff041b82 */ /* 0x000e220000000800 */
[----:B------:R-:W-:Y:S01]  /*1680*/  UISETP.GE.AND UP0, UPT, UR13, 0x1, UPT ;  /* 0x000000010d00788c */ /* 0x000fe2000bf06270 */
[----:B------:R-:W-:Y:S01]  /*1690*/  IMAD.U32 R3, RZ, RZ, UR42 ;  /* 0x0000002aff037e24 */ /* 0x000fe2000f8e00ff */
[----:B------:R-:W-:Y:S01]  /*16a0*/  ULDC UR4, c[0x0][0x9dc] ;  /* 0x0002770000047ab9 */ /* 0x000fe20000000800 */
[----:B------:R-:W-:Y:S02]  /*16b0*/  VIADD R2, R0, 0x5f ;  /* 0x0000005f00027836 */ /* 0x000fe40000000000 */
[----:B------:R-:W-:Y:S01]  /*16c0*/  VIADD R0, R19, 0x5f ;  /* 0x0000005f13007836 */ /* 0x000fe20000000000 */
[----:B------:R-:W-:Y:S01]  /*16d0*/  PLOP3.LUT P0, PT, PT, PT, UP0, 0x40, 0x0 ;  /* 0x000000000000781c */ /* 0x000fe20003f0e808 */
[----:B------:R-:W1:Y:S01]  /*16e0*/  @P1 LDC R5, c[0x0][0x450] ;  /* 0x00011400ff051b82 */ /* 0x000e620000000800 */
[----:B------:R-:W-:-:S04]  /*16f0*/  IMAD.HI R2, R2, 0x2aaaaaab, RZ ;  /* 0x2aaaaaab02027827 */ /* 0x000fc800078e02ff */
[----:B------:R-:W-:-:S04]  /*1700*/  IMAD.HI R0, R0, 0x2aaaaaab, RZ ;  /* 0x2aaaaaab00007827 */ /* 0x000fc800078e02ff */
[----:B0-----:R-:W-:-:S05]  /*1710*/  @P1 IMAD.HI.U32 R4, R4, UR42, RZ ;  /* 0x0000002a04041c27 */ /* 0x001fca000f8e00ff */
[----:B-1----:R-:W-:Y:S02]  /*1720*/  @P1 SHF.R.U32.HI R3, RZ, R5, R4 ;  /* 0x00000005ff031219 */ /* 0x002fe40000011604 */
[----:B------:R-:W-:Y:S02]  /*1730*/  SHF.R.U32.HI R5, RZ, 0x1f, R2 ;  /* 0x0000001fff057819 */ /* 0x000fe40000011602 */
[----:B------:R-:W-:Y:S02]  /*1740*/  IADD3 R4, R3, R19, -R18 ;  /* 0x0000001303047210 */ /* 0x000fe40007ffe812 */
[----:B------:R-:W-:Y:S02]  /*1750*/  SHF.R.U32.HI R3, RZ, 0x1f, R0 ;  /* 0x0000001fff037819 */ /* 0x000fe40000011600 */
[----:B------:R-:W-:Y:S01]  /*1760*/  LEA.HI.SX32 R2, R2, R5, 0x1c ;  /* 0x0000000502027211 */ /* 0x000fe200078fe2ff */
[----:B------:R-:W-:Y:S01]  /*1770*/  VIADD R6, R4, -UR4 ;  /* 0x8000000404067c36 */ /* 0x000fe20008000000 */
[----:B------:R-:W-:-:S04]  /*1780*/  LEA.HI.SX32 R3, R0, R3, 0x1c ;  /* 0x0000000300037211 */ /* 0x000fc800078fe2ff */
[----:B------:R-:W-:Y:S02]  /*1790*/  R2UR UR8, R6 ;  /* 0x00000000060872ca */ /* 0x000fe400000e0000 */
[----:B------:R-:W-:Y:S01]  /*17a0*/  VIMNMX R152, R3, R2, PT ;  /* 0x0000000203987248 */ /* 0x000fe20003fe0100 */
[----:B------:R-:W-:-:S12]  /*17b0*/  @P0 BRA `(.L_x_2504) ;  /* 0x0000000000480947 */ /* 0x000fd80003800000 */
[----:B------:R-:W-:-:S13]  /*17c0*/  R2UR UR4, R4 ;  /* 0x00000000040472ca */ /* 0x000fda00000e0000 */
        /* <DEDUP_REMOVED lines=10> */
.L_x_2505:
[----:B------:R-:W-:-:S11]  /*1870*/  UISETP.NE.AND UP0, UPT, UR13, 0x1, UPT ;  /* 0x000000010d00788c */ /* 0x000fd6000bf05270 */
[----:B------:R-:W-:Y:S02]  /*1880*/  @UP0 ULDC.64 UR10, c[0x0][0x9e8] ;  /* 0x00027a00000a0ab9 */ /* 0x000fe40000000a00 */
[----:B------:R-:W-:-:S04]  /*1890*/  UIMAD.WIDE.U32 UR6, UR4, UR10, URZ ;  /* 0x0000000a040672a5 */ /* 0x000fc8000f8e003f */
[----:B------:R-:W-:-:S12]  /*18a0*/  @UP0 USHF.R.U32.HI UR4, URZ, UR11, UR7 ;  /* 0x0000000b3f040299 */ /* 0x000fd80008011607 */
.L_x_2506:
[----:B------:R-:W-:-:S04]  /*18b0*/  UIMAD UR4, UR4, UR13, URZ ;  /* 0x0000000d040472a4 */ /* 0x000fc8000f8e023f */
[----:B------:R-:W-:-:S04]  /*18c0*/  UISETP.LT.AND UP0, UPT, UR8, UR4, UPT ;  /* 0x000000040800728c */ /* 0x000fc8000bf01270 */
[----:B------:R-:W-:-:S12]  /*18d0*/  USEL UR8, UR8, UR4, !UP0 ;  /* 0x0000000408087287 */ /* 0x000fd8000c000000 */
.L_x_2504:
[----:B------:R-:W-:-:S04]  /*18e0*/  UIMAD.WIDE UR6, UR8, 0x2aaaaaab, URZ ;  /* 0x2aaaaaab080678a5 */ /* 0x000fc8000f8e023f */
[----:B------:R-:W-:-:S04]  /*18f0*/  USHF.R.U32.HI UR4, URZ, 0x1f, UR7 ;  /* 0x0000001f3f047899 */ /* 0x000fc80008011607 */
[----:B------:R-:W-:Y:S02]  /*1900*/  ULEA.HI.SX32 UR7, UR7, UR4, 0x1c ;  /* 0x0000000407077291 */ /* 0x000fe4000f8fe23f */
[----:B------:R-:W-:Y:S02]  /*1910*/  ULOP3.LUT UR4, UR5, 0xff000000, URZ, 0xc0, !UPT ;  /* 0xff00000005047892 */ /* 0x000fe4000f8ec03f */
[----:B------:R-:W-:Y:S02]  /*1920*/  UISETP.LT.AND UP0, UPT, URZ, UR7, UPT ;  /* 0x000000073f00728c */ /* 0x000fe4000bf01270 */
[----:B------:R-:W-:Y:S02]  /*1930*/  ULOP3.LUT UR5, UR5, 0xff0000, URZ, 0xc0, !UPT ;  /* 0x00ff000005057892 */ /* 0x000fe4000f8ec03f */
[----:B------:R-:W-:Y:S02]  /*1940*/  USEL UR45, URZ, UR7, !UP0 ;  /* 0x000000073f2d7287 */ /* 0x000fe4000c000000 */
[----:B------:R-:W-:-:S04]  /*1950*/  USHF.R.U32.HI UR4, URZ, 0x8, UR4 ;  /* 0x000000083f047899 */ /* 0x000fc80008011604 */
[----:B------:R-:W-:Y:S01]  /*1960*/  ISETP.GT.AND P0, PT, R152, UR45, PT ;  /* 0x0000002d98007c0c */ /* 0x000fe2000bf04270 */
[----:B------:R-:W-:-:S03]  /*1970*/  ULEA.HI UR5, UR5, UR4, URZ, 0x10 ;  /* 0x0000000405057291 */ /* 0x000fc6000f8f803f */
[----:B------:R-:W-:Y:S01]  /*1980*/  UMOV UR4, URZ ;  /* 0x0000003f00047c82 */ /* 0x000fe20008000000 */
[----:B------:R-:W-:Y:S02]  /*1990*/  ULOP3.LUT UR43, UR5, 0xff, URZ, 0xc0, !UPT ;  /* 0x000000ff052b7892 */ /* 0x000fe4000f8ec03f */
[----:B------:R-:W-:-:S06]  /*19a0*/  USHF.R.U32.HI UR44, URZ, 0x10, UR5 ;  /* 0x000000103f2c7899 */ /* 0x000fcc0008011605 */
[----:B------:R-:W-:Y:S06]  /*19b0*/  @!P0 BRA `(.L_x_2507) ;  /* 0x0000000000988947 */ /* 0x000fec0003800000 */
[----:B------:R-:W-:Y:S01]  /*19c0*/  UISETP.NE.AND UP0, UPT, UR44, URZ, UPT ;  /* 0x0000003f2c00728c */ /* 0x000fe2000bf05270 */
[----:B------:R-:W-:-:S03]  /*19d0*/  ULDC UR4, c[0x0][0x9f0] ;  /* 0x00027c0000047ab9 */ /* 0x000fc60000000800 */
[----:B------:R-:W-:-:S03]  /*19e0*/  USEL UR9, UR44, UR4, UP0 ;  /* 0x000000042c097287 */ /* 0x000fc60008000000 */
[----:B------:R-:W-:-:S03]  /*19f0*/  UMOV UR4, URZ ;  /* 0x0000003f00047c82 */ /* 0x000fc60008000000 */
[----:B------:R-:W-:-:S05]  /*1a00*/  IMAD.U32 R5, RZ, RZ, UR9 ;  /* 0x00000009ff057e24 */ /* 0x000fca000f8e00ff */
        /* <DEDUP_REMOVED lines=33> */
.L_x_2507:
        /* <DEDUP_REMOVED lines=107> */
.L_x_2509:
        /* <DEDUP_REMOVED lines=13> */
.L_x_2704:
[----:B------:R-:W-:Y:S01]  /*23a0*/  IMAD.U32 R0, RZ, RZ, UR46 ;  /* 0x0000002eff007e24 */ /* 0x000fe2000f8e00ff */
[----:B------:R-:W-:Y:S05]  /*23b0*/  WARPSYNC.ALL ;  /* 0x0000000000007948 */ /* 0x000fea0003800000 */
[----:B------:R1:W-:Y:S01]  /*23c0*/  BAR.SYNC.DEFER_BLOCKING R7, 0x100 ;  /* 0x000400070000751d */ /* 0x0003e20000010000 */
[----:B------:R-:W-:-:S13]  /*23d0*/  ISETP.NE.AND P0, PT, R0, 0x3, PT ;  /* 0x000000030000780c */ /* 0x000fda0003f05270 */
[----:B-1----:R-:W-:Y:S05]  /*23e0*/  @!P0 BRA `(.L_x_2511) ;  /* 0x0000000000048947 */ /* 0x002fea0003800000 */
[----:B------:R-:W-:Y:S01]  /*23f0*/  BPT.TRAP 0x1 ;  /* 0x000000040000795c */ /* 0x000fe20000300000 */
.L_x_2511:
[----:B------:R-:W-:Y:S01]  /*2400*/  R2UR UR22, R8 ;  /* 0x00000000081672ca */ /* 0x000fe200000e0000 */
[----:B------:R-:W-:-:S05]  /*2410*/  IMAD.U32 R6, RZ, RZ, UR37 ;  /* 0x00000025ff067e24 */ /* 0x000fca000f8e00ff */
[----:B------:R-:W-:-:S07]  /*2420*/  SHF.L.U32 R6, R6, 0x1f, RZ ;  /* 0x0000001f06067819 */ /* 0x000fce00000006ff */
[----:B------:R-:W-:-:S09]  /*2430*/  ULEA UR22, UR38, UR22, 0x3 ;  /* 0x0000001626167291 */ /* 0x000fd2000f8e183f */
[----:B------:R1:W2:Y:S01]  /*2440*/  SYNCS.PHASECHK.TRANS64.TRYWAIT P1, [UR22+0x22830], R6 ;  /* 0x02283006ff0075a7 */ /* 0x0002a20008020156 */
[----:B------:R-:W-:Y:S05]  /*2450*/  @!P0 BRA `(.L_x_2512) ;  /* 0x0000000000048947 */ /* 0x000fea0003800000 */
[----:B------:R-:W-:Y:S01]  /*2460*/  BPT.TRAP 0x1 ;  /* 0x000000040000795c */ /* 0x000fe20000300000 */
.L_x_2512:
[----:B--2---:R-:W-:Y:S05]  /*2470*/  @P1 BRA `(.L_x_2513) ;  /* 0x0000000000081947 */ /* 0x004fea0003800000 */
[----:B------:R-:W2:Y:S02]  /*2480*/  SYNCS.PHASECHK.TRANS64.TRYWAIT P1, [UR22+0x22830], R6 ;  /* 0x02283006ff0075a7 */ /* 0x000ea40008020156 */
[----:B--2---:R-:W-:Y:S05]  /*2490*/  @!P1 BRA `(.L_x_2514) ;  /* 0x0000017800409947 */ /* 0x004fea0003800000 */
.L_x_2513:
        /* <DEDUP_REMOVED lines=8> */
[----:B------:R-:W2:Y:S01]  /*2520*/  S2R R0, SR_TID.X ;  /* 0x0000000000007919 */ /* 0x000ea20000002100 */
        /* <DEDUP_REMOVED lines=15> */
[----:B--2---:R-:W-:-:S04]  /*2620*/  SHF.R.U32.HI R0, RZ, 0x7, R0 ;  /* 0x00000007ff007819 */ /* 0x004fc80000011600 */
[----:B0-----:R-:W-:Y:S01]  /*2630*/  IADD3 R3, -R0, 0xb, RZ ;  /* 0x0000000b00037810 */ /* 0x001fe20007ffe1ff */
        /* <DEDUP_REMOVED lines=13> */
.L_x_2515:
[----:B------:R-:W2:Y:S01]  /*2710*/  LDC R12, c[0x0][0x448] ;  /* 0x00011200ff0c7b82 */ /* 0x000ea20000000800 */
[----:B------:R-:W-:Y:S01]  /*2720*/  ULDC UR10, c[0x0][0x9d8] ;  /* 0x00027600000a7ab9 */ /* 0x000fe20000000800 */
[----:B------:R-:W-:Y:S02]  /*2730*/  VIADD R13, R22, UR42 ;  /* 0x0000002a160d7c36 */ /* 0x000fe40008000000 */
[----:B------:R-:W-:Y:S01]  /*2740*/  FMUL.FTZ R48, R48, UR10 ;  /* 0x0000000a30307c20 */ /* 0x000fe20008410000 */
[----:B------:R-:W-:Y:S01]  /*2750*/  FMUL.FTZ R33, R33, UR10 ;  /* 0x0000000a21217c20 */ /* 0x000fe20008410000 */
[----:B------:R-:W-:Y:S01]  /*2760*/  FMUL.FTZ R0, R26, UR10 ;  /* 0x0000000a1a007c20 */ /* 0x000fe20008410000 */
[----:B------:R-:W-:Y:S01]  /*2770*/  FMUL.FTZ R11, R37, UR10 ;  /* 0x0000000a250b7c20 */ /* 0x000fe20008410000 */
[----:B------:R-:W3:Y:S01]  /*2780*/  MUFU.TANH R75, R48 ;  /* 0x00000030004b7308 */ /* 0x000ee20000002400 */
[----:B------:R-:W4:Y:S01]  /*2790*/  S2UR UR7, SR_CgaCtaId ;  /* 0x00000000000779c3 */ /* 0x000f220000008800 */
[----:B------:R-:W-:Y:S01]  /*27a0*/  FMUL.FTZ R37, R39, UR10 ;  /* 0x0000000a27257c20 */ /* 0x000fe20008410000 */
[----:B------:R-:W-:Y:S01]  /*27b0*/  FMUL.FTZ R39, R43, UR10 ;  /* 0x0000000a2b277c20 */ /* 0x000fe20008410000 */
[----:B------:R-:W-:Y:S01]  /*27c0*/  FMUL.FTZ R43, R51, UR10 ;  /* 0x0000000a332b7c20 */ /* 0x000fe20008410000 */
[----:B------:R-:W-:Y:S01]  /*27d0*/  FMUL.FTZ R40, R40, UR10 ;  /* 0x0000000a28287c20 */ /* 0x000fe20008410000 */
[----:B------:R-:W-:Y:S01]  /*27e0*/  FMUL.FTZ R41, R41, UR10 ;  /* 0x0000000a29297c20 */ /* 0x000fe20008410000 */
[----:B------:R-:W-:Y:S01]  /*27f0*/  UIADD3 UR6, UR22, 0x22840, URZ ;  /* 0x0002284016067890 */ /* 0x000fe2000fffe03f */
[----:B------:R5:W0:Y:S01]  /*2800*/  MUFU.TANH R26, R33 ;  /* 0x00000021001a7308 */ /* 0x000a220000002400 */
[----:B------:R-:W-:Y:S01]  /*2810*/  FMUL.FTZ R10, R36, UR10 ;  /* 0x0000000a240a7c20 */ /* 0x000fe20008410000 */
[----:B------:R-:W-:Y:S01]  /*2820*/  FMUL.FTZ R44, R44, UR10 ;  /* 0x0000000a2c2c7c20 */ /* 0x000fe20008410000 */
[----:B------:R-:W-:Y:S01]  /*2830*/  FMUL.FTZ R45, R45, UR10 ;  /* 0x0000000a2d2d7c20 */ /* 0x000fe20008410000 */
[----:B------:R-:W-:Y:S01]  /*2840*/  FMUL.FTZ R49, R49, UR10 ;  /* 0x0000000a31317c20 */ /* 0x000fe20008410000 */
[----:B------:R-:W-:Y:S01]  /*2850*/  UISETP.NE.AND UP0, UPT, UR47, URZ, UPT ;  /* 0x0000003f2f00728c */ /* 0x000fe2000bf05270 */
[----:B------:R-:W-:Y:S01]  /*2860*/  FMUL.FTZ R4, R24, UR10 ;  /* 0x0000000a18047c20 */ /* 0x000fe20008410000 */
[----:B------:R-:W-:Y:S01]  /*2870*/  FMUL.FTZ R9, R30, UR10 ;  /* 0x0000000a1e097c20 */ /* 0x000fe20008410000 */
[----:B------:R-:W-:Y:S01]  /*2880*/  FMUL.FTZ R72, R31, UR10 ;  /* 0x0000000a1f487c20 */ /* 0x000fe20008410000 */
[----:B--2---:R-:W-:Y:S01]  /*2890*/  ISETP.NE.AND P1, PT, R12, 0x1, PT ;  /* 0x000000010c00780c */ /* 0x004fe20003f25270 */
[----:B-----5:R-:W-:-:S02]  /*28a0*/  IMAD.MOV.U32 R33, RZ, RZ, R13 ;  /* 0x000000ffff217224 */ /* 0x020fc400078e000d */
[----:B------:R-:W-:Y:S01]  /*28b0*/  FMUL.FTZ R14, R28, UR10 ;  /* 0x0000000a1c0e7c20 */ /* 0x000fe20008410000 */
[----:B------:R-:W-:Y:S01]  /*28c0*/  FMUL.FTZ R24, R29, UR10 ;  /* 0x0000000a1d187c20 */ /* 0x000fe20008410000 */
[----:B------:R-:W-:Y:S01]  /*28d0*/  FMUL.FTZ R36, R38, UR10 ;  /* 0x0000000a26247c20 */ /* 0x000fe20008410000 */
[----:B------:R2:W0:Y:S01]  /*28e0*/  MUFU.TANH R30, R40 ;  /* 0x00000028001e7308 */ /* 0x0004220000002400 */
[----:B------:R-:W-:Y:S01]  /*28f0*/  FMUL.FTZ R38, R42, UR10 ;  /* 0x0000000a2a267c20 */ /* 0x000fe20008410000 */
[----:B------:R-:W-:Y:S01]  /*2900*/  FMUL.FTZ R5, R25, UR10 ;  /* 0x0000000a19057c20 */ /* 0x000fe20008410000 */
[----:B----4-:R-:W-:Y:S01]  /*2910*/  UPRMT UR6, UR7, 0x654, UR6 ;  /* 0x0000065407067896 */ /* 0x010fe20008000006 */
[----:B------:R-:W-:Y:S01]  /*2920*/  FMUL.FTZ R2, R27, UR10 ;  /* 0x0000000a1b027c20 */ /* 0x000fe20008410000 */
[----:B------:R-:W-:Y:S01]  /*2930*/  FMUL.FTZ R32, R32, UR10 ;  /* 0x0000000a20207c20 */ /* 0x000fe20008410000 */
[----:B------:R-:W-:Y:S01]  /*2940*/  FMUL.FTZ R34, R34, UR10 ;  /* 0x0000000a22227c20 */ /* 0x000fe20008410000 */
[----:B------:R-:W-:Y:S01]  /*2950*/  FMUL.FTZ R35, R35, UR10 ;  /* 0x0000000a23237c20 */ /* 0x000fe20008410000 */
[----:B------:R-:W4:Y:S01]  /*2960*/  @P1 LDC R20, c[0x0][0x44c] ;  /* 0x00011300ff141b82 */ /* 0x000f220000000800 */
[----:B------:R5:W0:Y:S01]  /*2970*/  MUFU.TANH R31, R41 ;  /* 0x00000029001f7308 */ /* 0x000a220000002400 */
[----:B--2---:R-:W-:Y:S01]  /*2980*/  FMUL.FTZ R40, R46, UR10 ;  /* 0x0000000a2e287c20 */ /* 0x004fe20008410000 */
[----:B------:R-:W-:Y:S01]  /*2990*/  FMUL.FTZ R42, R50, UR10 ;  /* 0x0000000a322a7c20 */ /* 0x000fe20008410000 */
[----:B------:R-:W-:Y:S01]  /*29a0*/  FMUL.FTZ R46, R58, UR10 ;  /* 0x0000000a3a2e7c20 */ /* 0x000fe20008410000 */
[----:B------:R-:W-:Y:S01]  /*29b0*/  FMUL.FTZ R64, R64, UR10 ;  /* 0x0000000a40407c20 */ /* 0x000fe20008410000 */
[----:B------:R-:W-:Y:S01]  /*29c0*/  FMUL.FTZ R65, R65, UR10 ;  /* 0x0000000a41417c20 */ /* 0x000fe20008410000 */
[----:B------:R-:W-:Y:S01]  /*29d0*/  FMUL.FTZ R12, R66, UR10 ;  /* 0x0000000a420c7c20 */ /* 0x000fe20008410000 */
[----:B------:R-:W2:Y:S01]  /*29e0*/  @P1 LDC R48, c[0x0][0x450] ;  /* 0x00011400ff301b82 */ /* 0x000ea20000000800 */
[----:B------:R1:W0:Y:S01]  /*29f0*/  MUFU.TANH R28, R10 ;  /* 0x0000000a001c7308 */ /* 0x0002220000002400 */
[----:B-----5:R-:W-:Y:S01]  /*2a00*/  FMUL.FTZ R41, R47, UR10 ;  /* 0x0000000a2f297c20 */ /* 0x020fe20008410000 */
[----:B------:R-:W-:Y:S01]  /*2a10*/  FMUL.FTZ R47, R59, UR10 ;  /* 0x0000000a3b2f7c20 */ /* 0x000fe20008410000 */
[----:B------:R-:W-:Y:S01]  /*2a20*/  FMUL.FTZ R68, R68, UR10 ;  /* 0x0000000a44447c20 */ /* 0x000fe20008410000 */
[----:B------:R-:W-:Y:S01]  /*2a30*/  FMUL.FTZ R69, R69, UR10 ;  /* 0x0000000a45457c20 */ /* 0x000fe20008410000 */
[----:B------:R-:W-:Y:S01]  /*2a40*/  FMUL.FTZ R52, R52, UR10 ;  /* 0x0000000a34347c20 */ /* 0x000fe20008410000 */
[----:B------:R-:W-:Y:S01]  /*2a50*/  FMUL.FTZ R53, R53, UR10 ;  /* 0x0000000a35357c20 */ /* 0x000fe20008410000 */
[----:B------:R-:W-:Y:S01]  /*2a60*/  FMUL.FTZ R56, R56, UR10 ;  /* 0x0000000a38387c20 */ /* 0x000fe20008410000 */
[----:B------:R5:W0:Y:S01]  /*2a70*/  MUFU.TANH R29, R11 ;  /* 0x0000000b001d7308 */ /* 0x000a220000002400 */
[----:B-1----:R-:W-:Y:S01]  /*2a80*/  FMUL.FTZ R10, R63, UR10 ;  /* 0x0000000a3f0a7c20 */ /* 0x002fe20008410000 */
[----:B------:R-:W-:Y:S01]  /*2a90*/  FMUL.FTZ R60, R60, UR10 ;  /* 0x0000000a3c3c7c20 */ /* 0x000fe20008410000 */
[----:B------:R-:W-:Y:S01]  /*2aa0*/  FMUL.FTZ R61, R61, UR10 ;  /* 0x0000000a3d3d7c20 */ /* 0x000fe20008410000 */
[----:B------:R-:W-:Y:S01]  /*2ab0*/  ULDC UR24, c[0x0][0x9dc] ;  /* 0x0002770000187ab9 */ /* 0x000fe20000000800 */
[----:B------:R-:W-:Y:S01]  /*2ac0*/  SYNCS.ARRIVE.TRANS64.RED.A1T0 RZ, [UR6], RZ ;  /* 0x000000ffffff79a7 */ /* 0x000fe20008100406 */
[----:B------:R-:W-:Y:S01]  /*2ad0*/  ULOP3.LUT UR6, URZ, UR24, URZ, 0x33, !UPT ;  /* 0x000000183f067292 */ /* 0x000fe2000f8e333f */
[----:B----4-:R-:W-:Y:S01]  /*2ae0*/  @P1 IMAD.HI.U32 R15, R13, R20, RZ ;  /* 0x000000140d0f1227 */ /* 0x010fe200078e00ff */
[----:B------:R1:W4:Y:S03]  /*2af0*/  MUFU.TANH R73, R44 ;  /* 0x0000002c00497308 */ /* 0x0003260000002400 */
[----:B-----5:R-:W-:Y:S01]  /*2b00*/  FMUL.FTZ R11, R67, UR10 ;  /* 0x0000000a430b7c20 */ /* 0x020fe20008410000 */
[----:B------:R-:W-:Y:S01]  /*2b10*/  FMUL.FTZ R13, R71, UR10 ;  /* 0x0000000a470d7c20 */ /* 0x000fe20008410000 */
[----:B------:R-:W-:Y:S01]  /*2b20*/  IMAD R20, R152, -0x60, R19 ;  /* 0xffffffa098147824 */ /* 0x000fe200078e0213 */
[----:B------:R-:W-:Y:S01]  /*2b30*/  ULDC UR14, c[0x0][0x9e0] ;  /* 0x00027800000e7ab9 */ /* 0x000fe20000000800 */
[----:B------:R-:W-:-:S02]  /*2b40*/  IMAD.MOV.U32 R25, RZ, RZ, -0x60 ;  /* 0xffffffa0ff197424 */ /* 0x000fc400078e00ff */
[----:B------:R-:W-:Y:S01]  /*2b50*/  FMUL.FTZ R57, R57, UR10 ;  /* 0x0000000a39397c20 */ /* 0x000fe20008410000 */
[----:B--2---:R-:W-:Y:S01]  /*2b60*/  @P1 SHF.R.U32.HI R33, RZ, R48, R15 ;  /* 0x00000030ff211219 */ /* 0x004fe2000001160f */
[----:B------:R2:W0:Y:S01]  /*2b70*/  MUFU.TANH R74, R45 ;  /* 0x0000002d004a7308 */ /* 0x0004220000002400 */
[----:B-1----:R-:W-:Y:S01]  /*2b80*/  FMUL.FTZ R44, R54, UR10 ;  /* 0x0000000a362c7c20 */ /* 0x002fe20008410000 */
[----:B------:R-:W-:Y:S01]  /*2b90*/  FMUL.FTZ R15, R70, UR10 ;  /* 0x0000000a460f7c20 */ /* 0x000fe20008410000 */
[----:B------:R-:W-:Y:S01]  /*2ba0*/  PLOP3.LUT P1, PT, PT, PT, UP0, 0x40, 0x0 ;  /* 0x000000000000781c */ /* 0x000fe20003f2e808 */
[----:B------:R-:W1:Y:S01]  /*2bb0*/  SHFL.IDX PT, R51, R33, RZ, 0x1c1f ;  /* 0x001c1fff21337589 */ /* 0x000e6200000e0000 */
[----:B------:R-:W-:Y:S01]  /*2bc0*/  IADD3 R21, -R17, 0x61, R20 ;  /* 0x0000006111157810 */ /* 0x000fe20007ffe114 */
[----:B------:R-:W-:Y:S02]  /*2bd0*/  IMAD R70, R152, R25, 0x60 ;  /* 0x0000006098467424 */ /* 0x000fe400078e0219 */
[----:B------:R5:W0:Y:S01]  /*2be0*/  MUFU.TANH R76, R49 ;  /* 0x00000031004c7308 */ /* 0x000a220000002400 */
[----:B--2---:R-:W-:Y:S01]  /*2bf0*/  FMUL.FTZ R45, R55, UR10 ;  /* 0x0000000a372d7c20 */ /* 0x004fe20008410000 */
[----:B------:R-:W-:-:S02]  /*2c00*/  IMAD.IADD R21, R21, 0x1, -R18 ;  /* 0x0000000115157824 */ /* 0x000fc400078e0a12 */
[----:B------:R-:W-:Y:S02]  /*2c10*/  IMAD.IADD R82, R70, 0x1, -R17 ;  /* 0x0000000146527824 */ /* 0x000fe400078e0a11 */
[----:B------:R-:W-:Y:S02]  /*2c20*/  VIADD R63, R21, UR14 ;  /* 0x0000000e153f7c36 */ /* 0x000fe40008000000 */
[----:B------:R-:W2:Y:S01]  /*2c30*/  MUFU.TANH R4, R4 ;  /* 0x0000000400047308 */ /* 0x000ea20000002400 */
[----:B-----5:R-:W-:Y:S01]  /*2c40*/  FMUL.FTZ R49, R62, UR10 ;  /* 0x0000000a3e317c20 */ /* 0x020fe20008410000 */
[----:B------:R-:W-:Y:S01]  /*2c50*/  IADD3 R62, -R17, 0x60, R20 ;  /* 0x00000060113e7810 */ /* 0x000fe20007ffe114 */
[----:B------:R-:W-:-:S05]  /*2c60*/  VIADD R66, R21, UR6 ;  /* 0x0000000615427c36 */ /* 0x000fca0008000000 */
[----:B------:R-:W0:Y:S01]  /*2c70*/  MUFU.TANH R5, R5 ;  /* 0x0000000500057308 */ /* 0x000e220000002400 */
[----:B-1----:R-:W-:-:S07]  /*2c80*/  VIADDMNMX R27, R51, R63, R62, PT ;  /* 0x0000003f331b7246 */ /* 0x002fce000380013e */
        /* <DEDUP_REMOVED lines=37> */
[----:B-----5:R-:W-:Y:S01]  /*2ee0*/  IMAD.IADD R57, R66, 0x1, R51 ;  /* 0x0000000142397824 */ /* 0x020fe200078e0233 */
[----:B-1234-:R-:W-:Y:S06]  /*2ef0*/  @P1 BRA `(.L_x_2516) ;  /* 0x00000000005c1947 */ /* 0x01efec0003800000 */
[----:B------:R-:W-:Y:S01]  /*2f00*/  IADD3 R25, -R18, R19, R51 ;  /* 0x0000001312197210 */ /* 0x000fe20007ffe133 */
        /* <DEDUP_REMOVED lines=12> */
.L_x_2518:
[----:B------:R-:W-:Y:S02]  /*2fd0*/  ULDC UR6, c[0x0][0x9e4] ;  /* 0x0002790000067ab9 */ /* 0x000fe40000000800 */
[----:B------:R-:W-:-:S05]  /*2fe0*/  IMAD.U32 R48, RZ, RZ, UR6 ;  /* 0x00000006ff307e24 */ /* 0x000fca000f8e00ff */
[----:B------:R-:W-:-:S13]  /*2ff0*/  ISETP.NE.AND P1, PT, R48, 0x1, PT ;  /* 0x000000013000780c */ /* 0x000fda0003f25270 */
[----:B------:R-:W1:Y:S02]  /*3000*/  @P1 LDC.64 R20, c[0x0][0x9e8] ;  /* 0x00027a00ff141b82 */ /* 0x000e640000000a00 */
[----:B-1----:R-:W-:-:S05]  /*3010*/  @P1 IMAD.HI.U32 R20, R25, R20, RZ ;  /* 0x0000001419141227 */ /* 0x002fca00078e00ff */
[----:B------:R-:W-:-:S07]  /*3020*/  @P1 SHF.R.U32.HI R25, RZ, R21, R20 ;  /* 0x00000015ff191219 */ /* 0x000fce0000011614 */
.L_x_2519:
[----:B------:R-:W-:Y:S05]  /*3030*/  BSYNC B0 ;  /* 0x0000000000007941 */ /* 0x000fea0003800000 */
.L_x_2517:
[----:B------:R-:W-:-:S05]  /*3040*/  IMAD R20, R25, R48, R82 ;  /* 0x0000003019147224 */ /* 0x000fca00078e0252 */
[----:B------:R-:W-:Y:S02]  /*3050*/  VIADDMNMX R27, R20, R48, R27, PT ;  /* 0x00000030141b7246 */ /* 0x000fe4000380011b */
[----:B------:R-:W-:-:S07]  /*3060*/  VIMNMX R57, R57, R20, !PT ;  /* 0x0000001439397248 */ /* 0x000fce0007fe0100 */
.L_x_2516:
[C---:B------:R-:W-:Y:S01]  /*3070*/  ISETP.GE.AND P1, PT, R70.reuse, 0x2, PT ;  /* 0x000000024600780c */ /* 0x040fe20003f26270 */
[----:B------:R-:W1:Y:S01]  /*3080*/  SHFL.IDX PT, R33, R33, 0x1, 0x1c1f ;  /* 0x003c1f0021217f89 */ /* 0x000e6200000e0000 */
[C---:B------:R-:W-:Y:S01]  /*3090*/  ISETP.GE.AND P5, PT, R70.reuse, 0xa, PT ;  /* 0x0000000a4600780c */ /* 0x040fe20003fa6270 */
[----:B------:R-:W-:Y:S01]  /*30a0*/  UISETP.NE.AND UP0, UPT, UR47, URZ, UPT ;  /* 0x0000003f2f00728c */ /* 0x000fe2000bf05270 */
[----:B------:R-:W-:Y:S02]  /*30b0*/  ISETP.GT.AND P3, PT, R57, 0x1, !P1 ;  /* 0x000000013900780c */ /* 0x000fe40004f64270 */
[----:B------:R-:W-:Y:S02]  /*30c0*/  ISETP.GE.AND P2, PT, R70, 0x9, PT ;  /* 0x000000094600780c */ /* 0x000fe40003f46270 */
[----:B------:R-:W-:Y:S02]  /*30d0*/  ISETP.LT.OR P3, PT, R27, 0x2, P3 ;  /* 0x000000021b00780c */ /* 0x000fe40001f61670 */
[----:B------:R-:W-:-:S02]  /*30e0*/  P2R R67, PR, RZ, 0x20 ;  /* 0x00000020ff437803 */ /* 0x000fc40000000000 */
[----:B0-----:R-:W-:Y:S02]  /*30f0*/  FSEL R61, R5, -INF , !P3 ;  /* 0xff800000053d7808 */ /* 0x001fe40005800000 */
[C---:B------:R-:W-:Y:S02]  /*3100*/  ISETP.GT.AND P3, PT, R57.reuse, 0x9, !P5 ;  /* 0x000000093900780c */ /* 0x040fe40006f64270 */
[----:B------:R-:W-:Y:S02]  /*3110*/  ISETP.GT.AND P4, PT, R57, 0x8, !P2 ;  /* 0x000000083900780c */ /* 0x000fe40005784270 */
[----:B------:R-:W-:Y:S02]  /*3120*/  ISETP.LT.OR P3, PT, R27, 0xa, P3 ;  /* 0x0000000a1b00780c */ /* 0x000fe40001f61670 */
[----:B------:R-:W-:Y:S02]  /*3130*/  ISETP.GE.AND P5, PT, R70, 0x11, PT ;  /* 0x000000114600780c */ /* 0x000fe40003fa6270 */
[----:B------:R-:W-:-:S02]  /*3140*/  FSEL R51, R24, -INF , !P3 ;  /* 0xff80000018337808 */ /* 0x000fc40005800000 */
[----:B------:R-:W-:Y:S02]  /*3150*/  ISETP.LT.OR P4, PT, R27, 0x9, P4 ;  /* 0x000000091b00780c */ /* 0x000fe40002781670 */
[----:B------:R-:W-:Y:S02]  /*3160*/  ISETP.GT.AND P3, PT, R57, 0x10, !P5 ;  /* 0x000000103900780c */ /* 0x000fe40006f64270 */
[----:B------:R-:W-:Y:S02]  /*3170*/  FSEL R60, R14, -INF , !P4 ;  /* 0xff8000000e3c7808 */ /* 0x000fe40006000000 */
        /* <DEDUP_REMOVED lines=51> */
[C---:B------:R-:W-:Y:S02]  /*34b0*/  ISETP.GE.AND P4, PT, R70.reuse, 0x3a, PT ;  /* 0x0000003a4600780c */ /* 0x040fe40003f86270 */
        /* <DEDUP_REMOVED lines=29> */
[----:B------:R-:W-:Y:S02]  /*3690*/  P2R R71, PR, RZ, 0x20 ;  /* 0x00000020ff477803 */ /* 0x000fe40000000000 */
[----:B------:R-:W-:Y:S02]  /*36a0*/  FSEL R20, R64, -INF , !P3 ;  /* 0xff80000040147808 */ /* 0x000fe40005800000 */
[C---:B------:R-:W-:Y:S02]  /*36b0*/  ISETP.GE.AND P3, PT, R70.reuse, 0x52, PT ;  /* 0x000000524600780c */ /* 0x040fe40003f66270 */
[----:B------:R-:W-:Y:S02]  /*36c0*/  ISETP.GE.AND P6, PT, R70, 0x1, PT ;  /* 0x000000014600780c */ /* 0x000fe40003fc6270 */
[----:B------:R-:W-:Y:S02]  /*36d0*/  ISETP.GT.AND P4, PT, R57, 0x51, !P3 ;  /* 0x000000513900780c */ /* 0x000fe40005f84270 */
[----:B-1----:R-:W-:Y:S01]  /*36e0*/  VIADDMNMX R59, R33, R63, R62, PT ;  /* 0x0000003f213b7246 */ /* 0x002fe2000380013e */
[----:B------:R-:W-:Y:S01]  /*36f0*/  IMAD.IADD R62, R66, 0x1, R33 ;  /* 0x00000001423e7824 */ /* 0x000fe200078e0221 */
[----:B------:R-:W-:-:S04]  /*3700*/  ISETP.LT.OR P4, PT, R27, 0x52, P4 ;  /* 0x000000521b00780c */ /* 0x000fc80002781670 */
[----:B------:R-:W-:Y:S02]  /*3710*/  FSEL R24, R65, -INF , !P4 ;  /* 0xff80000041187808 */ /* 0x000fe40006000000 */
[----:B------:R-:W-:Y:S02]  /*3720*/  ISETP.GE.AND P4, PT, R70, 0x59, PT ;  /* 0x000000594600780c */ /* 0x000fe40003f86270 */
[----:B------:R-:W-:Y:S02]  /*3730*/  P2R R65, PR, RZ, 0x40 ;  /* 0x00000040ff417803 */ /* 0x000fe40000000000 */
[----:B------:R-:W-:-:S04]  /*3740*/  ISETP.GT.AND P5, PT, R57, 0x58, !P4 ;  /* 0x000000583900780c */ /* 0x000fc800067a4270 */
[----:B------:R-:W-:-:S04]  /*3750*/  ISETP.LT.OR P5, PT, R27, 0x59, P5 ;  /* 0x000000591b00780c */ /* 0x000fc80002fa1670 */
[----:B------:R-:W-:Y:S02]  /*3760*/  FSEL R14, R68, -INF , !P5 ;  /* 0xff800000440e7808 */ /* 0x000fe40006800000 */
[----:B------:R-:W-:-:S04]  /*3770*/  ISETP.GT.AND P5, PT, R57, RZ, !P6 ;  /* 0x000000ff3900720c */ /* 0x000fc800077a4270 */
[----:B------:R-:W-:-:S04]  /*3780*/  ISETP.LT.OR P5, PT, R27, 0x1, P5 ;  /* 0x000000011b00780c */ /* 0x000fc80002fa1670 */
[----:B------:R-:W-:Y:S02]  /*3790*/  FSEL R156, R4, -INF , !P5 ;  /* 0xff800000049c7808 */ /* 0x000fe40006800000 */
[----:B------:R-:W-:-:S04]  /*37a0*/  ISETP.GE.AND P5, PT, R70, 0x5a, PT ;  /* 0x0000005a4600780c */ /* 0x000fc80003fa6270 */
[----:B------:R-:W-:-:S04]  /*37b0*/  ISETP.GT.AND P6, PT, R57, 0x59, !P5 ;  /* 0x000000593900780c */ /* 0x000fc80006fc4270 */
[----:B------:R-:W-:-:S04]  /*37c0*/  ISETP.LT.OR P6, PT, R27, 0x5a, P6 ;  /* 0x0000005a1b00780c */ /* 0x000fc800037c1670 */
[----:B------:R-:W-:Y:S02]  /*37d0*/  FSEL R27, R69, -INF , !P6 ;  /* 0xff800000451b7808 */ /* 0x000fe40007000000 */
[----:B------:R-:W-:-:S13]  /*37e0*/  PLOP3.LUT P6, PT, PT, PT, UP0, 0x40, 0x0 ;  /* 0x000000000000781c */ /* 0x000fda0003fce808 */
[----:B------:R-:W-:Y:S05]  /*37f0*/  @P6 BRA `(.L_x_2520) ;  /* 0x00000000005c6947 */ /* 0x000fea0003800000 */
        /* <DEDUP_REMOVED lines=13> */
.L_x_2522:
[----:B------:R-:W-:Y:S02]  /*38d0*/  ULDC UR6, c[0x0][0x9e4] ;  /* 0x0002790000067ab9 */ /* 0x000fe40000000800 */
[----:B------:R-:W-:-:S05]  /*38e0*/  IMAD.U32 R64, RZ, RZ, UR6 ;  /* 0x00000006ff407e24 */ /* 0x000fca000f8e00ff */
[----:B------:R-:W-:-:S13]  /*38f0*/  ISETP.NE.AND P6, PT, R64, 0x1, PT ;  /* 0x000000014000780c */ /* 0x000fda0003fc5270 */
[----:B------:R-:W0:Y:S02]  /*3900*/  @P6 LDC.64 R4, c[0x0][0x9e8] ;  /* 0x00027a00ff046b82 */ /* 0x000e240000000a00 */
[----:B0-----:R-:W-:-:S05]  /*3910*/  @P6 IMAD.HI.U32 R4, R33, R4, RZ ;  /* 0x0000000421046227 */ /* 0x001fca00078e00ff */
[----:B------:R-:W-:-:S07]  /*3920*/  @P6 SHF.R.U32.HI R33, RZ, R5, R4 ;  /* 0x00000005ff216219 */ /* 0x000fce0000011604 */
.L_x_2523:
[----:B------:R-:W-:Y:S05]  /*3930*/  BSYNC B0 ;  /* 0x0000000000007941 */ /* 0x000fea0003800000 */
.L_x_2521:
[----:B------:R-:W-:-:S05]  /*3940*/  IMAD R33, R33, R64, R82 ;  /* 0x0000004021217224 */ /* 0x000fca00078e0252 */
[----:B------:R-:W-:Y:S02]  /*3950*/  VIADDMNMX R59, R33, R64, R59, PT ;  /* 0x00000040213b7246 */ /* 0x000fe4000380013b */
[----:B------:R-:W-:-:S07]  /*3960*/  VIMNMX R62, R62, R33, !PT ;  /* 0x000000213e3e7248 */ /* 0x000fce0007fe0100 */
.L_x_2520:
[C---:B------:R-:W-:Y:S01]  /*3970*/  ISETP.GT.AND P1, PT, R62.reuse, 0x1, !P1 ;  /* 0x000000013e00780c */ /* 0x040fe20004f24270 */
[----:B------:R-:W-:Y:S01]  /*3980*/  ULDC UR10, c[0x0][0x988] ;  /* 0x00026200000a7ab9 */ /* 0x000fe20000000800 */
        /* <DEDUP_REMOVED lines=11> */
[----:B------:R-:W-:Y:S02]  /*3a40*/  ISETP.NE.AND P1, PT, R71, RZ, PT ;  /* 0x000000ff4700720c */ /* 0x000fe40003f25270 */
[----:B------:R-:W-:Y:S02]  /*3a50*/  FMNMX.FTZ R5, R156, R61, !PT ;  /* 0x0000003d9c057209 */ /* 0x000fe40007810000 */
[C---:B------:R-:W-:Y:S02]  /*3a60*/  ISETP.GT.AND P1, PT, R62.reuse, 0x10, !P1 ;  /* 0x000000103e00780c */ /* 0x040fe40004f24270 */
[C---:B------:R-:W-:Y:S02]  /*3a70*/  ISETP.GT.AND P3, PT, R62.reuse, 0x51, !P3 ;  /* 0x000000513e00780c */ /* 0x040fe40005f64270 */
[----:B------:R-:W-:Y:S02]  /*3a80*/  ISETP.LT.OR P1, PT, R59, 0x11, P1 ;  /* 0x000000113b00780c */ /* 0x000fe40000f21670 */
[----:B------:R-:W-:-:S02]  /*3a90*/  ISETP.GT.AND P4, PT, R62, 0x58, !P4 ;  /* 0x000000583e00780c */ /* 0x000fc40006784270 */
[----:B------:R-:W-:Y:S02]  /*3aa0*/  FSEL R34, R34, -INF , !P1 ;  /* 0xff80000022227808 */ /* 0x000fe40004800000 */
[----:B------:R-:W-:Y:S02]  /*3ab0*/  ISETP.NE.AND P1, PT, R83, RZ, PT ;  /* 0x000000ff5300720c */ /* 0x000fe40003f25270 */
[C---:B------:R-:W-:Y:S02]  /*3ac0*/  ISETP.LT.OR P3, PT, R59.reuse, 0x52, P3 ;  /* 0x000000523b00780c */ /* 0x040fe40001f61670 */
[C---:B------:R-:W-:Y:S02]  /*3ad0*/  ISETP.GT.AND P1, PT, R62.reuse, 0x11, !P1 ;  /* 0x000000113e00780c */ /* 0x040fe40004f24270 */
[----:B------:R-:W-:Y:S02]  /*3ae0*/  ISETP.GT.AND P5, PT, R62, 0x59, !P5 ;  /* 0x000000593e00780c */ /* 0x000fe40006fa4270 */
[----:B------:R-:W-:-:S02]  /*3af0*/  ISETP.LT.OR P1, PT, R59, 0x12, P1 ;  /* 0x000000123b00780c */ /* 0x000fc40000f21670 */
[----:B------:R-:W-:Y:S02]  /*3b00*/  ISETP.LT.OR P4, PT, R59, 0x59, P4 ;  /* 0x000000593b00780c */ /* 0x000fe40002781670 */
[----:B------:R-:W-:Y:S02]  /*3b10*/  FSEL R35, R35, -INF , !P1 ;  /* 0xff80000023237808 */ /* 0x000fe40004800000 */
[----:B------:R-:W-:Y:S02]  /*3b20*/  ISETP.GT.AND P1, PT, R62, 0x18, !P2 ;  /* 0x000000183e00780c */ /* 0x000fe40005724270 */
[----:B------:R-:W-:Y:S02]  /*3b30*/  ISETP.NE.AND P2, PT, R79, RZ, PT ;  /* 0x000000ff4f00720c */ /* 0x000fe40003f45270 */
[C---:B------:R-:W-:Y:S02]  /*3b40*/  ISETP.LT.OR P1, PT, R59.reuse, 0x19, P1 ;  /* 0x000000193b00780c */ /* 0x040fe40000f21670 */
[----:B------:R-:W-:-:S02]  /*3b50*/  ISETP.LT.OR P5, PT, R59, 0x5a, P5 ;  /* 0x0000005a3b00780c */ /* 0x000fc40002fa1670 */
        /* <DEDUP_REMOVED lines=46> */
[----:B------:R-:W-:Y:S02]  /*3e40*/  ISETP.NE.AND P6, PT, R80, RZ, PT ;  /* 0x000000ff5000720c */ /* 0x000fe40003fc5270 */
[----:B------:R-:W-:-:S04]  /*3e50*/  ISETP.LT.OR P1, PT, R59, 0x1, P1 ;  /* 0x000000013b00780c */ /* 0x000fc80000f21670 */
[----:B------:R-:W-:Y:S02]  /*3e60*/  FSEL R57, R0, -INF , !P1 ;  /* 0xff80000000397808 */ /* 0x000fe40004800000 */
[----:B------:R-:W-:Y:S02]  /*3e70*/  FMNMX.FTZ R0, R60, R5, !PT ;  /* 0x000000053c007209 */ /* 0x000fe40007810000 */
[----:B------:R-:W-:Y:S02]  /*3e80*/  FMNMX.FTZ R64, R57, R2, !PT ;  /* 0x0000000239407209 */ /* 0x000fe40007810000 */
[----:B------:R-:W-:Y:S02]  /*3e90*/  FMNMX.FTZ R5, R51, R0, !PT ;  /* 0x0000000033057209 */ /* 0x000fe40007810000 */
[----:B------:R-:W-:Y:S02]  /*3ea0*/  FMNMX.FTZ R64, R9, R64, !PT ;  /* 0x0000004009407209 */ /* 0x000fe40007810000 */
[----:B------:R-:W-:-:S04]  /*3eb0*/  FMNMX.FTZ R0, R58, R5, !PT ;  /* 0x000000053a007209 */ /* 0x000fc80007810000 */
        /* <DEDUP_REMOVED lines=18> */
[----:B------:R-:W-:-:S05]  /*3fe0*/  FMNMX.FTZ R5, R27, R0, !PT ;  /* 0x000000001b057209 */ /* 0x000fca0007810000 */
[----:B------:R-:W0:Y:S02]  /*3ff0*/  SHFL.BFLY PT, R0, R5, 0x2, 0x1f ;  /* 0x0c401f0005007f89 */ /* 0x000e2400000e0000 */
[----:B0-----:R-:W-:Y:S02]  /*4000*/  FMNMX.FTZ R63, R5, R0, !PT ;  /* 0x00000000053f7209 */ /* 0x001fe40007810000 */
[----:B------:R-:W-:-:S03]  /*4010*/  FMNMX.FTZ R5, R33, R64, !PT ;  /* 0x0000004021057209 */ /* 0x000fc60007810000 */
[----:B------:R-:W0:Y:S01]  /*4020*/  SHFL.BFLY PT, R4, R63, 0x1, 0x1f ;  /* 0x0c201f003f047f89 */ /* 0x000e2200000e0000 */
[----:B------:R-:W-:-:S04]  /*4030*/  FMNMX.FTZ R64, R34, R5, !PT ;  /* 0x0000000522407209 */ /* 0x000fc80007810000 */
[----:B------:R-:W-:Y:S02]  /*4040*/  FMNMX.FTZ R5, R35, R64, !PT ;  /* 0x0000004023057209 */ /* 0x000fe40007810000 */
[----:B0-----:R-:W-:-:S04]  /*4050*/  FMNMX.FTZ R4, R63, R4, !PT ;  /* 0x000000043f047209 */ /* 0x001fc80007810000 */
[C---:B------:R-:W-:Y:S01]  /*4060*/  FSETP.NEU.FTZ.AND P1, PT, R4.reuse, -INF , PT ;  /* 0xff8000000400780b */ /* 0x040fe20003f3d000 */
[----:B------:R-:W-:-:S05]  /*4070*/  FMUL.FTZ R0, R4, UR10 ;  /* 0x0000000a04007c20 */ /* 0x000fca0008410000 */
[----:B------:R-:W-:Y:S02]  /*4080*/  FSEL R65, R0, RZ, P1 ;  /* 0x000000ff00417208 */ /* 0x000fe40000800000 */
[----:B------:R-:W-:Y:S02]  /*4090*/  ISETP.GT.AND P1, PT, R62, 0x48, !P6 ;  /* 0x000000483e00780c */ /* 0x000fe40007724270 */
[----:B------:R-:W-:Y:S01]  /*40a0*/  ISETP.NE.AND P6, PT, R81, RZ, PT ;  /* 0x000000ff5100720c */ /* 0x000fe20003fc5270 */
[--C-:B------:R-:W-:Y:S01]  /*40b0*/  FFMA.FTZ R158, R60, UR10, -R65.reuse ;  /* 0x0000000a3c9e7c23 */ /* 0x100fe20008010841 */
[----:B------:R-:W-:Y:S01]  /*40c0*/  FMNMX.FTZ R60, R36, R5, !PT ;  /* 0x00000005243c7209 */ /* 0x000fe20007810000 */
[--C-:B------:R-:W-:Y:S01]  /*40d0*/  FFMA.FTZ R160, R58, UR10, -R65.reuse ;  /* 0x0000000a3aa07c23 */ /* 0x100fe20008010841 */
[--C-:B------:R-:W-:Y:S01]  /*40e0*/  FFMA.FTZ R162, R56, UR10, -R65.reuse ;  /* 0x0000000a38a27c23 */ /* 0x100fe20008010841 */
        /* <DEDUP_REMOVED lines=8> */
[C---:B------:R-:W-:Y:S01]  /*4170*/  ISETP.GT.AND P1, PT, R62.reuse, 0x49, !P2 ;  /* 0x000000493e00780c */ /* 0x040fe20005724270 */
[--C-:B------:R-:W-:Y:S01]  /*4180*/  FFMA.FTZ R25, R25, UR10, -R65.reuse ;  /* 0x0000000a19197c23 */ /* 0x100fe20008010841 */
[----:B------:R-:W-:Y:S01]  /*4190*/  FMNMX.FTZ R5, R39, R60, !PT ;  /* 0x0000003c27057209 */ /* 0x000fe20007810000 */
[----:B------:R-:W-:Y:S01]  /*41a0*/  MUFU.EX2 R156, R156 ;  /* 0x0000009c009c7308 */ /* 0x000fe20000000800 */
[----:B------:R-:W-:Y:S01]  /*41b0*/  ISETP.GT.AND P2, PT, R62, 0x50, !P6 ;  /* 0x000000503e00780c */ /* 0x000fe20007744270 */
[--C-:B------:R-:W-:Y:S01]  /*41c0*/  FFMA.FTZ R51, R51, UR10, -R65.reuse ;  /* 0x0000000a33337c23 */ /* 0x100fe20008010841 */
[----:B------:R-:W-:Y:S01]  /*41d0*/  FMNMX.FTZ R58, R40, R5, !PT ;  /* 0x00000005283a7209 */ /* 0x000fe20007810000 */
[--C-:B------:R-:W-:Y:S01]  /*41e0*/  FFMA.FTZ R24, R24, UR10, -R65.reuse ;  /* 0x0000000a18187c23 */ /* 0x100fe20008010841 */
[----:B------:R-:W-:Y:S01]  /*41f0*/  ISETP.LT.OR P1, PT, R59, 0x4a, P1 ;  /* 0x0000004a3b00780c */ /* 0x000fe20000f21670 */
[--C-:B------:R-:W-:Y:S01]  /*4200*/  FFMA.FTZ R53, R53, UR10, -R65.reuse ;  /* 0x0000000a35357c23 */ /* 0x100fe20008010841 */
[----:B------:R-:W-:Y:S01]  /*4210*/  FMNMX.FTZ R5, R41, R58, !PT ;  /* 0x0000003a29057209 */ /* 0x000fe20007810000 */
[----:B------:R-:W0:Y:S01]  /*4220*/  MUFU.EX2 R49, R49 ;  /* 0x0000003100317308 */ /* 0x000e220000000800 */
[----:B------:R-:W-:Y:S01]  /*4230*/  ISETP.LT.OR P2, PT, R59, 0x51, P2 ;  /* 0x000000513b00780c */ /* 0x000fe20001741670 */
[--C-:B------:R-:W-:Y:S01]  /*4240*/  FFMA.FTZ R55, R55, UR10, -R65.reuse ;  /* 0x0000000a37377c23 */ /* 0x100fe20008010841 */
[----:B------:R-:W-:Y:S01]  /*4250*/  FMNMX.FTZ R58, R42, R5, !PT ;  /* 0x000000052a3a7209 */ /* 0x000fe20007810000 */
[--C-:B------:R-:W-:Y:S01]  /*4260*/  FFMA.FTZ R172, R28, UR10, -R65.reuse ;  /* 0x0000000a1cac7c23 */ /* 0x100fe20008010841 */
[----:B------:R-:W-:Y:S01]  /*4270*/  FSEL R10, R10, -INF , !P1 ;  /* 0xff8000000a0a7808 */ /* 0x000fe20004800000 */
[--C-:B------:R-:W-:Y:S01]  /*4280*/  FFMA.FTZ R166, R50, UR10, -R65.reuse ;  /* 0x0000000a32a67c23 */ /* 0x100fe20008010841 */
[----:B------:R-:W-:Y:S01]  /*4290*/  FMNMX.FTZ R5, R43, R58, !PT ;  /* 0x0000003a2b057209 */ /* 0x000fe20007810000 */
[----:B------:R-:W-:Y:S01]  /*42a0*/  MUFU.EX2 R174, R25 ;  /* 0x0000001900ae7308 */ /* 0x000fe20000000800 */
[----:B------:R-:W-:Y:S01]  /*42b0*/  FSEL R12, R12, -INF , !P2 ;  /* 0xff8000000c0c7808 */ /* 0x000fe20005000000 */
        /* <DEDUP_REMOVED lines=11> */
[--C-:B------:R-:W-:Y:S01]  /*4370*/  FFMA.FTZ R21, R21, UR10, -R65.reuse ;  /* 0x0000000a15157c23 */ /* 0x100fe20008010841 */
[--C-:B------:R-:W-:Y:S01]  /*4380*/  FFMA.FTZ R20, R20, UR10, -R65.reuse ;  /* 0x0000000a14147c23 */ /* 0x100fe20008010841 */
[----:B------:R-:W-:Y:S01]  /*4390*/  FMNMX.FTZ R5, R47, R56, !PT ;  /* 0x000000382f057209 */ /* 0x000fe20007810000 */
[----:B------:R1:W-:Y:S01]  /*43a0*/  MUFU.EX2 R31, R26 ;  /* 0x0000001a001f7308 */ /* 0x0003e20000000800 */
[----:B------:R-:W-:Y:S01]  /*43b0*/  FSEL R56, R13, -INF , !P5 ;  /* 0xff8000000d387808 */ /* 0x000fe20006800000 */
[--C-:B------:R-:W-:Y:S01]  /*43c0*/  FFMA.FTZ R13, R48, UR10, -R65.reuse ;  /* 0x0000000a300d7c23 */ /* 0x100fe20008010841 */
[----:B------:R-:W-:Y:S01]  /*43d0*/  FMNMX.FTZ R5, R0, R5, !PT ;  /* 0x0000000500057209 */ /* 0x000fe20007810000 */
[--C-:B------:R-:W-:Y:S01]  /*43e0*/  FFMA.FTZ R14, R14, UR10, -R65.reuse ;  /* 0x0000000a0e0e7c23 */ /* 0x100fe20008010841 */
[----:B------:R-:W-:-:S02]  /*43f0*/  FFMA.FTZ R27, R27, UR10, -R65 ;  /* 0x0000000a1b1b7c23 */ /* 0x000fc40008010841 */
[----:B------:R-:W-:Y:S01]  /*4400*/  FMNMX.FTZ R5, R10, R5, !PT ;  /* 0x000000050a057209 */ /* 0x000fe20007810000 */
[----:B------:R-:W-:Y:S03]  /*4410*/  MUFU.EX2 R51, R51 ;  /* 0x0000003300337308 */ /* 0x000fe60000000800 */
[----:B------:R-:W-:-:S04]  /*4420*/  FMNMX.FTZ R5, R12, R5, !PT ;  /* 0x000000050c057209 */ /* 0x000fc80007810000 */
[----:B------:R-:W-:Y:S01]  /*4430*/  FMNMX.FTZ R5, R54, R5, !PT ;  /* 0x0000000536057209 */ /* 0x000fe20007810000 */
[----:B------:R-:W-:Y:S03]  /*4440*/  MUFU.EX2 R160, R160 ;  /* 0x000000a000a07308 */ /* 0x000fe60000000800 */
[----:B------:R-:W-:-:S04]  /*4450*/  FMNMX.FTZ R5, R52, R5, !PT ;  /* 0x0000000534057209 */ /* 0x000fc80007810000 */
[----:B------:R-:W-:Y:S01]  /*4460*/  FMNMX.FTZ R5, R56, R5, !PT ;  /* 0x0000000538057209 */ /* 0x000fe20007810000 */
[----:B------:R-:W-:Y:S04]  /*4470*/  MUFU.EX2 R59, R24 ;  /* 0x00000018003b7308 */ /* 0x000fe80000000800 */
[----:B------:R-:W2:Y:S04]  /*4480*/  SHFL.BFLY PT, R48, R5, 0x2, 0x1f ;  /* 0x0c401f0005307f89 */ /* 0x000ea800000e0000 */
[----:B------:R-:W-:Y:S08]  /*4490*/  MUFU.EX2 R53, R53 ;  /* 0x0000003500357308 */ /* 0x000ff00000000800 */
[----:B------:R-:W-:Y:S08]  /*44a0*/  MUFU.EX2 R162, R162 ;  /* 0x000000a200a27308 */ /* 0x000ff00000000800 */
[----:B------:R-:W-:Y:S01]  /*44b0*/  MUFU.EX2 R55, R55 ;  /* 0x0000003700377308 */ /* 0x000fe20000000800 */
[----:B--2---:R-:W-:-:S07]  /*44c0*/  FMNMX.FTZ R48, R5, R48, !PT ;  /* 0x0000003005307209 */ /* 0x004fce0007810000 */
[----:B------:R-:W-:Y:S01]  /*44d0*/  MUFU.EX2 R164, R164 ;  /* 0x000000a400a47308 */ /* 0x000fe20000000800 */
[----:B------:R-:W2:Y:S07]  /*44e0*/  SHFL.BFLY PT, R5, R48, 0x1, 0x1f ;  /* 0x0c201f0030057f89 */ /* 0x000eae00000e0000 */
[----:B------:R-:W-:Y:S08]  /*44f0*/  MUFU.EX2 R11, R11 ;  /* 0x0000000b000b7308 */ /* 0x000ff00000000800 */
[----:B------:R-:W-:Y:S08]  /*4500*/  MUFU.EX2 R166, R166 ;  /* 0x000000a600a67308 */ /* 0x000ff00000000800 */
[----:B------:R-:W-:Y:S01]  /*4510*/  MUFU.EX2 R13, R13 ;  /* 0x0000000d000d7308 */ /* 0x000fe20000000800 */
[----:B--2---:R-:W-:-:S04]  /*4520*/  FMNMX.FTZ R5, R48, R5, !PT ;  /* 0x0000000530057209 */ /* 0x004fc80007810000 */
[C---:B------:R-:W-:Y:S01]  /*4530*/  FSETP.NEU.FTZ.AND P1, PT, R5.reuse, -INF , PT ;  /* 0xff8000000500780b */ /* 0x040fe20003f3d000 */
[----:B-1----:R-:W-:Y:S02]  /*4540*/  FMUL.FTZ R26, R5, UR10 ;  /* 0x0000000a051a7c20 */ /* 0x002fe40008410000 */
[----:B------:R-:W-:Y:S03]  /*4550*/  MUFU.EX2 R168, R168 ;  /* 0x000000a800a87308 */ /* 0x000fe60000000800 */
[----:B------:R-:W-:-:S05]  /*4560*/  FSEL R25, R26, RZ, P1 ;  /* 0x000000ff1a197208 */ /* 0x000fca0000800000 */
        /* <DEDUP_REMOVED lines=26> */
[----:B------:R-:W-:-:S03]  /*4710*/  FFMA.FTZ R25, R56, UR10, -R25 ;  /* 0x0000000a38197c23 */ /* 0x000fc60008010819 */
[----:B------:R-:W2:Y:S01]  /*4720*/  MUFU.EX2 R9, R9 ;  /* 0x0000000900097308 */ /* 0x000ea20000000800 */
[----:B0-----:R-:W-:Y:S01]  /*4730*/  FADD.FTZ R33, R156, R49 ;  /* 0x000000319c217221 */ /* 0x001fe20000010000 */
[----:B------:R-:W-:Y:S02]  /*4740*/  F2FP.BF16.F32.PACK_AB R156, R49, R156 ;  /* 0x0000009c319c723e */ /* 0x000fe400000010ff */
[----:B-1----:R-:W-:Y:S01]  /*4750*/  F2FP.BF16.F32.PACK_AB R157, R24, R57 ;  /* 0x00000039189d723e */ /* 0x002fe200000010ff */
[----:B------:R-:W-:Y:S01]  /*4760*/  FADD.FTZ R2, R158, R33 ;  /* 0x000000219e027221 */ /* 0x000fe20000010000 */
[C---:B------:R-:W-:Y:S02]  /*4770*/  F2FP.BF16.F32.PACK_AB R158, R51.reuse, R158 ;  /* 0x0000009e339e723e */ /* 0x040fe400000010ff */
[----:B------:R-:W0:Y:S01]  /*4780*/  MUFU.EX2 R34, R34 ;  /* 0x0000002200227308 */ /* 0x000e220000000800 */
[----:B------:R-:W-:Y:S01]  /*4790*/  FADD.FTZ R33, R51, R2 ;  /* 0x0000000233217221 */ /* 0x000fe20000010000 */
[----:B------:R-:W-:-:S03]  /*47a0*/  FADD.FTZ R2, R57, R24 ;  /* 0x0000001839027221 */ /* 0x000fc60000010000 */
[----:B------:R-:W-:Y:S01]  /*47b0*/  FADD.FTZ R28, R160, R33 ;  /* 0x00000021a01c7221 */ /* 0x000fe20000010000 */
[C---:B------:R-:W-:Y:S02]  /*47c0*/  F2FP.BF16.F32.PACK_AB R160, R53.reuse, R160 ;  /* 0x000000a035a0723e */ /* 0x040fe400000010ff */
[----:B------:R-:W1:Y:S01]  /*47d0*/  MUFU.EX2 R35, R35 ;  /* 0x0000002300237308 */ /* 0x000e620000000800 */
[----:B------:R-:W-:Y:S01]  /*47e0*/  FADD.FTZ R61, R53, R28 ;  /* 0x0000001c353d7221 */ /* 0x000fe20000010000 */
[----:B--2---:R-:W-:Y:S01]  /*47f0*/  FADD.FTZ R33, R9, R2 ;  /* 0x0000000209217221 */ /* 0x004fe20000010000 */
[----:B------:R-:W-:Y:S02]  /*4800*/  F2FP.BF16.F32.PACK_AB R159, R26, R9 ;  /* 0x000000091a9f723e */ /* 0x000fe400000010ff */
[----:B------:R-:W-:Y:S01]  /*4810*/  FADD.FTZ R2, R162, R61 ;  /* 0x0000003da2027221 */ /* 0x000fe20000010000 */
[----:B------:R-:W-:Y:S01]  /*4820*/  FADD.FTZ R33, R26, R33 ;  /* 0x000000211a217221 */ /* 0x000fe20000010000 */
[C---:B------:R-:W-:Y:S01]  /*4830*/  F2FP.BF16.F32.PACK_AB R162, R55.reuse, R162 ;  /* 0x000000a237a2723e */ /* 0x040fe200000010ff */
[----:B------:R-:W2:Y:S01]  /*4840*/  MUFU.EX2 R36, R36 ;  /* 0x0000002400247308 */ /* 0x000ea20000000800 */
[----:B------:R-:W-:Y:S01]  /*4850*/  FADD.FTZ R61, R55, R2 ;  /* 0x00000002373d7221 */ /* 0x000fe20000010000 */
[----:B0-----:R-:W-:-:S03]  /*4860*/  FADD.FTZ R2, R34, R33 ;  /* 0x0000002122027221 */ /* 0x001fc60000010000 */
[----:B------:R-:W-:Y:S01]  /*4870*/  FADD.FTZ R28, R164, R61 ;  /* 0x0000003da41c7221 */ /* 0x000fe20000010000 */
[----:B------:R-:W-:Y:S02]  /*4880*/  F2FP.BF16.F32.PACK_AB R164, R11, R164 ;  /* 0x000000a40ba4723e */ /* 0x000fe400000010ff */
[----:B------:R-:W0:Y:S01]  /*4890*/  MUFU.EX2 R37, R37 ;  /* 0x0000002500257308 */ /* 0x000e220000000800 */
[----:B-1----:R-:W-:Y:S01]  /*48a0*/  FADD.FTZ R33, R35, R2 ;  /* 0x0000000223217221 */ /* 0x002fe20000010000 */
[----:B------:R-:W-:Y:S01]  /*48b0*/  FADD.FTZ R61, R11, R28 ;  /* 0x0000001c0b3d7221 */ /* 0x000fe20000010000 */
[----:B------:R-:W-:-:S03]  /*48c0*/  F2FP.BF16.F32.PACK_AB R161, R35, R34 ;  /* 0x0000002223a1723e */ /* 0x000fc600000010ff */
[----:B------:R-:W-:Y:S01]  /*48d0*/  FADD.FTZ R28, R166, R61 ;  /* 0x0000003da61c7221 */ /* 0x000fe20000010000 */
[C---:B------:R-:W-:Y:S01]  /*48e0*/  F2FP.BF16.F32.PACK_AB R166, R13.reuse, R166 ;  /* 0x000000a60da6723e */ /* 0x040fe200000010ff */
[----:B------:R-:W1:Y:S01]  /*48f0*/  MUFU.EX2 R38, R38 ;  /* 0x0000002600267308 */ /* 0x000e620000000800 */
[----:B--2---:R-:W-:Y:S01]  /*4900*/  FADD.FTZ R2, R36, R33 ;  /* 0x0000002124027221 */ /* 0x004fe20000010000 */
[----:B------:R-:W-:-:S04]  /*4910*/  FADD.FTZ R61, R13, R28 ;  /* 0x0000001c0d3d7221 */ /* 0x000fc80000010000 */
[----:B------:R-:W-:Y:S02]  /*4920*/  FADD.FTZ R28, R168, R61 ;  /* 0x0000003da81c7221 */ /* 0x000fe40000010000 */
        /* <DEDUP_REMOVED lines=25> */
[----:B------:R-:W-:-:S03]  /*4ac0*/  F2FP.BF16.F32.PACK_AB R172, R31, R172 ;  /* 0x000000ac1fac723e */ /* 0x000fc600000010ff */
[----:B------:R-:W-:-:S03]  /*4ad0*/  FADD.FTZ R28, R31, R28 ;  /* 0x0000001c1f1c7221 */ /* 0x000fc60000010000 */
[----:B------:R-:W0:Y:S01]  /*4ae0*/  MUFU.EX2 R21, R21 ;  /* 0x0000001500157308 */ /* 0x000e220000000800 */
[C---:B-1----:R-:W-:Y:S01]  /*4af0*/  FADD.FTZ R33, R43.reuse, R2 ;  /* 0x000000022b217221 */ /* 0x042fe20000010000 */
[----:B------:R-:W-:-:S06]  /*4b00*/  F2FP.BF16.F32.PACK_AB R169, R43, R42 ;  /* 0x0000002a2ba9723e */ /* 0x000fcc00000010ff */
[----:B------:R-:W1:Y:S01]  /*4b10*/  MUFU.EX2 R45, R45 ;  /* 0x0000002d002d7308 */ /* 0x000e620000000800 */
[----:B--2---:R-:W-:-:S07]  /*4b20*/  FADD.FTZ R2, R44, R33 ;  /* 0x000000212c027221 */ /* 0x004fce0000010000 */
        /* <DEDUP_REMOVED lines=8> */
[----:B--2---:R-:W-:-:S07]  /*4bb0*/  FADD.FTZ R2, R46, R11 ;  /* 0x0000000b2e027221 */ /* 0x004fce0000010000 */
[----:B------:R-:W2:Y:S01]  /*4bc0*/  MUFU.EX2 R0, R0 ;  /* 0x0000000000007308 */ /* 0x000ea20000000800 */
[----:B0-----:R-:W-:-:S07]  /*4bd0*/  F2FP.BF16.F32.PACK_AB R176, R59, R20 ;  /* 0x000000143bb0723e */ /* 0x001fce00000010ff */
[----:B------:R-:W0:Y:S01]  /*4be0*/  MUFU.EX2 R14, R14 ;  /* 0x0000000e000e7308 */ /* 0x000e220000000800 */
[C---:B-1----:R-:W-:Y:S01]  /*4bf0*/  FADD.FTZ R11, R47.reuse, R2 ;  /* 0x000000022f0b7221 */ /* 0x042fe20000010000 */
[----:B------:R-:W-:-:S06]  /*4c00*/  F2FP.BF16.F32.PACK_AB R173, R47, R46 ;  /* 0x0000002e2fad723e */ /* 0x000fcc00000010ff */
[----:B------:R1:W3:Y:S01]  /*4c10*/  MUFU.EX2 R175, R10 ;  /* 0x0000000a00af7308 */ /* 0x0002e20000000800 */
[----:B--2---:R-:W-:-:S07]  /*4c20*/  FADD.FTZ R2, R0, R11 ;  /* 0x0000000b00027221 */ /* 0x004fce0000010000 */
[----:B------:R-:W2:Y:S01]  /*4c30*/  MUFU.EX2 R27, R27 ;  /* 0x0000001b001b7308 */ /* 0x000ea20000000800 */
[----:B-1----:R-:W-:-:S04]  /*4c40*/  FADD.FTZ R10, R20, R33 ;  /* 0x00000021140a7221 */ /* 0x002fc80000010000 */
[----:B------:R-:W-:-:S03]  /*4c50*/  FADD.FTZ R13, R59, R10 ;  /* 0x0000000a3b0d7221 */ /* 0x000fc60000010000 */
[----:B------:R-:W1:Y:S01]  /*4c60*/  MUFU.EX2 R12, R12 ;  /* 0x0000000c000c7308 */ /* 0x000e620000000800 */
[----:B0-----:R-:W-:Y:S01]  /*4c70*/  FADD.FTZ R10, R14, R13 ;  /* 0x0000000d0e0a7221 */ /* 0x001fe20000010000 */
[C---:B---3--:R-:W-:Y:S01]  /*4c80*/  FADD.FTZ R11, R175.reuse, R2 ;  /* 0x00000002af0b7221 */ /* 0x048fe20000010000 */
[----:B------:R-:W-:-:S05]  /*4c90*/  F2FP.BF16.F32.PACK_AB R175, R175, R0 ;  /* 0x00000000afaf723e */ /* 0x000fca00000010ff */
[----:B------:R-:W0:Y:S01]  /*4ca0*/  MUFU.EX2 R177, R54 ;  /* 0x0000003600b17308 */ /* 0x000e220000000800 */
[C---:B--2---:R-:W-:Y:S01]  /*4cb0*/  FADD.FTZ R2, R27.reuse, R10 ;  /* 0x0000000a1b027221 */ /* 0x044fe20000010000 */
[----:B------:R-:W-:-:S06]  /*4cc0*/  F2FP.BF16.F32.PACK_AB R178, R27, R14 ;  /* 0x0000000e1bb2723e */ /* 0x000fcc00000010ff */
[----:B------:R-:W2:Y:S01]  /*4cd0*/  MUFU.EX2 R52, R52 ;  /* 0x0000003400347308 */ /* 0x000ea20000000800 */
[----:B-1----:R-:W-:-:S07]  /*4ce0*/  FADD.FTZ R10, R12, R11 ;  /* 0x0000000b0c0a7221 */ /* 0x002fce0000010000 */
[----:B------:R-:W1:Y:S01]  /*4cf0*/  MUFU.EX2 R25, R25 ;  /* 0x0000001900197308 */ /* 0x000e620000000800 */
[C---:B0-----:R-:W-:Y:S01]  /*4d00*/  FADD.FTZ R9, R177.reuse, R10 ;  /* 0x0000000ab1097221 */ /* 0x041fe20000010000 */
[----:B------:R-:W-:-:S03]  /*4d10*/  F2FP.BF16.F32.PACK_AB R177, R177, R12 ;  /* 0x0000000cb1b1723e */ /* 0x000fc600000010ff */
[----:B--2---:R-:W-:-:S04]  /*4d20*/  FADD.FTZ R10, R52, R9 ;  /* 0x00000009340a7221 */ /* 0x004fc80000010000 */
[C---:B-1----:R-:W-:Y:S01]  /*4d30*/  FADD.FTZ R0, R25.reuse, R10 ;  /* 0x0000000a19007221 */ /* 0x042fe20000010000 */
[----:B------:R-:W-:Y:S01]  /*4d40*/  F2FP.BF16.F32.PACK_AB R179, R25, R52 ;  /* 0x0000003419b3723e */ /* 0x000fe200000010ff */
[----:B------:R-:W-:Y:S06]  /*4d50*/  @!P0 BRA `(.L_x_2524) ;  /* 0x0000000000048947 */ /* 0x000fec0003800000 */
[----:B------:R-:W-:Y:S01]  /*4d60*/  BPT.TRAP 0x1 ;  /* 0x000000040000795c */ /* 0x000fe20000300000 */
.L_x_2524:
[----:B------:R0:W1:Y:S01]  /*4d70*/  SYNCS.PHASECHK.TRANS64.TRYWAIT P1, [UR22+0x22850], R6 ;  /* 0x02285006ff0075a7 */ /* 0x0000620008020156 */
[----:B------:R-:W-:Y:S05]  /*4d80*/  @!P0 BRA `(.L_x_2525) ;  /* 0x0000000000048947 */ /* 0x000fea0003800000 */
[----:B------:R-:W-:Y:S01]  /*4d90*/  BPT.TRAP 0x1 ;  /* 0x000000040000795c */ /* 0x000fe20000300000 */
.L_x_2525:
[----:B-1----:R-:W-:Y:S05]  /*4da0*/  @P1 BRA `(.L_x_2526) ;  /* 0x0000000000081947 */ /* 0x002fea0003800000 */
[----:B------:R-:W1:Y:S02]  /*4db0*/  SYNCS.PHASECHK.TRANS64.TRYWAIT P1, [UR22+0x22850], R6 ;  /* 0x02285006ff0075a7 */ /* 0x000e640008020156 */
[----:B-1----:R-:W-:Y:S05]  /*4dc0*/  @!P1 BRA `(.L_x_2527) ;  /* 0x00000150000c9947 */ /* 0x002fea0003800000 */
.L_x_2526:
        /* <DEDUP_REMOVED lines=42> */
[----:B--2---:R-:W-:Y:S05]  /*5070*/  @!P0 BRA `(.L_x_2528) ;  /* 0x0000000000048947 */ /* 0x004fea0003800000 */
[----:B------:R-:W-:Y:S01]  /*5080*/  BPT.TRAP 0x1 ;  /* 0x000000040000795c */ /* 0x000fe20000300000 */
.L_x_2528:
[----:B01----:R-:W0:Y:S01]  /*5090*/  LDC R6, c[0x0][0x448] ;  /* 0x00011200ff067b82 */ /* 0x003e220000000800 */
[----:B------:R-:W-:Y:S02]  /*50a0*/  UISETP.NE.AND UP0, UPT, UR47, URZ, UPT ;  /* 0x0000003f2f00728c */ /* 0x000fe4000bf05270 */
[----:B------:R-:W-:-:S05]  /*50b0*/  UIADD3 UR22, UR22, 0x22860, URZ ;  /* 0x0002286016167890 */ /* 0x000fca000fffe03f */
[----:B------:R-:W1:Y:S01]  /*50c0*/  S2UR UR6, SR_CgaCtaId ;  /* 0x00000000000679c3 */ /* 0x000e620000008800 */
[----:B0-----:R-:W-:Y:S01]  /*50d0*/  ISETP.NE.AND P1, PT, R6, 0x1, PT ;  /* 0x000000010600780c */ /* 0x001fe20003f25270 */
[----:B-1----:R-:W-:-:S12]  /*50e0*/  UPRMT UR22, UR6, 0x654, UR22 ;  /* 0x0000065406167896 */ /* 0x002fd80008000016 */
[----:B------:R-:W0:Y:S08]  /*50f0*/  @P1 LDC R6, c[0x0][0x44c] ;  /* 0x00011300ff061b82 */ /* 0x000e300000000800 */
[----:B------:R-:W1:Y:S01]  /*5100*/  @P1 LDC R8, c[0x0][0x450] ;  /* 0x00011400ff081b82 */ /* 0x000e620000000800 */
[----:B------:R-:W-:Y:S01]  /*5110*/  SYNCS.ARRIVE.TRANS64.RED.A1T0 RZ, [UR22], RZ ;  /* 0x000000ffffff79a7 */ /* 0x000fe20008100416 */
[----:B0-----:R-:W-:-:S04]  /*5120*/  @P1 IMAD.HI.U32 R7, R6, UR42, RZ ;  /* 0x0000002a06071c27 */ /* 0x001fc8000f8e00ff */
[----:B------:R-:W-:Y:S01]  /*5130*/  IMAD.U32 R6, RZ, RZ, UR42 ;  /* 0x0000002aff067e24 */ /* 0x000fe2000f8e00ff */
[----:B-1----:R-:W-:Y:S02]  /*5140*/  @P1 SHF.R.U32.HI R6, RZ, R8, R7 ;  /* 0x00000008ff061219 */ /* 0x002fe40000011607 */
[----:B------:R-:W-:Y:S02]  /*5150*/  PLOP3.LUT P1, PT, PT, PT, UP0, 0x40, 0x0 ;  /* 0x000000000000781c */ /* 0x000fe40003f2e808 */
[----:B------:R-:W-:-:S05]  /*5160*/  IADD3 R6, R6, R19, -R18 ;  /* 0x0000001306067210 */ /* 0x000fca0007ffe812 */
[----:B------:R-:W-:-:S05]  /*5170*/  VIADD R7, R6, UR14 ;  /* 0x0000000e06077c36 */ /* 0x000fca0008000000 */
[----:B------:R-:W-:Y:S01]  /*5180*/  R2UR UR11, R7 ;  /* 0x00000000070b72ca */ /* 0x000fe200000e0000 */
[----:B------:R-:W-:Y:S01]  /*5190*/  VIADD R7, R152, 0xfffffffe ;  /* 0xfffffffe98077836 */ /* 0x000fe20000000000 */
[----:B------:R-:W-:-:S13]  /*51a0*/  @P1 BRA `(.L_x_2529) ;  /* 0x0000000000541947 */ /* 0x000fda0003800000 */
[C---:B------:R-:W-:Y:S01]  /*51b0*/  ISETP.GT.AND P1, PT, R6.reuse, RZ, PT ;  /* 0x000000ff0600720c */ /* 0x040fe20003f24270 */
[----:B------:R-:W-:-:S05]  /*51c0*/  VIADD R8, R6, 0xffffffff ;  /* 0xffffffff06087836 */ /* 0x000fca0000000000 */
[----:B------:R-:W-:-:S07]  /*51d0*/  R2UR UR14, R8 ;  /* 0x00000000080e72ca */ /* 0x000fce00000e0000 */
[----:B------:R-:W-:Y:S08]  /*51e0*/  @P1 BRA `(.L_x_2530) ;  /* 0x0000000000241947 */ /* 0x000ff00003800000 */
[----:B------:R-:W-:Y:S01]  /*51f0*/  R2UR UR14, R6 ;  /* 0x00000000060e72ca */ /* 0x000fe200000e0000 */
[----:B------:R-:W-:Y:S02]  /*5200*/  ULDC UR15, c[0x0][0x9e4] ;  /* 0x00027900000f7ab9 */ /* 0x000fe40000000800 */
[----:B------:R-:W-:-:S10]  /*5210*/  UISETP.NE.AND UP0, UPT, UR15, 0x1, UPT ;  /* 0x000000010f00788c */ /* 0x000fd4000bf05270 */
[----:B------:R-:W-:Y:S01]  /*5220*/  UIADD3 UR14, -UR14, URZ, URZ ;  /* 0x0000003f0e0e7290 */ /* 0x000fe2000fffe13f */
[----:B------:R-:W-:-:S03]  /*5230*/  @UP0 ULDC.64 UR18, c[0x0][0x9e8] ;  /* 0x00027a0000120ab9 */ /* 0x000fc60000000a00 */
[----:B------:R-:W-:-:S04]  /*5240*/  UIMAD.WIDE.U32 UR6, UR14, UR18, URZ ;  /* 0x000000120e0672a5 */ /* 0x000fc8000f8e003f */
[----:B------:R-:W-:-:S04]  /*5250*/  @UP0 USHF.R.U32.HI UR14, URZ, UR19, UR7 ;  /* 0x000000133f0e0299 */ /* 0x000fc80008011607 */
[----:B------:R-:W-:Y:S01]  /*5260*/  ULOP3.LUT UR14, URZ, UR14, URZ, 0x33, !UPT ;  /* 0x0000000e3f0e7292 */ /* 0x000fe2000f8e333f */
[----:B------:R-:W-:Y:S11]  /*5270*/  BRA `(.L_x_2531) ;  /* 0x0000000000147947 */ /* 0x000ff60003800000 */
.L_x_2530:
[----:B------:R-:W-:Y:S02]  /*5280*/  ULDC UR15, c[0x0][0x9e4] ;  /* 0x00027900000f7ab9 */ /* 0x000fe40000000800 */
[----:B------:R-:W-:-:S11]  /*5290*/  UISETP.NE.AND UP0, UPT, UR15, 0x1, UPT ;  /* 0x000000010f00788c */ /* 0x000fd6000bf05270 */
[----:B------:R-:W-:Y:S02]  /*52a0*/  @UP0 ULDC.64 UR18, c[0x0][0x9e8] ;  /* 0x00027a0000120ab9 */ /* 0x000fe40000000a00 */
[----:B------:R-:W-:-:S04]  /*52b0*/  UIMAD.WIDE.U32 UR6, UR14, UR18, URZ ;  /* 0x000000120e0672a5 */ /* 0x000fc8000f8e003f */
[----:B------:R-:W-:-:S12]  /*52c0*/  @UP0 USHF.R.U32.HI UR14, URZ, UR19, UR7 ;  /* 0x000000133f0e0299 */ /* 0x000fd80008011607 */
.L_x_2531:
[----:B------:R-:W-:-:S04]  /*52d0*/  UIMAD UR14, UR14, UR15, UR15 ;  /* 0x0000000f0e0e72a4 */ /* 0x000fc8000f8e020f */
[----:B------:R-:W-:-:S04]  /*52e0*/  UISETP.LT.AND UP0, UPT, UR11, UR14, UPT ;  /* 0x0000000e0b00728c */ /* 0x000fc8000bf01270 */
[----:B------:R-:W-:-:S12]  /*52f0*/  USEL UR11, UR11, UR14, UP0 ;  /* 0x0000000e0b0b7287 */ /* 0x000fd80008000000 */
.L_x_2529:
        /* <DEDUP_REMOVED lines=10> */
[----:B------:R-:W-:Y:S01]  /*53a0*/  ULDC UR24, c[0x0][0x9dc] ;  /* 0x0002770000187ab9 */ /* 0x000fe20000000800 */
[----:B------:R-:W-:Y:S01]  /*53b0*/  IMAD.MOV.U32 R6, RZ, RZ, R7 ;  /* 0x000000ffff067224 */ /* 0x000fe200078e0007 */
[----:B------:R-:W-:Y:S01]  /*53c0*/  ULDC UR23, c[0x0][0x9d8] ;  /* 0x0002760000177ab9 */ /* 0x000fe20000000800 */
[----:B------:R-:W-:Y:S01]  /*53d0*/  ULDC UR29, c[0x0][0x988] ;  /* 0x00026200001d7ab9 */ /* 0x000fe20000000800 */
[----:B------:R-:W-:-:S05]  /*53e0*/  ULDC UR22, c[0x0][0x9e0] ;  /* 0x0002780000167ab9 */ /* 0x000fca0000000800 */
.L_x_2551:
[----:B------:R-:W-:-:S04]  /*53f0*/  UIADD3 UR38, UR38, 0x1, URZ ;  /* 0x0000000126267890 */ /* 0x000fc8000fffe03f */
[----:B------:R-:W-:-:S04]  /*5400*/  UISETP.NE.AND UP0, UPT, UR38, 0x2, UPT ;  /* 0x000000022600788c */ /* 0x000fc8000bf05270 */
[----:B------:R-:W-:Y:S02]  /*5410*/  USEL UR6, URZ, 0x1, UP0 ;  /* 0x000000013f067887 */ /* 0x000fe40008000000 */
[----:B------:R-:W-:Y:S02]  /*5420*/  USEL UR38, UR38, URZ, UP0 ;  /* 0x0000003f26267287 */ /* 0x000fe40008000000 */
[----:B------:R-:W-:Y:S01]  /*5430*/  ULOP3.LUT UR37, UR37, UR6, URZ, 0x3c, !UPT ;  /* 0x0000000625257292 */ /* 0x000fe2000f8e3c3f */
[----:B--2---:R-:W-:Y:S11]  /*5440*/  @!P0 BRA `(.L_x_2533) ;  /* 0x0000000000048947 */ /* 0x004ff60003800000 */
[----:B------:R-:W-:Y:S01]  /*5450*/  BPT.TRAP 0x1 ;  /* 0x000000040000795c */ /* 0x000fe20000300000 */
.L_x_2533:
[----:B------:R-:W0:Y:S01]  /*5460*/  S2UR UR27, SR_CgaCtaId ;  /* 0x00000000001b79c3 */ /* 0x000e220000008800 */
[----:B------:R-:W-:Y:S01]  /*5470*/  UMOV UR6, 0x400 ;  /* 0x0000040000067882 */ /* 0x000fe20000000000 */
[----:B------:R-:W-:-:S05]  /*5480*/  IMAD.U32 R7, RZ, RZ, UR37 ;  /* 0x00000025ff077e24 */ /* 0x000fca000f8e00ff */
[----:B------:R-:W-:Y:S01]  /*5490*/  SHF.L.U32 R7, R7, 0x1f, RZ ;  /* 0x0000001f07077819 */ /* 0x000fe200000006ff */
[----:B0-----:R-:W-:-:S04]  /*54a0*/  ULEA UR6, UR27, UR6, 0x18 ;  /* 0x000000061b067291 */ /* 0x001fc8000f8ec03f */
[----:B------:R-:W-:-:S09]  /*54b0*/  ULEA UR26, UR38, UR6, 0x3 ;  /* 0x00000006261a7291 */ /* 0x000fd2000f8e183f */
[----:B------:R0:W1:Y:S01]  /*54c0*/  SYNCS.PHASECHK.TRANS64.TRYWAIT P1, [UR26+0x22830], R7 ;  /* 0x02283007ff0075a7 */ /* 0x000062000802015a */
[----:B------:R-:W-:Y:S05]  /*54d0*/  @!P0 BRA `(.L_x_2534) ;  /* 0x0000000000048947 */ /* 0x000fea0003800000 */
[----:B------:R-:W-:Y:S01]  /*54e0*/  BPT.TRAP 0x1 ;  /* 0x000000040000795c */ /* 0x000fe20000300000 */
.L_x_2534:
[----:B-1----:R-:W-:Y:S05]  /*54f0*/  @P1 BRA `(.L_x_2535) ;  /* 0x0000000000081947 */ /* 0x002fea0003800000 */
[----:B------:R-:W1:Y:S02]  /*5500*/  SYNCS.PHASECHK.TRANS64.TRYWAIT P1, [UR26+0x22830], R7 ;  /* 0x02283007ff0075a7 */ /* 0x000e64000802015a */
[----:B-1----:R-:W-:Y:S05]  /*5510*/  @!P1 BRA `(.L_x_2536) ;  /* 0x0000014800509947 */ /* 0x002fea0003800000 */
.L_x_2535:
[----:B------:R-:W-:Y:S01]  /*5520*/  UIMAD UR18, UR38, 0x300, UR20 ;  /* 0x00000300261278a4 */ /* 0x000fe2000f8e0214 */
[----:B------:R-:W-:Y:S01]  /*5530*/  WARPGROUP.ARRIVE ;  /* 0x00000000000079c5 */ /* 0x000fe20000000000 */
[----:B------:R-:W-:Y:S01]  /*5540*/  UMOV UR19, 0x40000040 ;  /* 0x4000004000137882 */ /* 0x000fe20000000000 */
[----:B------:R-:W-:Y:S01]  /*5550*/  UMOV UR7, 0x40000040 ;  /* 0x4000004000077882 */ /* 0x000fe20000000000 */
[----:B------:R-:W-:-:S03]  /*5560*/  UIADD3 UR6, UR18, 0x2, URZ ;  /* 0x0000000212067890 */ /* 0x000fc6000fffe03f */
[----:B------:R-:W2:Y:S01]  /*5570*/  S2R R3, SR_TID.X ;  /* 0x0000000000037919 */ /* 0x000ea20000002100 */
[----:B------:R-:W-:Y:S01]  /*5580*/  UIADD3 UR10, UR18, 0x4, URZ ;  /* 0x00000004120a7890 */ /* 0x000fe2000fffe03f */
[----:B------:R-:W-:Y:S01]  /*5590*/  UMOV UR11, 0x40000040 ;  /* 0x40000040000b7882 */ /* 0x000fe20000000000 */
[----:B------:R-:W-:Y:S01]  /*55a0*/  HGMMA.64x96x16.F32.BF16 R152, gdesc[UR16], RZ, !UPT, gsb0 ;  /* 0x01600000109879f0 */ /* 0x000fe2000c0018ff */
[----:B------:R-:W-:Y:S01]  /*55b0*/  UIADD3 UR14, UR18, 0x6, URZ ;  /* 0x00000006120e7890 */ /* 0x000fe2000fffe03f */
[----:B------:R-:W-:Y:S01]  /*55c0*/  UMOV UR15, 0x40000040 ;  /* 0x40000040000f7882 */ /* 0x000fe20000000000 */
        /* <DEDUP_REMOVED lines=15> */
.L_x_2537:
[----:B-1----:R-:W1:Y:S01]  /*56c0*/  LDC R4, c[0x0][0x448] ;  /* 0x00011200ff047b82 */ /* 0x002e620000000800 */
        /* <DEDUP_REMOVED lines=22> */
[----:B------:R-:W-:Y:S01]  /*5830*/  UISETP.NE.AND UP0, UPT, UR47, URZ, UPT ;  /* 0x0000003f2f00728c */ /* 0x000fe2000bf05270 */
[----:B-1----:R-:W-:Y:S01]  /*5840*/  ISETP.NE.AND P1, PT, R4, 0x1, PT ;  /* 0x000000010400780c */ /* 0x002fe20003f25270 */
[----:B------:R-:W-:-:S02]  /*5850*/  VIADD R4, R22, UR42 ;  /* 0x0000002a16047c36 */ /* 0x000fc40008000000 */
        /* <DEDUP_REMOVED lines=10> */
[----:B------:R-:W-:Y:S01]  /*5900*/  UPRMT UR6, UR27, 0x654, UR6 ;  /* 0x000006541b067896 */ /* 0x000fe20008000006 */
[----:B------:R-:W1:Y:S01]  /*5910*/  @P1 LDC R10, c[0x0][0x44c] ;  /* 0x00011300ff0a1b82 */ /* 0x000e620000000800 */
[----:B------:R-:W-:Y:S01]  /*5920*/  FMUL.FTZ R174, R183, UR23 ;  /* 0x00000017b7ae7c20 */ /* 0x000fe20008410000 */
[----:B------:R-:W-:Y:S01]  /*5930*/  FMUL.FTZ R186, R189, UR23 ;  /* 0x00000017bdba7c20 */ /* 0x000fe20008410000 */
[----:B------:R-:W-:Y:S01]  /*5940*/  FMUL.FTZ R188, R192, UR23 ;  /* 0x00000017c0bc7c20 */ /* 0x000fe20008410000 */
[----:B------:R-:W-:Y:S01]  /*5950*/  FMUL.FTZ R190, R193, UR23 ;  /* 0x00000017c1be7c20 */ /* 0x000fe20008410000 */
[----:B------:R-:W-:-:S02]  /*5960*/  IMAD R191, R6, -0x60, RZ ;  /* 0xffffffa006bf7824 */ /* 0x000fc400078e02ff */
[----:B------:R-:W-:Y:S01]  /*5970*/  FMUL.FTZ R12, R155, UR23 ;  /* 0x000000179b0c7c20 */ /* 0x000fe20008410000 */
[----:B------:R-:W-:Y:S01]  /*5980*/  FMUL.FTZ R183, R194, UR23 ;  /* 0x00000017c2b77c20 */ /* 0x000fe20008410000 */
[----:B------:R-:W3:Y:S01]  /*5990*/  @P1 LDC R5, c[0x0][0x450] ;  /* 0x00011400ff051b82 */ /* 0x000ee20000000800 */
[----:B------:R-:W-:Y:S01]  /*59a0*/  FMUL.FTZ R192, R196, UR23 ;  /* 0x00000017c4c07c20 */ /* 0x000fe20008410000 */
[----:B------:R-:W-:Y:S01]  /*59b0*/  FMUL.FTZ R193, R197, UR23 ;  /* 0x00000017c5c17c20 */ /* 0x000fe20008410000 */
[----:B------:R-:W-:Y:S01]  /*59c0*/  FMUL.FTZ R189, R199, UR23 ;  /* 0x00000017c7bd7c20 */ /* 0x000fe20008410000 */
[----:B------:R-:W-:Y:S01]  /*59d0*/  IADD3 R196, -R17, 0x1, R191 ;  /* 0x0000000111c47810 */ /* 0x000fe20007ffe1bf */
[----:B------:R-:W4:Y:S01]  /*59e0*/  MUFU.TANH R11, R11 ;  /* 0x0000000b000b7308 */ /* 0x000f220000002400 */
[----:B------:R-:W-:Y:S01]  /*59f0*/  SYNCS.ARRIVE.TRANS64.RED.A1T0 RZ, [UR6], RZ ;  /* 0x000000ffffff79a7 */ /* 0x000fe20008100406 */
[----:B------:R-:W-:Y:S01]  /*5a00*/  ULOP3.LUT UR6, URZ, UR24, URZ, 0x33, !UPT ;  /* 0x000000183f067292 */ /* 0x000fe2000f8e333f */
[----:B------:R-:W-:-:S05]  /*5a10*/  IADD3 R196, -R18, R196, R19 ;  /* 0x000000c412c47210 */ /* 0x000fca0007ffe113 */
[----:B------:R-:W0:Y:S01]  /*5a20*/  MUFU.TANH R12, R12 ;  /* 0x0000000c000c7308 */ /* 0x000e220000002400 */
[----:B------:R-:W-:Y:S02]  /*5a30*/  VIADD R197, R196, UR22 ;  /* 0x00000016c4c57c36 */ /* 0x000fe40008000000 */
[----:B-1----:R-:W-:-:S05]  /*5a40*/  @P1 IMAD.HI.U32 R10, R4, R10, RZ ;  /* 0x0000000a040a1227 */ /* 0x002fca00078e00ff */
[----:B------:R-:W1:Y:S01]  /*5a50*/  MUFU.TANH R13, R13 ;  /* 0x0000000d000d7308 */ /* 0x000e620000002400 */
[----:B------:R-:W-:Y:S01]  /*5a60*/  VIADD R196, R196, UR6 ;  /* 0x00000006c4c47c36 */ /* 0x000fe20008000000 */
[----:B---3--:R-:W-:Y:S01]  /*5a70*/  @P1 SHF.R.U32.HI R4, RZ, R5, R10 ;  /* 0x00000005ff041219 */ /* 0x008fe2000001160a */
[----:B------:R-:W-:Y:S01]  /*5a80*/  FMUL.FTZ R5, R152, UR23 ;  /* 0x0000001798057c20 */ /* 0x000fe20008410000 */
[----:B------:R-:W-:Y:S01]  /*5a90*/  FMUL.FTZ R152, R161, UR23 ;  /* 0x00000017a1987c20 */ /* 0x000fe20008410000 */
[----:B------:R-:W-:Y:S01]  /*5aa0*/  FMUL.FTZ R161, R168, UR23 ;  /* 0x00000017a8a17c20 */ /* 0x000fe20008410000 */
[----:B------:R-:W-:Y:S01]  /*5ab0*/  FMUL.FTZ R168, R173, UR23 ;  /* 0x00000017ada87c20 */ /* 0x000fe20008410000 */
[----:B------:R-:W3:Y:S01]  /*5ac0*/  SHFL.IDX PT, R198, R4, RZ, 0x1c1f ;  /* 0x001c1fff04c67589 */ /* 0x000ee200000e0000 */
[----:B------:R-:W-:Y:S01]  /*5ad0*/  FMUL.FTZ R173, R182, UR23 ;  /* 0x00000017b6ad7c20 */ /* 0x000fe20008410000 */
[----:B------:R-:W-:Y:S01]  /*5ae0*/  FMUL.FTZ R182, R185, UR23 ;  /* 0x00000017b9b67c20 */ /* 0x000fe20008410000 */
[----:B------:R-:W-:Y:S01]  /*5af0*/  FMUL.FTZ R10, R154, UR23 ;  /* 0x000000179a0a7c20 */ /* 0x000fe20008410000 */
[----:B------:R-:W-:Y:S01]  /*5b00*/  FMUL.FTZ R185, R195, UR23 ;  /* 0x00000017c3b97c20 */ /* 0x000fe20008410000 */
[----:B------:R-:W-:Y:S01]  /*5b10*/  PLOP3.LUT P1, PT, PT, PT, UP0, 0x40, 0x0 ;  /* 0x000000000000781c */ /* 0x000fe20003f2e808 */
[----:B------:R-:W0:Y:S08]  /*5b20*/  MUFU.TANH R5, R5 ;  /* 0x0000000500057308 */ /* 0x000e300000002400 */
[----:B------:R-:W0:Y:S08]  /*5b30*/  MUFU.TANH R10, R10 ;  /* 0x0000000a000a7308 */ /* 0x000e300000002400 */
[----:B------:R-:W0:Y:S01]  /*5b40*/  MUFU.TANH R14, R14 ;  /* 0x0000000e000e7308 */ /* 0x000e220000002400 */
[----:B---3--:R-:W-:-:S02]  /*5b50*/  IMAD.IADD R195, R197, 0x1, R198 ;  /* 0x00000001c5c37824 */ /* 0x008fc400078e02c6 */
[----:B------:R-:W-:-:S05]  /*5b60*/  IMAD.IADD R194, R198, 0x1, R196 ;  /* 0x00000001c6c27824 */ /* 0x000fca00078e02c4 */
        /* <DEDUP_REMOVED lines=43> */
[----:B------:R-:W-:Y:S01]  /*5e20*/  IADD3 R198, -R18, R19, R198 ;  /* 0x0000001312c67210 */ /* 0x000fe20007ffe1c6 */
[----:B------:R-:W-:Y:S03]  /*5e30*/  BSSY B0, `(.L_x_2539) ;  /* 0x0000010000007945 */ /* 0x000fe60003800000 */
        /* <DEDUP_REMOVED lines=10> */
.L_x_2540:
[----:B------:R-:W-:-:S05]  /*5ee0*/  IMAD.U32 R199, RZ, RZ, UR25 ;  /* 0x00000019ffc77e24 */ /* 0x000fca000f8e00ff */
[----:B------:R-:W-:-:S13]  /*5ef0*/  ISETP.NE.AND P1, PT, R199, 0x1, PT ;  /* 0x00000001c700780c */ /* 0x000fda0003f25270 */
[----:B------:R-:W1:Y:S02]  /*5f00*/  @P1 LDC.64 R154, c[0x0][0x9e8] ;  /* 0x00027a00ff9a1b82 */ /* 0x000e640000000a00 */
[----:B-1----:R-:W-:-:S05]  /*5f10*/  @P1 IMAD.HI.U32 R154, R198, R154, RZ ;  /* 0x0000009ac69a1227 */ /* 0x002fca00078e00ff */
[----:B------:R-:W-:-:S07]  /*5f20*/  @P1 SHF.R.U32.HI R198, RZ, R155, R154 ;  /* 0x0000009bffc61219 */ /* 0x000fce000001169a */
.L_x_2541:
[----:B------:R-:W-:Y:S05]  /*5f30*/  BSYNC B0 ;  /* 0x0000000000007941 */ /* 0x000fea0003800000 */
.L_x_2539:
[----:B------:R-:W-:-:S04]  /*5f40*/  IMAD.IADD R154, R191, 0x1, -R17 ;  /* 0x00000001bf9a7824 */ /* 0x000fc800078e0a11 */
[----:B------:R-:W-:-:S05]  /*5f50*/  IMAD R154, R198, R199, R154 ;  /* 0x000000c7c69a7224 */ /* 0x000fca00078e029a */
[----:B------:R-:W-:Y:S02]  /*5f60*/  VIMNMX R194, R194, R154, !PT ;  /* 0x0000009ac2c27248 */ /* 0x000fe40007fe0100 */
[----:B------:R-:W-:-:S07]  /*5f70*/  VIADDMNMX R195, R154, R199, R195, PT ;  /* 0x000000c79ac37246 */ /* 0x000fce00038001c3 */
.L_x_2538:
[C---:B------:R-:W-:Y:S01]  /*5f80*/  ISETP.GE.AND P1, PT, R191.reuse, 0x1, PT ;  /* 0x00000001bf00780c */ /* 0x040fe20003f26270 */
[----:B------:R-:W1:Y:S01]  /*5f90*/  SHFL.IDX PT, R4, R4, 0x1, 0x1c1f ;  /* 0x003c1f0004047f89 */ /* 0x000e6200000e0000 */
[----:B------:R-:W-:Y:S01]  /*5fa0*/  ISETP.GE.AND P4, PT, R191, 0x9, PT ;  /* 0x00000009bf00780c */ /* 0x000fe20003f86270 */
[----:B------:R-:W-:Y:S01]  /*5fb0*/  UISETP.NE.AND UP0, UPT, UR47, URZ, UPT ;  /* 0x0000003f2f00728c */ /* 0x000fe2000bf05270 */
[----:B------:R-:W-:Y:S02]  /*5fc0*/  LOP3.LUT R16, R16, 0xfffbffff, RZ, 0xc0, !PT ;  /* 0xfffbffff10107812 */ /* 0x000fe400078ec0ff */
[----:B------:R-:W-:-:S04]  /*5fd0*/  ISETP.GT.AND P2, PT, R194, RZ, !P1 ;  /* 0x000000ffc200720c */ /* 0x000fc80004f44270 */
[----:B------:R-:W-:-:S03]  /*5fe0*/  ISETP.LT.OR P2, PT, R195, 0x1, P2 ;  /* 0x00000001c300780c */ /* 0x000fc60001741670 */
[----:B------:R-:W-:Y:S02]  /*5ff0*/  @P1 LOP3.LUT R16, R16, 0x40000, RZ, 0xfc, !PT ;  /* 0x0004000010101812 */ /* 0x000fe400078efcff */
[----:B------:R-:W-:Y:S02]  /*6000*/  ISETP.GE.AND P1, PT, R191, 0x2, PT ;  /* 0x00000002bf00780c */ /* 0x000fe40003f26270 */
[----:B------:R-:W-:Y:S02]  /*6010*/  LOP3.LUT R16, R16, 0xfffffffd, RZ, 0xc0, !PT ;  /* 0xfffffffd10107812 */ /* 0x000fe400078ec0ff */
[----:B0-----:R-:W-:Y:S02]  /*6020*/  FSEL R154, R5, -INF , !P2 ;  /* 0xff800000059a7808 */ /* 0x001fe40005000000 */
[----:B------:R-:W-:Y:S02]  /*6030*/  ISETP.GT.AND P3, PT, R194, 0x1, !P1 ;  /* 0x00000001c200780c */ /* 0x000fe40004f64270 */
[----:B------:R-:W-:-:S02]  /*6040*/  @P4 LOP3.LUT R16, R16, 0x2, RZ, 0xfc, !PT ;  /* 0x0000000210104812 */ /* 0x000fc400078efcff */
[----:B------:R-:W-:Y:S01]  /*6050*/  ISETP.GT.AND P2, PT, R194, 0x8, !P4 ;  /* 0x00000008c200780c */ /* 0x000fe20006744270 */
[--C-:B-1----:R-:W-:Y:S01]  /*6060*/  IMAD.IADD R197, R197, 0x1, R4.reuse ;  /* 0x00000001c5c57824 */ /* 0x102fe200078e0204 */
[----:B------:R-:W-:Y:S01]  /*6070*/  ISETP.GE.AND P4, PT, R191, 0xa, PT ;  /* 0x0000000abf00780c */ /* 0x000fe20003f86270 */
[----:B------:R-:W-:Y:S01]  /*6080*/  IMAD.IADD R196, R196, 0x1, R4 ;  /* 0x00000001c4c47824 */ /* 0x000fe200078e0204 */
[C---:B------:R-:W-:Y:S02]  /*6090*/  ISETP.LT.OR P3, PT, R195.reuse, 0x2, P3 ;  /* 0x00000002c300780c */ /* 0x040fe40001f61670 */
[----:B------:R-:W-:Y:S02]  /*60a0*/  ISETP.LT.OR P2, PT, R195, 0x9, P2 ;  /* 0x00000009c300780c */ /* 0x000fe40001741670 */
[----:B------:R-:W-:Y:S02]  /*60b0*/  FSEL R11, R11, -INF , !P3 ;  /* 0xff8000000b0b7808 */ /* 0x000fe40005800000 */
[----:B------:R-:W-:-:S02]  /*60c0*/  ISETP.GE.AND P3, PT, R191, 0x11, PT ;  /* 0x00000011bf00780c */ /* 0x000fc40003f66270 */
[----:B------:R-:W-:Y:S02]  /*60d0*/  LOP3.LUT R16, R16, 0xfffffffb, RZ, 0xc0, !PT ;  /* 0xfffffffb10107812 */ /* 0x000fe400078ec0ff */
[----:B------:R-:W-:Y:S02]  /*60e0*/  FSEL R13, R13, -INF , !P2 ;  /* 0xff8000000d0d7808 */ /* 0x000fe40005000000 */
[----:B------:R-:W-:Y:S02]  /*60f0*/  ISETP.GT.AND P2, PT, R194, 0x9, !P4 ;  /* 0x00000009c200780c */ /* 0x000fe40006744270 */
[----:B------:R-:W-:Y:S02]  /*6100*/  @P4 LOP3.LUT R16, R16, 0x4, RZ, 0xfc, !PT ;  /* 0x0000000410104812 */ /* 0x000fe400078efcff */
[----:B------:R-:W-:Y:S02]  /*6110*/  ISETP.LT.OR P2, PT, R195, 0xa, P2 ;  /* 0x0000000ac300780c */ /* 0x000fe40001741670 */
[----:B------:R-:W-:-:S02]  /*6120*/  LOP3.LUT R16, R16, 0xfffffff7, RZ, 0xc0, !PT ;  /* 0xfffffff710107812 */ /* 0x000fc400078ec0ff */
[----:B------:R-:W-:Y:S02]  /*6130*/  FSEL R14, R14, -INF , !P2 ;  /* 0xff8000000e0e7808 */ /* 0x000fe40005000000 */
[----:B------:R-:W-:Y:S02]  /*6140*/  @P3 LOP3.LUT R16, R16, 0x8, RZ, 0xfc, !PT ;  /* 0x0000000810103812 */ /* 0x000fe400078efcff */
[----:B------:R-:W-:Y:S02]  /*6150*/  ISETP.GT.AND P2, PT, R194, 0x10, !P3 ;  /* 0x00000010c200780c */ /* 0x000fe40005f44270 */
[----:B------:R-:W-:Y:S02]  /*6160*/  ISETP.GE.AND P3, PT, R191, 0x12, PT ;  /* 0x00000012bf00780c */ /* 0x000fe40003f66270 */
[----:B------:R-:W-:Y:S02]  /*6170*/  ISETP.LT.OR P2, PT, R195, 0x11, P2 ;  /* 0x00000011c300780c */ /* 0x000fe40001741670 */
[----:B------:R-:W-:-:S02]  /*6180*/  LOP3.LUT R16, R16, 0xffffffef, RZ, 0xc0, !PT ;  /* 0xffffffef10107812 */ /* 0x000fc400078ec0ff */
[----:B------:R-:W-:Y:S02]  /*6190*/  FSEL R21, R21, -INF , !P2 ;  /* 0xff80000015157808 */ /* 0x000fe40005000000 */
        /* <DEDUP_REMOVED lines=118> */
.L_x_2544:
[----:B------:R-:W-:-:S05]  /*6900*/  IMAD.U32 R194, RZ, RZ, UR25 ;  /* 0x00000019ffc27e24 */ /* 0x000fca000f8e00ff */
[----:B------:R-:W-:-:S13]  /*6910*/  ISETP.NE.AND P6, PT, R194, 0x1, PT ;  /* 0x00000001c200780c */ /* 0x000fda0003fc5270 */
[----:B------:R-:W0:Y:S02]  /*6920*/  @P6 LDC.64 R4, c[0x0][0x9e8] ;  /* 0x00027a00ff046b82 */ /* 0x000e240000000a00 */
[----:B0-----:R-:W-:-:S05]  /*6930*/  @P6 IMAD.HI.U32 R4, R155, R4, RZ ;  /* 0x000000049b046227 */ /* 0x001fca00078e00ff */
[----:B------:R-:W-:-:S07]  /*6940*/  @P6 SHF.R.U32.HI R155, RZ, R5, R4 ;  /* 0x00000005ff9b6219 */ /* 0x000fce0000011604 */
.L_x_2545:
[----:B------:R-:W-:Y:S05]  /*6950*/  BSYNC B0 ;  /* 0x0000000000007941 */ /* 0x000fea0003800000 */
.L_x_2543:
[----:B------:R-:W-:-:S04]  /*6960*/  IMAD.IADD R191, R191, 0x1, -R17 ;  /* 0x00000001bfbf7824 */ /* 0x000fc800078e0a11 */
[----:B------:R-:W-:-:S05]  /*6970*/  IMAD R191, R155, R194, R191 ;  /* 0x000000c29bbf7224 */ /* 0x000fca00078e02bf */
[----:B------:R-:W-:Y:S02]  /*6980*/  VIMNMX R196, R196, R191, !PT ;  /* 0x000000bfc4c47248 */ /* 0x000fe40007fe0100 */
[----:B------:R-:W-:-:S07]  /*6990*/  VIADDMNMX R197, R191, R194, R197, PT ;  /* 0x000000c2bfc57246 */ /* 0x000fce00038001c5 */
.L_x_2542:
[----:B------:R-:W-:Y:S01]  /*69a0*/  ISETP.GT.AND P1, PT, R196, 0x1, !P1 ;  /* 0x00000001c400780c */ /* 0x000fe20004f24270 */
[----:B------:R-:W-:Y:S01]  /*69b0*/  UMOV UR10, UR29 ;  /* 0x0000001d000a7c82 */ /* 0x000fe20008000000 */
[----:B------:R-:W-:Y:S02]  /*69c0*/  FMNMX.FTZ R4, R154, R9, !PT ;  /* 0x000000099a047209 */ /* 0x000fe40007810000 */
[----:B------:R-:W-:Y:S02]  /*69d0*/  ISETP.LT.OR P1, PT, R197, 0x2, P1 ;  /* 0x00000002c500780c */ /* 0x000fe40000f21670 */
[----:B------:R-:W-:Y:S02]  /*69e0*/  LOP3.LUT P6, RZ, R16, 0x10000, RZ, 0xc0, !PT ;  /* 0x0001000010ff7812 */ /* 0x000fe400078cc0ff */
        /* <DEDUP_REMOVED lines=72> */
[----:B------:R-:W-:Y:S02]  /*6e70*/  ISETP.GT.AND P1, PT, R196, 0x30, !P1 ;  /* 0x00000030c400780c */ /* 0x000fe40004f24270 */
[----:B------:R-:W-:Y:S01]  /*6e80*/  FSEL R180, R180, -INF , !P2 ;  /* 0xff800000b4b47808 */ /* 0x000fe20005000000 */
[----:B------:R-:W0:Y:S01]  /*6e90*/  SHFL.BFLY PT, R5, R4, 0x1, 0x1f ;  /* 0x0c201f0004057f89 */ /* 0x000e2200000e0000 */
[----:B------:R-:W-:Y:S02]  /*6ea0*/  ISETP.LT.OR P1, PT, R197, 0x31, P1 ;  /* 0x00000031c500780c */ /* 0x000fe40000f21670 */
[----:B------:R-:W-:-:S02]  /*6eb0*/  ISETP.GT.AND P5, PT, R196, 0x58, !P5 ;  /* 0x00000058c400780c */ /* 0x000fc40006fa4270 */
[----:B------:R-:W-:Y:S02]  /*6ec0*/  FSEL R169, R169, -INF , !P1 ;  /* 0xff800000a9a97808 */ /* 0x000fe40004800000 */
[----:B------:R-:W-:Y:S02]  /*6ed0*/  LOP3.LUT P1, RZ, R16, 0x200, RZ, 0xc0, !PT ;  /* 0x0000020010ff7812 */ /* 0x000fe4000782c0ff */
[----:B------:R-:W-:Y:S02]  /*6ee0*/  ISETP.LT.OR P4, PT, R197, 0x52, P4 ;  /* 0x00000052c500780c */ /* 0x000fe40002781670 */
[----:B------:R-:W-:Y:S02]  /*6ef0*/  ISETP.GT.AND P1, PT, R196, 0x31, !P1 ;  /* 0x00000031c400780c */ /* 0x000fe40004f24270 */
[----:B------:R-:W-:Y:S02]  /*6f00*/  FSEL R183, R183, -INF , !P3 ;  /* 0xff800000b7b77808 */ /* 0x000fe40005800000 */
[----:B------:R-:W-:-:S02]  /*6f10*/  ISETP.LT.OR P1, PT, R197, 0x32, P1 ;  /* 0x00000032c500780c */ /* 0x000fc40000f21670 */
[----:B------:R-:W-:Y:S02]  /*6f20*/  ISETP.LT.OR P5, PT, R197, 0x59, P5 ;  /* 0x00000059c500780c */ /* 0x000fe40002fa1670 */
[----:B------:R-:W-:Y:S02]  /*6f30*/  FSEL R170, R170, -INF , !P1 ;  /* 0xff800000aaaa7808 */ /* 0x000fe40004800000 */
[----:B------:R-:W-:Y:S02]  /*6f40*/  LOP3.LUT P1, RZ, R16, 0x100, RZ, 0xc0, !PT ;  /* 0x0000010010ff7812 */ /* 0x000fe4000782c0ff */
[----:B------:R-:W-:Y:S02]  /*6f50*/  FSEL R185, R185, -INF , !P4 ;  /* 0xff800000b9b97808 */ /* 0x000fe40006000000 */
[----:B------:R-:W-:Y:S02]  /*6f60*/  ISETP.GT.AND P1, PT, R196, 0x38, !P1 ;  /* 0x00000038c400780c */ /* 0x000fe40004f24270 */
[----:B0-----:R-:W-:-:S02]  /*6f70*/  FMNMX.FTZ R4, R4, R5, !PT ;  /* 0x0000000504047209 */ /* 0x001fc40007810000 */
[----:B------:R-:W-:Y:S02]  /*6f80*/  ISETP.LT.OR P1, PT, R197, 0x39, P1 ;  /* 0x00000039c500780c */ /* 0x000fe40000f21670 */
[----:B------:R-:W-:Y:S02]  /*6f90*/  FSEL R187, R187, -INF , !P5 ;  /* 0xff800000bbbb7808 */ /* 0x000fe40006800000 */
[----:B------:R-:W-:Y:S02]  /*6fa0*/  FSEL R173, R173, -INF , !P1 ;  /* 0xff800000adad7808 */ /* 0x000fe40004800000 */
[----:B------:R-:W-:-:S04]  /*6fb0*/  LOP3.LUT P1, RZ, R16, 0x80, RZ, 0xc0, !PT ;  /* 0x0000008010ff7812 */ /* 0x000fc8000782c0ff */
[----:B------:R-:W-:-:S04]  /*6fc0*/  ISETP.GT.AND P1, PT, R196, 0x39, !P1 ;  /* 0x00000039c400780c */ /* 0x000fc80004f24270 */
[----:B------:R-:W-:-:S04]  /*6fd0*/  ISETP.LT.OR P1, PT, R197, 0x3a, P1 ;  /* 0x0000003ac500780c */ /* 0x000fc80000f21670 */
[----:B------:R-:W-:Y:S02]  /*6fe0*/  FSEL R174, R174, -INF , !P1 ;  /* 0xff800000aeae7808 */ /* 0x000fe40004800000 */
[----:B------:R-:W-:-:S04]  /*6ff0*/  LOP3.LUT P1, RZ, R16, 0x40, RZ, 0xc0, !PT ;  /* 0x0000004010ff7812 */ /* 0x000fc8000782c0ff */
[----:B------:R-:W-:-:S04]  /*7000*/  ISETP.GT.AND P1, PT, R196, 0x40, !P1 ;  /* 0x00000040c400780c */ /* 0x000fc80004f24270 */
[----:B------:R-:W-:-:S04]  /*7010*/  ISETP.LT.OR P1, PT, R197, 0x41, P1 ;  /* 0x00000041c500780c */ /* 0x000fc80000f21670 */
[----:B------:R-:W-:Y:S02]  /*7020*/  FSEL R177, R177, -INF , !P1 ;  /* 0xff800000b1b17808 */ /* 0x000fe40004800000 */
[----:B------:R-:W-:Y:S02]  /*7030*/  ISETP.GT.AND P1, PT, R196, 0x41, !P6 ;  /* 0x00000041c400780c */ /* 0x000fe40007724270 */
[----:B------:R-:W-:Y:S02]  /*7040*/  LOP3.LUT P6, RZ, R16, 0x20000, RZ, 0xc0, !PT ;  /* 0x0002000010ff7812 */ /* 0x000fe400078cc0ff */
[----:B------:R-:W-:-:S04]  /*7050*/  ISETP.LT.OR P1, PT, R197, 0x42, P1 ;  /* 0x00000042c500780c */ /* 0x000fc80000f21670 */
[----:B------:R-:W-:Y:S02]  /*7060*/  FSEL R178, R178, -INF , !P1 ;  /* 0xff800000b2b27808 */ /* 0x000fe40004800000 */
[----:B------:R-:W-:-:S04]  /*7070*/  FSETP.NEU.FTZ.AND P1, PT, R4, -INF , PT ;  /* 0xff8000000400780b */ /* 0x000fc80003f3d000 */
[----:B------:R-:W-:-:S05]  /*7080*/  FSEL R5, R4, RZ, P1 ;  /* 0x000000ff04057208 */ /* 0x000fca0000800000 */
[----:B------:R-:W-:Y:S01]  /*7090*/  FADD.FTZ R9, -R5, R9 ;  /* 0x0000000905097221 */ /* 0x000fe20000010100 */
[----:B------:R-:W-:-:S03]  /*70a0*/  FMUL.FTZ R5, R4, UR10 ;  /* 0x0000000a04057c20 */ /* 0x000fc60008410000 */
[----:B------:R-:W-:Y:S02]  /*70b0*/  FMUL.FTZ R9, R9, UR10 ;  /* 0x0000000a09097c20 */ /* 0x000fe40008410000 */
[----:B------:R-:W-:Y:S02]  /*70c0*/  FSEL R5, R5, RZ, P1 ;  /* 0x000000ff05057208 */ /* 0x000fe40000800000 */
[----:B------:R-:W-:Y:S02]  /*70d0*/  ISETP.GT.AND P1, PT, R196, 0x48, !P6 ;  /* 0x00000048c400780c */ /* 0x000fe40007724270 */
[----:B------:R-:W0:Y:S01]  /*70e0*/  MUFU.EX2 R9, R9 ;  /* 0x0000000900097308 */ /* 0x000e220000000800 */
[--C-:B------:R-:W-:Y:S01]  /*70f0*/  FFMA.FTZ R154, R154, UR10, -R5.reuse ;  /* 0x0000000a9a9a7c23 */ /* 0x100fe20008010805 */
[----:B------:R-:W-:Y:S01]  /*7100*/  ISETP.LT.OR P1, PT, R197, 0x49, P1 ;  /* 0x00000049c500780c */ /* 0x000fe20000f21670 */
[--C-:B------:R-:W-:Y:S01]  /*7110*/  FFMA.FTZ R11, R11, UR10, -R5.reuse ;  /* 0x0000000a0b0b7c23 */ /* 0x100fe20008010805 */
[--C-:B------:R-:W-:Y:S01]  /*7120*/  FFMA.FTZ R13, R13, UR10, -R5.reuse ;  /* 0x0000000a0d0d7c23 */ /* 0x100fe20008010805 */
[--C-:B------:R-:W-:Y:S01]  /*7130*/  FFMA.FTZ R14, R14, UR10, -R5.reuse ;  /* 0x0000000a0e0e7c23 */ /* 0x100fe20008010805 */
[----:B------:R-:W-:Y:S01]  /*7140*/  FSEL R181, R181, -INF , !P1 ;  /* 0xff800000b5b57808 */ /* 0x000fe20004800000 */
[--C-:B------:R-:W-:Y:S01]  /*7150*/  FFMA.FTZ R21, R21, UR10, -R5.reuse ;  /* 0x0000000a15157c23 */ /* 0x100fe20008010805 */
[----:B------:R-:W-:Y:S01]  /*7160*/  LOP3.LUT P1, RZ, R16, 0x40000, RZ, 0xc0, !PT ;  /* 0x0004000010ff7812 */ /* 0x000fe2000782c0ff */
[--C-:B------:R-:W-:Y:S01]  /*7170*/  FFMA.FTZ R155, R152, UR10, -R5.reuse ;  /* 0x0000000a989b7c23 */ /* 0x100fe20008010805 */
[--C-:B------:R-:W-:Y:S01]  /*7180*/  FFMA.FTZ R157, R157, UR10, -R5.reuse ;  /* 0x0000000a9d9d7c23 */ /* 0x100fe20008010805 */
[--C-:B------:R-:W-:Y:S01]  /*7190*/  FFMA.FTZ R158, R158, UR10, -R5.reuse ;  /* 0x0000000a9e9e7c23 */ /* 0x100fe20008010805 */
[----:B------:R-:W-:Y:S01]  /*71a0*/  ISETP.GT.AND P1, PT, R196, RZ, !P1 ;  /* 0x000000ffc400720c */ /* 0x000fe20004f24270 */
[--C-:B------:R-:W-:Y:S01]  /*71b0*/  FFMA.FTZ R161, R161, UR10, -R5.reuse ;  /* 0x0000000aa1a17c23 */ /* 0x100fe20008010805 */
[--C-:B------:R-:W-:Y:S01]  /*71c0*/  FFMA.FTZ R162, R162, UR10, -R5.reuse ;  /* 0x0000000aa2a27c23 */ /* 0x100fe20008010805 */
[--C-:B------:R-:W-:Y:S01]  /*71d0*/  FFMA.FTZ R167, R167, UR10, -R5.reuse ;  /* 0x0000000aa7a77c23 */ /* 0x100fe20008010805 */
[----:B------:R-:W-:Y:S01]  /*71e0*/  ISETP.LT.OR P1, PT, R197, 0x1, P1 ;  /* 0x00000001c500780c */ /* 0x000fe20000f21670 */
[--C-:B------:R-:W-:Y:S01]  /*71f0*/  FFMA.FTZ R168, R168, UR10, -R5.reuse ;  /* 0x0000000aa8a87c23 */ /* 0x100fe20008010805 */
[--C-:B------:R-:W-:Y:S01]  /*7200*/  FFMA.FTZ R171, R171, UR10, -R5.reuse ;  /* 0x0000000aabab7c23 */ /* 0x100fe20008010805 */
[--C-:B------:R-:W-:Y:S01]  /*7210*/  FFMA.FTZ R172, R172, UR10, -R5.reuse ;  /* 0x0000000aacac7c23 */ /* 0x100fe20008010805 */
[----:B------:R-:W-:Y:S01]  /*7220*/  FSEL R10, R10, -INF , !P1 ;  /* 0xff8000000a0a7808 */ /* 0x000fe20004800000 */
        /* <DEDUP_REMOVED lines=10> */
[----:B------:R-:W-:Y:S01]  /*72d0*/  FMNMX.FTZ R5, R10, R8, !PT ;  /* 0x000000080a057209 */ /* 0x000fe20007810000 */
[----:B------:R-:W1:Y:S01]  /*72e0*/  MUFU.EX2 R152, R154 ;  /* 0x0000009a00987308 */ /* 0x000e620000000800 */
[----:B------:R-:W-:Y:S01]  /*72f0*/  LOP3.LUT P6, RZ, R16, 0x1, RZ, 0xc0, !PT ;  /* 0x0000000110ff7812 */ /* 0x000fe200078cc0ff */
[----:B0-----:R-:W-:Y:S01]  /*7300*/  FMUL.FTZ R24, R24, R9 ;  /* 0x0000000918187220 */ /* 0x001fe20000410000 */
[----:B------:R-:W-:Y:S01]  /*7310*/  FMNMX.FTZ R5, R12, R5, !PT ;  /* 0x000000050c057209 */ /* 0x000fe20007810000 */
[-C--:B------:R-:W-:Y:S01]  /*7320*/  FMUL.FTZ R25, R25, R9.reuse ;  /* 0x0000000919197220 */ /* 0x080fe20000410000 */
[----:B------:R-:W-:Y:S01]  /*7330*/  ISETP.GT.AND P1, PT, R196, 0x59, !P6 ;  /* 0x00000059c400780c */ /* 0x000fe20007724270 */
[----:B------:R-:W-:Y:S01]  /*7340*/  FMUL.FTZ R28, R28, R9 ;  /* 0x000000091c1c7220 */ /* 0x000fe20000410000 */
[----:B------:R-:W-:Y:S01]  /*7350*/  FMNMX.FTZ R5, R15, R5, !PT ;  /* 0x000000050f057209 */ /* 0x000fe20007810000 */
[----:B------:R-:W0:Y:S01]  /*7360*/  MUFU.EX2 R11, R11 ;  /* 0x0000000b000b7308 */ /* 0x000e220000000800 */
[----:B------:R-:W-:Y:S01]  /*7370*/  ISETP.LT.OR P1, PT, R197, 0x5a, P1 ;  /* 0x0000005ac500780c */ /* 0x000fe20000f21670 */
[----:B------:R-:W-:Y:S01]  /*7380*/  FMUL.FTZ R29, R29, R9 ;  /* 0x000000091d1d7220 */ /* 0x000fe20000410000 */
[----:B------:R-:W-:Y:S01]  /*7390*/  FMNMX.FTZ R5, R20, R5, !PT ;  /* 0x0000000514057209 */ /* 0x000fe20007810000 */
[-C--:B------:R-:W-:Y:S01]  /*73a0*/  FMUL.FTZ R32, R32, R9.reuse ;  /* 0x0000000920207220 */ /* 0x080fe20000410000 */
[----:B------:R-:W-:Y:S01]  /*73b0*/  FSEL R189, R189, -INF , !P1 ;  /* 0xff800000bdbd7808 */ /* 0x000fe20004800000 */
[----:B------:R-:W-:Y:S01]  /*73c0*/  FMUL.FTZ R33, R33, R9 ;  /* 0x0000000921217220 */ /* 0x000fe20000410000 */
[----:B------:R-:W-:Y:S01]  /*73d0*/  FMNMX.FTZ R5, R153, R5, !PT ;  /* 0x0000000599057209 */ /* 0x000fe20007810000 */
[----:B------:R-:W3:Y:S01]  /*73e0*/  MUFU.EX2 R13, R13 ;  /* 0x0000000d000d7308 */ /* 0x000ee20000000800 */
[----:B-1----:R-:W-:Y:S01]  /*73f0*/  FFMA.FTZ R2, R9, R2, R152 ;  /* 0x0000000209027223 */ /* 0x002fe20000010098 */
[----:B------:R-:W-:Y:S01]  /*7400*/  FMUL.FTZ R36, R36, R9 ;  /* 0x0000000924247220 */ /* 0x000fe20000410000 */
[----:B------:R-:W-:Y:S01]  /*7410*/  FMNMX.FTZ R5, R156, R5, !PT ;  /* 0x000000059c057209 */ /* 0x000fe20007810000 */
[-C--:B------:R-:W-:Y:S01]  /*7420*/  FMUL.FTZ R37, R37, R9.reuse ;  /* 0x0000000925257220 */ /* 0x080fe20000410000 */
[-C--:B------:R-:W-:Y:S01]  /*7430*/  FMUL.FTZ R40, R40, R9.reuse ;  /* 0x0000000928287220 */ /* 0x080fe20000410000 */
[----:B------:R-:W-:Y:S01]  /*7440*/  FMUL.FTZ R41, R41, R9 ;  /* 0x0000000929297220 */ /* 0x000fe20000410000 */
[----:B------:R-:W-:Y:S01]  /*7450*/  FMNMX.FTZ R5, R159, R5, !PT ;  /* 0x000000059f057209 */ /* 0x000fe20007810000 */
[----:B------:R-:W1:Y:S01]  /*7460*/  MUFU.EX2 R14, R14 ;  /* 0x0000000e000e7308 */ /* 0x000e620000000800 */
[C---:B0-----:R-:W-:Y:S01]  /*7470*/  FADD.FTZ R2, R11.reuse, R2 ;  /* 0x000000020b027221 */ /* 0x041fe20000010000 */
[----:B------:R-:W-:Y:S01]  /*7480*/  F2FP.BF16.F32.PACK_AB R152, R11, R152 ;  /* 0x000000980b98723e */ /* 0x000fe200000010ff */
[----:B------:R-:W-:Y:S01]  /*7490*/  FMUL.FTZ R44, R44, R9 ;  /* 0x000000092c2c7220 */ /* 0x000fe20000410000 */
[----:B------:R-:W-:Y:S01]  /*74a0*/  FMNMX.FTZ R5, R160, R5, !PT ;  /* 0x00000005a0057209 */ /* 0x000fe20007810000 */
[-C--:B------:R-:W-:Y:S01]  /*74b0*/  FMUL.FTZ R45, R45, R9.reuse ;  /* 0x000000092d2d7220 */ /* 0x080fe20000410000 */
[-C--:B------:R-:W-:Y:S01]  /*74c0*/  FMUL.FTZ R48, R48, R9.reuse ;  /* 0x0000000930307220 */ /* 0x080fe20000410000 */
[----:B------:R-:W-:Y:S01]  /*74d0*/  FMUL.FTZ R49, R49, R9 ;  /* 0x0000000931317220 */ /* 0x000fe20000410000 */
[----:B------:R-:W-:Y:S01]  /*74e0*/  FMNMX.FTZ R5, R163, R5, !PT ;  /* 0x00000005a3057209 */ /* 0x000fe20007810000 */
[----:B---3--:R-:W-:Y:S01]  /*74f0*/  FADD.FTZ R2, R13, R2 ;  /* 0x000000020d027221 */ /* 0x008fe20000010000 */
[----:B------:R-:W0:Y:S01]  /*7500*/  MUFU.EX2 R21, R21 ;  /* 0x0000001500157308 */ /* 0x000e220000000800 */
[----:B------:R-:W-:Y:S01]  /*7510*/  FMUL.FTZ R52, R52, R9 ;  /* 0x0000000934347220 */ /* 0x000fe20000410000 */
[----:B------:R-:W-:Y:S01]  /*7520*/  FMNMX.FTZ R5, R164, R5, !PT ;  /* 0x00000005a4057209 */ /* 0x000fe20007810000 */
[-C--:B------:R-:W-:Y:S01]  /*7530*/  FMUL.FTZ R53, R53, R9.reuse ;  /* 0x0000000935357220 */ /* 0x080fe20000410000 */
[-C--:B------:R-:W-:Y:S01]  /*7540*/  FMUL.FTZ R56, R56, R9.reuse ;  /* 0x0000000938387220 */ /* 0x080fe20000410000 */
[----:B------:R-:W-:Y:S01]  /*7550*/  FMUL.FTZ R57, R57, R9 ;  /* 0x0000000939397220 */ /* 0x000fe20000410000 */
[----:B------:R-:W-:Y:S01]  /*7560*/  FMNMX.FTZ R5, R165, R5, !PT ;  /* 0x00000005a5057209 */ /* 0x000fe20007810000 */
[C---:B-1----:R-:W-:Y:S01]  /*7570*/  FADD.FTZ R2, R14.reuse, R2 ;  /* 0x000000020e027221 */ /* 0x042fe20000010000 */
[----:B------:R-:W-:Y:S01]  /*7580*/  F2FP.BF16.F32.PACK_AB R154, R14, R13 ;  /* 0x0000000d0e9a723e */ /* 0x000fe200000010ff */
[----:B------:R-:W1:Y:S01]  /*7590*/  MUFU.EX2 R155, R155 ;  /* 0x0000009b009b7308 */ /* 0x000e620000000800 */
[----:B------:R-:W-:Y:S01]  /*75a0*/  FMNMX.FTZ R5, R166, R5, !PT ;  /* 0x00000005a6057209 */ /* 0x000fe20007810000 */
[-C--:B------:R-:W-:Y:S01]  /*75b0*/  FMUL.FTZ R60, R60, R9.reuse ;  /* 0x000000093c3c7220 */ /* 0x080fe20000410000 */
[-C--:B------:R-:W-:Y:S01]  /*75c0*/  FMUL.FTZ R61, R61, R9.reuse ;  /* 0x000000093d3d7220 */ /* 0x080fe20000410000 */
[----:B------:R-:W-:Y:S01]  /*75d0*/  FMUL.FTZ R64, R64, R9 ;  /* 0x0000000940407220 */ /* 0x000fe20000410000 */
[----:B------:R-:W-:Y:S01]  /*75e0*/  FMNMX.FTZ R5, R169, R5, !PT ;  /* 0x00000005a9057209 */ /* 0x000fe20007810000 */
[-C--:B------:R-:W-:Y:S01]  /*75f0*/  FMUL.FTZ R65, R65, R9.reuse ;  /* 0x0000000941417220 */ /* 0x080fe20000410000 */
[----:B------:R-:W-:Y:S01]  /*7600*/  FMUL.FTZ R68, R68, R9 ;  /* 0x0000000944447220 */ /* 0x000fe20000410000 */
[----:B------:R-:W3:Y:S01]  /*7610*/  MUFU.EX2 R157, R157 ;  /* 0x0000009d009d7308 */ /* 0x000ee20000000800 */
[----:B------:R-:W-:Y:S01]  /*7620*/  FMNMX.FTZ R5, R170, R5, !PT ;  /* 0x00000005aa057209 */ /* 0x000fe20007810000 */
[----:B0-----:R-:W-:Y:S01]  /*7630*/  FADD.FTZ R2, R21, R2 ;  /* 0x0000000215027221 */ /* 0x001fe20000010000 */
[-C--:B------:R-:W-:Y:S01]  /*7640*/  FMUL.FTZ R69, R69, R9.reuse ;  /* 0x0000000945457220 */ /* 0x080fe20000410000 */
[----:B------:R-:W-:Y:S01]  /*7650*/  FMUL.FTZ R72, R72, R9 ;  /* 0x0000000948487220 */ /* 0x000fe20000410000 */
[----:B------:R-:W-:Y:S01]  /*7660*/  FMNMX.FTZ R5, R173, R5, !PT ;  /* 0x00000005ad057209 */ /* 0x000fe20007810000 */
[-C--:B------:R-:W-:Y:S01]  /*7670*/  FMUL.FTZ R73, R73, R9.reuse ;  /* 0x0000000949497220 */ /* 0x080fe20000410000 */
[----:B------:R-:W-:Y:S01]  /*7680*/  FMUL.FTZ R76, R76, R9 ;  /* 0x000000094c4c7220 */ /* 0x000fe20000410000 */
[----:B------:R-:W0:Y:S01]  /*7690*/  MUFU.EX2 R158, R158 ;  /* 0x0000009e009e7308 */ /* 0x000e220000000800 */
[----:B------:R-:W-:Y:S01]  /*76a0*/  FMNMX.FTZ R5, R174, R5, !PT ;  /* 0x00000005ae057209 */ /* 0x000fe20007810000 */
[----:B-1----:R-:W-:Y:S01]  /*76b0*/  FADD.FTZ R2, R155, R2 ;  /* 0x000000029b027221 */ /* 0x002fe20000010000 */
[-C--:B------:R-:W-:Y:S01]  /*76c0*/  FMUL.FTZ R77, R77, R9.reuse ;  /* 0x000000094d4d7220 */ /* 0x080fe20000410000 */
[----:B------:R-:W-:Y:S01]  /*76d0*/  FMUL.FTZ R80, R80, R9 ;  /* 0x0000000950507220 */ /* 0x000fe20000410000 */
[----:B------:R-:W-:Y:S01]  /*76e0*/  FMNMX.FTZ R5, R177, R5, !PT ;  /* 0x00000005b1057209 */ /* 0x000fe20007810000 */
[-C--:B------:R-:W-:Y:S01]  /*76f0*/  FMUL.FTZ R81, R81, R9.reuse ;  /* 0x0000000951517220 */ /* 0x080fe20000410000 */
[----:B------:R-:W-:Y:S01]  /*7700*/  FMUL.FTZ R84, R84, R9 ;  /* 0x0000000954547220 */ /* 0x000fe20000410000 */
[----:B------:R-:W1:Y:S01]  /*7710*/  MUFU.EX2 R161, R161 ;  /* 0x000000a100a17308 */ /* 0x000e620000000800 */
[----:B------:R-:W-:Y:S01]  /*7720*/  FMNMX.FTZ R5, R178, R5, !PT ;  /* 0x00000005b2057209 */ /* 0x000fe20007810000 */
[----:B---3--:R-:W-:Y:S01]  /*7730*/  FADD.FTZ R2, R157, R2 ;  /* 0x000000029d027221 */ /* 0x008fe20000010000 */
[-C--:B------:R-:W-:Y:S01]  /*7740*/  FMUL.FTZ R85, R85, R9.reuse ;  /* 0x0000000955557220 */ /* 0x080fe20000410000 */
[----:B------:R-:W-:Y:S01]  /*7750*/  FMUL.FTZ R88, R88, R9 ;  /* 0x0000000958587220 */ /* 0x000fe20000410000 */
[----:B------:R-:W-:Y:S01]  /*7760*/  FMNMX.FTZ R5, R181, R5, !PT ;  /* 0x00000005b5057209 */ /* 0x000fe20007810000 */
[-C--:B------:R-:W-:Y:S01]  /*7770*/  FMUL.FTZ R89, R89, R9.reuse ;  /* 0x0000000959597220 */ /* 0x080fe20000410000 */
[----:B------:R-:W-:Y:S01]  /*7780*/  FMUL.FTZ R92, R92, R9 ;  /* 0x000000095c5c7220 */ /* 0x000fe20000410000 */
[----:B------:R-:W3:Y:S01]  /*7790*/  MUFU.EX2 R162, R162 ;  /* 0x000000a200a27308 */ /* 0x000ee20000000800 */
[----:B------:R-:W-:Y:S01]  /*77a0*/  FMNMX.FTZ R5, R180, R5, !PT ;  /* 0x00000005b4057209 */ /* 0x000fe20007810000 */
[C---:B0-----:R-:W-:Y:S01]  /*77b0*/  FADD.FTZ R2, R158.reuse, R2 ;  /* 0x000000029e027221 */ /* 0x041fe20000010000 */
[----:B------:R-:W-:Y:S01]  /*77c0*/  F2FP.BF16.F32.PACK_AB R158, R158, R157 ;  /* 0x0000009d9e9e723e */ /* 0x000fe200000010ff */
        /* <DEDUP_REMOVED lines=16> */
[-C--:B------:R-:W-:Y:S01]  /*78d0*/  FMUL.FTZ R109, R109, R9.reuse ;  /* 0x000000096d6d7220 */ /* 0x080fe20000410000 */
[-C--:B------:R-:W-:Y:S01]  /*78e0*/  FMUL.FTZ R112, R112, R9.reuse ;  /* 0x0000000970707220 */ /* 0x080fe20000410000 */
[----:B------:R-:W3:Y:S01]  /*78f0*/  SHFL.BFLY PT, R11, R5, 0x2, 0x1f ;  /* 0x0c401f00050b7f89 */ /* 0x000ee200000e0000 */
[-C--:B------:R-:W-:Y:S01]  /*7900*/  FMUL.FTZ R113, R113, R9.reuse ;  /* 0x0000000971717220 */ /* 0x080fe20000410000 */
[----:B------:R-:W4:Y:S01]  /*7910*/  MUFU.EX2 R171, R171 ;  /* 0x000000ab00ab7308 */ /* 0x000f220000000800 */
        /* <DEDUP_REMOVED lines=16> */
[----:B----4-:R-:W-:Y:S01]  /*7a20*/  FADD.FTZ R2, R171, R2 ;  /* 0x00000002ab027221 */ /* 0x010fe20000010000 */
[-C--:B------:R-:W-:Y:S01]  /*7a30*/  FMUL.FTZ R140, R140, R9.reuse ;  /* 0x000000098c8c7220 */ /* 0x080fe20000410000 */
[-C--:B------:R-:W-:Y:S01]  /*7a40*/  FMUL.FTZ R141, R141, R9.reuse ;  /* 0x000000098d8d7220 */ /* 0x080fe20000410000 */
[-C--:B------:R-:W-:Y:S01]  /*7a50*/  FMUL.FTZ R144, R144, R9.reuse ;  /* 0x0000000990907220 */ /* 0x080fe20000410000 */
[----:B------:R-:W-:Y:S01]  /*7a60*/  FMUL.FTZ R145, R145, R9 ;  /* 0x0000000991917220 */ /* 0x000fe20000410000 */
[----:B---3--:R-:W-:Y:S01]  /*7a70*/  FMNMX.FTZ R5, R5, R11, !PT ;  /* 0x0000000b05057209 */ /* 0x008fe20007810000 */
[-C--:B------:R-:W-:Y:S01]  /*7a80*/  FMUL.FTZ R148, R148, R9.reuse ;  /* 0x0000000994947220 */ /* 0x080fe20000410000 */
[----:B------:R-:W3:Y:S01]  /*7a90*/  MUFU.EX2 R176, R176 ;  /* 0x000000b000b07308 */ /* 0x000ee20000000800 */
[----:B0-----:R-:W-:Y:S01]  /*7aa0*/  FADD.FTZ R2, R172, R2 ;  /* 0x00000002ac027221 */ /* 0x001fe20000010000 */
[----:B------:R-:W-:Y:S01]  /*7ab0*/  FMUL.FTZ R149, R149, R9 ;  /* 0x0000000995957220 */ /* 0x000fe20000410000 */
[----:B------:R-:W0:Y:S05]  /*7ac0*/  SHFL.BFLY PT, R11, R5, 0x1, 0x1f ;  /* 0x0c201f00050b7f89 */ /* 0x000e2a00000e0000 */
[----:B------:R-:W4:Y:S01]  /*7ad0*/  MUFU.EX2 R179, R179 ;  /* 0x000000b300b37308 */ /* 0x000f220000000800 */
[----:B-1----:R-:W-:-:S07]  /*7ae0*/  FADD.FTZ R2, R175, R2 ;  /* 0x00000002af027221 */ /* 0x002fce0000010000 */
[----:B------:R-:W1:Y:S01]  /*7af0*/  MUFU.EX2 R182, R182 ;  /* 0x000000b600b67308 */ /* 0x000e620000000800 */
[----:B---3--:R-:W-:-:S07]  /*7b00*/  FADD.FTZ R2, R176, R2 ;  /* 0x00000002b0027221 */ /* 0x008fce0000010000 */
[----:B------:R-:W-:Y:S01]  /*7b10*/  MUFU.EX2 R184, R184 ;  /* 0x000000b800b87308 */ /* 0x000fe20000000800 */
[----:B----4-:R-:W-:Y:S01]  /*7b20*/  FADD.FTZ R2, R179, R2 ;  /* 0x00000002b3027221 */ /* 0x010fe20000010000 */
[----:B0-----:R-:W-:-:S04]  /*7b30*/  FMNMX.FTZ R5, R5, R11, !PT ;  /* 0x0000000b05057209 */ /* 0x001fc80007810000 */
[C---:B------:R-:W-:Y:S01]  /*7b40*/  FSETP.NEU.FTZ.AND P1, PT, R5.reuse, -INF , PT ;  /* 0xff8000000500780b */ /* 0x040fe20003f3d000 */
[C---:B------:R-:W-:Y:S01]  /*7b50*/  FMUL.FTZ R11, R5.reuse, UR10 ;  /* 0x0000000a050b7c20 */ /* 0x040fe20008410000 */
[----:B------:R-:W-:Y:S01]  /*7b60*/  MUFU.EX2 R186, R186 ;  /* 0x000000ba00ba7308 */ /* 0x000fe20000000800 */
[----:B-1----:R-:W-:Y:S01]  /*7b70*/  FADD.FTZ R2, R182, R2 ;  /* 0x00000002b6027221 */ /* 0x002fe20000010000 */
[----:B------:R-:W-:Y:S02]  /*7b80*/  FSEL R14, R5, RZ, P1 ;  /* 0x000000ff050e7208 */ /* 0x000fe40000800000 */
[----:B------:R-:W-:-:S03]  /*7b90*/  FSEL R11, R11, RZ, P1 ;  /* 0x000000ff0b0b7208 */ /* 0x000fc60000800000 */
[----:B------:R-:W-:Y:S01]  /*7ba0*/  FADD.FTZ R14, -R14, R8 ;  /* 0x000000080e0e7221 */ /* 0x000fe20000010100 */
[----:B------:R-:W-:Y:S01]  /*7bb0*/  MUFU.EX2 R188, R188 ;  /* 0x000000bc00bc7308 */ /* 0x000fe20000000800 */
[--C-:B------:R-:W-:Y:S01]  /*7bc0*/  FFMA.FTZ R196, R10, UR10, -R11.reuse ;  /* 0x0000000a0ac47c23 */ /* 0x100fe2000801080b */
[--C-:B------:R-:W-:Y:S01]  /*7bd0*/  FFMA.FTZ R12, R12, UR10, -R11.reuse ;  /* 0x0000000a0c0c7c23 */ /* 0x100fe2000801080b */
[----:B------:R-:W-:Y:S01]  /*7be0*/  FMUL.FTZ R8, R14, UR10 ;  /* 0x0000000a0e087c20 */ /* 0x000fe20008410000 */
[--C-:B------:R-:W-:Y:S01]  /*7bf0*/  FFMA.FTZ R195, R15, UR10, -R11.reuse ;  /* 0x0000000a0fc37c23 */ /* 0x100fe2000801080b */
[--C-:B------:R-:W-:Y:S01]  /*7c00*/  FFMA.FTZ R20, R20, UR10, -R11.reuse ;  /* 0x0000000a14147c23 */ /* 0x100fe2000801080b */
[--C-:B------:R-:W-:Y:S01]  /*7c10*/  FFMA.FTZ R15, R156, UR10, -R11.reuse ;  /* 0x0000000a9c0f7c23 */ /* 0x100fe2000801080b */
[----:B------:R-:W-:Y:S01]  /*7c20*/  F2FP.BF16.F32.PACK_AB R156, R155, R21 ;  /* 0x000000159b9c723e */ /* 0x000fe200000010ff */
[----:B------:R-:W-:Y:S01]  /*7c30*/  MUFU.EX2 R196, R196 ;  /* 0x000000c400c47308 */ /* 0x000fe20000000800 */
[--C-:B------:R-:W-:Y:S01]  /*7c40*/  FFMA.FTZ R194, R153, UR10, -R11.reuse ;  /* 0x0000000a99c27c23 */ /* 0x100fe2000801080b */
[--C-:B------:R-:W-:Y:S01]  /*7c50*/  FFMA.FTZ R191, R159, UR10, -R11.reuse ;  /* 0x0000000a9fbf7c23 */ /* 0x100fe2000801080b */
[--C-:B------:R-:W-:Y:S01]  /*7c60*/  FFMA.FTZ R159, R160, UR10, -R11.reuse ;  /* 0x0000000aa09f7c23 */ /* 0x100fe2000801080b */
[--C-:B------:R-:W-:Y:S01]  /*7c70*/  FFMA.FTZ R163, R163, UR10, -R11.reuse ;  /* 0x0000000aa3a37c23 */ /* 0x100fe2000801080b */
[----:B------:R-:W-:Y:S01]  /*7c80*/  F2FP.BF16.F32.PACK_AB R160, R162, R161 ;  /* 0x000000a1a2a0723e */ /* 0x000fe200000010ff */
        /* <DEDUP_REMOVED lines=8> */
[----:B------:R-:W-:Y:S01]  /*7d10*/  F2FP.BF16.F32.PACK_AB R162, R168, R167 ;  /* 0x000000a7a8a2723e */ /* 0x000fe200000010ff */
[--C-:B------:R-:W-:Y:S01]  /*7d20*/  FFMA.FTZ R177, R177, UR10, -R11.reuse ;  /* 0x0000000ab1b17c23 */ /* 0x100fe2000801080b */
[----:B------:R-:W1:Y:S01]  /*7d30*/  MUFU.EX2 R12, R12 ;  /* 0x0000000c000c7308 */ /* 0x000e620000000800 */
[--C-:B------:R-:W-:Y:S01]  /*7d40*/  FFMA.FTZ R178, R178, UR10, -R11.reuse ;  /* 0x0000000ab2b27c23 */ /* 0x100fe2000801080b */
[--C-:B------:R-:W-:Y:S01]  /*7d50*/  FFMA.FTZ R181, R181, UR10, -R11.reuse ;  /* 0x0000000ab5b57c23 */ /* 0x100fe2000801080b */
[--C-:B------:R-:W-:Y:S01]  /*7d60*/  FFMA.FTZ R180, R180, UR10, -R11.reuse ;  /* 0x0000000ab4b47c23 */ /* 0x100fe2000801080b */
[----:B------:R-:W-:Y:S01]  /*7d70*/  F2FP.BF16.F32.PACK_AB R164, R172, R171 ;  /* 0x000000abaca4723e */ /* 0x000fe200000010ff */
[--C-:B------:R-:W-:Y:S01]  /*7d80*/  FFMA.FTZ R183, R183, UR10, -R11.reuse ;  /* 0x0000000ab7b77c23 */ /* 0x100fe2000801080b */
[--C-:B------:R-:W-:Y:S01]  /*7d90*/  FFMA.FTZ R185, R185, UR10, -R11.reuse ;  /* 0x0000000ab9b97c23 */ /* 0x100fe2000801080b */
[--C-:B------:R-:W-:Y:S01]  /*7da0*/  FFMA.FTZ R187, R187, UR10, -R11.reuse ;  /* 0x0000000abbbb7c23 */ /* 0x100fe2000801080b */
[----:B------:R-:W3:Y:S01]  /*7db0*/  MUFU.EX2 R155, R195 ;  /* 0x000000c3009b7308 */ /* 0x000ee20000000800 */
[----:B0-----:R-:W-:Y:S01]  /*7dc0*/  FFMA.FTZ R0, R8, R0, R196 ;  /* 0x0000000008007223 */ /* 0x001fe200000100c4 */
[----:B------:R-:W-:Y:S01]  /*7dd0*/  FFMA.FTZ R11, R189, UR10, -R11 ;  /* 0x0000000abd0b7c23 */ /* 0x000fe2000801080b */
[----:B------:R-:W-:Y:S01]  /*7de0*/  F2FP.BF16.F32.PACK_AB R166, R176, R175 ;  /* 0x000000afb0a6723e */ /* 0x000fe200000010ff */
[----:B------:R-:W-:Y:S01]  /*7df0*/  FADD.FTZ R2, R184, R2 ;  /* 0x00000002b8027221 */ /* 0x000fe20000010000 */
[----:B------:R-:W-:Y:S01]  /*7e00*/  F2FP.BF16.F32.PACK_AB R168, R182, R179 ;  /* 0x000000b3b6a8723e */ /* 0x000fe200000010ff */
[----:B------:R-:W-:Y:S01]  /*7e10*/  FMUL.FTZ R26, R26, R8 ;  /* 0x000000081a1a7220 */ /* 0x000fe20000410000 */
[----:B------:R-:W-:Y:S01]  /*7e20*/  F2FP.BF16.F32.PACK_AB R170, R186, R184 ;  /* 0x000000b8baaa723e */ /* 0x000fe200000010ff */
        /* <DEDUP_REMOVED lines=9> */
[----:B---3--:R-:W-:Y:S01]  /*7ec0*/  FADD.FTZ R0, R155, R0 ;  /* 0x000000009b007221 */ /* 0x008fe20000010000 */
[-C--:B------:R-:W-:Y:S01]  /*7ed0*/  FMUL.FTZ R35, R35, R8.reuse ;  /* 0x0000000823237220 */ /* 0x080fe20000410000 */
[-C--:B------:R-:W-:Y:S01]  /*7ee0*/  FMUL.FTZ R38, R38, R8.reuse ;  /* 0x0000000826267220 */ /* 0x080fe20000410000 */
[-C--:B------:R-:W-:Y:S01]  /*7ef0*/  FMUL.FTZ R39, R39, R8.reuse ;  /* 0x0000000827277220 */ /* 0x080fe20000410000 */
[-C--:B------:R-:W-:Y:S01]  /*7f00*/  FMUL.FTZ R42, R42, R8.reuse ;  /* 0x000000082a2a7220 */ /* 0x080fe20000410000 */
[-C--:B------:R-:W-:Y:S01]  /*7f10*/  FMUL.FTZ R43, R43, R8.reuse ;  /* 0x000000082b2b7220 */ /* 0x080fe20000410000 */
[-C--:B------:R-:W-:Y:S01]  /*7f20*/  FMUL.FTZ R46, R46, R8.reuse ;  /* 0x000000082e2e7220 */ /* 0x080fe20000410000 */
[----:B------:R-:W3:Y:S01]  /*7f30*/  MUFU.EX2 R15, R15 ;  /* 0x0000000f000f7308 */ /* 0x000ee20000000800 */
        /* <DEDUP_REMOVED lines=16> */
[C---:B---3--:R-:W-:Y:S01]  /*8040*/  FADD.FTZ R0, R15.reuse, R0 ;  /* 0x000000000f007221 */ /* 0x048fe20000010000 */
[----:B------:R-:W-:Y:S01]  /*8050*/  F2FP.BF16.F32.PACK_AB R157, R15, R157 ;  /* 0x0000009d0f9d723e */ /* 0x000fe200000010ff */
[-C--:B------:R-:W-:Y:S01]  /*8060*/  FMUL.FTZ R70, R70, R8.reuse ;  /* 0x0000000846467220 */ /* 0x080fe20000410000 */
[-C--:B------:R-:W-:Y:S01]  /*8070*/  FMUL.FTZ R71, R71, R8.reuse ;  /* 0x0000000847477220 */ /* 0x080fe20000410000 */
[-C--:B------:R-:W-:Y:S01]  /*8080*/  FMUL.FTZ R74, R74, R8.reuse ;  /* 0x000000084a4a7220 */ /* 0x080fe20000410000 */
[-C--:B------:R-:W-:Y:S01]  /*8090*/  FMUL.FTZ R75, R75, R8.reuse ;  /* 0x000000084b4b7220 */ /* 0x080fe20000410000 */
[-C--:B------:R-:W-:Y:S01]  /*80a0*/  FMUL.FTZ R78, R78, R8.reuse ;  /* 0x000000084e4e7220 */ /* 0x080fe20000410000 */
[----:B------:R-:W3:Y:S01]  /*80b0*/  MUFU.EX2 R161, R163 ;  /* 0x000000a300a17308 */ /* 0x000ee20000000800 */
[----:B0-----:R-:W-:Y:S01]  /*80c0*/  FADD.FTZ R0, R191, R0 ;  /* 0x00000000bf007221 */ /* 0x001fe20000010000 */
[-C--:B------:R-:W-:Y:S01]  /*80d0*/  FMUL.FTZ R79, R79, R8.reuse ;  /* 0x000000084f4f7220 */ /* 0x080fe20000410000 */
[-C--:B------:R-:W-:Y:S01]  /*80e0*/  FMUL.FTZ R82, R82, R8.reuse ;  /* 0x0000000852527220 */ /* 0x080fe20000410000 */
[-C--:B------:R-:W-:Y:S01]  /*80f0*/  FMUL.FTZ R83, R83, R8.reuse ;  /* 0x0000000853537220 */ /* 0x080fe20000410000 */
[-C--:B------:R-:W-:Y:S01]  /*8100*/  FMUL.FTZ R86, R86, R8.reuse ;  /* 0x0000000856567220 */ /* 0x080fe20000410000 */
[-C--:B------:R-:W-:Y:S01]  /*8110*/  FMUL.FTZ R87, R87, R8.reuse ;  /* 0x0000000857577220 */ /* 0x080fe20000410000 */
[-C--:B------:R-:W-:Y:S01]  /*8120*/  FMUL.FTZ R90, R90, R8.reuse ;  /* 0x000000085a5a7220 */ /* 0x080fe20000410000 */
[----:B------:R0:W4:Y:S01]  /*8130*/  MUFU.EX2 R13, R153 ;  /* 0x00000099000d7308 */ /* 0x0001220000000800 */
[C---:B-1----:R-:W-:Y:S01]  /*8140*/  FADD.FTZ R0, R159.reuse, R0 ;  /* 0x000000009f007221 */ /* 0x042fe20000010000 */
[----:B------:R-:W-:Y:S01]  /*8150*/  F2FP.BF16.F32.PACK_AB R159, R159, R191 ;  /* 0x000000bf9f9f723e */ /* 0x000fe200000010ff */
[-C--:B------:R-:W-:Y:S01]  /*8160*/  FMUL.FTZ R91, R91, R8.reuse ;  /* 0x000000085b5b7220 */ /* 0x080fe20000410000 */
[-C--:B------:R-:W-:Y:S01]  /*8170*/  FMUL.FTZ R94, R94, R8.reuse ;  /* 0x000000085e5e7220 */ /* 0x080fe20000410000 */
[-C--:B------:R-:W-:Y:S01]  /*8180*/  FMUL.FTZ R95, R95, R8.reuse ;  /* 0x000000085f5f7220 */ /* 0x080fe20000410000 */
[-C--:B------:R-:W-:Y:S01]  /*8190*/  FMUL.FTZ R98, R98, R8.reuse ;  /* 0x0000000862627220 */ /* 0x080fe20000410000 */
[----:B------:R-:W-:Y:S01]  /*81a0*/  FMUL.FTZ R99, R99, R8 ;  /* 0x0000000863637220 */ /* 0x000fe20000410000 */
[----:B------:R-:W1:Y:S01]  /*81b0*/  MUFU.EX2 R163, R165 ;  /* 0x000000a500a37308 */ /* 0x000e620000000800 */
[----:B---3--:R-:W-:Y:S01]  /*81c0*/  FADD.FTZ R0, R161, R0 ;  /* 0x00000000a1007221 */ /* 0x008fe20000010000 */
[----:B0-----:R-:W-:Y:S01]  /*81d0*/  F2FP.BF16.F32.PACK_AB R153, R12, R196 ;  /* 0x000000c40c99723e */ /* 0x001fe200000010ff */
[-C--:B------:R-:W-:Y:S01]  /*81e0*/  FMUL.FTZ R102, R102, R8.reuse ;  /* 0x0000000866667220 */ /* 0x080fe20000410000 */
[-C--:B------:R-:W-:Y:S01]  /*81f0*/  FMUL.FTZ R103, R103, R8.reuse ;  /* 0x0000000867677220 */ /* 0x080fe20000410000 */
[-C--:B------:R-:W-:Y:S01]  /*8200*/  FMUL.FTZ R106, R106, R8.reuse ;  /* 0x000000086a6a7220 */ /* 0x080fe20000410000 */
[-C--:B------:R-:W-:Y:S01]  /*8210*/  FMUL.FTZ R107, R107, R8.reuse ;  /* 0x000000086b6b7220 */ /* 0x080fe20000410000 */
[-C--:B------:R-:W-:Y:S01]  /*8220*/  FMUL.FTZ R110, R110, R8.reuse ;  /* 0x000000086e6e7220 */ /* 0x080fe20000410000 */
[----:B------:R-:W0:Y:S01]  /*8230*/  MUFU.EX2 R10, R10 ;  /* 0x0000000a000a7308 */ /* 0x000e220000000800 */
[C---:B----4-:R-:W-:Y:S01]  /*8240*/  FADD.FTZ R0, R13.reuse, R0 ;  /* 0x000000000d007221 */ /* 0x050fe20000010000 */
[----:B------:R-:W-:Y:S01]  /*8250*/  F2FP.BF16.F32.PACK_AB R161, R13, R161 ;  /* 0x000000a10da1723e */ /* 0x000fe200000010ff */
[-C--:B------:R-:W-:Y:S01]  /*8260*/  FMUL.FTZ R111, R111, R8.reuse ;  /* 0x000000086f6f7220 */ /* 0x080fe20000410000 */
[-C--:B------:R-:W-:Y:S01]  /*8270*/  FMUL.FTZ R114, R114, R8.reuse ;  /* 0x0000000872727220 */ /* 0x080fe20000410000 */
[-C--:B------:R-:W-:Y:S01]  /*8280*/  FMUL.FTZ R115, R115, R8.reuse ;  /* 0x0000000873737220 */ /* 0x080fe20000410000 */
[-C--:B------:R-:W-:Y:S01]  /*8290*/  FMUL.FTZ R118, R118, R8.reuse ;  /* 0x0000000876767220 */ /* 0x080fe20000410000 */
[-C--:B------:R-:W-:Y:S01]  /*82a0*/  FMUL.FTZ R119, R119, R8.reuse ;  /* 0x0000000877777220 */ /* 0x080fe20000410000 */
[----:B------:R-:W3:Y:S01]  /*82b0*/  MUFU.EX2 R165, R169 ;  /* 0x000000a900a57308 */ /* 0x000ee20000000800 */
        /* <DEDUP_REMOVED lines=21> */
[----:B------:R-:W-:-:S02]  /*8410*/  FMUL.FTZ R151, R151, R8 ;  /* 0x0000000897977220 */ /* 0x000fc40000410000 */
[----:B------:R-:W3:Y:S01]  /*8420*/  MUFU.EX2 R198, R198 ;  /* 0x000000c600c67308 */ /* 0x000ee20000000800 */
[C---:B-1----:R-:W-:Y:S01]  /*8430*/  FADD.FTZ R0, R197.reuse, R0 ;  /* 0x00000000c5007221 */ /* 0x042fe20000010000 */
[----:B------:R-:W-:-:S06]  /*8440*/  F2FP.BF16.F32.PACK_AB R165, R197, R165 ;  /* 0x000000a5c5a5723e */ /* 0x000fcc00000010ff */
[----:B------:R-:W1:Y:S01]  /*8450*/  MUFU.EX2 R169, R177 ;  /* 0x000000b100a97308 */ /* 0x000e620000000800 */
[----:B0-----:R-:W-:-:S07]  /*8460*/  FADD.FTZ R0, R167, R0 ;  /* 0x00000000a7007221 */ /* 0x001fce0000010000 */
[----:B------:R-:W0:Y:S01]  /*8470*/  MUFU.EX2 R178, R178 ;  /* 0x000000b200b27308 */ /* 0x000e220000000800 */
[C---:B---3--:R-:W-:Y:S01]  /*8480*/  FADD.FTZ R0, R198.reuse, R0 ;  /* 0x00000000c6007221 */ /* 0x048fe20000010000 */
[----:B------:R-:W-:-:S06]  /*8490*/  F2FP.BF16.F32.PACK_AB R167, R198, R167 ;  /* 0x000000a7c6a7723e */ /* 0x000fcc00000010ff */
[----:B------:R-:W3:Y:S01]  /*84a0*/  MUFU.EX2 R171, R181 ;  /* 0x000000b500ab7308 */ /* 0x000ee20000000800 */
[----:B-1----:R-:W-:-:S07]  /*84b0*/  FADD.FTZ R0, R169, R0 ;  /* 0x00000000a9007221 */ /* 0x002fce0000010000 */
[----:B------:R-:W1:Y:S01]  /*84c0*/  MUFU.EX2 R180, R180 ;  /* 0x000000b400b47308 */ /* 0x000e620000000800 */
[C---:B0-----:R-:W-:Y:S01]  /*84d0*/  FADD.FTZ R0, R178.reuse, R0 ;  /* 0x00000000b2007221 */ /* 0x041fe20000010000 */
[----:B------:R-:W-:-:S06]  /*84e0*/  F2FP.BF16.F32.PACK_AB R169, R178, R169 ;  /* 0x000000a9b2a9723e */ /* 0x000fcc00000010ff */
[----:B------:R-:W0:Y:S01]  /*84f0*/  MUFU.EX2 R173, R183 ;  /* 0x000000b700ad7308 */ /* 0x000e220000000800 */
[----:B---3--:R-:W-:-:S07]  /*8500*/  FADD.FTZ R0, R171, R0 ;  /* 0x00000000ab007221 */ /* 0x008fce0000010000 */
        /* <DEDUP_REMOVED lines=9> */
[C---:B-1----:R-:W-:Y:S01]  /*85a0*/  FADD.FTZ R0, R185.reuse, R0 ;  /* 0x00000000b9007221 */ /* 0x042fe20000010000 */
[----:B------:R-:W-:-:S06]  /*85b0*/  F2FP.BF16.F32.PACK_AB R173, R185, R173 ;  /* 0x000000adb9ad723e */ /* 0x000fcc00000010ff */
[----:B------:R-:W1:Y:S01]  /*85c0*/  MUFU.EX2 R174, R193 ;  /* 0x000000c100ae7308 */ /* 0x000e620000000800 */
[----:B0-----:R-:W-:-:S07]  /*85d0*/  FADD.FTZ R2, R192, R2 ;  /* 0x00000002c0027221 */ /* 0x001fce0000010000 */
[----:B------:R-:W0:Y:S01]  /*85e0*/  MUFU.EX2 R11, R11 ;  /* 0x0000000b000b7308 */ /* 0x000e220000000800 */
[----:B---3--:R-:W-:Y:S01]  /*85f0*/  FADD.FTZ R0, R175, R0 ;  /* 0x00000000af007221 */ /* 0x008fe20000010000 */
[C---:B-1----:R-:W-:Y:S01]  /*8600*/  FADD.FTZ R2, R174.reuse, R2 ;  /* 0x00000002ae027221 */ /* 0x042fe20000010000 */
[----:B------:R-:W-:Y:S02]  /*8610*/  F2FP.BF16.F32.PACK_AB R174, R174, R192 ;  /* 0x000000c0aeae723e */ /* 0x000fe400000010ff */
[C---:B0-----:R-:W-:Y:S01]  /*8620*/  FADD.FTZ R0, R11.reuse, R0 ;  /* 0x000000000b007221 */ /* 0x041fe20000010000 */
[----:B------:R-:W-:Y:S01]  /*8630*/  F2FP.BF16.F32.PACK_AB R175, R11, R175 ;  /* 0x000000af0baf723e */ /* 0x000fe200000010ff */
[----:B------:R-:W-:Y:S06]  /*8640*/  @!P0 BRA `(.L_x_2546) ;  /* 0x0000000000048947 */ /* 0x000fec0003800000 */
[----:B------:R-:W-:Y:S01]  /*8650*/  BPT.TRAP 0x1 ;  /* 0x000000040000795c */ /* 0x000fe20000300000 */
.L_x_2546:
[----:B------:R0:W1:Y:S01]  /*8660*/  SYNCS.PHASECHK.TRANS64.TRYWAIT P1, [UR26+0x22850], R7 ;  /* 0x02285007ff0075a7 */ /* 0x000062000802015a */
[----:B------:R-:W-:Y:S05]  /*8670*/  @!P0 BRA `(.L_x_2547) ;  /* 0x0000000000048947 */ /* 0x000fea0003800000 */
[----:B------:R-:W-:Y:S01]  /*8680*/  BPT.TRAP 0x1 ;  /* 0x000000040000795c */ /* 0x000fe20000300000 */
.L_x_2547:
[----:B-1----:R-:W-:Y:S05]  /*8690*/  @P1 BRA `(.L_x_2548) ;  /* 0x0000000000081947 */ /* 0x002fea0003800000 */
[----:B------:R-:W1:Y:S02]  /*86a0*/  SYNCS.PHASECHK.TRANS64.TRYWAIT P1, [UR26+0x22850], R7 ;  /* 0x02285007ff0075a7 */ /* 0x000e64000802015a */
[----:B-1----:R-:W-:Y:S05]  /*86b0*/  @!P1 BRA `(.L_x_2549) ;  /* 0x0000011800009947 */ /* 0x002fea0003800000 */
.L_x_2548:
        /* <DEDUP_REMOVED lines=42> */
.L_x_2550:
[----:B------:R-:W-:Y:S01]  /*8960*/  UIADD3 UR26, UR26, 0x22860, URZ ;  /* 0x000228601a1a7890 */ /* 0x000fe2000fffe03f */
[C---:B------:R-:W-:Y:S01]  /*8970*/  ISETP.GT.AND P1, PT, R6.reuse, UR28, PT ;  /* 0x0000001c06007c0c */ /* 0x040fe2000bf24270 */
[----:B------:R-:W-:Y:S02]  /*8980*/  VIADD R6, R6, 0xffffffff ;  /* 0xffffffff06067836 */ /* 0x000fe40000000000 */
[----:B------:R-:W-:Y:S01]  /*8990*/  UPRMT UR26, UR27, 0x654, UR26 ;  /* 0x000006541b1a7896 */ /* 0x000fe2000800001a */
[----:B------:R-:W-:Y:S02]  /*89a0*/  IMAD.MOV.U32 R8, RZ, RZ, R5 ;  /* 0x000000ffff087224 */ /* 0x000fe400078e0005 */
[----:B------:R-:W-:-:S06]  /*89b0*/  IMAD.MOV.U32 R9, RZ, RZ, R4 ;  /* 0x000000ffff097224 */ /* 0x000fcc00078e0004 */
[----:B------:R-:W-:Y:S01]  /*89c0*/  SYNCS.ARRIVE.TRANS64.RED.A1T0 RZ, [UR26], RZ ;  /* 0x000000ffffff79a7 */ /* 0x000fe2000810041a */
[----:B------:R-:W-:Y:S05]  /*89d0*/  @P1 BRA `(.L_x_2551) ;  /* 0xffffffc800841947 */ /* 0x000fea000383ffff */
[----:B------:R-:W-:-:S07]  /*89e0*/  IMAD.MOV.U32 R7, RZ, RZ, R6 ;  /* 0x000000ffff077224 */ /* 0x000fce00078e0006 */
.L_x_2532:
[----:B------:R-:W0:Y:S01]  /*89f0*/  LDC R6, c[0x0][0x448] ;  /* 0x00011200ff067b82 */ /* 0x000e220000000800 */
[----:B------:R-:W-:Y:S01]  /*8a00*/  UIADD3 UR6, UR42, 0x7f, URZ ;  /* 0x0000007f2a067890 */ /* 0x000fe2000fffe03f */
[----:B------:R-:W-:Y:S01]  /*8a10*/  IADD3 R11, R19, 0x1, -R18 ;  /* 0x00000001130b7810 */ /* 0x000fe20007ffe812 */
[----:B------:R-:W-:Y:S01]  /*8a20*/  UISETP.NE.AND UP0, UPT, UR47, URZ, UPT ;  /* 0x0000003f2f00728c */ /* 0x000fe2000bf05270 */
[----:B0-----:R-:W-:-:S13]  /*8a30*/  ISETP.NE.AND P1, PT, R6, 0x1, PT ;  /* 0x000000010600780c */ /* 0x001fda0003f25270 */
[----:B------:R-:W0:Y:S08]  /*8a40*/  @P1 LDC R6, c[0x0][0x44c] ;  /* 0x00011300ff061b82 */ /* 0x000e300000000800 */
[----:B------:R-:W1:Y:S01]  /*8a50*/  @P1 LDC R9, c[0x0][0x450] ;  /* 0x00011400ff091b82 */ /* 0x000e620000000800 */
[----:B0-----:R-:W-:-:S04]  /*8a60*/  @P1 IMAD.HI.U32 R8, R6, UR6, RZ ;  /* 0x0000000606081c27 */ /* 0x001fc8000f8e00ff */
[----:B------:R-:W-:Y:S01]  /*8a70*/  IMAD.U32 R6, RZ, RZ, UR6 ;  /* 0x00000006ff067e24 */ /* 0x000fe2000f8e00ff */
[----:B-1----:R-:W-:Y:S02]  /*8a80*/  @P1 SHF.R.U32.HI R6, RZ, R9, R8 ;  /* 0x00000009ff061219 */ /* 0x002fe40000011608 */
[----:B------:R-:W-:-:S03]  /*8a90*/  PLOP3.LUT P1, PT, PT, PT, UP0, 0x40, 0x0 ;  /* 0x000000000000781c */ /* 0x000fc60003f2e808 */
[----:B------:R-:W-:-:S04]  /*8aa0*/  IMAD.IADD R6, R11, 0x1, R6 ;  /* 0x000000010b067824 */ /* 0x000fc800078e0206 */
[----:B------:R-:W-:-:S05]  /*8ab0*/  VIADD R8, R6, -UR24 ;  /* 0x8000001806087c36 */ /* 0x000fca0008000000 */
[----:B------:R-:W-:Y:S01]  /*8ac0*/  R2UR UR14, R8 ;  /* 0x00000000080e72ca */ /* 0x000fe200000e0000 */
[----:B------:R-:W-:-:S14]  /*8ad0*/  @P1 BRA `(.L_x_2552) ;  /* 0x0000000000501947 */ /* 0x000fdc0003800000 */
[----:B------:R-:W-:-:S13]  /*8ae0*/  R2UR UR11, R6 ;  /* 0x00000000060b72ca */ /* 0x000fda00000e0000 */
        /* <DEDUP_REMOVED lines=11> */
.L_x_2553:
[----:B------:R-:W-:Y:S02]  /*8ba0*/  ULDC UR15, c[0x0][0x9e4] ;  /* 0x00027900000f7ab9 */ /* 0x000fe40000000800 */
[----:B------:R-:W-:-:S11]  /*8bb0*/  UISETP.NE.AND UP0, UPT, UR15, 0x1, UPT ;  /* 0x000000010f00788c */ /* 0x000fd6000bf05270 */
[----:B------:R-:W-:Y:S02]  /*8bc0*/  @UP0 ULDC.64 UR18, c[0x0][0x9e8] ;  /* 0x00027a0000120ab9 */ /* 0x000fe40000000a00 */
[----:B------:R-:W-:-:S04]  /*8bd0*/  UIMAD.WIDE.U32 UR6, UR11, UR18, URZ ;  /* 0x000000120b0672a5 */ /* 0x000fc8000f8e003f */
[----:B------:R-:W-:-:S12]  /*8be0*/  @UP0 USHF.R.U32.HI UR11, URZ, UR19, UR7 ;  /* 0x000000133f0b0299 */ /* 0x000fd80008011607 */
.L_x_2554:
[----:B------:R-:W-:-:S04]  /*8bf0*/  UIMAD UR11, UR11, UR15, URZ ;  /* 0x0000000f0b0b72a4 */ /* 0x000fc8000f8e023f */
[----:B------:R-:W-:-:S04]  /*8c00*/  UISETP.LT.AND UP0, UPT, UR14, UR11, UPT ;  /* 0x0000000b0e00728c */ /* 0x000fc8000bf01270 */
[----:B------:R-:W-:-:S12]  /*8c10*/  USEL UR14, UR14, UR11, !UP0 ;  /* 0x0000000b0e0e7287 */ /* 0x000fd8000c000000 */
.L_x_2552:
        /* <DEDUP_REMOVED lines=12> */
.L_x_2566:
[----:B------:R-:W-:Y:S01]  /*8ce0*/  UIADD3 UR38, UR38, 0x1, URZ ;  /* 0x0000000126267890 */ /* 0x000fe2000fffe03f */
[C---:B------:R-:W-:Y:S01]  /*8cf0*/  ISETP.GT.AND P1, PT, R7.reuse, UR22, PT ;  /* 0x0000001607007c0c */ /* 0x040fe2000bf24270 */
[----:B------:R-:W-:Y:S02]  /*8d00*/  VIADD R7, R7, 0xffffffff ;  /* 0xffffffff07077836 */ /* 0x000fe40000000000 */
[----:B------:R-:W-:-:S04]  /*8d10*/  UISETP.NE.AND UP0, UPT, UR38, 0x2, UPT ;  /* 0x000000022600788c */ /* 0x000fc8000bf05270 */
[----:B------:R-:W-:Y:S02]  /*8d20*/  USEL UR6, URZ, 0x1, UP0 ;  /* 0x000000013f067887 */ /* 0x000fe40008000000 */
[----:B------:R-:W-:Y:S02]  /*8d30*/  USEL UR38, UR38, URZ, UP0 ;  /* 0x0000003f26267287 */ /* 0x000fe40008000000 */
[----:B------:R-:W-:Y:S01]  /*8d40*/  ULOP3.LUT UR37, UR37, UR6, URZ, 0x3c, !UPT ;  /* 0x0000000625257292 */ /* 0x000fe2000f8e3c3f */
[----:B------:R-:W-:Y:S11]  /*8d50*/  @!P0 BRA `(.L_x_2556) ;  /* 0x0000000000048947 */ /* 0x000ff60003800000 */
[----:B------:R-:W-:Y:S01]  /*8d60*/  BPT.TRAP 0x1 ;  /* 0x000000040000795c */ /* 0x000fe20000300000 */
.L_x_2556:
        /* <DEDUP_REMOVED lines=9> */
.L_x_2557:
[----:B-1----:R-:W-:Y:S05]  /*8e00*/  @P2 BRA `(.L_x_2558) ;  /* 0x0000000000082947 */ /* 0x002fea0003800000 */
[----:B------:R-:W1:Y:S02]  /*8e10*/  SYNCS.PHASECHK.TRANS64.TRYWAIT P2, [UR24+0x22830], R6 ;  /* 0x02283006ff0075a7 */ /* 0x000e640008040158 */
[----:B-1----:R-:W-:Y:S05]  /*8e20*/  @!P2 BRA `(.L_x_2559) ;  /* 0x00000110003ca947 */ /* 0x002fea0003800000 */
.L_x_2558:
[----:B------:R-:W-:Y:S01]  /*8e30*/  UIMAD UR18, UR38, 0x300, UR20 ;  /* 0x00000300261278a4 */ /* 0x000fe2000f8e0214 */
[----:B------:R-:W-:Y:S01]  /*8e40*/  WARPGROUP.ARRIVE ;  /* 0x00000000000079c5 */ /* 0x000fe20000000000 */
[----:B------:R-:W-:Y:S01]  /*8e50*/  UMOV UR19, 0x40000040 ;  /* 0x4000004000137882 */ /* 0x000fe20000000000 */
[----:B------:R-:W-:Y:S01]  /*8e60*/  UMOV UR7, 0x40000040 ;  /* 0x4000004000077882 */ /* 0x000fe20000000000 */
[----:B------:R-:W-:-:S03]  /*8e70*/  UIADD3 UR6, UR18, 0x2, URZ ;  /* 0x0000000212067890 */ /* 0x000fc6000fffe03f */
[----:B-12---:R-:W1:Y:S01]  /*8e80*/  S2R R3, SR_TID.X ;  /* 0x0000000000037919 */ /* 0x006e620000002100 */
        /* <DEDUP_REMOVED lines=20> */
.L_x_2560:
        /* <DEDUP_REMOVED lines=163> */
[----:B------:R-:W-:Y:S01]  /*9a00*/  FMUL.FTZ R49, R49, R9 ;  /* 0x0000000931317220 */ /* 0x000fe20000410000 */
[----:B------:R-:W4:Y:S01]  /*9a10*/  MUFU.TANH R2, R2 ;  /* 0x0000000200027308 */ /* 0x000f220000002400 */
[----:B--2---:R-:W-:Y:S01]  /*9a20*/  FADD.FTZ R11, R5, R154 ;  /* 0x0000009a050b7221 */ /* 0x004fe20000010000 */
[C---:B------:R-:W-:Y:S01]  /*9a30*/  F2FP.BF16.F32.PACK_AB R154, R185.reuse, R5 ;  /* 0x00000005b99a723e */ /* 0x040fe200000010ff */
[-C--:B------:R-:W-:Y:S01]  /*9a40*/  FMUL.FTZ R52, R52, R9.reuse ;  /* 0x0000000934347220 */ /* 0x080fe20000410000 */
[----:B------:R-:W-:Y:S01]  /*9a50*/  FMNMX.FTZ R5, R176, R8, !PT ;  /* 0x00000008b0057209 */ /* 0x000fe20007810000 */
[----:B------:R-:W-:Y:S01]  /*9a60*/  FADD.FTZ R11, R185, R11 ;  /* 0x0000000bb90b7221 */ /* 0x000fe20000010000 */
[----:B------:R-:W-:Y:S01]  /*9a70*/  FMUL.FTZ R185, R191, UR26 ;  /* 0x0000001abfb97c20 */ /* 0x000fe20008410000 */
[----:B------:R-:W-:Y:S01]  /*9a80*/  FMUL.FTZ R53, R53, R9 ;  /* 0x0000000935357220 */ /* 0x000fe20000410000 */
[----:B------:R-:W-:Y:S01]  /*9a90*/  FMNMX.FTZ R5, R155, R5, !PT ;  /* 0x000000059b057209 */ /* 0x000fe20007810000 */
[----:B------:R-:W2:Y:S01]  /*9aa0*/  MUFU.TANH R12, R12 ;  /* 0x0000000c000c7308 */ /* 0x000ea20000002400 */
[-C--:B------:R-:W-:Y:S01]  /*9ab0*/  FMUL.FTZ R56, R56, R9.reuse ;  /* 0x0000000938387220 */ /* 0x080fe20000410000 */
[----:B------:R-:W-:Y:S01]  /*9ac0*/  FMUL.FTZ R57, R57, R9 ;  /* 0x0000000939397220 */ /* 0x000fe20000410000 */
[----:B------:R-:W-:Y:S01]  /*9ad0*/  FMNMX.FTZ R5, R158, R5, !PT ;  /* 0x000000059e057209 */ /* 0x000fe20007810000 */
[-C--:B------:R-:W-:Y:S01]  /*9ae0*/  FMUL.FTZ R60, R60, R9.reuse ;  /* 0x000000093c3c7220 */ /* 0x080fe20000410000 */
[-C--:B------:R-:W-:Y:S01]  /*9af0*/  FMUL.FTZ R61, R61, R9.reuse ;  /* 0x000000093d3d7220 */ /* 0x080fe20000410000 */
[----:B------:R-:W-:Y:S01]  /*9b00*/  FMUL.FTZ R64, R64, R9 ;  /* 0x0000000940407220 */ /* 0x000fe20000410000 */
[----:B------:R-:W-:Y:S01]  /*9b10*/  FMNMX.FTZ R5, R159, R5, !PT ;  /* 0x000000059f057209 */ /* 0x000fe20007810000 */
[----:B------:R-:W5:Y:S01]  /*9b20*/  MUFU.TANH R174, R174 ;  /* 0x000000ae00ae7308 */ /* 0x000f620000002400 */
[-C--:B------:R-:W-:Y:S01]  /*9b30*/  FMUL.FTZ R65, R65, R9.reuse ;  /* 0x0000000941417220 */ /* 0x080fe20000410000 */
[----:B------:R-:W-:Y:S01]  /*9b40*/  FMUL.FTZ R68, R68, R9 ;  /* 0x0000000944447220 */ /* 0x000fe20000410000 */
[----:B------:R-:W-:Y:S01]  /*9b50*/  FMNMX.FTZ R5, R162, R5, !PT ;  /* 0x00000005a2057209 */ /* 0x000fe20007810000 */
[-C--:B------:R-:W-:Y:S01]  /*9b60*/  FMUL.FTZ R69, R69, R9.reuse ;  /* 0x0000000945457220 */ /* 0x080fe20000410000 */
[-C--:B------:R-:W-:Y:S01]  /*9b70*/  FMUL.FTZ R72, R72, R9.reuse ;  /* 0x0000000948487220 */ /* 0x080fe20000410000 */
[----:B------:R-:W-:Y:S01]  /*9b80*/  FMUL.FTZ R73, R73, R9 ;  /* 0x0000000949497220 */ /* 0x000fe20000410000 */
[----:B------:R-:W-:Y:S01]  /*9b90*/  FMNMX.FTZ R5, R163, R5, !PT ;  /* 0x00000005a3057209 */ /* 0x000fe20007810000 */
[----:B------:R-:W0:Y:S01]  /*9ba0*/  MUFU.TANH R175, R175 ;  /* 0x000000af00af7308 */ /* 0x000e220000002400 */
[-C--:B------:R-:W-:Y:S01]  /*9bb0*/  FMUL.FTZ R76, R76, R9.reuse ;  /* 0x000000094c4c7220 */ /* 0x080fe20000410000 */
[----:B------:R-:W-:Y:S01]  /*9bc0*/  FMUL.FTZ R77, R77, R9 ;  /* 0x000000094d4d7220 */ /* 0x000fe20000410000 */
[----:B------:R-:W-:Y:S01]  /*9bd0*/  FMNMX.FTZ R5, R166, R5, !PT ;  /* 0x00000005a6057209 */ /* 0x000fe20007810000 */
[-C--:B------:R-:W-:Y:S01]  /*9be0*/  FMUL.FTZ R80, R80, R9.reuse ;  /* 0x0000000950507220 */ /* 0x080fe20000410000 */
[-C--:B------:R-:W-:Y:S01]  /*9bf0*/  FMUL.FTZ R81, R81, R9.reuse ;  /* 0x0000000951517220 */ /* 0x080fe20000410000 */
[----:B------:R-:W-:Y:S01]  /*9c00*/  FMUL.FTZ R84, R84, R9 ;  /* 0x0000000954547220 */ /* 0x000fe20000410000 */
[----:B------:R-:W-:Y:S01]  /*9c10*/  FMNMX.FTZ R5, R167, R5, !PT ;  /* 0x00000005a7057209 */ /* 0x000fe20007810000 */
[----:B------:R-:W1:Y:S01]  /*9c20*/  MUFU.TANH R178, R178 ;  /* 0x000000b200b27308 */ /* 0x000e620000002400 */
        /* <DEDUP_REMOVED lines=10> */
[----:B---3--:R-:W-:Y:S01]  /*9cd0*/  FMNMX.FTZ R5, R171, R5, !PT ;  /* 0x00000005ab057209 */ /* 0x008fe20007810000 */
[-C--:B------:R-:W-:Y:S01]  /*9ce0*/  FMUL.FTZ R100, R100, R9.reuse ;  /* 0x0000000964647220 */ /* 0x080fe20000410000 */
[-C--:B------:R-:W-:Y:S01]  /*9cf0*/  FMUL.FTZ R101, R101, R9.reuse ;  /* 0x0000000965657220 */ /* 0x080fe20000410000 */
[----:B------:R-:W-:Y:S01]  /*9d00*/  FMUL.FTZ R104, R104, R9 ;  /* 0x0000000968687220 */ /* 0x000fe20000410000 */
[----:B----4-:R-:W-:Y:S01]  /*9d10*/  FMNMX.FTZ R5, R2, R5, !PT ;  /* 0x0000000502057209 */ /* 0x010fe20007810000 */
[----:B------:R-:W3:Y:S01]  /*9d20*/  MUFU.TANH R182, R182 ;  /* 0x000000b600b67308 */ /* 0x000ee20000002400 */
[-C--:B------:R-:W-:Y:S01]  /*9d30*/  FMUL.FTZ R105, R105, R9.reuse ;  /* 0x0000000969697220 */ /* 0x080fe20000410000 */
[----:B------:R-:W-:Y:S01]  /*9d40*/  FMUL.FTZ R108, R108, R9 ;  /* 0x000000096c6c7220 */ /* 0x000fe20000410000 */
[----:B--2---:R-:W-:Y:S01]  /*9d50*/  FMNMX.FTZ R5, R12, R5, !PT ;  /* 0x000000050c057209 */ /* 0x004fe20007810000 */
[-C--:B------:R-:W-:Y:S01]  /*9d60*/  FMUL.FTZ R109, R109, R9.reuse ;  /* 0x000000096d6d7220 */ /* 0x080fe20000410000 */
[-C--:B------:R-:W-:Y:S01]  /*9d70*/  FMUL.FTZ R112, R112, R9.reuse ;  /* 0x0000000970707220 */ /* 0x080fe20000410000 */
[----:B------:R-:W-:Y:S01]  /*9d80*/  FMUL.FTZ R113, R113, R9 ;  /* 0x0000000971717220 */ /* 0x000fe20000410000 */
[----:B-----5:R-:W-:Y:S01]  /*9d90*/  FMNMX.FTZ R5, R174, R5, !PT ;  /* 0x00000005ae057209 */ /* 0x020fe20007810000 */
[----:B------:R-:W2:Y:S01]  /*9da0*/  MUFU.TANH R183, R183 ;  /* 0x000000b700b77308 */ /* 0x000ea20000002400 */
[-C--:B------:R-:W-:Y:S01]  /*9db0*/  FMUL.FTZ R116, R116, R9.reuse ;  /* 0x0000000974747220 */ /* 0x080fe20000410000 */
[----:B------:R-:W-:Y:S01]  /*9dc0*/  FMUL.FTZ R117, R117, R9 ;  /* 0x0000000975757220 */ /* 0x000fe20000410000 */
[----:B0-----:R-:W-:Y:S01]  /*9dd0*/  FMNMX.FTZ R5, R175, R5, !PT ;  /* 0x00000005af057209 */ /* 0x001fe20007810000 */
[-C--:B------:R-:W-:Y:S01]  /*9de0*/  FMUL.FTZ R120, R120, R9.reuse ;  /* 0x0000000978787220 */ /* 0x080fe20000410000 */
[-C--:B------:R-:W-:Y:S01]  /*9df0*/  FMUL.FTZ R121, R121, R9.reuse ;  /* 0x0000000979797220 */ /* 0x080fe20000410000 */
[----:B------:R-:W-:Y:S01]  /*9e00*/  FMUL.FTZ R124, R124, R9 ;  /* 0x000000097c7c7220 */ /* 0x000fe20000410000 */
[----:B-1----:R-:W-:Y:S01]  /*9e10*/  FMNMX.FTZ R5, R178, R5, !PT ;  /* 0x00000005b2057209 */ /* 0x002fe20007810000 */
[----:B------:R-:W0:Y:S01]  /*9e20*/  MUFU.TANH R185, R185 ;  /* 0x000000b900b97308 */ /* 0x000e220000002400 */
[-C--:B------:R-:W-:Y:S01]  /*9e30*/  FMUL.FTZ R125, R125, R9.reuse ;  /* 0x000000097d7d7220 */ /* 0x080fe20000410000 */
[----:B------:R-:W-:Y:S01]  /*9e40*/  FMUL.FTZ R128, R128, R9 ;  /* 0x0000000980807220 */ /* 0x000fe20000410000 */
[----:B------:R-:W-:Y:S01]  /*9e50*/  FMNMX.FTZ R5, R179, R5, !PT ;  /* 0x00000005b3057209 */ /* 0x000fe20007810000 */
[-C--:B------:R-:W-:Y:S01]  /*9e60*/  FMUL.FTZ R129, R129, R9.reuse ;  /* 0x0000000981817220 */ /* 0x080fe20000410000 */
[-C--:B------:R-:W-:Y:S01]  /*9e70*/  FMUL.FTZ R132, R132, R9.reuse ;  /* 0x0000000984847220 */ /* 0x080fe20000410000 */
[----:B------:R-:W-:Y:S01]  /*9e80*/  FMUL.FTZ R133, R133, R9 ;  /* 0x0000000985857220 */ /* 0x000fe20000410000 */
[----:B---3--:R-:W-:Y:S01]  /*9e90*/  FMNMX.FTZ R5, R182, R5, !PT ;  /* 0x00000005b6057209 */ /* 0x008fe20007810000 */
[----:B------:R-:W1:Y:S01]  /*9ea0*/  MUFU.TANH R186, R186 ;  /* 0x000000ba00ba7308 */ /* 0x000e620000002400 */
[-C--:B------:R-:W-:Y:S01]  /*9eb0*/  FMUL.FTZ R136, R136, R9.reuse ;  /* 0x0000000988887220 */ /* 0x080fe20000410000 */
[----:B------:R-:W-:Y:S01]  /*9ec0*/  FMUL.FTZ R137, R137, R9 ;  /* 0x0000000989897220 */ /* 0x000fe20000410000 */
[----:B--2---:R-:W-:Y:S01]  /*9ed0*/  FMNMX.FTZ R5, R183, R5, !PT ;  /* 0x00000005b7057209 */ /* 0x004fe20007810000 */
[-C--:B------:R-:W-:Y:S01]  /*9ee0*/  FMUL.FTZ R140, R140, R9.reuse ;  /* 0x000000098c8c7220 */ /* 0x080fe20000410000 */
[-C--:B------:R-:W-:Y:S01]  /*9ef0*/  FMUL.FTZ R141, R141, R9.reuse ;  /* 0x000000098d8d7220 */ /* 0x080fe20000410000 */
[-C--:B------:R-:W-:Y:S01]  /*9f00*/  FMUL.FTZ R144, R144, R9.reuse ;  /* 0x0000000990907220 */ /* 0x080fe20000410000 */
[----:B------:R-:W-:Y:S01]  /*9f10*/  FMUL.FTZ R145, R145, R9 ;  /* 0x0000000991917220 */ /* 0x000fe20000410000 */
        /* <DEDUP_REMOVED lines=35> */
[--C-:B---3--:R-:W-:Y:S01]  /*a150*/  FFMA.FTZ R160, R10, UR10, -R153.reuse ;  /* 0x0000000a0aa07c23 */ /* 0x108fe20008010899 */
[--C-:B------:R-:W-:Y:S01]  /*a160*/  FFMA.FTZ R171, R171, UR10, -R153.reuse ;  /* 0x0000000aabab7c23 */ /* 0x100fe20008010899 */
[--C-:B------:R-:W-:Y:S01]  /*a170*/  FFMA.FTZ R2, R2, UR10, -R153.reuse ;  /* 0x0000000a02027c23 */ /* 0x100fe20008010899 */
[--C-:B------:R-:W-:Y:S01]  /*a180*/  FFMA.FTZ R12, R12, UR10, -R153.reuse ;  /* 0x0000000a0c0c7c23 */ /* 0x100fe20008010899 */
[--C-:B----4-:R-:W-:Y:S01]  /*a190*/  FFMA.FTZ R161, R174, UR10, -R153.reuse ;  /* 0x0000000aaea17c23 */ /* 0x110fe20008010899 */
[--C-:B0-----:R-:W-:Y:S01]  /*a1a0*/  FFMA.FTZ R164, R175, UR10, -R153.reuse ;  /* 0x0000000aafa47c23 */ /* 0x101fe20008010899 */
        /* <DEDUP_REMOVED lines=92> */
[C---:B--2---:R-:W-:Y:S01]  /*a770*/  FADD.FTZ R11, R166.reuse, R11 ;  /* 0x0000000ba60b7221 */ /* 0x044fe20000010000 */
[----:B------:R-:W-:Y:S01]  /*a780*/  F2FP.BF16.F32.PACK_AB R159, R166, R159 ;  /* 0x0000009fa69f723e */ /* 0x000fe200000010ff */
[-C--:B------:R-:W-:Y:S01]  /*a790*/  FMUL.FTZ R138, R138, R10.reuse ;  /* 0x0000000a8a8a7220 */ /* 0x080fe20000410000 */
[----:B------:R-:W-:Y:S01]  /*a7a0*/  F2FP.BF16.F32.PACK_AB R166, R191, R13 ;  /* 0x0000000dbfa6723e */ /* 0x000fe200000010ff */
[-C--:B------:R-:W-:Y:S01]  /*a7b0*/  FMUL.FTZ R139, R139, R10.reuse ;  /* 0x0000000a8b8b7220 */ /* 0x080fe20000410000 */
[-C--:B------:R-:W-:Y:S01]  /*a7c0*/  FMUL.FTZ R142, R142, R10.reuse ;  /* 0x0000000a8e8e7220 */ /* 0x080fe20000410000 */
[----:B------:R-:W-:Y:S01]  /*a7d0*/  FMUL.FTZ R143, R143, R10 ;  /* 0x0000000a8f8f7220 */ /* 0x000fe20000410000 */
[----:B------:R-:W-:Y:S01]  /*a7e0*/  MUFU.EX2 R170, R169 ;  /* 0x000000a900aa7308 */ /* 0x000fe20000000800 */
[----:B0-----:R-:W-:Y:S01]  /*a7f0*/  FADD.FTZ R0, R21, R0 ;  /* 0x0000000015007221 */ /* 0x001fe20000010000 */
[----:B-1----:R-:W-:Y:S01]  /*a800*/  F2FP.BF16.F32.PACK_AB R157, R165, R158 ;  /* 0x0000009ea59d723e */ /* 0x002fe200000010ff */
        /* <DEDUP_REMOVED lines=8> */
[----:B------:R-:W-:-:S03]  /*a890*/  FMUL.FTZ R151, R151, R10 ;  /* 0x0000000a97977220 */ /* 0x000fc60000410000 */
[----:B------:R-:W-:Y:S02]  /*a8a0*/  FADD.FTZ R0, R184, R0 ;  /* 0x00000000b8007221 */ /* 0x000fe40000010000 */
[----:B------:R-:W2:Y:S01]  /*a8b0*/  MUFU.EX2 R163, R171 ;  /* 0x000000ab00a37308 */ /* 0x000ea20000000800 */
[----:B0-----:R-:W-:Y:S01]  /*a8c0*/  F2FP.BF16.F32.PACK_AB R160, R193, R21 ;  /* 0x00000015c1a0723e */ /* 0x001fe200000010ff */
[----:B------:R-:W-:-:S04]  /*a8d0*/  FADD.FTZ R0, R14, R0 ;  /* 0x000000000e007221 */ /* 0x000fc80000010000 */
[----:B------:R-:W-:Y:S02]  /*a8e0*/  FADD.FTZ R0, R192, R0 ;  /* 0x00000000c0007221 */ /* 0x000fe40000010000 */
[----:B------:R-:W0:Y:S01]  /*a8f0*/  MUFU.EX2 R2, R2 ;  /* 0x0000000200027308 */ /* 0x000e220000000800 */
[----:B-1----:R-:W-:Y:S01]  /*a900*/  FADD.FTZ R11, R169, R11 ;  /* 0x0000000ba90b7221 */ /* 0x002fe20000010000 */
[----:B------:R-:W-:-:S04]  /*a910*/  FADD.FTZ R0, R13, R0 ;  /* 0x000000000d007221 */ /* 0x000fc80000010000 */
[----:B------:R-:W-:Y:S02]  /*a920*/  FADD.FTZ R0, R191, R0 ;  /* 0x00000000bf007221 */ /* 0x000fe40000010000 */
[----:B------:R-:W1:Y:S01]  /*a930*/  MUFU.EX2 R12, R12 ;  /* 0x0000000c000c7308 */ /* 0x000e620000000800 */
[----:B--2---:R-:W-:Y:S01]  /*a940*/  FADD.FTZ R11, R163, R11 ;  /* 0x0000000ba30b7221 */ /* 0x004fe20000010000 */
[----:B------:R-:W-:-:S06]  /*a950*/  FADD.FTZ R0, R8, R0 ;  /* 0x0000000008007221 */ /* 0x000fcc0000010000 */
[----:B------:R2:W3:Y:S01]  /*a960*/  MUFU.EX2 R171, R161 ;  /* 0x000000a100ab7308 */ /* 0x0004e20000000800 */
[C---:B0-----:R-:W-:Y:S01]  /*a970*/  FADD.FTZ R11, R2.reuse, R11 ;  /* 0x0000000b020b7221 */ /* 0x041fe20000010000 */
[----:B------:R-:W-:-:S06]  /*a980*/  F2FP.BF16.F32.PACK_AB R163, R2, R163 ;  /* 0x000000a302a3723e */ /* 0x000fcc00000010ff */
[----:B------:R0:W4:Y:S01]  /*a990*/  MUFU.EX2 R167, R164 ;  /* 0x000000a400a77308 */ /* 0x0001220000000800 */
[----:B-1----:R-:W-:Y:S01]  /*a9a0*/  FADD.FTZ R11, R12, R11 ;  /* 0x0000000b0c0b7221 */ /* 0x002fe20000010000 */
[----:B--2---:R-:W-:Y:S02]  /*a9b0*/  F2FP.BF16.F32.PACK_AB R161, R169, R162 ;  /* 0x000000a2a9a1723e */ /* 0x004fe400000010ff */
[----:B------:R-:W-:-:S04]  /*a9c0*/  F2FP.BF16.F32.PACK_AB R162, R184, R15 ;  /* 0x0000000fb8a2723e */ /* 0x000fc800000010ff */
[----:B------:R-:W1:Y:S01]  /*a9d0*/  MUFU.EX2 R178, R178 ;  /* 0x000000b200b27308 */ /* 0x000e620000000800 */
[C---:B---3--:R-:W-:Y:S01]  /*a9e0*/  FADD.FTZ R11, R171.reuse, R11 ;  /* 0x0000000bab0b7221 */ /* 0x048fe20000010000 */
[----:B------:R-:W-:Y:S02]  /*a9f0*/  F2FP.BF16.F32.PACK_AB R165, R171, R12 ;  /* 0x0000000caba5723e */ /* 0x000fe400000010ff */
        /* <DEDUP_REMOVED lines=43> */
.L_x_2561:
[----:B------:R0:W1:Y:S01]  /*acb0*/  SYNCS.PHASECHK.TRANS64.TRYWAIT P2, [UR24+0x22850], R6 ;  /* 0x02285006ff0075a7 */ /* 0x0000620008040158 */
[----:B------:R-:W-:Y:S05]  /*acc0*/  @!P0 BRA `(.L_x_2562) ;  /* 0x0000000000048947 */ /* 0x000fea0003800000 */
[----:B------:R-:W-:Y:S01]  /*acd0*/  BPT.TRAP 0x1 ;  /* 0x000000040000795c */ /* 0x000fe20000300000 */
.L_x_2562:
[----:B-1----:R-:W-:Y:S05]  /*ace0*/  @P2 BRA `(.L_x_2563) ;  /* 0x0000000000082947 */ /* 0x002fea0003800000 */
[----:B------:R-:W1:Y:S02]  /*acf0*/  SYNCS.PHASECHK.TRANS64.TRYWAIT P2, [UR24+0x22850], R6 ;  /* 0x02285006ff0075a7 */ /* 0x000e640008040158 */
[----:B-1----:R-:W-:Y:S05]  /*ad00*/  @!P2 BRA `(.L_x_2564) ;  /* 0x000000f0009ca947 */ /* 0x002fea0003800000 */
.L_x_2563:
[----:B------:R-:W2:Y:S01]  /*ad10*/  S2R R8, SR_TID.X ;  /* 0x0000000000087919 */ /* 0x000ea20000002100 */
[----:B------:R-:W-:Y:S01]  /*ad20*/  UIMAD UR11, UR38, 0xc00, UR21 ;  /* 0x00000c00260b78a4 */ /* 0x000fe2000f8e0215 */
[----:B------:R-:W-:-:S06]  /*ad30*/  UMOV UR7, 0x40000040 ;  /* 0x4000004000077882 */ /* 0x000fcc0000000000 */
[----:B------:R-:W-:Y:S01]  /*ad40*/  UMOV UR6, UR11 ;  /* 0x0000000b00067c82 */ /* 0x000fe20008000000 */
[----:B--2---:R-:W-:-:S05]  /*ad50*/  SHF.R.U32.HI R8, RZ, 0x7, R8 ;  /* 0x00000007ff087819 */ /* 0x004fca0000011608 */
[----:B01----:R-:W-:-:S05]  /*ad60*/  VIADD R6, R8, 0x8 ;  /* 0x0000000808067836 */ /* 0x003fca0000000000 */
        /* <DEDUP_REMOVED lines=36> */
.L_x_2565:
[----:B------:R-:W-:Y:S01]  /*afb0*/  UIADD3 UR24, UR24, 0x22860, URZ ;  /* 0x0002286018187890 */ /* 0x000fe2000fffe03f */
[----:B------:R-:W-:Y:S02]  /*afc0*/  IMAD.MOV.U32 R8, RZ, RZ, R5 ;  /* 0x000000ffff087224 */ /* 0x000fe400078e0005 */
[----:B------:R-:W-:Y:S01]  /*afd0*/  IMAD.MOV.U32 R9, RZ, RZ, R4 ;  /* 0x000000ffff097224 */ /* 0x000fe200078e0004 */
[----:B------:R-:W-:-:S09]  /*afe0*/  UPRMT UR24, UR23, 0x654, UR24 ;  /* 0x0000065417187896 */ /* 0x000fd20008000018 */
[----:B------:R-:W-:Y:S01]  /*aff0*/  SYNCS.ARRIVE.TRANS64.RED.A1T0 RZ, [UR24], RZ ;  /* 0x000000ffffff79a7 */ /* 0x000fe20008100418 */
[----:B------:R-:W-:Y:S05]  /*b000*/  @P1 BRA `(.L_x_2566) ;  /* 0xffffffdc00341947 */ /* 0x000fea000383ffff */
.L_x_2555:
        /* <DEDUP_REMOVED lines=8> */
[----:B------:R-:W-:-:S05]  /*b090*/  ULDC UR22, c[0x0][0x9e0] ;  /* 0x0002780000167ab9 */ /* 0x000fca0000000800 */
.L_x_2586:
[----:B------:R-:W-:-:S04]  /*b0a0*/  UIADD3 UR38, UR38, 0x1, URZ ;  /* 0x0000000126267890 */ /* 0x000fc8000fffe03f */
[----:B------:R-:W-:-:S04]  /*b0b0*/  UISETP.NE.AND UP0, UPT, UR38, 0x2, UPT ;  /* 0x000000022600788c */ /* 0x000fc8000bf05270 */
[----:B------:R-:W-:Y:S02]  /*b0c0*/  USEL UR6, URZ, 0x1, UP0 ;  /* 0x000000013f067887 */ /* 0x000fe40008000000 */
[----:B------:R-:W-:Y:S02]  /*b0d0*/  USEL UR38, UR38, URZ, UP0 ;  /* 0x0000003f26267287 */ /* 0x000fe40008000000 */
[----:B------:R-:W-:Y:S01]  /*b0e0*/  ULOP3.LUT UR37, UR37, UR6, URZ, 0x3c, !UPT ;  /* 0x0000000625257292 */ /* 0x000fe2000f8e3c3f */
[----:B-1----:R-:W-:Y:S11]  /*b0f0*/  @!P0 BRA `(.L_x_2568) ;  /* 0x0000000000048947 */ /* 0x002ff60003800000 */
[----:B------:R-:W-:Y:S01]  /*b100*/  BPT.TRAP 0x1 ;  /* 0x000000040000795c */ /* 0x000fe20000300000 */
.L_x_2568:
        /* <DEDUP_REMOVED lines=9> */
.L_x_2569:
[----:B-1----:R-:W-:Y:S05]  /*b1a0*/  @P1 BRA `(.L_x_2570) ;  /* 0x0000000000081947 */ /* 0x002fea0003800000 */
[----:B------:R-:W1:Y:S02]  /*b1b0*/  SYNCS.PHASECHK.TRANS64.TRYWAIT P1, [UR26+0x22830], R6 ;  /* 0x02283006ff0075a7 */ /* 0x000e64000802015a */
[----:B-1----:R-:W-:Y:S05]  /*b1c0*/  @!P1 BRA `(.L_x_2571) ;  /* 0x000000ec00849947 */ /* 0x002fea0003800000 */
.L_x_2570:
        /* <DEDUP_REMOVED lines=26> */
.L_x_2572:
[----:B------:R-:W2:Y:S01]  /*b370*/  LDC R4, c[0x0][0x448] ;  /* 0x00011200ff047b82 */ /* 0x000ea20000000800 */
        /* <DEDUP_REMOVED lines=23> */
[----:B--2---:R-:W-:Y:S01]  /*b4f0*/  ISETP.NE.AND P1, PT, R4, 0x1, PT ;  /* 0x000000010400780c */ /* 0x004fe20003f25270 */
        /* <DEDUP_REMOVED lines=12> */
[----:B------:R-:W2:Y:S01]  /*b5c0*/  @P1 LDC R10, c[0x0][0x44c] ;  /* 0x00011300ff0a1b82 */ /* 0x000ea20000000800 */
        /* <DEDUP_REMOVED lines=18> */
[----:B--2---:R-:W-:-:S05]  /*b6f0*/  @P1 IMAD.HI.U32 R10, R4, R10, RZ ;  /* 0x0000000a040a1227 */ /* 0x004fca00078e00ff */
[----:B------:R-:W2:Y:S01]  /*b700*/  MUFU.TANH R13, R13 ;  /* 0x0000000d000d7308 */ /* 0x000ea20000002400 */
        /* <DEDUP_REMOVED lines=59> */
[----:B--234-:R-:W-:Y:S05]  /*bac0*/  @P1 BRA `(.L_x_2573) ;  /* 0x0000000000581947 */ /* 0x01cfea0003800000 */
[----:B------:R-:W-:Y:S01]  /*bad0*/  IADD3 R198, -R18, R19, R198 ;  /* 0x0000001312c67210 */ /* 0x000fe20007ffe1c6 */
[----:B------:R-:W-:Y:S03]  /*bae0*/  BSSY B0, `(.L_x_2574) ;  /* 0x0000010000007945 */ /* 0x000fe60003800000 */
[----:B------:R-:W-:-:S13]  /*baf0*/  ISETP.GT.AND P1, PT, R198, -0x1, PT ;  /* 0xffffffffc600780c */ /* 0x000fda0003f24270 */
[----:B------:R-:W-:Y:S05]  /*bb00*/  @P1 BRA `(.L_x_2575) ;  /* 0x0000000000201947 */ /* 0x000fea0003800000 */
[----:B------:R-:W-:Y:S01]  /*bb10*/  IMAD.U32 R199, RZ, RZ, UR25 ;  /* 0x00000019ffc77e24 */ /* 0x000fe2000f8e00ff */
[----:B------:R-:W-:-:S04]  /*bb20*/  LOP3.LUT R198, RZ, R198, RZ, 0x33, !PT ;  /* 0x000000c6ffc67212 */ /* 0x000fc800078e33ff */
[----:B------:R-:W-:-:S13]  /*bb30*/  ISETP.NE.AND P1, PT, R199, 0x1, PT ;  /* 0x00000001c700780c */ /* 0x000fda0003f25270 */
[----:B------:R-:W2:Y:S02]  /*bb40*/  @P1 LDC.64 R154, c[0x0][0x9e8] ;  /* 0x00027a00ff9a1b82 */ /* 0x000ea40000000a00 */
[----:B--2---:R-:W-:-:S05]  /*bb50*/  @P1 IMAD.HI.U32 R154, R198, R154, RZ ;  /* 0x0000009ac69a1227 */ /* 0x004fca00078e00ff */
[----:B------:R-:W-:-:S04]  /*bb60*/  @P1 SHF.R.U32.HI R198, RZ, R155, R154 ;  /* 0x0000009bffc61219 */ /* 0x000fc8000001169a */
[----:B------:R-:W-:Y:S01]  /*bb70*/  LOP3.LUT R198, RZ, R198, RZ, 0x33, !PT ;  /* 0x000000c6ffc67212 */ /* 0x000fe200078e33ff */
[----:B------:R-:W-:Y:S06]  /*bb80*/  BRA `(.L_x_2576) ;  /* 0x0000000000147947 */ /* 0x000fec0003800000 */
.L_x_2575:
[----:B------:R-:W-:-:S05]  /*bb90*/  IMAD.U32 R199, RZ, RZ, UR25 ;  /* 0x00000019ffc77e24 */ /* 0x000fca000f8e00ff */
[----:B------:R-:W-:-:S13]  /*bba0*/  ISETP.NE.AND P1, PT, R199, 0x1, PT ;  /* 0x00000001c700780c */ /* 0x000fda0003f25270 */
[----:B------:R-:W2:Y:S02]  /*bbb0*/  @P1 LDC.64 R154, c[0x0][0x9e8] ;  /* 0x00027a00ff9a1b82 */ /* 0x000ea40000000a00 */
[----:B--2---:R-:W-:-:S05]  /*bbc0*/  @P1 IMAD.HI.U32 R154, R198, R154, RZ ;  /* 0x0000009ac69a1227 */ /* 0x004fca00078e00ff */
[----:B------:R-:W-:-:S07]  /*bbd0*/  @P1 SHF.R.U32.HI R198, RZ, R155, R154 ;  /* 0x0000009bffc61219 */ /* 0x000fce000001169a */
.L_x_2576:
[----:B------:R-:W-:Y:S05]  /*bbe0*/  BSYNC B0 ;  /* 0x0000000000007941 */ /* 0x000fea0003800000 */
.L_x_2574:
[----:B------:R-:W-:-:S04]  /*bbf0*/  IMAD.IADD R154, R191, 0x1, -R17 ;  /* 0x00000001bf9a7824 */ /* 0x000fc800078e0a11 */
[----:B------:R-:W-:-:S05]  /*bc00*/  IMAD R154, R198, R199, R154 ;  /* 0x000000c7c69a7224 */ /* 0x000fca00078e029a */
[----:B------:R-:W-:Y:S02]  /*bc10*/  VIMNMX R194, R194, R154, !PT ;  /* 0x0000009ac2c27248 */ /* 0x000fe40007fe0100 */
[----:B------:R-:W-:-:S07]  /*bc20*/  VIADDMNMX R195, R154, R199, R195, PT ;  /* 0x000000c79ac37246 */ /* 0x000fce00038001c3 */
.L_x_2573:
[C---:B------:R-:W-:Y:S01]  /*bc30*/  ISETP.GE.AND P1, PT, R191.reuse, 0x1, PT ;  /* 0x00000001bf00780c */ /* 0x040fe20003f26270 */
[----:B------:R-:W2:Y:S01]  /*bc40*/  SHFL.IDX PT, R4, R4, 0x1, 0x1c1f ;  /* 0x003c1f0004047f89 */ /* 0x000ea200000e0000 */
        /* <DEDUP_REMOVED lines=12> */
[--C-:B--2---:R-:W-:Y:S01]  /*bd10*/  IMAD.IADD R197, R197, 0x1, R4.reuse ;  /* 0x00000001c5c57824 */ /* 0x104fe200078e0204 */
        /* <DEDUP_REMOVED lines=137> */
.L_x_2579:
[----:B------:R-:W-:-:S05]  /*c5b0*/  IMAD.U32 R194, RZ, RZ, UR25 ;  /* 0x00000019ffc27e24 */ /* 0x000fca000f8e00ff */
[----:B------:R-:W-:-:S13]  /*c5c0*/  ISETP.NE.AND P6, PT, R194, 0x1, PT ;  /* 0x00000001c200780c */ /* 0x000fda0003fc5270 */
[----:B------:R-:W0:Y:S02]  /*c5d0*/  @P6 LDC.64 R4, c[0x0][0x9e8] ;  /* 0x00027a00ff046b82 */ /* 0x000e240000000a00 */
[----:B0-----:R-:W-:-:S05]  /*c5e0*/  @P6 IMAD.HI.U32 R4, R155, R4, RZ ;  /* 0x000000049b046227 */ /* 0x001fca00078e00ff */
[----:B------:R-:W-:-:S07]  /*c5f0*/  @P6 SHF.R.U32.HI R155, RZ, R5, R4 ;  /* 0x00000005ff9b6219 */ /* 0x000fce0000011604 */
.L_x_2580:
[----:B------:R-:W-:Y:S05]  /*c600*/  BSYNC B0 ;  /* 0x0000000000007941 */ /* 0x000fea0003800000 */
.L_x_2578:
[----:B------:R-:W-:-:S04]  /*c610*/  IMAD.IADD R191, R191, 0x1, -R17 ;  /* 0x00000001bfbf7824 */ /* 0x000fc800078e0a11 */
[----:B------:R-:W-:-:S05]  /*c620*/  IMAD R191, R155, R194, R191 ;  /* 0x000000c29bbf7224 */ /* 0x000fca00078e02bf */
[----:B------:R-:W-:Y:S02]  /*c630*/  VIMNMX R196, R196, R191, !PT ;  /* 0x000000bfc4c47248 */ /* 0x000fe40007fe0100 */
[----:B------:R-:W-:-:S07]  /*c640*/  VIADDMNMX R197, R191, R194, R197, PT ;  /* 0x000000c2bfc57246 */ /* 0x000fce00038001c5 */
.L_x_2577:
        /* <DEDUP_REMOVED lines=148> */
[----:B------:R-:W2:Y:S01]  /*cf90*/  MUFU.EX2 R154, R154 ;  /* 0x0000009a009a7308 */ /* 0x000ea20000000800 */
        /* <DEDUP_REMOVED lines=16> */
[----:B--2---:R-:W-:Y:S01]  /*d0a0*/  FFMA.FTZ R2, R9, R2, R154 ;  /* 0x0000000209027223 */ /* 0x004fe2000001009a */
[----:B------:R-:W-:Y:S01]  /*d0b0*/  FMUL.FTZ R36, R36, R9 ;  /* 0x0000000924247220 */ /* 0x000fe20000410000 */
[----:B------:R-:W-:Y:S01]  /*d0c0*/  FMNMX.FTZ R5, R155, R5, !PT ;  /* 0x000000059b057209 */ /* 0x000fe20007810000 */
[-C--:B------:R-:W-:Y:S01]  /*d0d0*/  FMUL.FTZ R37, R37, R9.reuse ;  /* 0x0000000925257220 */ /* 0x080fe20000410000 */
[-C--:B------:R-:W-:Y:S01]  /*d0e0*/  FMUL.FTZ R40, R40, R9.reuse ;  /* 0x0000000928287220 */ /* 0x080fe20000410000 */
[----:B------:R-:W-:Y:S01]  /*d0f0*/  FMUL.FTZ R41, R41, R9 ;  /* 0x0000000929297220 */ /* 0x000fe20000410000 */
[----:B------:R-:W-:Y:S01]  /*d100*/  FMNMX.FTZ R5, R159, R5, !PT ;  /* 0x000000059f057209 */ /* 0x000fe20007810000 */
[----:B------:R-:W2:Y:S01]  /*d110*/  MUFU.EX2 R14, R14 ;  /* 0x0000000e000e7308 */ /* 0x000ea20000000800 */
        /* <DEDUP_REMOVED lines=8> */
[----:B------:R-:W0:Y:S01]  /*d1a0*/  MUFU.EX2 R21, R21 ;  /* 0x0000001500157308 */ /* 0x000e220000000800 */
[----:B---3--:R-:W-:Y:S01]  /*d1b0*/  FADD.FTZ R2, R13, R2 ;  /* 0x000000020d027221 */ /* 0x008fe20000010000 */
[----:B------:R-:W-:Y:S01]  /*d1c0*/  FMUL.FTZ R52, R52, R9 ;  /* 0x0000000934347220 */ /* 0x000fe20000410000 */
[----:B------:R-:W-:Y:S01]  /*d1d0*/  FMNMX.FTZ R5, R164, R5, !PT ;  /* 0x00000005a4057209 */ /* 0x000fe20007810000 */
[-C--:B------:R-:W-:Y:S01]  /*d1e0*/  FMUL.FTZ R53, R53, R9.reuse ;  /* 0x0000000935357220 */ /* 0x080fe20000410000 */
[-C--:B------:R-:W-:Y:S01]  /*d1f0*/  FMUL.FTZ R56, R56, R9.reuse ;  /* 0x0000000938387220 */ /* 0x080fe20000410000 */
[----:B------:R-:W-:Y:S01]  /*d200*/  FMUL.FTZ R57, R57, R9 ;  /* 0x0000000939397220 */ /* 0x000fe20000410000 */
[----:B------:R-:W-:Y:S01]  /*d210*/  FMNMX.FTZ R5, R165, R5, !PT ;  /* 0x00000005a5057209 */ /* 0x000fe20007810000 */
[----:B------:R-:W3:Y:S01]  /*d220*/  MUFU.EX2 R152, R152 ;  /* 0x0000009800987308 */ /* 0x000ee20000000800 */
[----:B--2---:R-:W-:Y:S01]  /*d230*/  FADD.FTZ R2, R14, R2 ;  /* 0x000000020e027221 */ /* 0x004fe20000010000 */
[----:B------:R-:W-:Y:S01]  /*d240*/  FMUL.FTZ R60, R60, R9 ;  /* 0x000000093c3c7220 */ /* 0x000fe20000410000 */
[----:B------:R-:W-:Y:S01]  /*d250*/  FMNMX.FTZ R5, R166, R5, !PT ;  /* 0x00000005a6057209 */ /* 0x000fe20007810000 */
[-C--:B------:R-:W-:Y:S01]  /*d260*/  FMUL.FTZ R61, R61, R9.reuse ;  /* 0x000000093d3d7220 */ /* 0x080fe20000410000 */
[-C--:B------:R-:W-:Y:S01]  /*d270*/  FMUL.FTZ R64, R64, R9.reuse ;  /* 0x0000000940407220 */ /* 0x080fe20000410000 */
[----:B------:R-:W-:Y:S01]  /*d280*/  FMUL.FTZ R65, R65, R9 ;  /* 0x0000000941417220 */ /* 0x000fe20000410000 */
[----:B------:R-:W-:Y:S01]  /*d290*/  FMNMX.FTZ R5, R169, R5, !PT ;  /* 0x00000005a9057209 */ /* 0x000fe20007810000 */
[----:B------:R-:W2:Y:S01]  /*d2a0*/  MUFU.EX2 R157, R157 ;  /* 0x0000009d009d7308 */ /* 0x000ea20000000800 */
[----:B0-----:R-:W-:Y:S01]  /*d2b0*/  FADD.FTZ R2, R21, R2 ;  /* 0x0000000215027221 */ /* 0x001fe20000010000 */
[----:B------:R-:W-:Y:S01]  /*d2c0*/  FMUL.FTZ R68, R68, R9 ;  /* 0x0000000944447220 */ /* 0x000fe20000410000 */
[----:B------:R-:W-:Y:S01]  /*d2d0*/  FMNMX.FTZ R5, R170, R5, !PT ;  /* 0x00000005aa057209 */ /* 0x000fe20007810000 */
[-C--:B------:R-:W-:Y:S01]  /*d2e0*/  FMUL.FTZ R69, R69, R9.reuse ;  /* 0x0000000945457220 */ /* 0x080fe20000410000 */
[-C--:B------:R-:W-:Y:S01]  /*d2f0*/  FMUL.FTZ R72, R72, R9.reuse ;  /* 0x0000000948487220 */ /* 0x080fe20000410000 */
[----:B------:R-:W-:Y:S01]  /*d300*/  FMUL.FTZ R73, R73, R9 ;  /* 0x0000000949497220 */ /* 0x000fe20000410000 */
[----:B------:R-:W-:Y:S01]  /*d310*/  FMNMX.FTZ R5, R173, R5, !PT ;  /* 0x00000005ad057209 */ /* 0x000fe20007810000 */
[----:B------:R-:W-:Y:S01]  /*d320*/  MUFU.EX2 R154, R162 ;  /* 0x000000a2009a7308 */ /* 0x000fe20000000800 */
[----:B---3--:R-:W-:Y:S01]  /*d330*/  FADD.FTZ R2, R152, R2 ;  /* 0x0000000298027221 */ /* 0x008fe20000010000 */
[----:B------:R-:W-:Y:S01]  /*d340*/  FMUL.FTZ R76, R76, R9 ;  /* 0x000000094c4c7220 */ /* 0x000fe20000410000 */
[----:B------:R-:W-:Y:S01]  /*d350*/  FMNMX.FTZ R5, R174, R5, !PT ;  /* 0x00000005ae057209 */ /* 0x000fe20007810000 */
[-C--:B------:R-:W-:Y:S01]  /*d360*/  FMUL.FTZ R77, R77, R9.reuse ;  /* 0x000000094d4d7220 */ /* 0x080fe20000410000 */
[-C--:B------:R-:W-:Y:S01]  /*d370*/  FMUL.FTZ R80, R80, R9.reuse ;  /* 0x0000000950507220 */ /* 0x080fe20000410000 */
[----:B------:R-:W-:Y:S01]  /*d380*/  FMUL.FTZ R81, R81, R9 ;  /* 0x0000000951517220 */ /* 0x000fe20000410000 */
[----:B------:R-:W-:Y:S01]  /*d390*/  FMNMX.FTZ R5, R177, R5, !PT ;  /* 0x00000005b1057209 */ /* 0x000fe20007810000 */
[----:B------:R-:W-:Y:S01]  /*d3a0*/  MUFU.EX2 R161, R161 ;  /* 0x000000a100a17308 */ /* 0x000fe20000000800 */
[----:B--2---:R-:W-:Y:S01]  /*d3b0*/  FADD.FTZ R2, R157, R2 ;  /* 0x000000029d027221 */ /* 0x004fe20000010000 */
[----:B------:R-:W-:Y:S01]  /*d3c0*/  FMUL.FTZ R84, R84, R9 ;  /* 0x0000000954547220 */ /* 0x000fe20000410000 */
[----:B------:R-:W-:Y:S01]  /*d3d0*/  FMNMX.FTZ R5, R178, R5, !PT ;  /* 0x00000005b2057209 */ /* 0x000fe20007810000 */
[-C--:B------:R-:W-:Y:S01]  /*d3e0*/  FMUL.FTZ R85, R85, R9.reuse ;  /* 0x0000000955557220 */ /* 0x080fe20000410000 */
[-C--:B------:R-:W-:Y:S01]  /*d3f0*/  FMUL.FTZ R88, R88, R9.reuse ;  /* 0x0000000958587220 */ /* 0x080fe20000410000 */
[----:B------:R-:W-:Y:S01]  /*d400*/  FMUL.FTZ R89, R89, R9 ;  /* 0x0000000959597220 */ /* 0x000fe20000410000 */
[----:B------:R-:W-:Y:S01]  /*d410*/  FMNMX.FTZ R5, R181, R5, !PT ;  /* 0x00000005b5057209 */ /* 0x000fe20007810000 */
[----:B------:R-:W-:Y:S01]  /*d420*/  MUFU.EX2 R167, R167 ;  /* 0x000000a700a77308 */ /* 0x000fe20000000800 */
[-C--:B------:R-:W-:Y:S01]  /*d430*/  FMUL.FTZ R92, R92, R9.reuse ;  /* 0x000000095c5c7220 */ /* 0x080fe20000410000 */
        /* <DEDUP_REMOVED lines=20> */
[-C--:B------:R-:W-:Y:S01]  /*d580*/  FMUL.FTZ R120, R120, R9.reuse ;  /* 0x0000000978787220 */ /* 0x080fe20000410000 */
[-C--:B------:R-:W-:Y:S01]  /*d590*/  FMUL.FTZ R121, R121, R9.reuse ;  /* 0x0000000979797220 */ /* 0x080fe20000410000 */
[----:B------:R-:W0:Y:S01]  /*d5a0*/  SHFL.BFLY PT, R11, R5, 0x2, 0x1f ;  /* 0x0c401f00050b7f89 */ /* 0x000e2200000e0000 */
        /* <DEDUP_REMOVED lines=15> */
[----:B------:R-:W-:Y:S01]  /*d6a0*/  FMUL.FTZ R149, R149, R9 ;  /* 0x0000000995957220 */ /* 0x000fe20000410000 */
[----:B------:R-:W-:Y:S01]  /*d6b0*/  MUFU.EX2 R176, R176 ;  /* 0x000000b000b07308 */ /* 0x000fe20000000800 */
[----:B0-----:R-:W-:-:S07]  /*d6c0*/  FMNMX.FTZ R5, R5, R11, !PT ;  /* 0x0000000b05057209 */ /* 0x001fce0007810000 */
[----:B------:R-:W-:Y:S01]  /*d6d0*/  MUFU.EX2 R179, R179 ;  /* 0x000000b300b37308 */ /* 0x000fe20000000800 */
[----:B------:R-:W0:Y:S07]  /*d6e0*/  SHFL.BFLY PT, R191, R5, 0x1, 0x1f ;  /* 0x0c201f0005bf7f89 */ /* 0x000e2e00000e0000 */
[----:B------:R-:W2:Y:S08]  /*d6f0*/  MUFU.EX2 R11, R158 ;  /* 0x0000009e000b7308 */ /* 0x000eb00000000800 */
[----:B------:R-:W-:Y:S08]  /*d700*/  MUFU.EX2 R182, R182 ;  /* 0x000000b600b67308 */ /* 0x000ff00000000800 */
[----:B------:R-:W-:Y:S01]  /*d710*/  MUFU.EX2 R184, R184 ;  /* 0x000000b800b87308 */ /* 0x000fe20000000800 */
[----:B--2---:R-:W-:Y:S01]  /*d720*/  FADD.FTZ R2, R11, R2 ;  /* 0x000000020b027221 */ /* 0x004fe20000010000 */
[----:B0-----:R-:W-:-:S03]  /*d730*/  FMNMX.FTZ R5, R5, R191, !PT ;  /* 0x000000bf05057209 */ /* 0x001fc60007810000 */
[----:B------:R-:W-:Y:S01]  /*d740*/  FADD.FTZ R2, R161, R2 ;  /* 0x00000002a1027221 */ /* 0x000fe20000010000 */
[C---:B------:R-:W-:Y:S01]  /*d750*/  FSETP.NEU.FTZ.AND P1, PT, R5.reuse, -INF , PT ;  /* 0xff8000000500780b */ /* 0x040fe20003f3d000 */
[----:B------:R-:W-:Y:S02]  /*d760*/  FMUL.FTZ R158, R5, UR10 ;  /* 0x0000000a059e7c20 */ /* 0x000fe40008410000 */
[----:B------:R-:W-:Y:S01]  /*d770*/  FADD.FTZ R2, R154, R2 ;  /* 0x000000029a027221 */ /* 0x000fe20000010000 */
[----:B------:R-:W0:Y:S02]  /*d780*/  MUFU.EX2 R186, R186 ;  /* 0x000000ba00ba7308 */ /* 0x000e240000000800 */
[----:B------:R-:W-:Y:S01]  /*d790*/  FSEL R158, R158, RZ, P1 ;  /* 0x000000ff9e9e7208 */ /* 0x000fe20000800000 */
[----:B------:R-:W-:-:S04]  /*d7a0*/  FADD.FTZ R2, R167, R2 ;  /* 0x00000002a7027221 */ /* 0x000fc80000010000 */
[--C-:B------:R-:W-:Y:S01]  /*d7b0*/  FFMA.FTZ R194, R15, UR10, -R158.reuse ;  /* 0x0000000a0fc27c23 */ /* 0x100fe2000801089e */
[--C-:B------:R-:W-:Y:S01]  /*d7c0*/  FFMA.FTZ R15, R160, UR10, -R158.reuse ;  /* 0x0000000aa00f7c23 */ /* 0x100fe2000801089e */
[----:B------:R-:W-:Y:S01]  /*d7d0*/  F2FP.BF16.F32.PACK_AB R160, R152, R21 ;  /* 0x0000001598a0723e */ /* 0x000fe200000010ff */
[--C-:B------:R-:W-:Y:S01]  /*d7e0*/  FFMA.FTZ R162, R10, UR10, -R158.reuse ;  /* 0x0000000a0aa27c23 */ /* 0x100fe2000801089e */
[----:B------:R-:W-:Y:S01]  /*d7f0*/  FSEL R21, R5, RZ, P1 ;  /* 0x000000ff05157208 */ /* 0x000fe20000800000 */
[--C-:B------:R-:W-:Y:S01]  /*d800*/  FFMA.FTZ R191, R153, UR10, -R158.reuse ;  /* 0x0000000a99bf7c23 */ /* 0x100fe2000801089e */
[--C-:B------:R-:W-:Y:S01]  /*d810*/  FFMA.FTZ R12, R12, UR10, -R158.reuse ;  /* 0x0000000a0c0c7c23 */ /* 0x100fe2000801089e */
[--C-:B------:R-:W-:Y:S01]  /*d820*/  FFMA.FTZ R20, R20, UR10, -R158.reuse ;  /* 0x0000000a14147c23 */ /* 0x100fe2000801089e */
[----:B------:R-:W-:Y:S01]  /*d830*/  FFMA.FTZ R155, R155, UR10, -R158 ;  /* 0x0000000a9b9b7c23 */ /* 0x000fe2000801089e */
[----:B------:R-:W-:Y:S01]  /*d840*/  FADD.FTZ R21, -R21, R8 ;  /* 0x0000000815157221 */ /* 0x000fe20000010100 */
[--C-:B------:R-:W-:Y:S01]  /*d850*/  FFMA.FTZ R159, R159, UR10, -R158.reuse ;  /* 0x0000000a9f9f7c23 */ /* 0x100fe2000801089e */
[--C-:B------:R-:W-:Y:S01]  /*d860*/  FFMA.FTZ R163, R163, UR10, -R158.reuse ;  /* 0x0000000aa3a37c23 */ /* 0x100fe2000801089e */
[--C-:B------:R-:W-:Y:S01]  /*d870*/  FFMA.FTZ R10, R164, UR10, -R158.reuse ;  /* 0x0000000aa40a7c23 */ /* 0x100fe2000801089e */
        /* <DEDUP_REMOVED lines=15> */
[----:B------:R-:W-:Y:S01]  /*d970*/  F2FP.BF16.F32.PACK_AB R158, R14, R13 ;  /* 0x0000000d0e9e723e */ /* 0x000fe200000010ff */
[----:B------:R-:W2:Y:S01]  /*d980*/  MUFU.EX2 R8, R8 ;  /* 0x0000000800087308 */ /* 0x000ea20000000800 */
[----:B------:R-:W-:Y:S01]  /*d990*/  F2FP.BF16.F32.PACK_AB R164, R154, R161 ;  /* 0x000000a19aa4723e */ /* 0x000fe200000010ff */
[C---:B------:R-:W-:Y:S01]  /*d9a0*/  FADD.FTZ R2, R168.reuse, R2 ;  /* 0x00000002a8027221 */ /* 0x040fe20000010000 */
[----:B------:R-:W-:-:S02]  /*d9b0*/  F2FP.BF16.F32.PACK_AB R166, R168, R167 ;  /* 0x000000a7a8a6723e */ /* 0x000fc400000010ff */
[----:B------:R-:W-:Y:S01]  /*d9c0*/  F2FP.BF16.F32.PACK_AB R168, R172, R171 ;  /* 0x000000abaca8723e */ /* 0x000fe200000010ff */
[----:B------:R-:W-:Y:S01]  /*d9d0*/  FADD.FTZ R2, R171, R2 ;  /* 0x00000002ab027221 */ /* 0x000fe20000010000 */
[----:B------:R-:W-:Y:S01]  /*d9e0*/  F2FP.BF16.F32.PACK_AB R170, R176, R175 ;  /* 0x000000afb0aa723e */ /* 0x000fe200000010ff */
[----:B------:R3:W4:Y:S01]  /*d9f0*/  MUFU.EX2 R13, R162 ;  /* 0x000000a2000d7308 */ /* 0x0007220000000800 */
[----:B0-----:R-:W-:Y:S01]  /*da00*/  F2FP.BF16.F32.PACK_AB R174, R186, R184 ;  /* 0x000000b8baae723e */ /* 0x001fe200000010ff */
[----:B------:R-:W-:Y:S01]  /*da10*/  FADD.FTZ R2, R172, R2 ;  /* 0x00000002ac027221 */ /* 0x000fe20000010000 */
[----:B------:R-:W-:-:S03]  /*da20*/  F2FP.BF16.F32.PACK_AB R172, R182, R179 ;  /* 0x000000b3b6ac723e */ /* 0x000fc600000010ff */
[----:B------:R-:W-:Y:S02]  /*da30*/  FADD.FTZ R2, R175, R2 ;  /* 0x00000002af027221 */ /* 0x000fe40000010000 */
[----:B------:R-:W0:Y:S01]  /*da40*/  MUFU.EX2 R12, R12 ;  /* 0x0000000c000c7308 */ /* 0x000e220000000800 */
[----:B---3--:R-:W-:Y:S01]  /*da50*/  F2FP.BF16.F32.PACK_AB R162, R11, R157 ;  /* 0x0000009d0ba2723e */ /* 0x008fe200000010ff */
[----:B------:R-:W-:Y:S01]  /*da60*/  FADD.FTZ R2, R176, R2 ;  /* 0x00000002b0027221 */ /* 0x000fe20000010000 */
[-C--:B--2---:R-:W-:Y:S01]  /*da70*/  FMUL.FTZ R26, R26, R8.reuse ;  /* 0x000000081a1a7220 */ /* 0x084fe20000410000 */
[-C--:B------:R-:W-:Y:S01]  /*da80*/  FMUL.FTZ R27, R27, R8.reuse ;  /* 0x000000081b1b7220 */ /* 0x080fe20000410000 */
[-C--:B------:R-:W-:Y:S01]  /*da90*/  FMUL.FTZ R30, R30, R8.reuse ;  /* 0x000000081e1e7220 */ /* 0x080fe20000410000 */
[----:B------:R-:W-:Y:S01]  /*daa0*/  FADD.FTZ R2, R179, R2 ;  /* 0x00000002b3027221 */ /* 0x000fe20000010000 */
[----:B------:R-:W-:Y:S01]  /*dab0*/  FMUL.FTZ R31, R31, R8 ;  /* 0x000000081f1f7220 */ /* 0x000fe20000410000 */
[----:B------:R-:W2:Y:S01]  /*dac0*/  MUFU.EX2 R194, R194 ;  /* 0x000000c200c27308 */ /* 0x000ea20000000800 */
[----:B----4-:R-:W-:Y:S01]  /*dad0*/  FFMA.FTZ R0, R8, R0, R13 ;  /* 0x0000000008007223 */ /* 0x010fe2000001000d */
[----:B------:R-:W-:Y:S01]  /*dae0*/  FADD.FTZ R2, R182, R2 ;  /* 0x00000002b6027221 */ /* 0x000fe20000010000 */
[-C--:B------:R-:W-:Y:S01]  /*daf0*/  FMUL.FTZ R34, R34, R8.reuse ;  /* 0x0000000822227220 */ /* 0x080fe20000410000 */
[-C--:B------:R-:W-:Y:S01]  /*db00*/  FMUL.FTZ R35, R35, R8.reuse ;  /* 0x0000000823237220 */ /* 0x080fe20000410000 */
[-C--:B------:R-:W-:Y:S01]  /*db10*/  FMUL.FTZ R38, R38, R8.reuse ;  /* 0x0000000826267220 */ /* 0x080fe20000410000 */
[----:B------:R-:W-:Y:S01]  /*db20*/  FADD.FTZ R2, R184, R2 ;  /* 0x00000002b8027221 */ /* 0x000fe20000010000 */
[-C--:B------:R-:W-:Y:S01]  /*db30*/  FMUL.FTZ R39, R39, R8.reuse ;  /* 0x0000000827277220 */ /* 0x080fe20000410000 */
[----:B------:R-:W3:Y:S01]  /*db40*/  MUFU.EX2 R20, R20 ;  /* 0x0000001400147308 */ /* 0x000ee20000000800 */
[----:B0-----:R-:W-:Y:S01]  /*db50*/  FADD.FTZ R0, R12, R0 ;  /* 0x000000000c007221 */ /* 0x001fe20000010000 */
[----:B------:R-:W-:Y:S01]  /*db60*/  FADD.FTZ R2, R186, R2 ;  /* 0x00000002ba027221 */ /* 0x000fe20000010000 */
[----:B------:R-:W-:Y:S01]  /*db70*/  F2FP.BF16.F32.PACK_AB R157, R12, R13 ;  /* 0x0000000d0c9d723e */ /* 0x000fe200000010ff */
        /* <DEDUP_REMOVED lines=13> */
[----:B---3--:R-:W-:Y:S01]  /*dc50*/  FADD.FTZ R0, R20, R0 ;  /* 0x0000000014007221 */ /* 0x008fe20000010000 */
[-C--:B------:R-:W-:Y:S01]  /*dc60*/  FMUL.FTZ R62, R62, R8.reuse ;  /* 0x000000083e3e7220 */ /* 0x080fe20000410000 */
[-C--:B------:R-:W-:Y:S01]  /*dc70*/  FMUL.FTZ R63, R63, R8.reuse ;  /* 0x000000083f3f7220 */ /* 0x080fe20000410000 */
[-C--:B------:R-:W-:Y:S01]  /*dc80*/  FMUL.FTZ R66, R66, R8.reuse ;  /* 0x0000000842427220 */ /* 0x080fe20000410000 */
[-C--:B------:R-:W-:Y:S01]  /*dc90*/  FMUL.FTZ R67, R67, R8.reuse ;  /* 0x0000000843437220 */ /* 0x080fe20000410000 */
[-C--:B------:R-:W-:Y:S01]  /*dca0*/  FMUL.FTZ R70, R70, R8.reuse ;  /* 0x0000000846467220 */ /* 0x080fe20000410000 */
[-C--:B------:R-:W-:Y:S01]  /*dcb0*/  FMUL.FTZ R71, R71, R8.reuse ;  /* 0x0000000847477220 */ /* 0x080fe20000410000 */
[----:B------:R3:W4:Y:S01]  /*dcc0*/  MUFU.EX2 R11, R159 ;  /* 0x0000009f000b7308 */ /* 0x0007220000000800 */
        /* <DEDUP_REMOVED lines=9> */
[----:B---3--:R-:W-:Y:S01]  /*dd60*/  F2FP.BF16.F32.PACK_AB R159, R20, R194 ;  /* 0x000000c2149f723e */ /* 0x008fe200000010ff */
[-C--:B------:R-:W-:Y:S01]  /*dd70*/  FMUL.FTZ R86, R86, R8.reuse ;  /* 0x0000000856567220 */ /* 0x080fe20000410000 */
[----:B------:R-:W-:Y:S01]  /*dd80*/  F2FP.BF16.F32.PACK_AB R161, R155, R161 ;  /* 0x000000a19ba1723e */ /* 0x000fe200000010ff */
[-C--:B------:R-:W-:Y:S01]  /*dd90*/  FMUL.FTZ R87, R87, R8.reuse ;  /* 0x0000000857577220 */ /* 0x080fe20000410000 */
[-C--:B------:R-:W-:Y:S01]  /*dda0*/  FMUL.FTZ R90, R90, R8.reuse ;  /* 0x000000085a5a7220 */ /* 0x080fe20000410000 */
[-C--:B------:R-:W-:Y:S01]  /*ddb0*/  FMUL.FTZ R91, R91, R8.reuse ;  /* 0x000000085b5b7220 */ /* 0x080fe20000410000 */
[----:B------:R2:W3:Y:S01]  /*ddc0*/  MUFU.EX2 R14, R163 ;  /* 0x000000a3000e7308 */ /* 0x0004e20000000800 */
[----:B----4-:R-:W-:Y:S01]  /*ddd0*/  FADD.FTZ R0, R11, R0 ;  /* 0x000000000b007221 */ /* 0x010fe20000010000 */
[-C--:B------:R-:W-:Y:S01]  /*dde0*/  FMUL.FTZ R94, R94, R8.reuse ;  /* 0x000000085e5e7220 */ /* 0x080fe20000410000 */
[-C--:B------:R-:W-:Y:S01]  /*ddf0*/  FMUL.FTZ R95, R95, R8.reuse ;  /* 0x000000085f5f7220 */ /* 0x080fe20000410000 */
[-C--:B------:R-:W-:Y:S01]  /*de00*/  FMUL.FTZ R98, R98, R8.reuse ;  /* 0x0000000862627220 */ /* 0x080fe20000410000 */
[-C--:B------:R-:W-:Y:S01]  /*de10*/  FMUL.FTZ R99, R99, R8.reuse ;  /* 0x0000000863637220 */ /* 0x080fe20000410000 */
[-C--:B------:R-:W-:Y:S01]  /*de20*/  FMUL.FTZ R102, R102, R8.reuse ;  /* 0x0000000866667220 */ /* 0x080fe20000410000 */
[-C--:B------:R-:W-:Y:S01]  /*de30*/  FMUL.FTZ R103, R103, R8.reuse ;  /* 0x0000000867677220 */ /* 0x080fe20000410000 */
[----:B------:R-:W4:Y:S01]  /*de40*/  MUFU.EX2 R10, R10 ;  /* 0x0000000a000a7308 */ /* 0x000f220000000800 */
[C---:B0-----:R-:W-:Y:S01]  /*de50*/  FADD.FTZ R0, R15.reuse, R0 ;  /* 0x000000000f007221 */ /* 0x041fe20000010000 */
[----:B--2---:R-:W-:Y:S01]  /*de60*/  F2FP.BF16.F32.PACK_AB R163, R15, R11 ;  /* 0x0000000b0fa3723e */ /* 0x004fe200000010ff */
[-C--:B------:R-:W-:Y:S01]  /*de70*/  FMUL.FTZ R106, R106, R8.reuse ;  /* 0x000000086a6a7220 */ /* 0x080fe20000410000 */
[-C--:B------:R-:W-:Y:S01]  /*de80*/  FMUL.FTZ R107, R107, R8.reuse ;  /* 0x000000086b6b7220 */ /* 0x080fe20000410000 */
[-C--:B------:R-:W-:Y:S01]  /*de90*/  FMUL.FTZ R110, R110, R8.reuse ;  /* 0x000000086e6e7220 */ /* 0x080fe20000410000 */
[-C--:B------:R-:W-:Y:S01]  /*dea0*/  FMUL.FTZ R111, R111, R8.reuse ;  /* 0x000000086f6f7220 */ /* 0x080fe20000410000 */
[-C--:B------:R-:W-:Y:S01]  /*deb0*/  FMUL.FTZ R114, R114, R8.reuse ;  /* 0x0000000872727220 */ /* 0x080fe20000410000 */
[----:B------:R0:W2:Y:S01]  /*dec0*/  MUFU.EX2 R167, R165 ;  /* 0x000000a500a77308 */ /* 0x0000a20000000800 */
[----:B---3--:R-:W-:Y:S01]  /*ded0*/  FADD.FTZ R0, R14, R0 ;  /* 0x000000000e007221 */ /* 0x008fe20000010000 */
[-C--:B------:R-:W-:Y:S01]  /*dee0*/  FMUL.FTZ R115, R115, R8.reuse ;  /* 0x0000000873737220 */ /* 0x080fe20000410000 */
[-C--:B------:R-:W-:Y:S01]  /*def0*/  FMUL.FTZ R118, R118, R8.reuse ;  /* 0x0000000876767220 */ /* 0x080fe20000410000 */
[-C--:B------:R-:W-:Y:S01]  /*df00*/  FMUL.FTZ R119, R119, R8.reuse ;  /* 0x0000000877777220 */ /* 0x080fe20000410000 */
[-C--:B------:R-:W-:Y:S01]  /*df10*/  FMUL.FTZ R122, R122, R8.reuse ;  /* 0x000000087a7a7220 */ /* 0x080fe20000410000 */
[-C--:B------:R-:W-:Y:S01]  /*df20*/  FMUL.FTZ R123, R123, R8.reuse ;  /* 0x000000087b7b7220 */ /* 0x080fe20000410000 */
[----:B------:R-:W-:Y:S01]  /*df30*/  FMUL.FTZ R126, R126, R8 ;  /* 0x000000087e7e7220 */ /* 0x000fe20000410000 */
[----:B------:R-:W3:Y:S01]  /*df40*/  MUFU.EX2 R153, R153 ;  /* 0x0000009900997308 */ /* 0x000ee20000000800 */
[C---:B----4-:R-:W-:Y:S01]  /*df50*/  FADD.FTZ R0, R10.reuse, R0 ;  /* 0x000000000a007221 */ /* 0x050fe20000010000 */
[----:B0-----:R-:W-:Y:S01]  /*df60*/  F2FP.BF16.F32.PACK_AB R165, R10, R14 ;  /* 0x0000000e0aa5723e */ /* 0x001fe200000010ff */
        /* <DEDUP_REMOVED lines=14> */
[C---:B---3--:R-:W-:Y:S01]  /*e050*/  FADD.FTZ R0, R153.reuse, R0 ;  /* 0x0000000099007221 */ /* 0x048fe20000010000 */
[----:B------:R-:W-:Y:S01]  /*e060*/  F2FP.BF16.F32.PACK_AB R167, R153, R167 ;  /* 0x000000a799a7723e */ /* 0x000fe200000010ff */
[-C--:B------:R-:W-:Y:S01]  /*e070*/  FMUL.FTZ R150, R150, R8.reuse ;  /* 0x0000000896967220 */ /* 0x080fe20000410000 */
[----:B------:R-:W-:-:S04]  /*e080*/  FMUL.FTZ R151, R151, R8 ;  /* 0x0000000897977220 */ /* 0x000fc80000410000 */
[----:B------:R-:W3:Y:S01]  /*e090*/  MUFU.EX2 R171, R173 ;  /* 0x000000ad00ab7308 */ /* 0x000ee20000000800 */
[----:B0-----:R-:W-:-:S07]  /*e0a0*/  FADD.FTZ R0, R169, R0 ;  /* 0x00000000a9007221 */ /* 0x001fce0000010000 */
[----:B------:R-:W0:Y:S01]  /*e0b0*/  MUFU.EX2 R196, R196 ;  /* 0x000000c400c47308 */ /* 0x000e220000000800 */
[C---:B--2---:R-:W-:Y:S01]  /*e0c0*/  FADD.FTZ R0, R195.reuse, R0 ;  /* 0x00000000c3007221 */ /* 0x044fe20000010000 */
[----:B------:R-:W-:-:S06]  /*e0d0*/  F2FP.BF16.F32.PACK_AB R169, R195, R169 ;  /* 0x000000a9c3a9723e */ /* 0x000fcc00000010ff */
[----:B------:R-:W2:Y:S01]  /*e0e0*/  MUFU.EX2 R173, R177 ;  /* 0x000000b100ad7308 */ /* 0x000ea20000000800 */
[----:B---3--:R-:W-:-:S07]  /*e0f0*/  FADD.FTZ R0, R171, R0 ;  /* 0x00000000ab007221 */ /* 0x008fce0000010000 */
[----:B------:R-:W3:Y:S01]  /*e100*/  MUFU.EX2 R197, R197 ;  /* 0x000000c500c57308 */ /* 0x000ee20000000800 */
[C---:B0-----:R-:W-:Y:S01]  /*e110*/  FADD.FTZ R0, R196.reuse, R0 ;  /* 0x00000000c4007221 */ /* 0x041fe20000010000 */
[----:B------:R-:W-:-:S06]  /*e120*/  F2FP.BF16.F32.PACK_AB R171, R196, R171 ;  /* 0x000000abc4ab723e */ /* 0x000fcc00000010ff */
[----:B------:R-:W0:Y:S01]  /*e130*/  MUFU.EX2 R175, R181 ;  /* 0x000000b500af7308 */ /* 0x000e220000000800 */
[----:B--2---:R-:W-:-:S07]  /*e140*/  FADD.FTZ R0, R173, R0 ;  /* 0x00000000ad007221 */ /* 0x004fce0000010000 */
[----:B------:R-:W2:Y:S01]  /*e150*/  MUFU.EX2 R180, R180 ;  /* 0x000000b400b47308 */ /* 0x000ea20000000800 */
[C---:B---3--:R-:W-:Y:S01]  /*e160*/  FADD.FTZ R0, R197.reuse, R0 ;  /* 0x00000000c5007221 */ /* 0x048fe20000010000 */
[----:B------:R-:W-:-:S06]  /*e170*/  F2FP.BF16.F32.PACK_AB R173, R197, R173 ;  /* 0x000000adc5ad723e */ /* 0x000fcc00000010ff */
        /* <DEDUP_REMOVED lines=8> */
[----:B0-----:R-:W-:-:S07]  /*e200*/  FADD.FTZ R0, R177, R0 ;  /* 0x00000000b1007221 */ /* 0x001fce0000010000 */
[----:B------:R-:W0:Y:S01]  /*e210*/  MUFU.EX2 R192, R192 ;  /* 0x000000c000c07308 */ /* 0x000e220000000800 */
[C---:B--2---:R-:W-:Y:S01]  /*e220*/  FADD.FTZ R2, R190.reuse, R2 ;  /* 0x00000002be027221 */ /* 0x044fe20000010000 */
[----:B------:R-:W-:-:S06]  /*e230*/  F2FP.BF16.F32.PACK_AB R176, R190, R188 ;  /* 0x000000bcbeb0723e */ /* 0x000fcc00000010ff */
[----:B------:R-:W2:Y:S01]  /*e240*/  MUFU.EX2 R179, R187 ;  /* 0x000000bb00b37308 */ /* 0x000ea20000000800 */
[C---:B---3--:R-:W-:Y:S01]  /*e250*/  FADD.FTZ R0, R185.reuse, R0 ;  /* 0x00000000b9007221 */ /* 0x048fe20000010000 */
[----:B------:R-:W-:-:S06]  /*e260*/  F2FP.BF16.F32.PACK_AB R177, R185, R177 ;  /* 0x000000b1b9b1723e */ /* 0x000fcc00000010ff */
[----:B------:R-:W3:Y:S01]  /*e270*/  MUFU.EX2 R178, R193 ;  /* 0x000000c100b27308 */ /* 0x000ee20000000800 */
[----:B0-----:R-:W-:-:S07]  /*e280*/  FADD.FTZ R2, R192, R2 ;  /* 0x00000002c0027221 */ /* 0x001fce0000010000 */
[----:B------:R-:W0:Y:S01]  /*e290*/  MUFU.EX2 R189, R189 ;  /* 0x000000bd00bd7308 */ /* 0x000e220000000800 */
[----:B--2---:R-:W-:Y:S01]  /*e2a0*/  FADD.FTZ R0, R179, R0 ;  /* 0x00000000b3007221 */ /* 0x004fe20000010000 */
[C---:B---3--:R-:W-:Y:S01]  /*e2b0*/  FADD.FTZ R2, R178.reuse, R2 ;  /* 0x00000002b2027221 */ /* 0x048fe20000010000 */
[----:B------:R-:W-:Y:S02]  /*e2c0*/  F2FP.BF16.F32.PACK_AB R178, R178, R192 ;  /* 0x000000c0b2b2723e */ /* 0x000fe400000010ff */
[C---:B0-----:R-:W-:Y:S01]  /*e2d0*/  FADD.FTZ R0, R189.reuse, R0 ;  /* 0x00000000bd007221 */ /* 0x041fe20000010000 */
[----:B------:R-:W-:Y:S01]  /*e2e0*/  F2FP.BF16.F32.PACK_AB R179, R189, R179 ;  /* 0x000000b3bdb3723e */ /* 0x000fe200000010ff */
[----:B------:R-:W-:Y:S06]  /*e2f0*/  @!P0 BRA `(.L_x_2581) ;  /* 0x0000000000048947 */ /* 0x000fec0003800000 */
[----:B------:R-:W-:Y:S01]  /*e300*/  BPT.TRAP 0x1 ;  /* 0x000000040000795c */ /* 0x000fe20000300000 */
.L_x_2581:
[----:B------:R0:W2:Y:S01]  /*e310*/  SYNCS.PHASECHK.TRANS64.TRYWAIT P1, [UR26+0x22850], R6 ;  /* 0x02285006ff0075a7 */ /* 0x0000a2000802015a */
[----:B------:R-:W-:Y:S05]  /*e320*/  @!P0 BRA `(.L_x_2582) ;  /* 0x0000000000048947 */ /* 0x000fea0003800000 */
[----:B------:R-:W-:Y:S01]  /*e330*/  BPT.TRAP 0x1 ;  /* 0x000000040000795c */ /* 0x000fe20000300000 */
.L_x_2582:
[----:B--2---:R-:W-:Y:S05]  /*e340*/  @P1 BRA `(.L_x_2583) ;  /* 0x0000000000081947 */ /* 0x004fea0003800000 */
[----:B------:R-:W2:Y:S02]  /*e350*/  SYNCS.PHASECHK.TRANS64.TRYWAIT P1, [UR26+0x22850], R6 ;  /* 0x02285006ff0075a7 */ /* 0x000ea4000802015a */
[----:B--2---:R-:W-:Y:S05]  /*e360*/  @!P1 BRA `(.L_x_2584) ;  /* 0x000000bc00349947 */ /* 0x004fea0003800000 */
.L_x_2583:
[----:B------:R-:W3:Y:S01]  /*e370*/  S2R R8, SR_TID.X ;  /* 0x0000000000087919 */ /* 0x000ee20000002100 */
[----:B------:R-:W-:Y:S01]  /*e380*/  UIMAD UR11, UR38, 0xc00, UR21 ;  /* 0x00000c00260b78a4 */ /* 0x000fe2000f8e0215 */
[----:B------:R-:W-:-:S06]  /*e390*/  UMOV UR7, 0x40000040 ;  /* 0x4000004000077882 */ /* 0x000fcc0000000000 */
[----:B------:R-:W-:Y:S01]  /*e3a0*/  UMOV UR6, UR11 ;  /* 0x0000000b00067c82 */ /* 0x000fe20008000000 */
[----:B---3--:R-:W-:-:S05]  /*e3b0*/  SHF.R.U32.HI R8, RZ, 0x7, R8 ;  /* 0x00000007ff087819 */ /* 0x008fca0000011608 */
[----:B0-2---:R-:W-:-:S05]  /*e3c0*/  VIADD R6, R8, 0x8 ;  /* 0x0000000808067836 */ /* 0x005fca0000000000 */
        /* <DEDUP_REMOVED lines=36> */
.L_x_2585:
        /* <DEDUP_REMOVED lines=8> */
.L_x_2567:
[----:B------:R-:W0:Y:S01]  /*e690*/  SHFL.BFLY PT, R7, R2, 0x2, 0x1f ;  /* 0x0c401f0002077f89 */ /* 0x000e2200000e0000 */
[----:B------:R-:W-:Y:S01]  /*e6a0*/  UIADD3 UR38, UR38, 0x1, URZ ;  /* 0x0000000126267890 */ /* 0x000fe2000fffe03f */
[----:B------:R1:W-:Y:S06]  /*e6b0*/  BAR.ARV R3, 0x100 ;  /* 0x000400030000751d */ /* 0x0003ec0000002000 */
[----:B------:R-:W-:Y:S02]  /*e6c0*/  UISETP.NE.AND UP0, UPT, UR38, 0x2, UPT ;  /* 0x000000022600788c */ /* 0x000fe4000bf05270 */
[----:B------:R-:W-:Y:S06]  /*e6d0*/  BAR.ARV 0x8, 0x180 ;  /* 0x0206000000007b1d */ /* 0x000fec0000002000 */
[----:B-12---:R-:W-:Y:S01]  /*e6e0*/  IMAD.MOV.U32 R3, RZ, RZ, -0x800000 ;  /* 0xff800000ff037424 */ /* 0x006fe200078e00ff */
[----:B------:R-:W-:Y:S01]  /*e6f0*/  USEL UR4, URZ, 0x1, UP0 ;  /* 0x000000013f047887 */ /* 0x000fe20008000000 */
[----:B------:R-:W1:Y:S01]  /*e700*/  SHFL.BFLY PT, R9, R0, 0x2, 0x1f ;  /* 0x0c401f0000097f89 */ /* 0x000e6200000e0000 */
[----:B------:R-:W-:Y:S01]  /*e710*/  PLOP3.LUT P0, PT, PT, PT, PT, 0x8, 0x0 ;  /* 0x000000000000781c */ /* 0x000fe20003f0e170 */
[----:B------:R-:W-:Y:S01]  /*e720*/  UIADD3 UR36, UR36, 0x1, URZ ;  /* 0x0000000124247890 */ /* 0x000fe2000fffe03f */
[----:B0-----:R-:W-:Y:S01]  /*e730*/  FADD.FTZ R8, R7, R2 ;  /* 0x0000000207087221 */ /* 0x001fe20000010000 */
[----:B------:R-:W-:-:S02]  /*e740*/  USEL UR38, UR38, URZ, UP0 ;  /* 0x0000003f26267287 */ /* 0x000fc40008000000 */
[----:B------:R-:W-:Y:S02]  /*e750*/  ULOP3.LUT UR37, UR37, UR4, URZ, 0x3c, !UPT ;  /* 0x0000000425257292 */ /* 0x000fe4000f8e3c3f */
[----:B------:R-:W0:Y:S01]  /*e760*/  SHFL.BFLY PT, R7, R8, 0x1, 0x1f ;  /* 0x0c201f0008077f89 */ /* 0x000e2200000e0000 */
[----:B-1----:R-:W-:Y:S01]  /*e770*/  FADD.FTZ R9, R9, R0 ;  /* 0x0000000009097221 */ /* 0x002fe20000010000 */
[----:B------:R-:W-:-:S04]  /*e780*/  IMAD.MOV.U32 R0, RZ, RZ, RZ ;  /* 0x000000ffff007224 */ /* 0x000fc800078e00ff */
        /* <DEDUP_REMOVED lines=147> */
.L_x_2508:
        /* <DEDUP_REMOVED lines=16> */
[----:B------:R-:W-:Y:S02]  /*f1c0*/  F2FP.BF16.F32.PACK_AB R7, R31, R30 ;  /* 0x0000001e1f07723e */ /* 0x000fe400000010ff */
[----:B------:R-:W-:Y:S02]  /*f1d0*/  F2FP.BF16.F32.PACK_AB R10, R37, R36 ;  /* 0x00000024250a723e */ /* 0x000fe400000010ff */
[----:B------:R-:W-:Y:S01]  /*f1e0*/  BAR.SYNC.DEFER_BLOCKING 0x1, 0x100 ;  /* 0x0044000000007b1d */ /* 0x000fe20000010000 */
[----:B------:R-:W-:-:S05]  /*f1f0*/  UISETP.NE.AND UP0, UPT, UR44, URZ, UPT ;  /* 0x0000003f2c00728c */ /* 0x000fca000bf05270 */
[----:B------:R-:W-:Y:S01]  /*f200*/  ULDC UR20, c[0x0][0xbe8] ;  /* 0x0002fa0000147ab9 */ /* 0x000fe20000000800 */
[----:B------:R-:W-:Y:S01]  /*f210*/  UMOV UR10, UR8 ;  /* 0x00000008000a7c82 */ /* 0x000fe20008000000 */
[----:B0-----:R-:W-:Y:S01]  /*f220*/  UMOV UR11, UR4 ;  /* 0x00000004000b7c82 */ /* 0x001fe20008000000 */
[----:B------:R-:W-:Y:S01]  /*f230*/  ULDC UR4, c[0x0][0xad4] ;  /* 0x0002b50000047ab9 */ /* 0x000fe20000000800 */
[----:B--2---:R-:W-:-:S03]  /*f240*/  IMAD.WIDE R18, R0, R18, UR10 ;  /* 0x0000000a00127e25 */ /* 0x004fc6000f8e0212 */
[C---:B------:R-:W-:Y:S02]  /*f250*/  IADD3 R9, P1, R18.reuse, 0x20, RZ ;  /* 0x0000002012097810 */ /* 0x040fe40007f3e0ff */
[----:B------:R-:W-:Y:S02]  /*f260*/  LOP3.LUT R5, R18, 0x380, RZ, 0xc0, !PT ;  /* 0x0000038012057812 */ /* 0x000fe400078ec0ff */
[----:B------:R-:W-:Y:S02]  /*f270*/  LOP3.LUT R8, R9, 0x380, RZ, 0xc0, !PT ;  /* 0x0000038009087812 */ /* 0x000fe400078ec0ff */
[----:B------:R-:W-:Y:S02]  /*f280*/  SHF.R.U64 R5, R5, 0x3, RZ ;  /* 0x0000000305057819 */ /* 0x000fe400000012ff */
[----:B------:R-:W-:Y:S02]  /*f290*/  SHF.R.U64 R8, R8, 0x3, RZ ;  /* 0x0000000308087819 */ /* 0x000fe400000012ff */
[----:B------:R-:W-:-:S02]  /*f2a0*/  IADD3 R157, P0, R18, 0x40, RZ ;  /* 0x00000040129d7810 */ /* 0x000fc40007f1e0ff */
[----:B------:R-:W-:Y:S01]  /*f2b0*/  LOP3.LUT R8, R8, R9, RZ, 0x3c, !PT ;  /* 0x0000000908087212 */ /* 0x000fe200078e3cff */
[--C-:B------:R-:W-:Y:S01]  /*f2c0*/  IMAD.X R9, RZ, RZ, R19.reuse, P1 ;  /* 0x000000ffff097224 */ /* 0x100fe200008e0613 */
[C---:B------:R-:W-:Y:S02]  /*f2d0*/  IADD3 R163, P3, R18.reuse, 0x4000, RZ ;  /* 0x0000400012a37810 */ /* 0x040fe40007f7e0ff */
[C---:B------:R-:W-:Y:S02]  /*f2e0*/  IADD3 R165, P6, R18.reuse, 0x4020, RZ ;  /* 0x0000402012a57810 */ /* 0x040fe40007fde0ff */
[----:B------:R-:W-:Y:S02]  /*f2f0*/  IADD3 R169, P1, R18, 0x8000, RZ ;  /* 0x0000800012a97810 */ /* 0x000fe40007f3e0ff */
[----:B------:R-:W-:Y:S01]  /*f300*/  LOP3.LUT R4, R5, R18, RZ, 0x3c, !PT ;  /* 0x0000001205047212 */ /* 0x000fe200078e3cff */
[----:B------:R-:W-:Y:S01]  /*f310*/  IMAD.MOV.U32 R5, RZ, RZ, R19 ;  /* 0x000000ffff057224 */ /* 0x000fe200078e0013 */
[----:B------:R-:W-:-:S02]  /*f320*/  LOP3.LUT R156, R157, 0x380, RZ, 0xc0, !PT ;  /* 0x000003809d9c7812 */ /* 0x000fc400078ec0ff */
[C---:B------:R-:W-:Y:S02]  /*f330*/  IADD3 R159, P4, R18.reuse, 0x60, RZ ;  /* 0x00000060129f7810 */ /* 0x040fe40007f9e0ff */
[----:B------:R-:W-:Y:S02]  /*f340*/  IADD3 R167, P5, R18, 0x4040, RZ ;  /* 0x0000404012a77810 */ /* 0x000fe40007fbe0ff */
[----:B------:R-:W-:Y:S02]  /*f350*/  LOP3.LUT R162, R163, 0x380, RZ, 0xc0, !PT ;  /* 0x00000380a3a27812 */ /* 0x000fe400078ec0ff */
[----:B------:R-:W-:Y:S02]  /*f360*/  LOP3.LUT R164, R165, 0x380, RZ, 0xc0, !PT ;  /* 0x00000380a5a47812 */ /* 0x000fe400078ec0ff */
[----:B------:R-:W-:Y:S02]  /*f370*/  LOP3.LUT R168, R169, 0x380, RZ, 0xc0, !PT ;  /* 0x00000380a9a87812 */ /* 0x000fe400078ec0ff */
[----:B------:R-:W-:-:S02]  /*f380*/  SHF.R.U64 R156, R156, 0x3, RZ ;  /* 0x000000039c9c7819 */ /* 0x000fc400000012ff */
[----:B------:R-:W-:Y:S02]  /*f390*/  LOP3.LUT R158, R159, 0x380, RZ, 0xc0, !PT ;  /* 0x000003809f9e7812 */ /* 0x000fe400078ec0ff */
[----:B------:R-:W-:Y:S02]  /*f3a0*/  MOV R13, R4 ;  /* 0x00000004000d7202 */ /* 0x000fe40000000f00 */
[----:B------:R-:W-:Y:S02]  /*f3b0*/  LOP3.LUT R166, R167, 0x380, RZ, 0xc0, !PT ;  /* 0x00000380a7a67812 */ /* 0x000fe400078ec0ff */
[----:B------:R-:W-:Y:S02]  /*f3c0*/  SHF.R.U64 R162, R162, 0x3, RZ ;  /* 0x00000003a2a27819 */ /* 0x000fe400000012ff */
[----:B------:R-:W-:Y:S02]  /*f3d0*/  SHF.R.U64 R164, R164, 0x3, RZ ;  /* 0x00000003a4a47819 */ /* 0x000fe400000012ff */
[----:B------:R-:W-:-:S02]  /*f3e0*/  F2FP.BF16.F32.PACK_AB R4, R25, R24 ;  /* 0x000000181904723e */ /* 0x000fc400000010ff */
[----:B------:R-:W-:Y:S02]  /*f3f0*/  F2FP.BF16.F32.PACK_AB R5, R27, R26 ;  /* 0x0000001a1b05723e */ /* 0x000fe400000010ff */
[----:B------:R-:W-:Y:S02]  /*f400*/  SHF.R.U64 R168, R168, 0x3, RZ ;  /* 0x00000003a8a87819 */ /* 0x000fe400000012ff */
[----:B------:R-:W-:Y:S01]  /*f410*/  IADD3 R11, P2, R18, 0x4060, RZ ;  /* 0x00004060120b7810 */ /* 0x000fe20007f5e0ff */
[----:B------:R0:W-:Y:S01]  /*f420*/  STSM.16.M88.4 [R13], R4 ;  /* 0x000000040d007844 */ /* 0x0001e20000000200 */
[----:B------:R-:W-:Y:S01]  /*f430*/  LOP3.LUT R156, R156, R157, RZ, 0x3c, !PT ;  /* 0x0000009d9c9c7212 */ /* 0x000fe200078e3cff */
[----:B------:R-:W-:Y:S01]  /*f440*/  IMAD.X R157, RZ, RZ, R19, P0 ;  /* 0x000000ffff9d7224 */ /* 0x000fe200000e0613 */
        /* <DEDUP_REMOVED lines=8> */
[----:B------:R-:W-:Y:S02]  /*f4d0*/  LOP3.LUT R12, R11, 0x380, RZ, 0xc0, !PT ;  /* 0x000003800b0c7812 */ /* 0x000fe400078ec0ff */
[C---:B------:R-:W-:Y:S01]  /*f4e0*/  IADD3 R15, P0, R18.reuse, 0x8020, RZ ;  /* 0x00008020120f7810 */ /* 0x040fe20007f1e0ff */
[----:B0-----:R-:W-:Y:S01]  /*f4f0*/  IMAD.X R13, RZ, RZ, R19, P2 ;  /* 0x000000ffff0d7224 */ /* 0x001fe200010e0613 */
[----:B------:R-:W-:-:S02]  /*f500*/  IADD3 R153, P3, R18, 0x8060, RZ ;  /* 0x0000806012997810 */ /* 0x000fc40007f7e0ff */
[C---:B------:R-:W-:Y:S02]  /*f510*/  IADD3 R155, P6, R18.reuse, 0xc000, RZ ;  /* 0x0000c000129b7810 */ /* 0x040fe40007fde0ff */
[----:B------:R-:W-:Y:S02]  /*f520*/  IADD3 R5, P1, R18, 0xc060, RZ ;  /* 0x0000c06012057810 */ /* 0x000fe40007f3e0ff */
[----:B------:R-:W-:Y:S01]  /*f530*/  LOP3.LUT R158, R158, R159, RZ, 0x3c, !PT ;  /* 0x0000009f9e9e7212 */ /* 0x000fe200078e3cff */
[--C-:B------:R-:W-:Y:S01]  /*f540*/  IMAD.X R159, RZ, RZ, R19.reuse, P4 ;  /* 0x000000ffff9f7224 */ /* 0x100fe200020e0613 */
[----:B------:R-:W-:Y:S01]  /*f550*/  LOP3.LUT R166, R166, R167, RZ, 0x3c, !PT ;  /* 0x000000a7a6a67212 */ /* 0x000fe200078e3cff */
[----:B------:R-:W-:Y:S01]  /*f560*/  IMAD.X R167, RZ, RZ, R19, P5 ;  /* 0x000000ffffa77224 */ /* 0x000fe200028e0613 */
[----:B------:R-:W-:Y:S02]  /*f570*/  SHF.R.U64 R12, R12, 0x3, RZ ;  /* 0x000000030c0c7819 */ /* 0x000fe400000012ff */
[----:B------:R-:W-:-:S02]  /*f580*/  LOP3.LUT R14, R15, 0x380, RZ, 0xc0, !PT ;  /* 0x000003800f0e7812 */ /* 0x000fc400078ec0ff */
[C---:B------:R-:W-:Y:S02]  /*f590*/  IADD3 R171, P4, R18.reuse, 0x8040, RZ ;  /* 0x0000804012ab7810 */ /* 0x040fe40007f9e0ff */
[C---:B------:R-:W-:Y:S02]  /*f5a0*/  IADD3 R161, P5, R18.reuse, 0xc020, RZ ;  /* 0x0000c02012a17810 */ /* 0x040fe40007fbe0ff */
[----:B------:R-:W-:Y:S02]  /*f5b0*/  IADD3 R21, P2, R18, 0xc040, RZ ;  /* 0x0000c04012157810 */ /* 0x000fe40007f5e0ff */
[----:B------:R-:W-:Y:S02]  /*f5c0*/  LOP3.LUT R152, R153, 0x380, RZ, 0xc0, !PT ;  /* 0x0000038099987812 */ /* 0x000fe400078ec0ff */
[----:B------:R-:W-:Y:S02]  /*f5d0*/  LOP3.LUT R154, R155, 0x380, RZ, 0xc0, !PT ;  /* 0x000003809b9a7812 */ /* 0x000fe400078ec0ff */
[----:B------:R-:W-:-:S02]  /*f5e0*/  LOP3.LUT R18, R5, 0x380, RZ, 0xc0, !PT ;  /* 0x0000038005127812 */ /* 0x000fc400078ec0ff */
[----:B------:R-:W-:Y:S02]  /*f5f0*/  LOP3.LUT R12, R12, R11, RZ, 0x3c, !PT ;  /* 0x0000000b0c0c7212 */ /* 0x000fe400078e3cff */
[----:B------:R-:W-:Y:S02]  /*f600*/  MOV R0, R8 ;  /* 0x0000000800007202 */ /* 0x000fe40000000f00 */
[----:B------:R-:W-:Y:S02]  /*f610*/  SHF.R.U64 R14, R14, 0x3, RZ ;  /* 0x000000030e0e7819 */ /* 0x000fe400000012ff */
[----:B------:R-:W-:Y:S02]  /*f620*/  F2FP.BF16.F32.PACK_AB R8, R33, R32 ;  /* 0x000000202108723e */ /* 0x000fe400000010ff */
[----:B------:R-:W-:Y:S02]  /*f630*/  F2FP.BF16.F32.PACK_AB R9, R35, R34 ;  /* 0x000000222309723e */ /* 0x000fe400000010ff */
[----:B------:R-:W-:-:S02]  /*f640*/  F2FP.BF16.F32.PACK_AB R11, R39, R38 ;  /* 0x00000026270b723e */ /* 0x000fc400000010ff */
[----:B------:R-:W-:Y:S02]  /*f650*/  SHF.R.U64 R152, R152, 0x3, RZ ;  /* 0x0000000398987819 */ /* 0x000fe400000012ff */
[----:B------:R-:W-:Y:S01]  /*f660*/  SHF.R.U64 R154, R154, 0x3, RZ ;  /* 0x000000039a9a7819 */ /* 0x000fe200000012ff */
[----:B------:R0:W-:Y:S01]  /*f670*/  STSM.16.M88.4 [R0], R8 ;  /* 0x0000000800007844 */ /* 0x0001e20000000200 */
[----:B------:R-:W-:Y:S02]  /*f680*/  LOP3.LUT R20, R21, 0x380, RZ, 0xc0, !PT ;  /* 0x0000038015147812 */ /* 0x000fe400078ec0ff */
[----:B------:R-:W-:Y:S02]  /*f690*/  SHF.R.U64 R18, R18, 0x3, RZ ;  /* 0x0000000312127819 */ /* 0x000fe400000012ff */
[----:B------:R-:W-:Y:S01]  /*f6a0*/  LOP3.LUT R14, R14, R15, RZ, 0x3c, !PT ;  /* 0x0000000f0e0e7212 */ /* 0x000fe200078e3cff */
[----:B------:R-:W-:Y:S01]  /*f6b0*/  IMAD.X R15, RZ, RZ, R19, P0 ;  /* 0x000000ffff0f7224 */ /* 0x000fe200000e0613 */
[----:B------:R-:W-:-:S02]  /*f6c0*/  LOP3.LUT R170, R171, 0x380, RZ, 0xc0, !PT ;  /* 0x00000380abaa7812 */ /* 0x000fc400078ec0ff */
[----:B------:R-:W-:Y:S01]  /*f6d0*/  LOP3.LUT R152, R152, R153, RZ, 0x3c, !PT ;  /* 0x0000009998987212 */ /* 0x000fe200078e3cff */
[--C-:B------:R-:W-:Y:S01]  /*f6e0*/  IMAD.X R153, RZ, RZ, R19.reuse, P3 ;  /* 0x000000ffff997224 */ /* 0x100fe200018e0613 */
[----:B------:R-:W-:Y:S01]  /*f6f0*/  LOP3.LUT R154, R154, R155, RZ, 0x3c, !PT ;  /* 0x0000009b9a9a7212 */ /* 0x000fe200078e3cff */
[----:B------:R-:W-:Y:S01]  /*f700*/  IMAD.X R155, RZ, RZ, R19, P6 ;  /* 0x000000ffff9b7224 */ /* 0x000fe200030e0613 */
[----:B------:R-:W-:Y:S02]  /*f710*/  SHF.R.U64 R20, R20, 0x3, RZ ;  /* 0x0000000314147819 */ /* 0x000fe400000012ff */
[----:B------:R-:W-:Y:S02]  /*f720*/  LOP3.LUT R18, R18, R5, RZ, 0x3c, !PT ;  /* 0x0000000512127212 */ /* 0x000fe400078e3cff */
[----:B------:R-:W-:Y:S02]  /*f730*/  MOV R156, R156 ;  /* 0x0000009c009c7202 */ /* 0x000fe40000000f00 */
[----:B------:R-:W-:-:S02]  /*f740*/  F2FP.BF16.F32.PACK_AB R4, R41, R40 ;  /* 0x000000282904723e */ /* 0x000fc400000010ff */
[----:B------:R-:W-:Y:S02]  /*f750*/  F2FP.BF16.F32.PACK_AB R5, R43, R42 ;  /* 0x0000002a2b05723e */ /* 0x000fe400000010ff */
[----:B------:R-:W-:Y:S02]  /*f760*/  F2FP.BF16.F32.PACK_AB R6, R45, R44 ;  /* 0x0000002c2d06723e */ /* 0x000fe400000010ff */
[----:B------:R-:W-:Y:S02]  /*f770*/  F2FP.BF16.F32.PACK_AB R7, R47, R46 ;  /* 0x0000002e2f07723e */ /* 0x000fe400000010ff */
[----:B------:R-:W-:Y:S02]  /*f780*/  MOV R158, R158 ;  /* 0x0000009e009e7202 */ /* 0x000fe40000000f00 */
[----:B0-----:R-:W-:Y:S01]  /*f790*/  F2FP.BF16.F32.PACK_AB R8, R49, R48 ;  /* 0x000000303108723e */ /* 0x001fe200000010ff */
[----:B------:R0:W-:Y:S01]  /*f7a0*/  STSM.16.M88.4 [R156], R4 ;  /* 0x000000049c007844 */ /* 0x0001e20000000200 */
[----:B------:R-:W-:-:S02]  /*f7b0*/  F2FP.BF16.F32.PACK_AB R9, R51, R50 ;  /* 0x000000323309723e */ /* 0x000fc400000010ff */
[----:B------:R-:W-:Y:S02]  /*f7c0*/  F2FP.BF16.F32.PACK_AB R10, R53, R52 ;  /* 0x00000034350a723e */ /* 0x000fe400000010ff */
[----:B------:R-:W-:Y:S02]  /*f7d0*/  F2FP.BF16.F32.PACK_AB R11, R55, R54 ;  /* 0x00000036370b723e */ /* 0x000fe400000010ff */
[----:B------:R-:W-:Y:S02]  /*f7e0*/  SHF.R.U64 R170, R170, 0x3, RZ ;  /* 0x00000003aaaa7819 */ /* 0x000fe400000012ff */
[----:B------:R-:W-:Y:S01]  /*f7f0*/  LOP3.LUT R160, R161, 0x380, RZ, 0xc0, !PT ;  /* 0x00000380a1a07812 */ /* 0x000fe200078ec0ff */
[----:B------:R-:W-:Y:S01]  /*f800*/  STSM.16.M88.4 [R158], R8 ;  /* 0x000000089e007844 */ /* 0x000fe20000000200 */
[----:B------:R-:W-:Y:S02]  /*f810*/  LOP3.LUT R20, R20, R21, RZ, 0x3c, !PT ;  /* 0x0000001514147212 */ /* 0x000fe400078e3cff */
[----:B------:R-:W-:-:S02]  /*f820*/  MOV R165, R164 ;  /* 0x000000a400a57202 */ /* 0x000fc40000000f00 */
[----:B------:R-:W-:Y:S02]  /*f830*/  MOV R21, R162 ;  /* 0x000000a200157202 */ /* 0x000fe40000000f00 */
[----:B------:R-:W-:Y:S02]  /*f840*/  MOV R0, R12 ;  /* 0x0000000c00007202 */ /* 0x000fe40000000f00 */
[----:B------:R-:W-:Y:S02]  /*f850*/  MOV R164, R14 ;  /* 0x0000000e00a47202 */ /* 0x000fe40000000f00 */
[----:B------:R-:W-:Y:S02]  /*f860*/  F2FP.BF16.F32.PACK_AB R12, R57, R56 ;  /* 0x00000038390c723e */ /* 0x000fe400000010ff */
[----:B------:R-:W-:Y:S02]  /*f870*/  F2FP.BF16.F32.PACK_AB R13, R59, R58 ;  /* 0x0000003a3b0d723e */ /* 0x000fe400000010ff */
[----:B------:R-:W-:-:S02]  /*f880*/  F2FP.BF16.F32.PACK_AB R14, R61, R60 ;  /* 0x0000003c3d0e723e */ /* 0x000fc400000010ff */
[----:B------:R-:W-:Y:S02]  /*f890*/  F2FP.BF16.F32.PACK_AB R15, R63, R62 ;  /* 0x0000003e3f0f723e */ /* 0x000fe400000010ff */
[----:B------:R-:W-:Y:S02]  /*f8a0*/  MOV R162, R152 ;  /* 0x0000009800a27202 */ /* 0x000fe40000000f00 */
[----:B------:R-:W-:Y:S01]  /*f8b0*/  MOV R163, R154 ;  /* 0x0000009a00a37202 */ /* 0x000fe20000000f00 */
[----:B------:R1:W-:Y:S01]  /*f8c0*/  STSM.16.M88.4 [R21], R12 ;  /* 0x0000000c15007844 */ /* 0x0003e20000000200 */
[----:B------:R-:W-:Y:S01]  /*f8d0*/  LOP3.LUT R170, R170, R171, RZ, 0x3c, !PT ;  /* 0x000000abaaaa7212 */ /* 0x000fe200078e3cff */
[----:B------:R-:W-:Y:S01]  /*f8e0*/  IMAD.X R171, RZ, RZ, R19, P4 ;  /* 0x000000ffffab7224 */ /* 0x000fe200020e0613 */
[----:B------:R-:W-:Y:S02]  /*f8f0*/  F2FP.BF16.F32.PACK_AB R152, R65, R64 ;  /* 0x000000404198723e */ /* 0x000fe400000010ff */
[----:B------:R-:W-:-:S02]  /*f900*/  F2FP.BF16.F32.PACK_AB R153, R67, R66 ;  /* 0x000000424399723e */ /* 0x000fc400000010ff */
[----:B------:R-:W-:Y:S02]  /*f910*/  F2FP.BF16.F32.PACK_AB R154, R69, R68 ;  /* 0x00000044459a723e */ /* 0x000fe400000010ff */
[----:B------:R-:W-:Y:S02]  /*f920*/  F2FP.BF16.F32.PACK_AB R155, R71, R70 ;  /* 0x00000046479b723e */ /* 0x000fe400000010ff */
[----:B------:R-:W-:Y:S02]  /*f930*/  SHF.R.U64 R160, R160, 0x3, RZ ;  /* 0x00000003a0a07819 */ /* 0x000fe400000012ff */
[----:B------:R-:W-:Y:S01]  /*f940*/  MOV R166, R166 ;  /* 0x000000a600a67202 */ /* 0x000fe20000000f00 */
[----:B------:R2:W-:Y:S01]  /*f950*/  STSM.16.M88.4 [R165], R152 ;  /* 0x00000098a5007844 */ /* 0x0005e20000000200 */
[----:B0-----:R-:W-:Y:S01]  /*f960*/  F2FP.BF16.F32.PACK_AB R156, R73, R72 ;  /* 0x00000048499c723e */ /* 0x001fe200000010ff */
[----:B-1----:R-:W-:Y:S01]  /*f970*/  IMAD.X R21, RZ, RZ, R19, P2 ;  /* 0x000000ffff157224 */ /* 0x002fe200010e0613 */
[----:B------:R-:W-:-:S02]  /*f980*/  F2FP.BF16.F32.PACK_AB R157, R75, R74 ;  /* 0x0000004a4b9d723e */ /* 0x000fc400000010ff */
[----:B------:R-:W-:Y:S02]  /*f990*/  F2FP.BF16.F32.PACK_AB R158, R77, R76 ;  /* 0x0000004c4d9e723e */ /* 0x000fe400000010ff */
[----:B------:R-:W-:Y:S02]  /*f9a0*/  F2FP.BF16.F32.PACK_AB R159, R79, R78 ;  /* 0x0000004e4f9f723e */ /* 0x000fe400000010ff */
[----:B------:R-:W-:Y:S02]  /*f9b0*/  F2FP.BF16.F32.PACK_AB R4, R81, R80 ;  /* 0x000000505104723e */ /* 0x000fe400000010ff */
[----:B------:R-:W-:Y:S01]  /*f9c0*/  F2FP.BF16.F32.PACK_AB R5, R83, R82 ;  /* 0x000000525305723e */ /* 0x000fe200000010ff */
[----:B------:R0:W-:Y:S01]  /*f9d0*/  STSM.16.M88.4 [R166], R156 ;  /* 0x0000009ca6007844 */ /* 0x0001e20000000200 */
[----:B------:R-:W-:Y:S02]  /*f9e0*/  F2FP.BF16.F32.PACK_AB R6, R85, R84 ;  /* 0x000000545506723e */ /* 0x000fe400000010ff */
[----:B------:R-:W-:-:S02]  /*f9f0*/  F2FP.BF16.F32.PACK_AB R7, R87, R86 ;  /* 0x000000565707723e */ /* 0x000fc400000010ff */
[----:B------:R-:W-:Y:S02]  /*fa00*/  MOV R168, R168 ;  /* 0x000000a800a87202 */ /* 0x000fe40000000f00 */
[----:B------:R-:W-:Y:S01]  /*fa10*/  F2FP.BF16.F32.PACK_AB R8, R89, R88 ;  /* 0x000000585908723e */ /* 0x000fe200000010ff */
[----:B------:R1:W-:Y:S01]  /*fa20*/  STSM.16.M88.4 [R0], R4 ;  /* 0x0000000400007844 */ /* 0x0003e20000000200 */
[----:B------:R-:W-:Y:S02]  /*fa30*/  F2FP.BF16.F32.PACK_AB R9, R91, R90 ;  /* 0x0000005a5b09723e */ /* 0x000fe400000010ff */
[----:B------:R-:W-:Y:S02]  /*fa40*/  F2FP.BF16.F32.PACK_AB R10, R93, R92 ;  /* 0x0000005c5d0a723e */ /* 0x000fe400000010ff */
[----:B------:R-:W-:Y:S02]  /*fa50*/  F2FP.BF16.F32.PACK_AB R11, R95, R94 ;  /* 0x0000005e5f0b723e */ /* 0x000fe400000010ff */
[----:B------:R-:W-:Y:S01]  /*fa60*/  LOP3.LUT R160, R160, R161, RZ, 0x3c, !PT ;  /* 0x000000a1a0a07212 */ /* 0x000fe200078e3cff */
[--C-:B------:R-:W-:Y:S01]  /*fa70*/  IMAD.X R161, RZ, RZ, R19.reuse, P5 ;  /* 0x000000ffffa17224 */ /* 0x100fe200028e0613 */
[----:B------:R-:W-:Y:S01]  /*fa80*/  F2FP.BF16.F32.PACK_AB R12, R97, R96 ;  /* 0x00000060610c723e */ /* 0x000fe200000010ff */
[----:B------:R-:W-:Y:S01]  /*fa90*/  STSM.16.M88.4 [R168], R8 ;  /* 0x00000008a8007844 */ /* 0x000fe20000000200 */
[----:B------:R-:W-:Y:S01]  /*faa0*/  F2FP.BF16.F32.PACK_AB R13, R99, R98 ;  /* 0x00000062630d723e */ /* 0x000fe200000010ff */
[----:B------:R-:W-:Y:S01]  /*fab0*/  IMAD.X R19, RZ, RZ, R19, P1 ;  /* 0x000000ffff137224 */ /* 0x000fe200008e0613 */
[----:B------:R-:W-:-:S02]  /*fac0*/  F2FP.BF16.F32.PACK_AB R14, R101, R100 ;  /* 0x00000064650e723e */ /* 0x000fc400000010ff */
[----:B------:R-:W-:Y:S02]  /*fad0*/  F2FP.BF16.F32.PACK_AB R15, R103, R102 ;  /* 0x00000066670f723e */ /* 0x000fe400000010ff */
[----:B------:R-:W-:Y:S02]  /*fae0*/  MOV R170, R170 ;  /* 0x000000aa00aa7202 */ /* 0x000fe40000000f00 */
[----:B--2---:R-:W-:Y:S01]  /*faf0*/  F2FP.BF16.F32.PACK_AB R152, R105, R104 ;  /* 0x000000686998723e */ /* 0x004fe200000010ff */
[----:B------:R2:W-:Y:S01]  /*fb00*/  STSM.16.M88.4 [R164], R12 ;  /* 0x0000000ca4007844 */ /* 0x0005e20000000200 */
[----:B------:R-:W-:Y:S02]  /*fb10*/  F2FP.BF16.F32.PACK_AB R153, R107, R106 ;  /* 0x0000006a6b99723e */ /* 0x000fe400000010ff */
[----:B------:R-:W-:Y:S02]  /*fb20*/  F2FP.BF16.F32.PACK_AB R154, R109, R108 ;  /* 0x0000006c6d9a723e */ /* 0x000fe400000010ff */
[----:B------:R-:W-:-:S02]  /*fb30*/  F2FP.BF16.F32.PACK_AB R155, R111, R110 ;  /* 0x0000006e6f9b723e */ /* 0x000fc400000010ff */
[----:B0-----:R-:W-:Y:S02]  /*fb40*/  F2FP.BF16.F32.PACK_AB R156, R113, R112 ;  /* 0x00000070719c723e */ /* 0x001fe400000010ff */
[----:B------:R-:W-:Y:S01]  /*fb50*/  F2FP.BF16.F32.PACK_AB R157, R115, R114 ;  /* 0x00000072739d723e */ /* 0x000fe200000010ff */
[----:B------:R-:W-:Y:S01]  /*fb60*/  STSM.16.M88.4 [R170], R152 ;  /* 0x00000098aa007844 */ /* 0x000fe20000000200 */
[----:B------:R-:W-:Y:S02]  /*fb70*/  F2FP.BF16.F32.PACK_AB R158, R117, R116 ;  /* 0x00000074759e723e */ /* 0x000fe400000010ff */
[----:B------:R-:W-:Y:S02]  /*fb80*/  F2FP.BF16.F32.PACK_AB R159, R119, R118 ;  /* 0x00000076779f723e */ /* 0x000fe400000010ff */
[----:B-1----:R-:W-:Y:S01]  /*fb90*/  F2FP.BF16.F32.PACK_AB R4, R121, R120 ;  /* 0x000000787904723e */ /* 0x002fe200000010ff */
[----:B--2---:R-:W0:Y:S01]  /*fba0*/  LDC.64 R164, c[0x0][0xc00] ;  /* 0x00030000ffa47b82 */ /* 0x004e220000000a00 */
[----:B------:R-:W-:Y:S01]  /*fbb0*/  F2FP.BF16.F32.PACK_AB R5, R123, R122 ;  /* 0x0000007a7b05723e */ /* 0x000fe200000010ff */
[----:B------:R-:W-:Y:S01]  /*fbc0*/  STSM.16.M88.4 [R162], R156 ;  /* 0x0000009ca2007844 */ /* 0x000fe20000000200 */
[----:B------:R-:W-:-:S02]  /*fbd0*/  F2FP.BF16.F32.PACK_AB R6, R125, R124 ;  /* 0x0000007c7d06723e */ /* 0x000fc400000010ff */
[----:B------:R-:W-:Y:S02]  /*fbe0*/  F2FP.BF16.F32.PACK_AB R7, R127, R126 ;  /* 0x0000007e7f07723e */ /* 0x000fe400000010ff */
[----:B------:R-:W-:Y:S02]  /*fbf0*/  MOV R160, R160 ;  /* 0x000000a000a07202 */ /* 0x000fe40000000f00 */
[----:B------:R-:W-:Y:S01]  /*fc00*/  MOV R161, R20 ;  /* 0x0000001400a17202 */ /* 0x000fe20000000f00 */
[----:B------:R1:W-:Y:S01]  /*fc10*/  STSM.16.M88.4 [R163], R4 ;  /* 0x00000004a3007844 */ /* 0x0003e20000000200 */
[----:B------:R-:W2:Y:S01]  /*fc20*/  LDC.64 R20, c[0x0][0xc08] ;  /* 0x00030200ff147b82 */ /* 0x000ea20000000a00 */
[----:B------:R-:W-:Y:S02]  /*fc30*/  F2FP.BF16.F32.PACK_AB R8, R129, R128 ;  /* 0x000000808108723e */ /* 0x000fe400000010ff */
[----:B------:R-:W-:Y:S02]  /*fc40*/  F2FP.BF16.F32.PACK_AB R9, R131, R130 ;  /* 0x000000828309723e */ /* 0x000fe400000010ff */
[----:B------:R-:W-:-:S02]  /*fc50*/  F2FP.BF16.F32.PACK_AB R10, R133, R132 ;  /* 0x00000084850a723e */ /* 0x000fc400000010ff */
[----:B------:R-:W-:Y:S02]  /*fc60*/  F2FP.BF16.F32.PACK_AB R11, R135, R134 ;  /* 0x00000086870b723e */ /* 0x000fe400000010ff */
[----:B------:R-:W-:Y:S01]  /*fc70*/  MOV R18, R18 ;  /* 0x0000001200127202 */ /* 0x000fe20000000f00 */
[----:B------:R-:W-:Y:S01]  /*fc80*/  IMAD.U32 R19, RZ, RZ, UR41 ;  /* 0x00000029ff137e24 */ /* 0x000fe2000f8e00ff */
[----:B------:R-:W-:Y:S01]  /*fc90*/  F2FP.BF16.F32.PACK_AB R12, R145, R144 ;  /* 0x00000090910c723e */ /* 0x000fe200000010ff */
[----:B------:R0:W-:Y:S01]  /*fca0*/  STSM.16.M88.4 [R160], R8 ;  /* 0x00000008a0007844 */ /* 0x0001e20000000200 */
[----:B------:R-:W-:Y:S02]  /*fcb0*/  F2FP.BF16.F32.PACK_AB R13, R147, R146 ;  /* 0x00000092930d723e */ /* 0x000fe400000010ff */
[----:B-1----:R-:W-:Y:S02]  /*fcc0*/  F2FP.BF16.F32.PACK_AB R4, R137, R136 ;  /* 0x000000888904723e */ /* 0x002fe400000010ff */
[----:B------:R-:W-:-:S02]  /*fcd0*/  F2FP.BF16.F32.PACK_AB R5, R139, R138 ;  /* 0x0000008a8b05723e */ /* 0x000fc400000010ff */
[----:B------:R-:W-:Y:S02]  /*fce0*/  F2FP.BF16.F32.PACK_AB R6, R141, R140 ;  /* 0x0000008c8d06723e */ /* 0x000fe400000010ff */
[----:B------:R-:W-:Y:S02]  /*fcf0*/  F2FP.BF16.F32.PACK_AB R7, R143, R142 ;  /* 0x0000008e8f07723e */ /* 0x000fe400000010ff */
[----:B------:R-:W-:Y:S02]  /*fd00*/  F2FP.BF16.F32.PACK_AB R14, R149, R148 ;  /* 0x00000094950e723e */ /* 0x000fe400000010ff */
[----:B------:R-:W-:Y:S01]  /*fd10*/  F2FP.BF16.F32.PACK_AB R15, R151, R150 ;  /* 0x00000096970f723e */ /* 0x000fe200000010ff */
[----:B------:R1:W-:Y:S01]  /*fd20*/  STSM.16.M88.4 [R161], R4 ;  /* 0x00000004a1007844 */ /* 0x0003e20000000200 */
[----:B------:R-:W-:Y:S01]  /*fd30*/  ISETP.NE.U32.AND P1, PT, RZ, UR12, PT ;  /* 0x0000000cff007c0c */ /* 0x000fe2000bf25070 */
[----:B0-----:R-:W-:Y:S01]  /*fd40*/  IMAD.WIDE R8, R19, 0x4, R164 ;  /* 0x0000000413087825 */ /* 0x001fe200078e02a4 */
[----:B--2---:R-:W-:Y:S01]  /*fd50*/  ISETP.NE.U32.AND P0, PT, R20, RZ, PT ;  /* 0x000000ff1400720c */ /* 0x004fe20003f05070 */
[----:B------:R0:W-:Y:S01]  /*fd60*/  STSM.16.M88.4 [R18], R12 ;  /* 0x0000000c12007844 */ /* 0x0001e20000000200 */
[----:B------:R-:W-:Y:S01]  /*fd70*/  BAR.SYNC.DEFER_BLOCKING 0x1, 0x100 ;  /* 0x0044000000007b1d */ /* 0x000fe20000010000 */
[----:B------:R-:W-:-:S02]  /*fd80*/  ISETP.NE.AND.EX P1, PT, RZ, UR13, PT, P1 ;  /* 0x0000000dff007c0c */ /* 0x000fc4000bf25310 */
[----:B------:R-:W-:-:S13]  /*fd90*/  ISETP.NE.AND.EX P0, PT, R21, RZ, PT, P0 ;  /* 0x000000ff1500720c */ /* 0x000fda0003f05300 */
[----:B-1----:R-:W1:Y:S01]  /*fda0*/  @P0 LDC.64 R4, c[0x0][0xc08] ;  /* 0x00030200ff040b82 */ /* 0x002e620000000a00 */
[----:B------:R-:W2:Y:S01]  /*fdb0*/  @P1 LDG.E R0, desc[UR48][R8.64] ;  /* 0x0000003008001981 */ /* 0x000ea2000c1e1900 */
[----:B-1----:R-:W-:-:S05]  /*fdc0*/  @P0 IMAD.WIDE R4, R19, 0x4, R4 ;  /* 0x0000000413040825 */ /* 0x002fca00078e0204 */
[----:B------:R1:W3:Y:S01]  /*fdd0*/  @P0 LDG.E R10, desc[UR48][R4.64] ;  /* 0x00000030040a0981 */ /* 0x0002e2000c1e1900 */
[----:B------:R-:W-:Y:S01]  /*fde0*/  USEL UR4, UR44, UR4, UP0 ;  /* 0x000000042c047287 */ /* 0x000fe20008000000 */
[----:B0-----:R-:W-:Y:S01]  /*fdf0*/  VIADD R14, R22, UR42 ;  /* 0x0000002a160e7c36 */ /* 0x001fe20008000000 */
[----:B------:R-:W-:Y:S02]  /*fe00*/  UISETP.NE.AND UP1, UPT, UR20, 0x1, UPT ;  /* 0x000000011400788c */ /* 0x000fe4000bf25270 */
[----:B------:R-:W-:Y:S01]  /*fe10*/  UISETP.GT.AND UP2, UPT, UR4, 0x1, UPT ;  /* 0x000000010400788c */ /* 0x000fe2000bf44270 */
[----:B------:R-:W-:Y:S01]  /*fe20*/  UMOV UR23, 0x9b8 ;  /* 0x000009b800177882 */ /* 0x000fe20000000000 */
[----:B------:R-:W-:Y:S02]  /*fe30*/  UISETP.NE.U32.AND UP0, UPT, UR12, URZ, UPT ;  /* 0x0000003f0c00728c */ /* 0x000fe4000bf05070 */
[----:B------:R-:W-:Y:S01]  /*fe40*/  PLOP3.LUT P2, PT, PT, PT, UP1, 0x80, 0x0 ;  /* 0x000000000000781c */ /* 0x000fe20003f4f018 */
[----:B------:R-:W-:-:S02]  /*fe50*/  USEL UR23, UR23, 0x978, UP2 ;  /* 0x0000097817177887 */ /* 0x000fc40009000000 */
[----:B------:R-:W-:Y:S01]  /*fe60*/  UISETP.NE.AND.EX UP0, UPT, UR13, URZ, UPT, UP0 ;  /* 0x0000003f0d00728c */ /* 0x000fe2000bf05300 */
[----:B------:R-:W-:Y:S01]  /*fe70*/  UMOV UR4, URZ ;  /* 0x0000003f00047c82 */ /* 0x000fe20008000000 */
[----:B------:R-:W-:Y:S02]  /*fe80*/  USHF.R.S32.HI UR12, URZ, 0x1f, UR41 ;  /* 0x0000001f3f0c7899 */ /* 0x000fe40008011429 */
[----:B------:R-:W-:Y:S01]  /*fe90*/  USEL UR9, UR41, URZ, !UP0 ;  /* 0x0000003f29097287 */ /* 0x000fe2000c000000 */
[----:B------:R-:W-:Y:S01]  /*fea0*/  @UP1 ULDC UR25, c[0x0][0xbec] ;  /* 0x0002fb0000191ab9 */ /* 0x000fe20000000800 */
[----:B------:R-:W-:-:S04]  /*feb0*/  USEL UR21, UR43, URZ, UP2 ;  /* 0x0000003f2b157287 */ /* 0x000fc80009000000 */
[----:B------:R-:W-:Y:S01]  /*fec0*/  ULDC.64 UR16, c[0x0][UR23+0x220] ;  /* 0x0000880017107abb */ /* 0x000fe20008000a00 */
[----:B-1----:R-:W-:Y:S01]  /*fed0*/  @P2 IMAD.HI.U32 R4, R14, UR25, RZ ;  /* 0x000000190e042c27 */ /* 0x002fe2000f8e00ff */
[----:B------:R-:W-:Y:S01]  /*fee0*/  USEL UR22, UR12, URZ, !UP0 ;  /* 0x0000003f0c167287 */ /* 0x000fe2000c000000 */
[----:B------:R-:W-:Y:S01]  /*fef0*/  ULDC.64 UR14, c[0x0][UR23+0x218] ;  /* 0x00008600170e7abb */ /* 0x000fe20008000a00 */
[----:B------:R-:W-:Y:S01]  /*ff00*/  ULDC.64 UR18, c[0x0][UR23+0x228] ;  /* 0x00008a0017127abb */ /* 0x000fe20008000a00 */
[----:B------:R-:W-:Y:S01]  /*ff10*/  UIMAD UR17, UR17, UR9, URZ ;  /* 0x00000009111172a4 */ /* 0x000fe2000f8e023f */
[----:B------:R-:W-:Y:S01]  /*ff20*/  @UP1 ULDC UR28, c[0x0][0xbf0] ;  /* 0x0002fc00001c1ab9 */ /* 0x000fe20000000800 */
[----:B------:R-:W-:Y:S02]  /*ff30*/  UIMAD.WIDE.U32 UR12, UR14, UR40, URZ ;  /* 0x000000280e0c72a5 */ /* 0x000fe4000f8e003f */
[----:B------:R-:W-:Y:S02]  /*ff40*/  UIMAD UR24, UR15, UR40, URZ ;  /* 0x000000280f1872a4 */ /* 0x000fe4000f8e023f */
[----:B------:R-:W-:-:S02]  /*ff50*/  UIMAD.WIDE.U32 UR26, UR18, UR21, URZ ;  /* 0x00000015121a72a5 */ /* 0x000fc4000f8e003f */
[----:B------:R-:W-:Y:S02]  /*ff60*/  UIMAD.WIDE.U32 UR14, UR16, UR9, URZ ;  /* 0x00000009100e72a5 */ /* 0x000fe4000f8e003f */
[----:B------:R-:W-:Y:S02]  /*ff70*/  UIMAD UR18, UR19, UR21, URZ ;  /* 0x00000015131272a4 */ /* 0x000fe4000f8e023f */
[----:B------:R-:W-:Y:S01]  /*ff80*/  UIMAD UR17, UR16, UR22, UR17 ;  /* 0x00000016101172a4 */ /* 0x000fe2000f8e0211 */
[----:B------:R-:W-:Y:S01]  /*ff90*/  IMAD.U32 R5, RZ, RZ, UR26 ;  /* 0x0000001aff057e24 */ /* 0x000fe2000f8e00ff */
[----:B------:R-:W-:Y:S02]  /*ffa0*/  UIADD3 UR18, UR27, UR18, URZ ;  /* 0x000000121b127290 */ /* 0x000fe4000fffe03f */
[----:B------:R-:W-:Y:S02]  /*ffb0*/  UIADD3 UR24, UR13, UR24, URZ ;  /* 0x000000180d187290 */ /* 0x000fe4000fffe03f */
[----:B------:R-:W-:-:S02]  /*ffc0*/  UIADD3 UR17, UR15, UR17, URZ ;  /* 0x000000110f117290 */ /* 0x000fc4000fffe03f */
[----:B------:R-:W-:Y:S01]  /*ffd0*/  IMAD.U32 R6, RZ, RZ, UR18 ;  /* 0x00000012ff067e24 */ /* 0x000fe2000f8e00ff */
[----:B--2---:R-:W-:Y:S01]  /*ffe0*/  @P1 R2UR UR4, R0 ;  /* 0x00000000000412ca */ /* 0x004fe200000e0000 */
[----:B------:R-:W-:Y:S01]  /*fff0*/  IMAD.MOV.U32 R0, RZ, RZ, R14 ;  /* 0x000000ffff007224 */ /* 0x000fe200078e000e */
[----:B------:R-:W-:-:S05]  /*10000*/  @P2 SHF.R.U32.HI R0, RZ, UR28, R4 ;  /* 0x0000001cff002c19 */ /* 0x000fca0008011604 */
[----:B------:R-:W-:-:S04]  /*10010*/  IMAD.MOV R7, RZ, RZ, -R0 ;  /* 0x000000ffff077224 */ /* 0x000fc800078e0a00 */
[----:B------:R-:W-:Y:S02]  /*10020*/  IMAD R7, R7, UR20, R14 ;  /* 0x0000001407077c24 */ /* 0x000fe4000f8e020e */
[----:B------:R-:W-:Y:S02]  /*10030*/  UIADD3 UR12, UP0, UP3, UR14, UR12, UR4 ;  /* 0x0000000c0e0c7290 */ /* 0x000fe4000fb1e004 */
[----:B------:R-:W-:-:S04]  /*10040*/  USHF.R.S32.HI UR16, URZ, 0x1f, UR4 ;  /* 0x0000001f3f107899 */ /* 0x000fc80008011404 */
[----:B------:R-:W-:Y:S01]  /*10050*/  UIADD3.X UR14, UR17, UR24, UR16, UP0, UP3 ;  /* 0x00000018110e7290 */ /* 0x000fe200087e6410 */
[----:B------:R-:W-:Y:S01]  /*10060*/  IADD3 R4, P3, P4, R0, UR12, R5 ;  /* 0x0000000c00047c10 */ /* 0x000fe2000fc7e005 */
[----:B------:R-:W-:Y:S01]  /*10070*/  ULDC.64 UR12, c[0x0][UR23+0x210] ;  /* 0x00008400170c7abb */ /* 0x000fe20008000a00 */
[----:B------:R-:W-:Y:S01]  /*10080*/  SHF.R.S32.HI R5, RZ, 0x1f, R0 ;  /* 0x0000001fff057819 */ /* 0x000fe20000011400 */
[----:B------:R-:W-:Y:S01]  /*10090*/  IMAD R11, R7, UR13, RZ ;  /* 0x0000000d070b7c24 */ /* 0x000fe2000f8e02ff */
[----:B------:R-:W-:Y:S02]  /*100a0*/  SHF.R.S32.HI R0, RZ, 0x1f, R7 ;  /* 0x0000001fff007819 */ /* 0x000fe40000011407 */
[----:B------:R-:W-:Y:S01]  /*100b0*/  IADD3.X R5, R5, UR14, R6, P3, P4 ;  /* 0x0000000e05057c10 */ /* 0x000fe20009fe8406 */
[----:B------:R-:W-:Y:S01]  /*100c0*/  ULDC.64 UR14, c[0x0][0xba8] ;  /* 0x0002ea00000e7ab9 */ /* 0x000fe20000000a00 */
[----:B------:R-:W-:Y:S01]  /*100d0*/  @!UP2 ULDC UR14, c[0x0][0xb50] ;  /* 0x0002d400000eaab9 */ /* 0x000fe20000000800 */
[----:B------:R-:W-:Y:S01]  /*100e0*/  IMAD R11, R0, UR12, R11 ;  /* 0x0000000c000b7c24 */ /* 0x000fe2000f8e020b */
[----:B------:R-:W-:Y:S01]  /*100f0*/  @!UP2 ULDC UR15, c[0x0][0xb54] ;  /* 0x0002d500000faab9 */ /* 0x000fe20000000800 */
[----:B------:R-:W-:Y:S01]  /*10100*/  IMAD.WIDE.U32 R4, R7, UR12, R4 ;  /* 0x0000000c07047c25 */ /* 0x000fe2000f8e0004 */
[----:B------:R-:W-:Y:S01]  /*10110*/  ULDC UR12, c[0x0][0xa88] ;  /* 0x0002a200000c7ab9 */ /* 0x000fe20000000800 */
[----:B---3--:R-:W-:-:S02]  /*10120*/  @P0 R2UR UR12, R10 ;  /* 0x000000000a0c02ca */ /* 0x008fc400000e0000 */
[----:B------:R-:W-:Y:S01]  /*10130*/  IMAD.IADD R5, R5, 0x1, R11 ;  /* 0x0000000105057824 */ /* 0x000fe200078e020b */
[----:B------:R-:W-:-:S04]  /*10140*/  LEA R11, P3, R4, UR14, 0x2 ;  /* 0x0000000e040b7c11 */ /* 0x000fc8000f8610ff */
[----:B------:R-:W-:Y:S01]  /*10150*/  LEA.HI.X R12, R4, UR15, R5, 0x2, P3 ;  /* 0x0000000f040c7c11 */ /* 0x000fe200098f1405 */
[----:B------:R-:W-:Y:S08]  /*10160*/  @P0 BRA `(.L_x_2589) ;  /* 0x0000000000180947 */ /* 0x000ff00003800000 */
[----:B------:R-:W-:Y:S05]  /*10170*/  @!P1 BRA `(.L_x_2589) ;  /* 0x0000000000149947 */ /* 0x000fea0003800000 */
[----:B------:R-:W2:Y:S04]  /*10180*/  LDG.E R4, desc[UR48][R8.64] ;  /* 0x0000003008047981 */ /* 0x000ea8000c1e1900 */
[----:B------:R-:W3:Y:S01]  /*10190*/  LDG.E R0, desc[UR48][R8.64+0x4] ;  /* 0x0000043008007981 */ /* 0x000ee2000c1e1900 */
[----:B--2---:R-:W-:Y:S02]  /*101a0*/  R2UR UR13, R4 ;  /* 0x00000000040d72ca */ /* 0x004fe400000e0000 */
[----:B---3--:R-:W-:-:S13]  /*101b0*/  R2UR UR12, R0 ;  /* 0x00000000000c72ca */ /* 0x008fda00000e0000 */
[----:B------:R-:W-:-:S12]  /*101c0*/  UIADD3 UR12, -UR13, UR12, URZ ;  /* 0x0000000c0d0c7290 */ /* 0x000fd8000fffe13f */
.L_x_2589:
[----:B------:R-:W2:Y:S01]  /*101d0*/  LDL R0, [R1+0x14] ;  /* 0x0000140001007983 */ /* 0x000ea20000100800 */
[----:B------:R-:W-:Y:S01]  /*101e0*/  UIMAD UR17, UR12, UR20, URZ ;  /* 0x000000140c1172a4 */ /* 0x000fe2000f8e023f */
[----:B------:R-:W-:Y:S02]  /*101f0*/  LOP3.LUT P0, RZ, R226, 0x3, RZ, 0xc0, !PT ;  /* 0x00000003e2ff7812 */ /* 0x000fe4000780c0ff */
[----:B------:R-:W-:Y:S04]  /*10200*/  SHFL.IDX PT, R4, R11, RZ, 0x1c1f ;  /* 0x001c1fff0b047589 */ /* 0x000fe800000e0000 */
[----:B------:R-:W0:Y:S04]  /*10210*/  SHFL.IDX PT, R5, R12, RZ, 0x1c1f ;  /* 0x001c1fff0c057589 */ /* 0x000e2800000e0000 */
[----:B------:R-:W-:Y:S04]  /*10220*/  SHFL.IDX PT, R6, R11, 0x1, 0x1c1f ;  /* 0x003c1f000b067f89 */ /* 0x000fe800000e0000 */
[----:B------:R-:W1:Y:S01]  /*10230*/  SHFL.IDX PT, R7, R12, 0x1, 0x1c1f ;  /* 0x003c1f000c077f89 */ /* 0x000e6200000e0000 */
[----:B--2---:R-:W-:-:S04]  /*10240*/  VIADD R8, R0, UR42 ;  /* 0x0000002a00087c36 */ /* 0x004fc80008000000 */
[C---:B------:R-:W-:Y:S01]  /*10250*/  VIADD R0, R8.reuse, 0x8 ;  /* 0x0000000808007836 */ /* 0x040fe20000000000 */
[C---:B------:R-:W-:Y:S02]  /*10260*/  ISETP.GE.OR P1, PT, R8.reuse, UR17, P0 ;  /* 0x0000001108007c0c */ /* 0x040fe40008726670 */
[----:B------:R-:W-:Y:S02]  /*10270*/  ISETP.GE.AND P3, PT, R8, UR17, PT ;  /* 0x0000001108007c0c */ /* 0x000fe4000bf66270 */
[----:B------:R-:W-:-:S09]  /*10280*/  ISETP.GE.OR P0, PT, R0, UR17, P0 ;  /* 0x0000001100007c0c */ /* 0x000fd20008706670 */
[----:B0-----:R0:W-:Y:S01]  /*10290*/  @!P1 ST.E desc[UR48][R4.64], R3 ;  /* 0x0000000304009985 */ /* 0x0011e2000c101930 */
[----:B------:R-:W-:-:S03]  /*102a0*/  PLOP3.LUT P1, PT, PT, PT, UP2, 0x80, 0x0 ;  /* 0x000000000000781c */ /* 0x000fc60003f2f028 */
[----:B-1----:R0:W-:Y:S01]  /*102b0*/  @!P0 ST.E desc[UR48][R6.64], R2 ;  /* 0x0000000206008985 */ /* 0x0021e2000c101930 */
[----:B------:R-:W-:-:S09]  /*102c0*/  ISETP.GE.AND P0, PT, R0, UR17, PT ;  /* 0x0000001100007c0c */ /* 0x000fd2000bf06270 */
[----:B------:R-:W-:Y:S05]  /*102d0*/  @P1 BRA `(.L_x_2590) ;  /* 0x0000001000081947 */ /* 0x000fea0003800000 */
[----:B------:R-:W1:Y:S01]  /*102e0*/  S2R R0, SR_TID.X ;  /* 0x0000000000007919 */ /* 0x000e620000002100 */
[----:B------:R-:W-:Y:S01]  /*102f0*/  ULDC.64 UR14, c[0x0][0xaa0] ;  /* 0x0002a800000e7ab9 */ /* 0x000fe20000000a00 */
[----:B-1----:R-:W-:-:S05]  /*10300*/  VIADD R0, R0, 0xffffff80 ;  /* 0xffffff8000007836 */ /* 0x002fca0000000000 */
[----:B0-----:R-:W-:-:S04]  /*10310*/  SHF.R.S32.HI R3, RZ, 0x1f, R0 ;  /* 0x0000001fff037819 */ /* 0x001fc80000011400 */
[----:B------:R-:W-:-:S04]  /*10320*/  LEA.HI R3, R3, R0, RZ, 0x3 ;  /* 0x0000000003037211 */ /* 0x000fc800078f18ff */
[----:B------:R-:W-:Y:S02]  /*10330*/  LOP3.LUT R5, R3, 0xfffffff8, RZ, 0xc0, !PT ;  /* 0xfffffff803057812 */ /* 0x000fe400078ec0ff */
[----:B------:R-:W-:Y:S01]  /*10340*/  SHF.R.S32.HI R77, RZ, 0x3, R3 ;  /* 0x00000003ff4d7819 */ /* 0x000fe20000011403 */
[----:B------:R-:W-:Y:S02]  /*10350*/  IMAD.MOV.U32 R3, RZ, RZ, 0x2 ;  /* 0x00000002ff037424 */ /* 0x000fe400078e00ff */
[----:B------:R-:W-:-:S04]  /*10360*/  IMAD.IADD R18, R0, 0x1, -R5 ;  /* 0x0000000100127824 */ /* 0x000fc800078e0a05 */
[----:B------:R-:W-:-:S04]  /*10370*/  IMAD.SHL.U32 R0, R18, 0x8, RZ ;  /* 0x0000000812007824 */ /* 0x000fc800078e00ff */
[----:B------:R-:W-:-:S04]  /*10380*/  IMAD R2, R77, 0x40, R0 ;  /* 0x000000404d027824 */ /* 0x000fc800078e0200 */
[----:B------:R-:W-:-:S03]  /*10390*/  IMAD.WIDE R2, R2, R3, UR10 ;  /* 0x0000000a02027e25 */ /* 0x000fc6000f8e0203 */
[C---:B------:R-:W-:Y:S02]  /*103a0*/  IADD3 R25, P1, R2.reuse, 0x3000, RZ ;  /* 0x0000300002197810 */ /* 0x040fe40007f3e0ff */
[C---:B------:R-:W-:Y:S02]  /*103b0*/  IADD3 R9, P4, R2.reuse, 0x1000, RZ ;  /* 0x0000100002097810 */ /* 0x040fe40007f9e0ff */
[----:B------:R-:W-:Y:S02]  /*103c0*/  LOP3.LUT R24, R25, 0x380, RZ, 0xc0, !PT ;  /* 0x0000038019187812 */ /* 0x000fe400078ec0ff */
[----:B------:R-:W-:Y:S02]  /*103d0*/  IADD3 R13, P3, R2, 0x2000, RZ ;  /* 0x00002000020d7810 */ /* 0x000fe40007f7e0ff */
[----:B------:R-:W-:Y:S02]  /*103e0*/  SHF.R.U64 R24, R24, 0x3, RZ ;  /* 0x0000000318187819 */ /* 0x000fe400000012ff */
[----:B------:R-:W-:-:S02]  /*103f0*/  LOP3.LUT R8, R9, 0x380, RZ, 0xc0, !PT ;  /* 0x0000038009087812 */ /* 0x000fc400078ec0ff */
[----:B------:R-:W-:Y:S02]  /*10400*/  LOP3.LUT R12, R13, 0x380, RZ, 0xc0, !PT ;  /* 0x000003800d0c7812 */ /* 0x000fe400078ec0ff */
[----:B------:R-:W-:Y:S01]  /*10410*/  LOP3.LUT R24, R24, R25, RZ, 0x3c, !PT ;  /* 0x0000001918187212 */ /* 0x000fe200078e3cff */
[--C-:B------:R-:W-:Y:S01]  /*10420*/  IMAD.X R25, RZ, RZ, R3.reuse, P1 ;  /* 0x000000ffff197224 */ /* 0x100fe200008e0603 */
[----:B------:R-:W-:Y:S02]  /*10430*/  IADD3 R49, P1, R2, 0x9000, RZ ;  /* 0x0000900002317810 */ /* 0x000fe40007f3e0ff */
[----:B------:R-:W-:Y:S02]  /*10440*/  SHF.R.U64 R8, R8, 0x3, RZ ;  /* 0x0000000308087819 */ /* 0x000fe400000012ff */
[----:B------:R-:W-:Y:S01]  /*10450*/  SHF.R.U64 R12, R12, 0x3, RZ ;  /* 0x000000030c0c7819 */ /* 0x000fe200000012ff */
[----:B------:R-:W-:Y:S01]  /*10460*/  UIMAD UR12, UR16, UR14, URZ ;  /* 0x0000000e100c72a4 */ /* 0x000fe2000f8e023f */
[----:B------:R-:W-:Y:S01]  /*10470*/  LOP3.LUT R48, R49, 0x380, RZ, 0xc0, !PT ;  /* 0x0000038031307812 */ /* 0x000fe200078ec0ff */
[----:B------:R-:W-:Y:S01]  /*10480*/  UIMAD.WIDE.U32 UR10, UR4, UR14, URZ ;  /* 0x0000000e040a72a5 */ /* 0x000fe2000f8e003f */
[----:B------:R-:W-:Y:S01]  /*10490*/  LOP3.LUT R8, R8, R9, RZ, 0x3c, !PT ;  /* 0x0000000908087212 */ /* 0x000fe200078e3cff */
[--C-:B------:R-:W-:Y:S01]  /*104a0*/  IMAD.X R9, RZ, RZ, R3.reuse, P4 ;  /* 0x000000ffff097224 */ /* 0x100fe200020e0603 */
[----:B------:R-:W-:Y:S01]  /*104b0*/  LOP3.LUT R12, R12, R13, RZ, 0x3c, !PT ;  /* 0x0000000d0c0c7212 */ /* 0x000fe200078e3cff */
[----:B------:R-:W-:Y:S01]  /*104c0*/  IMAD.X R13, RZ, RZ, R3, P3 ;  /* 0x000000ffff0d7224 */ /* 0x000fe200018e0603 */
[----:B------:R-:W-:-:S02]  /*104d0*/  IADD3 R29, P0, R2, 0x4000, RZ ;  /* 0x00004000021d7810 */ /* 0x000fc40007f1e0ff */
[C---:B------:R-:W-:Y:S02]  /*104e0*/  IADD3 R33, P6, R2.reuse, 0x5000, RZ ;  /* 0x0000500002217810 */ /* 0x040fe40007fde0ff */
[C---:B------:R-:W-:Y:S02]  /*104f0*/  IADD3 R37, P5, R2.reuse, 0x6000, RZ ;  /* 0x0000600002257810 */ /* 0x040fe40007fbe0ff */
[C---:B------:R-:W-:Y:S01]  /*10500*/  LOP3.LUT R7, R2.reuse, 0x380, RZ, 0xc0, !PT ;  /* 0x0000038002077812 */ /* 0x040fe200078ec0ff */
[----:B------:R-:W-:Y:S01]  /*10510*/  UIMAD UR12, UR4, UR15, UR12 ;  /* 0x0000000f040c72a4 */ /* 0x000fe2000f8e020c */
[C---:B------:R-:W-:Y:S01]  /*10520*/  IADD3 R41, P4, R2.reuse, 0x7000, RZ ;  /* 0x0000700002297810 */ /* 0x040fe20007f9e0ff */
[----:B------:R-:W-:Y:S01]  /*10530*/  @UP1 ULDC UR14, c[0x0][0xbec] ;  /* 0x0002fb00000e1ab9 */ /* 0x000fe20000000800 */
[----:B------:R-:W-:Y:S01]  /*10540*/  IADD3 R45, P3, R2, 0x8000, RZ ;  /* 0x00008000022d7810 */ /* 0x000fe20007f7e0ff */
[----:B------:R-:W5:Y:S01]  /*10550*/  LD.E.128 R8, desc[UR48][R8.64] ;  /* 0x0000003008087980 */ /* 0x000f62000c101d00 */
[----:B------:R-:W-:-:S02]  /*10560*/  SHF.R.U64 R48, R48, 0x3, RZ ;  /* 0x0000000330307819 */ /* 0x000fc400000012ff */
[----:B------:R-:W-:Y:S01]  /*10570*/  LOP3.LUT R28, R29, 0x380, RZ, 0xc0, !PT ;  /* 0x000003801d1c7812 */ /* 0x000fe200078ec0ff */
[----:B------:R-:W5:Y:S01]  /*10580*/  LD.E.128 R12, desc[UR48][R12.64] ;  /* 0x000000300c0c7980 */ /* 0x000f62000c101d00 */
[----:B------:R-:W-:Y:S02]  /*10590*/  LOP3.LUT R32, R33, 0x380, RZ, 0xc0, !PT ;  /* 0x0000038021207812 */ /* 0x000fe400078ec0ff */
[----:B------:R-:W-:Y:S01]  /*105a0*/  LOP3.LUT R36, R37, 0x380, RZ, 0xc0, !PT ;  /* 0x0000038025247812 */ /* 0x000fe200078ec0ff */
[----:B------:R-:W5:Y:S01]  /*105b0*/  LD.E.128 R24, desc[UR48][R24.64] ;  /* 0x0000003018187980 */ /* 0x000f62000c101d00 */
[----:B------:R-:W-:Y:S02]  /*105c0*/  LOP3.LUT R40, R41, 0x380, RZ, 0xc0, !PT ;  /* 0x0000038029287812 */ /* 0x000fe400078ec0ff */
[----:B------:R-:W-:Y:S02]  /*105d0*/  LOP3.LUT R44, R45, 0x380, RZ, 0xc0, !PT ;  /* 0x000003802d2c7812 */ /* 0x000fe400078ec0ff */
[----:B------:R-:W-:Y:S01]  /*105e0*/  LOP3.LUT R48, R48, R49, RZ, 0x3c, !PT ;  /* 0x0000003130307212 */ /* 0x000fe200078e3cff */
[----:B------:R-:W-:Y:S01]  /*105f0*/  IMAD.X R49, RZ, RZ, R3, P1 ;  /* 0x000000ffff317224 */ /* 0x000fe200008e0603 */
[----:B------:R-:W-:-:S02]  /*10600*/  IADD3 R5, P1, R2, 0xf000, RZ ;  /* 0x0000f00002057810 */ /* 0x000fc40007f3e0ff */
[----:B------:R-:W-:Y:S02]  /*10610*/  SHF.R.U64 R28, R28, 0x3, RZ ;  /* 0x000000031c1c7819 */ /* 0x000fe400000012ff */
[----:B------:R-:W-:Y:S02]  /*10620*/  SHF.R.U64 R32, R32, 0x3, RZ ;  /* 0x0000000320207819 */ /* 0x000fe400000012ff */
[----:B------:R-:W-:Y:S01]  /*10630*/  SHF.R.U64 R7, R7, 0x3, RZ ;  /* 0x0000000307077819 */ /* 0x000fe200000012ff */
[----:B------:R-:W-:Y:S01]  /*10640*/  UIADD3 UR11, UR11, UR12, URZ ;  /* 0x0000000c0b0b7290 */ /* 0x000fe2000fffe03f */
[----:B------:R-:W-:Y:S01]  /*10650*/  SHF.R.U64 R36, R36, 0x3, RZ ;  /* 0x0000000324247819 */ /* 0x000fe200000012ff */
[----:B------:R-:W-:Y:S01]  /*10660*/  USHF.R.S32.HI UR4, URZ, 0x1f, UR9 ;  /* 0x0000001f3f047899 */ /* 0x000fe20008011409 */
[----:B------:R-:W-:Y:S01]  /*10670*/  SHF.R.U64 R40, R40, 0x3, RZ ;  /* 0x0000000328287819 */ /* 0x000fe200000012ff */
[----:B------:R-:W-:Y:S01]  /*10680*/  ULDC.64 UR12, c[0x0][0xae8] ;  /* 0x0002ba00000c7ab9 */ /* 0x000fe20000000a00 */
[----:B------:R-:W-:Y:S01]  /*10690*/  SHF.R.U64 R44, R44, 0x3, RZ ;  /* 0x000000032c2c7819 */ /* 0x000fe200000012ff */
[--C-:B------:R-:W-:Y:S01]  /*106a0*/  IMAD.X R73, RZ, RZ, R3.reuse, P1 ;  /* 0x000000ffff497224 */ /* 0x100fe200008e0603 */
[----:B------:R-:W-:Y:S01]  /*106b0*/  LOP3.LUT R4, R5, 0x380, RZ, 0xc0, !PT ;  /* 0x0000038005047812 */ /* 0x000fe200078ec0ff */
[----:B------:R-:W5:Y:S01]  /*106c0*/  LD.E.128 R48, desc[UR48][R48.64] ;  /* 0x0000003030307980 */ /* 0x000f62000c101d00 */
        /* <DEDUP_REMOVED lines=11> */
[----:B------:R-:W-:Y:S01]  /*10780*/  UIMAD.WIDE.U32 UR10, UR40, UR12, UR10 ;  /* 0x0000000c280a72a5 */ /* 0x000fe2000f8e000a */
        /* <DEDUP_REMOVED lines=8> */
[----:B------:R-:W-:Y:S02]  /*10810*/  LOP3.LUT R2, R7, R2, RZ, 0x3c, !PT ;  /* 0x0000000207027212 */ /* 0x000fe400078e3cff */
[----:B------:R-:W-:Y:S01]  /*10820*/  LOP3.LUT R72, R4, R5, RZ, 0x3c, !PT ;  /* 0x0000000504487212 */ /* 0x000fe200078e3cff */
[----:B------:R-:W-:Y:S01]  /*10830*/  UIMAD UR11, UR40, UR13, UR11 ;  /* 0x0000000d280b72a4 */ /* 0x000fe2000f8e020b */
[----:B------:R-:W-:Y:S01]  /*10840*/  LOP3.LUT R52, R53, 0x380, RZ, 0xc0, !PT ;  /* 0x0000038035347812 */ /* 0x000fe200078ec0ff */
[----:B------:R0:W5:Y:S01]  /*10850*/  LD.E.128 R4, desc[UR48][R2.64] ;  /* 0x0000003002047980 */ /* 0x000162000c101d00 */
[----:B------:R-:W-:Y:S01]  /*10860*/  ULDC.64 UR12, c[0x0][0xaf0] ;  /* 0x0002bc00000c7ab9 */ /* 0x000fe20000000a00 */
[----:B------:R-:W-:Y:S01]  /*10870*/  LOP3.LUT R56, R57, 0x380, RZ, 0xc0, !PT ;  /* 0x0000038039387812 */ /* 0x000fe200078ec0ff */
[----:B------:R-:W-:Y:S01]  /*10880*/  UIMAD UR4, UR4, UR12, URZ ;  /* 0x0000000c040472a4 */ /* 0x000fe2000f8e023f */
[----:B------:R-:W-:Y:S01]  /*10890*/  LOP3.LUT R60, R61, 0x380, RZ, 0xc0, !PT ;  /* 0x000003803d3c7812 */ /* 0x000fe200078ec0ff */
[----:B------:R-:W5:Y:S01]  /*108a0*/  LD.E.128 R40, desc[UR48][R40.64] ;  /* 0x0000003028287980 */ /* 0x000f62000c101d00 */
[----:B------:R-:W-:-:S02]  /*108b0*/  LOP3.LUT R64, R65, 0x380, RZ, 0xc0, !PT ;  /* 0x0000038041407812 */ /* 0x000fc400078ec0ff */
[----:B------:R-:W-:Y:S01]  /*108c0*/  LOP3.LUT R68, R69, 0x380, RZ, 0xc0, !PT ;  /* 0x0000038045447812 */ /* 0x000fe200078ec0ff */
[----:B------:R-:W5:Y:S01]  /*108d0*/  LD.E.128 R44, desc[UR48][R44.64] ;  /* 0x000000302c2c7980 */ /* 0x000f62000c101d00 */
[----:B0-----:R-:W-:Y:S01]  /*108e0*/  IMAD R2, R18, 0x20, R77 ;  /* 0x0000002012027824 */ /* 0x001fe200078e024d */
[----:B------:R-:W-:Y:S01]  /*108f0*/  UIMAD UR4, UR9, UR13, UR4 ;  /* 0x0000000d090472a4 */ /* 0x000fe2000f8e0204 */
[----:B------:R-:W-:Y:S01]  /*10900*/  SHF.R.U64 R52, R52, 0x3, RZ ;  /* 0x0000000334347819 */ /* 0x000fe200000012ff */
[----:B------:R-:W5:Y:S01]  /*10910*/  LD.E.128 R72, desc[UR48][R72.64] ;  /* 0x0000003048487980 */ /* 0x000f62000c101d00 */
[----:B------:R-:W-:Y:S01]  /*10920*/  VIADD R20, R2, UR42 ;  /* 0x0000002a02147c36 */ /* 0x000fe20008000000 */
[----:B------:R-:W-:Y:S01]  /*10930*/  UIMAD.WIDE.U32 UR10, UR9, UR12, UR10 ;  /* 0x0000000c090a72a5 */ /* 0x000fe2000f8e000a */
[----:B------:R-:W-:Y:S02]  /*10940*/  SHF.R.U64 R56, R56, 0x3, RZ ;  /* 0x0000000338387819 */ /* 0x000fe400000012ff */
[----:B------:R-:W-:Y:S01]  /*10950*/  @P2 IMAD.HI.U32 R2, R20, UR14, RZ ;  /* 0x0000000e14022c27 */ /* 0x000fe2000f8e00ff */
[----:B------:R-:W-:Y:S01]  /*10960*/  @UP1 ULDC UR9, c[0x0][0xbf0] ;  /* 0x0002fc0000091ab9 */ /* 0x000fe20000000800 */
[----:B------:R-:W-:-:S02]  /*10970*/  SHF.R.U64 R60, R60, 0x3, RZ ;  /* 0x000000033c3c7819 */ /* 0x000fc400000012ff */
[----:B------:R-:W-:Y:S01]  /*10980*/  IMAD.MOV.U32 R19, RZ, RZ, R20 ;  /* 0x000000ffff137224 */ /* 0x000fe200078e0014 */
[----:B------:R-:W-:Y:S02]  /*10990*/  SHF.R.U64 R64, R64, 0x3, RZ ;  /* 0x0000000340407819 */ /* 0x000fe400000012ff */
[----:B------:R-:W-:Y:S02]  /*109a0*/  SHF.R.U64 R68, R68, 0x3, RZ ;  /* 0x0000000344447819 */ /* 0x000fe400000012ff */
[----:B------:R-:W-:Y:S01]  /*109b0*/  @P2 SHF.R.U32.HI R19, RZ, UR9, R2 ;  /* 0x00000009ff132c19 */ /* 0x000fe20008011602 */
[----:B------:R-:W-:Y:S01]  /*109c0*/  UIADD3 UR4, UR11, UR4, URZ ;  /* 0x000000040b047290 */ /* 0x000fe2000fffe03f */
        /* <DEDUP_REMOVED lines=10> */
[--C-:B------:R-:W-:Y:S01]  /*10a70*/  SHF.R.S32.HI R18, RZ, 0x1f, R19.reuse ;  /* 0x0000001fff127819 */ /* 0x100fe20000011413 */
[----:B------:R-:W-:Y:S01]  /*10a80*/  IMAD.MOV R21, RZ, RZ, -R19 ;  /* 0x000000ffff157224 */ /* 0x000fe200078e0a13 */
[----:B------:R-:W5:Y:S01]  /*10a90*/  LD.E.128 R52, desc[UR48][R52.64] ;  /* 0x0000003034347980 */ /* 0x000f62000c101d00 */
[----:B------:R-:W-:-:S02]  /*10aa0*/  IMAD.U32 R2, RZ, RZ, UR10 ;  /* 0x0000000aff027e24 */ /* 0x000fc4000f8e00ff */
[----:B------:R-:W-:Y:S01]  /*10ab0*/  IMAD.U32 R3, RZ, RZ, UR11 ;  /* 0x0000000bff037e24 */ /* 0x000fe2000f8e00ff */
[----:B------:R-:W-:Y:S01]  /*10ac0*/  ULDC.64 UR10, c[0x0][0xae0] ;  /* 0x0002b800000a7ab9 */ /* 0x000fe20000000a00 */
[----:B------:R-:W-:Y:S01]  /*10ad0*/  IMAD.U32 R3, RZ, RZ, UR4 ;  /* 0x00000004ff037e24 */ /* 0x000fe2000f8e00ff */
[----:B------:R-:W5:Y:S01]  /*10ae0*/  LD.E.128 R56, desc[UR48][R56.64] ;  /* 0x0000003038387980 */ /* 0x000f62000c101d00 */
[----:B------:R-:W-:Y:S02]  /*10af0*/  IMAD R18, R18, UR10, RZ ;  /* 0x0000000a12127c24 */ /* 0x000fe4000f8e02ff */
[----:B------:R-:W-:Y:S01]  /*10b00*/  IMAD R21, R21, UR20, R20 ;  /* 0x0000001415157c24 */ /* 0x000fe2000f8e0214 */
[----:B------:R-:W5:Y:S01]  /*10b10*/  LD.E.128 R60, desc[UR48][R60.64] ;  /* 0x000000303c3c7980 */ /* 0x000f62000c101d00 */
[----:B------:R-:W-:-:S03]  /*10b20*/  IMAD.WIDE.U32 R2, R19, UR10, R2 ;  /* 0x0000000a13027c25 */ /* 0x000fc6000f8e0002 */
[----:B------:R-:W5:Y:S01]  /*10b30*/  LD.E.128 R64, desc[UR48][R64.64] ;  /* 0x0000003040407980 */ /* 0x000f62000c101d00 */
[----:B------:R-:W-:Y:S01]  /*10b40*/  IMAD R19, R19, UR11, R18 ;  /* 0x0000000b13137c24 */ /* 0x000fe2000f8e0212 */
[----:B------:R-:W-:Y:S01]  /*10b50*/  SHF.R.S32.HI R18, RZ, 0x1f, R21 ;  /* 0x0000001fff127819 */ /* 0x000fe20000011415 */
[----:B------:R-:W-:Y:S01]  /*10b60*/  ULDC.64 UR10, c[0x0][0xad8] ;  /* 0x0002b600000a7ab9 */ /* 0x000fe20000000a00 */
[----:B------:R-:W5:Y:S01]  /*10b70*/  LD.E.128 R68, desc[UR48][R68.64] ;  /* 0x0000003044447980 */ /* 0x000f62000c101d00 */
[----:B------:R-:W-:Y:S02]  /*10b80*/  IMAD.IADD R3, R3, 0x1, R19 ;  /* 0x0000000103037824 */ /* 0x000fe400078e0213 */
[----:B------:R-:W-:Y:S01]  /*10b90*/  IMAD R18, R18, UR10, RZ ;  /* 0x0000000a12127c24 */ /* 0x000fe2000f8e02ff */
[----:B------:R-:W-:Y:S01]  /*10ba0*/  @!PT LDS RZ, [RZ] ;  /* 0x00000000fffff984 */ /* 0x000fe20000000800 */
[----:B------:R-:W-:Y:S01]  /*10bb0*/  @!PT LDS RZ, [RZ] ;  /* 0x00000000fffff984 */ /* 0x000fe20000000800 */
[----:B------:R-:W-:Y:S01]  /*10bc0*/  @!PT LDS RZ, [RZ] ;  /* 0x00000000fffff984 */ /* 0x000fe20000000800 */
[----:B------:R-:W-:Y:S01]  /*10bd0*/  @!PT LDS RZ, [RZ] ;  /* 0x00000000fffff984 */ /* 0x000fe20000000800 */
[----:B------:R0:W-:Y:S06]  /*10be0*/  MEMBAR.ALL.CTA ;  /* 0x0000000000007992 */ /* 0x0001ec0000008000 */
[----:B0-----:R-:W0:Y:S01]  /*10bf0*/  FENCE.VIEW.ASYNC.S ;  /* 0x00000000000073c6 */ /* 0x001e220000000000 */
[----:B------:R-:W-:-:S04]  /*10c00*/  IMAD.WIDE.U32 R2, R21, UR10, R2 ;  /* 0x0000000a15027c25 */ /* 0x000fc8000f8e0002 */
[----:B------:R-:W-:Y:S01]  /*10c10*/  IMAD R19, R21, UR11, R18 ;  /* 0x0000000b15137c24 */ /* 0x000fe2000f8e0212 */
[----:B------:R-:W-:Y:S01]  /*10c20*/  ULDC.64 UR10, c[0x0][0xa80] ;  /* 0x0002a000000a7ab9 */ /* 0x000fe20000000a00 */
[----:B------:R-:W-:Y:S01]  /*10c30*/  VIADD R80, R77, UR42 ;  /* 0x0000002a4d507c36 */ /* 0x000fe20008000000 */
[----:B------:R-:W-:Y:S01]  /*10c40*/  LEA R78, P2, R2, UR10, 0x1 ;  /* 0x0000000a024e7c11 */ /* 0x000fe2000f8408ff */
[----:B------:R-:W-:Y:S01]  /*10c50*/  IMAD.IADD R3, R3, 0x1, R19 ;  /* 0x0000000103037824 */ /* 0x000fe200078e0213 */
[----:B------:R-:W-:-:S04]  /*10c60*/  UIADD3 UR8, UR8, 0x22820, URZ ;  /* 0x0002282008087890 */ /* 0x000fc8000fffe03f */
[----:B------:R-:W-:Y:S02]  /*10c70*/  LEA.HI.X R79, R2, UR11, R3, 0x1, P2 ;  /* 0x0000000b024f7c11 */ /* 0x000fe400090f0c03 */
[C---:B------:R-:W-:Y:S01]  /*10c80*/  ISETP.GE.AND P2, PT, R80.reuse, UR17, PT ;  /* 0x0000001150007c0c */ /* 0x040fe2000bf46270 */
[----:B------:R-:W-:Y:S01]  /*10c90*/  UPRMT UR8, URZ, 0x654, UR8 ;  /* 0x000006543f087896 */ /* 0x000fe20008000008 */
[C---:B------:R-:W-:Y:S02]  /*10ca0*/  VIADD R18, R80.reuse, 0x20 ;  /* 0x0000002050127836 */ /* 0x040fe40000000000 */
[----:B------:R-:W-:Y:S02]  /*10cb0*/  VIADD R20, R80, 0x40 ;  /* 0x0000004050147836 */ /* 0x000fe40000000000 */
[C---:B------:R-:W-:Y:S02]  /*10cc0*/  VIADD R84, R0.reuse, 0x80 ;  /* 0x0000008000547836 */ /* 0x040fe40000000000 */
[----:B------:R-:W-:-:S02]  /*10cd0*/  VIADD R86, R0, 0xc0 ;  /* 0x000000c000567836 */ /* 0x000fc40000000000 */
[----:B------:R-:W-:Y:S01]  /*10ce0*/  VIADD R82, R0, 0x40 ;  /* 0x0000004000527836 */ /* 0x000fe20000000000 */
[----:B0-----:R-:W-:Y:S01]  /*10cf0*/  SYNCS.ARRIVE.TRANS64.RED.A1T0 RZ, [UR8], RZ ;  /* 0x000000ffffff79a7 */ /* 0x001fe20008100408 */
[----:B------:R0:W1:Y:S01]  /*10d00*/  SHFL.IDX PT, R81, R78, RZ, 0x181f ;  /* 0x00181fff4e517589 */ /* 0x00006200000e0000 */
[----:B------:R-:W-:Y:S03]  /*10d10*/  BSSY B1, `(.L_x_2591) ;  /* 0x000001a000017945 */ /* 0x000fe60003800000 */
[----:B------:R0:W2:Y:S01]  /*10d20*/  SHFL.IDX PT, R77, R79, RZ, 0x181f ;  /* 0x00181fff4f4d7589 */ /* 0x0000a200000e0000 */
[----:B------:R-:W-:Y:S02]  /*10d30*/  ISETP.GE.AND P1, PT, R18, UR17, PT ;  /* 0x0000001112007c0c */ /* 0x000fe4000bf26270 */
[----:B------:R-:W-:Y:S02]  /*10d40*/  ISETP.GE.AND P0, PT, R20, UR17, PT ;  /* 0x0000001114007c0c */ /* 0x000fe4000bf06270 */
        /* <DEDUP_REMOVED lines=22> */
.L_x_2592:
[----:B------:R-:W-:Y:S05]  /*10eb0*/  BSYNC B1 ;  /* 0x0000000000017941 */ /* 0x000fea0003800000 */
.L_x_2591:
[----:B0-----:R0:W3:Y:S01]  /*10ec0*/  SHFL.IDX PT, R19, R79, 0x1, 0x181f ;  /* 0x00381f004f137f89 */ /* 0x0010e200000e0000 */
[----:B------:R-:W-:Y:S03]  /*10ed0*/  BSSY B1, `(.L_x_2593) ;  /* 0x0000014000017945 */ /* 0x000fe60003800000 */
[----:B-----5:R0:W4:Y:S01]  /*10ee0*/  SHFL.IDX PT, R7, R78, 0x1, 0x181f ;  /* 0x00381f004e077f89 */ /* 0x02012200000e0000 */
        /* <DEDUP_REMOVED lines=18> */
.L_x_2594:
[----:B------:R-:W-:Y:S05]  /*11010*/  BSYNC B1 ;  /* 0x0000000000017941 */ /* 0x000fea0003800000 */
.L_x_2593:
        /* <DEDUP_REMOVED lines=21> */
.L_x_2596:
[----:B------:R-:W-:Y:S05]  /*11170*/  BSYNC B1 ;  /* 0x0000000000017941 */ /* 0x000fea0003800000 */
.L_x_2595:
[----:B0-----:R-:W-:Y:S01]  /*11180*/  VIADD R2, R80, 0x60 ;  /* 0x0000006050027836 */ /* 0x001fe20000000000 */
[----:B---3--:R-:W0:Y:S04]  /*11190*/  SHFL.IDX PT, R79, R79, 0x3, 0x181f ;  /* 0x00781f004f4f7f89 */ /* 0x008e2800000e0000 */
[----:B------:R-:W-:Y:S01]  /*111a0*/  ISETP.GE.AND P0, PT, R2, UR17, PT ;  /* 0x0000001102007c0c */ /* 0x000fe2000bf06270 */
        /* <DEDUP_REMOVED lines=21> */
.L_x_2590:
[----:B------:R-:W-:Y:S01]  /*11300*/  ULDC.64 UR14, c[0x0][0xb08] ;  /* 0x0002c200000e7ab9 */ /* 0x000fe20000000a00 */
[----:B0-----:R-:W-:Y:S01]  /*11310*/  IMAD.MOV.U32 R5, RZ, RZ, R14 ;  /* 0x000000ffff057224 */ /* 0x001fe200078e000e */
        /* <DEDUP_REMOVED lines=20> */
[----:B------:R-:W-:Y:S01]  /*11460*/  UIADD3 UR8, UR8, 0x22820, URZ ;  /* 0x0002282008087890 */ /* 0x000fe2000fffe03f */
[----:B------:R-:W-:Y:S01]  /*11470*/  SHF.R.S32.HI R158, RZ, 0x1f, R211 ;  /* 0x0000001fff9e7819 */ /* 0x000fe200000114d3 */
[----:B------:R-:W-:Y:S01]  /*11480*/  UIMAD.WIDE.U32 UR10, UR9, UR14, UR10 ;  /* 0x0000000e090a72a5 */ /* 0x000fe2000f8e000a */
[----:B------:R-:W-:Y:S01]  /*11490*/  SHF.R.S32.HI R159, RZ, 0x1f, R212 ;  /* 0x0000001fff9f7819 */ /* 0x000fe200000114d4 */
[----:B------:R-:W-:Y:S01]  /*114a0*/  ULDC.64 UR12, c[0x0][0xb48] ;  /* 0x0002d200000c7ab9 */ /* 0x000fe20000000a00 */
[----:B------:R-:W-:Y:S01]  /*114b0*/  @UP1 ULDC UR9, c[0x0][0xbec] ;  /* 0x0002fb0000091ab9 */ /* 0x000fe20000000800 */
[----:B------:R-:W-:Y:S01]  /*114c0*/  UIADD3 UR11, UR11, UR4, URZ ;  /* 0x000000040b0b7290 */ /* 0x000fe2000fffe03f */
[----:B------:R-:W-:Y:S01]  /*114d0*/  @P2 IMAD.HI.U32 R0, R14, UR9, RZ ;  /* 0x000000090e002c27 */ /* 0x000fe2000f8e00ff */
[----:B------:R-:W-:Y:S01]  /*114e0*/  UPRMT UR8, URZ, 0x654, UR8 ;  /* 0x000006543f087896 */ /* 0x000fe20008000008 */
[----:B------:R-:W-:Y:S01]  /*114f0*/  SHF.R.S32.HI R160, RZ, 0x1f, R213 ;  /* 0x0000001fffa07819 */ /* 0x000fe200000114d5 */
[----:B------:R-:W-:Y:S01]  /*11500*/  @UP1 ULDC UR4, c[0x0][0xbf0] ;  /* 0x0002fc0000041ab9 */ /* 0x000fe20000000800 */
[----:B------:R-:W-:Y:S01]  /*11510*/  UIMAD.WIDE.U32 UR10, UR43, UR12, UR10 ;  /* 0x0000000c2b0a72a5 */ /* 0x000fe2000f8e000a */
[----:B------:R-:W-:-:S02]  /*11520*/  @P2 SHF.R.U32.HI R5, RZ, UR4, R0 ;  /* 0x00000004ff052c19 */ /* 0x000fc40008011600 */
[----:B------:R-:W-:Y:S01]  /*11530*/  SHF.R.S32.HI R161, RZ, 0x1f, R214 ;  /* 0x0000001fffa17819 */ /* 0x000fe200000114d6 */
[----:B------:R-:W-:Y:S01]  /*11540*/  UIMAD UR43, UR43, UR13, UR11 ;  /* 0x0000000d2b2b72a4 */ /* 0x000fe2000f8e020b */
[--C-:B------:R-:W-:Y:S01]  /*11550*/  SHF.R.S32.HI R0, RZ, 0x1f, R5.reuse ;  /* 0x0000001fff007819 */ /* 0x100fe20000011405 */
[----:B------:R-:W-:Y:S01]  /*11560*/  IMAD.MOV R7, RZ, RZ, -R5 ;  /* 0x000000ffff077224 */ /* 0x000fe200078e0a05 */
[----:B------:R-:W-:Y:S01]  /*11570*/  ULDC.64 UR12, c[0x0][0xb30] ;  /* 0x0002cc00000c7ab9 */ /* 0x000fe20000000a00 */
[----:B------:R-:W-:Y:S01]  /*11580*/  IMAD.U32 R3, RZ, RZ, UR11 ;  /* 0x0000000bff037e24 */ /* 0x000fe2000f8e00ff */
[----:B------:R-:W-:Y:S01]  /*11590*/  SYNCS.ARRIVE.TRANS64.RED.A1T0 RZ, [UR8], RZ ;  /* 0x000000ffffff79a7 */ /* 0x000fe20008100408 */
        /* <DEDUP_REMOVED lines=23> */
[----:B------:R-:W-:-:S02]  /*11710*/  LEA R0, P1, R2, UR10, 0x2 ;  /* 0x0000000a02007c11 */ /* 0x000fc4000f8210ff */
[----:B------:R-:W-:Y:S02]  /*11720*/  SHF.R.S32.HI R171, RZ, 0x1f, R224 ;  /* 0x0000001fffab7819 */ /* 0x000fe400000114e0 */
[----:B------:R-:W-:Y:S02]  /*11730*/  LEA.HI.X R14, R2, UR11, R3, 0x2, P1 ;  /* 0x0000000b020e7c11 */ /* 0x000fe400088f1403 */
[----:B------:R0:W1:Y:S01]  /*11740*/  SHFL.IDX PT, R2, R0, RZ, 0x1c1f ;  /* 0x001c1fff00027589 */ /* 0x00006200000e0000 */
[----:B------:R-:W-:-:S03]  /*11750*/  SHF.R.S32.HI R172, RZ, 0x1f, R225 ;  /* 0x0000001fffac7819 */ /* 0x000fc600000114e1 */
[----:B------:R0:W2:Y:S01]  /*11760*/  SHFL.IDX PT, R3, R14, RZ, 0x1c1f ;  /* 0x001c1fff0e037589 */ /* 0x0000a200000e0000 */
[----:B------:R-:W-:Y:S05]  /*11770*/  @P3 BRA `(.L_x_2599) ;  /* 0x0000000800243947 */ /* 0x000fea0003800000 */
[----:B------:R-:W-:Y:S01]  /*11780*/  ULDC UR4, c[0x0][0xac8] ;  /* 0x0002b20000047ab9 */ /* 0x000fe20000000800 */
[----:B------:R-:W-:Y:S01]  /*11790*/  VIADD R15, R17, 0xe0 ;  /* 0x000000e0110f7836 */ /* 0x000fe20000000000 */
[----:B------:R-:W-:Y:S01]  /*117a0*/  ISETP.GE.AND P2, PT, R225, UR4, PT ;  /* 0x00000004e1007c0c */ /* 0x000fe2000bf46270 */
[C---:B------:R-:W-:Y:S01]  /*117b0*/  VIADD R19, R17.reuse, 0xf0 ;  /* 0x000000f011137836 */ /* 0x040fe20000000000 */
[C---:B------:R-:W-:Y:S01]  /*117c0*/  ISETP.GE.AND P3, PT, R17.reuse, UR4, PT ;  /* 0x0000000411007c0c */ /* 0x040fe2000bf66270 */
[----:B------:R-:W-:Y:S01]  /*117d0*/  VIADD R21, R17, 0xf8 ;  /* 0x000000f811157836 */ /* 0x000fe20000000000 */
        /* <DEDUP_REMOVED lines=51> */
[-C--:B------:R-:W-:Y:S02]  /*11b10*/  @!P3 LEA.HI.X R5, R214, R3.reuse, R161, 0x2, P6 ;  /* 0x00000003d605b211 */ /* 0x080fe400030f14a1 */
[CC--:B--2---:R-:W-:Y:S02]  /*11b20*/  @!P2 LEA R6, P5, R213.reuse, R2.reuse, 0x2 ;  /* 0x00000002d506a211 */ /* 0x0c4fe400078a10ff */
[----:B------:R-:W-:Y:S01]  /*11b30*/  @!P1 LEA R8, P6, R212, R2, 0x2 ;  /* 0x00000002d4089211 */ /* 0x000fe200078c10ff */
[----:B------:R1:W-:Y:S01]  /*11b40*/  @!P3 ST.E.64 desc[UR48][R4.64], R72 ;  /* 0x000000480400b985 */ /* 0x0003e2000c101b30 */
[-C--:B------:R-:W-:Y:S02]  /*11b50*/  @!P2 LEA.HI.X R7, R213, R3.reuse, R160, 0x2, P5 ;  /* 0x00000003d507a211 */ /* 0x080fe400028f14a0 */
[----:B------:R-:W-:Y:S02]  /*11b60*/  ISETP.GE.AND P3, PT, R210, UR4, PT ;  /* 0x00000004d2007c0c */ /* 0x000fe4000bf66270 */
[----:B------:R-:W-:Y:S01]  /*11b70*/  @!P1 LEA.HI.X R9, R212, R3, R159, 0x2, P6 ;  /* 0x00000003d4099211 */ /* 0x000fe200030f149f */
[----:B------:R2:W-:Y:S01]  /*11b80*/  @!P2 ST.E.64 desc[UR48][R6.64], R76 ;  /* 0x0000004c0600a985 */ /* 0x0005e2000c101b30 */
[----:B------:R-:W-:-:S02]  /*11b90*/  ISETP.GE.AND P2, PT, R209, UR4, PT ;  /* 0x00000004d1007c0c */ /* 0x000fc4000bf46270 */
[C---:B------:R-:W-:Y:S01]  /*11ba0*/  @!P4 LEA R10, P5, R211.reuse, R2, 0x2 ;  /* 0x00000002d30ac211 */ /* 0x040fe200078a10ff */
[----:B------:R3:W-:Y:S01]  /*11bb0*/  @!P1 ST.E.64 desc[UR48][R8.64], R80 ;  /* 0x0000005008009985 */ /* 0x0007e2000c101b30 */
[----:B------:R-:W-:Y:S02]  /*11bc0*/  ISETP.GE.AND P1, PT, R208, UR4, PT ;  /* 0x00000004d0007c0c */ /* 0x000fe4000bf26270 */
[----:B------:R-:W-:-:S03]  /*11bd0*/  @!P4 LEA.HI.X R11, R211, R3, R158, 0x2, P5 ;  /* 0x00000003d30bc211 */ /* 0x000fc600028f149e */
[CC--:B------:R-:W-:Y:S02]  /*11be0*/  @!P3 LEA R12, P6, R210.reuse, R2.reuse, 0x2 ;  /* 0x00000002d20cb211 */ /* 0x0c0fe400078c10ff */
        /* <DEDUP_REMOVED lines=40> */
[----:B------:R2:W-:Y:S01]  /*11e70*/  @!P2 ST.E.64 desc[UR48][R10.64], R124 ;  /* 0x0000007c0a00a985 */ /* 0x0005e2000c101b30 */
        /* <DEDUP_REMOVED lines=13> */
[CC--:B------:R-:W-:Y:S01]  /*11f50*/  @!P2 LEA R8, P6, R25.reuse, R2.reuse, 0x2 ;  /* 0x000000021908a211 */ /* 0x0c0fe200078c10ff */
[----:B------:R4:W-:Y:S01]  /*11f60*/  @!P3 ST.E.64 desc[UR48][R6.64], R136 ;  /* 0x000000880600b985 */ /* 0x0009e2000c101b30 */
[----:B--2---:R-:W-:Y:S02]  /*11f70*/  SHF.R.S32.HI R11, RZ, 0x1f, R19 ;  /* 0x0000001fff0b7819 */ /* 0x004fe40000011413 */
[-C--:B------:R-:W-:Y:S02]  /*11f80*/  @!P2 LEA.HI.X R9, R25, R3.reuse, R9, 0x2, P6 ;  /* 0x000000031909a211 */ /* 0x080fe400030f1409 */
[C---:B------:R-:W-:Y:S02]  /*11f90*/  @!P1 LEA R10, P6, R19.reuse, R2, 0x2 ;  /* 0x00000002130a9211 */ /* 0x040fe400078c10ff */
[----:B---3--:R-:W-:Y:S01]  /*11fa0*/  SHF.R.S32.HI R12, RZ, 0x1f, R21 ;  /* 0x0000001fff0c7819 */ /* 0x008fe20000011415 */
[----:B------:R4:W-:Y:S01]  /*11fb0*/  @!P2 ST.E.64 desc[UR48][R8.64], R140 ;  /* 0x0000008c0800a985 */ /* 0x0009e2000c101b30 */
[----:B------:R-:W-:-:S02]  /*11fc0*/  @!P1 LEA.HI.X R11, R19, R3, R11, 0x2, P6 ;  /* 0x00000003130b9211 */ /* 0x000fc400030f140b */
[----:B------:R-:W-:-:S03]  /*11fd0*/  @!P5 LEA R2, P6, R21, R2, 0x2 ;  /* 0x000000021502d211 */ /* 0x000fc600078c10ff */
[----:B------:R4:W-:Y:S01]  /*11fe0*/  @!P1 ST.E.64 desc[UR48][R10.64], R144 ;  /* 0x000000900a009985 */ /* 0x0009e2000c101b30 */
[----:B------:R-:W-:-:S05]  /*11ff0*/  @!P5 LEA.HI.X R3, R21, R3, R12, 0x2, P6 ;  /* 0x000000031503d211 */ /* 0x000fca00030f140c */
[----:B------:R4:W-:Y:S04]  /*12000*/  @!P5 ST.E.64 desc[UR48][R2.64], R148 ;  /* 0x000000940200d985 */ /* 0x0009e8000c101b30 */
.L_x_2599:
[----:B------:R-:W-:Y:S05]  /*12010*/  BSYNC B1 ;  /* 0x0000000000017941 */ /* 0x000fea0003800000 */
.L_x_2598:
[----:B--2-4-:R2:W3:Y:S04]  /*12020*/  SHFL.IDX PT, R3, R14, 0x1, 0x1c1f ;  /* 0x003c1f000e037f89 */ /* 0x0144e800000e0000 */
[----:B-1----:R2:W1:Y:S01]  /*12030*/  SHFL.IDX PT, R2, R0, 0x1, 0x1c1f ;  /* 0x003c1f0000027f89 */ /* 0x00246200000e0000 */
[----:B------:R-:W-:Y:S05]  /*12040*/  @P0 BRA `(.L_x_2597) ;  /* 0x0000001800200947 */ /* 0x000fea0003800000 */
[----:B------:R-:W-:Y:S01]  /*12050*/  ULDC UR4, c[0x0][0xac8] ;  /* 0x0002b20000047ab9 */ /* 0x000fe20000000800 */
[----:B------:R-:W-:Y:S01]  /*12060*/  VIADD R21, R17, 0xe0 ;  /* 0x000000e011157836 */ /* 0x000fe20000000000 */
[----:B------:R-:W-:Y:S01]  /*12070*/  ISETP.GE.AND P5, PT, R225, UR4, PT ;  /* 0x00000004e1007c0c */ /* 0x000fe2000bfa6270 */
[C---:B------:R-:W-:Y:S01]  /*12080*/  VIADD R19, R17.reuse, 0xe8 ;  /* 0x000000e811137836 */ /* 0x040fe20000000000 */
[----:B------:R-:W-:Y:S02]  /*12090*/  ISETP.GE.AND P4, PT, R17, UR4, PT ;  /* 0x0000000411007c0c */ /* 0x000fe4000bf86270 */
[----:B------:R-:W-:Y:S02]  /*120a0*/  ISETP.GE.AND P2, PT, R224, UR4, PT ;  /* 0x00000004e0007c0c */ /* 0x000fe4000bf46270 */
[----:B------:R-:W-:Y:S02]  /*120b0*/  ISETP.GE.AND P1, PT, R223, UR4, PT ;  /* 0x00000004df007c0c */ /* 0x000fe4000bf26270 */
[----:B------:R-:W-:-:S02]  /*120c0*/  ISETP.GE.AND P0, PT, R222, UR4, PT ;  /* 0x00000004de007c0c */ /* 0x000fc4000bf06270 */
[----:B0-2---:R-:W-:-:S03]  /*120d0*/  SHF.R.S32.HI R0, RZ, 0x1f, R23 ;  /* 0x0000001fff007819 */ /* 0x005fc60000011417 */
        /* <DEDUP_REMOVED lines=130> */
.L_x_2588:
[----:B------:R-:W0:Y:S01]  /*12900*/  LDC.64 R2, c[0x0][0xc00] ;  /* 0x00030000ff027b82 */ /* 0x000e220000000a00 */
[----:B------:R-:W-:Y:S01]  /*12910*/  ULDC.64 UR8, c[0x0][0xc00] ;  /* 0x0003000000087ab9 */ /* 0x000fe20000000a00 */
[----:B------:R-:W-:Y:S01]  /*12920*/  IMAD.MOV.U32 R7, RZ, RZ, RZ ;  /* 0x000000ffff077224 */ /* 0x000fe200078e00ff */
[----:B------:R-:W-:-:S05]  /*12930*/  UIMAD.WIDE UR8, UR41, 0x4, UR8 ;  /* 0x00000004290878a5 */ /* 0x000fca000f8e0208 */
[----:B------:R-:W1:Y:S01]  /*12940*/  LDC.64 R4, c[0x0][0xc08] ;  /* 0x00030200ff047b82 */ /* 0x000e620000000a00 */
[----:B0-----:R-:W-:Y:S01]  /*12950*/  ISETP.NE.U32.AND P0, PT, R2, RZ, PT ;  /* 0x000000ff0200720c */ /* 0x001fe20003f05070 */
[----:B------:R-:W-:Y:S01]  /*12960*/  IMAD.U32 R2, RZ, RZ, UR8 ;  /* 0x00000008ff027e24 */ /* 0x000fe2000f8e00ff */
[----:B------:R-:W-:Y:S01]  /*12970*/  R2UR UR4, R3 ;  /* 0x00000000030472ca */ /* 0x000fe200000e0000 */
[----:B------:R-:W-:Y:S01]  /*12980*/  IMAD.U32 R3, RZ, RZ, UR9 ;  /* 0x00000009ff037e24 */ /* 0x000fe2000f8e00ff */
[----:B-1----:R-:W-:-:S09]  /*12990*/  ISETP.NE.U32.AND P1, PT, R4, RZ, PT ;  /* 0x000000ff0400720c */ /* 0x002fd20003f25070 */
[----:B------:R-:W-:Y:S02]  /*129a0*/  VOTEU.ANY UP0, P0 ;  /* 0x00000000003f7886 */ /* 0x000fe40000000100 */
[----:B------:R-:W-:Y:S01]  /*129b0*/  UISETP.NE.AND.EX UP0, UPT, UR4, URZ, UPT, UP0 ;  /* 0x0000003f0400728c */ /* 0x000fe2000bf05300 */
[----:B------:R-:W-:Y:S01]  /*129c0*/  R2UR UR4, R5 ;  /* 0x00000000050472ca */ /* 0x000fe200000e0000 */
[----:B------:R-:W-:-:S04]  /*129d0*/  VOTEU.ANY UP1, P1 ;  /* 0x00000000003f7886 */ /* 0x000fc80000820100 */
[----:B------:R-:W-:-:S08]  /*129e0*/  PLOP3.LUT P0, PT, PT, PT, UP0, 0x80, 0x0 ;  /* 0x000000000000781c */ /* 0x000fd00003f0f008 */
[----:B------:R-:W-:-:S06]  /*129f0*/  UISETP.NE.AND.EX UP1, UPT, UR4, URZ, UPT, UP1 ;  /* 0x0000003f0400728c */ /* 0x000fcc000bf25310 */
[----:B------:R-:W-:Y:S01]  /*12a00*/  PLOP3.LUT P1, PT, PT, PT, UP1, 0x80, 0x0 ;  /* 0x000000000000781c */ /* 0x000fe20003f2f018 */
[----:B------:R0:W5:Y:S01]  /*12a10*/  @P0 LDG.E R7, desc[UR48][R2.64] ;  /* 0x0000003002070981 */ /* 0x000162000c1e1900 */
[----:B------:R-:W-:Y:S02]  /*12a20*/  ULDC UR4, c[0x0][0xa88] ;  /* 0x0002a20000047ab9 */ /* 0x000fe40000000800 */
[----:B------:R-:W-:Y:S01]  /*12a30*/  IMAD.U32 R0, RZ, RZ, UR4 ;  /* 0x00000004ff007e24 */ /* 0x000fe2000f8e00ff */
[----:B------:R-:W-:Y:S02]  /*12a40*/  @UP1 ULDC.64 UR8, c[0x0][0xc08] ;  /* 0x0003020000081ab9 */ /* 0x000fe40000000a00 */
[----:B------:R-:W-:-:S06]  /*12a50*/  @UP1 UIMAD.WIDE UR8, UR41, 0x4, UR8 ;  /* 0x00000004290818a5 */ /* 0x000fcc000f8e0208 */
[----:B------:R-:W-:Y:S02]  /*12a60*/  IMAD.U32 R4, RZ, RZ, UR8 ;  /* 0x00000008ff047e24 */ /* 0x000fe4000f8e00ff */
[----:B------:R-:W-:-:S05]  /*12a70*/  IMAD.U32 R5, RZ, RZ, UR9 ;  /* 0x00000009ff057e24 */ /* 0x000fca000f8e00ff */
[----:B------:R0:W5:Y:S01]  /*12a80*/  @P1 LDG.E R0, desc[UR48][R4.64] ;  /* 0x0000003004001981 */ /* 0x000162000c1e1900 */
[----:B------:R-:W-:Y:S01]  /*12a90*/  UISETP.NE.AND UP1, UPT, UR44, URZ, UPT ;  /* 0x0000003f2c00728c */ /* 0x000fe2000bf25270 */
[----:B------:R-:W1:Y:S10]  /*12aa0*/  S2R R6, SR_TID.X ;  /* 0x0000000000067919 */ /* 0x000e740000002100 */
[----:B------:R-:W-:Y:S01]  /*12ab0*/  @!UP1 ULDC UR44, c[0x0][0xad4] ;  /* 0x0002b500002c9ab9 */ /* 0x000fe20000000800 */
[----:B0-----:R-:W-:Y:S05]  /*12ac0*/  @P1 BRA `(.L_x_2600) ;  /* 0x0000000000101947 */ /* 0x001fea0003800000 */
[----:B------:R-:W-:Y:S05]  /*12ad0*/  @!P0 BRA `(.L_x_2600) ;  /* 0x00000000000c8947 */ /* 0x000fea0003800000 */
[----:B------:R-:W2:Y:S04]  /*12ae0*/  LDG.E R5, desc[UR48][R2.64] ;  /* 0x0000003002057981 */ /* 0x000ea8000c1e1900 */
[----:B-----5:R-:W2:Y:S02]  /*12af0*/  LDG.E R0, desc[UR48][R2.64+0x4] ;  /* 0x0000043002007981 */ /* 0x020ea4000c1e1900 */
[----:B--2---:R-:W-:-:S07]  /*12b00*/  IMAD.IADD R0, R0, 0x1, -R5 ;  /* 0x0000000100007824 */ /* 0x004fce00078e0a05 */
.L_x_2600:
[----:B-1----:R-:W-:Y:S01]  /*12b10*/  VIADD R10, R6, 0xffffff80 ;  /* 0xffffff80060a7836 */ /* 0x002fe20000000000 */
[----:B-----5:R-:W-:Y:S01]  /*12b20*/  R2UR UR20, R7 ;  /* 0x00000000071472ca */ /* 0x020fe200000e0000 */
[----:B------:R-:W-:Y:S01]  /*12b30*/  USHF.R.S32.HI UR8, URZ, 0x1f, UR41 ;  /* 0x0000001f3f087899 */ /* 0x000fe20008011429 */
[----:B------:R-:W-:Y:S01]  /*12b40*/  BSSY B1, `(.L_x_2601) ;  /* 0x000003c000017945 */ /* 0x000fe20003800000 */
[----:B------:R-:W-:Y:S01]  /*12b50*/  USEL UR4, UR41, URZ, !UP0 ;  /* 0x0000003f29047287 */ /* 0x000fe2000c000000 */
[----:B------:R-:W-:Y:S01]  /*12b60*/  ISETP.GT.AND P0, PT, R10, 0x7f, PT ;  /* 0x0000007f0a00780c */ /* 0x000fe20003f04270 */
[----:B------:R-:W-:-:S08]  /*12b70*/  USEL UR8, UR8, URZ, !UP0 ;  /* 0x0000003f08087287 */ /* 0x000fd0000c000000 */
[----:B------:R-:W-:-:S04]  /*12b80*/  USHF.R.S32.HI UR20, URZ, 0x1f, UR20 ;  /* 0x0000001f3f147899 */ /* 0x000fc80008011414 */
[----:B------:R-:W-:Y:S08]  /*12b90*/  @P0 BRA `(.L_x_2602) ;  /* 0x0000000000d80947 */ /* 0x000ff00003800000 */
[----:B------:R-:W0:Y:S01]  /*12ba0*/  S2R R6, SR_TID.X ;  /* 0x0000000000067919 */ /* 0x000e220000002100 */
[----:B------:R-:W1:Y:S01]  /*12bb0*/  LDC R9, c[0x0][0xbe8] ;  /* 0x0002fa00ff097b82 */ /* 0x000e620000000800 */
[----:B------:R-:W-:Y:S02]  /*12bc0*/  IMAD.U32 R3, RZ, RZ, UR42 ;  /* 0x0000002aff037e24 */ /* 0x000fe4000f8e00ff */
[----:B-1----:R-:W-:-:S03]  /*12bd0*/  IMAD R2, R0, R9, RZ ;  /* 0x0000000900027224 */ /* 0x002fc600078e02ff */
[----:B0-----:R-:W-:-:S04]  /*12be0*/  IADD3 R6, R3, -0x80, R6 ;  /* 0xffffff8003067810 */ /* 0x001fc80007ffe006 */
[----:B------:R-:W-:-:S13]  /*12bf0*/  ISETP.GE.AND P0, PT, R6, R2, PT ;  /* 0x000000020600720c */ /* 0x000fda0003f06270 */
[----:B------:R-:W-:Y:S05]  /*12c00*/  @P0 BRA `(.L_x_2602) ;  /* 0x0000000000bc0947 */ /* 0x000fea0003800000 */
[----:B------:R-:W-:Y:S01]  /*12c10*/  ISETP.NE.AND P0, PT, R9, 0x1, PT ;  /* 0x000000010900780c */ /* 0x000fe20003f05270 */
[----:B------:R-:W-:Y:S01]  /*12c20*/  UISETP.GT.AND UP0, UPT, UR44, 0x1, UPT ;  /* 0x000000012c00788c */ /* 0x000fe2000bf04270 */
[----:B------:R-:W-:Y:S01]  /*12c30*/  IMAD.MOV.U32 R4, RZ, RZ, R6 ;  /* 0x000000ffff047224 */ /* 0x000fe200078e0006 */
[----:B------:R-:W-:Y:S02]  /*12c40*/  UMOV UR18, 0x9b8 ;  /* 0x000009b800127882 */ /* 0x000fe40000000000 */
[----:B------:R-:W-:Y:S02]  /*12c50*/  USEL UR18, UR18, 0x978, UP0 ;  /* 0x0000097812127887 */ /* 0x000fe40008000000 */
[----:B------:R-:W-:-:S06]  /*12c60*/  USEL UR9, UR43, URZ, UP0 ;  /* 0x0000003f2b097287 */ /* 0x000fcc0008000000 */
[----:B------:R-:W0:Y:S04]  /*12c70*/  @P0 LDC R5, c[0x0][0xbec] ;  /* 0x0002fb00ff050b82 */ /* 0x000e280000000800 */
[----:B------:R-:W-:Y:S01]  /*12c80*/  ULDC.64 UR10, c[0x0][UR18+0x218] ;  /* 0x00008600120a7abb */ /* 0x000fe20008000a00 */
[----:B------:R-:W-:Y:S01]  /*12c90*/  ULDC.64 UR12, c[0x0][UR18+0x220] ;  /* 0x00008800120c7abb */ /* 0x000fe20008000a00 */
[----:B------:R-:W-:Y:S02]  /*12ca0*/  UIMAD.WIDE.U32 UR16, UR10, UR40, URZ ;  /* 0x000000280a1072a5 */ /* 0x000fe4000f8e003f */
[----:B------:R-:W1:Y:S01]  /*12cb0*/  @P0 LDC R8, c[0x0][0xbf0] ;  /* 0x0002fc00ff080b82 */ /* 0x000e620000000800 */
[----:B------:R-:W-:Y:S02]  /*12cc0*/  UIMAD UR19, UR11, UR40, URZ ;  /* 0x000000280b1372a4 */ /* 0x000fe4000f8e023f */
[----:B------:R-:W-:Y:S01]  /*12cd0*/  UIMAD UR13, UR13, UR4, URZ ;  /* 0x000000040d0d72a4 */ /* 0x000fe2000f8e023f */
[----:B------:R-:W-:Y:S01]  /*12ce0*/  IMAD.U32 R2, RZ, RZ, UR16 ;  /* 0x00000010ff027e24 */ /* 0x000fe2000f8e00ff */
[----:B------:R-:W-:Y:S01]  /*12cf0*/  UIMAD.WIDE.U32 UR10, UR12, UR4, URZ ;  /* 0x000000040c0a72a5 */ /* 0x000fe2000f8e003f */
[----:B------:R-:W-:Y:S01]  /*12d00*/  IMAD.U32 R3, RZ, RZ, UR17 ;  /* 0x00000011ff037e24 */ /* 0x000fe2000f8e00ff */
[----:B------:R-:W-:-:S02]  /*12d10*/  UIADD3 UR19, UR17, UR19, URZ ;  /* 0x0000001311137290 */ /* 0x000fc4000fffe03f */
[----:B------:R-:W-:Y:S01]  /*12d20*/  UIMAD UR13, UR12, UR8, UR13 ;  /* 0x000000080c0d72a4 */ /* 0x000fe2000f8e020d */
[----:B------:R-:W-:-:S03]  /*12d30*/  ULDC.64 UR14, c[0x0][UR18+0x228] ;  /* 0x00008a00120e7abb */ /* 0x000fc60008000a00 */
[----:B------:R-:W-:Y:S01]  /*12d40*/  UIADD3 UR13, UR11, UR13, URZ ;  /* 0x0000000d0b0d7290 */ /* 0x000fe2000fffe03f */
[----:B------:R-:W-:Y:S01]  /*12d50*/  IMAD.U32 R11, RZ, RZ, UR19 ;  /* 0x00000013ff0b7e24 */ /* 0x000fe2000f8e00ff */
[----:B------:R-:W-:Y:S01]  /*12d60*/  UIMAD.WIDE.U32 UR16, UR14, UR9, URZ ;  /* 0x000000090e1072a5 */ /* 0x000fe2000f8e003f */
[----:B0-----:R-:W-:Y:S01]  /*12d70*/  @P0 IMAD.HI.U32 R5, R6, R5, RZ ;  /* 0x0000000506050227 */ /* 0x001fe200078e00ff */
[----:B------:R-:W-:-:S04]  /*12d80*/  UIMAD UR9, UR15, UR9, URZ ;  /* 0x000000090f0972a4 */ /* 0x000fc8000f8e023f */
[----:B------:R-:W-:Y:S01]  /*12d90*/  UIADD3 UR9, UR17, UR9, URZ ;  /* 0x0000000911097290 */ /* 0x000fe2000fffe03f */
[----:B-1----:R-:W-:Y:S02]  /*12da0*/  @P0 SHF.R.U32.HI R4, RZ, R8, R5 ;  /* 0x00000008ff040219 */ /* 0x002fe40000011605 */
[----:B------:R-:W-:Y:S01]  /*12db0*/  IADD3 R3, P0, P1, R2, UR10, R7 ;  /* 0x0000000a02037c10 */ /* 0x000fe2000f91e007 */
[----:B------:R-:W-:Y:S01]  /*12dc0*/  IMAD.U32 R2, RZ, RZ, UR20 ;  /* 0x00000014ff027e24 */ /* 0x000fe2000f8e00ff */
[----:B------:R-:W-:Y:S01]  /*12dd0*/  ULDC.64 UR10, c[0x0][UR18+0x210] ;  /* 0x00008400120a7abb */ /* 0x000fe20008000a00 */
[----:B------:R-:W-:-:S04]  /*12de0*/  IMAD.MOV R5, RZ, RZ, -R4 ;  /* 0x000000ffff057224 */ /* 0x000fc800078e0a04 */
[----:B------:R-:W-:Y:S01]  /*12df0*/  IMAD R5, R9, R5, R6 ;  /* 0x0000000509057224 */ /* 0x000fe200078e0206 */
[----:B------:R-:W-:Y:S01]  /*12e00*/  IADD3.X R6, R11, UR13, R2, P0, P1 ;  /* 0x0000000d0b067c10 */ /* 0x000fe200087e2402 */
[----:B------:R-:W-:Y:S01]  /*12e10*/  ULDC.64 UR12, c[0x0][0xba8] ;  /* 0x0002ea00000c7ab9 */ /* 0x000fe20000000a00 */
[----:B------:R-:W-:Y:S01]  /*12e20*/  IADD3 R2, P0, P1, R4, UR16, R3 ;  /* 0x0000001004027c10 */ /* 0x000fe2000f91e003 */
[----:B------:R-:W-:Y:S01]  /*12e30*/  IMAD R9, R5, UR11, RZ ;  /* 0x0000000b05097c24 */ /* 0x000fe2000f8e02ff */
[----:B------:R-:W-:Y:S01]  /*12e40*/  SHF.R.S32.HI R3, RZ, 0x1f, R4 ;  /* 0x0000001fff037819 */ /* 0x000fe20000011404 */
[----:B------:R-:W-:Y:S01]  /*12e50*/  @!UP0 ULDC UR12, c[0x0][0xb50] ;  /* 0x0002d400000c8ab9 */ /* 0x000fe20000000800 */
[----:B------:R-:W-:Y:S01]  /*12e60*/  SHF.R.S32.HI R4, RZ, 0x1f, R5 ;  /* 0x0000001fff047819 */ /* 0x000fe20000011405 */
[----:B------:R-:W-:Y:S01]  /*12e70*/  @!UP0 ULDC UR13, c[0x0][0xb54] ;  /* 0x0002d500000d8ab9 */ /* 0x000fe20000000800 */
[----:B------:R-:W-:-:S03]  /*12e80*/  IADD3.X R3, R3, UR9, R6, P0, P1 ;  /* 0x0000000903037c10 */ /* 0x000fc600087e2406 */
[----:B------:R-:W-:Y:S02]  /*12e90*/  IMAD R9, R4, UR10, R9 ;  /* 0x0000000a04097c24 */ /* 0x000fe4000f8e0209 */
[----:B------:R-:W-:-:S04]  /*12ea0*/  IMAD.WIDE.U32 R2, R5, UR10, R2 ;  /* 0x0000000a05027c25 */ /* 0x000fc8000f8e0002 */
[----:B------:R-:W-:Y:S01]  /*12eb0*/  IMAD.IADD R3, R3, 0x1, R9 ;  /* 0x0000000103037824 */ /* 0x000fe200078e0209 */
[----:B------:R-:W-:-:S04]  /*12ec0*/  LEA R4, P0, R2, UR12, 0x2 ;  /* 0x0000000c02047c11 */ /* 0x000fc8000f8010ff */
[----:B------:R-:W-:Y:S01]  /*12ed0*/  LEA.HI.X R5, R2, UR13, R3, 0x2, P0 ;  /* 0x0000000d02057c11 */ /* 0x000fe200080f1403 */
[----:B------:R-:W-:-:S05]  /*12ee0*/  IMAD.MOV.U32 R3, RZ, RZ, -0x800000 ;  /* 0xff800000ff037424 */ /* 0x000fca00078e00ff */
[----:B------:R0:W-:Y:S03]  /*12ef0*/  STG.E desc[UR48][R4.64], R3 ;  /* 0x0000000304007986 */ /* 0x0001e6000c101930 */
.L_x_2602:
[----:B------:R-:W-:Y:S05]  /*12f00*/  BSYNC B1 ;  /* 0x0000000000017941 */ /* 0x000fea0003800000 */
.L_x_2601:
[----:B------:R-:W-:-:S06]  /*12f10*/  UISETP.GT.AND UP0, UPT, UR44, 0x1, UPT ;  /* 0x000000012c00788c */ /* 0x000fcc000bf04270 */
[----:B------:R-:W-:-:S13]  /*12f20*/  PLOP3.LUT P0, PT, PT, PT, UP0, 0x80, 0x0 ;  /* 0x000000000000781c */ /* 0x000fda0003f0f008 */
[----:B------:R-:W-:Y:S05]  /*12f30*/  @P0 BRA `(.L_x_2597) ;  /* 0x0000000800640947 */ /* 0x000fea0003800000 */
[----:B------:R-:W1:Y:S01]  /*12f40*/  LDC R11, c[0x0][0xbe8] ;  /* 0x0002fa00ff0b7b82 */ /* 0x000e620000000800 */
[C---:B------:R-:W-:Y:S01]  /*12f50*/  R2UR UR10, R7.reuse ;  /* 0x00000000070a72ca */ /* 0x040fe200000e0000 */
[----:B------:R-:W-:Y:S01]  /*12f60*/  ULDC.64 UR12, c[0x0][0xaa0] ;  /* 0x0002a800000c7ab9 */ /* 0x000fe20000000a00 */
[----:B------:R-:W-:Y:S01]  /*12f70*/  R2UR UR14, R7 ;  /* 0x00000000070e72ca */ /* 0x000fe200000e0000 */
[----:B------:R-:W-:Y:S01]  /*12f80*/  UIMAD UR9, UR20, UR12, URZ ;  /* 0x0000000c140972a4 */ /* 0x000fe2000f8e023f */
[----:B0-----:R-:W-:Y:S01]  /*12f90*/  SHF.R.S32.HI R3, RZ, 0x1f, R10 ;  /* 0x0000001fff037819 */ /* 0x001fe2000001140a */
[----:B------:R-:W-:Y:S03]  /*12fa0*/  BSSY B1, `(.L_x_2603) ;  /* 0x0000050000017945 */ /* 0x000fe60003800000 */
[----:B------:R-:W-:-:S04]  /*12fb0*/  LEA.HI R2, R3, R10, RZ, 0x3 ;  /* 0x0000000a03027211 */ /* 0x000fc800078f18ff */
[----:B------:R-:W-:Y:S01]  /*12fc0*/  LOP3.LUT R5, R2, 0xfffffff8, RZ, 0xc0, !PT ;  /* 0xfffffff802057812 */ /* 0x000fe200078ec0ff */
[----:B------:R-:W-:Y:S01]  /*12fd0*/  UIMAD.WIDE.U32 UR10, UR10, UR12, URZ ;  /* 0x0000000c0a0a72a5 */ /* 0x000fe2000f8e003f */
[----:B------:R-:W-:Y:S01]  /*12fe0*/  SHF.R.S32.HI R13, RZ, 0x3, R2 ;  /* 0x00000003ff0d7819 */ /* 0x000fe20000011402 */
[----:B------:R-:W-:Y:S02]  /*12ff0*/  UIMAD UR9, UR14, UR13, UR9 ;  /* 0x0000000d0e0972a4 */ /* 0x000fe4000f8e0209 */
[----:B------:R-:W-:Y:S01]  /*13000*/  IMAD.IADD R10, R10, 0x1, -R5 ;  /* 0x000000010a0a7824 */ /* 0x000fe200078e0a05 */
[----:B------:R-:W-:Y:S01]  /*13010*/  ULDC.64 UR12, c[0x0][0xae8] ;  /* 0x0002ba00000c7ab9 */ /* 0x000fe20000000a00 */
[----:B------:R-:W-:Y:S02]  /*13020*/  UIADD3 UR11, UR11, UR9, URZ ;  /* 0x000000090b0b7290 */ /* 0x000fe4000fffe03f */
[----:B------:R-:W-:Y:S01]  /*13030*/  IMAD R2, R10, 0x20, R13 ;  /* 0x000000200a027824 */ /* 0x000fe200078e020d */
[----:B-1----:R-:W-:Y:S01]  /*13040*/  ISETP.NE.AND P0, PT, R11, 0x1, PT ;  /* 0x000000010b00780c */ /* 0x002fe20003f05270 */
[----:B------:R-:W-:-:S02]  /*13050*/  UIMAD.WIDE.U32 UR10, UR40, UR12, UR10 ;  /* 0x0000000c280a72a5 */ /* 0x000fc4000f8e000a */
[----:B------:R-:W-:Y:S02]  /*13060*/  VIADD R6, R2, UR42 ;  /* 0x0000002a02067c36 */ /* 0x000fe40008000000 */
[----:B------:R-:W-:Y:S02]  /*13070*/  UIMAD UR9, UR40, UR13, UR11 ;  /* 0x0000000d280972a4 */ /* 0x000fe4000f8e020b */
[----:B------:R-:W-:Y:S01]  /*13080*/  IMAD.MOV.U32 R5, RZ, RZ, R6 ;  /* 0x000000ffff057224 */ /* 0x000fe200078e0006 */
[----:B------:R-:W-:Y:S02]  /*13090*/  ULDC.64 UR12, c[0x0][0xaf0] ;  /* 0x0002bc00000c7ab9 */ /* 0x000fe40000000a00 */
[----:B------:R-:W-:-:S03]  /*130a0*/  UIMAD UR8, UR8, UR12, URZ ;  /* 0x0000000c080872a4 */ /* 0x000fc6000f8e023f */
[----:B------:R-:W0:Y:S01]  /*130b0*/  @P0 LDC R3, c[0x0][0xbec] ;  /* 0x0002fb00ff030b82 */ /* 0x000e220000000800 */
[----:B------:R-:W-:-:S03]  /*130c0*/  UIMAD UR11, UR4, UR13, UR8 ;  /* 0x0000000d040b72a4 */ /* 0x000fc6000f8e0208 */
[----:B------:R-:W-:Y:S02]  /*130d0*/  UMOV UR8, UR10 ;  /* 0x0000000a00087c82 */ /* 0x000fe40008000000 */
[----:B------:R-:W-:Y:S02]  /*130e0*/  UIMAD.WIDE.U32 UR8, UR4, UR12, UR8 ;  /* 0x0000000c040872a5 */ /* 0x000fe4000f8e0008 */
[----:B------:R-:W1:Y:S02]  /*130f0*/  @P0 LDC R7, c[0x0][0xbf0] ;  /* 0x0002fc00ff070b82 */ /* 0x000e640000000800 */
[----:B------:R-:W-:-:S03]  /*13100*/  UIADD3 UR4, UR9, UR11, URZ ;  /* 0x0000000b09047290 */ /* 0x000fc6000fffe03f */
[----:B------:R-:W-:Y:S01]  /*13110*/  ULDC.64 UR10, c[0x0][0xae0] ;  /* 0x0002b800000a7ab9 */ /* 0x000fe20000000a00 */
        /* <DEDUP_REMOVED lines=11> */
[----:B------:R-:W-:Y:S02]  /*131d0*/  VIADD R6, R13, UR42 ;  /* 0x0000002a0d067c36 */ /* 0x000fe40008000000 */
[----:B------:R-:W-:Y:S01]  /*131e0*/  IMAD R9, R5, UR11, R4 ;  /* 0x0000000b05097c24 */ /* 0x000fe2000f8e0204 */
[----:B------:R-:W-:Y:S01]  /*131f0*/  SHF.R.S32.HI R4, RZ, 0x1f, R7 ;  /* 0x0000001fff047819 */ /* 0x000fe20000011407 */
[----:B------:R-:W-:Y:S02]  /*13200*/  IMAD R11, R0, R11, RZ ;  /* 0x0000000b000b7224 */ /* 0x000fe400078e02ff */
[----:B------:R-:W-:-:S02]  /*13210*/  IMAD.IADD R3, R3, 0x1, R9 ;  /* 0x0000000103037824 */ /* 0x000fc400078e0209 */
[----:B------:R-:W-:Y:S02]  /*13220*/  IMAD R4, R4, UR8, RZ ;  /* 0x0000000804047c24 */ /* 0x000fe4000f8e02ff */
[----:B------:R-:W-:-:S04]  /*13230*/  IMAD.WIDE.U32 R2, R7, UR8, R2 ;  /* 0x0000000807027c25 */ /* 0x000fc8000f8e0002 */
[----:B------:R-:W-:Y:S01]  /*13240*/  IMAD R5, R7, UR9, R4 ;  /* 0x0000000907057c24 */ /* 0x000fe2000f8e0204 */
[----:B------:R-:W-:Y:S01]  /*13250*/  ULDC.64 UR8, c[0x0][0xa80] ;  /* 0x0002a00000087ab9 */ /* 0x000fe20000000a00 */
        /* <DEDUP_REMOVED lines=36> */
.L_x_2604:
[----:B------:R-:W-:Y:S05]  /*134a0*/  BSYNC B1 ;  /* 0x0000000000017941 */ /* 0x000fea0003800000 */
.L_x_2603:
        /* <DEDUP_REMOVED lines=21> */
.L_x_2606:
[----:B------:R-:W-:Y:S05]  /*13600*/  BSYNC B1 ;  /* 0x0000000000017941 */ /* 0x000fea0003800000 */
.L_x_2605:
        /* <DEDUP_REMOVED lines=21> */
.L_x_2608:
[----:B------:R-:W-:Y:S05]  /*13760*/  BSYNC B1 ;  /* 0x0000000000017941 */ /* 0x000fea0003800000 */
.L_x_2607:
        /* <DEDUP_REMOVED lines=22> */
.L_x_2597:
[----:B------:R-:W-:Y:S05]  /*138d0*/  BSYNC B0 ;  /* 0x0000000000007941 */ /* 0x000fea0003800000 */
.L_x_2587:
[----:B------:R-:W-:Y:S02]  /*138e0*/  ULDC UR4, c[0x0][0xc3c] ;  /* 0x00030f0000047ab9 */ /* 0x000fe40000000800 */
[----:B------:R-:W-:-:S06]  /*138f0*/  UISETP.GE.AND UP0, UPT, UR7, UR4, UPT ;  /* 0x000000040700728c */ /* 0x000fcc000bf06270 */
[----:B------:R-:W-:-:S13]  /*13900*/  PLOP3.LUT P0, PT, PT, PT, UP0, 0x80, 0x0 ;  /* 0x000000000000781c */ /* 0x000fda0003f0f008 */
[----:B------:R-:W-:Y:S05]  /*13910*/  @!P0 BRA `(.L_x_2609) ;  /* 0xfffffed400c48947 */ /* 0x000fea000383ffff */
[----:B------:R-:W-:Y:S05]  /*13920*/  EXIT ;  /* 0x000000000000794d */ /* 0x000fea0003800000 */
.L_x_2496:
        /* <DEDUP_REMOVED lines=16> */
.L_x_2610:
        /* <DEDUP_REMOVED lines=43> */
.L_x_2614:
        /* <DEDUP_REMOVED lines=35> */
.L_x_2612:
        /* <DEDUP_REMOVED lines=9> */
[----:B0-----:R-:W-:-:S07]  /*13fa0*/  ISETP.NE.AND P1, PT, R9, 0x1, PT ;  /* 0x000000010900780c */ /* 0x001fce0003f25270 */
[----:B-1----:R-:W-:Y:S06]  /*13fb0*/  @!P0 BRA `(.L_x_2615) ;  /* 0x0000000000088947 */ /* 0x002fec0003800000 */
[----:B------:R-:W-:-:S06]  /*13fc0*/  VIADD R24, R27, 0xffffffff ;  /* 0xffffffff1b187836 */ /* 0x000fcc0000000000 */
[----:B------:R0:W1:Y:S02]  /*13fd0*/  SHFL.IDX PT, R24, R5, R24, 0x1f ;  /* 0x00001f1805187589 */ /* 0x00006400000e0000 */
.L_x_2615:
[----:B-1----:R-:W-:Y:S02]  /*13fe0*/  IMAD R24, R24, UR5, R3 ;  /* 0x0000000518187c24 */ /* 0x002fe4000f8e0203 */
[----:B------:R-:W-:-:S03]  /*13ff0*/  VIADD R27, R27, UR4 ;  /* 0x000000041b1b7c36 */ /* 0x000fc60008000000 */
[----:B0-----:R-:W-:Y:S01]  /*14000*/  IADD3 R5, -R24, UR6, RZ ;  /* 0x0000000618057c10 */ /* 0x001fe2000fffe1ff */
[----:B------:R-:W-:Y:S06]  /*14010*/  @!P1 BRA `(.L_x_2616) ;  /* 0x0000000000e89947 */ /* 0x000fec0003800000 */
[-C--:B--2---:R-:W-:Y:S02]  /*14020*/  IABS R12, R6.reuse ;  /* 0x00000006000c7213 */ /* 0x084fe40000000000 */
[----:B------:R-:W-:Y:S02]  /*14030*/  IABS R4, R9 ;  /* 0x0000000900047213 */ /* 0x000fe40000000000 */
[----:B------:R-:W0:Y:S01]  /*14040*/  I2F.RP R8, R12 ;  /* 0x0000000c00087306 */ /* 0x000e220000209400 */
[----:B------:R-:W-:-:S07]  /*14050*/  IABS R13, R6 ;  /* 0x00000006000d7213 */ /* 0x000fce0000000000 */
[----:B------:R-:W1:Y:S08]  /*14060*/  I2F.RP R10, R4 ;  /* 0x00000004000a7306 */ /* 0x000e700000209400 */
[----:B0-----:R-:W0:Y:S08]  /*14070*/  MUFU.RCP R8, R8 ;  /* 0x0000000800087308 */ /* 0x001e300000001000 */
[----:B-1----:R-:W-:Y:S01]  /*14080*/  MUFU.RCP R10, R10 ;  /* 0x0000000a000a7308 */ /* 0x002fe20000001000 */
[----:B0-----:R-:W-:Y:S01]  /*14090*/  VIADD R2, R8, 0xffffffe ;  /* 0x0ffffffe08027836 */ /* 0x001fe20000000000 */
[----:B------:R-:W-:-:S06]  /*140a0*/  IABS R8, R5 ;  /* 0x0000000500087213 */ /* 0x000fcc0000000000 */
[----:B------:R0:W1:Y:S02]  /*140b0*/  F2I.FTZ.U32.TRUNC.NTZ R3, R2 ;  /* 0x0000000200037305 */ /* 0x000064000021f000 */
[----:B0-----:R-:W-:Y:S02]  /*140c0*/  IMAD.MOV.U32 R2, RZ, RZ, RZ ;  /* 0x000000ffff027224 */ /* 0x001fe400078e00ff */
[----:B-1----:R-:W-:-:S04]  /*140d0*/  IMAD.MOV R11, RZ, RZ, -R3 ;  /* 0x000000ffff0b7224 */ /* 0x002fc800078e0a03 */
[----:B------:R-:W-:-:S04]  /*140e0*/  IMAD R11, R11, R12, RZ ;  /* 0x0000000c0b0b7224 */ /* 0x000fc800078e02ff */
[----:B------:R-:W-:-:S04]  /*140f0*/  IMAD.HI.U32 R3, R3, R11, R2 ;  /* 0x0000000b03037227 */ /* 0x000fc800078e0002 */
[----:B------:R-:W-:Y:S02]  /*14100*/  IMAD.MOV R11, RZ, RZ, -R13 ;  /* 0x000000ffff0b7224 */ /* 0x000fe400078e0a0d */
[----:B------:R-:W-:-:S04]  /*14110*/  IMAD.HI.U32 R2, R3, R8, RZ ;  /* 0x0000000803027227 */ /* 0x000fc800078e00ff */
[----:B------:R-:W-:Y:S01]  /*14120*/  IMAD R3, R2, R11, R8 ;  /* 0x0000000b02037224 */ /* 0x000fe200078e0208 */
[----:B------:R-:W-:Y:S01]  /*14130*/  LOP3.LUT R8, R5, R6, RZ, 0x3c, !PT ;  /* 0x0000000605087212 */ /* 0x000fe200078e3cff */
[----:B------:R-:W-:-:S03]  /*14140*/  VIADD R11, R10, 0xffffffe ;  /* 0x0ffffffe0a0b7836 */ /* 0x000fc60000000000 */
[----:B------:R-:W-:Y:S02]  /*14150*/  ISETP.GT.U32.AND P1, PT, R12, R3, PT ;  /* 0x000000030c00720c */ /* 0x000fe40003f24070 */
[----:B------:R-:W-:-:S11]  /*14160*/  ISETP.GE.AND P2, PT, R8, RZ, PT ;  /* 0x000000ff0800720c */ /* 0x000fd60003f46270 */
[----:B------:R-:W-:Y:S02]  /*14170*/  @!P1 IMAD.IADD R3, R3, 0x1, -R12 ;  /* 0x0000000103039824 */ /* 0x000fe400078e0a0c */
[----:B------:R-:W-:Y:S01]  /*14180*/  @!P1 VIADD R2, R2, 0x1 ;  /* 0x0000000102029836 */ /* 0x000fe20000000000 */
[----:B------:R-:W-:Y:S02]  /*14190*/  ISETP.NE.AND P1, PT, R6, RZ, PT ;  /* 0x000000ff0600720c */ /* 0x000fe40003f25270 */
[----:B------:R-:W-:Y:S02]  /*141a0*/  ISETP.GE.U32.AND P0, PT, R3, R12, PT ;  /* 0x0000000c0300720c */ /* 0x000fe40003f06070 */
[----:B------:R-:W0:Y:S11]  /*141b0*/  F2I.FTZ.U32.TRUNC.NTZ R3, R11 ;  /* 0x0000000b00037305 */ /* 0x000e36000021f000 */
        /* <DEDUP_REMOVED lines=9> */
[----:B------:R-:W-:-:S04]  /*14250*/  IMAD.MOV.U32 R2, RZ, RZ, RZ ;  /* 0x000000ffff027224 */ /* 0x000fc800078e00ff */
[----:B------:R-:W-:-:S04]  /*14260*/  IMAD.HI.U32 R2, R3, R11, R2 ;  /* 0x0000000b03027227 */ /* 0x000fc800078e0002 */
[----:B------:R-:W-:Y:S02]  /*14270*/  IMAD.MOV.U32 R3, RZ, RZ, R8 ;  /* 0x000000ffff037224 */ /* 0x000fe400078e0008 */
[----:B------:R-:W-:Y:S02]  /*14280*/  IMAD.MOV.U32 R8, RZ, RZ, R12 ;  /* 0x000000ffff087224 */ /* 0x000fe400078e000c */
[----:B------:R-:W-:-:S04]  /*14290*/  IMAD.HI.U32 R2, R2, R3, RZ ;  /* 0x0000000302027227 */ /* 0x000fc800078e00ff */
[----:B------:R-:W-:-:S05]  /*142a0*/  IMAD R3, R2, R8, R3 ;  /* 0x0000000802037224 */ /* 0x000fca00078e0203 */
[----:B------:R-:W-:-:S13]  /*142b0*/  ISETP.GT.U32.AND P1, PT, R4, R3, PT ;  /* 0x000000030400720c */ /* 0x000fda0003f24070 */
[----:B------:R-:W-:Y:S02]  /*142c0*/  @!P1 IMAD.IADD R3, R3, 0x1, -R4 ;  /* 0x0000000103039824 */ /* 0x000fe400078e0a04 */
[----:B------:R-:W-:Y:S01]  /*142d0*/  @!P1 VIADD R2, R2, 0x1 ;  /* 0x0000000102029836 */ /* 0x000fe20000000000 */
[----:B------:R-:W-:Y:S02]  /*142e0*/  ISETP.NE.AND P1, PT, R9, RZ, PT ;  /* 0x000000ff0900720c */ /* 0x000fe40003f25270 */
[----:B------:R-:W-:Y:S02]  /*142f0*/  ISETP.GE.U32.AND P0, PT, R3, R4, PT ;  /* 0x000000040300720c */ /* 0x000fe40003f06070 */
[----:B------:R-:W-:-:S04]  /*14300*/  LOP3.LUT R3, R10, R9, RZ, 0x3c, !PT ;  /* 0x000000090a037212 */ /* 0x000fc800078e3cff */
[----:B------:R-:W-:Y:S01]  /*14310*/  ISETP.GE.AND P2, PT, R3, RZ, PT ;  /* 0x000000ff0300720c */ /* 0x000fe20003f46270 */
[----:B------:R-:W-:-:S06]  /*14320*/  IMAD.MOV R3, RZ, RZ, -R10 ;  /* 0x000000ffff037224 */ /* 0x000fcc00078e0a0a */
[----:B------:R-:W-:-:S06]  /*14330*/  @P0 VIADD R2, R2, 0x1 ;  /* 0x0000000102020836 */ /* 0x000fcc0000000000 */
[----:B------:R-:W-:Y:S01]  /*14340*/  @!P2 IMAD.MOV R2, RZ, RZ, -R2 ;  /* 0x000000ffff02a224 */ /* 0x000fe200078e0a02 */
[----:B------:R-:W-:-:S05]  /*14350*/  @!P1 LOP3.LUT R2, RZ, R9, RZ, 0x33, !PT ;  /* 0x00000009ff029212 */ /* 0x000fca00078e33ff */
[----:B------:R-:W-:-:S04]  /*14360*/  IMAD.MOV R26, RZ, RZ, -R2 ;  /* 0x000000ffff1a7224 */ /* 0x000fc800078e0a02 */
[C---:B------:R-:W-:Y:S02]  /*14370*/  IMAD R26, R9.reuse, R26, R10 ;  /* 0x0000001a091a7224 */ /* 0x040fe400078e020a */
[----:B------:R-:W-:Y:S02]  /*14380*/  IMAD R9, R9, 0x1000000, R2 ;  /* 0x0100000009097824 */ /* 0x000fe400078e0202 */
[----:B------:R-:W-:Y:S02]  /*14390*/  IMAD R2, R6, R3, R5 ;  /* 0x0000000306027224 */ /* 0x000fe400078e0205 */
[----:B------:R-:W-:Y:S01]  /*143a0*/  IMAD R26, R26, 0x10000, R9 ;  /* 0x000100001a1a7824 */ /* 0x000fe200078e0209 */
[----:B------:R-:W-:Y:S06]  /*143b0*/  BRA `(.L_x_2617) ;  /* 0x0000000000f47947 */ /* 0x000fec0003800000 */
.L_x_2616:
[----:B------:R-:W0:Y:S02]  /*143c0*/  LDC.64 R2, c[0x0][0xc90] ;  /* 0x00032400ff027b82 */ /* 0x000e240000000a00 */
[----:B0-----:R-:W-:-:S05]  /*143d0*/  IMAD.WIDE R2, R27, 0x4, R2 ;  /* 0x000000041b027825 */ /* 0x001fca00078e0202 */
[----:B------:R0:W2:Y:S01]  /*143e0*/  LDG.E R13, desc[UR48][R2.64] ;  /* 0x00000030020d7981 */ /* 0x0000a2000c1e1900 */
[----:B------:R-:W-:Y:S01]  /*143f0*/  IABS R15, R5 ;  /* 0x00000005000f7213 */ /* 0x000fe20000000000 */
[----:B0-----:R-:W-:Y:S02]  /*14400*/  IMAD.MOV.U32 R2, RZ, RZ, RZ ;  /* 0x000000ffff027224 */ /* 0x001fe400078e00ff */
[----:B--2---:R-:W-:-:S05]  /*14410*/  IMAD R4, R6, R13, RZ ;  /* 0x0000000d06047224 */ /* 0x004fca00078e02ff */
[-C--:B------:R-:W-:Y:S02]  /*14420*/  IABS R10, R4.reuse ;  /* 0x00000004000a7213 */ /* 0x080fe40000000000 */
[----:B------:R-:W-:Y:S02]  /*14430*/  IABS R12, R4 ;  /* 0x00000004000c7213 */ /* 0x000fe40000000000 */
[----:B------:R-:W0:Y:S08]  /*14440*/  I2F.RP R8, R10 ;  /* 0x0000000a00087306 */ /* 0x000e300000209400 */
[----:B0-----:R-:W0:Y:S02]  /*14450*/  MUFU.RCP R8, R8 ;  /* 0x0000000800087308 */ /* 0x001e240000001000 */
[----:B0-----:R-:W-:-:S06]  /*14460*/  VIADD R9, R8, 0xffffffe ;  /* 0x0ffffffe08097836 */ /* 0x001fcc0000000000 */
[----:B------:R-:W0:Y:S02]  /*14470*/  F2I.FTZ.U32.TRUNC.NTZ R3, R9 ;  /* 0x0000000900037305 */ /* 0x000e24000021f000 */
[----:B0-----:R-:W-:-:S04]  /*14480*/  IMAD.MOV R11, RZ, RZ, -R3 ;  /* 0x000000ffff0b7224 */ /* 0x001fc800078e0a03 */
[----:B------:R-:W-:-:S04]  /*14490*/  IMAD R11, R11, R10, RZ ;  /* 0x0000000a0b0b7224 */ /* 0x000fc800078e02ff */
[----:B------:R-:W-:-:S04]  /*144a0*/  IMAD.HI.U32 R2, R3, R11, R2 ;  /* 0x0000000b03027227 */ /* 0x000fc800078e0002 */
[----:B------:R-:W-:Y:S02]  /*144b0*/  IMAD.MOV R3, RZ, RZ, -R12 ;  /* 0x000000ffff037224 */ /* 0x000fe400078e0a0c */
        /* <DEDUP_REMOVED lines=12> */
[----:B------:R-:W-:Y:S02]  /*14580*/  IMAD R11, R13, R2, RZ ;  /* 0x000000020d0b7224 */ /* 0x000fe400078e02ff */
[----:B------:R-:W-:Y:S02]  /*14590*/  IMAD.MOV R2, RZ, RZ, -R2 ;  /* 0x000000ffff027224 */ /* 0x000fe400078e0a02 */
[----:B------:R-:W-:Y:S02]  /*145a0*/  IMAD.MOV R3, RZ, RZ, -R11 ;  /* 0x000000ffff037224 */ /* 0x000fe400078e0a0b */
[----:B------:R-:W-:Y:S02]  /*145b0*/  IMAD R4, R4, R2, R5 ;  /* 0x0000000204047224 */ /* 0x000fe400078e0205 */
[----:B------:R-:W-:Y:S01]  /*145c0*/  IMAD.MOV.U32 R2, RZ, RZ, RZ ;  /* 0x000000ffff027224 */ /* 0x000fe200078e00ff */
[----:B------:R-:W-:-:S04]  /*145d0*/  VIADDMNMX R13, R3, UR5, R13, PT ;  /* 0x00000005030d7c46 */ /* 0x000fc8000b80010d */
[-C--:B------:R-:W-:Y:S01]  /*145e0*/  IABS R10, R13.reuse ;  /* 0x0000000d000a7213 */ /* 0x080fe20000000000 */
[----:B------:R-:W-:Y:S01]  /*145f0*/  IMAD.MOV R26, RZ, RZ, -R13 ;  /* 0x000000ffff1a7224 */ /* 0x000fe200078e0a0d */
[----:B------:R-:W-:Y:S02]  /*14600*/  IABS R12, R13 ;  /* 0x0000000d000c7213 */ /* 0x000fe40000000000 */
[----:B------:R-:W0:Y:S08]  /*14610*/  I2F.RP R8, R10 ;  /* 0x0000000a00087306 */ /* 0x000e300000209400 */
[----:B0-----:R-:W0:Y:S02]  /*14620*/  MUFU.RCP R8, R8 ;  /* 0x0000000800087308 */ /* 0x001e240000001000 */
[----:B0-----:R-:W-:-:S06]  /*14630*/  VIADD R3, R8, 0xffffffe ;  /* 0x0ffffffe08037836 */ /* 0x001fcc0000000000 */
[----:B------:R-:W0:Y:S02]  /*14640*/  F2I.FTZ.U32.TRUNC.NTZ R3, R3 ;  /* 0x0000000300037305 */ /* 0x000e24000021f000 */
[----:B0-----:R-:W-:-:S04]  /*14650*/  IMAD.MOV R9, RZ, RZ, -R3 ;  /* 0x000000ffff097224 */ /* 0x001fc800078e0a03 */
[----:B------:R-:W-:Y:S01]  /*14660*/  IMAD.MOV.U32 R5, RZ, RZ, R9 ;  /* 0x000000ffff057224 */ /* 0x000fe200078e0009 */
[----:B------:R-:W-:-:S03]  /*14670*/  IABS R9, R4 ;  /* 0x0000000400097213 */ /* 0x000fc60000000000 */
        /* <DEDUP_REMOVED lines=11> */
[----:B------:R-:W-:Y:S02]  /*14730*/  ISETP.GE.AND P2, PT, R3, RZ, PT ;  /* 0x000000ff0300720c */ /* 0x000fe40003f46270 */
[----:B------:R-:W-:-:S05]  /*14740*/  IADD3 R3, R11, 0x1000000, R4 ;  /* 0x010000000b037810 */ /* 0x000fca0007ffe004 */
[----:B------:R-:W-:-:S06]  /*14750*/  @P0 VIADD R2, R2, 0x1 ;  /* 0x0000000102020836 */ /* 0x000fcc0000000000 */
[----:B------:R-:W-:Y:S01]  /*14760*/  @!P2 IMAD.MOV R2, RZ, RZ, -R2 ;  /* 0x000000ffff02a224 */ /* 0x000fe200078e0a02 */
[----:B------:R-:W-:-:S05]  /*14770*/  @!P1 LOP3.LUT R2, RZ, R13, RZ, 0x33, !PT ;  /* 0x0000000dff029212 */ /* 0x000fca00078e33ff */
[----:B------:R-:W-:-:S07]  /*14780*/  IMAD R26, R2, R26, R3 ;  /* 0x0000001a021a7224 */ /* 0x000fce00078e0203 */
.L_x_2617:
[----:B------:R-:W-:-:S05]  /*14790*/  LOP3.LUT R25, RZ, R2, RZ, 0x33, !PT ;  /* 0x00000002ff197212 */ /* 0x000fca00078e33ff */
[----:B------:R-:W-:Y:S01]  /*147a0*/  IMAD.IADD R25, R6, 0x1, R25 ;  /* 0x0000000106197824 */ /* 0x000fe200078e0219 */
[----:B------:R-:W-:Y:S06]  /*147b0*/  BRA `(.L_x_2618) ;  /* 0x0000000000147947 */ /* 0x000fec0003800000 */
.L_x_2613:
[----:B------:R-:W-:Y:S01]  /*147c0*/  ULDC UR4, c[0x0][0xc3c] ;  /* 0x00030f0000047ab9 */ /* 0x000fe20000000800 */
[----:B------:R-:W-:Y:S02]  /*147d0*/  IMAD.MOV.U32 R25, RZ, RZ, RZ ;  /* 0x000000ffff197224 */ /* 0x000fe400078e00ff */
[----:B------:R-:W-:Y:S02]  /*147e0*/  IMAD.U32 R24, RZ, RZ, UR6 ;  /* 0x00000006ff187e24 */ /* 0x000fe4000f8e00ff */
[----:B------:R-:W-:Y:S02]  /*147f0*/  IMAD.MOV.U32 R26, RZ, RZ, RZ ;  /* 0x000000ffff1a7224 */ /* 0x000fe400078e00ff */
[----:B------:R-:W-:-:S07]  /*14800*/  IMAD.U32 R27, RZ, RZ, UR4 ;  /* 0x00000004ff1b7e24 */ /* 0x000fce000f8e00ff */
.L_x_2618:
[----:B------:R-:W-:-:S13]  /*14810*/  ISETP.NE.AND P0, PT, R7, RZ, PT ;  /* 0x000000ff0700720c */ /* 0x000fda0003f05270 */
[----:B------:R-:W0:Y:S01]  /*14820*/  @!P0 S2R R3, SR_CgaCtaId ;  /* 0x0000000000038919 */ /* 0x000e220000008800 */
[----:B------:R-:W-:-:S04]  /*14830*/  @!P0 MOV R2, 0x400 ;  /* 0x0000040000028802 */ /* 0x000fc80000000f00 */
[----:B0-----:R-:W-:-:S05]  /*14840*/  @!P0 LEA R2, R3, R2, 0x18 ;  /* 0x0000000203028211 */ /* 0x001fca00078ec0ff */
[----:B------:R1:W-:Y:S01]  /*14850*/  @!P0 STS.128 [R2+0x228d0], R24 ;  /* 0x0228d01802008388 */ /* 0x0003e20000000c00 */
[----:B------:R-:W-:Y:S06]  /*14860*/  BAR.ARV 0x5, 0x180 ;  /* 0x0146000000007b1d */ /* 0x000fec0000002000 */
.L_x_2611:
        /* <DEDUP_REMOVED lines=29> */
.L_x_2690:
[----:B------:R-:W-:Y:S05]  /*14a40*/  YIELD ;  /* 0x0000000000007946 */ /* 0x000fea0003800000 */
[----:B------:R-:W-:Y:S01]  /*14a50*/  ULDC.64 UR4, c[0x0][0xa28] ;  /* 0x00028a0000047ab9 */ /* 0x000fe20000000a00 */
[----:B------:R-:W-:Y:S01]  /*14a60*/  IMAD.MOV.U32 R30, RZ, RZ, RZ ;  /* 0x000000ffff1e7224 */ /* 0x000fe200078e00ff */
[----:B------:R-:W-:-:S04]  /*14a70*/  ISETP.NE.U32.AND P0, PT, RZ, UR4, PT ;  /* 0x00000004ff007c0c */ /* 0x000fc8000bf05070 */
[----:B------:R-:W-:Y:S01]  /*14a80*/  ISETP.NE.AND.EX P0, PT, RZ, UR5, PT, P0 ;  /* 0x00000005ff007c0c */ /* 0x000fe2000bf05300 */
[----:B------:R-:W-:-:S12]  /*14a90*/  ULDC.64 UR4, c[0x0][0xa18] ;  /* 0x0002860000047ab9 */ /* 0x000fd80000000a00 */
[----:B0-----:R-:W0:Y:S02]  /*14aa0*/  @P0 LDC.64 R2, c[0x0][0xa28] ;  /* 0x00028a00ff020b82 */ /* 0x001e240000000a00 */
[----:B0-----:R-:W-:-:S05]  /*14ab0*/  @P0 IMAD.WIDE R2, R27, 0x4, R2 ;  /* 0x000000041b020825 */ /* 0x001fca00078e0202 */
[----:B------:R0:W5:Y:S01]  /*14ac0*/  @P0 LDG.E R30, desc[UR48][R2.64] ;  /* 0x00000030021e0981 */ /* 0x000162000c1e1900 */
[----:B------:R-:W-:Y:S01]  /*14ad0*/  ISETP.NE.U32.AND P0, PT, RZ, UR4, PT ;  /* 0x00000004ff007c0c */ /* 0x000fe2000bf05070 */
[----:B------:R-:W-:Y:S01]  /*14ae0*/  IMAD.MOV.U32 R37, RZ, RZ, RZ ;  /* 0x000000ffff257224 */ /* 0x000fe200078e00ff */
[----:B------:R-:W-:Y:S02]  /*14af0*/  LOP3.LUT R16, R16, 0xfffffdff, RZ, 0xc0, !PT ;  /* 0xfffffdff10107812 */ /* 0x000fe400078ec0ff */
[----:B------:R-:W-:Y:S01]  /*14b00*/  ISETP.NE.AND.EX P1, PT, RZ, UR5, PT, P0 ;  /* 0x00000005ff007c0c */ /* 0x000fe2000bf25300 */
[----:B------:R-:W-:Y:S02]  /*14b10*/  ULDC.64 UR4, c[0x0][0xa00] ;  /* 0x0002800000047ab9 */ /* 0x000fe40000000a00 */
[----:B------:R-:W-:Y:S01]  /*14b20*/  ISETP.NE.U32.AND P0, PT, RZ, UR4, PT ;  /* 0x00000004ff007c0c */ /* 0x000fe2000bf05070 */
[----:B0-----:R-:W0:Y:S03]  /*14b30*/  LDC.64 R2, c[0x0][0xa00] ;  /* 0x00028000ff027b82 */ /* 0x001e260000000a00 */
[----:B------:R-:W-:Y:S01]  /*14b40*/  ISETP.NE.AND.EX P2, PT, RZ, UR5, PT, P0 ;  /* 0x00000005ff007c0c */ /* 0x000fe2000bf45300 */
[----:B------:R-:W-:-:S05]  /*14b50*/  ULDC.64 UR4, c[0x0][0x418] ;  /* 0x0001060000047ab9 */ /* 0x000fca0000000a00 */
[----:B-1----:R-:W1:Y:S07]  /*14b60*/  @P1 LDC.64 R4, c[0x0][0xa18] ;  /* 0x00028600ff041b82 */ /* 0x002e6e0000000a00 */
[----:B------:R-:W-:Y:S01]  /*14b70*/  @P2 LOP3.LUT R16, R16, 0x200, RZ, 0xfc, !PT ;  /* 0x0000020010102812 */ /* 0x000fe200078efcff */
[----:B0-----:R-:W-:-:S05]  /*14b80*/  IMAD.WIDE R2, R27, 0x4, R2 ;  /* 0x000000041b027825 */ /* 0x001fca00078e0202 */
[----:B------:R0:W5:Y:S01]  /*14b90*/  @P2 LDG.E R37, desc[UR48][R2.64] ;  /* 0x0000003002252981 */ /* 0x000162000c1e1900 */
[----:B-1----:R-:W-:-:S05]  /*14ba0*/  @P1 IMAD.WIDE R4, R27, 0x4, R4 ;  /* 0x000000041b041825 */ /* 0x002fca00078e0204 */
[----:B------:R0:W5:Y:S01]  /*14bb0*/  @P1 LDG.E R35, desc[UR48][R4.64] ;  /* 0x0000003004231981 */ /* 0x000162000c1e1900 */
[----:B------:R-:W-:-:S03]  /*14bc0*/  UISETP.NE.U32.AND UP0, UPT, UR4, URZ, UPT ;  /* 0x0000003f0400728c */ /* 0x000fc6000bf05070 */
[----:B------:R-:W-:Y:S01]  /*14bd0*/  ULDC UR4, c[0x0][0x424] ;  /* 0x0001090000047ab9 */ /* 0x000fe20000000800 */
[----:B------:R-:W-:-:S03]  /*14be0*/  UISETP.NE.AND.EX UP0, UPT, UR5, URZ, UPT, UP0 ;  /* 0x0000003f0500728c */ /* 0x000fc6000bf05300 */
[----:B------:R-:W-:Y:S01]  /*14bf0*/  ULDC UR5, c[0x0][0x2f0] ;  /* 0x0000bc0000057ab9 */ /* 0x000fe20000000800 */
[----:B------:R-:W-:-:S04]  /*14c00*/  USEL UR4, UR4, 0x1, UP0 ;  /* 0x0000000104047887 */ /* 0x000fc80008000000 */
[----:B------:R-:W-:-:S06]  /*14c10*/  UIMAD UR4, UR4, UR5, URZ ;  /* 0x00000005040472a4 */ /* 0x000fcc000f8e023f */
[----:B------:R-:W-:Y:S01]  /*14c20*/  IMAD.U32 R19, RZ, RZ, UR4 ;  /* 0x00000004ff137e24 */ /* 0x000fe2000f8e00ff */
[----:B0-2-4-:R-:W-:Y:S06]  /*14c30*/  @P1 BRA `(.L_x_2620) ;  /* 0x0000000000181947 */ /* 0x015fec0003800000 */
[----:B------:R-:W-:Y:S02]  /*14c40*/  ULDC UR4, c[0x0][0x288] ;  /* 0x0000a20000047ab9 */ /* 0x000fe40000000800 */
[----:B-----5:R-:W-:Y:S01]  /*14c50*/  IMAD.U32 R35, RZ, RZ, UR4 ;  /* 0x00000004ff237e24 */ /* 0x020fe2000f8e00ff */
[----:B------:R-:W-:Y:S06]  /*14c60*/  @!P2 BRA `(.L_x_2620) ;  /* 0x00000000000ca947 */ /* 0x000fec0003800000 */
[----:B------:R-:W2:Y:S04]  /*14c70*/  LDG.E R0, desc[UR48][R2.64] ;  /* 0x0000003002007981 */ /* 0x000ea8000c1e1900 */
[----:B------:R-:W2:Y:S02]  /*14c80*/  LDG.E R35, desc[UR48][R2.64+0x4] ;  /* 0x0000043002237981 */ /* 0x000ea4000c1e1900 */
[----:B--2---:R-:W-:-:S07]  /*14c90*/  IMAD.IADD R35, R35, 0x1, -R0 ;  /* 0x0000000123237824 */ /* 0x004fce00078e0a00 */
.L_x_2620:
[----:B------:R-:W-:Y:S02]  /*14ca0*/  ULDC.64 UR4, c[0x0][0xa20] ;  /* 0x0002880000047ab9 */ /* 0x000fe40000000a00 */
[----:B------:R-:W-:-:S04]  /*14cb0*/  ISETP.NE.U32.AND P0, PT, RZ, UR4, PT ;  /* 0x00000004ff007c0c */ /* 0x000fc8000bf05070 */
[----:B------:R-:W-:-:S13]  /*14cc0*/  ISETP.NE.AND.EX P0, PT, RZ, UR5, PT, P0 ;  /* 0x00000005ff007c0c */ /* 0x000fda000bf05300 */
[----:B------:R-:W-:Y:S05]  /*14cd0*/  @!P0 BRA `(.L_x_2621) ;  /* 0x0000000000108947 */ /* 0x000fea0003800000 */
[----:B------:R-:W0:Y:S02]  /*14ce0*/  LDC.64 R2, c[0x0][0xa20] ;  /* 0x00028800ff027b82 */ /* 0x000e240000000a00 */
[----:B0-----:R-:W-:-:S05]  /*14cf0*/  IMAD.WIDE R2, R27, 0x4, R2 ;  /* 0x000000041b027825 */ /* 0x001fca00078e0202 */
[----:B------:R0:W5:Y:S01]  /*14d00*/  LDG.E R19, desc[UR48][R2.64] ;  /* 0x0000003002137981 */ /* 0x000162000c1e1900 */
[----:B------:R-:W-:Y:S05]  /*14d10*/  BRA `(.L_x_2622) ;  /* 0x0000000000247947 */ /* 0x000fea0003800000 */
.L_x_2621:
        /* <DEDUP_REMOVED lines=9> */
.L_x_2622:
[----:B------:R-:W1:Y:S01]  /*14db0*/  LDC R0, c[0x0][0x448] ;  /* 0x00011200ff007b82 */ /* 0x000e620000000800 */
[----:B------:R-:W-:Y:S01]  /*14dc0*/  IMAD.SHL.U32 R33, R25, 0x80, RZ ;  /* 0x0000008019217824 */ /* 0x000fe200078e00ff */
[----:B------:R-:W-:Y:S01]  /*14dd0*/  LOP3.LUT R16, R16, 0xfffffeff, RZ, 0xc0, !PT ;  /* 0xfffffeff10107812 */ /* 0x000fe200078ec0ff */
[----:B-----5:R-:W-:-:S05]  /*14de0*/  IMAD.IADD R19, R19, 0x1, -R30 ;  /* 0x0000000113137824 */ /* 0x020fca00078e0a1e */
[----:B0-----:R-:W0:Y:S01]  /*14df0*/  LDC.64 R2, c[0x0][0x9e0] ;  /* 0x00027800ff027b82 */ /* 0x001e220000000a00 */
[----:B-1----:R-:W-:Y:S01]  /*14e00*/  ISETP.NE.AND P2, PT, R0, 0x1, PT ;  /* 0x000000010000780c */ /* 0x002fe20003f45270 */
[----:B------:R-:W-:Y:S01]  /*14e10*/  VIADD R0, R33, 0x7f ;  /* 0x0000007f21007836 */ /* 0x000fe20000000000 */
[----:B0-----:R-:W-:-:S11]  /*14e20*/  ISETP.GE.AND P1, PT, R3, 0x1, PT ;  /* 0x000000010300780c */ /* 0x001fd60003f26270 */
[----:B------:R-:W0:Y:S01]  /*14e30*/  @P2 LDC R5, c[0x0][0x44c] ;  /* 0x00011300ff052b82 */ /* 0x000e220000000800 */
[----:B------:R-:W-:-:S07]  /*14e40*/  @P2 LOP3.LUT R16, R16, 0x100, RZ, 0xfc, !PT ;  /* 0x0000010010102812 */ /* 0x000fce00078efcff */
[----:B------:R-:W1:Y:S01]  /*14e50*/  @P2 LDC R7, c[0x0][0x450] ;  /* 0x00011400ff072b82 */ /* 0x000e620000000800 */
[----:B0-----:R-:W-:Y:S01]  /*14e60*/  @P2 IMAD.HI.U32 R4, R0, R5, RZ ;  /* 0x0000000500042227 */ /* 0x001fe200078e00ff */
[----:B------:R-:W-:-:S04]  /*14e70*/  IADD3 R5, R19, 0x1, -R35 ;  /* 0x0000000113057810 */ /* 0x000fc80007ffe823 */
[----:B-1----:R-:W-:-:S05]  /*14e80*/  @P2 SHF.R.U32.HI R0, RZ, R7, R4 ;  /* 0x00000007ff002219 */ /* 0x002fca0000011604 */
[----:B------:R-:W-:-:S04]  /*14e90*/  IMAD.IADD R7, R5, 0x1, R0 ;  /* 0x0000000105077824 */ /* 0x000fc800078e0200 */
[----:B------:R-:W-:Y:S01]  /*14ea0*/  IMAD.IADD R2, R7, 0x1, R2 ;  /* 0x0000000107027824 */ /* 0x000fe200078e0202 */
[----:B------:R-:W-:Y:S06]  /*14eb0*/  @!P1 BRA `(.L_x_2623) ;  /* 0x0000000000489947 */ /* 0x000fec0003800000 */
[C---:B------:R-:W-:Y:S01]  /*14ec0*/  ISETP.GT.AND P0, PT, R7.reuse, RZ, PT ;  /* 0x000000ff0700720c */ /* 0x040fe20003f04270 */
[----:B------:R-:W-:Y:S01]  /*14ed0*/  BSSY B0, `(.L_x_2624) ;  /* 0x000000e000007945 */ /* 0x000fe20003800000 */
[----:B------:R-:W-:-:S11]  /*14ee0*/  VIADD R0, R7, 0xffffffff ;  /* 0xffffffff07007836 */ /* 0x000fd60000000000 */
[----:B------:R-:W-:Y:S05]  /*14ef0*/  @P0 BRA `(.L_x_2625) ;  /* 0x00000000001c0947 */ /* 0x000fea0003800000 */
[----:B------:R-:W-:Y:S01]  /*14f00*/  ISETP.NE.AND P0, PT, R3, 0x1, PT ;  /* 0x000000010300780c */ /* 0x000fe20003f05270 */
[----:B------:R-:W-:-:S12]  /*14f10*/  IMAD.MOV R7, RZ, RZ, -R7 ;  /* 0x000000ffff077224 */ /* 0x000fd800078e0a07 */
[----:B------:R-:W0:Y:S02]  /*14f20*/  @P0 LDC.64 R4, c[0x0][0x9e8] ;  /* 0x00027a00ff040b82 */ /* 0x000e240000000a00 */
[----:B0-----:R-:W-:-:S05]  /*14f30*/  @P0 IMAD.HI.U32 R4, R7, R4, RZ ;  /* 0x0000000407040227 */ /* 0x001fca00078e00ff */
[----:B------:R-:W-:-:S04]  /*14f40*/  @P0 SHF.R.U32.HI R7, RZ, R5, R4 ;  /* 0x00000005ff070219 */ /* 0x000fc80000011604 */
[----:B------:R-:W-:Y:S01]  /*14f50*/  LOP3.LUT R0, RZ, R7, RZ, 0x33, !PT ;  /* 0x00000007ff007212 */ /* 0x000fe200078e33ff */
[----:B------:R-:W-:Y:S06]  /*14f60*/  BRA `(.L_x_2626) ;  /* 0x0000000000107947 */ /* 0x000fec0003800000 */
.L_x_2625:
[----:B------:R-:W-:-:S13]  /*14f70*/  ISETP.NE.AND P0, PT, R3, 0x1, PT ;  /* 0x000000010300780c */ /* 0x000fda0003f05270 */
[----:B------:R-:W0:Y:S02]  /*14f80*/  @P0 LDC.64 R4, c[0x0][0x9e8] ;  /* 0x00027a00ff040b82 */ /* 0x000e240000000a00 */
[----:B0-----:R-:W-:-:S05]  /*14f90*/  @P0 IMAD.HI.U32 R4, R0, R4, RZ ;  /* 0x0000000400040227 */ /* 0x001fca00078e00ff */
[----:B------:R-:W-:-:S07]  /*14fa0*/  @P0 SHF.R.U32.HI R0, RZ, R5, R4 ;  /* 0x00000005ff000219 */ /* 0x000fce0000011604 */
.L_x_2626:
[----:B------:R-:W-:Y:S05]  /*14fb0*/  BSYNC B0 ;  /* 0x0000000000007941 */ /* 0x000fea0003800000 */
.L_x_2624:
[----:B------:R-:W-:-:S05]  /*14fc0*/  IMAD R5, R0, R3, R3 ;  /* 0x0000000300057224 */ /* 0x000fca00078e0203 */
[----:B------:R-:W-:-:S07]  /*14fd0*/  VIMNMX R2, R2, R5, PT ;  /* 0x0000000502027248 */ /* 0x000fce0003fe0100 */
.L_x_2623:
[----:B------:R-:W0:Y:S01]  /*14fe0*/  @P2 LDC R0, c[0x0][0x44c] ;  /* 0x00011300ff002b82 */ /* 0x000e220000000800 */
[----:B------:R-:W-:Y:S01]  /*14ff0*/  VIADD R2, R2, 0x5f ;  /* 0x0000005f02027836 */ /* 0x000fe20000000000 */
[----:B------:R-:W-:Y:S01]  /*15000*/  ULDC UR4, c[0x0][0x9dc] ;  /* 0x0002770000047ab9 */ /* 0x000fe20000000800 */
[----:B------:R-:W-:Y:S02]  /*15010*/  IMAD.MOV.U32 R4, RZ, RZ, R33 ;  /* 0x000000ffff047224 */ /* 0x000fe400078e0021 */
[----:B------:R-:W-:-:S03]  /*15020*/  IMAD.HI R2, R2, 0x2aaaaaab, RZ ;  /* 0x2aaaaaab02027827 */ /* 0x000fc600078e02ff */
[----:B------:R-:W1:Y:S01]  /*15030*/  @P2 LDC R5, c[0x0][0x450] ;  /* 0x00011400ff052b82 */ /* 0x000e620000000800 */
[----:B0-----:R-:W-:-:S05]  /*15040*/  @P2 IMAD.HI.U32 R0, R33, R0, RZ ;  /* 0x0000000021002227 */ /* 0x001fca00078e00ff */
[----:B-1----:R-:W-:Y:S01]  /*15050*/  @P2 SHF.R.U32.HI R4, RZ, R5, R0 ;  /* 0x00000005ff042219 */ /* 0x002fe20000011600 */
[----:B------:R-:W-:Y:S01]  /*15060*/  VIADD R0, R19, 0x5f ;  /* 0x0000005f13007836 */ /* 0x000fe20000000000 */
[----:B------:R-:W-:Y:S02]  /*15070*/  SHF.R.U32.HI R5, RZ, 0x1f, R2 ;  /* 0x0000001fff057819 */ /* 0x000fe40000011602 */
[----:B------:R-:W-:Y:S01]  /*15080*/  IADD3 R4, R4, R19, -R35 ;  /* 0x0000001304047210 */ /* 0x000fe20007ffe823 */
[----:B------:R-:W-:Y:S01]  /*15090*/  IMAD.HI R0, R0, 0x2aaaaaab, RZ ;  /* 0x2aaaaaab00007827 */ /* 0x000fe200078e02ff */
[----:B------:R-:W-:-:S03]  /*150a0*/  LEA.HI.SX32 R7, R2, R5, 0x1c ;  /* 0x0000000502077211 */ /* 0x000fc600078fe2ff */
[----:B------:R-:W-:Y:S01]  /*150b0*/  VIADD R2, R4, -UR4 ;  /* 0x8000000404027c36 */ /* 0x000fe20008000000 */
[----:B------:R-:W-:-:S04]  /*150c0*/  SHF.R.U32.HI R5, RZ, 0x1f, R0 ;  /* 0x0000001fff057819 */ /* 0x000fc80000011600 */
[----:B------:R-:W-:-:S04]  /*150d0*/  LEA.HI.SX32 R0, R0, R5, 0x1c ;  /* 0x0000000500007211 */ /* 0x000fc800078fe2ff */
[----:B------:R-:W-:Y:S01]  /*150e0*/  VIMNMX R0, R0, R7, PT ;  /* 0x0000000700007248 */ /* 0x000fe20003fe0100 */
[----:B------:R-:W-:Y:S06]  /*150f0*/  @!P1 BRA `(.L_x_2627) ;  /* 0x0000000000489947 */ /* 0x000fec0003800000 */
[----:B------:R-:W-:Y:S01]  /*15100*/  IMAD.MOV.U32 R6, RZ, RZ, R4 ;  /* 0x000000ffff067224 */ /* 0x000fe200078e0004 */
[----:B------:R-:W-:Y:S04]  /*15110*/  BSSY B0, `(.L_x_2628) ;  /* 0x000000e000007945 */ /* 0x000fe80003800000 */
[----:B------:R-:W-:-:S13]  /*15120*/  ISETP.GT.AND P0, PT, R6, -0x1, PT ;  /* 0xffffffff0600780c */ /* 0x000fda0003f04270 */
[----:B------:R-:W-:Y:S05]  /*15130*/  @P0 BRA `(.L_x_2629) ;  /* 0x00000000001c0947 */ /* 0x000fea0003800000 */
[----:B------:R-:W-:Y:S02]  /*15140*/  ISETP.NE.AND P0, PT, R3, 0x1, PT ;  /* 0x000000010300780c */ /* 0x000fe40003f05270 */
[----:B------:R-:W-:-:S11]  /*15150*/  LOP3.LUT R7, RZ, R6, RZ, 0x33, !PT ;  /* 0x00000006ff077212 */ /* 0x000fd600078e33ff */
[----:B------:R-:W0:Y:S02]  /*15160*/  @P0 LDC.64 R4, c[0x0][0x9e8] ;  /* 0x00027a00ff040b82 */ /* 0x000e240000000a00 */
[----:B0-----:R-:W-:-:S05]  /*15170*/  @P0 IMAD.HI.U32 R4, R7, R4, RZ ;  /* 0x0000000407040227 */ /* 0x001fca00078e00ff */
[----:B------:R-:W-:-:S04]  /*15180*/  @P0 SHF.R.U32.HI R7, RZ, R5, R4 ;  /* 0x00000005ff070219 */ /* 0x000fc80000011604 */
[----:B------:R-:W-:Y:S01]  /*15190*/  LOP3.LUT R6, RZ, R7, RZ, 0x33, !PT ;  /* 0x00000007ff067212 */ /* 0x000fe200078e33ff */
[----:B------:R-:W-:Y:S06]  /*151a0*/  BRA `(.L_x_2630) ;  /* 0x0000000000107947 */ /* 0x000fec0003800000 */
.L_x_2629:
[----:B------:R-:W-:-:S13]  /*151b0*/  ISETP.NE.AND P0, PT, R3, 0x1, PT ;  /* 0x000000010300780c */ /* 0x000fda0003f05270 */
[----:B------:R-:W0:Y:S02]  /*151c0*/  @P0 LDC.64 R4, c[0x0][0x9e8] ;  /* 0x00027a00ff040b82 */ /* 0x000e240000000a00 */
[----:B0-----:R-:W-:-:S05]  /*151d0*/  @P0 IMAD.HI.U32 R4, R6, R4, RZ ;  /* 0x0000000406040227 */ /* 0x001fca00078e00ff */
[----:B------:R-:W-:-:S07]  /*151e0*/  @P0 SHF.R.U32.HI R6, RZ, R5, R4 ;  /* 0x00000005ff060219 */ /* 0x000fce0000011604 */
.L_x_2630:
[----:B------:R-:W-:Y:S05]  /*151f0*/  BSYNC B0 ;  /* 0x0000000000007941 */ /* 0x000fea0003800000 */
.L_x_2628:
[----:B------:R-:W-:-:S05]  /*15200*/  IMAD R3, R6, R3, RZ ;  /* 0x0000000306037224 */ /* 0x000fca00078e02ff */
[----:B------:R-:W-:-:S07]  /*15210*/  VIMNMX R2, R2, R3, !PT ;  /* 0x0000000302027248 */ /* 0x000fce0007fe0100 */
.L_x_2627:
[----:B------:R-:W-:Y:S01]  /*15220*/  IMAD.HI R2, R2, 0x2aaaaaab, RZ ;  /* 0x2aaaaaab02027827 */ /* 0x000fe200078e02ff */
[----:B------:R-:W-:Y:S04]  /*15230*/  BSSY B0, `(.L_x_2631) ;  /* 0x0000029000007945 */ /* 0x000fe80003800000 */
[----:B------:R-:W-:-:S04]  /*15240*/  SHF.R.U32.HI R3, RZ, 0x1f, R2 ;  /* 0x0000001fff037819 */ /* 0x000fc80000011602 */
[----:B------:R-:W-:Y:S02]  /*15250*/  LEA.HI.SX32 R3, R2, R3, 0x1c ;  /* 0x0000000302037211 */ /* 0x000fe400078fe2ff */
[----:B------:R-:W-:Y:S02]  /*15260*/  LOP3.LUT R2, R26, 0xff000000, RZ, 0xc0, !PT ;  /* 0xff0000001a027812 */ /* 0x000fe400078ec0ff */
[----:B------:R-:W-:Y:S02]  /*15270*/  VIMNMX R29, RZ, R3, !PT ;  /* 0x00000003ff1d7248 */ /* 0x000fe40007fe0100 */
[----:B------:R-:W-:Y:S02]  /*15280*/  SHF.R.U32.HI R3, RZ, 0x8, R2 ;  /* 0x00000008ff037819 */ /* 0x000fe40000011602 */
[----:B------:R-:W-:Y:S02]  /*15290*/  ISETP.GT.AND P0, PT, R0, R29, PT ;  /* 0x0000001d0000720c */ /* 0x000fe40003f04270 */
[----:B------:R-:W-:-:S04]  /*152a0*/  LOP3.LUT R2, R26, 0xff0000, RZ, 0xc0, !PT ;  /* 0x00ff00001a027812 */ /* 0x000fc800078ec0ff */
[----:B------:R-:W-:Y:S01]  /*152b0*/  LEA.HI R3, R2, R3, RZ, 0x10 ;  /* 0x0000000302037211 */ /* 0x000fe200078f80ff */
[----:B------:R-:W-:-:S03]  /*152c0*/  IMAD.MOV.U32 R2, RZ, RZ, RZ ;  /* 0x000000ffff027224 */ /* 0x000fc600078e00ff */
[----:B------:R-:W-:-:S03]  /*152d0*/  LOP3.LUT R4, R3, 0xff, RZ, 0xc0, !PT ;  /* 0x000000ff03047812 */ /* 0x000fc600078ec0ff */
[----:B------:R-:W-:Y:S05]  /*152e0*/  @!P0 BRA `(.L_x_2632) ;  /* 0x0000000000748947 */ /* 0x000fea0003800000 */
[----:B------:R-:W-:Y:S01]  /*152f0*/  SHF.R.U32.HI R5, RZ, 0x10, R3 ;  /* 0x00000010ff057819 */ /* 0x000fe20000011603 */
[----:B------:R-:W-:-:S03]  /*15300*/  IMAD.MOV.U32 R2, RZ, RZ, RZ ;  /* 0x000000ffff027224 */ /* 0x000fc600078e00ff */
[----:B------:R-:W-:-:S13]  /*15310*/  ISETP.NE.AND P0, PT, R5, RZ, PT ;  /* 0x000000ff0500720c */ /* 0x000fda0003f05270 */
[----:B------:R-:W0:Y:S02]  /*15320*/  @!P0 LDC R5, c[0x0][0x9f0] ;  /* 0x00027c00ff058b82 */ /* 0x000e240000000800 */
[----:B0-----:R-:W-:Y:S02]  /*15330*/  IABS R6, R5 ;  /* 0x0000000500067213 */ /* 0x001fe40000000000 */
[----:B------:R-:W-:Y:S02]  /*15340*/  IADD3 R8, R5, -0x1, R0 ;  /* 0xffffffff05087810 */ /* 0x000fe40007ffe000 */
[----:B------:R-:W0:Y:S03]  /*15350*/  I2F.RP R7, R6 ;  /* 0x0000000600077306 */ /* 0x000e260000209400 */
[----:B------:R-:W-:-:S05]  /*15360*/  IMAD.IADD R8, R8, 0x1, -R29 ;  /* 0x0000000108087824 */ /* 0x000fca00078e0a1d */
[----:B0-----:R-:W0:Y:S02]  /*15370*/  MUFU.RCP R7, R7 ;  /* 0x0000000700077308 */ /* 0x001e240000001000 */
[----:B0-----:R-:W-:Y:S01]  /*15380*/  VIADD R3, R7, 0xffffffe ;  /* 0x0ffffffe07037836 */ /* 0x001fe20000000000 */
[----:B------:R-:W-:-:S05]  /*15390*/  IABS R7, R5 ;  /* 0x0000000500077213 */ /* 0x000fca0000000000 */
[----:B------:R-:W0:Y:S01]  /*153a0*/  F2I.FTZ.U32.TRUNC.NTZ R3, R3 ;  /* 0x0000000300037305 */ /* 0x000e22000021f000 */
[----:B------:R-:W-:Y:S02]  /*153b0*/  IMAD.MOV R7, RZ, RZ, -R7 ;  /* 0x000000ffff077224 */ /* 0x000fe400078e0a07 */
[----:B0-----:R-:W-:-:S04]  /*153c0*/  IMAD.MOV R9, RZ, RZ, -R3 ;  /* 0x000000ffff097224 */ /* 0x001fc800078e0a03 */
[----:B------:R-:W-:-:S04]  /*153d0*/  IMAD R9, R9, R6, RZ ;  /* 0x0000000609097224 */ /* 0x000fc800078e02ff */
[----:B------:R-:W-:Y:S01]  /*153e0*/  IMAD.HI.U32 R2, R3, R9, R2 ;  /* 0x0000000903027227 */ /* 0x000fe200078e0002 */
        /* <DEDUP_REMOVED lines=13> */
.L_x_2632:
[----:B------:R-:W-:Y:S05]  /*154c0*/  BSYNC B0 ;  /* 0x0000000000007941 */ /* 0x000fea0003800000 */
.L_x_2631:
[-C--:B------:R-:W-:Y:S01]  /*154d0*/  IMAD R29, R4, R2.reuse, R29 ;  /* 0x00000002041d7224 */ /* 0x080fe200078e021d */
[----:B------:R-:W-:Y:S04]  /*154e0*/  BSSY B7, `(.L_x_2633) ;  /* 0x0000348000077945 */ /* 0x000fe80003800000 */
[----:B------:R-:W-:-:S04]  /*154f0*/  VIADDMNMX R31, R29, R2, R0, PT ;  /* 0x000000021d1f7246 */ /* 0x000fc80003800100 */
[----:B------:R-:W-:Y:S01]  /*15500*/  ISETP.GT.AND P0, PT, R31, R29, PT ;  /* 0x0000001d1f00720c */ /* 0x000fe20003f04270 */
[----:B------:R0:W-:-:S12]  /*15510*/  STL [R1], R31 ;  /* 0x0000001f01007387 */ /* 0x0001d80000100800 */
        /* <DEDUP_REMOVED lines=18> */
.L_x_2634:
        /* <DEDUP_REMOVED lines=20> */
.L_x_2637:
[----:B------:R-:W-:Y:S05]  /*15780*/  BSYNC B6 ;  /* 0x0000000000067941 */ /* 0x000fea0003800000 */
.L_x_2636:
        /* <DEDUP_REMOVED lines=20> */
.L_x_2640:
        /* <DEDUP_REMOVED lines=15> */
.L_x_2639:
[----:B------:R-:W-:Y:S05]  /*159c0*/  BSYNC B6 ;  /* 0x0000000000067941 */ /* 0x000fea0003800000 */
.L_x_2638:
[----:B------:R-:W-:Y:S01]  /*159d0*/  ULDC.64 UR4, c[0x0][0x9f8] ;  /* 0x00027e0000047ab9 */ /* 0x000fe20000000a00 */
[----:B------:R-:W0:Y:S01]  /*159e0*/  S2R R20, SR_TID.X ;  /* 0x0000000000147919 */ /* 0x000e220000002100 */
[----:B------:R-:W-:Y:S01]  /*159f0*/  ISETP.NE.U32.AND P0, PT, RZ, UR4, PT ;  /* 0x00000004ff007c0c */ /* 0x000fe2000bf05070 */
[----:B------:R-:W-:Y:S01]  /*15a00*/  IMAD.MOV.U32 R25, RZ, RZ, R27 ;  /* 0x000000ffff197224 */ /* 0x000fe200078e001b */
[----:B------:R-:W-:Y:S01]  /*15a10*/  ULDC UR4, c[0x0][0x320] ;  /* 0x0000c80000047ab9 */ /* 0x000fe20000000800 */
[----:B------:R-:W1:Y:S01]  /*15a20*/  S2R R21, SR_TID.X ;  /* 0x0000000000157919 */ /* 0x000e620000002100 */
[----:B------:R-:W-:Y:S01]  /*15a30*/  ISETP.NE.AND.EX P0, PT, RZ, UR5, PT, P0 ;  /* 0x00000005ff007c0c */ /* 0x000fe2000bf05300 */
[----:B------:R-:W2:-:S12]  /*15a40*/  LDC R8, c[0x0][0x430] ;  /* 0x00010c00ff087b82 */ /* 0x000e980000000800 */
[----:B------:R-:W3:Y:S01]  /*15a50*/  @P0 LDC.64 R2, c[0x0][0x9f8] ;  /* 0x00027e00ff020b82 */ /* 0x000ee20000000a00 */
[----:B0-----:R-:W-:-:S05]  /*15a60*/  IMAD.SHL.U32 R20, R20, 0x8, RZ ;  /* 0x0000000814147824 */ /* 0x001fca00078e00ff */
[----:B------:R-:W-:-:S04]  /*15a70*/  LOP3.LUT R20, R20, 0x38, RZ, 0xc0, !PT ;  /* 0x0000003814147812 */ /* 0x000fc800078ec0ff */
[C---:B------:R-:W-:Y:S01]  /*15a80*/  LOP3.LUT R22, R20.reuse, 0x40, RZ, 0xfc, !PT ;  /* 0x0000004014167812 */ /* 0x040fe200078efcff */
[----:B---3--:R-:W-:Y:S01]  /*15a90*/  @P0 IMAD.WIDE R2, R27, 0x4, R2 ;  /* 0x000000041b020825 */ /* 0x008fe200078e0202 */
[----:B------:R-:W-:-:S04]  /*15aa0*/  LOP3.LUT R20, R20, 0x80, RZ, 0xfc, !PT ;  /* 0x0000008014147812 */ /* 0x000fc800078efcff */
[----:B------:R0:W5:Y:S01]  /*15ab0*/  @P0 LDG.E R25, desc[UR48][R2.64] ;  /* 0x0000003002190981 */ /* 0x000162000c1e1900 */
[----:B------:R-:W-:Y:S01]  /*15ac0*/  ISETP.GE.AND P0, PT, R20, UR4, PT ;  /* 0x0000000414007c0c */ /* 0x000fe2000bf06270 */
[----:B-1----:R-:W-:Y:S01]  /*15ad0*/  IMAD.SHL.U32 R21, R21, 0x8, RZ ;  /* 0x0000000815157824 */ /* 0x002fe200078e00ff */
[----:B------:R-:W-:Y:S01]  /*15ae0*/  ISETP.GE.AND P1, PT, R22, UR4, PT ;  /* 0x0000000416007c0c */ /* 0x000fe2000bf26270 */
[----:B------:R-:W1:Y:S01]  /*15af0*/  S2R R20, SR_TID.X ;  /* 0x0000000000147919 */ /* 0x000e620000002100 */
[----:B------:R-:W-:Y:S01]  /*15b00*/  LOP3.LUT R16, R16, 0xfffffffe, RZ, 0xc0, !PT ;  /* 0xfffffffe10107812 */ /* 0x000fe200078ec0ff */
[----:B------:R-:W-:Y:S01]  /*15b10*/  UMOV UR5, 0xffffffff ;  /* 0xffffffff00057882 */ /* 0x000fe20000000000 */
[----:B------:R-:W-:Y:S01]  /*15b20*/  LOP3.LUT R21, R21, 0x38, RZ, 0xc0, !PT ;  /* 0x0000003815157812 */ /* 0x000fe200078ec0ff */
[----:B------:R-:W-:Y:S01]  /*15b30*/  VIADD R0, R31, 0xffffffff ;  /* 0xffffffff1f007836 */ /* 0x000fe20000000000 */
[----:B------:R-:W-:Y:S02]  /*15b40*/  LOP3.LUT R16, R16, 0xffffffef, RZ, 0xc0, !PT ;  /* 0xffffffef10107812 */ /* 0x000fe400078ec0ff */
[----:B------:R-:W-:-:S02]  /*15b50*/  ISETP.GE.AND P2, PT, R21, UR4, PT ;  /* 0x0000000415007c0c */ /* 0x000fc4000bf46270 */
[----:B------:R-:W-:-:S03]  /*15b60*/  LOP3.LUT R21, R21, 0xc0, RZ, 0xfc, !PT ;  /* 0x000000c015157812 */ /* 0x000fc600078efcff */
[----:B------:R-:W-:-:S08]  /*15b70*/  @P1 LOP3.LUT R16, R16, 0x10, RZ, 0xfc, !PT ;  /* 0x0000001010101812 */ /* 0x000fd000078efcff */
[----:B------:R-:W-:-:S04]  /*15b80*/  @P2 LOP3.LUT R16, R16, 0x1, RZ, 0xfc, !PT ;  /* 0x0000000110102812 */ /* 0x000fc800078efcff */
[----:B------:R-:W-:-:S04]  /*15b90*/  LOP3.LUT R16, R16, 0xfffffff7, RZ, 0xc0, !PT ;  /* 0xfffffff710107812 */ /* 0x000fc800078ec0ff */
[----:B------:R-:W-:Y:S02]  /*15ba0*/  @P0 LOP3.LUT R16, R16, 0x8, RZ, 0xfc, !PT ;  /* 0x0000000810100812 */ /* 0x000fe400078efcff */
[----:B------:R-:W-:Y:S02]  /*15bb0*/  ISETP.GE.AND P0, PT, R21, UR4, PT ;  /* 0x0000000415007c0c */ /* 0x000fe4000bf06270 */
[----:B-1----:R-:W-:Y:S02]  /*15bc0*/  LOP3.LUT R20, R20, 0x7f, RZ, 0xc0, !PT ;  /* 0x0000007f14147812 */ /* 0x002fe400078ec0ff */
[----:B------:R-:W-:Y:S02]  /*15bd0*/  LOP3.LUT R16, R16, 0xfffffffb, RZ, 0xc0, !PT ;  /* 0xfffffffb10107812 */ /* 0x000fe400078ec0ff */
[----:B------:R-:W-:Y:S02]  /*15be0*/  SHF.R.U32.HI R22, RZ, 0x3, R20 ;  /* 0x00000003ff167819 */ /* 0x000fe40000011614 */
[----:B------:R-:W1:Y:S05]  /*15bf0*/  S2R R20, SR_TID.X ;  /* 0x0000000000147919 */ /* 0x000e6a0000002100 */
[----:B------:R-:W-:Y:S01]  /*15c00*/  @P0 LOP3.LUT R16, R16, 0x4, RZ, 0xfc, !PT ;  /* 0x0000000410100812 */ /* 0x000fe200078efcff */
[----:B-1----:R-:W-:-:S05]  /*15c10*/  IMAD.SHL.U32 R20, R20, 0x10, RZ ;  /* 0x0000001014147824 */ /* 0x002fca00078e00ff */
[----:B------:R-:W-:-:S05]  /*15c20*/  LOP3.LUT R20, R22, 0x70, R20, 0xf8, !PT ;  /* 0x0000007016147812 */ /* 0x000fca00078ef814 */
[----:B------:R-:W-:Y:S01]  /*15c30*/  IMAD R34, R0, 0x60, R20 ;  /* 0x0000006000227824 */ /* 0x000fe200078e0214 */
[----:B0-2---:R-:W-:Y:S06]  /*15c40*/  BRA.DIV UR5, `(.L_x_2641) ;  /* 0x0000004605147947 */ /* 0x005fec000b800000 */
.L_x_2707:
[----:B------:R-:W-:Y:S01]  /*15c50*/  ISETP.NE.AND P1, PT, R8, 0x1, PT ;  /* 0x000000010800780c */ /* 0x000fe20003f25270 */
[----:B------:R-:W-:Y:S01]  /*15c60*/  IMAD.MOV.U32 R32, RZ, RZ, RZ ;  /* 0x000000ffff207224 */ /* 0x000fe200078e00ff */
[C---:B------:R-:W-:Y:S01]  /*15c70*/  ISETP.GE.AND P0, PT, R34.reuse, R19, PT ;  /* 0x000000132200720c */ /* 0x040fe20003f06270 */
[----:B------:R-:W-:Y:S01]  /*15c80*/  IMAD.IADD R34, R34, 0x1, R30 ;  /* 0x0000000122227824 */ /* 0x000fe200078e021e */
[----:B-----5:R-:W-:Y:S02]  /*15c90*/  SHF.R.S32.HI R31, RZ, 0x1f, R25 ;  /* 0x0000001fff1f7819 */ /* 0x020fe40000011419 */
[----:B------:R-:W-:Y:S01]  /*15ca0*/  ISETP.GT.U32.OR P0, PT, R20, 0x5f, P0 ;  /* 0x0000005f1400780c */ /* 0x000fe20000704470 */
[----:B------:R-:W-:Y:S01]  /*15cb0*/  IMAD.MOV.U32 R6, RZ, RZ, R34 ;  /* 0x000000ffff067224 */ /* 0x000fe200078e0022 */
[----:B------:R-:W-:-:S05]  /*15cc0*/  LOP3.LUT R16, R16, 0xffffff7f, RZ, 0xc0, !PT ;  /* 0xffffff7f10107812 */ /* 0x000fca00078ec0ff */
[----:B------:R-:W0:Y:S01]  /*15cd0*/  @P1 LDC R3, c[0x0][0x434] ;  /* 0x00010d00ff031b82 */ /* 0x000e220000000800 */
[----:B------:R-:W-:-:S07]  /*15ce0*/  @P1 LOP3.LUT R16, R16, 0x80, RZ, 0xfc, !PT ;  /* 0x0000008010101812 */ /* 0x000fce00078efcff */
[----:B------:R-:W1:Y:S08]  /*15cf0*/  @P1 LDC R2, c[0x0][0x438] ;  /* 0x00010e00ff021b82 */ /* 0x000e700000000800 */
[----:B------:R-:W2:Y:S01]  /*15d00*/  @!P0 LDC.64 R4, c[0x0][0x428] ;  /* 0x00010a00ff048b82 */ /* 0x000ea20000000a00 */
[----:B0-----:R-:W-:-:S05]  /*15d10*/  @P1 IMAD.HI.U32 R3, R34, R3, RZ ;  /* 0x0000000322031227 */ /* 0x001fca00078e00ff */
[----:B-1----:R-:W-:-:S04]  /*15d20*/  @P1 SHF.R.U32.HI R6, RZ, R2, R3 ;  /* 0x00000002ff061219 */ /* 0x002fc80000011603 */
[--C-:B------:R-:W-:Y:S01]  /*15d30*/  @!P0 SHF.R.S32.HI R3, RZ, 0x1f, R6.reuse ;  /* 0x0000001fff038819 */ /* 0x100fe20000011406 */
[----:B------:R-:W-:Y:S02]  /*15d40*/  @!P0 IMAD.MOV.U32 R2, RZ, RZ, R6 ;  /* 0x000000ffff028224 */ /* 0x000fe400078e0006 */
[-C--:B--2---:R-:W-:Y:S02]  /*15d50*/  @!P0 IMAD R7, R31, R4.reuse, RZ ;  /* 0x000000041f078224 */ /* 0x084fe400078e02ff */
[----:B------:R-:W-:-:S04]  /*15d60*/  @!P0 IMAD.WIDE.U32 R2, R25, R4, R2 ;  /* 0x0000000419028225 */ /* 0x000fc800078e0002 */
[----:B------:R-:W-:Y:S02]  /*15d70*/  @!P0 IMAD R7, R25, R5, R7 ;  /* 0x0000000519078224 */ /* 0x000fe400078e0207 */
[----:B------:R-:W0:Y:S02]  /*15d80*/  @!P0 LDC.64 R4, c[0x0][0x418] ;  /* 0x00010600ff048b82 */ /* 0x000e240000000a00 */
[----:B------:R-:W-:Y:S02]  /*15d90*/  @!P0 IMAD.IADD R7, R3, 0x1, R7 ;  /* 0x0000000103078824 */ /* 0x000fe400078e0207 */
[----:B------:R-:W-:-:S04]  /*15da0*/  IMAD.MOV R3, RZ, RZ, -R6 ;  /* 0x000000ffff037224 */ /* 0x000fc800078e0a06 */
[----:B------:R-:W-:Y:S01]  /*15db0*/  IMAD R34, R8, R3, R34 ;  /* 0x0000000308227224 */ /* 0x000fe200078e0222 */
[----:B------:R-:W-:Y:S02]  /*15dc0*/  SEL R3, RZ, 0x1, P2 ;  /* 0x00000001ff037807 */ /* 0x000fe40001000000 */
[----:B0-----:R-:W-:-:S04]  /*15dd0*/  @!P0 LEA R4, P1, R2, R4, 0x2 ;  /* 0x0000000402048211 */ /* 0x001fc800078210ff */
[----:B------:R-:W-:Y:S01]  /*15de0*/  @!P0 LEA.HI.X R5, R2, R5, R7, 0x2, P1 ;  /* 0x0000000502058211 */ /* 0x000fe200008f1407 */
[----:B------:R-:W-:Y:S01]  /*15df0*/  IMAD.U32 R2, RZ, RZ, UR36 ;  /* 0x00000024ff027e24 */ /* 0x000fe2000f8e00ff */
[----:B------:R0:W-:Y:S04]  /*15e00*/  STL [R1+0x10], R3 ;  /* 0x0000100301007387 */ /* 0x0001e80000100800 */
[----:B------:R0:W5:Y:S01]  /*15e10*/  @!P0 LDG.E R32, desc[UR48][R4.64] ;  /* 0x0000003004208981 */ /* 0x000162000c1e1900 */
[----:B------:R-:W-:Y:S02]  /*15e20*/  ISETP.NE.AND P0, PT, R2, 0x3, PT ;  /* 0x000000030200780c */ /* 0x000fe40003f05270 */
[----:B------:R-:W-:Y:S02]  /*15e30*/  ISETP.GT.U32.AND P1, PT, R20, 0x5f, PT ;  /* 0x0000005f1400780c */ /* 0x000fe40003f24070 */
[----:B------:R-:W-:-:S02]  /*15e40*/  LOP3.LUT R16, R16, 0xffffffbf, RZ, 0xc0, !PT ;  /* 0xffffffbf10107812 */ /* 0x000fc400078ec0ff */
[----:B------:R-:W-:-:S07]  /*15e50*/  LOP3.LUT R26, R26, 0xffff, RZ, 0xc0, !PT ;  /* 0x0000ffff1a1a7812 */ /* 0x000fce00078ec0ff */
[----:B------:R-:W-:-:S04]  /*15e60*/  @P0 LOP3.LUT R16, R16, 0x40, RZ, 0xfc, !PT ;  /* 0x0000004010100812 */ /* 0x000fc800078efcff */
[----:B------:R-:W-:-:S04]  /*15e70*/  LOP3.LUT R16, R16, 0xffffffdf, RZ, 0xc0, !PT ;  /* 0xffffffdf10107812 */ /* 0x000fc800078ec0ff */
[----:B------:R-:W-:Y:S01]  /*15e80*/  @P1 LOP3.LUT R16, R16, 0x20, RZ, 0xfc, !PT ;  /* 0x0000002010101812 */ /* 0x000fe200078efcff */
[----:B0-----:R-:W-:Y:S06]  /*15e90*/  @!P0 BRA `(.L_x_2642) ;  /* 0x0000000000048947 */ /* 0x001fec0003800000 */
[----:B------:R-:W-:Y:S01]  /*15ea0*/  BPT.TRAP 0x1 ;  /* 0x000000040000795c */ /* 0x000fe20000300000 */
.L_x_2642:
[----:B------:R-:W-:Y:S01]  /*15eb0*/  IMAD R22, R0, -0x60, R19 ;  /* 0xffffffa000167824 */ /* 0x000fe200078e0213 */
[----:B------:R-:W-:Y:S01]  /*15ec0*/  SHF.L.U32 R0, R23, 0x1f, RZ ;  /* 0x0000001f17007819 */ /* 0x000fe200000006ff */
[----:B------:R-:W-:Y:S01]  /*15ed0*/  IMAD R19, R18, 0x8, R17 ;  /* 0x0000000812137824 */ /* 0x000fe200078e0211 */
[----:B------:R-:W-:Y:S03]  /*15ee0*/  BSSY B0, `(.L_x_2643) ;  /* 0x0000003000007945 */ /* 0x000fe60003800000 */
[----:B------:R-:W0:Y:S02]  /*15ef0*/  SYNCS.PHASECHK.TRANS64.TRYWAIT P0, [R19+URZ+0x22840], R0 ;  /* 0x02284000130075a7 */ /* 0x000e24000800017f */
[----:B0-----:R-:W-:Y:S05]  /*15f00*/  @!P0 BRA `(.L_x_2644) ;  /* 0x0000004000988947 */ /* 0x001fea0003800000 */
.L_x_2708:
[----:B------:R-:W-:Y:S05]  /*15f10*/  BSYNC B0 ;  /* 0x0000000000007941 */ /* 0x000fea0003800000 */
.L_x_2643:
[----:B0-----:R-:W-:Y:S01]  /*15f20*/  SHF.R.S32.HI R0, RZ, 0x1f, R34 ;  /* 0x0000001fff007819 */ /* 0x001fe20000011422 */
[----:B------:R-:W-:Y:S01]  /*15f30*/  ULDC.64 UR4, c[0x0][0x300] ;  /* 0x0000c00000047ab9 */ /* 0x000fe20000000a00 */
[----:B------:R-:W0:Y:S01]  /*15f40*/  S2R R7, SR_TID.X ;  /* 0x0000000000077919 */ /* 0x000e220000002100 */
[----:B-----5:R-:W-:Y:S01]  /*15f50*/  SHF.R.S32.HI R4, RZ, 0x1f, R32 ;  /* 0x0000001fff047819 */ /* 0x020fe20000011420 */
[----:B------:R-:W-:Y:S01]  /*15f60*/  ULDC.64 UR6, c[0x0][0x2e8] ;  /* 0x0000ba0000067ab9 */ /* 0x000fe20000000a00 */
[----:B------:R-:W-:Y:S01]  /*15f70*/  IMAD R3, R0, UR4, RZ ;  /* 0x0000000400037c24 */ /* 0x000fe2000f8e02ff */
[----:B------:R1:W-:Y:S01]  /*15f80*/  STL [R1+0x4], R0 ;  /* 0x0000040001007387 */ /* 0x0003e20000100800 */
[----:B------:R-:W-:-:S03]  /*15f90*/  LOP3.LUT R16, R16, 0xfffffffd, RZ, 0xc0, !PT ;  /* 0xfffffffd10107812 */ /* 0x000fc600078ec0ff */
[----:B------:R2:W-:Y:S01]  /*15fa0*/  STL [R1+0x8], R4 ;  /* 0x0000080401007387 */ /* 0x0005e20000100800 */
[C---:B-1----:R-:W-:Y:S02]  /*15fb0*/  IMAD R0, R34.reuse, UR5, R3 ;  /* 0x0000000522007c24 */ /* 0x042fe4000f8e0203 */
[----:B------:R-:W-:Y:S01]  /*15fc0*/  IMAD.WIDE.U32 R2, R34, UR4, RZ ;  /* 0x0000000422027c25 */ /* 0x000fe2000f8e00ff */
        /* <DEDUP_REMOVED lines=76> */
.L_x_2722:
        /* <DEDUP_REMOVED lines=10> */
.L_x_2646:
        /* <DEDUP_REMOVED lines=11> */
.L_x_2647:
[----:B------:R-:W-:Y:S01]  /*165e0*/  VIADD R0, R17, 0x18400 ;  /* 0x0001840011007836 */ /* 0x000fe20000000000 */
[----:B------:R1:W-:Y:S06]  /*165f0*/  SYNCS.ARRIVE.TRANS64.A1T0 RZ, [R19+URZ+0x22830], RZ ;  /* 0x022830ff13ff79a7 */ /* 0x0003ec000810003f */
[----:B------:R-:W-:Y:S05]  /*16600*/  WARPSYNC.ALL ;  /* 0x0000000000007948 */ /* 0x000fea0003800000 */
[----:B------:R-:W-:Y:S01]  /*16610*/  BAR.SYNC.DEFER_BLOCKING 0x8, 0x180 ;  /* 0x0206000000007b1d */ /* 0x000fe20000010000 */
[----:B------:R-:W-:-:S05]  /*16620*/  LOP3.LUT P0, RZ, R0, 0x3ff, RZ, 0xc0, !PT ;  /* 0x000003ff00ff7812 */ /* 0x000fca000780c0ff */
[----:B------:R-:W-:Y:S08]  /*16630*/  BSSY B6, `(.L_x_2648) ;  /* 0x0000012000067945 */ /* 0x000ff00003800000 */
        /* <DEDUP_REMOVED lines=17> */
.L_x_2649:
[----:B------:R-:W-:Y:S05]  /*16750*/  BSYNC B6 ;  /* 0x0000000000067941 */ /* 0x000fea0003800000 */
.L_x_2648:
[----:B------:R-:W2:Y:S01]  /*16760*/  S2R R20, SR_TID.X ;  /* 0x0000000000147919 */ /* 0x000ea20000002100 */
[----:B------:R-:W3:Y:S01]  /*16770*/  LDC R21, c[0x0][0x448] ;  /* 0x00011200ff157b82 */ /* 0x000ee20000000800 */
[----:B------:R-:W-:Y:S01]  /*16780*/  SHF.R.S32.HI R0, RZ, 0x1f, R37 ;  /* 0x0000001fff007819 */ /* 0x000fe20000011425 */
[----:B------:R-:W-:Y:S01]  /*16790*/  ULDC.64 UR4, c[0x0][0x298] ;  /* 0x0000a60000047ab9 */ /* 0x000fe20000000a00 */
[----:B------:R-:W-:Y:S01]  /*167a0*/  LOP3.LUT P6, RZ, R16, 0x200, RZ, 0xc0, !PT ;  /* 0x0000020010ff7812 */ /* 0x000fe200078cc0ff */
[----:B0-----:R-:W-:Y:S01]  /*167b0*/  IMAD.WIDE.U32 R2, R37, UR4, RZ ;  /* 0x0000000425027c25 */ /* 0x001fe2000f8e00ff */
[----:B------:R-:W-:Y:S01]  /*167c0*/  SHF.R.S32.HI R4, RZ, 0x1f, R27 ;  /* 0x0000001fff047819 */ /* 0x000fe2000001141b */
[----:B------:R-:W0:Y:S02]  /*167d0*/  S2R R7, SR_TID.X ;  /* 0x0000000000077919 */ /* 0x000e240000002100 */
[----:B------:R-:W-:Y:S01]  /*167e0*/  IMAD R0, R0, UR4, RZ ;  /* 0x0000000400007c24 */ /* 0x000fe2000f8e02ff */
[----:B------:R-:W-:-:S03]  /*167f0*/  SEL R4, R4, RZ, !P6 ;  /* 0x000000ff04047207 */ /* 0x000fc60007000000 */
[----:B------:R-:W-:Y:S01]  /*16800*/  IMAD R0, R37, UR5, R0 ;  /* 0x0000000525007c24 */ /* 0x000fe2000f8e0200 */
[----:B------:R-:W-:-:S03]  /*16810*/  ULDC.64 UR4, c[0x0][0x2d8] ;  /* 0x0000b60000047ab9 */ /* 0x000fc60000000a00 */
[----:B------:R-:W-:Y:S01]  /*16820*/  IMAD.IADD R3, R3, 0x1, R0 ;  /* 0x0000000103037824 */ /* 0x000fe200078e0200 */
[----:B------:R-:W-:Y:S01]  /*16830*/  SEL R0, R27, RZ, !P6 ;  /* 0x000000ff1b007207 */ /* 0x000fe20007000000 */
[----:B------:R-:W-:Y:S01]  /*16840*/  IMAD.WIDE.U32 R2, R26, UR4, R2 ;  /* 0x000000041a027c25 */ /* 0x000fe2000f8e0002 */
[----:B---3--:R-:W-:-:S03]  /*16850*/  ISETP.NE.AND P6, PT, R21, 0x1, PT ;  /* 0x000000011500780c */ /* 0x008fc60003fc5270 */
[----:B------:R-:W-:Y:S01]  /*16860*/  IMAD R3, R26, UR5, R3 ;  /* 0x000000051a037c24 */ /* 0x000fe2000f8e0203 */
[----:B------:R-:W-:Y:S02]  /*16870*/  ULDC.64 UR4, c[0x0][0x2e0] ;  /* 0x0000b80000047ab9 */ /* 0x000fe40000000a00 */
[----:B------:R-:W-:Y:S02]  /*16880*/  IMAD R4, R4, UR4, RZ ;  /* 0x0000000404047c24 */ /* 0x000fe4000f8e02ff */
[----:B------:R-:W-:Y:S01]  /*16890*/  IMAD.WIDE.U32 R2, R0, UR4, R2 ;  /* 0x0000000400027c25 */ /* 0x000fe2000f8e0002 */
[----:B--2---:R-:W-:-:S03]  /*168a0*/  LOP3.LUT R20, R20, 0x7f, RZ, 0xc0, !PT ;  /* 0x0000007f14147812 */ /* 0x004fc600078ec0ff */
[----:B------:R-:W-:Y:S01]  /*168b0*/  IMAD R4, R0, UR5, R4 ;  /* 0x0000000500047c24 */ /* 0x000fe2000f8e0204 */
[----:B------:R-:W-:Y:S01]  /*168c0*/  SHF.R.U32.HI R21, RZ, 0x3, R20 ;  /* 0x00000003ff157819 */ /* 0x000fe20000011614 */
[----:B------:R-:W-:Y:S01]  /*168d0*/  ULDC.64 UR4, c[0x0][0x2d0] ;  /* 0x0000b40000047ab9 */ /* 0x000fe20000000a00 */
[----:B------:R-:W2:Y:S01]  /*168e0*/  S2R R20, SR_TID.X ;  /* 0x0000000000147919 */ /* 0x000ea20000002100 */
[----:B------:R-:W3:Y:S01]  /*168f0*/  @P6 LDC R6, c[0x0][0x44c] ;  /* 0x00011300ff066b82 */ /* 0x000ee20000000800 */
[----:B------:R-:W-:Y:S02]  /*16900*/  IMAD.IADD R3, R3, 0x1, R4 ;  /* 0x0000000103037824 */ /* 0x000fe400078e0204 */
[----:B0-----:R-:W-:-:S05]  /*16910*/  IMAD.SHL.U32 R7, R7, 0x8, RZ ;  /* 0x0000000807077824 */ /* 0x001fca00078e00ff */
[----:B------:R-:W0:Y:S01]  /*16920*/  @P6 LDC R5, c[0x0][0x450] ;  /* 0x00011400ff056b82 */ /* 0x000e220000000800 */
[----:B------:R-:W-:Y:S01]  /*16930*/  LOP3.LUT R7, R7, 0x38, RZ, 0xc0, !PT ;  /* 0x0000003807077812 */ /* 0x000fe200078ec0ff */
[----:B--2---:R-:W-:-:S05]  /*16940*/  IMAD.SHL.U32 R20, R20, 0x10, RZ ;  /* 0x0000001014147824 */ /* 0x004fca00078e00ff */
[----:B------:R-:W-:-:S05]  /*16950*/  LOP3.LUT R20, R21, 0x70, R20, 0xf8, !PT ;  /* 0x0000007015147812 */ /* 0x000fca00078ef814 */
[----:B------:R-:W-:Y:S02]  /*16960*/  IMAD.IADD R0, R20, 0x1, R33 ;  /* 0x0000000114007824 */ /* 0x000fe400078e0221 */
[----:B------:R-:W2:Y:S02]  /*16970*/  S2R R20, SR_TID.X ;  /* 0x0000000000147919 */ /* 0x000ea40000002100 */
[----:B---3--:R-:W-:-:S04]  /*16980*/  @P6 IMAD.HI.U32 R6, R0, R6, RZ ;  /* 0x0000000600066227 */ /* 0x008fc800078e00ff */
[----:B------:R-:W-:Y:S01]  /*16990*/  IMAD.MOV.U32 R4, RZ, RZ, R0 ;  /* 0x000000ffff047224 */ /* 0x000fe200078e0000 */
[----:B0-----:R-:W-:Y:S02]  /*169a0*/  @P6 SHF.R.U32.HI R4, RZ, R5, R6 ;  /* 0x00000005ff046219 */ /* 0x001fe40000011606 */
[----:B------:R-:W0:Y:S03]  /*169b0*/  LDC R6, c[0x0][0x448] ;  /* 0x00011200ff067b82 */ /* 0x000e260000000800 */
[----:B------:R-:W-:Y:S02]  /*169c0*/  IMAD.MOV R5, RZ, RZ, -R4 ;  /* 0x000000ffff057224 */ /* 0x000fe400078e0a04 */
[----:B------:R-:W-:Y:S01]  /*169d0*/  IMAD.WIDE.U32 R2, R4, UR4, R2 ;  /* 0x0000000404027c25 */ /* 0x000fe2000f8e0002 */
[----:B--2---:R-:W-:-:S03]  /*169e0*/  LOP3.LUT R20, R20, 0x7f, RZ, 0xc0, !PT ;  /* 0x0000007f14147812 */ /* 0x004fc600078ec0ff */
[----:B0-----:R-:W-:Y:S01]  /*169f0*/  IMAD R0, R6, R5, R0 ;  /* 0x0000000506007224 */ /* 0x001fe200078e0200 */
[----:B------:R-:W-:Y:S02]  /*16a00*/  SHF.R.S32.HI R5, RZ, 0x1f, R4 ;  /* 0x0000001fff057819 */ /* 0x000fe40000011404 */
[----:B------:R-:W-:-:S03]  /*16a10*/  SHF.R.U32.HI R8, RZ, 0x3, R20 ;  /* 0x00000003ff087819 */ /* 0x000fc60000011614 */
        /* <DEDUP_REMOVED lines=14> */
[----:B------:R-:W-:-:S03]  /*16b00*/  UMOV UR5, 0xffffffff ;  /* 0xffffffff00057882 */ /* 0x000fc60000000000 */
[----:B------:R-:W-:Y:S07]  /*16b10*/  BRA.DIV UR5, `(.L_x_2650) ;  /* 0x0000003e05a87947 */ /* 0x000fee000b800000 */
[----:B------:R-:W0:Y:S01]  /*16b20*/  SHFL.IDX PT, R3, R0, RZ, 0x181f ;  /* 0x00181fff00037589 */ /* 0x000e2200000e0000 */
[----:B------:R-:W-:Y:S02]  /*16b30*/  IMAD R35, R35, R6, RZ ;  /* 0x0000000623237224 */ /* 0x000fe400078e02ff */
[----:B------:R-:W-:Y:S01]  /*16b40*/  IMAD.IADD R33, R8, 0x1, R33 ;  /* 0x0000000108217824 */ /* 0x000fe200078e0221 */
[----:B------:R-:W2:Y:S03]  /*16b50*/  SHFL.IDX PT, R2, R4, RZ, 0x181f ;  /* 0x00181fff04027589 */ /* 0x000ea600000e0000 */
[C---:B------:R-:W-:Y:S01]  /*16b60*/  VIADD R5, R33.reuse, 0x10 ;  /* 0x0000001021057836 */ /* 0x040fe20000000000 */
[----:B------:R-:W-:Y:S01]  /*16b70*/  ISETP.GE.AND P0, PT, R33, R35, PT ;  /* 0x000000232100720c */ /* 0x000fe20003f06270 */
[----:B------:R-:W-:-:S12]  /*16b80*/  SHFL.IDX PT, R14, R0, 0x7, 0x181f ;  /* 0x00f81f00000e7f89 */ /* 0x000fd800000e0000 */
[----:B0-----:R-:W-:-:S05]  /*16b90*/  @!P0 LEA R3, P2, R7, R3, 0x1 ;  /* 0x0000000307038211 */ /* 0x001fca00078408ff */
[----:B--2---:R-:W-:-:S05]  /*16ba0*/  @!P0 IMAD.X R2, RZ, RZ, R2, P2 ;  /* 0x000000ffff028224 */ /* 0x004fca00010e0602 */
[----:B------:R-:W-:-:S04]  /*16bb0*/  @!P0 LOP3.LUT R3, R3, R2, RZ, 0x3c, !PT ;  /* 0x0000000203038212 */ /* 0x000fc800078e3cff */
[----:B------:R-:W-:-:S04]  /*16bc0*/  @!P0 LOP3.LUT R2, R3, R2, RZ, 0x3c, !PT ;  /* 0x0000000203028212 */ /* 0x000fc800078e3cff */
[----:B------:R-:W-:-:S05]  /*16bd0*/  @!P0 LOP3.LUT R3, R3, R2, RZ, 0x3c, !PT ;  /* 0x0000000203038212 */ /* 0x000fca00078e3cff */
[----:B------:R0:W-:Y:S01]  /*16be0*/  @!P0 LDGSTS.E.BYPASS.LTC128B.128 [R36+0x18400], desc[UR48][R2.64], !P1 ;  /* 0x1840000002248fae */ /* 0x0001e2000c901d70 */
[----:B------:R-:W-:Y:S01]  /*16bf0*/  ISETP.GE.AND P0, PT, R5, R35, PT ;  /* 0x000000230500720c */ /* 0x000fe20003f06270 */
[----:B------:R-:W-:Y:S02]  /*16c00*/  VIADD R5, R33, 0x20 ;  /* 0x0000002021057836 */ /* 0x000fe40000000000 */
[----:B0-----:R-:W0:Y:S04]  /*16c10*/  SHFL.IDX PT, R3, R0, 0x1, 0x181f ;  /* 0x00381f0000037f89 */ /* 0x001e2800000e0000 */
[----:B------:R-:W2:Y:S06]  /*16c20*/  SHFL.IDX PT, R2, R4, 0x1, 0x181f ;  /* 0x00381f0004027f89 */ /* 0x000eac00000e0000 */
        /* <DEDUP_REMOVED lines=46> */
[----:B------:R-:W-:-:S03]  /*16f10*/  ISETP.GE.AND P0, PT, R5, R35, PT ;  /* 0x000000230500720c */ /* 0x000fc60003f06270 */
[----:B0-----:R-:W0:Y:S04]  /*16f20*/  SHFL.IDX PT, R3, R0, 0x6, 0x181f ;  /* 0x00d81f0000037f89 */ /* 0x001e2800000e0000 */
[----:B------:R-:W2:Y:S04]  /*16f30*/  SHFL.IDX PT, R2, R4, 0x6, 0x181f ;  /* 0x00d81f0004027f89 */ /* 0x000ea800000e0000 */
[----:B------:R-:W3:Y:S02]  /*16f40*/  SHFL.IDX PT, R4, R4, 0x7, 0x181f ;  /* 0x00f81f0004047f89 */ /* 0x000ee400000e0000 */
[----:B0-----:R-:W-:-:S05]  /*16f50*/  @!P0 LEA R3, P2, R7, R3, 0x1 ;  /* 0x0000000307038211 */ /* 0x001fca00078408ff */
[----:B--2---:R-:W-:-:S05]  /*16f60*/  @!P0 IMAD.X R2, RZ, RZ, R2, P2 ;  /* 0x000000ffff028224 */ /* 0x004fca00010e0602 */
[----:B------:R-:W-:-:S04]  /*16f70*/  @!P0 LOP3.LUT R3, R3, R2, RZ, 0x3c, !PT ;  /* 0x0000000203038212 */ /* 0x000fc800078e3cff */
[----:B------:R-:W-:-:S04]  /*16f80*/  @!P0 LOP3.LUT R2, R3, R2, RZ, 0x3c, !PT ;  /* 0x0000000203028212 */ /* 0x000fc800078e3cff */
[----:B------:R-:W-:-:S05]  /*16f90*/  @!P0 LOP3.LUT R3, R3, R2, RZ, 0x3c, !PT ;  /* 0x0000000203038212 */ /* 0x000fca00078e3cff */
[----:B---3--:R0:W-:Y:S02]  /*16fa0*/  @!P0 LDGSTS.E.BYPASS.LTC128B.128 [R36+0x1b400], desc[UR48][R2.64], !P1 ;  /* 0x1b40000002248fae */ /* 0x0081e4000c901d70 */
.L_x_2739:
        /* <DEDUP_REMOVED lines=10> */
.L_x_2651:
        /* <DEDUP_REMOVED lines=16> */
[----:B------:R-:W2:Y:S03]  /*17150*/  SYNCS.PHASECHK.TRANS64.TRYWAIT P0, [R17+URZ+0x22820], R0 ;  /* 0x02282000110075a7 */ /* 0x000ea6000800017f */
[----:B0-2---:R-:W-:Y:S05]  /*17160*/  @!P0 BRA `(.L_x_2653) ;  /* 0x0000004000b48947 */ /* 0x005fea0003800000 */
.L_x_2740:
[----:B------:R-:W-:Y:S05]  /*17170*/  BSYNC B0 ;  /* 0x0000000000007941 */ /* 0x000fea0003800000 */
.L_x_2652:
[----:B------:R-:W-:-:S05]  /*17180*/  IMAD.U32 R2, RZ, RZ, UR36 ;  /* 0x00000024ff027e24 */ /* 0x000fca000f8e00ff */
[----:B------:R-:W-:-:S13]  /*17190*/  ISETP.NE.AND P0, PT, R2, 0x3, PT ;  /* 0x000000030200780c */ /* 0x000fda0003f05270 */
[----:B------:R-:W-:Y:S05]  /*171a0*/  @!P0 BRA `(.L_x_2654) ;  /* 0x0000000000048947 */ /* 0x000fea0003800000 */
[----:B------:R-:W-:Y:S01]  /*171b0*/  BPT.TRAP 0x1 ;  /* 0x000000040000795c */ /* 0x000fe20000300000 */
.L_x_2654:
[----:B0-----:R-:W-:Y:S01]  /*171c0*/  SHF.L.U32 R0, R23, 0x1f, RZ ;  /* 0x0000001f17007819 */ /* 0x001fe200000006ff */
[----:B------:R-:W-:Y:S03]  /*171d0*/  BSSY B0, `(.L_x_2655) ;  /* 0x0000003000007945 */ /* 0x000fe60003800000 */
[----:B------:R-:W0:Y:S02]  /*171e0*/  SYNCS.PHASECHK.TRANS64.TRYWAIT P0, [R19+URZ+0x22860], R0 ;  /* 0x02286000130075a7 */ /* 0x000e24000800017f */
[----:B0-----:R-:W-:Y:S05]  /*171f0*/  @!P0 BRA `(.L_x_2656) ;  /* 0x0000004000a48947 */ /* 0x001fea0003800000 */
.L_x_2741:
[----:B------:R-:W-:Y:S05]  /*17200*/  BSYNC B0 ;  /* 0x0000000000007941 */ /* 0x000fea0003800000 */
.L_x_2655:
[----:B------:R-:W2:Y:S01]  /*17210*/  LDL.LU R2, [R1+0x4] ;  /* 0x0000040001027983 */ /* 0x000ea20000300800 */
[----:B------:R-:W-:Y:S01]  /*17220*/  ULDC.64 UR4, c[0x0][0x328] ;  /* 0x0000ca0000047ab9 */ /* 0x000fe20000000a00 */
[----:B------:R-:W-:Y:S02]  /*17230*/  ULDC.64 UR6, c[0x0][0x318] ;  /* 0x0000c60000067ab9 */ /* 0x000fe40000000a00 */
[----:B------:R-:W3:Y:S04]  /*17240*/  LDL.LU R6, [R1+0x8] ;  /* 0x0000080001067983 */ /* 0x000ee80000300800 */
[----:B------:R-:W4:Y:S01]  /*17250*/  LDL.LU R4, [R1+0x10] ;  /* 0x0000100001047983 */ /* 0x000f220000300800 */
[C---:B------:R-:W-:Y:S02]  /*17260*/  LOP3.LUT P3, RZ, R16.reuse, 0x10, RZ, 0xc0, !PT ;  /* 0x0000001010ff7812 */ /* 0x040fe4000786c0ff */
[----:B------:R-:W-:-:S02]  /*17270*/  LOP3.LUT P2, RZ, R16, 0x8, RZ, 0xc0, !PT ;  /* 0x0000000810ff7812 */ /* 0x000fc4000784c0ff */
[C---:B------:R-:W-:Y:S02]  /*17280*/  LOP3.LUT P1, RZ, R16.reuse, 0x4, RZ, 0xc0, !PT ;  /* 0x0000000410ff7812 */ /* 0x040fe4000782c0ff */
[----:B0-----:R-:W-:Y:S02]  /*17290*/  SEL R0, RZ, 0x2, P3 ;  /* 0x00000002ff007807 */ /* 0x001fe40001800000 */
[----:B------:R-:W-:Y:S02]  /*172a0*/  SEL R7, RZ, 0x8, P1 ;  /* 0x00000008ff077807 */ /* 0x000fe40000800000 */
[----:B------:R-:W-:Y:S01]  /*172b0*/  LOP3.LUT P4, RZ, R16, 0x1, RZ, 0xc0, !PT ;  /* 0x0000000110ff7812 */ /* 0x000fe2000788c0ff */
[----:B--2---:R-:W-:-:S04]  /*172c0*/  IMAD R3, R2, UR4, RZ ;  /* 0x0000000402037c24 */ /* 0x004fc8000f8e02ff */
[C---:B------:R-:W-:Y:S02]  /*172d0*/  IMAD R5, R34.reuse, UR5, R3 ;  /* 0x0000000522057c24 */ /* 0x040fe4000f8e0203 */
[----:B------:R-:W-:Y:S01]  /*172e0*/  IMAD.WIDE.U32 R2, R34, UR4, RZ ;  /* 0x0000000422027c25 */ /* 0x000fe2000f8e00ff */
[----:B------:R-:W-:-:S03]  /*172f0*/  ULDC.64 UR4, c[0x0][0x338] ;  /* 0x0000ce0000047ab9 */ /* 0x000fc60000000a00 */
[----:B------:R-:W-:Y:S02]  /*17300*/  IMAD.IADD R3, R3, 0x1, R5 ;  /* 0x0000000103037824 */ /* 0x000fe400078e0205 */
[----:B---3--:R-:W-:Y:S02]  /*17310*/  IMAD R5, R6, UR4, RZ ;  /* 0x0000000406057c24 */ /* 0x008fe4000f8e02ff */
        /* <DEDUP_REMOVED lines=10> */
[----:B----4-:R-:W-:Y:S01]  /*173c0*/  IADD3 R0, R3, R0, R4 ;  /* 0x0000000003007210 */ /* 0x010fe20007ffe004 */
[----:B------:R-:W-:-:S04]  /*173d0*/  IMAD R4, R18, 0x6000, R28 ;  /* 0x0000600012047824 */ /* 0x000fc800078e021c */
[----:B------:R-:W-:Y:S01]  /*173e0*/  IMAD.IADD R7, R0, 0x1, R7 ;  /* 0x0000000100077824 */ /* 0x000fe200078e0207 */
[----:B------:R-:W-:Y:S06]  /*173f0*/  BRA.DIV UR4, `(.L_x_2657) ;  /* 0x0000004204387947 */ /* 0x000fec000b800000 */
[----:B------:R-:W0:Y:S01]  /*17400*/  S2R R2, SR_TID.X ;  /* 0x0000000000027919 */ /* 0x000e220000002100 */
[----:B------:R-:W-:Y:S01]  /*17410*/  IMAD R4, R4, 0x2, R17 ;  /* 0x0000000204047824 */ /* 0x000fe200078e0211 */
[C---:B------:R-:W-:Y:S01]  /*17420*/  LOP3.LUT P2, RZ, R7.reuse, 0x2, RZ, 0xc0, !PT ;  /* 0x0000000207ff7812 */ /* 0x040fe2000784c0ff */
[----:B------:R-:W2:Y:S01]  /*17430*/  SHFL.IDX PT, R14, R5, RZ, 0x181f ;  /* 0x00181fff050e7589 */ /* 0x000ea200000e0000 */
[----:B------:R-:W-:-:S03]  /*17440*/  LOP3.LUT P1, RZ, R7, 0x4, RZ, 0xc0, !PT ;  /* 0x0000000407ff7812 */ /* 0x000fc6000782c0ff */
[----:B------:R-:W3:Y:S01]  /*17450*/  SHFL.IDX PT, R3, R6, RZ, 0x181f ;  /* 0x00181fff06037589 */ /* 0x000ee200000e0000 */
[----:B0-----:R-:W-:-:S05]  /*17460*/  IMAD.SHL.U32 R2, R2, 0x8, RZ ;  /* 0x0000000802027824 */ /* 0x001fca00078e00ff */
[----:B------:R-:W-:-:S05]  /*17470*/  LOP3.LUT R2, R2, 0x38, RZ, 0xc0, !PT ;  /* 0x0000003802027812 */ /* 0x000fca00078ec0ff */
[----:B------:R-:W-:-:S05]  /*17480*/  IMAD.SHL.U32 R0, R2, 0x2, RZ ;  /* 0x0000000202007824 */ /* 0x000fca00078e00ff */
[----:B--2---:R-:W-:Y:S02]  /*17490*/  IADD3 R2, P0, R14, R0, RZ ;  /* 0x000000000e027210 */ /* 0x004fe40007f1e0ff */
[----:B------:R-:W0:Y:S03]  /*174a0*/  SHFL.IDX PT, R14, R5, 0x1, 0x181f ;  /* 0x00381f00050e7f89 */ /* 0x000e2600000e0000 */
[----:B---3--:R-:W-:Y:S01]  /*174b0*/  IMAD.X R3, RZ, RZ, R3, P0 ;  /* 0x000000ffff037224 */ /* 0x008fe200000e0603 */
        /* <DEDUP_REMOVED lines=9> */
[----:B--2---:R-:W2:Y:S01]  /*17550*/  SHFL.IDX PT, R3, R6, 0x1, 0x181f ;  /* 0x00381f0006037f89 */ /* 0x004ea200000e0000 */
[----:B0-----:R-:W-:-:S03]  /*17560*/  IADD3 R2, P3, R14, R0, RZ ;  /* 0x000000000e027210 */ /* 0x001fc60007f7e0ff */
[----:B------:R-:W0:Y:S02]  /*17570*/  SHFL.IDX PT, R14, R5, 0x2, 0x181f ;  /* 0x00581f00050e7f89 */ /* 0x000e2400000e0000 */
[----:B--2---:R-:W-:Y:S01]  /*17580*/  IMAD.X R3, RZ, RZ, R3, P3 ;  /* 0x000000ffff037224 */ /* 0x004fe200018e0603 */
        /* <DEDUP_REMOVED lines=10> */
[----:B--2---:R-:W0:Y:S02]  /*17630*/  SHFL.IDX PT, R3, R6, 0x2, 0x181f ;  /* 0x00581f0006037f89 */ /* 0x004e2400000e0000 */
        /* <DEDUP_REMOVED lines=11> */
[----:B------:R-:W2:Y:S02]  /*176f0*/  SHFL.IDX PT, R14, R5, 0x4, 0x181f ;  /* 0x00981f00050e7f89 */ /* 0x000ea400000e0000 */
        /* <DEDUP_REMOVED lines=10> */
[----:B--2---:R-:W-:-:S03]  /*177a0*/  IADD3 R2, P3, R14, R0, RZ ;  /* 0x000000000e027210 */ /* 0x004fc60007f7e0ff */
[----:B------:R-:W2:Y:S04]  /*177b0*/  SHFL.IDX PT, R6, R6, 0x5, 0x181f ;  /* 0x00b81f0006067f89 */ /* 0x000ea800000e0000 */
[----:B------:R3:W4:Y:S01]  /*177c0*/  SHFL.IDX PT, R14, R5, 0x5, 0x181f ;  /* 0x00b81f00050e7f89 */ /* 0x00072200000e0000 */
        /* <DEDUP_REMOVED lines=9> */
.L_x_2755:
[----:B0--3--:R-:W-:Y:S02]  /*17860*/  IADD3 R2, P3, R14, R0, RZ ;  /* 0x000000000e027210 */ /* 0x009fe40007f7e0ff */
        /* <DEDUP_REMOVED lines=14> */
.L_x_2658:
        /* <DEDUP_REMOVED lines=11> */
.L_x_2659:
[----:B------:R-:W2:Y:S01]  /*17a00*/  LDL.LU R2, [R1] ;  /* 0x0000000001027983 */ /* 0x000ea20000300800 */
[----:B------:R0:W-:Y:S01]  /*17a10*/  SYNCS.ARRIVE.TRANS64.A1T0 RZ, [R19+URZ+0x22850], RZ ;  /* 0x022850ff13ff79a7 */ /* 0x0001e2000810003f */
[----:B------:R-:W-:Y:S01]  /*17a20*/  BSSY B0, `(.L_x_2660) ;  /* 0x00000dc000007945 */ /* 0x000fe20003800000 */
[----:B--2---:R-:W-:-:S05]  /*17a30*/  VIADD R21, R2, 0xfffffffe ;  /* 0xfffffffe02157836 */ /* 0x004fca0000000000 */
[----:B------:R-:W-:-:S13]  /*17a40*/  ISETP.GE.AND P0, PT, R21, R29, PT ;  /* 0x0000001d1500720c */ /* 0x000fda0003f06270 */
[----:B0-----:R-:W-:Y:S05]  /*17a50*/  @!P0 BRA `(.L_x_2661) ;  /* 0x0000000c00608947 */ /* 0x001fea0003800000 */
.L_x_2674:
[----:B0-----:R-:W0:Y:S01]  /*17a60*/  S2R R2, SR_TID.X ;  /* 0x0000000000027919 */ /* 0x001e220000002100 */
[----:B------:R-:W2:Y:S01]  /*17a70*/  LDC R3, c[0x0][0x430] ;  /* 0x00010c00ff037b82 */ /* 0x000ea20000000800 */
[----:B------:R-:W-:Y:S02]  /*17a80*/  IMAD R8, R21, 0x60, R30 ;  /* 0x0000006015087824 */ /* 0x000fe400078e021e */
[----:B------:R-:W-:Y:S01]  /*17a90*/  VIADD R18, R18, 0x1 ;  /* 0x0000000112127836 */ /* 0x000fe20000000000 */
[----:B--2---:R-:W-:Y:S02]  /*17aa0*/  ISETP.NE.AND P0, PT, R3, 0x1, PT ;  /* 0x000000010300780c */ /* 0x004fe40003f05270 */
[----:B0-----:R-:W-:-:S04]  /*17ab0*/  LOP3.LUT R2, R2, 0x7f, RZ, 0xc0, !PT ;  /* 0x0000007f02027812 */ /* 0x001fc800078ec0ff */
[----:B------:R-:W-:Y:S02]  /*17ac0*/  SHF.R.U32.HI R4, RZ, 0x3, R2 ;  /* 0x00000003ff047819 */ /* 0x000fe40000011602 */
[----:B------:R-:W0:Y:S05]  /*17ad0*/  S2R R2, SR_TID.X ;  /* 0x0000000000027919 */ /* 0x000e2a0000002100 */
[----:B------:R-:W2:Y:S08]  /*17ae0*/  @P0 LDC R3, c[0x0][0x434] ;  /* 0x00010d00ff030b82 */ /* 0x000eb00000000800 */
[----:B------:R-:W3:Y:S01]  /*17af0*/  @P0 LDC R7, c[0x0][0x438] ;  /* 0x00010e00ff070b82 */ /* 0x000ee20000000800 */
[----:B0-----:R-:W-:-:S05]  /*17b00*/  IMAD.SHL.U32 R2, R2, 0x10, RZ ;  /* 0x0000001002027824 */ /* 0x001fca00078e00ff */
[----:B------:R-:W-:-:S04]  /*17b10*/  LOP3.LUT R2, R4, 0x70, R2, 0xf8, !PT ;  /* 0x0000007004027812 */ /* 0x000fc800078ef802 */
[C---:B------:R-:W-:Y:S01]  /*17b20*/  ISETP.GT.U32.AND P1, PT, R2.reuse, 0x5f, PT ;  /* 0x0000005f0200780c */ /* 0x040fe20003f24070 */
[----:B------:R-:W-:-:S04]  /*17b30*/  IMAD.IADD R8, R2, 0x1, R8 ;  /* 0x0000000102087824 */ /* 0x000fc800078e0208 */
[----:B--2---:R-:W-:-:S04]  /*17b40*/  @P0 IMAD.HI.U32 R2, R8, R3, RZ ;  /* 0x0000000308020227 */ /* 0x004fc800078e00ff */
[----:B------:R-:W-:Y:S01]  /*17b50*/  IMAD.MOV.U32 R9, RZ, RZ, R8 ;  /* 0x000000ffff097224 */ /* 0x000fe200078e0008 */
[----:B---3--:R-:W-:-:S03]  /*17b60*/  @P0 SHF.R.U32.HI R9, RZ, R7, R2 ;  /* 0x00000007ff090219 */ /* 0x008fc60000011602 */
[----:B------:R-:W0:Y:S01]  /*17b70*/  @!P1 LDC.64 R4, c[0x0][0x428] ;  /* 0x00010a00ff049b82 */ /* 0x000e220000000a00 */
[----:B------:R-:W-:-:S07]  /*17b80*/  @!P1 SHF.R.S32.HI R3, RZ, 0x1f, R9 ;  /* 0x0000001fff039819 */ /* 0x000fce0000011409 */
[----:B------:R-:W2:Y:S01]  /*17b90*/  @!P1 LDC.64 R6, c[0x0][0x418] ;  /* 0x00010600ff069b82 */ /* 0x000ea20000000a00 */
[----:B0-----:R-:W-:-:S04]  /*17ba0*/  @!P1 IMAD R2, R31, R4, RZ ;  /* 0x000000041f029224 */ /* 0x001fc800078e02ff */
[----:B------:R-:W-:Y:S02]  /*17bb0*/  @!P1 IMAD R5, R25, R5, R2 ;  /* 0x0000000519059224 */ /* 0x000fe400078e0202 */
[----:B------:R-:W-:-:S04]  /*17bc0*/  @!P1 IMAD.MOV.U32 R2, RZ, RZ, R9 ;  /* 0x000000ffff029224 */ /* 0x000fc800078e0009 */
[----:B------:R-:W-:-:S04]  /*17bd0*/  @!P1 IMAD.WIDE.U32 R2, R25, R4, R2 ;  /* 0x0000000419029225 */ /* 0x000fc800078e0002 */
[----:B------:R-:W-:Y:S01]  /*17be0*/  @!P1 IMAD.IADD R3, R5, 0x1, R3 ;  /* 0x0000000105039824 */ /* 0x000fe200078e0203 */
[C---:B--2---:R-:W-:Y:S01]  /*17bf0*/  @!P1 LEA R6, P0, R2.reuse, R6, 0x2 ;  /* 0x0000000602069211 */ /* 0x044fe200078010ff */
[----:B------:R-:W-:Y:S02]  /*17c00*/  IMAD.MOV.U32 R4, RZ, RZ, RZ ;  /* 0x000000ffff047224 */ /* 0x000fe400078e00ff */
[----:B-1----:R-:W-:Y:S01]  /*17c10*/  IMAD.U32 R10, RZ, RZ, UR36 ;  /* 0x00000024ff0a7e24 */ /* 0x002fe2000f8e00ff */
[----:B------:R-:W-:Y:S02]  /*17c20*/  @!P1 LEA.HI.X R7, R2, R7, R3, 0x2, P0 ;  /* 0x0000000702079211 */ /* 0x000fe400000f1403 */
[----:B------:R-:W-:-:S03]  /*17c30*/  ISETP.NE.AND P0, PT, R18, 0x2, PT ;  /* 0x000000021200780c */ /* 0x000fc60003f05270 */
[----:B------:R0:W5:Y:S01]  /*17c40*/  @!P1 LDG.E R4, desc[UR48][R6.64] ;  /* 0x0000003006049981 */ /* 0x000162000c1e1900 */
[----:B------:R-:W-:Y:S02]  /*17c50*/  ISETP.NE.AND P1, PT, R10, 0x3, PT ;  /* 0x000000030a00780c */ /* 0x000fe40003f25270 */
[----:B------:R-:W-:Y:S01]  /*17c60*/  SEL R2, RZ, 0x1, P0 ;  /* 0x00000001ff027807 */ /* 0x000fe20000000000 */
[----:B------:R-:W-:Y:S01]  /*17c70*/  IMAD.MOV R5, RZ, RZ, -R9 ;  /* 0x000000ffff057224 */ /* 0x000fe200078e0a09 */
[----:B------:R-:W-:Y:S05]  /*17c80*/  YIELD ;  /* 0x0000000000007946 */ /* 0x000fea0003800000 */
[----:B------:R-:W-:Y:S01]  /*17c90*/  LOP3.LUT R23, R23, R2, RZ, 0x3c, !PT ;  /* 0x0000000217177212 */ /* 0x000fe200078e3cff */
[----:B------:R-:W-:Y:S01]  /*17ca0*/  ULDC UR4, c[0x0][0x430] ;  /* 0x00010c0000047ab9 */ /* 0x000fe20000000800 */
[----:B------:R-:W-:Y:S01]  /*17cb0*/  IMAD.MOV.U32 R2, RZ, RZ, R21 ;  /* 0x000000ffff027224 */ /* 0x000fe200078e0015 */
[----:B------:R-:W-:Y:S01]  /*17cc0*/  SEL R18, R18, RZ, P0 ;  /* 0x000000ff12127207 */ /* 0x000fe20000000000 */
[----:B------:R-:W-:-:S02]  /*17cd0*/  IMAD R5, R5, UR4, R8 ;  /* 0x0000000405057c24 */ /* 0x000fc4000f8e0208 */
[----:B------:R-:W-:Y:S01]  /*17ce0*/  VIADD R21, R21, 0xffffffff ;  /* 0xffffffff15157836 */ /* 0x000fe20000000000 */
[----:B------:R-:W-:Y:S01]  /*17cf0*/  ISETP.GT.AND P2, PT, R2, R29, PT ;  /* 0x0000001d0200720c */ /* 0x000fe20003f44270 */
[----:B0-----:R-:W-:-:S12]  /*17d00*/  @!P1 BRA `(.L_x_2662) ;  /* 0x0000000000049947 */ /* 0x001fd80003800000 */
[----:B------:R-:W-:Y:S01]  /*17d10*/  BPT.TRAP 0x1 ;  /* 0x000000040000795c */ /* 0x000fe20000300000 */
.L_x_2662:
[----:B------:R-:W-:Y:S01]  /*17d20*/  IMAD R10, R18, 0x8, R17 ;  /* 0x00000008120a7824 */ /* 0x000fe200078e0211 */
[----:B------:R-:W-:Y:S01]  /*17d30*/  SHF.L.U32 R20, R23, 0x1f, RZ ;  /* 0x0000001f17147819 */ /* 0x000fe200000006ff */
[----:B------:R-:W-:Y:S01]  /*17d40*/  BSSY B1, `(.L_x_2663) ;  /* 0x0000004000017945 */ /* 0x000fe20003800000 */
[----:B------:R-:W-:Y:S02]  /*17d50*/  SHF.R.S32.HI R9, RZ, 0x1f, R5 ;  /* 0x0000001fff097819 */ /* 0x000fe40000011405 */
[----:B------:R-:W0:Y:S02]  /*17d60*/  SYNCS.PHASECHK.TRANS64.TRYWAIT P0, [R10+URZ+0x22840], R20 ;  /* 0x022840140a0075a7 */ /* 0x000e24000800017f */
[----:B0-----:R-:W-:Y:S05]  /*17d70*/  @!P0 BRA `(.L_x_2664) ;  /* 0x0000004000188947 */ /* 0x001fea0003800000 */
.L_x_2756:
[----:B------:R-:W-:Y:S05]  /*17d80*/  BSYNC B1 ;  /* 0x0000000000017941 */ /* 0x000fea0003800000 */
.L_x_2663:
[----:B------:R-:W-:Y:S01]  /*17d90*/  ULDC.64 UR4, c[0x0][0x300] ;  /* 0x0000c00000047ab9 */ /* 0x000fe20000000a00 */
[----:B-1---5:R-:W-:Y:S01]  /*17da0*/  SHF.R.S32.HI R19, RZ, 0x1f, R4 ;  /* 0x0000001fff137819 */ /* 0x022fe20000011404 */
        /* <DEDUP_REMOVED lines=47> */
.L_x_2770:
        /* <DEDUP_REMOVED lines=8> */
.L_x_2666:
        /* <DEDUP_REMOVED lines=11> */
.L_x_2667:
[----:B------:R1:W-:Y:S01]  /*181d0*/  SYNCS.ARRIVE.TRANS64.A1T0 RZ, [R10+URZ+0x22830], RZ ;  /* 0x022830ff0aff79a7 */ /* 0x0003e2000810003f */
[----:B------:R-:W-:Y:S05]  /*181e0*/  @!P3 BRA `(.L_x_2668) ;  /* 0x000000000004b947 */ /* 0x000fea0003800000 */
[----:B------:R-:W-:Y:S01]  /*181f0*/  BPT.TRAP 0x1 ;  /* 0x000000040000795c */ /* 0x000fe20000300000 */
.L_x_2668:
[----:B------:R-:W2:Y:S01]  /*18200*/  SYNCS.PHASECHK.TRANS64.TRYWAIT P0, [R10+URZ+0x22860], R20 ;  /* 0x022860140a0075a7 */ /* 0x000ea2000800017f */
[----:B------:R-:W-:Y:S04]  /*18210*/  BSSY B1, `(.L_x_2669) ;  /* 0x0000002000017945 */ /* 0x000fe80003800000 */
[----:B--2---:R-:W-:Y:S05]  /*18220*/  @!P0 BRA `(.L_x_2670) ;  /* 0x0000004000a08947 */ /* 0x004fea0003800000 */
.L_x_2771:
[----:B------:R-:W-:Y:S05]  /*18230*/  BSYNC B1 ;  /* 0x0000000000017941 */ /* 0x000fea0003800000 */
.L_x_2669:
[----:B------:R-:W-:Y:S01]  /*18240*/  ULDC.64 UR4, c[0x0][0x328] ;  /* 0x0000ca0000047ab9 */ /* 0x000fe20000000a00 */
[----:B------:R-:W-:Y:S01]  /*18250*/  ULDC.64 UR6, c[0x0][0x318] ;  /* 0x0000c60000067ab9 */ /* 0x000fe20000000a00 */
[----:B------:R-:W-:Y:S01]  /*18260*/  IMAD R2, R9, UR4, RZ ;  /* 0x0000000409027c24 */ /* 0x000fe2000f8e02ff */
[----:B------:R-:W-:Y:S01]  /*18270*/  LOP3.LUT P5, RZ, R16, 0x1, RZ, 0xc0, !PT ;  /* 0x0000000110ff7812 */ /* 0x000fe200078ac0ff */
[----:B0-2---:R-:W-:Y:S01]  /*18280*/  IMAD R20, R18, 0x6000, R28 ;  /* 0x0000600012147824 */ /* 0x005fe200078e021c */
[C---:B------:R-:W-:Y:S01]  /*18290*/  LOP3.LUT P4, RZ, R16.reuse, 0x10, RZ, 0xc0, !PT ;  /* 0x0000001010ff7812 */ /* 0x040fe2000788c0ff */
[C---:B------:R-:W-:Y:S01]  /*182a0*/  IMAD R7, R5.reuse, UR5, R2 ;  /* 0x0000000505077c24 */ /* 0x040fe2000f8e0202 */
[C---:B------:R-:W-:Y:S01]  /*182b0*/  LOP3.LUT P3, RZ, R16.reuse, 0x8, RZ, 0xc0, !PT ;  /* 0x0000000810ff7812 */ /* 0x040fe2000786c0ff */
        /* <DEDUP_REMOVED lines=58> */
.L_x_2785:
        /* <DEDUP_REMOVED lines=11> */
.L_x_2672:
        /* <DEDUP_REMOVED lines=11> */
.L_x_2673:
[----:B------:R0:W-:Y:S01]  /*187c0*/  SYNCS.ARRIVE.TRANS64.A1T0 RZ, [R10+URZ+0x22850], RZ ;  /* 0x022850ff0aff79a7 */ /* 0x0001e2000810003f */
[----:B------:R-:W-:Y:S05]  /*187d0*/  @P2 BRA `(.L_x_2674) ;  /* 0xfffffff000a02947 */ /* 0x000fea000383ffff */
.L_x_2661:
[----:B------:R-:W-:Y:S05]  /*187e0*/  BSYNC B0 ;  /* 0x0000000000007941 */ /* 0x000fea0003800000 */
.L_x_2660:
        /* <DEDUP_REMOVED lines=20> */
.L_x_2676:
[----:B------:R-:W-:Y:S05]  /*18930*/  BSYNC B0 ;  /* 0x0000000000007941 */ /* 0x000fea0003800000 */
.L_x_2675:
[----:B------:R-:W-:Y:S02]  /*18940*/  SEL R18, R18, RZ, P0 ;  /* 0x000000ff12127207 */ /* 0x000fe40000000000 */
[----:B------:R-:W-:-:S07]  /*18950*/  LOP3.LUT R23, R23, R0, RZ, 0x3c, !PT ;  /* 0x0000000017177212 */ /* 0x000fce00078e3cff */
.L_x_2635:
[----:B------:R-:W-:Y:S05]  /*18960*/  BSYNC B7 ;  /* 0x0000000000077941 */ /* 0x000fea0003800000 */
.L_x_2633:
        /* <DEDUP_REMOVED lines=8> */
[----:B------:R2:W3:Y:S01]  /*189f0*/  LDS.128 R24, [R17+0x228d0] ;  /* 0x0228d00011187984 */ /* 0x0004e20000000c00 */
[----:B------:R-:W-:Y:S06]  /*18a00*/  BAR.ARV 0x4, 0x180 ;  /* 0x0106000000007b1d */ /* 0x000fec0000002000 */
[----:B------:R-:W-:Y:S05]  /*18a10*/  BRA `(.L_x_2678) ;  /* 0x0000000c00d47947 */ /* 0x000fea0003800000 */
.L_x_2677:
        /* <DEDUP_REMOVED lines=43> */
.L_x_2795:
[----:B------:R-:W-:Y:S02]  /*18cd0*/  ULDC UR4, c[0x0][0xc38] ;  /* 0x00030e0000047ab9 */ /* 0x000fe40000000800 */
[----:B------:R-:W-:-:S04]  /*18ce0*/  IMAD.U32 R5, RZ, RZ, UR4 ;  /* 0x00000004ff057e24 */ /* 0x000fc8000f8e00ff */
[----:B---3--:R-:W-:-:S04]  /*18cf0*/  IMAD R14, R14, R5, RZ ;  /* 0x000000050e0e7224 */ /* 0x008fc800078e02ff */
[----:B------:R-:W-:-:S05]  /*18d00*/  IMAD.IADD R7, R7, 0x1, R14 ;  /* 0x0000000107077824 */ /* 0x000fca00078e020e */
[----:B------:R-:W-:-:S13]  /*18d10*/  ISETP.GT.AND P6, PT, R7, R0, PT ;  /* 0x000000000700720c */ /* 0x000fda0003fc4270 */
[----:B------:R-:W-:Y:S05]  /*18d20*/  @P6 BRA `(.L_x_2680) ;  /* 0x0000000000a46947 */ /* 0x000fea0003800000 */
.L_x_2683:
        /* <DEDUP_REMOVED lines=35> */
.L_x_2803:
[----:B------:R-:W-:Y:S02]  /*18f60*/  ULDC UR4, c[0x0][0xc38] ;  /* 0x00030e0000047ab9 */ /* 0x000fe40000000800 */
[----:B------:R-:W-:-:S04]  /*18f70*/  IMAD.U32 R5, RZ, RZ, UR4 ;  /* 0x00000004ff057e24 */ /* 0x000fc8000f8e00ff */
[----:B---3--:R-:W-:-:S04]  /*18f80*/  IMAD R14, R14, R5, RZ ;  /* 0x000000050e0e7224 */ /* 0x008fc800078e02ff */
[----:B------:R-:W-:-:S05]  /*18f90*/  IMAD.IADD R7, R14, 0x1, R7 ;  /* 0x000000010e077824 */ /* 0x000fca00078e0207 */
[----:B------:R-:W-:-:S13]  /*18fa0*/  ISETP.GT.AND P6, PT, R7, R0, PT ;  /* 0x000000000700720c */ /* 0x000fda0003fc4270 */
[----:B------:R-:W-:Y:S05]  /*18fb0*/  @!P6 BRA `(.L_x_2683) ;  /* 0xfffffffc005ce947 */ /* 0x000fea000383ffff */
.L_x_2680:
[----:B------:R-:W-:Y:S01]  /*18fc0*/  IMAD.IADD R7, R7, 0x1, -R14 ;  /* 0x0000000107077824 */ /* 0x000fe200078e0a0e */
[----:B------:R-:W-:-:S03]  /*18fd0*/  UMOV UR4, 0xffffffff ;  /* 0xffffffff00047882 */ /* 0x000fc60000000000 */
[----:B------:R-:W-:-:S05]  /*18fe0*/  IMAD R3, R2, R5, R7 ;  /* 0x0000000502037224 */ /* 0x000fca00078e0207 */
[----:B------:R-:W-:Y:S01]  /*18ff0*/  ISETP.GT.AND P6, PT, R3, R0, PT ;  /* 0x000000000300720c */ /* 0x000fe20003fc4270 */
[----:B------:R-:W-:-:S12]  /*19000*/  BRA.DIV UR4, `(.L_x_2684) ;  /* 0x0000004204fc7947 */ /* 0x000fd8000b800000 */
[----:B------:R-:W-:-:S04]  /*19010*/  VOTE.ANY R3, PT, !P6 ;  /* 0x0000000000037806 */ /* 0x000fc800070e0100 */
[----:B------:R-:W3:Y:S02]  /*19020*/  POPC R12, R3 ;  /* 0x00000003000c7309 */ /* 0x000ee40000000000 */
[----:B---3--:R3:W4:Y:S01]  /*19030*/  SHFL.IDX PT, R25, R25, R12, 0x1f ;  /* 0x00001f0c19197589 */ /* 0x00872200000e0000 */
[----:B------:R-:W-:-:S03]  /*19040*/  IMAD.IADD R27, R12, 0x1, R27 ;  /* 0x000000010c1b7824 */ /* 0x000fc600078e021b */
[----:B------:R3:W0:Y:S04]  /*19050*/  SHFL.IDX PT, R4, R4, R12, 0x1f ;  /* 0x00001f0c04047589 */ /* 0x00062800000e0000 */
.L_x_2808:
[----:B------:R-:W-:-:S13]  /*19060*/  ISETP.NE.AND P0, PT, R3, RZ, PT ;  /* 0x000000ff0300720c */ /* 0x000fda0003f05270 */
[----:B------:R-:W-:Y:S05]  /*19070*/  @!P0 BRA `(.L_x_2685) ;  /* 0x0000000000108947 */ /* 0x000fea0003800000 */
[----:B------:R-:W-:Y:S01]  /*19080*/  UMOV UR4, 0xffffffff ;  /* 0xffffffff00047882 */ /* 0x000fe20000000000 */
[----:B---3--:R-:W-:Y:S02]  /*19090*/  VIADD R12, R12, 0xffffffff ;  /* 0xffffffff0c0c7836 */ /* 0x008fe40000000000 */
[----:B------:R-:W-:Y:S05]  /*190a0*/  BRA.DIV UR4, `(.L_x_2686) ;  /* 0x0000004604307947 */ /* 0x000fea000b800000 */
[----:B------:R3:W0:Y:S02]  /*190b0*/  SHFL.IDX PT, R6, R2, R12, 0x1f ;  /* 0x00001f0c02067589 */ /* 0x00062400000e0000 */
.L_x_2685:
[----:B0-----:R-:W-:Y:S01]  /*190c0*/  ISETP.NE.AND P0, PT, R4, 0x1, PT ;  /* 0x000000010400780c */ /* 0x001fe20003f05270 */
[----:B------:R-:W-:-:S04]  /*190d0*/  IMAD R24, R6, R5, R7 ;  /* 0x0000000506187224 */ /* 0x000fc800078e0207 */
[----:B------:R-:W-:-:S08]  /*190e0*/  IMAD.IADD R0, R0, 0x1, -R24 ;  /* 0x0000000100007824 */ /* 0x000fd000078e0a18 */
[----:B------:R-:W-:Y:S05]  /*190f0*/  @!P0 BRA `(.L_x_2687) ;  /* 0x0000000000dc8947 */ /* 0x000fea0003800000 */
[-C--:B----4-:R-:W-:Y:S02]  /*19100*/  IABS R6, R25.reuse ;  /* 0x0000001900067213 */ /* 0x090fe40000000000 */
[----:B------:R-:W-:Y:S02]  /*19110*/  IABS R5, R4 ;  /* 0x0000000400057213 */ /* 0x000fe40000000000 */
[----:B------:R-:W0:Y:S08]  /*19120*/  I2F.RP R7, R6 ;  /* 0x0000000600077306 */ /* 0x000e300000209400 */
[----:B------:R-:W4:Y:S08]  /*19130*/  I2F.RP R8, R5 ;  /* 0x0000000500087306 */ /* 0x000f300000209400 */
[----:B0-----:R-:W2:Y:S08]  /*19140*/  MUFU.RCP R7, R7 ;  /* 0x0000000700077308 */ /* 0x001eb00000001000 */
[----:B----4-:R-:W-:Y:S01]  /*19150*/  MUFU.RCP R8, R8 ;  /* 0x0000000800087308 */ /* 0x010fe20000001000 */
[----:B--23--:R-:W-:Y:S01]  /*19160*/  VIADD R2, R7, 0xffffffe ;  /* 0x0ffffffe07027836 */ /* 0x00cfe20000000000 */
[----:B------:R-:W-:-:S06]  /*19170*/  IABS R7, R25 ;  /* 0x0000001900077213 */ /* 0x000fcc0000000000 */
[----:B------:R0:W2:Y:S02]  /*19180*/  F2I.FTZ.U32.TRUNC.NTZ R3, R2 ;  /* 0x0000000200037305 */ /* 0x0000a4000021f000 */
[----:B0-----:R-:W-:Y:S02]  /*19190*/  IMAD.MOV.U32 R2, RZ, RZ, RZ ;  /* 0x000000ffff027224 */ /* 0x001fe400078e00ff */
[----:B--2---:R-:W-:-:S04]  /*191a0*/  IMAD.MOV R9, RZ, RZ, -R3 ;  /* 0x000000ffff097224 */ /* 0x004fc800078e0a03 */
[----:B------:R-:W-:-:S04]  /*191b0*/  IMAD R9, R9, R6, RZ ;  /* 0x0000000609097224 */ /* 0x000fc800078e02ff */
[----:B------:R-:W-:Y:S01]  /*191c0*/  IMAD.HI.U32 R3, R3, R9, R2 ;  /* 0x0000000903037227 */ /* 0x000fe200078e0002 */
        /* <DEDUP_REMOVED lines=22> */
[----:B------:R-:W-:-:S05]  /*19330*/  IABS R3, R7 ;  /* 0x0000000700037213 */ /* 0x000fca0000000000 */
        /* <DEDUP_REMOVED lines=9> */
[----:B------:R-:W-:-:S04]  /*193d0*/  IMAD.MOV R2, RZ, RZ, -R7 ;  /* 0x000000ffff027224 */ /* 0x000fc800078e0a07 */
[----:B------:R-:W-:Y:S02]  /*193e0*/  IMAD R2, R25, R2, R0 ;  /* 0x0000000219027224 */ /* 0x000fe400078e0200 */
        /* <DEDUP_REMOVED lines=8> */
.L_x_2687:
[----:B--23--:R-:W0:Y:S02]  /*19470*/  LDC.64 R2, c[0x0][0xc90] ;  /* 0x00032400ff027b82 */ /* 0x00ce240000000a00 */
[----:B0-----:R-:W-:-:S05]  /*19480*/  IMAD.WIDE R2, R27, 0x4, R2 ;  /* 0x000000041b027825 */ /* 0x001fca00078e0202 */
[----:B------:R0:W4:Y:S02]  /*19490*/  LDG.E R6, desc[UR48][R2.64] ;  /* 0x0000003002067981 */ /* 0x000124000c1e1900 */
[----:B0-----:R-:W-:Y:S02]  /*194a0*/  IMAD.MOV.U32 R2, RZ, RZ, RZ ;  /* 0x000000ffff027224 */ /* 0x001fe400078e00ff */
[----:B----4-:R-:W-:-:S05]  /*194b0*/  IMAD R7, R25, R6, RZ ;  /* 0x0000000619077224 */ /* 0x010fca00078e02ff */
[----:B------:R-:W-:-:S04]  /*194c0*/  IABS R4, R7 ;  /* 0x0000000700047213 */ /* 0x000fc80000000000 */
[----:B------:R-:W0:Y:S08]  /*194d0*/  I2F.RP R8, R4 ;  /* 0x0000000400087306 */ /* 0x000e300000209400 */
        /* <DEDUP_REMOVED lines=26> */
[----:B------:R-:W-:-:S04]  /*19680*/  VIADDMNMX R5, R3, R5, R6, PT ;  /* 0x0000000503057246 */ /* 0x000fc80003800106 */
[----:B------:R-:W-:-:S04]  /*19690*/  IABS R6, R5 ;  /* 0x0000000500067213 */ /* 0x000fc80000000000 */
[----:B------:R-:W0:Y:S08]  /*196a0*/  I2F.RP R8, R6 ;  /* 0x0000000600087306 */ /* 0x000e300000209400 */
[----:B0-----:R-:W0:Y:S02]  /*196b0*/  MUFU.RCP R8, R8 ;  /* 0x0000000800087308 */ /* 0x001e240000001000 */
[----:B0-----:R-:W-:Y:S01]  /*196c0*/  VIADD R3, R8, 0xffffffe ;  /* 0x0ffffffe08037836 */ /* 0x001fe20000000000 */
[----:B------:R-:W-:-:S05]  /*196d0*/  IABS R8, R5 ;  /* 0x0000000500087213 */ /* 0x000fca0000000000 */
[----:B------:R-:W0:Y:S02]  /*196e0*/  F2I.FTZ.U32.TRUNC.NTZ R3, R3 ;  /* 0x0000000300037305 */ /* 0x000e24000021f000 */
[----:B0-----:R-:W-:-:S04]  /*196f0*/  IMAD.MOV R7, RZ, RZ, -R3 ;  /* 0x000000ffff077224 */ /* 0x001fc800078e0a03 */
[----:B------:R-:W-:-:S04]  /*19700*/  IMAD R7, R7, R6, RZ ;  /* 0x0000000607077224 */ /* 0x000fc800078e02ff */
[----:B------:R-:W-:Y:S01]  /*19710*/  IMAD.HI.U32 R2, R3, R7, R2 ;  /* 0x0000000703027227 */ /* 0x000fe200078e0002 */
[----:B------:R-:W-:-:S03]  /*19720*/  IABS R7, R0 ;  /* 0x0000000000077213 */ /* 0x000fc60000000000 */
        /* <DEDUP_REMOVED lines=13> */
[----:B------:R-:W-:Y:S01]  /*19800*/  @!P1 LOP3.LUT R2, RZ, R5, RZ, 0x33, !PT ;  /* 0x00000005ff029212 */ /* 0x000fe200078e33ff */
[----:B------:R-:W-:-:S04]  /*19810*/  IMAD.MOV R5, RZ, RZ, -R5 ;  /* 0x000000ffff057224 */ /* 0x000fc800078e0a05 */
[----:B------:R-:W-:-:S07]  /*19820*/  IMAD R26, R2, R5, R3 ;  /* 0x00000005021a7224 */ /* 0x000fce00078e0203 */
.L_x_2688:
[----:B------:R-:W-:-:S05]  /*19830*/  LOP3.LUT R2, RZ, R2, RZ, 0x33, !PT ;  /* 0x00000002ff027212 */ /* 0x000fca00078e33ff */
[----:B------:R-:W-:Y:S01]  /*19840*/  IMAD.IADD R25, R25, 0x1, R2 ;  /* 0x0000000119197824 */ /* 0x000fe200078e0202 */
[----:B------:R-:W-:Y:S06]  /*19850*/  BRA `(.L_x_2689) ;  /* 0x00000000001c7947 */ /* 0x000fec0003800000 */
.L_x_2681:
[----:B------:R-:W-:Y:S01]  /*19860*/  UMOV UR4, URZ ;  /* 0x0000003f00047c82 */ /* 0x000fe20008000000 */
[----:B------:R-:W-:Y:S01]  /*19870*/  UMOV UR5, URZ ;  /* 0x0000003f00057c82 */ /* 0x000fe20008000000 */
[----:B------:R-:W-:Y:S01]  /*19880*/  ULDC UR6, c[0x0][0xc3c] ;  /* 0x00030f0000067ab9 */ /* 0x000fe20000000800 */
[----:B------:R-:W-:Y:S02]  /*19890*/  IMAD.MOV.U32 R24, RZ, RZ, R0 ;  /* 0x000000ffff187224 */ /* 0x000fe400078e0000 */
[----:B------:R-:W-:Y:S02]  /*198a0*/  IMAD.U32 R25, RZ, RZ, UR4 ;  /* 0x00000004ff197e24 */ /* 0x000fe4000f8e00ff */
[----:B------:R-:W-:Y:S02]  /*198b0*/  IMAD.U32 R26, RZ, RZ, UR5 ;  /* 0x00000005ff1a7e24 */ /* 0x000fe4000f8e00ff */
[----:B------:R-:W-:-:S07]  /*198c0*/  IMAD.U32 R27, RZ, RZ, UR6 ;  /* 0x00000006ff1b7e24 */ /* 0x000fce000f8e00ff */
.L_x_2689:
        /* <DEDUP_REMOVED lines=10> */
.L_x_2678:
[----:B------:R-:W-:Y:S02]  /*19970*/  ULDC UR4, c[0x0][0xc3c] ;  /* 0x00030f0000047ab9 */ /* 0x000fe40000000800 */
[----:B---3--:R-:W-:-:S13]  /*19980*/  ISETP.GE.AND P0, PT, R27, UR4, PT ;  /* 0x000000041b007c0c */ /* 0x008fda000bf06270 */
[----:B------:R-:W-:Y:S05]  /*19990*/  @!P0 BRA `(.L_x_2690) ;  /* 0xffffffb000288947 */ /* 0x000fea000383ffff */
[----:B------:R-:W-:Y:S05]  /*199a0*/  BSYNC B8 ;  /* 0x0000000000087941 */ /* 0x000fea0003800000 */
.L_x_2619:
        /* <DEDUP_REMOVED lines=12> */
.L_x_2811:
[----:B------:R-:W-:Y:S05]  /*19a70*/  BSYNC B0 ;  /* 0x0000000000007941 */ /* 0x000fea0003800000 */
.L_x_2691:
[----:B------:R-:W-:-:S03]  /*19a80*/  UMOV UR4, 0xffffffff ;  /* 0xffffffff00047882 */ /* 0x000fc60000000000 */
[----:B------:R-:W-:Y:S05]  /*19a90*/  BRA.DIV UR4, `(.L_x_2693) ;  /* 0x0000003a04f07947 */ /* 0x000fea000b800000 */
[----:B-1----:R-:W1:Y:S02]  /*19aa0*/  S2R R0, SR_TID.X ;  /* 0x0000000000007919 */ /* 0x002e640000002100 */
[----:B-1----:R-:W-:-:S04]  /*19ab0*/  SHF.R.U32.HI R0, RZ, 0x5, R0 ;  /* 0x00000005ff007819 */ /* 0x002fc80000011600 */
[----:B------:R-:W-:-:S05]  /*19ac0*/  LOP3.LUT R0, R0, 0x3, RZ, 0xc0, !PT ;  /* 0x0000000300007812 */ /* 0x000fca00078ec0ff */
[----:B------:R1:W3:Y:S02]  /*19ad0*/  SHFL.IDX PT, R14, R0, RZ, 0x1f ;  /* 0x00001fff000e7589 */ /* 0x0002e400000e0000 */
.L_x_2814:
[----:B---3--:R-:W-:Y:S01]  /*19ae0*/  ISETP.NE.AND P0, PT, R14, RZ, PT ;  /* 0x000000ff0e00720c */ /* 0x008fe20003f05270 */
[----:B------:R-:W-:-:S12]  /*19af0*/  BSSY B0, `(.L_x_2694) ;  /* 0x0000024000007945 */ /* 0x000fd80003800000 */
[----:B------:R-:W-:Y:S05]  /*19b00*/  @P0 BRA `(.L_x_2695) ;  /* 0x0000000000880947 */ /* 0x000fea0003800000 */
[----:B------:R-:W-:-:S03]  /*19b10*/  UMOV UR4, 0xffffffff ;  /* 0xffffffff00047882 */ /* 0x000fc60000000000 */
[----:B------:R-:W-:Y:S05]  /*19b20*/  BRA.DIV UR4, `(.L_x_2696) ;  /* 0x0000003e04007947 */ /* 0x000fea000b800000 */
[----:B------:R-:W-:-:S13]  /*19b30*/  ELECT P6, URZ, PT ;  /* 0x00000000003f782f */ /* 0x000fda00038c0000 */
.L_x_2817:
[----:B------:R-:W-:Y:S05]  /*19b40*/  @!P6 BRA `(.L_x_2695) ;  /* 0x000000000078e947 */ /* 0x000fea0003800000 */
[----:B------:R-:W-:-:S06]  /*19b50*/  ULOP3.LUT UR4, UR39, 0x2, URZ, 0xfc, !UPT ;  /* 0x0000000227047892 */ /* 0x000fcc000f8efc3f */
[----:B-1----:R-:W-:-:S05]  /*19b60*/  IMAD.U32 R0, RZ, RZ, UR4 ;  /* 0x00000004ff007e24 */ /* 0x002fca000f8e00ff */
[----:B------:R-:W-:-:S13]  /*19b70*/  ISETP.NE.AND P0, PT, R0, 0x3, PT ;  /* 0x000000030000780c */ /* 0x000fda0003f05270 */
[----:B------:R-:W-:Y:S05]  /*19b80*/  @!P0 BRA `(.L_x_2697) ;  /* 0x0000000000048947 */ /* 0x000fea0003800000 */
[----:B------:R-:W-:Y:S01]  /*19b90*/  BPT.TRAP 0x1 ;  /* 0x000000040000795c */ /* 0x000fe20000300000 */
.L_x_2697:
[C---:B------:R-:W-:Y:S01]  /*19ba0*/  IMAD R3, R18.reuse, 0x8, R5 ;  /* 0x0000000812037824 */ /* 0x040fe200078e0205 */
[----:B------:R-:W-:Y:S01]  /*19bb0*/  SHF.L.U32 R2, R23, 0x1f, RZ ;  /* 0x0000001f17027819 */ /* 0x000fe200000006ff */
[----:B------:R-:W-:-:S03]  /*19bc0*/  VIADD R18, R18, 0x1 ;  /* 0x0000000112127836 */ /* 0x000fc60000000000 */
[----:B------:R-:W1:Y:S02]  /*19bd0*/  SYNCS.PHASECHK.TRANS64.TRYWAIT P1, [R3+URZ+0x22840], R2 ;  /* 0x02284002030075a7 */ /* 0x000e64000802017f */
[----:B------:R-:W-:-:S04]  /*19be0*/  ISETP.NE.AND P2, PT, R18, 0x2, PT ;  /* 0x000000021200780c */ /* 0x000fc80003f45270 */
[----:B------:R-:W-:Y:S01]  /*19bf0*/  SEL R0, RZ, 0x1, P2 ;  /* 0x00000001ff007807 */ /* 0x000fe20001000000 */
[----:B-1----:R-:W-:Y:S08]  /*19c00*/  @!P1 BRA `(.L_x_2698) ;  /* 0x0000003800e89947 */ /* 0x002ff00003800000 */
.L_x_2818:
[----:B------:R-:W-:Y:S02]  /*19c10*/  SEL R18, R18, RZ, P2 ;  /* 0x000000ff12127207 */ /* 0x000fe40001000000 */
[----:B------:R-:W-:Y:S01]  /*19c20*/  LOP3.LUT R0, R23, R0, RZ, 0x3c, !PT ;  /* 0x0000000017007212 */ /* 0x000fe200078e3cff */
[----:B------:R-:W-:Y:S06]  /*19c30*/  @!P0 BRA `(.L_x_2699) ;  /* 0x0000000000048947 */ /* 0x000fec0003800000 */
[----:B------:R-:W-:Y:S01]  /*19c40*/  BPT.TRAP 0x1 ;  /* 0x000000040000795c */ /* 0x000fe20000300000 */
.L_x_2699:
[----:B------:R-:W-:Y:S01]  /*19c50*/  IMAD R5, R18, 0x8, R5 ;  /* 0x0000000812057824 */ /* 0x000fe200078e0205 */
[----:B------:R-:W-:-:S04]  /*19c60*/  SHF.L.U32 R0, R0, 0x1f, RZ ;  /* 0x0000001f00007819 */ /* 0x000fc800000006ff */
[----:B------:R-:W3:Y:S02]  /*19c70*/  SYNCS.PHASECHK.TRANS64.TRYWAIT P1, [R5+URZ+0x22840], R0 ;  /* 0x02284000050075a7 */ /* 0x000ee4000802017f */
[----:B---3--:R-:W-:Y:S05]  /*19c80*/  @!P1 BRA `(.L_x_2700) ;  /* 0x0000003800dc9947 */ /* 0x008fea0003800000 */
.L_x_2819:
[----:B------:R-:W-:Y:S05]  /*19c90*/  @!P0 BRA `(.L_x_2701) ;  /* 0x0000000000048947 */ /* 0x000fea0003800000 */
[----:B------:R-:W-:Y:S01]  /*19ca0*/  BPT.TRAP 0x1 ;  /* 0x000000040000795c */ /* 0x000fe20000300000 */
.L_x_2701:
[----:B------:R-:W5:Y:S02]  /*19cb0*/  SYNCS.PHASECHK.TRANS64.TRYWAIT P1, [R3+URZ+0x22860], R2 ;  /* 0x02286002030075a7 */ /* 0x000f64000802017f */
[----:B-----5:R-:W-:Y:S05]  /*19cc0*/  @!P1 BRA `(.L_x_2702) ;  /* 0x0000003800e09947 */ /* 0x020fea0003800000 */
.L_x_2820:
[----:B------:R-:W-:Y:S05]  /*19cd0*/  @!P0 BRA `(.L_x_2703) ;  /* 0x0000000000048947 */ /* 0x000fea0003800000 */
[----:B------:R-:W-:Y:S01]  /*19ce0*/  BPT.TRAP 0x1 ;  /* 0x000000040000795c */ /* 0x000fe20000300000 */
.L_x_2703:
[----:B------:R0:W0:Y:S02]  /*19cf0*/  SYNCS.PHASECHK.TRANS64.TRYWAIT P0, [R5+URZ+0x22860], R0 ;  /* 0x02286000050075a7 */ /* 0x000024000800017f */
[----:B0-----:R-:W-:Y:S05]  /*19d00*/  @!P0 NANOSLEEP.SYNCS 0x989680 ;  /* 0x009896800000895d */ /* 0x001fea0003900000 */
[----:B------:R-:W0:Y:S02]  /*19d10*/  @!P0 SYNCS.PHASECHK.TRANS64 P0, [R5+URZ+0x22860], R0 ;  /* 0x02286000050085a7 */ /* 0x000e24000800007f */
[----:B0-----:R-:W-:Y:S05]  /*19d20*/  @!P0 BRA `(.L_x_2703) ;  /* 0xfffffffc00f08947 */ /* 0x001fea000383ffff */
.L_x_2695:
[----:B------:R-:W-:Y:S05]  /*19d30*/  BSYNC B0 ;  /* 0x0000000000007941 */ /* 0x000fea0003800000 */
.L_x_2694:
[----:B------:R-:W-:Y:S05]  /*19d40*/  EXIT ;  /* 0x000000000000794d */ /* 0x000fea0003800000 */
.L_x_2510:
[----:B0-----:R0:W1:Y:S02]  /*19d50*/  SYNCS.PHASECHK.TRANS64.TRYWAIT P0, [R8+URZ+0x22800], R3 ;  /* 0x02280003080075a7 */ /* 0x001064000800017f */
[----:B-1----:R-:W-:Y:S05]  /*19d60*/  @!P0 NANOSLEEP.SYNCS 0x989680 ;  /* 0x009896800000895d */ /* 0x002fea0003900000 */
[----:B------:R-:W1:Y:S02]  /*19d70*/  @!P0 SYNCS.PHASECHK.TRANS64 P0, [R8+URZ+0x22800], R3 ;  /* 0x02280003080085a7 */ /* 0x000e64000800007f */
[----:B-1----:R-:W-:Y:S05]  /*19d80*/  @!P0 BRA `(.L_x_2510) ;  /* 0xfffffffc00f08947 */ /* 0x002fea000383ffff */
[----:B------:R-:W-:Y:S05]  /*19d90*/  BRA `(.L_x_2704) ;  /* 0xfffffe8400807947 */ /* 0x000fea000383ffff */
.L_x_2514:
[----:B0-----:R-:W-:-:S04]  /*19da0*/  IMAD.U32 R3, RZ, RZ, UR22 ;  /* 0x00000016ff037e24 */ /* 0x001fc8000f8e00ff */
[----:B------:R0:W2:Y:S03]  /*19db0*/  SYNCS.PHASECHK.TRANS64.TRYWAIT P1, [R3+URZ+0x22830], R6 ;  /* 0x02283006030075a7 */ /* 0x0000a6000802017f */
[----:B--2---:R-:W-:Y:S05]  /*19dc0*/  @!P1 NANOSLEEP.SYNCS 0x989680 ;  /* 0x009896800000995d */ /* 0x004fea0003900000 */
[----:B------:R-:W2:Y:S02]  /*19dd0*/  @!P1 SYNCS.PHASECHK.TRANS64 P1, [R3+URZ+0x22830], R6 ;  /* 0x02283006030095a7 */ /* 0x000ea4000802007f */
[----:B--2---:R-:W-:Y:S05]  /*19de0*/  @!P1 BRA `(.L_x_2514) ;  /* 0xfffffffc00ec9947 */ /* 0x004fea000383ffff */
[----:B------:R-:W-:Y:S05]  /*19df0*/  BRA `(.L_x_2513) ;  /* 0xfffffe8400a87947 */ /* 0x000fea000383ffff */
.L_x_2527:
[----:B-1----:R-:W-:-:S04]  /*19e00*/  IMAD.U32 R9, RZ, RZ, UR22 ;  /* 0x00000016ff097e24 */ /* 0x002fc8000f8e00ff */
[----:B------:R1:W2:Y:S03]  /*19e10*/  SYNCS.PHASECHK.TRANS64.TRYWAIT P1, [R9+URZ+0x22850], R6 ;  /* 0x02285006090075a7 */ /* 0x0002a6000802017f */
[----:B--2---:R-:W-:Y:S05]  /*19e20*/  @!P1 NANOSLEEP.SYNCS 0x989680 ;  /* 0x009896800000995d */ /* 0x004fea0003900000 */
[----:B------:R-:W2:Y:S02]  /*19e30*/  @!P1 SYNCS.PHASECHK.TRANS64 P1, [R9+URZ+0x22850], R6 ;  /* 0x02285006090095a7 */ /* 0x000ea4000802007f */
[----:B--2---:R-:W-:Y:S05]  /*19e40*/  @!P1 BRA `(.L_x_2527) ;  /* 0xfffffffc00ec9947 */ /* 0x004fea000383ffff */
[----:B------:R-:W-:Y:S05]  /*19e50*/  BRA `(.L_x_2526) ;  /* 0xfffffeac00dc7947 */ /* 0x000fea000383ffff */
.L_x_2536:
[----:B-1----:R-:W-:-:S04]  /*19e60*/  IMAD.U32 R4, RZ, RZ, UR26 ;  /* 0x0000001aff047e24 */ /* 0x002fc8000f8e00ff */
[----:B------:R1:W2:Y:S03]  /*19e70*/  SYNCS.PHASECHK.TRANS64.TRYWAIT P1, [R4+URZ+0x22830], R7 ;  /* 0x02283007040075a7 */ /* 0x0002a6000802017f */
[----:B--2---:R-:W-:Y:S05]  /*19e80*/  @!P1 NANOSLEEP.SYNCS 0x989680 ;  /* 0x009896800000995d */ /* 0x004fea0003900000 */
[----:B------:R-:W2:Y:S02]  /*19e90*/  @!P1 SYNCS.PHASECHK.TRANS64 P1, [R4+URZ+0x22830], R7 ;  /* 0x02283007040095a7 */ /* 0x000ea4000802007f */
[----:B--2---:R-:W-:Y:S05]  /*19ea0*/  @!P1 BRA `(.L_x_2536) ;  /* 0xfffffffc00ec9947 */ /* 0x004fea000383ffff */
[----:B------:R-:W-:Y:S05]  /*19eb0*/  BRA `(.L_x_2535) ;  /* 0xfffffeb400987947 */ /* 0x000fea000383ffff */
.L_x_2549:
[----:B-1----:R-:W-:-:S04]  /*19ec0*/  IMAD.U32 R8, RZ, RZ, UR26 ;  /* 0x0000001aff087e24 */ /* 0x002fc8000f8e00ff */
[----:B------:R1:W3:Y:S03]  /*19ed0*/  SYNCS.PHASECHK.TRANS64.TRYWAIT P1, [R8+URZ+0x22850], R7 ;  /* 0x02285007080075a7 */ /* 0x0002e6000802017f */
[----:B---3--:R-:W-:Y:S05]  /*19ee0*/  @!P1 NANOSLEEP.SYNCS 0x989680 ;  /* 0x009896800000995d */ /* 0x008fea0003900000 */
[----:B------:R-:W3:Y:S02]  /*19ef0*/  @!P1 SYNCS.PHASECHK.TRANS64 P1, [R8+URZ+0x22850], R7 ;  /* 0x02285007080095a7 */ /* 0x000ee4000802007f */
[----:B---3--:R-:W-:Y:S05]  /*19f00*/  @!P1 BRA `(.L_x_2549) ;  /* 0xfffffffc00ec9947 */ /* 0x008fea000383ffff */
[----:B------:R-:W-:Y:S05]  /*19f10*/  BRA `(.L_x_2548) ;  /* 0xfffffee400e87947 */ /* 0x000fea000383ffff */
.L_x_2559:
[----:B-12---:R-:W-:-:S04]  /*19f20*/  IMAD.U32 R3, RZ, RZ, UR24 ;  /* 0x00000018ff037e24 */ /* 0x006fc8000f8e00ff */
[----:B------:R1:W2:Y:S03]  /*19f30*/  SYNCS.PHASECHK.TRANS64.TRYWAIT P2, [R3+URZ+0x22830], R6 ;  /* 0x02283006030075a7 */ /* 0x0002a6000804017f */
[----:B--2---:R-:W-:Y:S05]  /*19f40*/  @!P2 NANOSLEEP.SYNCS 0x989680 ;  /* 0x009896800000a95d */ /* 0x004fea0003900000 */
[----:B------:R-:W2:Y:S02]  /*19f50*/  @!P2 SYNCS.PHASECHK.TRANS64 P2, [R3+URZ+0x22830], R6 ;  /* 0x022830060300a5a7 */ /* 0x000ea4000804007f */
[----:B--2---:R-:W-:Y:S05]  /*19f60*/  @!P2 BRA `(.L_x_2559) ;  /* 0xfffffffc00eca947 */ /* 0x004fea000383ffff */
[----:B------:R-:W-:Y:S05]  /*19f70*/  BRA `(.L_x_2558) ;  /* 0xfffffeec00ac7947 */ /* 0x000fea000383ffff */
.L_x_2564:
[----:B-1----:R-:W-:-:S04]  /*19f80*/  IMAD.U32 R9, RZ, RZ, UR24 ;  /* 0x00000018ff097e24 */ /* 0x002fc8000f8e00ff */
[----:B------:R1:W2:Y:S03]  /*19f90*/  SYNCS.PHASECHK.TRANS64.TRYWAIT P2, [R9+URZ+0x22850], R6 ;  /* 0x02285006090075a7 */ /* 0x0002a6000804017f */
[----:B--2---:R-:W-:Y:S05]  /*19fa0*/  @!P2 NANOSLEEP.SYNCS 0x989680 ;  /* 0x009896800000a95d */ /* 0x004fea0003900000 */
[----:B------:R-:W2:Y:S02]  /*19fb0*/  @!P2 SYNCS.PHASECHK.TRANS64 P2, [R9+URZ+0x22850], R6 ;  /* 0x022850060900a5a7 */ /* 0x000ea4000804007f */
[----:B--2---:R-:W-:Y:S05]  /*19fc0*/  @!P2 BRA `(.L_x_2564) ;  /* 0xfffffffc00eca947 */ /* 0x004fea000383ffff */
[----:B------:R-:W-:Y:S05]  /*19fd0*/  BRA `(.L_x_2563) ;  /* 0xffffff0c004c7947 */ /* 0x000fea000383ffff */
.L_x_2571:
[----:B-12---:R-:W-:-:S04]  /*19fe0*/  IMAD.U32 R3, RZ, RZ, UR26 ;  /* 0x0000001aff037e24 */ /* 0x006fc8000f8e00ff */
[----:B------:R1:W2:Y:S03]  /*19ff0*/  SYNCS.PHASECHK.TRANS64.TRYWAIT P1, [R3+URZ+0x22830], R6 ;  /* 0x02283006030075a7 */ /* 0x0002a6000802017f */
[----:B--2---:R-:W-:Y:S05]  /*1a000*/  @!P1 NANOSLEEP.SYNCS 0x989680 ;  /* 0x009896800000995d */ /* 0x004fea0003900000 */
[----:B------:R-:W2:Y:S02]  /*1a010*/  @!P1 SYNCS.PHASECHK.TRANS64 P1, [R3+URZ+0x22830], R6 ;  /* 0x02283006030095a7 */ /* 0x000ea4000802007f */
[----:B--2---:R-:W-:Y:S05]  /*1a020*/  @!P1 BRA `(.L_x_2571) ;  /* 0xfffffffc00ec9947 */ /* 0x004fea000383ffff */
[----:B------:R-:W-:Y:S05]  /*1a030*/  BRA `(.L_x_2570) ;  /* 0xffffff1000647947 */ /* 0x000fea000383ffff */
.L_x_2584:
[----:B--2---:R-:W-:-:S04]  /*1a040*/  IMAD.U32 R9, RZ, RZ, UR26 ;  /* 0x0000001aff097e24 */ /* 0x004fc8000f8e00ff */
[----:B------:R2:W3:Y:S03]  /*1a050*/  SYNCS.PHASECHK.TRANS64.TRYWAIT P1, [R9+URZ+0x22850], R6 ;  /* 0x02285006090075a7 */ /* 0x0004e6000802017f */
[----:B---3--:R-:W-:Y:S05]  /*1a060*/  @!P1 NANOSLEEP.SYNCS 0x989680 ;  /* 0x009896800000995d */ /* 0x008fea0003900000 */
[----:B------:R-:W3:Y:S02]  /*1a070*/  @!P1 SYNCS.PHASECHK.TRANS64 P1, [R9+URZ+0x22850], R6 ;  /* 0x02285006090095a7 */ /* 0x000ee4000802007f */
[----:B---3--:R-:W-:Y:S05]  /*1a080*/  @!P1 BRA `(.L_x_2584) ;  /* 0xfffffffc00ec9947 */ /* 0x008fea000383ffff */
[----:B------:R-:W-:Y:S05]  /*1a090*/  BRA `(.L_x_2583) ;  /* 0xffffff4000b47947 */ /* 0x000fea000383ffff */
.L_x_2641:
        /* <DEDUP_REMOVED lines=11> */
.L_x_2706:
[----:B------:R-:W-:Y:S05]  /*1a150*/  BSYNC B0 ;  /* 0x0000000000007941 */ /* 0x000fea0003800000 */
.L_x_2705:
[----:B------:R-:W-:Y:S05]  /*1a160*/  BRA `(.L_x_2707) ;  /* 0xffffffb800b87947 */ /* 0x000fea000383ffff */
.L_x_2644:
[----:B0-----:R0:W1:Y:S02]  /*1a170*/  SYNCS.PHASECHK.TRANS64.TRYWAIT P0, [R19+URZ+0x22840], R0 ;  /* 0x02284000130075a7 */ /* 0x001064000800017f */
[----:B-1----:R-:W-:Y:S05]  /*1a180*/  @!P0 NANOSLEEP.SYNCS 0x989680 ;  /* 0x009896800000895d */ /* 0x002fea0003900000 */
[----:B------:R-:W1:Y:S02]  /*1a190*/  @!P0 SYNCS.PHASECHK.TRANS64 P0, [R19+URZ+0x22840], R0 ;  /* 0x02284000130085a7 */ /* 0x000e64000800007f */
[----:B-1----:R-:W-:Y:S05]  /*1a1a0*/  @!P0 BRA `(.L_x_2644) ;  /* 0xfffffffc00f08947 */ /* 0x002fea000383ffff */
[----:B------:R-:W-:Y:S05]  /*1a1b0*/  BRA `(.L_x_2708) ;  /* 0xffffffbc00547947 */ /* 0x000fea000383ffff */
.L_x_2645:
        /* <DEDUP_REMOVED lines=8> */
.L_x_2710:
[----:B------:R-:W-:Y:S05]  /*1a240*/  BSYNC B0 ;  /* 0x0000000000007941 */ /* 0x000fea0003800000 */
.L_x_2709:
        /* <DEDUP_REMOVED lines=9> */
.L_x_2711:
[----:B------:R-:W-:Y:S02]  /*1a2e0*/  IMAD.MOV.U32 R13, RZ, RZ, R4 ;  /* 0x000000ffff0d7224 */ /* 0x000fe400078e0004 */
[----:B------:R-:W-:Y:S02]  /*1a2f0*/  IMAD.MOV.U32 R12, RZ, RZ, 0x1 ;  /* 0x00000001ff0c7424 */ /* 0x000fe400078e00ff */
[----:B------:R-:W-:-:S07]  /*1a300*/  IMAD.MOV.U32 R3, RZ, RZ, R14 ;  /* 0x000000ffff037224 */ /* 0x000fce00078e000e */
[----:B------:R-:W-:Y:S05]  /*1a310*/  WARPSYNC.COLLECTIVE R15, `(.L_x_2712) ;  /* 0x000000000f087348 */ /* 0x000fea0003c00000 */
[----:B------:R0:W1:Y:S02]  /*1a320*/  SHFL.IDX P6, R14, R13, R12, R11 ;  /* 0x0000000c0d0e7389 */ /* 0x00006400000c000b */
[----:B01----:R-:W-:Y:S01]  /*1a330*/  ENDCOLLECTIVE ;  /* 0x000000000000791b */ /* 0x003fe20003800000 */
.L_x_2712:
        /* <DEDUP_REMOVED lines=15> */
.L_x_2713:
[----:B------:R-:W-:Y:S02]  /*1a430*/  @P0 IMAD R6, R5, 0x2, R17 ;  /* 0x0000000205060824 */ /* 0x000fe400078e0211 */
[----:B------:R-:W-:Y:S02]  /*1a440*/  IMAD.MOV.U32 R13, RZ, RZ, R4 ;  /* 0x000000ffff0d7224 */ /* 0x000fe400078e0004 */
[----:B------:R-:W-:Y:S02]  /*1a450*/  IMAD.MOV.U32 R12, RZ, RZ, 0x2 ;  /* 0x00000002ff0c7424 */ /* 0x000fe400078e00ff */
[----:B------:R-:W-:-:S07]  /*1a460*/  IMAD.MOV.U32 R3, RZ, RZ, R14 ;  /* 0x000000ffff037224 */ /* 0x000fce00078e000e */
[----:B------:R-:W-:Y:S05]  /*1a470*/  WARPSYNC.COLLECTIVE R15, `(.L_x_2714) ;  /* 0x000000000f087348 */ /* 0x000fea0003c00000 */
[----:B------:R0:W1:Y:S02]  /*1a480*/  SHFL.IDX P6, R14, R13, R12, R11 ;  /* 0x0000000c0d0e7389 */ /* 0x00006400000c000b */
[----:B01----:R-:W-:Y:S01]  /*1a490*/  ENDCOLLECTIVE ;  /* 0x000000000000791b */ /* 0x003fe20003800000 */
.L_x_2714:
        /* <DEDUP_REMOVED lines=15> */
.L_x_2715:
[----:B------:R-:W-:Y:S02]  /*1a590*/  @P0 IMAD R6, R5, 0x2, R17 ;  /* 0x0000000205060824 */ /* 0x000fe400078e0211 */
[----:B------:R-:W-:Y:S02]  /*1a5a0*/  IMAD.MOV.U32 R13, RZ, RZ, R4 ;  /* 0x000000ffff0d7224 */ /* 0x000fe400078e0004 */
[----:B------:R-:W-:Y:S02]  /*1a5b0*/  IMAD.MOV.U32 R12, RZ, RZ, 0x3 ;  /* 0x00000003ff0c7424 */ /* 0x000fe400078e00ff */
[----:B------:R-:W-:-:S07]  /*1a5c0*/  IMAD.MOV.U32 R3, RZ, RZ, R14 ;  /* 0x000000ffff037224 */ /* 0x000fce00078e000e */
[----:B------:R-:W-:Y:S05]  /*1a5d0*/  WARPSYNC.COLLECTIVE R15, `(.L_x_2716) ;  /* 0x000000000f087348 */ /* 0x000fea0003c00000 */
[----:B------:R0:W1:Y:S02]  /*1a5e0*/  SHFL.IDX P6, R14, R13, R12, R11 ;  /* 0x0000000c0d0e7389 */ /* 0x00006400000c000b */
[----:B01----:R-:W-:Y:S01]  /*1a5f0*/  ENDCOLLECTIVE ;  /* 0x000000000000791b */ /* 0x003fe20003800000 */
.L_x_2716:
        /* <DEDUP_REMOVED lines=15> */
.L_x_2717:
[----:B------:R-:W-:Y:S02]  /*1a6f0*/  @P0 IMAD R6, R5, 0x2, R17 ;  /* 0x0000000205060824 */ /* 0x000fe400078e0211 */
[----:B------:R-:W-:Y:S02]  /*1a700*/  IMAD.MOV.U32 R13, RZ, RZ, R4 ;  /* 0x000000ffff0d7224 */ /* 0x000fe400078e0004 */
[----:B------:R-:W-:Y:S02]  /*1a710*/  IMAD.MOV.U32 R12, RZ, RZ, 0x4 ;  /* 0x00000004ff0c7424 */ /* 0x000fe400078e00ff */
[----:B------:R-:W-:-:S07]  /*1a720*/  IMAD.MOV.U32 R3, RZ, RZ, R14 ;  /* 0x000000ffff037224 */ /* 0x000fce00078e000e */
[----:B------:R-:W-:Y:S05]  /*1a730*/  WARPSYNC.COLLECTIVE R15, `(.L_x_2718) ;  /* 0x000000000f087348 */ /* 0x000fea0003c00000 */
[----:B------:R0:W1:Y:S02]  /*1a740*/  SHFL.IDX P6, R14, R13, R12, R11 ;  /* 0x0000000c0d0e7389 */ /* 0x00006400000c000b */
[----:B01----:R-:W-:Y:S01]  /*1a750*/  ENDCOLLECTIVE ;  /* 0x000000000000791b */ /* 0x003fe20003800000 */
.L_x_2718:
        /* <DEDUP_REMOVED lines=15> */
.L_x_2719:
[----:B------:R-:W-:Y:S02]  /*1a850*/  @P0 IMAD R6, R5, 0x2, R17 ;  /* 0x0000000205060824 */ /* 0x000fe400078e0211 */
[----:B------:R-:W-:Y:S02]  /*1a860*/  IMAD.MOV.U32 R13, RZ, RZ, R4 ;  /* 0x000000ffff0d7224 */ /* 0x000fe400078e0004 */
[----:B------:R-:W-:Y:S02]  /*1a870*/  IMAD.MOV.U32 R12, RZ, RZ, 0x5 ;  /* 0x00000005ff0c7424 */ /* 0x000fe400078e00ff */
[----:B------:R-:W-:-:S07]  /*1a880*/  IMAD.MOV.U32 R3, RZ, RZ, R14 ;  /* 0x000000ffff037224 */ /* 0x000fce00078e000e */
[----:B------:R-:W-:Y:S05]  /*1a890*/  WARPSYNC.COLLECTIVE R15, `(.L_x_2720) ;  /* 0x000000000f087348 */ /* 0x000fea0003c00000 */
[----:B------:R0:W1:Y:S02]  /*1a8a0*/  SHFL.IDX P6, R14, R13, R12, R11 ;  /* 0x0000000c0d0e7389 */ /* 0x00006400000c000b */
[----:B01----:R-:W-:Y:S01]  /*1a8b0*/  ENDCOLLECTIVE ;  /* 0x000000000000791b */ /* 0x003fe20003800000 */
.L_x_2720:
        /* <DEDUP_REMOVED lines=10> */
.L_x_2721:
[----:B------:R-:W-:Y:S01]  /*1a960*/  @!PT LDS RZ, [RZ] ;  /* 0x00000000fffff984 */ /* 0x000fe20000000800 */
[----:B------:R-:W-:Y:S01]  /*1a970*/  @!PT LDS RZ, [RZ] ;  /* 0x00000000fffff984 */ /* 0x000fe20000000800 */
[----:B------:R-:W-:Y:S01]  /*1a980*/  @!PT LDS RZ, [RZ] ;  /* 0x00000000fffff984 */ /* 0x000fe20000000800 */
[----:B------:R1:W-:Y:S01]  /*1a990*/  @P0 LDGSTS.E.BYPASS.LTC128B.128 [R6+0x1e400], desc[UR48][R2.64], !P2 ;  /* 0x1e40000002060fae */ /* 0x0003e2000d101d70 */
[----:B------:R-:W-:Y:S01]  /*1a9a0*/  IMAD.MOV.U32 R0, RZ, RZ, R14 ;  /* 0x000000ffff007224 */ /* 0x000fe200078e000e */
[----:B------:R-:W-:Y:S06]  /*1a9b0*/  BRA `(.L_x_2722) ;  /* 0xffffffb800b47947 */ /* 0x000fec000383ffff */
.L_x_2650:
[----:B------:R-:W-:Y:S02]  /*1a9c0*/  IMAD.MOV.U32 R13, RZ, RZ, R4 ;  /* 0x000000ffff0d7224 */ /* 0x000fe400078e0004 */
[----:B------:R-:W-:Y:S02]  /*1a9d0*/  IMAD.MOV.U32 R12, RZ, RZ, RZ ;  /* 0x000000ffff0c7224 */ /* 0x000fe400078e00ff */
[----:B------:R-:W-:Y:S02]  /*1a9e0*/  IMAD.MOV.U32 R11, RZ, RZ, 0x181f ;  /* 0x0000181fff0b7424 */ /* 0x000fe400078e00ff */
[----:B------:R-:W-:Y:S02]  /*1a9f0*/  IMAD.MOV.U32 R15, RZ, RZ, -0x1 ;  /* 0xffffffffff0f7424 */ /* 0x000fe400078e00ff */
[----:B------:R-:W-:Y:S02]  /*1aa00*/  IMAD R35, R35, R6, RZ ;  /* 0x0000000623237224 */ /* 0x000fe400078e02ff */
[----:B------:R-:W-:-:S07]  /*1aa10*/  IMAD.IADD R33, R8, 0x1, R33 ;  /* 0x0000000108217824 */ /* 0x000fce00078e0221 */
[----:B-1----:R-:W-:Y:S05]  /*1aa20*/  WARPSYNC.COLLECTIVE R15, `(.L_x_2723) ;  /* 0x000000000f087348 */ /* 0x002fea0003c00000 */
[----:B------:R0:W2:Y:S02]  /*1aa30*/  SHFL.IDX P6, R14, R13, R12, R11 ;  /* 0x0000000c0d0e7389 */ /* 0x0000a400000c000b */
[----:B012---:R-:W-:Y:S01]  /*1aa40*/  ENDCOLLECTIVE ;  /* 0x000000000000791b */ /* 0x007fe20003800000 */
.L_x_2723:
[C---:B------:R-:W-:Y:S01]  /*1aa50*/  VIADD R6, R33.reuse, 0x10 ;  /* 0x0000001021067836 */ /* 0x040fe20000000000 */
[----:B------:R-:W-:Y:S01]  /*1aa60*/  ISETP.GE.AND P0, PT, R33, R35, PT ;  /* 0x000000232100720c */ /* 0x000fe20003f06270 */
[----:B------:R-:W-:Y:S02]  /*1aa70*/  IMAD.MOV.U32 R13, RZ, RZ, R0 ;  /* 0x000000ffff0d7224 */ /* 0x000fe400078e0000 */
[----:B------:R-:W-:-:S10]  /*1aa80*/  IMAD.MOV.U32 R2, RZ, RZ, R14 ;  /* 0x000000ffff027224 */ /* 0x000fd400078e000e */
[----:B------:R-:W-:Y:S05]  /*1aa90*/  WARPSYNC.COLLECTIVE R15, `(.L_x_2724) ;  /* 0x000000000f087348 */ /* 0x000fea0003c00000 */
[----:B------:R0:W1:Y:S02]  /*1aaa0*/  SHFL.IDX P6, R14, R13, R12, R11 ;  /* 0x0000000c0d0e7389 */ /* 0x00006400000c000b */
[----:B01----:R-:W-:Y:S01]  /*1aab0*/  ENDCOLLECTIVE ;  /* 0x000000000000791b */ /* 0x003fe20003800000 */
.L_x_2724:
[----:B------:R-:W-:Y:S02]  /*1aac0*/  IMAD.MOV.U32 R13, RZ, RZ, R4 ;  /* 0x000000ffff0d7224 */ /* 0x000fe400078e0004 */
[----:B------:R-:W-:Y:S02]  /*1aad0*/  IMAD.MOV.U32 R12, RZ, RZ, 0x1 ;  /* 0x00000001ff0c7424 */ /* 0x000fe400078e00ff */
[----:B------:R-:W-:-:S07]  /*1aae0*/  IMAD.MOV.U32 R3, RZ, RZ, R14 ;  /* 0x000000ffff037224 */ /* 0x000fce00078e000e */
[----:B------:R-:W-:Y:S05]  /*1aaf0*/  WARPSYNC.COLLECTIVE R15, `(.L_x_2725) ;  /* 0x000000000f087348 */ /* 0x000fea0003c00000 */
[----:B------:R0:W1:Y:S02]  /*1ab00*/  SHFL.IDX P6, R14, R13, R12, R11 ;  /* 0x0000000c0d0e7389 */ /* 0x00006400000c000b */
[----:B01----:R-:W-:Y:S01]  /*1ab10*/  ENDCOLLECTIVE ;  /* 0x000000000000791b */ /* 0x003fe20003800000 */
.L_x_2725:
        /* <DEDUP_REMOVED lines=15> */
.L_x_2726:
[----:B------:R-:W-:Y:S02]  /*1ac10*/  IMAD.MOV.U32 R13, RZ, RZ, R4 ;  /* 0x000000ffff0d7224 */ /* 0x000fe400078e0004 */
[----:B------:R-:W-:Y:S02]  /*1ac20*/  IMAD.MOV.U32 R12, RZ, RZ, 0x2 ;  /* 0x00000002ff0c7424 */ /* 0x000fe400078e00ff */
[----:B------:R-:W-:-:S07]  /*1ac30*/  IMAD.MOV.U32 R3, RZ, RZ, R14 ;  /* 0x000000ffff037224 */ /* 0x000fce00078e000e */
[----:B------:R-:W-:Y:S05]  /*1ac40*/  WARPSYNC.COLLECTIVE R15, `(.L_x_2727) ;  /* 0x000000000f087348 */ /* 0x000fea0003c00000 */
[----:B------:R0:W1:Y:S02]  /*1ac50*/  SHFL.IDX P6, R14, R13, R12, R11 ;  /* 0x0000000c0d0e7389 */ /* 0x00006400000c000b */
[----:B01----:R-:W-:Y:S01]  /*1ac60*/  ENDCOLLECTIVE ;  /* 0x000000000000791b */ /* 0x003fe20003800000 */
.L_x_2727:
        /* <DEDUP_REMOVED lines=16> */
.L_x_2728:
[----:B------:R-:W-:Y:S02]  /*1ad70*/  IMAD.MOV.U32 R13, RZ, RZ, R4 ;  /* 0x000000ffff0d7224 */ /* 0x000fe400078e0004 */
[----:B------:R-:W-:Y:S02]  /*1ad80*/  IMAD.MOV.U32 R12, RZ, RZ, 0x3 ;  /* 0x00000003ff0c7424 */ /* 0x000fe400078e00ff */
[----:B------:R-:W-:-:S07]  /*1ad90*/  IMAD.MOV.U32 R3, RZ, RZ, R14 ;  /* 0x000000ffff037224 */ /* 0x000fce00078e000e */
[----:B------:R-:W-:Y:S05]  /*1ada0*/  WARPSYNC.COLLECTIVE R15, `(.L_x_2729) ;  /* 0x000000000f087348 */ /* 0x000fea0003c00000 */
[----:B------:R0:W1:Y:S02]  /*1adb0*/  SHFL.IDX P6, R14, R13, R12, R11 ;  /* 0x0000000c0d0e7389 */ /* 0x00006400000c000b */
[----:B01----:R-:W-:Y:S01]  /*1adc0*/  ENDCOLLECTIVE ;  /* 0x000000000000791b */ /* 0x003fe20003800000 */
.L_x_2729:
        /* <DEDUP_REMOVED lines=16> */
.L_x_2730:
[----:B------:R-:W-:Y:S02]  /*1aed0*/  IMAD.MOV.U32 R13, RZ, RZ, R4 ;  /* 0x000000ffff0d7224 */ /* 0x000fe400078e0004 */
[----:B------:R-:W-:Y:S02]  /*1aee0*/  IMAD.MOV.U32 R12, RZ, RZ, 0x4 ;  /* 0x00000004ff0c7424 */ /* 0x000fe400078e00ff */
[----:B------:R-:W-:-:S07]  /*1aef0*/  IMAD.MOV.U32 R3, RZ, RZ, R14 ;  /* 0x000000ffff037224 */ /* 0x000fce00078e000e */
[----:B------:R-:W-:Y:S05]  /*1af00*/  WARPSYNC.COLLECTIVE R15, `(.L_x_2731) ;  /* 0x000000000f087348 */ /* 0x000fea0003c00000 */
[----:B------:R0:W1:Y:S02]  /*1af10*/  SHFL.IDX P6, R14, R13, R12, R11 ;  /* 0x0000000c0d0e7389 */ /* 0x00006400000c000b */
[----:B01----:R-:W-:Y:S01]  /*1af20*/  ENDCOLLECTIVE ;  /* 0x000000000000791b */ /* 0x003fe20003800000 */
.L_x_2731:
        /* <DEDUP_REMOVED lines=16> */
.L_x_2732:
[----:B------:R-:W-:Y:S02]  /*1b030*/  IMAD.MOV.U32 R13, RZ, RZ, R4 ;  /* 0x000000ffff0d7224 */ /* 0x000fe400078e0004 */
[----:B------:R-:W-:Y:S02]  /*1b040*/  IMAD.MOV.U32 R12, RZ, RZ, 0x5 ;  /* 0x00000005ff0c7424 */ /* 0x000fe400078e00ff */
[----:B------:R-:W-:-:S07]  /*1b050*/  IMAD.MOV.U32 R3, RZ, RZ, R14 ;  /* 0x000000ffff037224 */ /* 0x000fce00078e000e */
[----:B------:R-:W-:Y:S05]  /*1b060*/  WARPSYNC.COLLECTIVE R15, `(.L_x_2733) ;  /* 0x000000000f087348 */ /* 0x000fea0003c00000 */
[----:B------:R0:W1:Y:S02]  /*1b070*/  SHFL.IDX P6, R14, R13, R12, R11 ;  /* 0x0000000c0d0e7389 */ /* 0x00006400000c000b */
[----:B01----:R-:W-:Y:S01]  /*1b080*/  ENDCOLLECTIVE ;  /* 0x000000000000791b */ /* 0x003fe20003800000 */
.L_x_2733:
        /* <DEDUP_REMOVED lines=16> */
.L_x_2734:
[----:B------:R-:W-:Y:S02]  /*1b190*/  IMAD.MOV.U32 R13, RZ, RZ, R4 ;  /* 0x000000ffff0d7224 */ /* 0x000fe400078e0004 */
[----:B------:R-:W-:Y:S02]  /*1b1a0*/  IMAD.MOV.U32 R12, RZ, RZ, 0x6 ;  /* 0x00000006ff0c7424 */ /* 0x000fe400078e00ff */
[----:B------:R-:W-:-:S07]  /*1b1b0*/  IMAD.MOV.U32 R3, RZ, RZ, R14 ;  /* 0x000000ffff037224 */ /* 0x000fce00078e000e */
[----:B------:R-:W-:Y:S05]  /*1b1c0*/  WARPSYNC.COLLECTIVE R15, `(.L_x_2735) ;  /* 0x000000000f087348 */ /* 0x000fea0003c00000 */
[----:B------:R0:W1:Y:S02]  /*1b1d0*/  SHFL.IDX P6, R14, R13, R12, R11 ;  /* 0x0000000c0d0e7389 */ /* 0x00006400000c000b */
[----:B01----:R-:W-:Y:S01]  /*1b1e0*/  ENDCOLLECTIVE ;  /* 0x000000000000791b */ /* 0x003fe20003800000 */
.L_x_2735:
        /* <DEDUP_REMOVED lines=16> */
.L_x_2736:
[----:B------:R-:W-:Y:S02]  /*1b2f0*/  IMAD.MOV.U32 R13, RZ, RZ, R4 ;  /* 0x000000ffff0d7224 */ /* 0x000fe400078e0004 */
[----:B------:R-:W-:Y:S02]  /*1b300*/  IMAD.MOV.U32 R12, RZ, RZ, 0x7 ;  /* 0x00000007ff0c7424 */ /* 0x000fe400078e00ff */
[----:B------:R-:W-:-:S07]  /*1b310*/  IMAD.MOV.U32 R3, RZ, RZ, R14 ;  /* 0x000000ffff037224 */ /* 0x000fce00078e000e */
[----:B------:R-:W-:Y:S05]  /*1b320*/  WARPSYNC.COLLECTIVE R15, `(.L_x_2737) ;  /* 0x000000000f087348 */ /* 0x000fea0003c00000 */
[----:B------:R0:W1:Y:S02]  /*1b330*/  SHFL.IDX P6, R14, R13, R12, R11 ;  /* 0x0000000c0d0e7389 */ /* 0x00006400000c000b */
[----:B01----:R-:W-:Y:S01]  /*1b340*/  ENDCOLLECTIVE ;  /* 0x000000000000791b */ /* 0x003fe20003800000 */
.L_x_2737:
        /* <DEDUP_REMOVED lines=14> */
.L_x_2738:
[----:B------:R-:W-:Y:S05]  /*1b430*/  BRA `(.L_x_2739) ;  /* 0xffffffb800dc7947 */ /* 0x000fea000383ffff */
.L_x_2653:
[----:B0-----:R0:W2:Y:S02]  /*1b440*/  SYNCS.PHASECHK.TRANS64.TRYWAIT P0, [R17+URZ+0x22820], R0 ;  /* 0x02282000110075a7 */ /* 0x0010a4000800017f */
[----:B--2---:R-:W-:Y:S05]  /*1b450*/  @!P0 NANOSLEEP.SYNCS 0x989680 ;  /* 0x009896800000895d */ /* 0x004fea0003900000 */
[----:B------:R-:W2:Y:S02]  /*1b460*/  @!P0 SYNCS.PHASECHK.TRANS64 P0, [R17+URZ+0x22820], R0 ;  /* 0x02282000110085a7 */ /* 0x000ea4000800007f */
[----:B--2---:R-:W-:Y:S05]  /*1b470*/  @!P0 BRA `(.L_x_2653) ;  /* 0xfffffffc00f08947 */ /* 0x004fea000383ffff */
[----:B------:R-:W-:Y:S05]  /*1b480*/  BRA `(.L_x_2740) ;  /* 0xffffffbc00387947 */ /* 0x000fea000383ffff */
.L_x_2656:
[----:B0-----:R0:W2:Y:S02]  /*1b490*/  SYNCS.PHASECHK.TRANS64.TRYWAIT P0, [R19+URZ+0x22860], R0 ;  /* 0x02286000130075a7 */ /* 0x0010a4000800017f */
[----:B--2---:R-:W-:Y:S05]  /*1b4a0*/  @!P0 NANOSLEEP.SYNCS 0x989680 ;  /* 0x009896800000895d */ /* 0x004fea0003900000 */
[----:B------:R-:W2:Y:S02]  /*1b4b0*/  @!P0 SYNCS.PHASECHK.TRANS64 P0, [R19+URZ+0x22860], R0 ;  /* 0x02286000130085a7 */ /* 0x000ea4000800007f */
[----:B--2---:R-:W-:Y:S05]  /*1b4c0*/  @!P0 BRA `(.L_x_2656) ;  /* 0xfffffffc00f08947 */ /* 0x004fea000383ffff */
[----:B------:R-:W-:Y:S05]  /*1b4d0*/  BRA `(.L_x_2741) ;  /* 0xffffffbc00487947 */ /* 0x000fea000383ffff */
.L_x_2657:
        /* <DEDUP_REMOVED lines=8> */
.L_x_2743:
[----:B------:R-:W-:Y:S05]  /*1b560*/  BSYNC B0 ;  /* 0x0000000000007941 */ /* 0x000fea0003800000 */
.L_x_2742:
        /* <DEDUP_REMOVED lines=13> */
.L_x_2744:
        /* <DEDUP_REMOVED lines=9> */
.L_x_2745:
        /* <DEDUP_REMOVED lines=17> */
.L_x_2746:
[----:B------:R-:W-:Y:S02]  /*1b7e0*/  IMAD.MOV.U32 R13, RZ, RZ, R6 ;  /* 0x000000ffff0d7224 */ /* 0x000fe400078e0006 */
[----:B------:R-:W-:Y:S01]  /*1b7f0*/  IMAD.MOV.U32 R12, RZ, RZ, 0x2 ;  /* 0x00000002ff0c7424 */ /* 0x000fe200078e00ff */
[----:B------:R-:W-:-:S13]  /*1b800*/  IADD3 R2, P3, R14, R0, RZ ;  /* 0x000000000e027210 */ /* 0x000fda0007f7e0ff */
[----:B------:R-:W-:Y:S05]  /*1b810*/  WARPSYNC.COLLECTIVE R15, `(.L_x_2747) ;  /* 0x000000000f087348 */ /* 0x000fea0003c00000 */
[----:B------:R0:W1:Y:S02]  /*1b820*/  SHFL.IDX P6, R14, R13, R12, R11 ;  /* 0x0000000c0d0e7389 */ /* 0x00006400000c000b */
[----:B01----:R-:W-:Y:S01]  /*1b830*/  ENDCOLLECTIVE ;  /* 0x000000000000791b */ /* 0x003fe20003800000 */
.L_x_2747:
        /* <DEDUP_REMOVED lines=17> */
.L_x_2748:
[----:B------:R-:W-:Y:S02]  /*1b950*/  IMAD.MOV.U32 R13, RZ, RZ, R6 ;  /* 0x000000ffff0d7224 */ /* 0x000fe400078e0006 */
[----:B------:R-:W-:Y:S01]  /*1b960*/  IMAD.MOV.U32 R12, RZ, RZ, 0x3 ;  /* 0x00000003ff0c7424 */ /* 0x000fe200078e00ff */
[----:B------:R-:W-:-:S13]  /*1b970*/  IADD3 R2, P3, R14, R0, RZ ;  /* 0x000000000e027210 */ /* 0x000fda0007f7e0ff */
[----:B------:R-:W-:Y:S05]  /*1b980*/  WARPSYNC.COLLECTIVE R15, `(.L_x_2749) ;  /* 0x000000000f087348 */ /* 0x000fea0003c00000 */
[----:B------:R0:W1:Y:S02]  /*1b990*/  SHFL.IDX P6, R14, R13, R12, R11 ;  /* 0x0000000c0d0e7389 */ /* 0x00006400000c000b */
[----:B01----:R-:W-:Y:S01]  /*1b9a0*/  ENDCOLLECTIVE ;  /* 0x000000000000791b */ /* 0x003fe20003800000 */
.L_x_2749:
        /* <DEDUP_REMOVED lines=17> */
.L_x_2750:
[----:B------:R-:W-:Y:S02]  /*1bac0*/  IMAD.MOV.U32 R13, RZ, RZ, R6 ;  /* 0x000000ffff0d7224 */ /* 0x000fe400078e0006 */
[----:B------:R-:W-:Y:S01]  /*1bad0*/  IMAD.MOV.U32 R12, RZ, RZ, 0x4 ;  /* 0x00000004ff0c7424 */ /* 0x000fe200078e00ff */
[----:B------:R-:W-:-:S13]  /*1bae0*/  IADD3 R2, P3, R14, R0, RZ ;  /* 0x000000000e027210 */ /* 0x000fda0007f7e0ff */
[----:B------:R-:W-:Y:S05]  /*1baf0*/  WARPSYNC.COLLECTIVE R15, `(.L_x_2751) ;  /* 0x000000000f087348 */ /* 0x000fea0003c00000 */
[----:B------:R0:W1:Y:S02]  /*1bb00*/  SHFL.IDX P6, R14, R13, R12, R11 ;  /* 0x0000000c0d0e7389 */ /* 0x00006400000c000b */
[----:B01----:R-:W-:Y:S01]  /*1bb10*/  ENDCOLLECTIVE ;  /* 0x000000000000791b */ /* 0x003fe20003800000 */
.L_x_2751:
        /* <DEDUP_REMOVED lines=17> */
.L_x_2752:
[----:B------:R-:W-:Y:S02]  /*1bc30*/  IMAD.MOV.U32 R13, RZ, RZ, R6 ;  /* 0x000000ffff0d7224 */ /* 0x000fe400078e0006 */
[----:B------:R-:W-:Y:S01]  /*1bc40*/  IMAD.MOV.U32 R12, RZ, RZ, 0x5 ;  /* 0x00000005ff0c7424 */ /* 0x000fe200078e00ff */
[----:B------:R-:W-:-:S13]  /*1bc50*/  IADD3 R2, P3, R14, R0, RZ ;  /* 0x000000000e027210 */ /* 0x000fda0007f7e0ff */
[----:B------:R-:W-:Y:S05]  /*1bc60*/  WARPSYNC.COLLECTIVE R15, `(.L_x_2753) ;  /* 0x000000000f087348 */ /* 0x000fea0003c00000 */
[----:B------:R0:W1:Y:S02]  /*1bc70*/  SHFL.IDX P6, R14, R13, R12, R11 ;  /* 0x0000000c0d0e7389 */ /* 0x00006400000c000b */
[----:B01----:R-:W-:Y:S01]  /*1bc80*/  ENDCOLLECTIVE ;  /* 0x000000000000791b */ /* 0x003fe20003800000 */
.L_x_2753:
        /* <DEDUP_REMOVED lines=12> */
.L_x_2754:
        /* <DEDUP_REMOVED lines=9> */
.L_x_2664:
[----:B0-----:R0:W2:Y:S02]  /*1bde0*/  SYNCS.PHASECHK.TRANS64.TRYWAIT P0, [R10+URZ+0x22840], R20 ;  /* 0x022840140a0075a7 */ /* 0x0010a4000800017f */
[----:B--2---:R-:W-:Y:S05]  /*1bdf0*/  @!P0 NANOSLEEP.SYNCS 0x989680 ;  /* 0x009896800000895d */ /* 0x004fea0003900000 */
[----:B------:R-:W2:Y:S02]  /*1be00*/  @!P0 SYNCS.PHASECHK.TRANS64 P0, [R10+URZ+0x22840], R20 ;  /* 0x022840140a0085a7 */ /* 0x000ea4000800007f */
[----:B--2---:R-:W-:Y:S05]  /*1be10*/  @!P0 BRA `(.L_x_2664) ;  /* 0xfffffffc00f08947 */ /* 0x004fea000383ffff */
[----:B------:R-:W-:Y:S05]  /*1be20*/  BRA `(.L_x_2756) ;  /* 0xffffffbc00d47947 */ /* 0x000fea000383ffff */
.L_x_2665:
        /* <DEDUP_REMOVED lines=8> */
.L_x_2758:
[----:B------:R-:W-:Y:S05]  /*1beb0*/  BSYNC B1 ;  /* 0x0000000000017941 */ /* 0x000fea0003800000 */
.L_x_2757:
        /* <DEDUP_REMOVED lines=9> */
.L_x_2759:
[----:B------:R-:W-:Y:S02]  /*1bf50*/  IMAD.MOV.U32 R13, RZ, RZ, R8 ;  /* 0x000000ffff0d7224 */ /* 0x000fe400078e0008 */
[----:B------:R-:W-:Y:S02]  /*1bf60*/  IMAD.MOV.U32 R12, RZ, RZ, 0x1 ;  /* 0x00000001ff0c7424 */ /* 0x000fe400078e00ff */
[----:B------:R-:W-:-:S07]  /*1bf70*/  IMAD.MOV.U32 R2, RZ, RZ, R14 ;  /* 0x000000ffff027224 */ /* 0x000fce00078e000e */
[----:B------:R-:W-:Y:S05]  /*1bf80*/  WARPSYNC.COLLECTIVE R15, `(.L_x_2760) ;  /* 0x000000000f087348 */ /* 0x000fea0003c00000 */
[----:B------:R0:W1:Y:S02]  /*1bf90*/  SHFL.IDX P6, R14, R13, R12, R11 ;  /* 0x0000000c0d0e7389 */ /* 0x00006400000c000b */
[----:B01----:R-:W-:Y:S01]  /*1bfa0*/  ENDCOLLECTIVE ;  /* 0x000000000000791b */ /* 0x003fe20003800000 */
.L_x_2760:
        /* <DEDUP_REMOVED lines=11> */
.L_x_2761:
[----:B------:R-:W-:Y:S02]  /*1c060*/  IMAD.MOV.U32 R13, RZ, RZ, R8 ;  /* 0x000000ffff0d7224 */ /* 0x000fe400078e0008 */
[----:B------:R-:W-:Y:S02]  /*1c070*/  IMAD.MOV.U32 R12, RZ, RZ, 0x2 ;  /* 0x00000002ff0c7424 */ /* 0x000fe400078e00ff */
[----:B------:R-:W-:-:S07]  /*1c080*/  IMAD.MOV.U32 R2, RZ, RZ, R14 ;  /* 0x000000ffff027224 */ /* 0x000fce00078e000e */
[----:B------:R-:W-:Y:S05]  /*1c090*/  WARPSYNC.COLLECTIVE R15, `(.L_x_2762) ;  /* 0x000000000f087348 */ /* 0x000fea0003c00000 */
[----:B------:R0:W1:Y:S02]  /*1c0a0*/  SHFL.IDX P6, R14, R13, R12, R11 ;  /* 0x0000000c0d0e7389 */ /* 0x00006400000c000b */
[----:B01----:R-:W-:Y:S01]  /*1c0b0*/  ENDCOLLECTIVE ;  /* 0x000000000000791b */ /* 0x003fe20003800000 */
.L_x_2762:
        /* <DEDUP_REMOVED lines=11> */
.L_x_2763:
[----:B------:R-:W-:Y:S02]  /*1c170*/  IMAD.MOV.U32 R13, RZ, RZ, R8 ;  /* 0x000000ffff0d7224 */ /* 0x000fe400078e0008 */
[----:B------:R-:W-:Y:S02]  /*1c180*/  IMAD.MOV.U32 R12, RZ, RZ, 0x3 ;  /* 0x00000003ff0c7424 */ /* 0x000fe400078e00ff */
[----:B------:R-:W-:-:S07]  /*1c190*/  IMAD.MOV.U32 R2, RZ, RZ, R14 ;  /* 0x000000ffff027224 */ /* 0x000fce00078e000e */
[----:B------:R-:W-:Y:S05]  /*1c1a0*/  WARPSYNC.COLLECTIVE R15, `(.L_x_2764) ;  /* 0x000000000f087348 */ /* 0x000fea0003c00000 */
[----:B------:R0:W1:Y:S02]  /*1c1b0*/  SHFL.IDX P6, R14, R13, R12, R11 ;  /* 0x0000000c0d0e7389 */ /* 0x00006400000c000b */
[----:B01----:R-:W-:Y:S01]  /*1c1c0*/  ENDCOLLECTIVE ;  /* 0x000000000000791b */ /* 0x003fe20003800000 */
.L_x_2764:
        /* <DEDUP_REMOVED lines=11> */
.L_x_2765:
[----:B------:R-:W-:Y:S02]  /*1c280*/  IMAD.MOV.U32 R13, RZ, RZ, R8 ;  /* 0x000000ffff0d7224 */ /* 0x000fe400078e0008 */
[----:B------:R-:W-:Y:S02]  /*1c290*/  IMAD.MOV.U32 R12, RZ, RZ, 0x4 ;  /* 0x00000004ff0c7424 */ /* 0x000fe400078e00ff */
[----:B------:R-:W-:-:S07]  /*1c2a0*/  IMAD.MOV.U32 R2, RZ, RZ, R14 ;  /* 0x000000ffff027224 */ /* 0x000fce00078e000e */
[----:B------:R-:W-:Y:S05]  /*1c2b0*/  WARPSYNC.COLLECTIVE R15, `(.L_x_2766) ;  /* 0x000000000f087348 */ /* 0x000fea0003c00000 */
[----:B------:R0:W1:Y:S02]  /*1c2c0*/  SHFL.IDX P6, R14, R13, R12, R11 ;  /* 0x0000000c0d0e7389 */ /* 0x00006400000c000b */
[----:B01----:R-:W-:Y:S01]  /*1c2d0*/  ENDCOLLECTIVE ;  /* 0x000000000000791b */ /* 0x003fe20003800000 */
.L_x_2766:
        /* <DEDUP_REMOVED lines=11> */
.L_x_2767:
[----:B------:R-:W-:Y:S02]  /*1c390*/  IMAD.MOV.U32 R13, RZ, RZ, R8 ;  /* 0x000000ffff0d7224 */ /* 0x000fe400078e0008 */
[----:B------:R-:W-:Y:S02]  /*1c3a0*/  IMAD.MOV.U32 R12, RZ, RZ, 0x5 ;  /* 0x00000005ff0c7424 */ /* 0x000fe400078e00ff */
[----:B------:R-:W-:-:S07]  /*1c3b0*/  IMAD.MOV.U32 R2, RZ, RZ, R14 ;  /* 0x000000ffff027224 */ /* 0x000fce00078e000e */
[----:B------:R-:W-:Y:S05]  /*1c3c0*/  WARPSYNC.COLLECTIVE R15, `(.L_x_2768) ;  /* 0x000000000f087348 */ /* 0x000fea0003c00000 */
[----:B------:R0:W1:Y:S02]  /*1c3d0*/  SHFL.IDX P6, R14, R13, R12, R11 ;  /* 0x0000000c0d0e7389 */ /* 0x00006400000c000b */
[----:B01----:R-:W-:Y:S01]  /*1c3e0*/  ENDCOLLECTIVE ;  /* 0x000000000000791b */ /* 0x003fe20003800000 */
.L_x_2768:
        /* <DEDUP_REMOVED lines=11> */
.L_x_2769:
[----:B------:R-:W-:Y:S05]  /*1c4a0*/  BRA `(.L_x_2770) ;  /* 0xffffffb800fc7947 */ /* 0x000fea000383ffff */
.L_x_2670:
[----:B--2---:R2:W3:Y:S02]  /*1c4b0*/  SYNCS.PHASECHK.TRANS64.TRYWAIT P0, [R10+URZ+0x22860], R20 ;  /* 0x022860140a0075a7 */ /* 0x0044e4000800017f */
[----:B---3--:R-:W-:Y:S05]  /*1c4c0*/  @!P0 NANOSLEEP.SYNCS 0x989680 ;  /* 0x009896800000895d */ /* 0x008fea0003900000 */
[----:B------:R-:W3:Y:S02]  /*1c4d0*/  @!P0 SYNCS.PHASECHK.TRANS64 P0, [R10+URZ+0x22860], R20 ;  /* 0x022860140a0085a7 */ /* 0x000ee4000800007f */
[----:B---3--:R-:W-:Y:S05]  /*1c4e0*/  @!P0 BRA `(.L_x_2670) ;  /* 0xfffffffc00f08947 */ /* 0x008fea000383ffff */
[----:B------:R-:W-:Y:S05]  /*1c4f0*/  BRA `(.L_x_2771) ;  /* 0xffffffbc004c7947 */ /* 0x000fea000383ffff */
.L_x_2671:
        /* <DEDUP_REMOVED lines=8> */
.L_x_2773:
[----:B------:R-:W-:Y:S05]  /*1c580*/  BSYNC B1 ;  /* 0x0000000000017941 */ /* 0x000fea0003800000 */
.L_x_2772:
        /* <DEDUP_REMOVED lines=9> */
.L_x_2774:
[----:B------:R-:W-:Y:S02]  /*1c620*/  IMAD.MOV.U32 R13, RZ, RZ, R22 ;  /* 0x000000ffff0d7224 */ /* 0x000fe400078e0016 */
[----:B------:R-:W-:Y:S01]  /*1c630*/  IMAD.MOV.U32 R12, RZ, RZ, 0x1 ;  /* 0x00000001ff0c7424 */ /* 0x000fe200078e00ff */
[----:B------:R-:W-:-:S13]  /*1c640*/  IADD3 R2, P0, R14, R0, RZ ;  /* 0x000000000e027210 */ /* 0x000fda0007f1e0ff */
[----:B------:R-:W-:Y:S05]  /*1c650*/  WARPSYNC.COLLECTIVE R15, `(.L_x_2775) ;  /* 0x000000000f087348 */ /* 0x000fea0003c00000 */
[----:B------:R0:W1:Y:S02]  /*1c660*/  SHFL.IDX P6, R14, R13, R12, R11 ;  /* 0x0000000c0d0e7389 */ /* 0x00006400000c000b */
[----:B01----:R-:W-:Y:S01]  /*1c670*/  ENDCOLLECTIVE ;  /* 0x000000000000791b */ /* 0x003fe20003800000 */
.L_x_2775:
        /* <DEDUP_REMOVED lines=13> */
.L_x_2776:
[----:B------:R-:W-:Y:S02]  /*1c750*/  IMAD.MOV.U32 R13, RZ, RZ, R22 ;  /* 0x000000ffff0d7224 */ /* 0x000fe400078e0016 */
[----:B------:R-:W-:Y:S01]  /*1c760*/  IMAD.MOV.U32 R12, RZ, RZ, 0x2 ;  /* 0x00000002ff0c7424 */ /* 0x000fe200078e00ff */
[----:B------:R-:W-:-:S13]  /*1c770*/  IADD3 R2, P0, R14, R0, RZ ;  /* 0x000000000e027210 */ /* 0x000fda0007f1e0ff */
[----:B------:R-:W-:Y:S05]  /*1c780*/  WARPSYNC.COLLECTIVE R15, `(.L_x_2777) ;  /* 0x000000000f087348 */ /* 0x000fea0003c00000 */
[----:B------:R0:W1:Y:S02]  /*1c790*/  SHFL.IDX P6, R14, R13, R12, R11 ;  /* 0x0000000c0d0e7389 */ /* 0x00006400000c000b */
[----:B01----:R-:W-:Y:S01]  /*1c7a0*/  ENDCOLLECTIVE ;  /* 0x000000000000791b */ /* 0x003fe20003800000 */
.L_x_2777:
        /* <DEDUP_REMOVED lines=13> */
.L_x_2778:
[----:B------:R-:W-:Y:S02]  /*1c880*/  IMAD.MOV.U32 R13, RZ, RZ, R22 ;  /* 0x000000ffff0d7224 */ /* 0x000fe400078e0016 */
[----:B------:R-:W-:Y:S02]  /*1c890*/  IMAD.MOV.U32 R12, RZ, RZ, 0x3 ;  /* 0x00000003ff0c7424 */ /* 0x000fe400078e00ff */
[----:B------:R-:W-:-:S07]  /*1c8a0*/  IMAD.MOV.U32 R8, RZ, RZ, R14 ;  /* 0x000000ffff087224 */ /* 0x000fce00078e000e */
[----:B------:R-:W-:Y:S05]  /*1c8b0*/  WARPSYNC.COLLECTIVE R15, `(.L_x_2779) ;  /* 0x000000000f087348 */ /* 0x000fea0003c00000 */
[----:B------:R0:W1:Y:S02]  /*1c8c0*/  SHFL.IDX P6, R14, R13, R12, R11 ;  /* 0x0000000c0d0e7389 */ /* 0x00006400000c000b */
[----:B01----:R-:W-:Y:S01]  /*1c8d0*/  ENDCOLLECTIVE ;  /* 0x000000000000791b */ /* 0x003fe20003800000 */
.L_x_2779:
        /* <DEDUP_REMOVED lines=14> */
.L_x_2780:
[----:B------:R-:W-:Y:S02]  /*1c9c0*/  IMAD.MOV.U32 R13, RZ, RZ, R22 ;  /* 0x000000ffff0d7224 */ /* 0x000fe400078e0016 */
[----:B------:R-:W-:Y:S01]  /*1c9d0*/  IMAD.MOV.U32 R12, RZ, RZ, 0x4 ;  /* 0x00000004ff0c7424 */ /* 0x000fe200078e00ff */
[----:B------:R-:W-:-:S13]  /*1c9e0*/  IADD3 R2, P0, R14, R0, RZ ;  /* 0x000000000e027210 */ /* 0x000fda0007f1e0ff */
[----:B------:R-:W-:Y:S05]  /*1c9f0*/  WARPSYNC.COLLECTIVE R15, `(.L_x_2781) ;  /* 0x000000000f087348 */ /* 0x000fea0003c00000 */
[----:B------:R0:W1:Y:S02]  /*1ca00*/  SHFL.IDX P6, R14, R13, R12, R11 ;  /* 0x0000000c0d0e7389 */ /* 0x00006400000c000b */
[----:B01----:R-:W-:Y:S01]  /*1ca10*/  ENDCOLLECTIVE ;  /* 0x000000000000791b */ /* 0x003fe20003800000 */
.L_x_2781:
        /* <DEDUP_REMOVED lines=13> */
.L_x_2782:
[----:B------:R-:W-:Y:S02]  /*1caf0*/  IMAD.MOV.U32 R13, RZ, RZ, R22 ;  /* 0x000000ffff0d7224 */ /* 0x000fe400078e0016 */
[----:B------:R-:W-:Y:S01]  /*1cb00*/  IMAD.MOV.U32 R12, RZ, RZ, 0x5 ;  /* 0x00000005ff0c7424 */ /* 0x000fe200078e00ff */
[----:B------:R-:W-:-:S13]  /*1cb10*/  IADD3 R2, P0, R14, R0, RZ ;  /* 0x000000000e027210 */ /* 0x000fda0007f1e0ff */
[----:B------:R-:W-:Y:S05]  /*1cb20*/  WARPSYNC.COLLECTIVE R15, `(.L_x_2783) ;  /* 0x000000000f087348 */ /* 0x000fea0003c00000 */
[----:B------:R0:W1:Y:S02]  /*1cb30*/  SHFL.IDX P6, R14, R13, R12, R11 ;  /* 0x0000000c0d0e7389 */ /* 0x00006400000c000b */
[----:B01----:R-:W-:Y:S01]  /*1cb40*/  ENDCOLLECTIVE ;  /* 0x000000000000791b */ /* 0x003fe20003800000 */
.L_x_2783:
        /* <DEDUP_REMOVED lines=13> */
.L_x_2784:
[----:B------:R-:W-:Y:S05]  /*1cc20*/  BRA `(.L_x_2785) ;  /* 0xffffffb8008c7947 */ /* 0x000fea000383ffff */
.L_x_2679:
        /* <DEDUP_REMOVED lines=8> */
.L_x_2787:
[----:B------:R-:W-:Y:S05]  /*1ccb0*/  BSYNC B0 ;  /* 0x0000000000007941 */ /* 0x000fea0003800000 */
.L_x_2786:
        /* <DEDUP_REMOVED lines=9> */
.L_x_2788:
[----:B------:R-:W-:Y:S02]  /*1cd50*/  ULDC UR4, c[0x0][0xc3c] ;  /* 0x00030f0000047ab9 */ /* 0x000fe40000000800 */
[----:B------:R-:W-:-:S13]  /*1cd60*/  ISETP.GE.OR P1, PT, R9, UR4, !P0 ;  /* 0x0000000409007c0c */ /* 0x000fda000c726670 */
[----:B------:R-:W0:Y:S08]  /*1cd70*/  @!P1 LDC.64 R2, c[0x0][0xc80] ;  /* 0x00032000ff029b82 */ /* 0x000e300000000a00 */
[----:B------:R-:W1:Y:S01]  /*1cd80*/  @!P1 LDC.64 R4, c[0x0][0xc78] ;  /* 0x00031e00ff049b82 */ /* 0x000e620000000a00 */
[----:B------:R-:W-:Y:S02]  /*1cd90*/  IMAD.MOV.U32 R25, RZ, RZ, RZ ;  /* 0x000000ffff197224 */ /* 0x000fe400078e00ff */
[----:B------:R-:W-:-:S02]  /*1cda0*/  IMAD.MOV.U32 R11, RZ, RZ, RZ ;  /* 0x000000ffff0b7224 */ /* 0x000fc400078e00ff */
[----:B------:R-:W-:Y:S02]  /*1cdb0*/  IMAD.MOV.U32 R7, RZ, RZ, R14 ;  /* 0x000000ffff077224 */ /* 0x000fe400078e000e */
[----:B0-----:R-:W-:-:S05]  /*1cdc0*/  @!P1 IMAD.WIDE R2, R9, 0x4, R2 ;  /* 0x0000000409029825 */ /* 0x001fca00078e0202 */
[----:B------:R1:W2:Y:S02]  /*1cdd0*/  @!P1 LDG.E R6, desc[UR48][R2.64] ;  /* 0x0000003002069981 */ /* 0x0002a4000c1e1900 */
[----:B-1----:R-:W-:-:S05]  /*1cde0*/  @!P1 IMAD.WIDE R2, R9, 0x4, R4 ;  /* 0x0000000409029825 */ /* 0x002fca00078e0204 */
[----:B------:R-:W3:Y:S01]  /*1cdf0*/  @!P1 LDG.E R5, desc[UR48][R2.64] ;  /* 0x0000003002059981 */ /* 0x000ee2000c1e1900 */
[----:B------:R-:W-:Y:S01]  /*1ce00*/  IMAD.MOV.U32 R4, RZ, RZ, RZ ;  /* 0x000000ffff047224 */ /* 0x000fe200078e00ff */
[C---:B------:R-:W-:Y:S02]  /*1ce10*/  ISETP.GE.U32.AND P2, PT, R8.reuse, 0x2, PT ;  /* 0x000000020800780c */ /* 0x040fe40003f46070 */
        /* <DEDUP_REMOVED lines=11> */
.L_x_2789:
[----:B------:R-:W-:Y:S01]  /*1ced0*/  IMAD.MOV.U32 R12, RZ, RZ, 0x2 ;  /* 0x00000002ff0c7424 */ /* 0x000fe200078e00ff */
[----:B------:R-:W-:-:S05]  /*1cee0*/  SEL R14, R14, RZ, P1 ;  /* 0x000000ff0e0e7207 */ /* 0x000fca0000800000 */
[----:B------:R-:W-:-:S04]  /*1cef0*/  IMAD.IADD R5, R13, 0x1, R14 ;  /* 0x000000010d057824 */ /* 0x000fc800078e020e */
[----:B------:R-:W-:-:S07]  /*1cf00*/  IMAD.MOV.U32 R13, RZ, RZ, R5 ;  /* 0x000000ffff0d7224 */ /* 0x000fce00078e0005 */
[----:B------:R-:W-:Y:S05]  /*1cf10*/  WARPSYNC.COLLECTIVE R15, `(.L_x_2790) ;  /* 0x000000000f087348 */ /* 0x000fea0003c00000 */
[----:B------:R0:W1:Y:S02]  /*1cf20*/  SHFL.UP P6, R14, R13, R12, R11 ;  /* 0x0400000c0d0e7389 */ /* 0x00006400000c000b */
[----:B01----:R-:W-:Y:S01]  /*1cf30*/  ENDCOLLECTIVE ;  /* 0x000000000000791b */ /* 0x003fe20003800000 */
.L_x_2790:
[----:B------:R-:W-:Y:S01]  /*1cf40*/  IMAD.MOV.U32 R12, RZ, RZ, 0x4 ;  /* 0x00000004ff0c7424 */ /* 0x000fe200078e00ff */
[----:B------:R-:W-:-:S05]  /*1cf50*/  SEL R2, R14, RZ, P2 ;  /* 0x000000ff0e027207 */ /* 0x000fca0001000000 */
[----:B------:R-:W-:-:S04]  /*1cf60*/  IMAD.IADD R2, R5, 0x1, R2 ;  /* 0x0000000105027824 */ /* 0x000fc800078e0202 */
[----:B------:R-:W-:-:S07]  /*1cf70*/  IMAD.MOV.U32 R13, RZ, RZ, R2 ;  /* 0x000000ffff0d7224 */ /* 0x000fce00078e0002 */
[----:B------:R-:W-:Y:S05]  /*1cf80*/  WARPSYNC.COLLECTIVE R15, `(.L_x_2791) ;  /* 0x000000000f087348 */ /* 0x000fea0003c00000 */
[----:B------:R0:W1:Y:S02]  /*1cf90*/  SHFL.UP P6, R14, R13, R12, R11 ;  /* 0x0400000c0d0e7389 */ /* 0x00006400000c000b */
[----:B01----:R-:W-:Y:S01]  /*1cfa0*/  ENDCOLLECTIVE ;  /* 0x000000000000791b */ /* 0x003fe20003800000 */
.L_x_2791:
[----:B------:R-:W-:Y:S01]  /*1cfb0*/  IMAD.MOV.U32 R12, RZ, RZ, 0x8 ;  /* 0x00000008ff0c7424 */ /* 0x000fe200078e00ff */
[----:B------:R-:W-:-:S05]  /*1cfc0*/  SEL R3, R14, RZ, P3 ;  /* 0x000000ff0e037207 */ /* 0x000fca0001800000 */
[----:B------:R-:W-:-:S04]  /*1cfd0*/  IMAD.IADD R3, R2, 0x1, R3 ;  /* 0x0000000102037824 */ /* 0x000fc800078e0203 */
[----:B------:R-:W-:-:S07]  /*1cfe0*/  IMAD.MOV.U32 R13, RZ, RZ, R3 ;  /* 0x000000ffff0d7224 */ /* 0x000fce00078e0003 */
[----:B------:R-:W-:Y:S05]  /*1cff0*/  WARPSYNC.COLLECTIVE R15, `(.L_x_2792) ;  /* 0x000000000f087348 */ /* 0x000fea0003c00000 */
[----:B------:R0:W1:Y:S02]  /*1d000*/  SHFL.UP P6, R14, R13, R12, R11 ;  /* 0x0400000c0d0e7389 */ /* 0x00006400000c000b */
[----:B01----:R-:W-:Y:S01]  /*1d010*/  ENDCOLLECTIVE ;  /* 0x000000000000791b */ /* 0x003fe20003800000 */
.L_x_2792:
[----:B------:R-:W-:Y:S01]  /*1d020*/  IMAD.MOV.U32 R12, RZ, RZ, 0x10 ;  /* 0x00000010ff0c7424 */ /* 0x000fe200078e00ff */
[----:B------:R-:W-:-:S05]  /*1d030*/  SEL R14, R14, RZ, P4 ;  /* 0x000000ff0e0e7207 */ /* 0x000fca0002000000 */
[----:B------:R-:W-:-:S04]  /*1d040*/  IMAD.IADD R5, R3, 0x1, R14 ;  /* 0x0000000103057824 */ /* 0x000fc800078e020e */
[----:B------:R-:W-:-:S07]  /*1d050*/  IMAD.MOV.U32 R13, RZ, RZ, R5 ;  /* 0x000000ffff0d7224 */ /* 0x000fce00078e0005 */
[----:B------:R-:W-:Y:S05]  /*1d060*/  WARPSYNC.COLLECTIVE R15, `(.L_x_2793) ;  /* 0x000000000f087348 */ /* 0x000fea0003c00000 */
[----:B------:R0:W1:Y:S02]  /*1d070*/  SHFL.UP P6, R14, R13, R12, R11 ;  /* 0x0400000c0d0e7389 */ /* 0x00006400000c000b */
[----:B01----:R-:W-:Y:S01]  /*1d080*/  ENDCOLLECTIVE ;  /* 0x000000000000791b */ /* 0x003fe20003800000 */
.L_x_2793:
        /* <DEDUP_REMOVED lines=8> */
.L_x_2794:
[----:B------:R-:W-:Y:S05]  /*1d110*/  BRA `(.L_x_2795) ;  /* 0xffffffb800ec7947 */ /* 0x000fea000383ffff */
.L_x_2682:
[----:B------:R-:W-:Y:S01]  /*1d120*/  BSSY B0, `(.L_x_2796) ;  /* 0x0000007000007945 */ /* 0x000fe20003800000 */
[----:B------:R-:W-:Y:S02]  /*1d130*/  IMAD.MOV.U32 R12, RZ, RZ, 0x1 ;  /* 0x00000001ff0c7424 */ /* 0x000fe400078e00ff */
[----:B------:R-:W-:Y:S02]  /*1d140*/  IMAD.MOV.U32 R11, RZ, RZ, RZ ;  /* 0x000000ffff0b7224 */ /* 0x000fe400078e00ff */
[----:B------:R-:W-:-:S07]  /*1d150*/  IMAD.MOV.U32 R15, RZ, RZ, -0x1 ;  /* 0xffffffffff0f7424 */ /* 0x000fce00078e00ff */
[----:B01----:R-:W-:Y:S05]  /*1d160*/  WARPSYNC.COLLECTIVE R15, `(.L_x_2797) ;  /* 0x000000000f087348 */ /* 0x003fea0003c00000 */
[----:B------:R2:W3:Y:S02]  /*1d170*/  SHFL.UP P6, R14, R13, R12, R11 ;  /* 0x0400000c0d0e7389 */ /* 0x0004e400000c000b */
[----:B0123--:R-:W-:Y:S01]  /*1d180*/  ENDCOLLECTIVE ;  /* 0x000000000000791b */ /* 0x00ffe20003800000 */
.L_x_2797:
[----:B------:R-:W-:Y:S05]  /*1d190*/  BSYNC B0 ;  /* 0x0000000000007941 */ /* 0x000fea0003800000 */
.L_x_2796:
        /* <DEDUP_REMOVED lines=8> */
.L_x_2798:
[----:B------:R-:W-:Y:S01]  /*1d220*/  IMAD.MOV.U32 R12, RZ, RZ, 0x4 ;  /* 0x00000004ff0c7424 */ /* 0x000fe200078e00ff */
[----:B------:R-:W-:-:S05]  /*1d230*/  SEL R2, R14, RZ, P2 ;  /* 0x000000ff0e027207 */ /* 0x000fca0001000000 */
[----:B------:R-:W-:-:S04]  /*1d240*/  IMAD.IADD R2, R13, 0x1, R2 ;  /* 0x000000010d027824 */ /* 0x000fc800078e0202 */
[----:B------:R-:W-:-:S07]  /*1d250*/  IMAD.MOV.U32 R13, RZ, RZ, R2 ;  /* 0x000000ffff0d7224 */ /* 0x000fce00078e0002 */
[----:B------:R-:W-:Y:S05]  /*1d260*/  WARPSYNC.COLLECTIVE R15, `(.L_x_2799) ;  /* 0x000000000f087348 */ /* 0x000fea0003c00000 */
[----:B------:R0:W1:Y:S02]  /*1d270*/  SHFL.UP P6, R14, R13, R12, R11 ;  /* 0x0400000c0d0e7389 */ /* 0x00006400000c000b */
[----:B01----:R-:W-:Y:S01]  /*1d280*/  ENDCOLLECTIVE ;  /* 0x000000000000791b */ /* 0x003fe20003800000 */
.L_x_2799:
[----:B------:R-:W-:Y:S01]  /*1d290*/  IMAD.MOV.U32 R12, RZ, RZ, 0x8 ;  /* 0x00000008ff0c7424 */ /* 0x000fe200078e00ff */
[----:B------:R-:W-:-:S05]  /*1d2a0*/  SEL R3, R14, RZ, P3 ;  /* 0x000000ff0e037207 */ /* 0x000fca0001800000 */
[----:B------:R-:W-:-:S04]  /*1d2b0*/  IMAD.IADD R3, R2, 0x1, R3 ;  /* 0x0000000102037824 */ /* 0x000fc800078e0203 */
[----:B------:R-:W-:-:S07]  /*1d2c0*/  IMAD.MOV.U32 R13, RZ, RZ, R3 ;  /* 0x000000ffff0d7224 */ /* 0x000fce00078e0003 */
[----:B------:R-:W-:Y:S05]  /*1d2d0*/  WARPSYNC.COLLECTIVE R15, `(.L_x_2800) ;  /* 0x000000000f087348 */ /* 0x000fea0003c00000 */
[----:B------:R0:W1:Y:S02]  /*1d2e0*/  SHFL.UP P6, R14, R13, R12, R11 ;  /* 0x0400000c0d0e7389 */ /* 0x00006400000c000b */
[----:B01----:R-:W-:Y:S01]  /*1d2f0*/  ENDCOLLECTIVE ;  /* 0x000000000000791b */ /* 0x003fe20003800000 */
.L_x_2800:
[----:B------:R-:W-:Y:S01]  /*1d300*/  IMAD.MOV.U32 R12, RZ, RZ, 0x10 ;  /* 0x00000010ff0c7424 */ /* 0x000fe200078e00ff */
[----:B------:R-:W-:-:S05]  /*1d310*/  SEL R14, R14, RZ, P4 ;  /* 0x000000ff0e0e7207 */ /* 0x000fca0002000000 */
[----:B------:R-:W-:-:S04]  /*1d320*/  IMAD.IADD R5, R3, 0x1, R14 ;  /* 0x0000000103057824 */ /* 0x000fc800078e020e */
[----:B------:R-:W-:-:S07]  /*1d330*/  IMAD.MOV.U32 R13, RZ, RZ, R5 ;  /* 0x000000ffff0d7224 */ /* 0x000fce00078e0005 */
[----:B------:R-:W-:Y:S05]  /*1d340*/  WARPSYNC.COLLECTIVE R15, `(.L_x_2801) ;  /* 0x000000000f087348 */ /* 0x000fea0003c00000 */
[----:B------:R0:W1:Y:S02]  /*1d350*/  SHFL.UP P6, R14, R13, R12, R11 ;  /* 0x0400000c0d0e7389 */ /* 0x00006400000c000b */
[----:B01----:R-:W-:Y:S01]  /*1d360*/  ENDCOLLECTIVE ;  /* 0x000000000000791b */ /* 0x003fe20003800000 */
.L_x_2801:
        /* <DEDUP_REMOVED lines=8> */
.L_x_2802:
[----:B------:R-:W-:Y:S05]  /*1d3f0*/  BRA `(.L_x_2803) ;  /* 0xffffffb800d87947 */ /* 0x000fea000383ffff */
.L_x_2684:
[----:B------:R-:W-:Y:S01]  /*1d400*/  BSSY B0, `(.L_x_2804) ;  /* 0x0000006000007945 */ /* 0x000fe20003800000 */
[----:B------:R-:W-:Y:S01]  /*1d410*/  PLOP3.LUT P6, PT, P6, PT, PT, 0x8, 0x0 ;  /* 0x000000000000781c */ /* 0x000fe200037ce170 */
[----:B------:R-:W-:-:S12]  /*1d420*/  IMAD.MOV.U32 R15, RZ, RZ, -0x1 ;  /* 0xffffffffff0f7424 */ /* 0x000fd800078e00ff */
[----:B012---:R-:W-:Y:S05]  /*1d430*/  WARPSYNC.COLLECTIVE R15, `(.L_x_2805) ;  /* 0x000000000f087348 */ /* 0x007fea0003c00000 */
[----:B------:R-:W-:Y:S01]  /*1d440*/  VOTE.ANY R14, PT, P6 ;  /* 0x00000000000e7806 */ /* 0x000fe200030e0100 */
[----:B012---:R-:W-:Y:S06]  /*1d450*/  ENDCOLLECTIVE ;  /* 0x000000000000791b */ /* 0x007fec0003800000 */
.L_x_2805:
[----:B------:R-:W-:Y:S05]  /*1d460*/  BSYNC B0 ;  /* 0x0000000000007941 */ /* 0x000fea0003800000 */
.L_x_2804:
[----:B------:R-:W-:Y:S02]  /*1d470*/  IMAD.MOV.U32 R3, RZ, RZ, R14 ;  /* 0x000000ffff037224 */ /* 0x000fe400078e000e */
[----:B------:R-:W-:Y:S02]  /*1d480*/  IMAD.MOV.U32 R13, RZ, RZ, R25 ;  /* 0x000000ffff0d7224 */ /* 0x000fe400078e0019 */
[----:B------:R0:W1:Y:S01]  /*1d490*/  POPC R12, R3 ;  /* 0x00000003000c7309 */ /* 0x0000620000000000 */
[----:B------:R-:W-:Y:S02]  /*1d4a0*/  IMAD.MOV.U32 R11, RZ, RZ, 0x1f ;  /* 0x0000001fff0b7424 */ /* 0x000fe400078e00ff */
[----:B------:R-:W-:-:S07]  /*1d4b0*/  IMAD.MOV.U32 R15, RZ, RZ, -0x1 ;  /* 0xffffffffff0f7424 */ /* 0x000fce00078e00ff */
[----:B01----:R-:W-:Y:S05]  /*1d4c0*/  WARPSYNC.COLLECTIVE R15, `(.L_x_2806) ;  /* 0x000000000f087348 */ /* 0x003fea0003c00000 */
[----:B-1----:R1:W2:Y:S02]  /*1d4d0*/  SHFL.IDX P6, R14, R13, R12, R11 ;  /* 0x0000000c0d0e7389 */ /* 0x0022a400000c000b */
[----:B012---:R-:W-:Y:S01]  /*1d4e0*/  ENDCOLLECTIVE ;  /* 0x000000000000791b */ /* 0x007fe20003800000 */
.L_x_2806:
[----:B------:R-:W-:Y:S02]  /*1d4f0*/  IMAD.IADD R27, R12, 0x1, R27 ;  /* 0x000000010c1b7824 */ /* 0x000fe400078e021b */
[----:B------:R-:W-:Y:S02]  /*1d500*/  IMAD.MOV.U32 R13, RZ, RZ, R4 ;  /* 0x000000ffff0d7224 */ /* 0x000fe400078e0004 */
[----:B------:R-:W-:-:S07]  /*1d510*/  IMAD.MOV.U32 R25, RZ, RZ, R14 ;  /* 0x000000ffff197224 */ /* 0x000fce00078e000e */
[----:B------:R-:W-:Y:S05]  /*1d520*/  WARPSYNC.COLLECTIVE R15, `(.L_x_2807) ;  /* 0x000000000f087348 */ /* 0x000fea0003c00000 */
[----:B------:R0:W1:Y:S02]  /*1d530*/  SHFL.IDX P6, R14, R13, R12, R11 ;  /* 0x0000000c0d0e7389 */ /* 0x00006400000c000b */
[----:B01----:R-:W-:Y:S01]  /*1d540*/  ENDCOLLECTIVE ;  /* 0x000000000000791b */ /* 0x003fe20003800000 */
.L_x_2807:
[----:B------:R-:W-:Y:S01]  /*1d550*/  IMAD.MOV.U32 R4, RZ, RZ, R14 ;  /* 0x000000ffff047224 */ /* 0x000fe200078e000e */
[----:B------:R-:W-:Y:S06]  /*1d560*/  BRA `(.L_x_2808) ;  /* 0xffffffb800bc7947 */ /* 0x000fec000383ffff */
.L_x_2686:
[----:B------:R-:W-:Y:S01]  /*1d570*/  BSSY B0, `(.L_x_2809) ;  /* 0x0000007000007945 */ /* 0x000fe20003800000 */
[----:B------:R-:W-:Y:S02]  /*1d580*/  IMAD.MOV.U32 R13, RZ, RZ, R2 ;  /* 0x000000ffff0d7224 */ /* 0x000fe400078e0002 */
[----:B------:R-:W-:Y:S02]  /*1d590*/  IMAD.MOV.U32 R11, RZ, RZ, 0x1f ;  /* 0x0000001fff0b7424 */ /* 0x000fe400078e00ff */
[----:B------:R-:W-:-:S07]  /*1d5a0*/  IMAD.MOV.U32 R15, RZ, RZ, -0x1 ;  /* 0xffffffffff0f7424 */ /* 0x000fce00078e00ff */
[----:B012-4-:R-:W-:Y:S05]  /*1d5b0*/  WARPSYNC.COLLECTIVE R15, `(.L_x_2810) ;  /* 0x000000000f087348 */ /* 0x017fea0003c00000 */
[----:B------:R3:W0:Y:S02]  /*1d5c0*/  SHFL.IDX P6, R14, R13, R12, R11 ;  /* 0x0000000c0d0e7389 */ /* 0x00062400000c000b */
[----:B01234-:R-:W-:Y:S01]  /*1d5d0*/  ENDCOLLECTIVE ;  /* 0x000000000000791b */ /* 0x01ffe20003800000 */
.L_x_2810:
[----:B------:R-:W-:Y:S05]  /*1d5e0*/  BSYNC B0 ;  /* 0x0000000000007941 */ /* 0x000fea0003800000 */
.L_x_2809:
[----:B------:R-:W-:Y:S01]  /*1d5f0*/  IMAD.MOV.U32 R6, RZ, RZ, R14 ;  /* 0x000000ffff067224 */ /* 0x000fe200078e000e */
[----:B------:R-:W-:Y:S06]  /*1d600*/  BRA `(.L_x_2685) ;  /* 0xffffffb800ac7947 */ /* 0x000fec000383ffff */
.L_x_2692:
[----:B-1----:R1:W3:Y:S02]  /*1d610*/  SYNCS.PHASECHK.TRANS64.TRYWAIT P0, [R5+URZ+0x22820], R0 ;  /* 0x02282000050075a7 */ /* 0x0022e4000800017f */
[----:B---3--:R-:W-:Y:S05]  /*1d620*/  @!P0 NANOSLEEP.SYNCS 0x989680 ;  /* 0x009896800000895d */ /* 0x008fea0003900000 */
[----:B------:R-:W3:Y:S02]  /*1d630*/  @!P0 SYNCS.PHASECHK.TRANS64 P0, [R5+URZ+0x22820], R0 ;  /* 0x02282000050085a7 */ /* 0x000ee4000800007f */
[----:B---3--:R-:W-:Y:S05]  /*1d640*/  @!P0 BRA `(.L_x_2692) ;  /* 0xfffffffc00f08947 */ /* 0x008fea000383ffff */
[----:B------:R-:W-:Y:S05]  /*1d650*/  BRA `(.L_x_2811) ;  /* 0xffffffc400047947 */ /* 0x000fea000383ffff */
.L_x_2693:
        /* <DEDUP_REMOVED lines=11> */
.L_x_2813:
[----:B------:R-:W-:Y:S05]  /*1d710*/  BSYNC B0 ;  /* 0x0000000000007941 */ /* 0x000fea0003800000 */
.L_x_2812:
[----:B------:R-:W-:Y:S05]  /*1d720*/  BRA `(.L_x_2814) ;  /* 0xffffffc000ec7947 */ /* 0x000fea000383ffff */
.L_x_2696:
[----:B------:R-:W-:Y:S01]  /*1d730*/  BSSY B1, `(.L_x_2815) ;  /* 0x0000006000017945 */ /* 0x000fe20003800000 */
[----:B------:R-:W-:-:S07]  /*1d740*/  IMAD.MOV.U32 R15, RZ, RZ, -0x1 ;  /* 0xffffffffff0f7424 */ /* 0x000fce00078e00ff */
[----:B012-4-:R-:W-:Y:S05]  /*1d750*/  WARPSYNC.COLLECTIVE R15, `(.L_x_2816) ;  /* 0x000000000f0c7348 */ /* 0x017fea0003c00000 */
[----:B------:R-:W-:Y:S02]  /*1d760*/  ELECT P6, UR62, PT ;  /* 0x00000000003e782f */ /* 0x000fe400038c0000 */
[----:B------:R-:W-:Y:S01]  /*1d770*/  MOV R14, UR62 ;  /* 0x0000003e000e7c02 */ /* 0x000fe20008000f00 */
[----:B012-4-:R-:W-:Y:S10]  /*1d780*/  ENDCOLLECTIVE ;  /* 0x000000000000791b */ /* 0x017ff40003800000 */
.L_x_2816:
[----:B------:R-:W-:Y:S05]  /*1d790*/  BSYNC B1 ;  /* 0x0000000000017941 */ /* 0x000fea0003800000 */
.L_x_2815:
[----:B------:R-:W-:Y:S05]  /*1d7a0*/  BRA `(.L_x_2817) ;  /* 0xffffffc000e47947 */ /* 0x000fea000383ffff */
.L_x_2698:
[----:B-1----:R1:W3:Y:S02]  /*1d7b0*/  SYNCS.PHASECHK.TRANS64.TRYWAIT P1, [R3+URZ+0x22840], R2 ;  /* 0x02284002030075a7 */ /* 0x0022e4000802017f */
[----:B---3--:R-:W-:Y:S05]  /*1d7c0*/  @!P1 NANOSLEEP.SYNCS 0x989680 ;  /* 0x009896800000995d */ /* 0x008fea0003900000 */
[----:B------:R-:W3:Y:S02]  /*1d7d0*/  @!P1 SYNCS.PHASECHK.TRANS64 P1, [R3+URZ+0x22840], R2 ;  /* 0x02284002030095a7 */ /* 0x000ee4000802007f */
[----:B---3--:R-:W-:Y:S05]  /*1d7e0*/  @!P1 BRA `(.L_x_2698) ;  /* 0xfffffffc00f09947 */ /* 0x008fea000383ffff */
[----:B------:R-:W-:Y:S05]  /*1d7f0*/  BRA `(.L_x_2818) ;  /* 0xffffffc400047947 */ /* 0x000fea000383ffff */
.L_x_2700:
[----:B---3--:R3:W0:Y:S02]  /*1d800*/  SYNCS.PHASECHK.TRANS64.TRYWAIT P1, [R5+URZ+0x22840], R0 ;  /* 0x02284000050075a7 */ /* 0x008624000802017f */
[----:B0-----:R-:W-:Y:S05]  /*1d810*/  @!P1 NANOSLEEP.SYNCS 0x989680 ;  /* 0x009896800000995d */ /* 0x001fea0003900000 */
[----:B------:R-:W0:Y:S02]  /*1d820*/  @!P1 SYNCS.PHASECHK.TRANS64 P1, [R5+URZ+0x22840], R0 ;  /* 0x02284000050095a7 */ /* 0x000e24000802007f */
[----:B0-----:R-:W-:Y:S05]  /*1d830*/  @!P1 BRA `(.L_x_2700) ;  /* 0xfffffffc00f09947 */ /* 0x001fea000383ffff */
[----:B------:R-:W-:Y:S05]  /*1d840*/  BRA `(.L_x_2819) ;  /* 0xffffffc400107947 */ /* 0x000fea000383ffff */
.L_x_2702:
[----:B------:R0:W0:Y:S02]  /*1d850*/  SYNCS.PHASECHK.TRANS64.TRYWAIT P1, [R3+URZ+0x22860], R2 ;  /* 0x02286002030075a7 */ /* 0x000024000802017f */
[----:B0-----:R-:W-:Y:S05]  /*1d860*/  @!P1 NANOSLEEP.SYNCS 0x989680 ;  /* 0x009896800000995d */ /* 0x001fea0003900000 */
[----:B------:R-:W0:Y:S02]  /*1d870*/  @!P1 SYNCS.PHASECHK.TRANS64 P1, [R3+URZ+0x22860], R2 ;  /* 0x02286002030095a7 */ /* 0x000e24000802007f */
[----:B0-----:R-:W-:Y:S05]  /*1d880*/  @!P1 BRA `(.L_x_2702) ;  /* 0xfffffffc00f09947 */ /* 0x001fea000383ffff */
[----:B------:R-:W-:Y:S05]  /*1d890*/  BRA `(.L_x_2820) ;  /* 0xffffffc4000c7947 */ /* 0x000fea000383ffff */
.L_x_2821:
        /* <DEDUP_REMOVED lines=14> */
.L_x_6565:


//--------------------- .text._ZN7cutlass13device_kernelIN5flash11enable_sm90INS1_16FlashAttnFwdSm90INS1_25CollectiveMainloopFwdSm90ILi2EN4cute5tupleIJNS5_1CILi1EEES8_S8_EEENS6_IJNS7_ILi128EEENS7_ILi96EEENS7_ILi64EEEEEELi256ENS_10bfloat16_tEfNS_4arch4Sm90ELb0ELb1ELb1ELb1ELb1ELb1ELb0ELb1ELb0ELb1ELb1ELb0EEENS1_21CollectiveEpilogueFwdINS6_IJSA_NS7_ILi256EEESB_EEES9_SE_SG_Li256ELb1ELb1ELb1ELb0EEENS1_36VarlenDynamicPersistentTileSchedulerILi128ELi96ELi256ELi128ELb1ELb1ELb1ELb1ELb0ELb1EEEEEEEEEvNT_6ParamsE --------------------------
	.section	.text._ZN7cutlass13device_kernelIN5flash11enable_sm90INS1_16FlashAttnFwdSm90INS1_25CollectiveMainloopFwdSm90ILi2EN4cute5tupleIJNS5_1CILi1EEES8_S8_EEENS6_IJNS7_ILi128EEENS7_ILi96EEENS7_ILi64EEEEEELi256ENS_10bfloat16_tEfNS_4arch4Sm90ELb0ELb1ELb1ELb1ELb1ELb1ELb0ELb1ELb0ELb1ELb1ELb0EEENS1_21CollectiveEpilogueFwdINS6_IJSA_NS7_ILi256EEESB_EEES9_SE_SG_Li256ELb1ELb1ELb1ELb0EEENS1_36VarlenDynamicPersistentTileSchedulerILi128ELi96ELi256ELi128ELb1ELb1ELb1ELb1ELb0ELb1EEEEEEEEEvNT_6ParamsE,"ax",@progbits
	.align	128
.text._ZN7cutlass13device_kernelIN5flash11enable_sm90INS1_16FlashAttnFwdSm90INS1_25CollectiveMainloopFwdSm90ILi2EN4cute5tupleIJNS5_1CILi1EEES8_S8_EEENS6_IJNS7_ILi128EEENS7_ILi96EEENS7_ILi64EEEEEELi256ENS_10bfloat16_tEfNS_4arch4Sm90ELb0ELb1ELb1ELb1ELb1ELb1ELb0ELb1ELb0ELb1ELb1ELb0EEENS1_21CollectiveEpilogueFwdINS6_IJSA_NS7_ILi256EEESB_EEES9_SE_SG_Li256ELb1ELb1ELb1ELb0EEENS1_36VarlenDynamicPersistentTileSchedulerILi128ELi96ELi256ELi128ELb1ELb1ELb1ELb1ELb0ELb1EEEEEEEEEvNT_6ParamsE:
        .type           _ZN7cutlass13device_kernelIN5flash11enable_sm90INS1_16FlashAttnFwdSm90INS1_25CollectiveMainloopFwdSm90ILi2EN4cute5tupleIJNS5_1CILi1EEES8_S8_EEENS6_IJNS7_ILi128EEENS7_ILi96EEENS7_ILi64EEEEEELi256ENS_10bfloat16_tEfNS_4arch4Sm90ELb0ELb1ELb1ELb1ELb1ELb1ELb0ELb1ELb0ELb1ELb1ELb0EEENS1_21CollectiveEpilogueFwdINS6_IJSA_NS7_ILi256EEESB_EEES9_SE_SG_Li256ELb1ELb1ELb1ELb0EEENS1_36VarlenDynamicPersistentTileSchedulerILi128ELi96ELi256ELi128ELb1ELb1ELb1ELb1ELb0ELb1EEEEEEEEEvNT_6ParamsE,@function
        .size           _ZN7cutlass13device_kernelIN5flash11enable_sm90INS1_16FlashAttnFwdSm90INS1_25CollectiveMainloopFwdSm90ILi2EN4cute5tupleIJNS5_1CILi1EEES8_S8_EEENS6_IJNS7_ILi128EEENS7_ILi96EEENS7_ILi64EEEEEELi256ENS_10bfloat16_tEfNS_4arch4Sm90ELb0ELb1ELb1ELb1ELb1ELb1ELb0ELb1ELb0ELb1ELb1ELb0EEENS1_21CollectiveEpilogueFwdINS6_IJSA_NS7_ILi256EEESB_EEES9_SE_SG_Li256ELb1ELb1ELb1ELb0EEENS1_36VarlenDynamicPersistentTileSchedulerILi128ELi96ELi256ELi128ELb1ELb1ELb1ELb1ELb0ELb1EEEEEEEEEvNT_6ParamsE,(.L_x_6566 - _ZN7cutlass13device_kernelIN5flash11enable_sm90INS1_16FlashAttnFwdSm90INS1_25CollectiveMainloopFwdSm90ILi2EN4cute5tupleIJNS5_1CILi1EEES8_S8_EEENS6_IJNS7_ILi128EEENS7_ILi96EEENS7_ILi64EEEEEELi256ENS_10bfloat16_tEfNS_4arch4Sm90ELb0ELb1ELb1ELb1ELb1ELb1ELb0ELb1ELb0ELb1ELb1ELb0EEENS1_21CollectiveEpilogueFwdINS6_IJSA_NS7_ILi256EEESB_EEES9_SE_SG_Li256ELb1ELb1ELb1ELb0EEENS1_36VarlenDynamicPersistentTileSchedulerILi128ELi96ELi256ELi128ELb1ELb1ELb1ELb1ELb0ELb1EEEEEEEEEvNT_6ParamsE)
        .other          _ZN7cutlass13device_kernelIN5flash11enable_sm90INS1_16FlashAttnFwdSm90INS1_25CollectiveMainloopFwdSm90ILi2EN4cute5tupleIJNS5_1CILi1EEES8_S8_EEENS6_IJNS7_ILi128EEENS7_ILi96EEENS7_ILi64EEEEEELi256ENS_10bfloat16_tEfNS_4arch4Sm90ELb0ELb1ELb1ELb1ELb1ELb1ELb0ELb1ELb0ELb1ELb1ELb0EEENS1_21CollectiveEpilogueFwdINS6_IJSA_NS7_ILi256EEESB_EEES9_SE_SG_Li256ELb1ELb1ELb1ELb0EEENS1_36VarlenDynamicPersistentTileSchedulerILi128ELi96ELi256ELi128ELb1ELb1ELb1ELb1ELb0ELb1EEEEEEEEEvNT_6ParamsE,@"STO_CUDA_ENTRY STV_DEFAULT"
_ZN7cutlass13device_kernelIN5flash11enable_sm90INS1_16FlashAttnFwdSm90INS1_25CollectiveMainloopFwdSm90ILi2EN4cute5tupleIJNS5_1CILi1EEES8_S8_EEENS6_IJNS7_ILi128EEENS7_ILi96EEENS7_ILi64EEEEEELi256ENS_10bfloat16_tEfNS_4arch4Sm90ELb0ELb1ELb1ELb1ELb1ELb1ELb0ELb1ELb0ELb1ELb1ELb0EEENS1_21CollectiveEpilogueFwdINS6_IJSA_NS7_ILi256EEESB_EEES9_SE_SG_Li256ELb1ELb1ELb1ELb0EEENS1_36VarlenDynamicPersistentTileSchedulerILi128ELi96ELi256ELi128ELb1ELb1ELb1ELb1ELb0ELb1EEEEEEEEEvNT_6ParamsE:
[----:B------:R-:W0:Y:S02]  /*0000*/  LDC R1, c[0x0][0x28] ;  /* 0x00000a00ff017b82 */ /* 0x000e240000000800 */
[----:B0-----:R-:W-:Y:S01]  /*0010*/  VIADD R1, R1, 0xffffffa8 ;  /* 0xffffffa801017836 */ /* 0x001fe20000000000 */
[----:B------:R-:W0:Y:S01]  /*0020*/  S2R R0, SR_TID.X ;  /* 0x0000000000007919 */ /* 0x000e220000002100 */
[----:B------:R-:W-:Y:S01]  /*0030*/  ELECT P0, URZ, PT ;  /* 0x00000000003f782f */ /* 0x000fe20003800000 */
[----:B------:R-:W-:Y:S01]  /*0040*/  BSSY B0, `(.L_x_2822) ;  /* 0x000000e000007945 */ /* 0x000fe20003800000 */
[--C-:B0-----:R-:W-:Y:S02]  /*0050*/  SHF.R.U32.HI R2, RZ, 0x5, R0.reuse ;  /* 0x00000005ff027819 */ /* 0x101fe40000011600 */
[----:B------:R-:W-:-:S03]  /*0060*/  SHF.R.U32.HI R4, RZ, 0x7, R0 ;  /* 0x00000007ff047819 */ /* 0x000fc60000011600 */
        /* <DEDUP_REMOVED lines=11> */
.L_x_2823:
[----:B------:R-:W-:Y:S05]  /*0120*/  BSYNC B0 ;  /* 0x0000000000007941 */ /* 0x000fea0003800000 */
.L_x_2822:
[----:B------:R-:W-:Y:S01]  /*0130*/  VOTEU.ANY UP0, P0 ;  /* 0x00000000003f7886 */ /* 0x000fe20000000100 */
[----:B------:R-:W0:Y:S01]  /*0140*/  SHFL.IDX PT, R4, R4, RZ, 0x1f ;  /* 0x00001fff04047589 */ /* 0x000e2200000e0000 */
[----:B------:R-:W-:Y:S01]  /*0150*/  UMOV UR4, 0x80 ;  /* 0x0000008000047882 */ /* 0x000fe20000000000 */
[----:B------:R-:W-:Y:S01]  /*0160*/  UMOV UR7, 0x100 ;  /* 0x0000010000077882 */ /* 0x000fe20000000000 */
[----:B------:R-:W-:Y:S01]  /*0170*/  VOTEU.ANY UP1, P0 ;  /* 0x00000000003f7886 */ /* 0x000fe20000020100 */
[----:B------:R-:W1:Y:S01]  /*0180*/  @UP0 S2UR UR8, SR_CgaCtaId ;  /* 0x00000000000809c3 */ /* 0x000e620000008800 */
[----:B------:R-:W2:Y:S01]  /*0190*/  SHFL.IDX PT, R3, R2, RZ, 0x1f ;  /* 0x00001fff02037589 */ /* 0x000ea200000e0000 */
[----:B------:R-:W-:Y:S01]  /*01a0*/  @UP0 UMOV UR6, 0x400 ;  /* 0x0000040000060882 */ /* 0x000fe20000000000 */
[----:B------:R-:W-:-:S04]  /*01b0*/  @UP0 UIADD3 UR4, -UR4, 0x100000, URZ ;  /* 0x0010000004040890 */ /* 0x000fc8000fffe13f */
[----:B------:R-:W-:Y:S02]  /*01c0*/  @UP0 USHF.L.U32 UR5, UR4, 0xb, URZ ;  /* 0x0000000b04050899 */ /* 0x000fe4000800063f */
[----:B------:R-:W-:Y:S01]  /*01d0*/  @UP0 USHF.L.U32 UR4, UR4, 0x1, URZ ;  /* 0x0000000104040899 */ /* 0x000fe2000800063f */
[----:B------:R-:W-:Y:S01]  /*01e0*/  VOTEU.ANY UP2, P0 ;  /* 0x00000000003f7886 */ /* 0x000fe20000040100 */
[----:B0-----:R-:W-:Y:S01]  /*01f0*/  R2UR UR9, R4 ;  /* 0x00000000040972ca */ /* 0x001fe200000e0000 */
[----:B-1----:R-:W-:Y:S01]  /*0200*/  @UP0 ULEA UR8, UR8, UR6, 0x18 ;  /* 0x0000000608080291 */ /* 0x002fe2000f8ec03f */
[----:B--2---:R-:W-:Y:S01]  /*0210*/  ISETP.NE.AND P1, PT, R3, RZ, PT ;  /* 0x000000ff0300720c */ /* 0x004fe20003f25270 */
[----:B------:R-:W-:-:S04]  /*0220*/  @UP0 UIADD3 UR6, -UR7, 0x100000, URZ ;  /* 0x0010000007060890 */ /* 0x000fc8000fffe13f */
[----:B------:R-:W-:Y:S02]  /*0230*/  @UP0 USHF.L.U32 UR7, UR6, 0xb, URZ ;  /* 0x0000000b06070899 */ /* 0x000fe4000800063f */
[----:B------:R-:W-:-:S04]  /*0240*/  @UP0 USHF.L.U32 UR6, UR6, 0x1, URZ ;  /* 0x0000000106060899 */ /* 0x000fc8000800063f */
[----:B------:R-:W-:Y:S01]  /*0250*/  UISETP.NE.AND UP0, UPT, UR9, URZ, UPT ;  /* 0x0000003f0900728c */ /* 0x000fe2000bf05270 */
[----:B------:R-:W0:Y:S02]  /*0260*/  FENCE.VIEW.ASYNC.S ;  /* 0x00000000000073c6 */ /* 0x000e240000000000 */
[----:B0-----:R0:W1:Y:S05]  /*0270*/  @UP1 SYNCS.EXCH.64 URZ, [UR8+0x22800], UR4 ;  /* 0x02280004083f15b2 */ /* 0x00106a0008000100 */
[----:B------:R0:W2:Y:S01]  /*0280*/  @UP2 SYNCS.EXCH.64 URZ, [UR8+0x22820], UR6 ;  /* 0x02282006083f25b2 */ /* 0x0000a20008000100 */
        /* <DEDUP_REMOVED lines=17> */
[----:B------:R3:W0:Y:S02]  /*03a0*/  SYNCS.EXCH.64 URZ, [UR8+0x22848], UR6 ;  /* 0x02284806083f75b2 */ /* 0x0006240008000100 */
[----:B---3--:R-:W-:Y:S01]  /*03b0*/  NOP ;  /* 0x0000000000007918 */ /* 0x008fe20000000000 */
.L_x_2824:
[----:B------:R-:W3:Y:S01]  /*03c0*/  SHFL.IDX PT, R3, R2, RZ, 0x1f ;  /* 0x00001fff02037589 */ /* 0x000ee200000e0000 */
[----:B------:R-:W-:Y:S01]  /*03d0*/  NOP ;  /* 0x0000000000007918 */ /* 0x000fe20000000000 */
[----:B---3--:R-:W-:-:S13]  /*03e0*/  ISETP.NE.AND P0, PT, R3, RZ, PT ;  /* 0x000000ff0300720c */ /* 0x008fda0003f05270 */
        /* <DEDUP_REMOVED lines=17> */
[----:B------:R3:W0:Y:S02]  /*0500*/  SYNCS.EXCH.64 URZ, [UR8+0x22868], UR6 ;  /* 0x02286806083f75b2 */ /* 0x0006240008000100 */
[----:B---3--:R-:W-:Y:S01]  /*0510*/  NOP ;  /* 0x0000000000007918 */ /* 0x008fe20000000000 */
.L_x_2825:
[----:B------:R-:W3:Y:S01]  /*0520*/  SHFL.IDX PT, R3, R2, RZ, 0x1f ;  /* 0x00001fff02037589 */ /* 0x000ee200000e0000 */
[----:B------:R-:W-:Y:S01]  /*0530*/  NOP ;  /* 0x0000000000007918 */ /* 0x000fe20000000000 */
[----:B---3--:R-:W-:-:S13]  /*0540*/  ISETP.NE.AND P0, PT, R3, RZ, PT ;  /* 0x000000ff0300720c */ /* 0x008fda0003f05270 */
        /* <DEDUP_REMOVED lines=13> */
[----:B------:R3:W0:Y:S02]  /*0620*/  SYNCS.EXCH.64 URZ, [UR6+0x22888], UR4 ;  /* 0x02288804063f75b2 */ /* 0x0006240008000100 */
[----:B---3--:R-:W-:Y:S01]  /*0630*/  NOP ;  /* 0x0000000000007918 */ /* 0x008fe20000000000 */
.L_x_2826:
        /* <DEDUP_REMOVED lines=22> */
.L_x_2827:
        /* <DEDUP_REMOVED lines=22> */
.L_x_2828:
[----:B------:R-:W-:Y:S01]  /*0900*/  PLOP3.LUT P0, PT, PT, PT, UP0, 0x80, 0x0 ;  /* 0x000000000000781c */ /* 0x000fe20003f0f008 */
[----:B------:R-:W-:Y:S01]  /*0910*/  UMOV UR36, 0x1 ;  /* 0x0000000100247882 */ /* 0x000fe20000000000 */
[----:B------:R-:W-:Y:S01]  /*0920*/  NOP ;  /* 0x0000000000007918 */ /* 0x000fe20000000000 */
[----:B------:R-:W-:Y:S01]  /*0930*/  USEL UR36, UR36, 0x2, !UP0 ;  /* 0x0000000224247887 */ /* 0x000fe2000c000000 */
[----:B------:R-:W-:Y:S01]  /*0940*/  BSSY B9, `(.L_x_2829) ;  /* 0x000248e000097945 */ /* 0x000fe20003800000 */
[----:B------:R-:W-:Y:S01]  /*0950*/  ULDC.64 UR54, c[0x0][0x208] ;  /* 0x0000820000367ab9 */ /* 0x000fe20000000a00 */
[----:B012-4-:R-:W-:Y:S07]  /*0960*/  BAR.SYNC.DEFER_BLOCKING 0x0 ;  /* 0x0000000000007b1d */ /* 0x017fee0000010000 */
[----:B------:R-:W-:Y:S05]  /*0970*/  @!P0 BRA `(.L_x_2830) ;  /* 0x000001c800648947 */ /* 0x000fea0003800000 */
.L_x_2831:
        /* <DEDUP_REMOVED lines=8> */
[----:B------:R-:W-:Y:S01]  /*0a00*/  UMOV UR4, 0x400 ;  /* 0x0000040000047882 */ /* 0x000fe20000000000 */
[----:B------:R-:W-:-:S11]  /*0a10*/  LOP3.LUT R16, R16, 0xffdfffff, RZ, 0xc0, !PT ;  /* 0xffdfffff10107812 */ /* 0x000fd600078ec0ff */
[----:B------:R-:W-:Y:S06]  /*0a20*/  @!P0 BAR.ARV 0x9, 0x100 ;  /* 0x0244000000008b1d */ /* 0x000fec0000002000 */
[----:B0-----:R-:W-:Y:S01]  /*0a30*/  ULEA UR4, UR47, UR4, 0x18 ;  /* 0x000000042f047291 */ /* 0x001fe2000f8ec03f */
[----:B------:R-:W-:Y:S01]  /*0a40*/  @P0 LOP3.LUT R16, R16, 0x200000, RZ, 0xfc, !PT ;  /* 0x0020000010100812 */ /* 0x000fe200078efcff */
[----:B------:R-:W-:Y:S04]  /*0a50*/  BAR.SYNC.DEFER_BLOCKING 0x5, 0x180 ;  /* 0x0146000000007b1d */ /* 0x000fe80000010000 */
[----:B------:R-:W-:-:S02]  /*0a60*/  IMAD.U32 R23, RZ, RZ, UR4 ;  /* 0x00000004ff177e24 */ /* 0x000fc4000f8e00ff */
[----:B------:R-:W-:-:S03]  /*0a70*/  ULDC UR4, c[0x0][0xc3c] ;  /* 0x00030f0000047ab9 */ /* 0x000fc60000000800 */
[----:B------:R-:W0:Y:S01]  /*0a80*/  LDS.128 R48, [R23+0x228d0] ;  /* 0x0228d00017307984 */ /* 0x000e220000000c00 */
[----:B------:R-:W-:Y:S06]  /*0a90*/  BAR.ARV 0x4, 0x180 ;  /* 0x0106000000007b1d */ /* 0x000fec0000002000 */
[----:B0-----:R-:W-:-:S13]  /*0aa0*/  ISETP.GE.AND P0, PT, R51, UR4, PT ;  /* 0x0000000433007c0c */ /* 0x001fda000bf06270 */
[----:B------:R-:W-:Y:S05]  /*0ab0*/  @P0 BRA `(.L_x_2832) ;  /* 0x0000024400d80947 */ /* 0x000fea0003800000 */
[----:B------:R-:W-:Y:S01]  /*0ac0*/  VIADD R0, R0, 0xffffff80 ;  /* 0xffffff8000007836 */ /* 0x000fe20000000000 */
[----:B------:R-:W-:Y:S01]  /*0ad0*/  ULOP3.LUT UR51, UR36, 0x1, URZ, 0xfc, !UPT ;  /* 0x0000000124337892 */ /* 0x000fe2000f8efc3f */
[----:B------:R-:W-:Y:S02]  /*0ae0*/  IMAD.MOV.U32 R22, RZ, RZ, RZ ;  /* 0x000000ffff167224 */ /* 0x000fe400078e00ff */
[----:B------:R-:W-:Y:S01]  /*0af0*/  IMAD.MOV.U32 R209, RZ, RZ, RZ ;  /* 0x000000ffffd17224 */ /* 0x000fe200078e00ff */
[----:B------:R-:W-:Y:S01]  /*0b00*/  SHF.R.S32.HI R3, RZ, 0x1f, R0 ;  /* 0x0000001fff037819 */ /* 0x000fe20000011400 */
[----:B------:R-:W-:-:S03]  /*0b10*/  IMAD.MOV.U32 R202, RZ, RZ, RZ ;  /* 0x000000ffffca7224 */ /* 0x000fc600078e00ff */
[CC--:B------:R-:W-:Y:S02]  /*0b20*/  LEA.HI R2, R3.reuse, R0.reuse, RZ, 0x7 ;  /* 0x0000000003027211 */ /* 0x0c0fe400078f38ff */
[CC--:B------:R-:W-:Y:S02]  /*0b30*/  LEA.HI R4, R3.reuse, R0.reuse, RZ, 0x4 ;  /* 0x0000000003047211 */ /* 0x0c0fe400078f20ff */
[----:B------:R-:W-:Y:S02]  /*0b40*/  LOP3.LUT R5, R2, 0xffffff80, RZ, 0xc0, !PT ;  /* 0xffffff8002057812 */ /* 0x000fe400078ec0ff */
[----:B------:R-:W-:Y:S02]  /*0b50*/  SHF.R.S32.HI R7, RZ, 0x4, R4 ;  /* 0x00000004ff077819 */ /* 0x000fe40000011404 */
[----:B------:R-:W-:Y:S01]  /*0b60*/  LEA.HI R204, R3, R0, RZ, 0x2 ;  /* 0x0000000003cc7211 */ /* 0x000fe200078f10ff */
[----:B------:R-:W-:Y:S01]  /*0b70*/  IMAD.IADD R13, R0, 0x1, -R5 ;  /* 0x00000001000d7824 */ /* 0x000fe200078e0a05 */
[----:B------:R-:W-:-:S02]  /*0b80*/  SHF.R.S32.HI R5, RZ, 0x7, R2 ;  /* 0x00000007ff057819 */ /* 0x000fc40000011402 */
[----:B------:R-:W-:Y:S02]  /*0b90*/  LEA.HI R6, R4, R7, RZ, 0x1 ;  /* 0x0000000704067211 */ /* 0x000fe400078f08ff */
[----:B------:R-:W-:Y:S01]  /*0ba0*/  SHF.R.S32.HI R9, RZ, 0x1f, R13 ;  /* 0x0000001fff097819 */ /* 0x000fe2000001140d */
[----:B------:R-:W-:Y:S01]  /*0bb0*/  STL [R1+0x44], R13 ;  /* 0x0000440d01007387 */ /* 0x000fe20000100800 */
[----:B------:R-:W-:Y:S02]  /*0bc0*/  LEA.HI R2, R2, R5, RZ, 0x1 ;  /* 0x0000000502027211 */ /* 0x000fe400078f08ff */
[----:B------:R-:W-:Y:S02]  /*0bd0*/  LEA.HI R10, R9, R13, RZ, 0x2 ;  /* 0x0000000d090a7211 */ /* 0x000fe400078f10ff */
[----:B------:R-:W-:Y:S02]  /*0be0*/  LOP3.LUT R2, R2, 0x3fffffe, RZ, 0xc0, !PT ;  /* 0x03fffffe02027812 */ /* 0x000fe400078ec0ff */
[----:B------:R-:W-:-:S02]  /*0bf0*/  SHF.R.S32.HI R11, RZ, 0x2, R10 ;  /* 0x00000002ff0b7819 */ /* 0x000fc4000001140a */
[----:B------:R-:W-:Y:S02]  /*0c00*/  SHF.R.S32.HI R8, RZ, 0x1f, R10 ;  /* 0x0000001fff087819 */ /* 0x000fe4000001140a */
[----:B------:R-:W-:Y:S02]  /*0c10*/  LOP3.LUT R6, R6, 0x1ffffffe, RZ, 0xc0, !PT ;  /* 0x1ffffffe06067812 */ /* 0x000fe400078ec0ff */
[----:B------:R-:W-:Y:S02]  /*0c20*/  LEA.HI R8, R8, R11, RZ, 0x3 ;  /* 0x0000000b08087211 */ /* 0x000fe400078f18ff */
[----:B------:R-:W-:Y:S01]  /*0c30*/  LEA.HI R9, R9, R13, RZ, 0x5 ;  /* 0x0000000d09097211 */ /* 0x000fe200078f28ff */
[----:B------:R-:W-:Y:S01]  /*0c40*/  IMAD.IADD R6, R7, 0x1, -R6 ;  /* 0x0000000107067824 */ /* 0x000fe200078e0a06 */
[----:B------:R-:W-:Y:S01]  /*0c50*/  LOP3.LUT R12, R8, 0xfffffff8, RZ, 0xc0, !PT ;  /* 0xfffffff8080c7812 */ /* 0x000fe200078ec0ff */
[----:B------:R-:W-:Y:S01]  /*0c60*/  IMAD.IADD R8, R5, 0x1, -R2 ;  /* 0x0000000105087824 */ /* 0x000fe200078e0a02 */
[----:B------:R-:W-:-:S02]  /*0c70*/  LEA.HI R2, R3, R0, RZ, 0x5 ;  /* 0x0000000003027211 */ /* 0x000fc400078f28ff */
[----:B------:R-:W-:Y:S01]  /*0c80*/  LEA.HI R3, R3, R0, RZ, 0x3 ;  /* 0x0000000003037211 */ /* 0x000fe200078f18ff */
[----:B------:R-:W-:Y:S01]  /*0c90*/  IMAD.IADD R12, R11, 0x1, -R12 ;  /* 0x000000010b0c7824 */ /* 0x000fe200078e0a0c */
[----:B------:R-:W-:Y:S02]  /*0ca0*/  SHF.R.S32.HI R9, RZ, 0x5, R9 ;  /* 0x00000005ff097819 */ /* 0x000fe40000011409 */
[----:B------:R-:W-:Y:S02]  /*0cb0*/  LOP3.LUT R7, R3, 0xfffffff8, RZ, 0xc0, !PT ;  /* 0xfffffff803077812 */ /* 0x000fe400078ec0ff */
[----:B------:R-:W-:Y:S01]  /*0cc0*/  LOP3.LUT R3, R204, 0xfffffffc, RZ, 0xc0, !PT ;  /* 0xfffffffccc037812 */ /* 0x000fe200078ec0ff */
[----:B------:R-:W-:Y:S01]  /*0cd0*/  IMAD R9, R9, 0x10, R12 ;  /* 0x0000001009097824 */ /* 0x000fe200078e020c */
[----:B------:R-:W-:Y:S01]  /*0ce0*/  LOP3.LUT R5, R4, 0x3fffff0, RZ, 0xc0, !PT ;  /* 0x03fffff004057812 */ /* 0x000fe200078ec0ff */
[C---:B------:R-:W-:Y:S01]  /*0cf0*/  IMAD.IADD R7, R0.reuse, 0x1, -R7 ;  /* 0x0000000100077824 */ /* 0x040fe200078e0a07 */
[----:B------:R-:W-:Y:S01]  /*0d00*/  SHF.R.S32.HI R204, RZ, 0x2, R204 ;  /* 0x00000002ffcc7819 */ /* 0x000fe200000114cc */
[C---:B------:R-:W-:Y:S01]  /*0d10*/  IMAD.IADD R3, R0.reuse, 0x1, -R3 ;  /* 0x0000000100037824 */ /* 0x040fe200078e0a03 */
[----:B------:R-:W-:Y:S01]  /*0d20*/  SHF.R.S32.HI R14, RZ, 0x5, R2 ;  /* 0x00000005ff0e7819 */ /* 0x000fe20000011402 */
[----:B------:R-:W-:Y:S01]  /*0d30*/  IMAD.IADD R5, R0, 0x1, -R5 ;  /* 0x0000000100057824 */ /* 0x000fe200078e0a05 */
[----:B------:R-:W-:Y:S01]  /*0d40*/  LOP3.LUT R10, R10, 0x7ffffffc, RZ, 0xc0, !PT ;  /* 0x7ffffffc0a0a7812 */ /* 0x000fe200078ec0ff */
[----:B------:R-:W-:Y:S01]  /*0d50*/  IMAD R8, R8, 0x40, R9 ;  /* 0x0000004008087824 */ /* 0x000fe200078e0209 */
[C---:B------:R-:W-:Y:S01]  /*0d60*/  LEA.HI R0, R3.reuse, R3, RZ, 0x1 ;  /* 0x0000000303007211 */ /* 0x040fe200078f08ff */
[----:B------:R-:W-:Y:S01]  /*0d70*/  VIADD R9, R204, 0x40 ;  /* 0x00000040cc097836 */ /* 0x000fe20000000000 */
[----:B------:R0:W-:Y:S01]  /*0d80*/  STL [R1+0x28], R14 ;  /* 0x0000280e01007387 */ /* 0x0001e20000100800 */
[----:B------:R-:W-:Y:S01]  /*0d90*/  IMAD.SHL.U32 R18, R3, 0x8, RZ ;  /* 0x0000000803127824 */ /* 0x000fe200078e00ff */
[----:B------:R-:W-:Y:S01]  /*0da0*/  LOP3.LUT R0, R0, 0x1ffffffe, RZ, 0xc0, !PT ;  /* 0x1ffffffe00007812 */ /* 0x000fe200078ec0ff */
[----:B------:R-:W-:Y:S01]  /*0db0*/  IMAD R5, R14, 0x10, R5 ;  /* 0x000000100e057824 */ /* 0x000fe200078e0205 */
[----:B------:R-:W-:Y:S01]  /*0dc0*/  STL [R1+0x4c], R8 ;  /* 0x00004c0801007387 */ /* 0x000fe20000100800 */
[----:B------:R-:W-:Y:S01]  /*0dd0*/  IMAD.SHL.U32 R4, R9, 0x40, RZ ;  /* 0x0000004009047824 */ /* 0x000fe200078e00ff */
[----:B------:R-:W-:Y:S01]  /*0de0*/  SHF.R.S32.HI R19, RZ, 0x1f, R18 ;  /* 0x0000001fff137819 */ /* 0x000fe20000011412 */
[----:B------:R-:W-:Y:S01]  /*0df0*/  IMAD.SHL.U32 R211, R7, 0x8, RZ ;  /* 0x0000000807d37824 */ /* 0x000fe200078e00ff */
[----:B------:R-:W-:Y:S01]  /*0e00*/  STL [R1+0x3c], RZ ;  /* 0x00003cff01007387 */ /* 0x000fe20000100800 */
[----:B------:R-:W-:-:S02]  /*0e10*/  VIADD R224, R18, 0x40 ;  /* 0x0000004012e07836 */ /* 0x000fc40000000000 */
[----:B------:R-:W-:Y:S01]  /*0e20*/  IMAD R6, R5, 0x8, R6 ;  /* 0x0000000805067824 */ /* 0x000fe200078e0206 */
[----:B------:R-:W-:Y:S01]  /*0e30*/  SHF.R.S32.HI R5, RZ, 0x1f, R9 ;  /* 0x0000001fff057819 */ /* 0x000fe20000011409 */
[C---:B------:R-:W-:Y:S02]  /*0e40*/  IMAD.IADD R0, R3.reuse, 0x1, -R0 ;  /* 0x0000000103007824 */ /* 0x040fe400078e0a00 */
[----:B------:R-:W-:Y:S01]  /*0e50*/  IMAD.SHL.U32 R200, R3, 0x4, RZ ;  /* 0x0000000403c87824 */ /* 0x000fe200078e00ff */
[----:B------:R-:W-:Y:S01]  /*0e60*/  LOP3.LUT R3, R4, 0x1c0, RZ, 0xc0, !PT ;  /* 0x000001c004037812 */ /* 0x000fe200078ec0ff */
[C---:B------:R-:W-:Y:S01]  /*0e70*/  VIADD R223, R18.reuse, 0x60 ;  /* 0x0000006012df7836 */ /* 0x040fe20000000000 */
[----:B------:R-:W-:Y:S01]  /*0e80*/  SHF.R.S32.HI R4, RZ, 0x1f, R211 ;  /* 0x0000001fff047819 */ /* 0x000fe200000114d3 */
[C---:B------:R-:W-:Y:S01]  /*0e90*/  VIADD R222, R18.reuse, 0x80 ;  /* 0x0000008012de7836 */ /* 0x040fe20000000000 */
[----:B------:R-:W-:Y:S01]  /*0ea0*/  SHF.R.S32.HI R4, RZ, 0x1f, R224 ;  /* 0x0000001fff047819 */ /* 0x000fe200000114e0 */
[C---:B------:R-:W-:Y:S01]  /*0eb0*/  VIADD R212, R18.reuse, 0xa0 ;  /* 0x000000a012d47836 */ /* 0x040fe20000000000 */
[----:B------:R-:W-:Y:S01]  /*0ec0*/  LEA.HI R5, R5, R9, RZ, 0x3 ;  /* 0x0000000905057211 */ /* 0x000fe200078f18ff */
[C---:B------:R-:W-:Y:S01]  /*0ed0*/  VIADD R226, R18.reuse, 0xc0 ;  /* 0x000000c012e27836 */ /* 0x040fe20000000000 */
[----:B------:R-:W-:Y:S01]  /*0ee0*/  SHF.R.S32.HI R15, RZ, 0x1f, R223 ;  /* 0x0000001fff0f7819 */ /* 0x000fe200000114df */
[----:B------:R1:W-:Y:S01]  /*0ef0*/  STL [R1+0x1c], R4 ;  /* 0x00001c0401007387 */ /* 0x0003e20000100800 */
[----:B0-----:R-:W-:Y:S01]  /*0f00*/  SHF.R.S32.HI R14, RZ, 0x1f, R222 ;  /* 0x0000001fff0e7819 */ /* 0x001fe200000114de */
[----:B------:R-:W-:Y:S01]  /*0f10*/  VIADD R225, R18, 0xe0 ;  /* 0x000000e012e17836 */ /* 0x000fe20000000000 */
[----:B------:R-:W-:Y:S01]  /*0f20*/  SHF.R.U32.HI R9, RZ, 0x3, R3 ;  /* 0x00000003ff097819 */ /* 0x000fe20000011603 */
[----:B------:R-:W-:Y:S01]  /*0f30*/  IMAD.SHL.U32 R5, R5, 0x40, RZ ;  /* 0x0000004005057824 */ /* 0x000fe200078e00ff */
[----:B------:R0:W-:Y:S01]  /*0f40*/  STL [R1+0x18], R15 ;  /* 0x0000180f01007387 */ /* 0x0001e20000100800 */
[----:B------:R-:W-:Y:S01]  /*0f50*/  LOP3.LUT R3, R3, 0x38, R18, 0xf8, !PT ;  /* 0x0000003803037812 */ /* 0x000fe200078ef812 */
[----:B------:R-:W-:-:S02]  /*0f60*/  VIADD R11, R211, 0x80 ;  /* 0x00000080d30b7836 */ /* 0x000fc40000000000 */
[----:B------:R2:W-:Y:S01]  /*0f70*/  STL [R1+0x14], R14 ;  /* 0x0000140e01007387 */ /* 0x0005e20000100800 */
[----:B-1----:R-:W-:Y:S01]  /*0f80*/  SHF.R.S32.HI R4, RZ, 0x1f, R212 ;  /* 0x0000001fff047819 */ /* 0x002fe200000114d4 */
[----:B------:R-:W-:Y:S02]  /*0f90*/  IMAD R0, R0, 0x8, R8 ;  /* 0x0000000800007824 */ /* 0x000fe400078e0208 */
[----:B------:R-:W-:Y:S01]  /*0fa0*/  IMAD.IADD R10, R13, 0x1, -R10 ;  /* 0x000000010d0a7824 */ /* 0x000fe200078e0a0a */
[----:B0-----:R-:W-:Y:S01]  /*0fb0*/  SHF.R.S32.HI R15, RZ, 0x1f, R226 ;  /* 0x0000001fff0f7819 */ /* 0x001fe200000114e2 */
[----:B------:R0:W-:Y:S02]  /*0fc0*/  STL [R1+0x10], R4 ;  /* 0x0000100401007387 */ /* 0x0001e40000100800 */
[----:B------:R-:W-:Y:S01]  /*0fd0*/  IMAD.SHL.U32 R207, R10, 0x2, RZ ;  /* 0x000000020acf7824 */ /* 0x000fe200078e00ff */
[----:B--2---:R-:W-:Y:S01]  /*0fe0*/  SHF.R.S32.HI R14, RZ, 0x1f, R225 ;  /* 0x0000001fff0e7819 */ /* 0x004fe200000114e1 */
[----:B------:R-:W-:Y:S02]  /*0ff0*/  STL [R1+0xc], R15 ;  /* 0x00000c0f01007387 */ /* 0x000fe40000100800 */
[----:B------:R-:W-:-:S02]  /*1000*/  VIADD R41, R207, 0x8 ;  /* 0x00000008cf297836 */ /* 0x000fc40000000000 */
[----:B------:R-:W-:Y:S01]  /*1010*/  VIADD R39, R207, 0x18 ;  /* 0x00000018cf277836 */ /* 0x000fe20000000000 */
[----:B------:R-:W-:Y:S01]  /*1020*/  STL [R1+0x8], R14 ;  /* 0x0000080e01007387 */ /* 0x000fe20000100800 */
[----:B------:R-:W-:Y:S01]  /*1030*/  VIADD R12, R211, 0x40 ;  /* 0x00000040d30c7836 */ /* 0x000fe20000000000 */
[----:B0-----:R-:W-:Y:S01]  /*1040*/  LOP3.LUT R4, R5, 0xfffffe00, RZ, 0xc0, !PT ;  /* 0xfffffe0005047812 */ /* 0x001fe200078ec0ff */
[C---:B------:R-:W-:Y:S01]  /*1050*/  VIADD R36, R207.reuse, 0x30 ;  /* 0x00000030cf247836 */ /* 0x040fe20000000000 */
[----:B------:R-:W-:Y:S01]  /*1060*/  SHF.R.S32.HI R5, RZ, 0x1f, R11 ;  /* 0x0000001fff057819 */ /* 0x000fe2000001140b */
[----:B------:R-:W-:Y:S01]  /*1070*/  IMAD.SHL.U32 R5, R6, 0x8, RZ ;  /* 0x0000000806057824 */ /* 0x000fe200078e00ff */
[----:B------:R-:W-:Y:S01]  /*1080*/  SHF.R.S32.HI R12, RZ, 0x1f, R12 ;  /* 0x0000001fff0c7819 */ /* 0x000fe2000001140c */
[----:B------:R0:W-:Y:S01]  /*1090*/  STL [R1+0x2c], R4 ;  /* 0x00002c0401007387 */ /* 0x0001e20000100800 */
[----:B------:R-:W-:Y:S02]  /*10a0*/  VIADD R33, R207, 0x48 ;  /* 0x00000048cf217836 */ /* 0x000fe40000000000 */
[----:B------:R-:W-:Y:S01]  /*10b0*/  VIADD R7, R211, 0xc0 ;  /* 0x000000c0d3077836 */ /* 0x000fe20000000000 */
[----:B------:R1:W-:Y:S01]  /*10c0*/  STL [R1+0x50], R5 ;  /* 0x0000500501007387 */ /* 0x0003e20000100800 */
[----:B------:R-:W-:-:S02]  /*10d0*/  VIADD R30, R207, 0x60 ;  /* 0x00000060cf1e7836 */ /* 0x000fc40000000000 */
[C---:B------:R-:W-:Y:S01]  /*10e0*/  VIADD R27, R207.reuse, 0x78 ;  /* 0x00000078cf1b7836 */ /* 0x040fe20000000000 */
[----:B------:R-:W-:Y:S01]  /*10f0*/  SHF.R.S32.HI R7, RZ, 0x1f, R7 ;  /* 0x0000001fff077819 */ /* 0x000fe20000011407 */
[C---:B------:R-:W-:Y:S01]  /*1100*/  VIADD R24, R207.reuse, 0x90 ;  /* 0x00000090cf187836 */ /* 0x040fe20000000000 */
[----:B0-----:R-:W-:Y:S01]  /*1110*/  LOP3.LUT R4, R4, R3, R9, 0xf6, !PT ;  /* 0x0000000304047212 */ /* 0x001fe200078ef609 */
[C---:B------:R-:W-:Y:S02]  /*1120*/  VIADD R15, R207.reuse, 0xa8 ;  /* 0x000000a8cf0f7836 */ /* 0x040fe40000000000 */
[C---:B------:R-:W-:Y:S02]  /*1130*/  VIADD R12, R207.reuse, 0xc0 ;  /* 0x000000c0cf0c7836 */ /* 0x040fe40000000000 */
[----:B------:R-:W-:Y:S01]  /*1140*/  IMAD R3, R4, 0x2, R23 ;  /* 0x0000000204037824 */ /* 0x000fe200078e0217 */
[----:B------:R-:W-:Y:S01]  /*1150*/  SHF.R.S32.HI R4, RZ, 0x1f, R41 ;  /* 0x0000001fff047819 */ /* 0x000fe20000011429 */
[C---:B------:R-:W-:Y:S01]  /*1160*/  VIADD R9, R207.reuse, 0xd8 ;  /* 0x000000d8cf097836 */ /* 0x040fe20000000000 */
[----:B------:R-:W-:Y:S01]  /*1170*/  SHF.R.S32.HI R4, RZ, 0x1f, R39 ;  /* 0x0000001fff047819 */ /* 0x000fe20000011427 */
[----:B------:R-:W-:Y:S01]  /*1180*/  VIADD R17, R18, 0x20 ;  /* 0x0000002012117836 */ /* 0x000fe20000000000 */
[----:B------:R0:W-:Y:S01]  /*1190*/  STL [R1+0x48], R3 ;  /* 0x0000480301007387 */ /* 0x0001e20000100800 */
[----:B------:R-:W-:Y:S01]  /*11a0*/  SHF.R.S32.HI R4, RZ, 0x1f, R36 ;  /* 0x0000001fff047819 */ /* 0x000fe20000011424 */
[C---:B------:R-:W-:Y:S01]  /*11b0*/  VIADD R40, R207.reuse, 0x10 ;  /* 0x00000010cf287836 */ /* 0x040fe20000000000 */
[----:B------:R-:W-:Y:S01]  /*11c0*/  SHF.R.S32.HI R4, RZ, 0x1f, R33 ;  /* 0x0000001fff047819 */ /* 0x000fe20000011421 */
[----:B------:R2:W-:Y:S01]  /*11d0*/  STL [R1+0x4], R0 ;  /* 0x0000040001007387 */ /* 0x0005e20000100800 */
        /* <DEDUP_REMOVED lines=37> */
[C---:B-1----:R-:W-:Y:S01]  /*1430*/  VIADD R5, R207.reuse, 0xf0 ;  /* 0x000000f0cf057836 */ /* 0x042fe20000000000 */
[----:B------:R-:W-:Y:S01]  /*1440*/  SHF.R.S32.HI R20, RZ, 0x1f, R20 ;  /* 0x0000001fff147819 */ /* 0x000fe20000011414 */
[----:B0-----:R-:W-:Y:S01]  /*1450*/  VIADD R3, R207, 0xf8 ;  /* 0x000000f8cf037836 */ /* 0x001fe20000000000 */
[----:B------:R-:W-:Y:S01]  /*1460*/  SHF.R.S32.HI R14, RZ, 0x1f, R14 ;  /* 0x0000001fff0e7819 */ /* 0x000fe2000001140e */
[----:B------:R-:W-:Y:S01]  /*1470*/  IMAD.MOV.U32 R2, RZ, RZ, RZ ;  /* 0x000000ffff027224 */ /* 0x000fe200078e00ff */
[----:B------:R-:W-:Y:S01]  /*1480*/  SHF.R.S32.HI R13, RZ, 0x1f, R13 ;  /* 0x0000001fff0d7819 */ /* 0x000fe2000001140d */
[----:B------:R-:W-:Y:S01]  /*1490*/  VIADD R210, R200, 0x10 ;  /* 0x00000010c8d27836 */ /* 0x000fe20000000000 */
[----:B------:R-:W-:-:S02]  /*14a0*/  SHF.R.S32.HI R11, RZ, 0x1f, R11 ;  /* 0x0000001fff0b7819 */ /* 0x000fc4000001140b */
[----:B------:R-:W-:Y:S02]  /*14b0*/  SHF.R.S32.HI R10, RZ, 0x1f, R10 ;  /* 0x0000001fff0a7819 */ /* 0x000fe4000001140a */
[----:B------:R-:W-:Y:S02]  /*14c0*/  SHF.R.S32.HI R7, RZ, 0x1f, R7 ;  /* 0x0000001fff077819 */ /* 0x000fe40000011407 */
[----:B------:R-:W-:Y:S02]  /*14d0*/  SHF.R.S32.HI R6, RZ, 0x1f, R6 ;  /* 0x0000001fff067819 */ /* 0x000fe40000011406 */
[----:B------:R-:W-:Y:S02]  /*14e0*/  SHF.R.S32.HI R4, RZ, 0x1f, R5 ;  /* 0x0000001fff047819 */ /* 0x000fe40000011405 */
[----:B--2---:R-:W-:-:S07]  /*14f0*/  SHF.R.S32.HI R3, RZ, 0x1f, R3 ;  /* 0x0000001fff037819 */ /* 0x004fce0000011403 */
.L_x_3065:
[----:B------:R-:W-:Y:S05]  /*1500*/  YIELD ;  /* 0x0000000000007946 */ /* 0x000fea0003800000 */
[----:B------:R-:W-:Y:S01]  /*1510*/  ULDC.64 UR4, c[0x0][0xa28] ;  /* 0x00028a0000047ab9 */ /* 0x000fe20000000a00 */
[----:B01--45:R-:W0:Y:S01]  /*1520*/  LDC.64 R4, c[0x0][0xa08] ;  /* 0x00028200ff047b82 */ /* 0x033e220000000a00 */
[----:B------:R-:W-:Y:S01]  /*1530*/  ISETP.NE.U32.AND P1, PT, RZ, UR4, PT ;  /* 0x00000004ff007c0c */ /* 0x000fe2000bf25070 */
[----:B---3--:R-:W-:Y:S02]  /*1540*/  IMAD.MOV.U32 R10, RZ, RZ, RZ ;  /* 0x000000ffff0a7224 */ /* 0x008fe400078e00ff */
[----:B------:R-:W-:Y:S01]  /*1550*/  IMAD.MOV.U32 R32, RZ, RZ, RZ ;  /* 0x000000ffff207224 */ /* 0x000fe200078e00ff */
[----:B------:R-:W-:Y:S01]  /*1560*/  ISETP.NE.AND.EX P1, PT, RZ, UR5, PT, P1 ;  /* 0x00000005ff007c0c */ /* 0x000fe2000bf25310 */
[----:B------:R-:W-:-:S02]  /*1570*/  ULDC.64 UR4, c[0x0][0xa18] ;  /* 0x0002860000047ab9 */ /* 0x000fc40000000a00 */
[----:B------:R-:W-:-:S04]  /*1580*/  ISETP.NE.U32.AND P2, PT, RZ, UR4, PT ;  /* 0x00000004ff007c0c */ /* 0x000fc8000bf45070 */
[----:B------:R-:W-:Y:S01]  /*1590*/  ISETP.NE.AND.EX P2, PT, RZ, UR5, PT, P2 ;  /* 0x00000005ff007c0c */ /* 0x000fe2000bf45320 */
[----:B------:R-:W-:Y:S02]  /*15a0*/  ULDC.64 UR4, c[0x0][0xa08] ;  /* 0x0002820000047ab9 */ /* 0x000fe40000000a00 */
[----:B------:R-:W-:-:S03]  /*15b0*/  ISETP.NE.U32.AND P0, PT, RZ, UR4, PT ;  /* 0x00000004ff007c0c */ /* 0x000fc6000bf05070 */
[----:B------:R-:W1:Y:S01]  /*15c0*/  @P1 LDC.64 R8, c[0x0][0xa28] ;  /* 0x00028a00ff081b82 */ /* 0x000e620000000a00 */
[----:B------:R-:W-:Y:S01]  /*15d0*/  ISETP.NE.AND.EX P0, PT, RZ, UR5, PT, P0 ;  /* 0x00000005ff007c0c */ /* 0x000fe2000bf05300 */
[----:B0-----:R-:W-:-:S06]  /*15e0*/  IMAD.WIDE R4, R51, 0x4, R4 ;  /* 0x0000000433047825 */ /* 0x001fcc00078e0204 */
[----:B------:R-:W0:Y:S01]  /*15f0*/  @P2 LDC.64 R6, c[0x0][0xa18] ;  /* 0x00028600ff062b82 */ /* 0x000e220000000a00 */
[----:B------:R-:W-:Y:S02]  /*1600*/  ULDC UR4, c[0x0][0x288] ;  /* 0x0000a20000047ab9 */ /* 0x000fe40000000800 */
[----:B------:R-:W-:Y:S01]  /*1610*/  IMAD.U32 R203, RZ, RZ, UR4 ;  /* 0x00000004ffcb7e24 */ /* 0x000fe2000f8e00ff */
[----:B------:R-:W-:Y:S02]  /*1620*/  ULDC.64 UR4, c[0x0][0x418] ;  /* 0x0001060000047ab9 */ /* 0x000fe40000000a00 */
[----:B------:R2:W5:Y:S01]  /*1630*/  @P0 LDG.E R32, desc[UR54][R4.64] ;  /* 0x0000003604200981 */ /* 0x000562000c1e1900 */
[----:B-1----:R-:W-:-:S05]  /*1640*/  @P1 IMAD.WIDE R8, R51, 0x4, R8 ;  /* 0x0000000433081825 */ /* 0x002fca00078e0208 */
[----:B------:R2:W5:Y:S01]  /*1650*/  @P1 LDG.E R10, desc[UR54][R8.64] ;  /* 0x00000036080a1981 */ /* 0x000562000c1e1900 */
[----:B0-----:R-:W-:-:S05]  /*1660*/  @P2 IMAD.WIDE R6, R51, 0x4, R6 ;  /* 0x0000000433062825 */ /* 0x001fca00078e0206 */
[----:B------:R2:W5:Y:S01]  /*1670*/  @P2 LDG.E R203, desc[UR54][R6.64] ;  /* 0x0000003606cb2981 */ /* 0x000562000c1e1900 */
[----:B------:R-:W-:-:S03]  /*1680*/  UISETP.NE.U32.AND UP0, UPT, UR4, URZ, UPT ;  /* 0x0000003f0400728c */ /* 0x000fc6000bf05070 */
[----:B------:R-:W-:Y:S01]  /*1690*/  ULDC UR4, c[0x0][0x424] ;  /* 0x0001090000047ab9 */ /* 0x000fe20000000800 */
[----:B------:R-:W-:-:S03]  /*16a0*/  UISETP.NE.AND.EX UP0, UPT, UR5, URZ, UPT, UP0 ;  /* 0x0000003f0500728c */ /* 0x000fc6000bf05300 */
[----:B------:R-:W-:Y:S01]  /*16b0*/  ULDC UR5, c[0x0][0x2f0] ;  /* 0x0000bc0000057ab9 */ /* 0x000fe20000000800 */
[----:B------:R-:W-:-:S04]  /*16c0*/  USEL UR4, UR4, 0x1, UP0 ;  /* 0x0000000104047887 */ /* 0x000fc80008000000 */
[----:B------:R-:W-:-:S03]  /*16d0*/  UIMAD UR4, UR4, UR5, URZ ;  /* 0x00000005040472a4 */ /* 0x000fc6000f8e023f */
[----:B------:R-:W-:Y:S02]  /*16e0*/  ULDC UR5, c[0x0][0x348] ;  /* 0x0000d20000057ab9 */ /* 0x000fe40000000800 */
[----:B------:R-:W-:Y:S02]  /*16f0*/  IMAD.U32 R25, RZ, RZ, UR5 ;  /* 0x00000005ff197e24 */ /* 0x000fe4000f8e00ff */
[----:B------:R-:W-:Y:S01]  /*1700*/  IMAD.U32 R33, RZ, RZ, UR4 ;  /* 0x00000004ff217e24 */ /* 0x000fe2000f8e00ff */
[----:B--2---:R-:W-:Y:S06]  /*1710*/  @P2 BRA `(.L_x_2833) ;  /* 0x0000000000242947 */ /* 0x004fec0003800000 */
        /* <DEDUP_REMOVED lines=9> */
.L_x_2833:
        /* <DEDUP_REMOVED lines=10> */
[----:B------:R-:W0:Y:S02]  /*1850*/  LDC.64 R4, c[0x0][0xa20] ;  /* 0x00028800ff047b82 */ /* 0x000e240000000a00 */
[----:B0-----:R-:W-:-:S05]  /*1860*/  IMAD.WIDE R4, R51, 0x4, R4 ;  /* 0x0000000433047825 */ /* 0x001fca00078e0204 */
[----:B------:R0:W5:Y:S01]  /*1870*/  LDG.E R33, desc[UR54][R4.64] ;  /* 0x0000003604217981 */ /* 0x000162000c1e1900 */
[----:B------:R-:W-:Y:S05]  /*1880*/  BRA `(.L_x_2835) ;  /* 0x0000000000107947 */ /* 0x000fea0003800000 */
.L_x_2834:
[----:B------:R-:W-:Y:S05]  /*1890*/  @!P0 BRA `(.L_x_2835) ;  /* 0x00000000000c8947 */ /* 0x000fea0003800000 */
[----:B------:R-:W2:Y:S04]  /*18a0*/  LDG.E R0, desc[UR54][R4.64] ;  /* 0x0000003604007981 */ /* 0x000ea8000c1e1900 */
[----:B------:R-:W2:Y:S02]  /*18b0*/  LDG.E R33, desc[UR54][R4.64+0x4] ;  /* 0x0000043604217981 */ /* 0x000ea4000c1e1900 */
[----:B--2---:R-:W-:-:S07]  /*18c0*/  IMAD.IADD R33, R33, 0x1, -R0 ;  /* 0x0000000121217824 */ /* 0x004fce00078e0a00 */
.L_x_2835:
[----:B------:R-:W-:Y:S01]  /*18d0*/  ULDC.64 UR4, c[0x0][0xa10] ;  /* 0x0002840000047ab9 */ /* 0x000fe20000000a00 */
[----:B------:R-:W1:Y:S01]  /*18e0*/  LDC R6, c[0x0][0x448] ;  /* 0x00011200ff067b82 */ /* 0x000e620000000800 */
[----:B------:R-:W-:-:S04]  /*18f0*/  ISETP.NE.U32.AND P0, PT, RZ, UR4, PT ;  /* 0x00000004ff007c0c */ /* 0x000fc8000bf05070 */
[----:B------:R-:W-:Y:S01]  /*1900*/  ISETP.NE.AND.EX P0, PT, RZ, UR5, PT, P0 ;  /* 0x00000005ff007c0c */ /* 0x000fe2000bf05300 */
[----:B------:R-:W-:Y:S02]  /*1910*/  ULDC.64 UR4, c[0x0][0xa30] ;  /* 0x00028c0000047ab9 */ /* 0x000fe40000000a00 */
[----:B------:R-:W-:-:S04]  /*1920*/  ISETP.NE.U32.AND P1, PT, RZ, UR4, PT ;  /* 0x00000004ff007c0c */ /* 0x000fc8000bf25070 */
[----:B------:R-:W-:-:S06]  /*1930*/  ISETP.NE.AND.EX P1, PT, RZ, UR5, PT, P1 ;  /* 0x00000005ff007c0c */ /* 0x000fcc000bf25310 */
[----:B0-----:R-:W0:Y:S02]  /*1940*/  @P0 LDC.64 R4, c[0x0][0xa10] ;  /* 0x00028400ff040b82 */ /* 0x001e240000000a00 */
[----:B0-----:R-:W-:-:S05]  /*1950*/  @P0 IMAD.WIDE R4, R51, 0x4, R4 ;  /* 0x0000000433040825 */ /* 0x001fca00078e0204 */
[----:B------:R-:W2:Y:S04]  /*1960*/  @P0 LDG.E R0, desc[UR54][R4.64] ;  /* 0x0000003604000981 */ /* 0x000ea8000c1e1900 */
[----:B------:R0:W2:Y:S01]  /*1970*/  @P0 LDG.E R3, desc[UR54][R4.64+0x4] ;  /* 0x0000043604030981 */ /* 0x0000a2000c1e1900 */
[----:B-----5:R-:W-:Y:S01]  /*1980*/  IMAD.MOV.U32 R24, RZ, RZ, R33 ;  /* 0x000000ffff187224 */ /* 0x020fe200078e0021 */
[----:B0-----:R-:W0:Y:S02]  /*1990*/  @P1 LDC.64 R4, c[0x0][0xa30] ;  /* 0x00028c00ff041b82 */ /* 0x001e240000000a00 */
[----:B0-----:R-:W-:-:S05]  /*19a0*/  @P1 IMAD.WIDE R4, R51, 0x4, R4 ;  /* 0x0000000433041825 */ /* 0x001fca00078e0204 */
[----:B------:R0:W5:Y:S01]  /*19b0*/  @P1 LDG.E R24, desc[UR54][R4.64] ;  /* 0x0000003604181981 */ /* 0x000162000c1e1900 */
[----:B-1----:R-:W-:Y:S01]  /*19c0*/  ISETP.NE.AND P1, PT, R6, 0x1, PT ;  /* 0x000000010600780c */ /* 0x002fe20003f25270 */
[----:B------:R-:W-:Y:S02]  /*19d0*/  IMAD.SHL.U32 R228, R49, 0x80, RZ ;  /* 0x0000008031e47824 */ /* 0x000fe400078e00ff */
[----:B------:R-:W-:Y:S01]  /*19e0*/  IMAD.IADD R10, R33, 0x1, -R10 ;  /* 0x00000001210a7824 */ /* 0x000fe200078e0a0a */
[----:B0-----:R-:W0:Y:S09]  /*19f0*/  LDC.64 R4, c[0x0][0x9e0] ;  /* 0x00027800ff047b82 */ /* 0x001e320000000a00 */
[----:B------:R-:W1:Y:S08]  /*1a00*/  @P1 LDC R6, c[0x0][0x44c] ;  /* 0x00011300ff061b82 */ /* 0x000e700000000800 */
[----:B------:R-:W3:Y:S01]  /*1a10*/  @P1 LDC R7, c[0x0][0x450] ;  /* 0x00011400ff071b82 */ /* 0x000ee20000000800 */
[----:B0-----:R-:W-:Y:S01]  /*1a20*/  ISETP.GE.AND P2, PT, R5, 0x1, PT ;  /* 0x000000010500780c */ /* 0x001fe20003f46270 */
[----:B--2---:R-:W-:-:S02]  /*1a30*/  @P0 IMAD.IADD R25, R3, 0x1, -R0 ;  /* 0x0000000103190824 */ /* 0x004fc400078e0a00 */
[----:B------:R-:W-:Y:S02]  /*1a40*/  VIADD R3, R228, 0x7f ;  /* 0x0000007fe4037836 */ /* 0x000fe40000000000 */
[----:B------:R-:W-:Y:S02]  /*1a50*/  IMAD.IADD R206, R10, 0x1, R25 ;  /* 0x000000010ace7824 */ /* 0x000fe400078e0219 */
[----:B-1----:R-:W-:-:S04]  /*1a60*/  @P1 IMAD.HI.U32 R6, R3, R6, RZ ;  /* 0x0000000603061227 */ /* 0x002fc800078e00ff */
[C---:B------:R-:W-:Y:S01]  /*1a70*/  VIADD R0, R206.reuse, 0x5f ;  /* 0x0000005fce007836 */ /* 0x040fe20000000000 */
[----:B---3--:R-:W-:Y:S02]  /*1a80*/  @P1 SHF.R.U32.HI R3, RZ, R7, R6 ;  /* 0x00000007ff031219 */ /* 0x008fe40000011606 */
[----:B------:R-:W-:Y:S01]  /*1a90*/  IADD3 R6, R206, 0x1, -R203 ;  /* 0x00000001ce067810 */ /* 0x000fe20007ffe8cb */
[----:B------:R-:W-:-:S04]  /*1aa0*/  IMAD.HI R0, R0, 0x2aaaaaab, RZ ;  /* 0x2aaaaaab00007827 */ /* 0x000fc800078e02ff */
[----:B------:R-:W-:Y:S01]  /*1ab0*/  IMAD.IADD R3, R6, 0x1, R3 ;  /* 0x0000000106037824 */ /* 0x000fe200078e0203 */
[----:B------:R-:W-:-:S03]  /*1ac0*/  SHF.R.U32.HI R31, RZ, 0x1f, R0 ;  /* 0x0000001fff1f7819 */ /* 0x000fc60000011600 */
[----:B------:R-:W-:Y:S01]  /*1ad0*/  IMAD.IADD R4, R3, 0x1, R4 ;  /* 0x0000000103047824 */ /* 0x000fe200078e0204 */
[----:B------:R-:W-:Y:S01]  /*1ae0*/  LEA.HI.SX32 R31, R0, R31, 0x1c ;  /* 0x0000001f001f7211 */ /* 0x000fe200078fe2ff */
        /* <DEDUP_REMOVED lines=12> */
.L_x_2838:
[----:B------:R-:W-:-:S13]  /*1bb0*/  ISETP.NE.AND P0, PT, R5, 0x1, PT ;  /* 0x000000010500780c */ /* 0x000fda0003f05270 */
[----:B------:R-:W0:Y:S02]  /*1bc0*/  @P0 LDC.64 R6, c[0x0][0x9e8] ;  /* 0x00027a00ff060b82 */ /* 0x000e240000000a00 */
[----:B0-----:R-:W-:-:S05]  /*1bd0*/  @P0 IMAD.HI.U32 R6, R0, R6, RZ ;  /* 0x0000000600060227 */ /* 0x001fca00078e00ff */
[----:B------:R-:W-:-:S07]  /*1be0*/  @P0 SHF.R.U32.HI R0, RZ, R7, R6 ;  /* 0x00000007ff000219 */ /* 0x000fce0000011606 */
.L_x_2839:
[----:B------:R-:W-:Y:S05]  /*1bf0*/  BSYNC B0 ;  /* 0x0000000000007941 */ /* 0x000fea0003800000 */
.L_x_2837:
[----:B------:R-:W-:-:S05]  /*1c00*/  IMAD R3, R0, R5, R5 ;  /* 0x0000000500037224 */ /* 0x000fca00078e0205 */
[----:B------:R-:W-:-:S07]  /*1c10*/  VIMNMX R4, R4, R3, PT ;  /* 0x0000000304047248 */ /* 0x000fce0003fe0100 */
.L_x_2836:
[----:B------:R-:W0:Y:S01]  /*1c20*/  @P1 LDC R3, c[0x0][0x44c] ;  /* 0x00011300ff031b82 */ /* 0x000e220000000800 */
[----:B------:R-:W-:Y:S01]  /*1c30*/  VIADD R4, R4, 0x5f ;  /* 0x0000005f04047836 */ /* 0x000fe20000000000 */
[----:B------:R-:W-:Y:S01]  /*1c40*/  ULDC UR4, c[0x0][0x9dc] ;  /* 0x0002770000047ab9 */ /* 0x000fe20000000800 */
[----:B------:R-:W-:Y:S02]  /*1c50*/  IMAD.MOV.U32 R7, RZ, RZ, R228 ;  /* 0x000000ffff077224 */ /* 0x000fe400078e00e4 */
[----:B------:R-:W-:-:S03]  /*1c60*/  IMAD.HI R4, R4, 0x2aaaaaab, RZ ;  /* 0x2aaaaaab04047827 */ /* 0x000fc600078e02ff */
[----:B------:R-:W1:Y:S01]  /*1c70*/  @P1 LDC R9, c[0x0][0x450] ;  /* 0x00011400ff091b82 */ /* 0x000e620000000800 */
[----:B------:R-:W-:Y:S02]  /*1c80*/  IMAD.IADD R30, R206, 0x1, -R203 ;  /* 0x00000001ce1e7824 */ /* 0x000fe400078e0acb */
[----:B0-----:R-:W-:Y:S01]  /*1c90*/  @P1 IMAD.HI.U32 R0, R228, R3, RZ ;  /* 0x00000003e4001227 */ /* 0x001fe200078e00ff */
[----:B------:R-:W-:-:S04]  /*1ca0*/  SHF.R.U32.HI R3, RZ, 0x1f, R4 ;  /* 0x0000001fff037819 */ /* 0x000fc80000011604 */
[----:B------:R-:W-:Y:S02]  /*1cb0*/  LEA.HI.SX32 R4, R4, R3, 0x1c ;  /* 0x0000000304047211 */ /* 0x000fe400078fe2ff */
[----:B-1----:R-:W-:Y:S02]  /*1cc0*/  @P1 SHF.R.U32.HI R7, RZ, R9, R0 ;  /* 0x00000009ff071219 */ /* 0x002fe40000011600 */
[----:B------:R-:W-:-:S03]  /*1cd0*/  VIMNMX R11, R31, R4, PT ;  /* 0x000000041f0b7248 */ /* 0x000fc60003fe0100 */
[----:B------:R-:W-:-:S04]  /*1ce0*/  IMAD.IADD R0, R30, 0x1, R7 ;  /* 0x000000011e007824 */ /* 0x000fc800078e0207 */
[----:B------:R-:W-:Y:S01]  /*1cf0*/  VIADD R3, R0, -UR4 ;  /* 0x8000000400037c36 */ /* 0x000fe20008000000 */
[----:B------:R-:W-:Y:S06]  /*1d00*/  @!P2 BRA `(.L_x_2840) ;  /* 0x000000000044a947 */ /* 0x000fec0003800000 */
[----:B------:R-:W-:Y:S01]  /*1d10*/  ISETP.GT.AND P0, PT, R0, -0x1, PT ;  /* 0xffffffff0000780c */ /* 0x000fe20003f04270 */
[----:B------:R-:W-:-:S12]  /*1d20*/  BSSY B0, `(.L_x_2841) ;  /* 0x000000d000007945 */ /* 0x000fd80003800000 */
        /* <DEDUP_REMOVED lines=8> */
.L_x_2842:
[----:B------:R-:W-:-:S13]  /*1db0*/  ISETP.NE.AND P0, PT, R5, 0x1, PT ;  /* 0x000000010500780c */ /* 0x000fda0003f05270 */
[----:B------:R-:W0:Y:S02]  /*1dc0*/  @P0 LDC.64 R6, c[0x0][0x9e8] ;  /* 0x00027a00ff060b82 */ /* 0x000e240000000a00 */
[----:B0-----:R-:W-:-:S05]  /*1dd0*/  @P0 IMAD.HI.U32 R6, R0, R6, RZ ;  /* 0x0000000600060227 */ /* 0x001fca00078e00ff */
[----:B------:R-:W-:-:S07]  /*1de0*/  @P0 SHF.R.U32.HI R0, RZ, R7, R6 ;  /* 0x00000007ff000219 */ /* 0x000fce0000011606 */
.L_x_2843:
[----:B------:R-:W-:Y:S05]  /*1df0*/  BSYNC B0 ;  /* 0x0000000000007941 */ /* 0x000fea0003800000 */
.L_x_2841:
[----:B------:R-:W-:-:S05]  /*1e00*/  IMAD R0, R0, R5, RZ ;  /* 0x0000000500007224 */ /* 0x000fca00078e02ff */
[----:B------:R-:W-:-:S07]  /*1e10*/  VIMNMX R3, R3, R0, !PT ;  /* 0x0000000003037248 */ /* 0x000fce0007fe0100 */
.L_x_2840:
[----:B------:R-:W-:Y:S01]  /*1e20*/  IMAD.HI R3, R3, 0x2aaaaaab, RZ ;  /* 0x2aaaaaab03037827 */ /* 0x000fe200078e02ff */
[----:B------:R-:W-:Y:S01]  /*1e30*/  LOP3.LUT R14, R8, 0xff, RZ, 0xc0, !PT ;  /* 0x000000ff080e7812 */ /* 0x000fe200078ec0ff */
[----:B------:R-:W-:Y:S01]  /*1e40*/  BSSY B0, `(.L_x_2844) ;  /* 0x0000029000007945 */ /* 0x000fe20003800000 */
[----:B------:R-:W-:Y:S02]  /*1e50*/  SHF.R.U32.HI R4, RZ, 0x10, R8 ;  /* 0x00000010ff047819 */ /* 0x000fe40000011608 */
[----:B------:R-:W-:Y:S01]  /*1e60*/  SHF.R.U32.HI R0, RZ, 0x1f, R3 ;  /* 0x0000001fff007819 */ /* 0x000fe20000011603 */
[----:B------:R0:W-:Y:S03]  /*1e70*/  STL [R1+0x40], R14 ;  /* 0x0000400e01007387 */ /* 0x0001e60000100800 */
[----:B------:R-:W-:Y:S01]  /*1e80*/  LEA.HI.SX32 R0, R3, R0, 0x1c ;  /* 0x0000000003007211 */ /* 0x000fe200078fe2ff */
[----:B------:R0:W-:Y:S03]  /*1e90*/  STL [R1+0x34], R4 ;  /* 0x0000340401007387 */ /* 0x0001e60000100800 */
[----:B------:R-:W-:Y:S01]  /*1ea0*/  VIMNMX R9, RZ, R0, !PT ;  /* 0x00000000ff097248 */ /* 0x000fe20007fe0100 */
[----:B------:R-:W-:-:S03]  /*1eb0*/  IMAD.MOV.U32 R0, RZ, RZ, RZ ;  /* 0x000000ffff007224 */ /* 0x000fc600078e00ff */
[----:B------:R-:W-:-:S13]  /*1ec0*/  ISETP.GT.AND P0, PT, R11, R9, PT ;  /* 0x000000090b00720c */ /* 0x000fda0003f04270 */
[----:B0-----:R-:W-:Y:S05]  /*1ed0*/  @!P0 BRA `(.L_x_2845) ;  /* 0x00000000007c8947 */ /* 0x001fea0003800000 */
[----:B------:R-:W-:Y:S01]  /*1ee0*/  ISETP.NE.AND P0, PT, R4, RZ, PT ;  /* 0x000000ff0400720c */ /* 0x000fe20003f05270 */
[----:B------:R-:W-:-:S03]  /*1ef0*/  ULDC UR4, c[0x0][0x9f0] ;  /* 0x00027c0000047ab9 */ /* 0x000fc60000000800 */
[----:B------:R-:W-:-:S04]  /*1f00*/  SEL R8, R4, UR4, P0 ;  /* 0x0000000404087c07 */ /* 0x000fc80008000000 */
[-C--:B------:R-:W-:Y:S02]  /*1f10*/  IABS R6, R8.reuse ;  /* 0x0000000800067213 */ /* 0x080fe40000000000 */
[----:B------:R-:W-:Y:S02]  /*1f20*/  IADD3 R0, R8, -0x1, R11 ;  /* 0xffffffff08007810 */ /* 0x000fe40007ffe00b */
[----:B------:R-:W0:Y:S01]  /*1f30*/  I2F.RP R3, R6 ;  /* 0x0000000600037306 */ /* 0x000e220000209400 */
[----:B------:R-:W-:Y:S02]  /*1f40*/  IABS R13, R8 ;  /* 0x00000008000d7213 */ /* 0x000fe40000000000 */
[----:B------:R-:W-:-:S05]  /*1f50*/  IMAD.IADD R0, R0, 0x1, -R9 ;  /* 0x0000000100007824 */ /* 0x000fca00078e0a09 */
        /* <DEDUP_REMOVED lines=10> */
[----:B------:R-:W-:-:S04]  /*2000*/  IMAD.HI.U32 R5, R5, R7, R4 ;  /* 0x0000000705057227 */ /* 0x000fc800078e0004 */
[----:B------:R-:W-:-:S04]  /*2010*/  IMAD.MOV.U32 R4, RZ, RZ, R12 ;  /* 0x000000ffff047224 */ /* 0x000fc800078e000c */
        /* <DEDUP_REMOVED lines=11> */
.L_x_2845:
[----:B------:R-:W-:Y:S05]  /*20d0*/  BSYNC B0 ;  /* 0x0000000000007941 */ /* 0x000fea0003800000 */
.L_x_2844:
[----:B------:R-:W-:-:S05]  /*20e0*/  IMAD R3, R14, R0, R9 ;  /* 0x000000000e037224 */ /* 0x000fca00078e0209 */
        /* <DEDUP_REMOVED lines=36> */
.L_x_2848:
[----:B------:R-:W-:Y:S05]  /*2330*/  BSYNC B6 ;  /* 0x0000000000067941 */ /* 0x000fea0003800000 */
.L_x_2847:
        /* <DEDUP_REMOVED lines=20> */
.L_x_2850:
[----:B------:R-:W-:Y:S05]  /*2480*/  BSYNC B6 ;  /* 0x0000000000067941 */ /* 0x000fea0003800000 */
.L_x_2849:
[----:B------:R-:W-:Y:S01]  /*2490*/  ULDC.64 UR4, c[0x0][0x9f8] ;  /* 0x00027e0000047ab9 */ /* 0x000fe20000000a00 */
[----:B------:R-:W0:Y:S01]  /*24a0*/  S2R R7, SR_TID.X ;  /* 0x0000000000077919 */ /* 0x000e220000002100 */
[----:B------:R-:W-:Y:S01]  /*24b0*/  ISETP.NE.U32.AND P0, PT, RZ, UR4, PT ;  /* 0x00000004ff007c0c */ /* 0x000fe2000bf05070 */
[----:B------:R-:W-:Y:S01]  /*24c0*/  IMAD.MOV.U32 R0, RZ, RZ, R51 ;  /* 0x000000ffff007224 */ /* 0x000fe200078e0033 */
[----:B------:R-:W-:Y:S01]  /*24d0*/  ULDC UR4, c[0x0][0x320] ;  /* 0x0000c80000047ab9 */ /* 0x000fe20000000800 */
[----:B------:R-:W1:Y:S01]  /*24e0*/  LDC.64 R48, c[0x0][0x3f8] ;  /* 0x0000fe00ff307b82 */ /* 0x000e620000000a00 */
[----:B------:R-:W-:-:S07]  /*24f0*/  ISETP.NE.AND.EX P0, PT, RZ, UR5, PT, P0 ;  /* 0x00000005ff007c0c */ /* 0x000fce000bf05300 */
[----:B------:R-:W2:Y:S08]  /*2500*/  LDC.64 R54, c[0x0][0x408] ;  /* 0x00010200ff367b82 */ /* 0x000eb00000000a00 */
[----:B------:R-:W3:Y:S01]  /*2510*/  @P0 LDC.64 R4, c[0x0][0x9f8] ;  /* 0x00027e00ff040b82 */ /* 0x000ee20000000a00 */
[----:B------:R-:W-:-:S04]  /*2520*/  ISETP.GE.AND P1, PT, R17, UR4, PT ;  /* 0x0000000411007c0c */ /* 0x000fc8000bf26270 */
[----:B------:R-:W-:Y:S02]  /*2530*/  SEL R6, RZ, 0xffffffff, P1 ;  /* 0xffffffffff067807 */ /* 0x000fe40000800000 */
[----:B------:R-:W-:Y:S01]  /*2540*/  ISETP.GE.AND P1, PT, R223, UR4, PT ;  /* 0x00000004df007c0c */ /* 0x000fe2000bf26270 */
[----:B------:R-:W4:Y:S02]  /*2550*/  LDC R61, c[0x0][0x3f4] ;  /* 0x0000fd00ff3d7b82 */ /* 0x000f240000000800 */
[----:B------:R-:W-:Y:S02]  /*2560*/  IMAD.SHL.U32 R6, R6, 0x2, RZ ;  /* 0x0000000206067824 */ /* 0x000fe400078e00ff */
[----:B---3--:R-:W-:-:S05]  /*2570*/  @P0 IMAD.WIDE R4, R51, 0x4, R4 ;  /* 0x0000000433040825 */ /* 0x008fca00078e0204 */
[----:B------:R3:W4:Y:S01]  /*2580*/  @P0 LDG.E R0, desc[UR54][R4.64] ;  /* 0x0000003604000981 */ /* 0x000722000c1e1900 */
[----:B------:R-:W-:Y:S01]  /*2590*/  ISETP.GE.AND P0, PT, R18, UR4, PT ;  /* 0x0000000412007c0c */ /* 0x000fe2000bf06270 */
[----:B0-----:R-:W-:Y:S01]  /*25a0*/  VIADD R12, R7, 0xffffff80 ;  /* 0xffffff80070c7836 */ /* 0x001fe20000000000 */
[----:B------:R-:W-:Y:S01]  /*25b0*/  SHF.R.S32.HI R7, RZ, 0x1f, R204 ;  /* 0x0000001fff077819 */ /* 0x000fe200000114cc */
[----:B-1----:R-:W-:Y:S01]  /*25c0*/  IMAD.WIDE.U32 R20, R204, R48, R18 ;  /* 0x00000030cc147225 */ /* 0x002fe200078e0012 */
[----:B------:R-:W-:Y:S01]  /*25d0*/  SEL R3, RZ, 0x1, P0 ;  /* 0x00000001ff037807 */ /* 0x000fe20000000000 */
[----:B------:R-:W0:Y:S01]  /*25e0*/  S2R R34, SR_TID.X ;  /* 0x0000000000227919 */ /* 0x000e220000002100 */
[----:B------:R-:W-:Y:S01]  /*25f0*/  ISETP.GE.AND P0, PT, R224, UR4, PT ;  /* 0x00000004e0007c0c */ /* 0x000fe2000bf06270 */
[----:B------:R-:W-:Y:S01]  /*2600*/  IMAD.SHL.U32 R57, R48, 0x40, RZ ;  /* 0x0000004030397824 */ /* 0x000fe200078e00ff */
[----:B------:R-:W-:Y:S01]  /*2610*/  LOP3.LUT R3, R6, 0x2, R3, 0xe2, !PT ;  /* 0x0000000206037812 */ /* 0x000fe200078ee203 */
[----:B--2---:R-:W-:Y:S01]  /*2620*/  IMAD.WIDE.U32 R52, R204, R54, R18 ;  /* 0x00000036cc347225 */ /* 0x004fe200078e0012 */
[----:B---3--:R-:W-:-:S02]  /*2630*/  SEL R4, RZ, 0x4, P0 ;  /* 0x00000004ff047807 */ /* 0x008fc40000000000 */
[----:B------:R-:W-:Y:S01]  /*2640*/  SEL R5, RZ, 0x8, P1 ;  /* 0x00000008ff057807 */ /* 0x000fe20000800000 */
[----:B------:R-:W-:Y:S01]  /*2650*/  IMAD.MOV.U32 R75, RZ, RZ, 0x20 ;  /* 0x00000020ff4b7424 */ /* 0x000fe200078e00ff */
[----:B------:R-:W-:Y:S01]  /*2660*/  ISETP.GE.AND P0, PT, R222, UR4, PT ;  /* 0x00000004de007c0c */ /* 0x000fe2000bf06270 */
[----:B------:R-:W-:Y:S01]  /*2670*/  IMAD R63, R55, 0x60, RZ ;  /* 0x00000060373f7824 */ /* 0x000fe200078e02ff */
[----:B------:R-:W-:Y:S01]  /*2680*/  ISETP.GE.AND P1, PT, R212, UR4, PT ;  /* 0x00000004d4007c0c */ /* 0x000fe2000bf26270 */
[----:B------:R-:W-:Y:S01]  /*2690*/  IMAD.SHL.U32 R59, R54, 0x40, RZ ;  /* 0x00000040363b7824 */ /* 0x000fe200078e00ff */
[----:B------:R-:W-:Y:S01]  /*26a0*/  LOP3.LUT R4, R5, R3, R4, 0xfe, !PT ;  /* 0x0000000305047212 */ /* 0x000fe200078efe04 */
[----:B------:R-:W-:Y:S01]  /*26b0*/  IMAD.IADD R3, R32, 0x1, R33 ;  /* 0x0000000120037824 */ /* 0x000fe200078e0221 */
[----:B------:R-:W-:Y:S02]  /*26c0*/  SEL R5, RZ, 0x10, P0 ;  /* 0x00000010ff057807 */ /* 0x000fe40000000000 */
[----:B------:R-:W-:-:S02]  /*26d0*/  SEL R6, RZ, 0x20, P1 ;  /* 0x00000020ff067807 */ /* 0x000fc40000800000 */
[----:B------:R-:W-:Y:S02]  /*26e0*/  SHF.R.S32.HI R201, RZ, 0x1f, R200 ;  /* 0x0000001fffc97819 */ /* 0x000fe400000114c8 */
        /* <DEDUP_REMOVED lines=8> */
[----:B------:R-:W-:-:S02]  /*2770*/  ISETP.GE.AND P1, PT, R225, UR4, PT ;  /* 0x00000004e1007c0c */ /* 0x000fc4000bf26270 */
[----:B------:R-:W-:Y:S01]  /*2780*/  LOP3.LUT R13, R14, 0xfffffffc, RZ, 0xc0, !PT ;  /* 0xfffffffc0e0d7812 */ /* 0x000fe200078ec0ff */
[----:B------:R-:W-:Y:S01]  /*2790*/  IMAD.IADD R9, R9, 0x1, R11 ;  /* 0x0000000109097824 */ /* 0x000fe200078e020b */
[----:B------:R-:W-:Y:S01]  /*27a0*/  SEL R5, RZ, 0x40, P0 ;  /* 0x00000040ff057807 */ /* 0x000fe20000000000 */
[----:B------:R-:W-:Y:S01]  /*27b0*/  IMAD.IADD R21, R11, 0x1, R21 ;  /* 0x000000010b157824 */ /* 0x000fe200078e0215 */
[----:B------:R-:W-:Y:S01]  /*27c0*/  SEL R10, RZ, 0x7fff80, P1 ;  /* 0x007fff80ff0a7807 */ /* 0x000fe20000800000 */
[----:B------:R-:W-:Y:S01]  /*27d0*/  IMAD.IADD R15, R12, 0x1, -R13 ;  /* 0x000000010c0f7824 */ /* 0x000fe200078e0a0d */
[----:B------:R-:W2:Y:S01]  /*27e0*/  LDL R11, [R1+0x2c] ;  /* 0x00002c00010b7983 */ /* 0x000ea20000100800 */
[----:B------:R-:W-:Y:S01]  /*27f0*/  IMAD R13, R204, R55, R7 ;  /* 0x00000037cc0d7224 */ /* 0x000fe200078e0207 */
[----:B-----5:R-:W-:Y:S01]  /*2800*/  SHF.R.S32.HI R7, RZ, 0x1f, R24 ;  /* 0x0000001fff077819 */ /* 0x020fe20000011418 */
[----:B------:R-:W-:Y:S01]  /*2810*/  IMAD.WIDE.U32 R8, R24, R48, R8 ;  /* 0x0000003018087225 */ /* 0x000fe200078e0008 */
[----:B----4-:R-:W-:-:S02]  /*2820*/  ISETP.GE.AND P0, PT, R18, R61, PT ;  /* 0x0000003d1200720c */ /* 0x010fc40003f06270 */
[----:B------:R-:W-:Y:S01]  /*2830*/  LOP3.LUT R10, R10, R4, R5, 0xfe, !PT ;  /* 0x000000040a0a7212 */ /* 0x000fe200078efe05 */
[-C--:B------:R-:W-:Y:S01]  /*2840*/  IMAD R6, R7, R48.reuse, RZ ;  /* 0x0000003007067224 */ /* 0x080fe200078e02ff */
[----:B------:R-:W-:Y:S01]  /*2850*/  SEL R5, R61, RZ, P0 ;  /* 0x000000ff3d057207 */ /* 0x000fe20000000000 */
[----:B------:R-:W-:Y:S01]  /*2860*/  IMAD.WIDE.U32 R20, R24, R48, R20 ;  /* 0x0000003018147225 */ /* 0x000fe200078e0014 */
[----:B0-----:R-:W-:Y:S02]  /*2870*/  SHF.R.U32.HI R34, RZ, 0x7, R34 ;  /* 0x00000007ff227819 */ /* 0x001fe40000011622 */
[----:B------:R-:W-:Y:S01]  /*2880*/  SHF.L.U64.HI R56, R48, 0x6, R49 ;  /* 0x0000000630387819 */ /* 0x000fe20000010231 */
[----:B------:R-:W-:Y:S01]  /*2890*/  IMAD R67, R24, R49, R6 ;  /* 0x0000003118437224 */ /* 0x000fe200078e0206 */
[----:B------:R-:W-:Y:S01]  /*28a0*/  ISETP.NE.AND P6, PT, R34, 0x1, PT ;  /* 0x000000012200780c */ /* 0x000fe20003fc5270 */
[----:B------:R-:W3:Y:S01]  /*28b0*/  LDL R6, [R1+0x28] ;  /* 0x0000280001067983 */ /* 0x000ee20000100800 */
[----:B------:R-:W-:Y:S01]  /*28c0*/  IMAD.IADD R5, R18, 0x1, R5 ;  /* 0x0000000112057824 */ /* 0x000fe200078e0205 */
[----:B------:R-:W-:Y:S01]  /*28d0*/  LOP3.LUT R16, R16, 0xfffffffe, RZ, 0xc0, !PT ;  /* 0xfffffffe10107812 */ /* 0x000fe200078ec0ff */
[----:B------:R-:W-:Y:S01]  /*28e0*/  VIADD R60, R34, 0x8 ;  /* 0x00000008223c7836 */ /* 0x000fe20000000000 */
[----:B------:R-:W-:Y:S01]  /*28f0*/  SHF.L.U64.HI R58, R54, 0x6, R55 ;  /* 0x00000006363a7819 */ /* 0x000fe20000010237 */
[----:B------:R-:W-:Y:S01]  /*2900*/  IMAD.WIDE.U32 R50, R204, R54, R200 ;  /* 0x00000036cc327225 */ /* 0x000fe200078e00c8 */
[----:B------:R-:W-:-:S03]  /*2910*/  SHF.R.S32.HI R4, RZ, 0x1f, R5 ;  /* 0x0000001fff047819 */ /* 0x000fc60000011405 */
[----:B------:R-:W-:Y:S01]  /*2920*/  VIADD R34, R204, 0x40 ;  /* 0x00000040cc227836 */ /* 0x000fe20000000000 */
[----:B------:R-:W-:Y:S01]  /*2930*/  LEA.HI R4, R4, R5, RZ, 0x3 ;  /* 0x0000000504047211 */ /* 0x000fe200078f18ff */
[----:B------:R-:W-:Y:S02]  /*2940*/  IMAD R5, R49, 0x60, RZ ;  /* 0x0000006031057824 */ /* 0x000fe400078e02ff */
[----:B------:R-:W-:-:S04]  /*2950*/  IMAD.WIDE.U32 R48, R48, 0x60, RZ ;  /* 0x0000006030307825 */ /* 0x000fc800078e00ff */
[----:B------:R-:W-:Y:S01]  /*2960*/  IMAD.IADD R62, R49, 0x1, R5 ;  /* 0x00000001313e7824 */ /* 0x000fe200078e0205 */
[----:B------:R-:W-:Y:S01]  /*2970*/  SHF.R.S32.HI R5, RZ, 0x1f, R14 ;  /* 0x0000001fff057819 */ /* 0x000fe2000001140e */
[----:B------:R-:W-:Y:S01]  /*2980*/  IMAD.SHL.U32 R34, R34, 0x40, RZ ;  /* 0x0000004022227824 */ /* 0x000fe200078e00ff */
[----:B------:R-:W-:Y:S05]  /*2990*/  @!P6 WARPSYNC.ALL ;  /* 0x000000000000e948 */ /* 0x000fea0003800000 */
[----:B------:R-:W-:Y:S01]  /*29a0*/  LEA.HI R5, R5, R204, RZ, 0x3 ;  /* 0x000000cc05057211 */ /* 0x000fe200078f18ff */
[----:B------:R-:W-:Y:S01]  /*29b0*/  ULDC UR4, c[0x0][0x2f4] ;  /* 0x0000bd0000047ab9 */ /* 0x000fe20000000800 */
[----:B------:R-:W-:Y:S01]  /*29c0*/  LOP3.LUT R34, R34, 0x1c0, RZ, 0xc0, !PT ;  /* 0x000001c022227812 */ /* 0x000fe200078ec0ff */
[----:B------:R-:W-:Y:S01]  /*29d0*/  IMAD.IADD R51, R51, 0x1, R13 ;  /* 0x0000000133337824 */ /* 0x000fe200078e020d */
[----:B------:R-:W-:Y:S01]  /*29e0*/  LOP3.LUT R5, R5, 0xfffffff8, RZ, 0xc0, !PT ;  /* 0xfffffff805057812 */ /* 0x000fe200078ec0ff */
[----:B------:R-:W-:Y:S01]  /*29f0*/  IMAD.IADD R53, R13, 0x1, R53 ;  /* 0x000000010d357824 */ /* 0x000fe200078e0235 */
[----:B------:R-:W-:Y:S01]  /*2a00*/  ISETP.GE.AND P2, PT, R17, UR4, PT ;  /* 0x0000000411007c0c */ /* 0x000fe2000bf46270 */
[----:B------:R-:W-:-:S02]  /*2a10*/  IMAD R7, R7, R54, RZ ;  /* 0x0000003607077224 */ /* 0x000fc400078e02ff */
[----:B------:R-:W-:Y:S01]  /*2a20*/  IMAD.IADD R73, R204, 0x1, -R5 ;  /* 0x00000001cc497824 */ /* 0x000fe200078e0a05 */
[----:B------:R-:W-:Y:S01]  /*2a30*/  LOP3.LUT R5, R34, 0x38, R4, 0xf8, !PT ;  /* 0x0000003822057812 */ /* 0x000fe200078ef804 */
[----:B------:R-:W-:Y:S02]  /*2a40*/  VIADD R34, R204, 0x40 ;  /* 0x00000040cc227836 */ /* 0x000fe40000000000 */
[----:B------:R-:W-:Y:S02]  /*2a50*/  IMAD R7, R24, R55, R7 ;  /* 0x0000003718077224 */ /* 0x000fe400078e0207 */
[----:B------:R-:W-:Y:S02]  /*2a60*/  IMAD.SHL.U32 R34, R34, 0x40, RZ ;  /* 0x0000004022227824 */ /* 0x000fe400078e00ff */
[----:B------:R-:W-:Y:S02]  /*2a70*/  IMAD.WIDE.U32 R50, R24, R54, R50 ;  /* 0x0000003618327225 */ /* 0x000fe400078e0032 */
[----:B------:R-:W-:-:S02]  /*2a80*/  @P2 LOP3.LUT R16, R16, 0x1, RZ, 0xfc, !PT ;  /* 0x0000000110102812 */ /* 0x000fc400078efcff */
[----:B------:R-:W-:Y:S01]  /*2a90*/  LOP3.LUT R34, R34, 0x1c0, RZ, 0xc0, !PT ;  /* 0x000001c022227812 */ /* 0x000fe200078ec0ff */
[----:B------:R-:W-:Y:S01]  /*2aa0*/  IMAD.WIDE.U32 R52, R24, R54, R52 ;  /* 0x0000003618347225 */ /* 0x000fe200078e0034 */
[----:B------:R-:W-:-:S03]  /*2ab0*/  LOP3.LUT P2, RZ, R73, 0x4, RZ, 0xc0, !PT ;  /* 0x0000000449ff7812 */ /* 0x000fc6000784c0ff */
[----:B------:R-:W-:Y:S01]  /*2ac0*/  IMAD.SHL.U32 R73, R73, 0x40, RZ ;  /* 0x0000004049497824 */ /* 0x000fe200078e00ff */
[----:B------:R-:W-:Y:S01]  /*2ad0*/  SHF.R.U32.HI R34, RZ, 0x3, R34 ;  /* 0x00000003ff227819 */ /* 0x000fe20000011622 */
[----:B------:R-:W-:Y:S01]  /*2ae0*/  IMAD.IADD R68, R51, 0x1, R7 ;  /* 0x0000000133447824 */ /* 0x000fe200078e0207 */
[----:B------:R-:W-:Y:S01]  /*2af0*/  PRMT R84, R10, 0x8880, RZ ;  /* 0x000088800a547816 */ /* 0x000fe200000000ff */
[----:B------:R-:W-:Y:S01]  /*2b00*/  IMAD.WIDE.U32 R54, R54, 0x60, RZ ;  /* 0x0000006036367825 */ /* 0x000fe200078e00ff */
[----:B------:R-:W-:Y:S02]  /*2b10*/  LOP3.LUT R73, R73, 0x1c0, RZ, 0xc0, !PT ;  /* 0x000001c049497812 */ /* 0x000fe400078ec0ff */
[----:B------:R-:W-:Y:S01]  /*2b20*/  LOP3.LUT R5, R5, R34, RZ, 0x3c, !PT ;  /* 0x0000002205057212 */ /* 0x000fe200078e3cff */
[----:B------:R-:W-:Y:S01]  /*2b30*/  IMAD.IADD R69, R7, 0x1, R53 ;  /* 0x0000000107457824 */ /* 0x000fe200078e0235 */
[----:B------:R-:W-:Y:S02]  /*2b40*/  SHF.R.U32.HI R76, RZ, 0x3, R73 ;  /* 0x00000003ff4c7819 */ /* 0x000fe40000011649 */
[----:B------:R-:W-:-:S04]  /*2b50*/  LOP3.LUT R7, R73, 0x18, R18, 0xf8, !PT ;  /* 0x0000001849077812 */ /* 0x000fc800078ef812 */
[----:B------:R-:W-:Y:S02]  /*2b60*/  LOP3.LUT R7, R7, R76, RZ, 0x3c, !PT ;  /* 0x0000004c07077212 */ /* 0x000fe400078e3cff */
[----:B------:R-:W-:Y:S02]  /*2b70*/  PRMT R84, R84, 0x7710, RZ ;  /* 0x0000771054547816 */ /* 0x000fe400000000ff */
[----:B------:R-:W-:Y:S02]  /*2b80*/  SEL R75, R75, 0xffffffe0, !P2 ;  /* 0xffffffe04b4b7807 */ /* 0x000fe40005000000 */
[----:B------:R-:W-:Y:S01]  /*2b90*/  LOP3.LUT R71, R4, 0xfffffff8, RZ, 0xc0, !PT ;  /* 0xfffffff804477812 */ /* 0x000fe200078ec0ff */
[----:B------:R-:W-:Y:S01]  /*2ba0*/  IMAD.IADD R66, R9, 0x1, R67 ;  /* 0x0000000109427824 */ /* 0x000fe200078e0243 */
[C---:B------:R-:W-:Y:S01]  /*2bb0*/  LOP3.LUT R77, R84.reuse, 0x1, RZ, 0xc0, !PT ;  /* 0x00000001544d7812 */ /* 0x040fe200078ec0ff */
[----:B------:R-:W-:Y:S01]  /*2bc0*/  IMAD.SHL.U32 R61, R61, 0x2, RZ ;  /* 0x000000023d3d7824 */ /* 0x000fe200078e00ff */
[C---:B------:R-:W-:Y:S01]  /*2bd0*/  LOP3.LUT R78, R84.reuse, 0x2, RZ, 0xc0, !PT ;  /* 0x00000002544e7812 */ /* 0x040fe200078ec0ff */
[----:B------:R-:W-:Y:S01]  /*2be0*/  IMAD.IADD R63, R55, 0x1, R63 ;  /* 0x00000001373f7824 */ /* 0x000fe200078e023f */
[C---:B------:R-:W-:Y:S01]  /*2bf0*/  LOP3.LUT R79, R84.reuse, 0x4, RZ, 0xc0, !PT ;  /* 0x00000004544f7812 */ /* 0x040fe200078ec0ff */
[----:B------:R-:W-:Y:S01]  /*2c00*/  IMAD R64, R15, 0x40, R204 ;  /* 0x000000400f407824 */ /* 0x000fe200078e02cc */
[C---:B------:R-:W-:Y:S01]  /*2c10*/  LOP3.LUT R80, R84.reuse, 0x8, RZ, 0xc0, !PT ;  /* 0x0000000854507812 */ /* 0x040fe200078ec0ff */
[----:B------:R-:W-:Y:S01]  /*2c20*/  IMAD.IADD R67, R67, 0x1, R21 ;  /* 0x0000000143437824 */ /* 0x000fe200078e0215 */
[----:B------:R-:W-:-:S02]  /*2c30*/  LOP3.LUT R81, R84, 0x10, RZ, 0xc0, !PT ;  /* 0x0000001054517812 */ /* 0x000fc400078ec0ff */
[----:B------:R-:W-:Y:S01]  /*2c40*/  LOP3.LUT R83, R84, 0x20, RZ, 0xc0, !PT ;  /* 0x0000002054537812 */ /* 0x000fe200078ec0ff */
[----:B------:R-:W-:Y:S01]  /*2c50*/  @!P6 BAR.SYNC.DEFER_BLOCKING 0x9, 0x100 ;  /* 0x024400000000eb1d */ /* 0x000fe20000010000 */
[----:B------:R-:W-:Y:S02]  /*2c60*/  ISETP.GE.AND P1, PT, R18, UR4, PT ;  /* 0x0000000412007c0c */ /* 0x000fe4000bf26270 */
[----:B------:R-:W-:Y:S02]  /*2c70*/  SHF.R.S32.HI R70, RZ, 0x3, R4 ;  /* 0x00000003ff467819 */ /* 0x000fe40000011404 */
[----:B------:R-:W-:Y:S02]  /*2c80*/  SHF.R.S32.HI R72, RZ, 0x1f, R71 ;  /* 0x0000001fff487819 */ /* 0x000fe40000011447 */
[----:B------:R-:W-:Y:S02]  /*2c90*/  LOP3.LUT R84, R84, 0x40, RZ, 0xc0, !PT ;  /* 0x0000004054547812 */ /* 0x000fe400078ec0ff */
[----:B------:R-:W-:Y:S01]  /*2ca0*/  SHF.R.S32.HI R65, RZ, 0x1f, R0 ;  /* 0x0000001fff417819 */ /* 0x000fe20000011400 */
[----:B--2---:R-:W-:Y:S01]  /*2cb0*/  IMAD.IADD R74, R11, 0x1, R5 ;  /* 0x000000010b4a7824 */ /* 0x004fe200078e0205 */
[----:B------:R-:W-:-:S04]  /*2cc0*/  LOP3.LUT R5, R73, 0x38, R4, 0xf8, !PT ;  /* 0x0000003849057812 */ /* 0x000fc800078ef804 */
[----:B------:R-:W-:Y:S01]  /*2cd0*/  LOP3.LUT R5, R5, R76, RZ, 0x3c, !PT ;  /* 0x0000004c05057212 */ /* 0x000fe200078e3cff */
[----:B---3--:R-:W-:-:S04]  /*2ce0*/  IMAD R82, R6, 0x200, R7 ;  /* 0x0000020006527824 */ /* 0x008fc800078e0207 */
[----:B------:R-:W-:Y:S02]  /*2cf0*/  IMAD R85, R6, 0x200, R5 ;  /* 0x0000020006557824 */ /* 0x000fe400078e0205 */
[----:B------:R-:W-:-:S07]  /*2d00*/  IMAD.IADD R86, R75, 0x1, R82 ;  /* 0x000000014b567824 */ /* 0x000fce00078e0252 */
.L_x_2904:
[----:B------:R-:W0:Y:S01]  /*2d10*/  LDC R91, c[0x0][0x430] ;  /* 0x00010c00ff5b7b82 */ /* 0x000e220000000800 */
[----:B------:R-:W-:Y:S02]  /*2d20*/  VIADD R28, R28, 0xffffffff ;  /* 0xffffffff1c1c7836 */ /* 0x000fe40000000000 */
[----:B------:R-:W-:Y:S02]  /*2d30*/  IMAD.MOV.U32 R90, RZ, RZ, RZ ;  /* 0x000000ffff5a7224 */ /* 0x000fe400078e00ff */
[----:B------:R-:W-:-:S03]  /*2d40*/  IMAD R4, R28, 0x60, R64 ;  /* 0x000000601c047824 */ /* 0x000fc600078e0240 */
[----:B-1----:R-:W1:Y:S01]  /*2d50*/  LDC R88, c[0x0][0x3f4] ;  /* 0x0000fd00ff587b82 */ /* 0x002e620000000800 */
[----:B--2---:R-:W-:Y:S01]  /*2d60*/  IMAD.IADD R32, R3, 0x1, R4 ;  /* 0x0000000103207824 */ /* 0x004fe200078e0204 */
[----:B------:R-:W-:-:S03]  /*2d70*/  ISETP.GE.AND P2, PT, R4, R25, PT ;  /* 0x000000190400720c */ /* 0x000fc60003f46270 */
[----:B------:R-:W-:Y:S01]  /*2d80*/  IMAD.MOV.U32 R12, RZ, RZ, R32 ;  /* 0x000000ffff0c7224 */ /* 0x000fe200078e0020 */
[----:B------:R-:W-:Y:S02]  /*2d90*/  ISETP.GT.OR P2, PT, R64, 0x5f, P2 ;  /* 0x0000005f4000780c */ /* 0x000fe40001744670 */
[----:B0-----:R-:W-:-:S11]  /*2da0*/  ISETP.NE.AND P3, PT, R91, 0x1, PT ;  /* 0x000000015b00780c */ /* 0x001fd60003f65270 */
[----:B------:R-:W0:Y:S08]  /*2db0*/  @!P2 LDC.64 R6, c[0x0][0x428] ;  /* 0x00010a00ff06ab82 */ /* 0x000e300000000a00 */
[----:B------:R-:W2:Y:S08]  /*2dc0*/  @!P2 LDC.64 R4, c[0x0][0x418] ;  /* 0x00010600ff04ab82 */ /* 0x000eb00000000a00 */
[----:B------:R-:W3:Y:S08]  /*2dd0*/  @P3 LDC R11, c[0x0][0x434] ;  /* 0x00010d00ff0b3b82 */ /* 0x000ef00000000800 */
[----:B------:R-:W4:Y:S01]  /*2de0*/  @P3 LDC R14, c[0x0][0x438] ;  /* 0x00010e00ff0e3b82 */ /* 0x000f220000000800 */
[----:B---3--:R-:W-:-:S05]  /*2df0*/  @P3 IMAD.HI.U32 R11, R32, R11, RZ ;  /* 0x0000000b200b3227 */ /* 0x008fca00078e00ff */
[----:B----4-:R-:W-:Y:S01]  /*2e00*/  @P3 SHF.R.U32.HI R12, RZ, R14, R11 ;  /* 0x0000000eff0c3219 */ /* 0x010fe2000001160b */
[----:B0-----:R-:W-:-:S03]  /*2e10*/  @!P2 IMAD R11, R65, R6, RZ ;  /* 0x00000006410ba224 */ /* 0x001fc600078e02ff */
[--C-:B------:R-:W-:Y:S01]  /*2e20*/  @!P2 SHF.R.S32.HI R13, RZ, 0x1f, R12.reuse ;  /* 0x0000001fff0da819 */ /* 0x100fe2000001140c */
[C---:B------:R-:W-:Y:S02]  /*2e30*/  @!P2 IMAD R11, R0.reuse, R7, R11 ;  /* 0x00000007000ba224 */ /* 0x040fe400078e020b */
[----:B------:R-:W-:-:S04]  /*2e40*/  @!P2 IMAD.WIDE.U32 R6, R0, R6, R12 ;  /* 0x000000060006a225 */ /* 0x000fc800078e000c */
[----:B------:R-:W-:Y:S01]  /*2e50*/  @!P2 IMAD.IADD R7, R7, 0x1, R11 ;  /* 0x000000010707a824 */ /* 0x000fe200078e020b */
[----:B--2---:R-:W-:-:S04]  /*2e60*/  @!P2 LEA R4, P3, R6, R4, 0x2 ;  /* 0x000000040604a211 */ /* 0x004fc800078610ff */
[----:B------:R-:W-:Y:S02]  /*2e70*/  @!P2 LEA.HI.X R5, R6, R5, R7, 0x2, P3 ;  /* 0x000000050605a211 */ /* 0x000fe400018f1407 */
[----:B------:R-:W-:-:S03]  /*2e80*/  ISETP.GT.AND P3, PT, R28, R29, PT ;  /* 0x0000001d1c00720c */ /* 0x000fc60003f64270 */
[----:B-----5:R0:W5:Y:S01]  /*2e90*/  @!P2 LDG.E R90, desc[UR54][R4.64] ;  /* 0x00000036045aa981 */ /* 0x020162000c1e1900 */
[----:B-1----:R-:W-:Y:S01]  /*2ea0*/  ISETP.GE.AND P2, PT, R88, 0x1, PT ;  /* 0x000000015800780c */ /* 0x002fe20003f46270 */
[----:B------:R-:W-:Y:S01]  /*2eb0*/  IMAD.MOV R6, RZ, RZ, -R12 ;  /* 0x000000ffff067224 */ /* 0x000fe200078e0a0c */
[----:B------:R-:W-:Y:S01]  /*2ec0*/  LOP3.LUT R16, R16, 0xfffffffd, RZ, 0xc0, !PT ;  /* 0xfffffffd10107812 */ /* 0x000fe200078ec0ff */
[C---:B------:R-:W-:Y:S01]  /*2ed0*/  IMAD R98, R22.reuse, 0x1800, R82 ;  /* 0x0000180016627824 */ /* 0x040fe200078e0252 */
[----:B------:R-:W-:Y:S05]  /*2ee0*/  YIELD ;  /* 0x0000000000007946 */ /* 0x000fea0003800000 */
[----:B------:R-:W-:Y:S01]  /*2ef0*/  IMAD R91, R91, R6, R32 ;  /* 0x000000065b5b7224 */ /* 0x000fe200078e0220 */
[----:B------:R-:W-:Y:S01]  /*2f00*/  BSSY B0, `(.L_x_2851) ;  /* 0x000030c000007945 */ /* 0x000fe20003800000 */
[----:B------:R-:W-:Y:S01]  /*2f10*/  IMAD R6, R22, 0x1800, R86 ;  /* 0x0000180016067824 */ /* 0x000fe200078e0256 */
[----:B------:R-:W-:Y:S01]  /*2f20*/  @P3 LOP3.LUT R16, R16, 0x2, RZ, 0xfc, !PT ;  /* 0x0000000210103812 */ /* 0x000fe200078efcff */
[----:B------:R-:W-:-:S02]  /*2f30*/  IMAD R98, R98, 0x2, R27 ;  /* 0x0000000262627824 */ /* 0x000fc400078e021b */
[----:B------:R-:W-:Y:S01]  /*2f40*/  IMAD R89, R6, 0x2, R27 ;  /* 0x0000000206597824 */ /* 0x000fe200078e021b */
[----:B0-----:R-:W-:Y:S06]  /*2f50*/  @!P2 BRA `(.L_x_2852) ;  /* 0x0000002c000ca947 */ /* 0x001fec0003800000 */
[----:B------:R-:W-:Y:S01]  /*2f60*/  SHF.R.S32.HI R92, RZ, 0x1f, R91 ;  /* 0x0000001fff5c7819 */ /* 0x000fe2000001145b */
[----:B------:R-:W-:Y:S01]  /*2f70*/  ULDC.64 UR4, c[0x0][0x300] ;  /* 0x0000c00000047ab9 */ /* 0x000fe20000000a00 */
[----:B-----5:R-:W-:Y:S01]  /*2f80*/  SHF.R.S32.HI R93, RZ, 0x1f, R90 ;  /* 0x0000001fff5d7819 */ /* 0x020fe2000001145a */
[----:B------:R-:W-:Y:S01]  /*2f90*/  IMAD.WIDE.U32 R4, R91, UR4, RZ ;  /* 0x000000045b047c25 */ /* 0x000fe2000f8e00ff */
[----:B------:R-:W-:Y:S02]  /*2fa0*/  ULDC.U8 UR6, c[0x0][0x410] ;  /* 0x0001040000067ab9 */ /* 0x000fe40000000000 */
[----:B------:R-:W-:Y:S01]  /*2fb0*/  ISETP.NE.AND P2, PT, RZ, UR6, PT ;  /* 0x00000006ff007c0c */ /* 0x000fe2000bf45270 */
[----:B------:R-:W-:Y:S02]  /*2fc0*/  IMAD R6, R92, UR4, RZ ;  /* 0x000000045c067c24 */ /* 0x000fe4000f8e02ff */
[-C--:B------:R-:W-:Y:S02]  /*2fd0*/  IMAD R14, R63, R28.reuse, RZ ;  /* 0x0000001c3f0e7224 */ /* 0x080fe400078e02ff */
[----:B------:R-:W-:Y:S01]  /*2fe0*/  IMAD R7, R91, UR5, R6 ;  /* 0x000000055b077c24 */ /* 0x000fe2000f8e0206 */
[----:B------:R-:W-:Y:S01]  /*2ff0*/  ULDC.64 UR4, c[0x0][0x310] ;  /* 0x0000c40000047ab9 */ /* 0x000fe20000000a00 */
[----:B------:R-:W-:-:S02]  /*3000*/  IMAD R6, R62, R28, RZ ;  /* 0x0000001c3e067224 */ /* 0x000fc400078e02ff */
[----:B------:R-:W-:Y:S02]  /*3010*/  IMAD R11, R93, UR4, RZ ;  /* 0x000000045d0b7c24 */ /* 0x000fe4000f8e02ff */
[----:B------:R-:W-:Y:S01]  /*3020*/  IMAD.IADD R5, R5, 0x1, R7 ;  /* 0x0000000105057824 */ /* 0x000fe200078e0207 */
[----:B------:R-:W-:Y:S01]  /*3030*/  SHF.R.S32.HI R7, RZ, 0x1f, R28 ;  /* 0x0000001fff077819 */ /* 0x000fe2000001141c */
[C---:B------:R-:W-:Y:S02]  /*3040*/  IMAD R11, R90.reuse, UR5, R11 ;  /* 0x000000055a0b7c24 */ /* 0x040fe4000f8e020b */
[----:B------:R-:W-:Y:S01]  /*3050*/  IMAD.WIDE.U32 R4, R90, UR4, R4 ;  /* 0x000000045a047c25 */ /* 0x000fe2000f8e0004 */
[----:B------:R-:W-:-:S03]  /*3060*/  ULDC.64 UR4, c[0x0][0x308] ;  /* 0x0000c20000047ab9 */ /* 0x000fc60000000a00 */
[----:B------:R-:W-:Y:S02]  /*3070*/  IMAD.IADD R5, R5, 0x1, R11 ;  /* 0x0000000105057824 */ /* 0x000fe400078e020b */
[----:B------:R-:W-:Y:S02]  /*3080*/  IMAD R11, R7, R48, R6 ;  /* 0x00000030070b7224 */ /* 0x000fe400078e0206 */
[----:B------:R-:W-:-:S04]  /*3090*/  IMAD.WIDE.U32 R12, R205, UR4, R4 ;  /* 0x00000004cd0c7c25 */ /* 0x000fc8000f8e0004 */
[----:B------:R-:W-:Y:S01]  /*30a0*/  IMAD R97, R205, UR5, R13 ;  /* 0x00000005cd617c24 */ /* 0x000fe2000f8e020d */
[----:B------:R-:W-:Y:S01]  /*30b0*/  ULDC.64 UR4, c[0x0][0x2e8] ;  /* 0x0000ba0000047ab9 */ /* 0x000fe20000000a00 */
[----:B------:R-:W-:Y:S01]  /*30c0*/  IMAD R15, R7, R54, R14 ;  /* 0x00000036070f7224 */ /* 0x000fe200078e020e */
[----:B------:R-:W-:Y:S01]  /*30d0*/  LEA R96, P3, R12, UR4, 0x1 ;  /* 0x000000040c607c11 */ /* 0x000fe2000f8608ff */
[----:B------:R-:W-:Y:S02]  /*30e0*/  IMAD R94, R28, -0x60, R25 ;  /* 0xffffffa01c5e7824 */ /* 0x000fe400078e0219 */
[-C--:B------:R-:W-:Y:S01]  /*30f0*/  IMAD.WIDE.U32 R6, R48, R28.reuse, RZ ;  /* 0x0000001c30067225 */ /* 0x080fe200078e00ff */
[----:B------:R-:W-:Y:S02]  /*3100*/  LEA.HI.X R97, R12, UR5, R97, 0x1, P3 ;  /* 0x000000050c617c11 */ /* 0x000fe400098f0c61 */
[----:B------:R-:W-:Y:S01]  /*3110*/  VIMNMX R94, R94, 0x60, PT ;  /* 0x000000605e5e7848 */ /* 0x000fe20003fe0100 */
[----:B------:R-:W-:-:S04]  /*3120*/  IMAD.WIDE.U32 R4, R54, R28, RZ ;  /* 0x0000001c36047225 */ /* 0x000fc800078e00ff */
[----:B------:R-:W-:Y:S02]  /*3130*/  IMAD.IADD R87, R7, 0x1, R11 ;  /* 0x0000000107577824 */ /* 0x000fe400078e020b */
[----:B------:R-:W-:Y:S01]  /*3140*/  IMAD.IADD R95, R5, 0x1, R15 ;  /* 0x00000001055f7824 */ /* 0x000fe200078e020f */
[----:B------:R-:W-:Y:S06]  /*3150*/  @!P2 BRA `(.L_x_2853) ;  /* 0x000000140038a947 */ /* 0x000fec0003800000 */
[----:B------:R-:W-:Y:S01]  /*3160*/  ISETP.GE.AND P2, PT, R204, R94, PT ;  /* 0x0000005ecc00720c */ /* 0x000fe20003f46270 */
[----:B------:R-:W-:Y:S01]  /*3170*/  BSSY B1, `(.L_x_2854) ;  /* 0x000001b000017945 */ /* 0x000fe20003800000 */
[----:B------:R-:W-:Y:S02]  /*3180*/  CS2R R32, SRZ ;  /* 0x0000000000207805 */ /* 0x000fe4000001ff00 */
[----:B------:R-:W-:Y:S02]  /*3190*/  CS2R R40, SRZ ;  /* 0x0000000000287805 */ /* 0x000fe4000001ff00 */
[----:B------:R-:W-:Y:S02]  /*31a0*/  CS2R R44, SRZ ;  /* 0x00000000002c7805 */ /* 0x000fe4000001ff00 */
[----:B------:R-:W-:Y:S02]  /*31b0*/  CS2R R42, SRZ ;  /* 0x00000000002a7805 */ /* 0x000fe4000001ff00 */
[----:B------:R-:W-:-:S03]  /*31c0*/  CS2R R46, SRZ ;  /* 0x00000000002e7805 */ /* 0x000fc6000001ff00 */
[----:B------:R-:W-:Y:S05]  /*31d0*/  @P2 BRA `(.L_x_2855) ;  /* 0x0000000000502947 */ /* 0x000fea0003800000 */
[----:B------:R-:W-:Y:S01]  /*31e0*/  IADD3 R11, P3, R8, R6, RZ ;  /* 0x00000006080b7210 */ /* 0x000fe20007f7e0ff */
[----:B------:R-:W-:Y:S01]  /*31f0*/  ULDC.64 UR4, c[0x0][0x3e8] ;  /* 0x0000fa0000047ab9 */ /* 0x000fe20000000a00 */
[----:B------:R-:W-:Y:S02]  /*3200*/  CS2R R44, SRZ ;  /* 0x00000000002c7805 */ /* 0x000fe4000001ff00 */
[----:B------:R-:W-:Y:S01]  /*3210*/  CS2R R46, SRZ ;  /* 0x00000000002e7805 */ /* 0x000fe2000001ff00 */
[----:B------:R-:W-:Y:S01]  /*3220*/  IMAD.X R14, R87, 0x1, R66, P3 ;  /* 0x00000001570e7824 */ /* 0x000fe200018e0642 */
[----:B------:R-:W-:-:S04]  /*3230*/  LEA R12, P3, R11, UR4, 0x1 ;  /* 0x000000040b0c7c11 */ /* 0x000fc8000f8608ff */
[----:B------:R-:W-:Y:S01]  /*3240*/  LEA.HI.X R13, R11, UR5, R14, 0x1, P3 ;  /* 0x000000050b0d7c11 */ /* 0x000fe200098f0c0e */
[----:B------:R-:W-:Y:S01]  /*3250*/  ULDC.64 UR4, c[0x0][0x400] ;  /* 0x0001000000047ab9 */ /* 0x000fe20000000a00 */
[----:B------:R-:W-:-:S05]  /*3260*/  IADD3 R11, P3, R50, R4, RZ ;  /* 0x00000004320b7210 */ /* 0x000fca0007f7e0ff */
[----:B------:R-:W-:Y:S01]  /*3270*/  IMAD.X R34, R95, 0x1, R68, P3 ;  /* 0x000000015f227824 */ /* 0x000fe200018e0644 */
        /* <DEDUP_REMOVED lines=10> */
.L_x_2855:
[----:B------:R-:W-:Y:S05]  /*3320*/  BSYNC B1 ;  /* 0x0000000000017941 */ /* 0x000fea0003800000 */
.L_x_2854:
[----:B------:R-:W-:Y:S01]  /*3330*/  VIADD R11, R204, 0x40 ;  /* 0x00000040cc0b7836 */ /* 0x000fe20000000000 */
[----:B------:R-:W-:Y:S01]  /*3340*/  BSSY B1, `(.L_x_2856) ;  /* 0x000001c000017945 */ /* 0x000fe20003800000 */
[----:B------:R-:W-:Y:S02]  /*3350*/  CS2R R36, SRZ ;  /* 0x0000000000247805 */ /* 0x000fe4000001ff00 */
[----:B------:R-:W-:Y:S01]  /*3360*/  CS2R R34, SRZ ;  /* 0x0000000000227805 */ /* 0x000fe2000001ff00 */
[----:B0----5:R-:W-:Y:S01]  /*3370*/  IMAD.MOV.U32 R13, RZ, RZ, R41 ;  /* 0x000000ffff0d7224 */ /* 0x021fe200078e0029 */
[----:B------:R-:W-:Y:S01]  /*3380*/  ISETP.GE.AND P4, PT, R11, R94, PT ;  /* 0x0000005e0b00720c */ /* 0x000fe20003f86270 */
[----:B------:R-:W-:Y:S01]  /*3390*/  IMAD.MOV.U32 R11, RZ, RZ, R40 ;  /* 0x000000ffff0b7224 */ /* 0x000fe200078e0028 */
[----:B------:R-:W-:-:S11]  /*33a0*/  CS2R R38, SRZ ;  /* 0x0000000000267805 */ /* 0x000fd6000001ff00 */
        /* <DEDUP_REMOVED lines=21> */
.L_x_2857:
[----:B------:R-:W-:Y:S05]  /*3500*/  BSYNC B1 ;  /* 0x0000000000017941 */ /* 0x000fea0003800000 */
.L_x_2856:
[----:B0-----:R-:W-:Y:S01]  /*3510*/  IMAD.MOV.U32 R4, RZ, RZ, R44 ;  /* 0x000000ffff047224 */ /* 0x001fe200078e002c */
[----:B------:R-:W-:Y:S01]  /*3520*/  UISETP.NE.AND UP0, UPT, UR51, 0x3, UPT ;  /* 0x000000033300788c */ /* 0x000fe2000bf05270 */
[----:B------:R-:W-:Y:S01]  /*3530*/  IMAD.MOV.U32 R5, RZ, RZ, R45 ;  /* 0x000000ffff057224 */ /* 0x000fe200078e002d */
[----:B------:R-:W-:Y:S01]  /*3540*/  PRMT R100, R100, 0x5410, R11 ;  /* 0x0000541064647816 */ /* 0x000fe2000000000b */
[----:B------:R-:W-:Y:S01]  /*3550*/  IMAD.MOV.U32 R6, RZ, RZ, R46 ;  /* 0x000000ffff067224 */ /* 0x000fe200078e002e */
[----:B------:R-:W-:Y:S01]  /*3560*/  PRMT R108, R4, 0x7610, R108 ;  /* 0x00007610046c7816 */ /* 0x000fe2000000006c */
[----:B------:R-:W-:Y:S01]  /*3570*/  IMAD.MOV.U32 R4, RZ, RZ, R42 ;  /* 0x000000ffff047224 */ /* 0x000fe200078e002a */
[----:B------:R-:W-:Y:S01]  /*3580*/  PRMT R111, R5, 0x7610, R111 ;  /* 0x00007610056f7816 */ /* 0x000fe2000000006f */
[----:B------:R-:W-:Y:S01]  /*3590*/  IMAD.MOV.U32 R5, RZ, RZ, R43 ;  /* 0x000000ffff057224 */ /* 0x000fe200078e002b */
[----:B------:R-:W-:Y:S01]  /*35a0*/  PLOP3.LUT P3, PT, PT, PT, UP0, 0x80, 0x0 ;  /* 0x000000000000781c */ /* 0x000fe20003f6f008 */
        /* <DEDUP_REMOVED lines=20> */
[----:B------:R-:W-:Y:S02]  /*36f0*/  PRMT R105, R6, 0x7610, R105 ;  /* 0x0000761006697816 */ /* 0x000fe40000000069 */
[----:B------:R-:W-:Y:S01]  /*3700*/  PRMT R104, R7, 0x7610, R104 ;  /* 0x0000761007687816 */ /* 0x000fe20000000068 */
[----:B------:R-:W-:Y:S06]  /*3710*/  @!P3 BRA `(.L_x_2858) ;  /* 0x000000000004b947 */ /* 0x000fec0003800000 */
[----:B------:R-:W-:Y:S01]  /*3720*/  BPT.TRAP 0x1 ;  /* 0x000000040000795c */ /* 0x000fe20000300000 */
.L_x_2858:
[----:B------:R-:W-:Y:S01]  /*3730*/  IMAD R87, R22, 0x8, R23 ;  /* 0x0000000816577824 */ /* 0x000fe200078e0217 */
[----:B------:R-:W-:Y:S01]  /*3740*/  SHF.L.U32 R95, R209, 0x1f, RZ ;  /* 0x0000001fd15f7819 */ /* 0x000fe200000006ff */
[----:B------:R-:W-:Y:S03]  /*3750*/  BSSY B1, `(.L_x_2859) ;  /* 0x0000003000017945 */ /* 0x000fe60003800000 */
[----:B------:R-:W0:Y:S02]  /*3760*/  SYNCS.PHASECHK.TRANS64.TRYWAIT P5, [R87+URZ+0x22890], R95 ;  /* 0x0228905f570075a7 */ /* 0x000e2400080a017f */
[----:B0-----:R-:W-:Y:S05]  /*3770*/  @!P5 BRA `(.L_x_2860) ;  /* 0x0000021800b0d947 */ /* 0x001fea0003800000 */
.L_x_3206:
[----:B------:R-:W-:Y:S05]  /*3780*/  BSYNC B1 ;  /* 0x0000000000017941 */ /* 0x000fea0003800000 */
.L_x_2859:
[----:B------:R-:W-:-:S03]  /*3790*/  UMOV UR4, 0xffffffff ;  /* 0xffffffff00047882 */ /* 0x000fc60000000000 */
[----:B------:R-:W-:Y:S05]  /*37a0*/  BRA.DIV UR4, `(.L_x_2861) ;  /* 0x0000021a04b87947 */ /* 0x000fea000b800000 */
[----:B------:R1:W2:Y:S04]  /*37b0*/  SHFL.IDX PT, R99, R97, RZ, 0x1c1f ;  /* 0x001c1fff61637589 */ /* 0x0002a800000e0000 */
[----:B------:R1:W3:Y:S02]  /*37c0*/  SHFL.IDX PT, R14, R96, RZ, 0x1c1f ;  /* 0x001c1fff600e7589 */ /* 0x0002e400000e0000 */
.L_x_3210:
        /* <DEDUP_REMOVED lines=12> */
[----:B0-----:R-:W-:Y:S01]  /*3890*/  IMAD.U32 R44, R5, 0x10000, RZ ;  /* 0x00010000052c7824 */ /* 0x001fe200078e00ff */
[----:B------:R-:W-:Y:S02]  /*38a0*/  PRMT R11, R109, 0x5410, R11 ;  /* 0x000054106d0b7816 */ /* 0x000fe4000000000b */
[----:B------:R-:W-:Y:S02]  /*38b0*/  PRMT R15, R108, 0x5410, R15 ;  /* 0x000054106c0f7816 */ /* 0x000fe4000000000f */
[----:B------:R-:W-:Y:S02]  /*38c0*/  SHF.R.U32.HI R46, RZ, 0x10, R47 ;  /* 0x00000010ff2e7819 */ /* 0x000fe4000001162f */
[----:B------:R-:W-:-:S02]  /*38d0*/  LOP3.LUT R47, R5, 0xffff0000, RZ, 0xc0, !PT ;  /* 0xffff0000052f7812 */ /* 0x000fc400078ec0ff */
[----:B------:R-:W-:Y:S02]  /*38e0*/  LOP3.LUT R109, R11, 0xffff0000, RZ, 0xc0, !PT ;  /* 0xffff00000b6d7812 */ /* 0x000fe400078ec0ff */
[C---:B------:R-:W-:Y:S01]  /*38f0*/  LOP3.LUT R108, R15.reuse, 0xffff0000, RZ, 0xc0, !PT ;  /* 0xffff00000f6c7812 */ /* 0x040fe200078ec0ff */
[----:B------:R-:W-:Y:S01]  /*3900*/  IMAD.U32 R15, R15, 0x10000, RZ ;  /* 0x000100000f0f7824 */ /* 0x000fe200078e00ff */
[----:B------:R-:W-:Y:S01]  /*3910*/  SHF.R.U32.HI R45, RZ, 0x10, R45 ;  /* 0x00000010ff2d7819 */ /* 0x000fe2000001162d */
[CC--:B------:R-:W-:Y:S01]  /*3920*/  FMUL.FTZ R5, R47.reuse, R109.reuse ;  /* 0x0000006d2f057220 */ /* 0x0c0fe20000410000 */
[----:B------:R-:W-:Y:S01]  /*3930*/  PRMT R46, R102, 0x5432, R46 ;  /* 0x00005432662e7816 */ /* 0x000fe2000000002e */
[-C--:B------:R-:W-:Y:S01]  /*3940*/  FMUL.FTZ R110, R47, R108.reuse ;  /* 0x0000006c2f6e7220 */ /* 0x080fe20000410000 */
[----:B------:R-:W-:Y:S01]  /*3950*/  PRMT R47, R111, 0x5410, R45 ;  /* 0x000054106f2f7816 */ /* 0x000fe2000000002d */
[----:B------:R-:W-:Y:S01]  /*3960*/  FFMA.FTZ R5, R44, R108, -R5 ;  /* 0x0000006c2c057223 */ /* 0x000fe20000010805 */
[----:B------:R-:W-:Y:S01]  /*3970*/  LOP3.LUT R108, R6, 0xffff0000, RZ, 0xc0, !PT ;  /* 0xffff0000066c7812 */ /* 0x000fe200078ec0ff */
[----:B------:R-:W-:Y:S01]  /*3980*/  FFMA.FTZ R44, R44, R109, R110 ;  /* 0x0000006d2c2c7223 */ /* 0x000fe2000001006e */
[----:B------:R-:W-:-:S02]  /*3990*/  IMAD.U32 R110, R46, 0x10000, RZ ;  /* 0x000100002e6e7824 */ /* 0x000fc400078e00ff */
[C---:B------:R-:W-:Y:S02]  /*39a0*/  IMAD.U32 R109, R47.reuse, 0x10000, RZ ;  /* 0x000100002f6d7824 */ /* 0x040fe400078e00ff */
[----:B------:R-:W-:Y:S02]  /*39b0*/  IMAD.U32 R45, R6, 0x10000, RZ ;  /* 0x00010000062d7824 */ /* 0x000fe400078e00ff */
[CC--:B------:R-:W-:Y:S01]  /*39c0*/  FMUL.FTZ R6, R108.reuse, R110.reuse ;  /* 0x0000006e6c067220 */ /* 0x0c0fe20000410000 */
[-C--:B------:R-:W-:Y:S01]  /*39d0*/  FMUL.FTZ R111, R108, R109.reuse ;  /* 0x0000006d6c6f7220 */ /* 0x080fe20000410000 */
[----:B------:R-:W-:Y:S02]  /*39e0*/  LOP3.LUT R108, R47, 0xffff0000, RZ, 0xc0, !PT ;  /* 0xffff00002f6c7812 */ /* 0x000fe400078ec0ff */
[C---:B------:R-:W-:Y:S01]  /*39f0*/  FFMA.FTZ R6, R45.reuse, R109, -R6 ;  /* 0x0000006d2d067223 */ /* 0x040fe20000010806 */
[----:B------:R-:W-:Y:S01]  /*3a00*/  LOP3.LUT R109, R46, 0xffff0000, RZ, 0xc0, !PT ;  /* 0xffff00002e6d7812 */ /* 0x000fe200078ec0ff */
[----:B------:R-:W-:Y:S01]  /*3a10*/  FFMA.FTZ R45, R45, R110, R111 ;  /* 0x0000006e2d2d7223 */ /* 0x000fe2000001006f */
[C---:B------:R-:W-:Y:S01]  /*3a20*/  LOP3.LUT R47, R7.reuse, 0xffff0000, RZ, 0xc0, !PT ;  /* 0xffff0000072f7812 */ /* 0x040fe200078ec0ff */
[----:B------:R-:W-:Y:S01]  /*3a30*/  IMAD.U32 R46, R7, 0x10000, RZ ;  /* 0x00010000072e7824 */ /* 0x000fe200078e00ff */
[----:B------:R-:W-:-:S02]  /*3a40*/  F2FP.BF16.F32.PACK_AB R5, R44, R5 ;  /* 0x000000052c05723e */ /* 0x000fc400000010ff */
[----:B------:R-:W-:Y:S01]  /*3a50*/  F2FP.BF16.F32.PACK_AB R6, R45, R6 ;  /* 0x000000062d06723e */ /* 0x000fe200000010ff */
[CC--:B------:R-:W-:Y:S01]  /*3a60*/  FMUL.FTZ R7, R47.reuse, R109.reuse ;  /* 0x0000006d2f077220 */ /* 0x0c0fe20000410000 */
[-C--:B------:R-:W-:Y:S01]  /*3a70*/  FMUL.FTZ R110, R47, R108.reuse ;  /* 0x0000006c2f6e7220 */ /* 0x080fe20000410000 */
[----:B------:R-:W-:Y:S01]  /*3a80*/  IMAD.U32 R47, R11, 0x10000, RZ ;  /* 0x000100000b2f7824 */ /* 0x000fe200078e00ff */
[----:B------:R-:W-:Y:S01]  /*3a90*/  LOP3.LUT R11, R4, 0xffff0000, RZ, 0xc0, !PT ;  /* 0xffff0000040b7812 */ /* 0x000fe200078ec0ff */
[C---:B------:R-:W-:Y:S01]  /*3aa0*/  FFMA.FTZ R7, R46.reuse, R108, -R7 ;  /* 0x0000006c2e077223 */ /* 0x040fe20000010807 */
[----:B------:R-:W-:Y:S01]  /*3ab0*/  FFMA.FTZ R46, R46, R109, R110 ;  /* 0x0000006d2e2e7223 */ /* 0x000fe2000001006e */
[----:B------:R-:W-:Y:S02]  /*3ac0*/  IMAD.U32 R4, R4, 0x10000, RZ ;  /* 0x0001000004047824 */ /* 0x000fe400078e00ff */
[C---:B------:R-:W-:Y:S01]  /*3ad0*/  FMUL.FTZ R109, R11.reuse, R47 ;  /* 0x0000002f0b6d7220 */ /* 0x040fe20000410000 */
[----:B------:R-:W-:Y:S01]  /*3ae0*/  FMUL.FTZ R108, R11, R15 ;  /* 0x0000000f0b6c7220 */ /* 0x000fe20000410000 */
[----:B------:R-:W-:-:S02]  /*3af0*/  F2FP.BF16.F32.PACK_AB R7, R46, R7 ;  /* 0x000000072e07723e */ /* 0x000fc400000010ff */
[C---:B------:R-:W-:Y:S01]  /*3b00*/  FFMA.FTZ R109, R4.reuse, R15, -R109 ;  /* 0x0000000f046d7223 */ /* 0x040fe2000001086d */
[----:B------:R-:W-:-:S05]  /*3b10*/  FFMA.FTZ R108, R4, R47, R108 ;  /* 0x0000002f046c7223 */ /* 0x000fca000001006c */
[----:B------:R-:W-:-:S07]  /*3b20*/  F2FP.BF16.F32.PACK_AB R4, R108, R109 ;  /* 0x0000006d6c04723e */ /* 0x000fce00000010ff */
.L_x_2867:
[----:B------:R-:W-:Y:S05]  /*3b30*/  BSYNC B3 ;  /* 0x0000000000037941 */ /* 0x000fea0003800000 */
.L_x_2866:
[----:B0-----:R4:W-:Y:S02]  /*3b40*/  ST.E.128 desc[UR54][R12.64], R4 ;  /* 0x000000040c007985 */ /* 0x0019e4000c101d36 */
.L_x_2865:
[----:B------:R-:W-:Y:S05]  /*3b50*/  BSYNC B2 ;  /* 0x0000000000027941 */ /* 0x000fea0003800000 */
.L_x_2864:
[----:B------:R-:W-:-:S13]  /*3b60*/  LOP3.LUT P2, RZ, R16, 0x1, RZ, 0xc0, !PT ;  /* 0x0000000110ff7812 */ /* 0x000fda000784c0ff */
[----:B------:R-:W-:Y:S05]  /*3b70*/  @P2 BRA `(.L_x_2863) ;  /* 0x0000000000d42947 */ /* 0x000fea0003800000 */
[----:B----4-:R4:W0:Y:S01]  /*3b80*/  LDS.128 R4, [R89] ;  /* 0x0000000059047984 */ /* 0x0108220000000c00 */
[C---:B---3--:R-:W-:Y:S01]  /*3b90*/  LEA R12, P2, R17.reuse, R14, 0x1 ;  /* 0x0000000e110c7211 */ /* 0x048fe200078408ff */
[----:B------:R-:W-:Y:S03]  /*3ba0*/  BSSY B2, `(.L_x_2868) ;  /* 0x0000031000027945 */ /* 0x000fe60003800000 */
[----:B--2---:R-:W-:Y:S02]  /*3bb0*/  LEA.HI.X R13, R17, R99, R208, 0x1, P2 ;  /* 0x00000063110d7211 */ /* 0x004fe400010f0cd0 */
[----:B------:R-:W-:-:S13]  /*3bc0*/  ISETP.GE.AND P2, PT, R210, R88, PT ;  /* 0x00000058d200720c */ /* 0x000fda0003f46270 */
[----:B----4-:R-:W-:Y:S05]  /*3bd0*/  @P2 BRA `(.L_x_2869) ;  /* 0x0000000000b42947 */ /* 0x010fea0003800000 */
[----:B------:R-:W-:Y:S01]  /*3be0*/  SHF.R.U64 R42, R42, 0x10, R43 ;  /* 0x000000102a2a7819 */ /* 0x000fe2000000122b */
[----:B0-----:R-:W-:Y:S01]  /*3bf0*/  IMAD.U32 R11, R6, 0x10000, RZ ;  /* 0x00010000060b7824 */ /* 0x001fe200078e00ff */
[--C-:B------:R-:W-:Y:S01]  /*3c00*/  SHF.R.U64 R14, R40, 0x10, R41.reuse ;  /* 0x00000010280e7819 */ /* 0x100fe20000001229 */
[----:B------:R-:W-:Y:S01]  /*3c10*/  IMAD.U32 R40, R5, 0x10000, RZ ;  /* 0x0001000005287824 */ /* 0x000fe200078e00ff */
[----:B------:R-:W-:Y:S02]  /*3c20*/  SHF.R.U32.HI R45, RZ, 0x10, R41 ;  /* 0x00000010ff2d7819 */ /* 0x000fe40000011629 */
[----:B------:R-:W-:Y:S02]  /*3c30*/  PRMT R42, R101, 0x5432, R42 ;  /* 0x00005432652a7816 */ /* 0x000fe4000000002a */
[----:B------:R-:W-:Y:S02]  /*3c40*/  PRMT R41, R100, 0x5432, R14 ;  /* 0x0000543264297816 */ /* 0x000fe4000000000e */
[----:B------:R-:W-:-:S02]  /*3c50*/  SHF.R.U32.HI R99, RZ, 0x10, R43 ;  /* 0x00000010ff637819 */ /* 0x000fc4000001162b */
[----:B------:R-:W-:Y:S02]  /*3c60*/  LOP3.LUT R15, R5, 0xffff0000, RZ, 0xc0, !PT ;  /* 0xffff0000050f7812 */ /* 0x000fe400078ec0ff */
[C---:B------:R-:W-:Y:S01]  /*3c70*/  LOP3.LUT R47, R42.reuse, 0xffff0000, RZ, 0xc0, !PT ;  /* 0xffff00002a2f7812 */ /* 0x040fe200078ec0ff */
[----:B------:R-:W-:Y:S01]  /*3c80*/  IMAD.U32 R42, R42, 0x10000, RZ ;  /* 0x000100002a2a7824 */ /* 0x000fe200078e00ff */
[----:B------:R-:W-:Y:S02]  /*3c90*/  PRMT R45, R112, 0x5410, R45 ;  /* 0x00005410702d7816 */ /* 0x000fe4000000002d */
[----:B------:R-:W-:Y:S01]  /*3ca0*/  LOP3.LUT R44, R41, 0xffff0000, RZ, 0xc0, !PT ;  /* 0xffff0000292c7812 */ /* 0x000fe200078ec0ff */
[-C--:B------:R-:W-:Y:S01]  /*3cb0*/  FMUL.FTZ R5, R15, R47.reuse ;  /* 0x0000002f0f057220 */ /* 0x080fe20000410000 */
[----:B------:R-:W-:Y:S01]  /*3cc0*/  PRMT R99, R113, 0x5410, R99 ;  /* 0x0000541071637816 */ /* 0x000fe20000000063 */
[----:B------:R-:W-:Y:S01]  /*3cd0*/  IMAD.U32 R46, R45, 0x10000, RZ ;  /* 0x000100002d2e7824 */ /* 0x000fe200078e00ff */
[----:B------:R-:W-:Y:S01]  /*3ce0*/  LOP3.LUT R43, R6, 0xffff0000, RZ, 0xc0, !PT ;  /* 0xffff0000062b7812 */ /* 0x000fe200078ec0ff */
[-C--:B------:R-:W-:Y:S01]  /*3cf0*/  FMUL.FTZ R108, R15, R44.reuse ;  /* 0x0000002c0f6c7220 */ /* 0x080fe20000410000 */
[C---:B------:R-:W-:Y:S01]  /*3d00*/  FFMA.FTZ R5, R40.reuse, R44, -R5 ;  /* 0x0000002c28057223 */ /* 0x040fe20000010805 */
[----:B------:R-:W-:Y:S01]  /*3d10*/  IMAD.U32 R14, R99, 0x10000, RZ ;  /* 0x00010000630e7824 */ /* 0x000fe200078e00ff */
[----:B------:R-:W-:Y:S01]  /*3d20*/  LOP3.LUT R6, R7, 0xffff0000, RZ, 0xc0, !PT ;  /* 0xffff000007067812 */ /* 0x000fe200078ec0ff */
[----:B------:R-:W-:Y:S01]  /*3d30*/  FFMA.FTZ R40, R40, R47, R108 ;  /* 0x0000002f28287223 */ /* 0x000fe2000001006c */
[----:B------:R-:W-:Y:S01]  /*3d40*/  FMUL.FTZ R110, R43, R46 ;  /* 0x0000002e2b6e7220 */ /* 0x000fe20000410000 */
[----:B------:R-:W-:Y:S01]  /*3d50*/  LOP3.LUT R99, R99, 0xffff0000, RZ, 0xc0, !PT ;  /* 0xffff000063637812 */ /* 0x000fe200078ec0ff */
[-C--:B------:R-:W-:Y:S01]  /*3d60*/  FMUL.FTZ R108, R43, R14.reuse ;  /* 0x0000000e2b6c7220 */ /* 0x080fe20000410000 */
[----:B------:R-:W-:Y:S01]  /*3d70*/  LOP3.LUT R45, R45, 0xffff0000, RZ, 0xc0, !PT ;  /* 0xffff00002d2d7812 */ /* 0x000fe200078ec0ff */
[C---:B------:R-:W-:Y:S01]  /*3d80*/  IMAD.U32 R15, R4.reuse, 0x10000, RZ ;  /* 0x00010000040f7824 */ /* 0x040fe200078e00ff */
[----:B------:R-:W-:Y:S01]  /*3d90*/  LOP3.LUT R44, R4, 0xffff0000, RZ, 0xc0, !PT ;  /* 0xffff0000042c7812 */ /* 0x000fe200078ec0ff */
[----:B------:R-:W-:Y:S01]  /*3da0*/  FFMA.FTZ R43, R11, R14, R110 ;  /* 0x0000000e0b2b7223 */ /* 0x000fe2000001006e */
[----:B------:R-:W-:-:S02]  /*3db0*/  IMAD.U32 R7, R7, 0x10000, RZ ;  /* 0x0001000007077824 */ /* 0x000fc400078e00ff */
[----:B------:R-:W-:Y:S01]  /*3dc0*/  FFMA.FTZ R4, R11, R46, -R108 ;  /* 0x0000002e0b047223 */ /* 0x000fe2000001086c */
[C---:B------:R-:W-:Y:S01]  /*3dd0*/  FMUL.FTZ R14, R6.reuse, R99 ;  /* 0x00000063060e7220 */ /* 0x040fe20000410000 */
[-C--:B------:R-:W-:Y:S01]  /*3de0*/  FMUL.FTZ R46, R6, R45.reuse ;  /* 0x0000002d062e7220 */ /* 0x080fe20000410000 */
[----:B------:R-:W-:Y:S02]  /*3df0*/  IMAD.U32 R41, R41, 0x10000, RZ ;  /* 0x0001000029297824 */ /* 0x000fe400078e00ff */
[C---:B------:R-:W-:Y:S01]  /*3e00*/  FMUL.FTZ R6, R44.reuse, R42 ;  /* 0x0000002a2c067220 */ /* 0x040fe20000410000 */
[C---:B------:R-:W-:Y:S01]  /*3e10*/  FFMA.FTZ R14, R7.reuse, R45, -R14 ;  /* 0x0000002d070e7223 */ /* 0x040fe2000001080e */
[----:B------:R-:W-:Y:S01]  /*3e20*/  FFMA.FTZ R7, R7, R99, R46 ;  /* 0x0000006307077223 */ /* 0x000fe2000001002e */
[-C--:B------:R-:W-:Y:S01]  /*3e30*/  FMUL.FTZ R11, R44, R41.reuse ;  /* 0x000000292c0b7220 */ /* 0x080fe20000410000 */
[----:B------:R-:W-:Y:S01]  /*3e40*/  FFMA.FTZ R6, R15, R41, -R6 ;  /* 0x000000290f067223 */ /* 0x000fe20000010806 */
[----:B------:R-:W-:-:S02]  /*3e50*/  F2FP.BF16.F32.PACK_AB R5, R40, R5 ;  /* 0x000000052805723e */ /* 0x000fc400000010ff */
[----:B------:R-:W-:Y:S01]  /*3e60*/  FFMA.FTZ R11, R15, R42, R11 ;  /* 0x0000002a0f0b7223 */ /* 0x000fe2000001000b */
[----:B------:R-:W-:Y:S02]  /*3e70*/  F2FP.BF16.F32.PACK_AB R7, R7, R14 ;  /* 0x0000000e0707723e */ /* 0x000fe400000010ff */
[----:B------:R-:W-:Y:S02]  /*3e80*/  F2FP.BF16.F32.PACK_AB R14, R43, R4 ;  /* 0x000000042b0e723e */ /* 0x000fe400000010ff */
[----:B------:R-:W-:-:S03]  /*3e90*/  F2FP.BF16.F32.PACK_AB R4, R11, R6 ;  /* 0x000000060b04723e */ /* 0x000fc600000010ff */
[----:B------:R-:W-:-:S07]  /*3ea0*/  IMAD.MOV.U32 R6, RZ, RZ, R14 ;  /* 0x000000ffff067224 */ /* 0x000fce00078e000e */
.L_x_2869:
[----:B------:R-:W-:Y:S05]  /*3eb0*/  BSYNC B2 ;  /* 0x0000000000027941 */ /* 0x000fea0003800000 */
.L_x_2868:
[----:B0-----:R0:W-:Y:S02]  /*3ec0*/  ST.E.128 desc[UR54][R12.64], R4 ;  /* 0x000000040c007985 */ /* 0x0011e4000c101d36 */
.L_x_2863:
[----:B------:R-:W-:Y:S05]  /*3ed0*/  BSYNC B1 ;  /* 0x0000000000017941 */ /* 0x000fea0003800000 */
.L_x_2862:
[----:B------:R-:W-:-:S03]  /*3ee0*/  UMOV UR4, 0xffffffff ;  /* 0xffffffff00047882 */ /* 0x000fc60000000000 */
[----:B------:R-:W-:Y:S05]  /*3ef0*/  BRA.DIV UR4, `(.L_x_2870) ;  /* 0x00000216042c7947 */ /* 0x000fea000b800000 */
[----:B-1----:R-:W1:Y:S04]  /*3f00*/  SHFL.IDX PT, R97, R97, 0x1, 0x1c1f ;  /* 0x003c1f0061617f89 */ /* 0x002e6800000e0000 */
[----:B---3--:R3:W0:Y:S02]  /*3f10*/  SHFL.IDX PT, R14, R96, 0x1, 0x1c1f ;  /* 0x003c1f00600e7f89 */ /* 0x00862400000e0000 */
.L_x_3214:
[----:B------:R-:W-:Y:S05]  /*3f20*/  @P4 BRA `(.L_x_2871) ;  /* 0x0000002000244947 */ /* 0x000fea0003800000 */
[----:B------:R-:W-:Y:S04]  /*3f30*/  BSSY B1, `(.L_x_2872) ;  /* 0x0000037000017945 */ /* 0x000fe80003800000 */
[----:B------:R-:W-:Y:S05]  /*3f40*/  @P1 BRA `(.L_x_2873) ;  /* 0x0000000000d41947 */ /* 0x000fea0003800000 */
[----:B0---4-:R0:W4:Y:S01]  /*3f50*/  LDS.128 R4, [R98+0x2000] ;  /* 0x0020000062047984 */ /* 0x0111220000000c00 */
[C---:B------:R-:W-:Y:S01]  /*3f60*/  LEA R12, P2, R18.reuse, R14, 0x1 ;  /* 0x0000000e120c7211 */ /* 0x040fe200078408ff */
[----:B------:R-:W-:Y:S03]  /*3f70*/  BSSY B2, `(.L_x_2874) ;  /* 0x0000031000027945 */ /* 0x000fe60003800000 */
[----:B-1----:R-:W-:Y:S02]  /*3f80*/  LEA.HI.X R13, R18, R97, R19, 0x1, P2 ;  /* 0x00000061120d7211 */ /* 0x002fe400010f0c13 */
[----:B------:R-:W-:-:S13]  /*3f90*/  ISETP.GE.AND P2, PT, R200, R88, PT ;  /* 0x00000058c800720c */ /* 0x000fda0003f46270 */
[----:B0-----:R-:W-:Y:S05]  /*3fa0*/  @P2 BRA `(.L_x_2875) ;  /* 0x0000000000b42947 */ /* 0x001fea0003800000 */
[----:B------:R-:W-:Y:S01]  /*3fb0*/  SHF.R.U64 R40, R36, 0x10, R37 ;  /* 0x0000001024287819 */ /* 0x000fe20000001225 */
[----:B----4-:R-:W-:Y:S01]  /*3fc0*/  IMAD.U32 R15, R6, 0x10000, RZ ;  /* 0x00010000060f7824 */ /* 0x010fe200078e00ff */
[--C-:B------:R-:W-:Y:S02]  /*3fd0*/  SHF.R.U64 R36, R38, 0x10, R39.reuse ;  /* 0x0000001026247819 */ /* 0x100fe40000001227 */
[----:B------:R-:W-:Y:S02]  /*3fe0*/  SHF.R.U32.HI R39, RZ, 0x10, R39 ;  /* 0x00000010ff277819 */ /* 0x000fe40000011627 */
[----:B------:R-:W-:Y:S02]  /*3ff0*/  PRMT R105, R105, 0x5410, R36 ;  /* 0x0000541069697816 */ /* 0x000fe40000000024 */
[----:B------:R-:W-:Y:S02]  /*4000*/  PRMT R107, R107, 0x5410, R40 ;  /* 0x000054106b6b7816 */ /* 0x000fe40000000028 */
[----:B------:R-:W-:-:S02]  /*4010*/  SHF.R.U32.HI R41, RZ, 0x10, R37 ;  /* 0x00000010ff297819 */ /* 0x000fc40000011625 */
[----:B------:R-:W-:Y:S02]  /*4020*/  PRMT R104, R104, 0x5410, R39 ;  /* 0x0000541068687816 */ /* 0x000fe40000000027 */
[----:B------:R-:W-:Y:S02]  /*4030*/  LOP3.LUT R36, R5, 0xffff0000, RZ, 0xc0, !PT ;  /* 0xffff000005247812 */ /* 0x000fe400078ec0ff */
[----:B------:R-:W-:Y:S01]  /*4040*/  LOP3.LUT R39, R105, 0xffff0000, RZ, 0xc0, !PT ;  /* 0xffff000069277812 */ /* 0x000fe200078ec0ff */
[----:B------:R-:W-:Y:S01]  /*4050*/  IMAD.U32 R42, R104, 0x10000, RZ ;  /* 0x00010000682a7824 */ /* 0x000fe200078e00ff */
[----:B------:R-:W-:Y:S01]  /*4060*/  LOP3.LUT R38, R107, 0xffff0000, RZ, 0xc0, !PT ;  /* 0xffff00006b267812 */ /* 0x000fe200078ec0ff */
[----:B------:R-:W-:Y:S01]  /*4070*/  IMAD.U32 R105, R105, 0x10000, RZ ;  /* 0x0001000069697824 */ /* 0x000fe200078e00ff */
[----:B------:R-:W-:Y:S01]  /*4080*/  PRMT R106, R106, 0x5410, R41 ;  /* 0x000054106a6a7816 */ /* 0x000fe20000000029 */
[----:B------:R-:W-:Y:S01]  /*4090*/  FMUL.FTZ R44, R36, R39 ;  /* 0x00000027242c7220 */ /* 0x000fe20000410000 */
[----:B------:R-:W-:Y:S01]  /*40a0*/  LOP3.LUT R37, R6, 0xffff0000, RZ, 0xc0, !PT ;  /* 0xffff000006257812 */ /* 0x000fe200078ec0ff */
[C---:B------:R-:W-:Y:S01]  /*40b0*/  IMAD.U32 R6, R7.reuse, 0x10000, RZ ;  /* 0x0001000007067824 */ /* 0x040fe200078e00ff */
[----:B------:R-:W-:Y:S01]  /*40c0*/  LOP3.LUT R11, R7, 0xffff0000, RZ, 0xc0, !PT ;  /* 0xffff0000070b7812 */ /* 0x000fe200078ec0ff */
[----:B------:R-:W-:-:S02]  /*40d0*/  IMAD.U32 R7, R5, 0x10000, RZ ;  /* 0x0001000005077824 */ /* 0x000fc400078e00ff */
[----:B------:R-:W-:Y:S01]  /*40e0*/  FMUL.FTZ R36, R36, R38 ;  /* 0x0000002624247220 */ /* 0x000fe20000410000 */
[----:B------:R-:W-:Y:S02]  /*40f0*/  IMAD.U32 R40, R106, 0x10000, RZ ;  /* 0x000100006a287824 */ /* 0x000fe400078e00ff */
[----:B------:R-:W-:Y:S01]  /*4100*/  FMUL.FTZ R46, R37, R42 ;  /* 0x0000002a252e7220 */ /* 0x000fe20000410000 */
[C---:B------:R-:W-:Y:S01]  /*4110*/  FFMA.FTZ R44, R7.reuse, R38, -R44 ;  /* 0x00000026072c7223 */ /* 0x040fe2000001082c */
[C---:B------:R-:W-:Y:S02]  /*4120*/  IMAD.U32 R5, R4.reuse, 0x10000, RZ ;  /* 0x0001000004057824 */ /* 0x040fe400078e00ff */
[----:B------:R-:W-:Y:S01]  /*4130*/  FFMA.FTZ R7, R7, R39, R36 ;  /* 0x0000002707077223 */ /* 0x000fe20000010024 */
[----:B------:R-:W-:Y:S01]  /*4140*/  LOP3.LUT R4, R4, 0xffff0000, RZ, 0xc0, !PT ;  /* 0xffff000004047812 */ /* 0x000fe200078ec0ff */
[-C--:B------:R-:W-:Y:S01]  /*4150*/  FMUL.FTZ R36, R37, R40.reuse ;  /* 0x0000002825247220 */ /* 0x080fe20000410000 */
[----:B------:R-:W-:Y:S01]  /*4160*/  LOP3.LUT R104, R104, 0xffff0000, RZ, 0xc0, !PT ;  /* 0xffff000068687812 */ /* 0x000fe200078ec0ff */
[----:B------:R-:W-:Y:S01]  /*4170*/  IMAD.U32 R107, R107, 0x10000, RZ ;  /* 0x000100006b6b7824 */ /* 0x000fe200078e00ff */
[----:B------:R-:W-:Y:S01]  /*4180*/  LOP3.LUT R106, R106, 0xffff0000, RZ, 0xc0, !PT ;  /* 0xffff00006a6a7812 */ /* 0x000fe200078ec0ff */
[C---:B------:R-:W-:Y:S01]  /*4190*/  FFMA.FTZ R46, R15.reuse, R40, -R46 ;  /* 0x000000280f2e7223 */ /* 0x040fe2000001082e */
[----:B------:R-:W-:Y:S01]  /*41a0*/  FFMA.FTZ R15, R15, R42, R36 ;  /* 0x0000002a0f0f7223 */ /* 0x000fe20000010024 */
[C---:B------:R-:W-:Y:S01]  /*41b0*/  FMUL.FTZ R37, R11.reuse, R104 ;  /* 0x000000680b257220 */ /* 0x040fe20000410000 */
[C---:B------:R-:W-:Y:S01]  /*41c0*/  FMUL.FTZ R36, R4.reuse, R105 ;  /* 0x0000006904247220 */ /* 0x040fe20000410000 */
[-C--:B------:R-:W-:Y:S01]  /*41d0*/  FMUL.FTZ R11, R11, R106.reuse ;  /* 0x0000006a0b0b7220 */ /* 0x080fe20000410000 */
[-C--:B------:R-:W-:Y:S01]  /*41e0*/  FMUL.FTZ R4, R4, R107.reuse ;  /* 0x0000006b04047220 */ /* 0x080fe20000410000 */
[C---:B------:R-:W-:Y:S01]  /*41f0*/  FFMA.FTZ R37, R6.reuse, R106, -R37 ;  /* 0x0000006a06257223 */ /* 0x040fe20000010825 */
[C---:B------:R-:W-:Y:S01]  /*4200*/  FFMA.FTZ R36, R5.reuse, R107, -R36 ;  /* 0x0000006b05247223 */ /* 0x040fe20000010824 */
[----:B------:R-:W-:Y:S01]  /*4210*/  FFMA.FTZ R6, R6, R104, R11 ;  /* 0x0000006806067223 */ /* 0x000fe2000001000b */
[----:B------:R-:W-:Y:S01]  /*4220*/  FFMA.FTZ R5, R5, R105, R4 ;  /* 0x0000006905057223 */ /* 0x000fe20000010004 */
[----:B------:R-:W-:-:S03]  /*4230*/  F2FP.BF16.F32.PACK_AB R44, R7, R44 ;  /* 0x0000002c072c723e */ /* 0x000fc600000010ff */
[----:B------:R-:W-:Y:S02]  /*4240*/  F2FP.BF16.F32.PACK_AB R7, R6, R37 ;  /* 0x000000250607723e */ /* 0x000fe400000010ff */
[----:B------:R-:W-:Y:S01]  /*4250*/  F2FP.BF16.F32.PACK_AB R4, R5, R36 ;  /* 0x000000240504723e */ /* 0x000fe200000010ff */
[----:B------:R-:W-:Y:S01]  /*4260*/  IMAD.MOV.U32 R5, RZ, RZ, R44 ;  /* 0x000000ffff057224 */ /* 0x000fe200078e002c */
[----:B------:R-:W-:-:S07]  /*4270*/  F2FP.BF16.F32.PACK_AB R6, R15, R46 ;  /* 0x0000002e0f06723e */ /* 0x000fce00000010ff */
.L_x_2875:
[----:B------:R-:W-:Y:S05]  /*4280*/  BSYNC B2 ;  /* 0x0000000000027941 */ /* 0x000fea0003800000 */
.L_x_2874:
[----:B----4-:R0:W-:Y:S02]  /*4290*/  ST.E.128 desc[UR54][R12.64], R4 ;  /* 0x000000040c007985 */ /* 0x0101e4000c101d36 */
.L_x_2873:
[----:B------:R-:W-:Y:S05]  /*42a0*/  BSYNC B1 ;  /* 0x0000000000017941 */ /* 0x000fea0003800000 */
.L_x_2872:
[----:B------:R-:W-:-:S13]  /*42b0*/  LOP3.LUT P2, RZ, R16, 0x1, RZ, 0xc0, !PT ;  /* 0x0000000110ff7812 */ /* 0x000fda000784c0ff */
[----:B------:R-:W-:Y:S05]  /*42c0*/  @P2 BRA `(.L_x_2871) ;  /* 0x0000001c003c2947 */ /* 0x000fea0003800000 */
[----:B0---4-:R0:W4:Y:S01]  /*42d0*/  LDS.128 R4, [R89+0x2000] ;  /* 0x0020000059047984 */ /* 0x0111220000000c00 */
        /* <DEDUP_REMOVED lines=51> */
.L_x_2877:
[----:B------:R-:W-:Y:S05]  /*4610*/  BSYNC B1 ;  /* 0x0000000000017941 */ /* 0x000fea0003800000 */
.L_x_2876:
[----:B----4-:R0:W-:Y:S01]  /*4620*/  ST.E.128 desc[UR54][R12.64], R4 ;  /* 0x000000040c007985 */ /* 0x0101e2000c101d36 */
[----:B------:R-:W-:Y:S05]  /*4630*/  BRA `(.L_x_2871) ;  /* 0x0000001800607947 */ /* 0x000fea0003800000 */
.L_x_2853:
[----:B------:R-:W-:-:S05]  /*4640*/  VIADD R11, R204, 0x40 ;  /* 0x00000040cc0b7836 */ /* 0x000fca0000000000 */
[----:B------:R-:W-:-:S04]  /*4650*/  ISETP.GE.AND P2, PT, R11, R94, PT ;  /* 0x0000005e0b00720c */ /* 0x000fc80003f46270 */
[----:B------:R-:W-:-:S13]  /*4660*/  ISETP.GE.OR P2, PT, R18, R88, P2 ;  /* 0x000000581200720c */ /* 0x000fda0001746670 */
[----:B------:R-:W-:Y:S01]  /*4670*/  @!P2 IADD3 R38, P3, P4, R20, R6, R57 ;  /* 0x000000061426a210 */ /* 0x000fe20007c7e039 */
[----:B------:R-:W0:Y:S03]  /*4680*/  @!P2 LDC.64 R14, c[0x0][0x3e8] ;  /* 0x0000fa00ff0eab82 */ /* 0x000e260000000a00 */
[----:B------:R-:W-:Y:S02]  /*4690*/  @!P2 IADD3.X R39, R67, R87, R56, P3, P4 ;  /* 0x000000574327a210 */ /* 0x000fe40001fe8438 */
[----:B------:R-:W-:-:S03]  /*46a0*/  @!P2 IADD3 R11, P3, P4, R52, R4, R59 ;  /* 0x00000004340ba210 */ /* 0x000fc60007c7e03b */
[----:B------:R-:W1:Y:S01]  /*46b0*/  @!P2 LDC.64 R12, c[0x0][0x400] ;  /* 0x00010000ff0cab82 */ /* 0x000e620000000a00 */
[----:B------:R-:W-:Y:S02]  /*46c0*/  @!P2 IADD3.X R40, R69, R95, R58, P3, P4 ;  /* 0x0000005f4528a210 */ /* 0x000fe40001fe843a */
[----:B------:R-:W-:-:S04]  /*46d0*/  ISETP.GE.AND P3, PT, R204, R94, PT ;  /* 0x0000005ecc00720c */ /* 0x000fc80003f66270 */
[----:B------:R-:W-:-:S13]  /*46e0*/  ISETP.GE.OR P3, PT, R18, R88, P3 ;  /* 0x000000581200720c */ /* 0x000fda0001f66670 */
[----:B------:R-:W2:Y:S01]  /*46f0*/  @!P3 LDC.64 R32, c[0x0][0x3e8] ;  /* 0x0000fa00ff20bb82 */ /* 0x000ea20000000a00 */
[----:B------:R-:W-:-:S05]  /*4700*/  @!P3 IADD3 R6, P4, R20, R6, RZ ;  /* 0x000000061406b210 */ /* 0x000fca0007f9e0ff */
[----:B------:R-:W-:Y:S02]  /*4710*/  @!P3 IMAD.X R5, R87, 0x1, R67, P4 ;  /* 0x000000015705b824 */ /* 0x000fe400020e0643 */
[----:B------:R-:W3:Y:S01]  /*4720*/  @!P3 LDC.64 R36, c[0x0][0x400] ;  /* 0x00010000ff24bb82 */ /* 0x000ee20000000a00 */
[----:B--2---:R-:W-:-:S04]  /*4730*/  @!P3 LEA R32, P4, R6, R32, 0x1 ;  /* 0x000000200620b211 */ /* 0x004fc800078808ff */
[----:B------:R-:W-:Y:S02]  /*4740*/  @!P3 LEA.HI.X R33, R6, R33, R5, 0x1, P4 ;  /* 0x000000210621b211 */ /* 0x000fe400020f0c05 */
[----:B------:R-:W-:Y:S02]  /*4750*/  CS2R R6, SRZ ;  /* 0x0000000000067805 */ /* 0x000fe4000001ff00 */
[----:B------:R-:W-:-:S05]  /*4760*/  @!P3 IADD3 R4, P4, R52, R4, RZ ;  /* 0x000000043404b210 */ /* 0x000fca0007f9e0ff */
[----:B------:R-:W-:Y:S01]  /*4770*/  @!P3 IMAD.X R5, R95, 0x1, R69, P4 ;  /* 0x000000015f05b824 */ /* 0x000fe200020e0645 */
[----:B---3--:R-:W-:-:S04]  /*4780*/  @!P3 LEA R36, P4, R4, R36, 0x1 ;  /* 0x000000240424b211 */ /* 0x008fc800078808ff */
[----:B------:R-:W-:Y:S02]  /*4790*/  @!P3 LEA.HI.X R37, R4, R37, R5, 0x1, P4 ;  /* 0x000000250425b211 */ /* 0x000fe400020f0c05 */
[----:B------:R-:W-:Y:S02]  /*47a0*/  CS2R R4, SRZ ;  /* 0x0000000000047805 */ /* 0x000fe4000001ff00 */
[----:B------:R-:W-:-:S04]  /*47b0*/  CS2R R34, SRZ ;  /* 0x0000000000227805 */ /* 0x000fc8000001ff00 */
[----:B------:R2:W3:Y:S02]  /*47c0*/  @!P3 LDG.E.128 R4, desc[UR54][R32.64] ;  /* 0x000000362004b981 */ /* 0x0004e4000c1e1d00 */
[----:B--2---:R-:W-:-:S06]  /*47d0*/  CS2R R32, SRZ ;  /* 0x0000000000207805 */ /* 0x004fcc000001ff00 */
[----:B------:R2:W4:Y:S01]  /*47e0*/  @!P3 LDG.E.128 R32, desc[UR54][R36.64] ;  /* 0x000000362420b981 */ /* 0x000522000c1e1d00 */
[----:B0-----:R-:W-:-:S04]  /*47f0*/  @!P2 LEA R14, P3, R38, R14, 0x1 ;  /* 0x0000000e260ea211 */ /* 0x001fc800078608ff */
[----:B------:R-:W-:Y:S02]  /*4800*/  @!P2 LEA.HI.X R15, R38, R15, R39, 0x1, P3 ;  /* 0x0000000f260fa211 */ /* 0x000fe400018f0c27 */
[----:B------:R-:W-:Y:S02]  /*4810*/  CS2R R38, SRZ ;  /* 0x0000000000267805 */ /* 0x000fe4000001ff00 */
[C---:B-1----:R-:W-:Y:S02]  /*4820*/  @!P2 LEA R12, P3, R11.reuse, R12, 0x1 ;  /* 0x0000000c0b0ca211 */ /* 0x042fe400078608ff */
[----:B--2---:R-:W-:Y:S02]  /*4830*/  CS2R R36, SRZ ;  /* 0x0000000000247805 */ /* 0x004fe4000001ff00 */
[----:B------:R-:W-:Y:S02]  /*4840*/  @!P2 LEA.HI.X R13, R11, R13, R40, 0x1, P3 ;  /* 0x0000000d0b0da211 */ /* 0x000fe400018f0c28 */
[----:B------:R-:W-:-:S02]  /*4850*/  CS2R R42, SRZ ;  /* 0x00000000002a7805 */ /* 0x000fc4000001ff00 */
[----:B------:R-:W-:Y:S01]  /*4860*/  CS2R R40, SRZ ;  /* 0x0000000000287805 */ /* 0x000fe2000001ff00 */
[----:B------:R-:W2:Y:S05]  /*4870*/  @!P2 LDG.E.128 R36, desc[UR54][R14.64] ;  /* 0x000000360e24a981 */ /* 0x000eaa000c1e1d00 */
[----:B------:R0:W5:Y:S01]  /*4880*/  @!P2 LDG.E.128 R40, desc[UR54][R12.64] ;  /* 0x000000360c28a981 */ /* 0x000162000c1e1d00 */
[----:B------:R-:W-:Y:S01]  /*4890*/  UISETP.NE.AND UP0, UPT, UR51, 0x3, UPT ;  /* 0x000000033300788c */ /* 0x000fe2000bf05270 */
[----:B------:R-:W-:-:S05]  /*48a0*/  ISETP.GE.AND P2, PT, R18, R88, PT ;  /* 0x000000581200720c */ /* 0x000fca0003f46270 */
[----:B------:R-:W-:Y:S01]  /*48b0*/  PLOP3.LUT P3, PT, PT, PT, UP0, 0x80, 0x0 ;  /* 0x000000000000781c */ /* 0x000fe20003f6f008 */
[----:B---3--:R-:W-:Y:S02]  /*48c0*/  IMAD.MOV.U32 R11, RZ, RZ, R6 ;  /* 0x000000ffff0b7224 */ /* 0x008fe400078e0006 */
[----:B------:R-:W-:Y:S02]  /*48d0*/  IMAD.MOV.U32 R44, RZ, RZ, R7 ;  /* 0x000000ffff2c7224 */ /* 0x000fe400078e0007 */
[----:B------:R-:W-:Y:S01]  /*48e0*/  IMAD.MOV.U32 R45, RZ, RZ, R4 ;  /* 0x000000ffff2d7224 */ /* 0x000fe200078e0004 */
[----:B------:R-:W-:Y:S01]  /*48f0*/  PRMT R114, R114, 0x5410, R11 ;  /* 0x0000541072727816 */ /* 0x000fe2000000000b */
[----:B------:R-:W-:Y:S01]  /*4900*/  IMAD.MOV.U32 R46, RZ, RZ, R5 ;  /* 0x000000ffff2e7224 */ /* 0x000fe200078e0005 */
[----:B------:R-:W-:Y:S02]  /*4910*/  PRMT R109, R44, 0x7610, R109 ;  /* 0x000076102c6d7816 */ /* 0x000fe4000000006d */
[----:B------:R-:W-:-:S02]  /*4920*/  PRMT R116, R45, 0x7610, R116 ;  /* 0x000076102d747816 */ /* 0x000fc40000000074 */
[----:B------:R-:W-:Y:S01]  /*4930*/  PRMT R104, R46, 0x7610, R104 ;  /* 0x000076102e687816 */ /* 0x000fe20000000068 */
[----:B----4-:R-:W-:Y:S02]  /*4940*/  IMAD.MOV.U32 R11, RZ, RZ, R34 ;  /* 0x000000ffff0b7224 */ /* 0x010fe400078e0022 */
[----:B0-----:R-:W-:Y:S02]  /*4950*/  IMAD.MOV.U32 R12, RZ, RZ, R35 ;  /* 0x000000ffff0c7224 */ /* 0x001fe400078e0023 */
[----:B------:R-:W-:Y:S01]  /*4960*/  IMAD.MOV.U32 R13, RZ, RZ, R32 ;  /* 0x000000ffff0d7224 */ /* 0x000fe200078e0020 */
[----:B------:R-:W-:Y:S01]  /*4970*/  PRMT R115, R115, 0x5410, R11 ;  /* 0x0000541073737816 */ /* 0x000fe2000000000b */
[----:B------:R-:W-:Y:S01]  /*4980*/  IMAD.MOV.U32 R14, RZ, RZ, R33 ;  /* 0x000000ffff0e7224 */ /* 0x000fe200078e0021 */
[----:B------:R-:W-:Y:S02]  /*4990*/  PRMT R117, R12, 0x7610, R117 ;  /* 0x000076100c757816 */ /* 0x000fe40000000075 */
[----:B------:R-:W-:-:S02]  /*49a0*/  PRMT R118, R13, 0x7610, R118 ;  /* 0x000076100d767816 */ /* 0x000fc40000000076 */
[----:B------:R-:W-:Y:S01]  /*49b0*/  PRMT R105, R14, 0x7610, R105 ;  /* 0x000076100e697816 */ /* 0x000fe20000000069 */
[----:B--2---:R-:W-:Y:S02]  /*49c0*/  IMAD.MOV.U32 R11, RZ, RZ, R38 ;  /* 0x000000ffff0b7224 */ /* 0x004fe400078e0026 */
[----:B------:R-:W-:Y:S02]  /*49d0*/  IMAD.MOV.U32 R12, RZ, RZ, R39 ;  /* 0x000000ffff0c7224 */ /* 0x000fe400078e0027 */
[----:B------:R-:W-:Y:S01]  /*49e0*/  IMAD.MOV.U32 R13, RZ, RZ, R36 ;  /* 0x000000ffff0d7224 */ /* 0x000fe200078e0024 */
[----:B------:R-:W-:Y:S01]  /*49f0*/  PRMT R115, R11, 0x7610, R115 ;  /* 0x000076100b737816 */ /* 0x000fe20000000073 */
[----:B------:R-:W-:Y:S02]  /*4a00*/  IMAD.MOV.U32 R14, RZ, RZ, R37 ;  /* 0x000000ffff0e7224 */ /* 0x000fe400078e0025 */
[----:B-----5:R-:W-:Y:S01]  /*4a10*/  IMAD.MOV.U32 R11, RZ, RZ, R42 ;  /* 0x000000ffff0b7224 */ /* 0x020fe200078e002a */
[----:B------:R-:W-:Y:S01]  /*4a20*/  PRMT R113, R12, 0x5410, R13 ;  /* 0x000054100c717816 */ /* 0x000fe2000000000d */
        /* <DEDUP_REMOVED lines=9> */
.L_x_2878:
[----:B------:R-:W-:Y:S01]  /*4ac0*/  IMAD R87, R22, 0x8, R23 ;  /* 0x0000000816577824 */ /* 0x000fe200078e0217 */
[----:B------:R-:W-:Y:S01]  /*4ad0*/  SHF.L.U32 R95, R209, 0x1f, RZ ;  /* 0x0000001fd15f7819 */ /* 0x000fe200000006ff */
[----:B------:R-:W0:Y:S01]  /*4ae0*/  LDC R100, c[0x0][0x2f4] ;  /* 0x0000bd00ff647b82 */ /* 0x000e220000000800 */
[----:B------:R-:W-:Y:S02]  /*4af0*/  BSSY B1, `(.L_x_2879) ;  /* 0x0000003000017945 */ /* 0x000fe40003800000 */
[----:B------:R-:W1:Y:S02]  /*4b00*/  SYNCS.PHASECHK.TRANS64.TRYWAIT P4, [R87+URZ+0x22890], R95 ;  /* 0x0228905f570075a7 */ /* 0x000e64000808017f */
[----:B-1----:R-:W-:Y:S05]  /*4b10*/  @!P4 BRA `(.L_x_2880) ;  /* 0x00000208006cc947 */ /* 0x002fea0003800000 */
.L_x_3215:
[----:B------:R-:W-:Y:S05]  /*4b20*/  BSYNC B1 ;  /* 0x0000000000017941 */ /* 0x000fea0003800000 */
.L_x_2879:
[----:B------:R-:W-:Y:S01]  /*4b30*/  UMOV UR4, 0xffffffff ;  /* 0xffffffff00047882 */ /* 0x000fe20000000000 */
[----:B0-----:R-:W-:Y:S02]  /*4b40*/  IMAD.IADD R102, R100, 0x1, -R61 ;  /* 0x0000000164667824 */ /* 0x001fe400078e0a3d */
[----:B------:R-:W-:Y:S05]  /*4b50*/  BRA.DIV UR4, `(.L_x_2881) ;  /* 0x0000020a04707947 */ /* 0x000fea000b800000 */
[----:B------:R0:W2:Y:S04]  /*4b60*/  SHFL.IDX PT, R98, R97, RZ, 0x1c1f ;  /* 0x001c1fff61627589 */ /* 0x0000a800000e0000 */
[----:B------:R0:W3:Y:S02]  /*4b70*/  SHFL.IDX PT, R99, R96, RZ, 0x1c1f ;  /* 0x001c1fff60637589 */ /* 0x0000e400000e0000 */
.L_x_3219:
        /* <DEDUP_REMOVED lines=9> */
[----:B------:R-:W-:Y:S01]  /*4c10*/  LEA.HI R11, R12, R11, RZ, 0x4 ;  /* 0x0000000b0c0b7211 */ /* 0x000fe200078f20ff */
[----:B------:R-:W-:-:S03]  /*4c20*/  IMAD R12, R22, 0x1800, R85 ;  /* 0x00001800160c7824 */ /* 0x000fc600078e0255 */
[----:B------:R-:W-:Y:S01]  /*4c30*/  LEA.HI.SX32 R11, R11, R70, 0x1c ;  /* 0x000000460b0b7211 */ /* 0x000fe200078fe2ff */
[----:B------:R-:W-:-:S04]  /*4c40*/  IMAD R12, R12, 0x2, R23 ;  /* 0x000000020c0c7824 */ /* 0x000fc800078e0217 */
[----:B------:R-:W-:-:S05]  /*4c50*/  IMAD.SHL.U32 R11, R11, 0x8, RZ ;  /* 0x000000080b0b7824 */ /* 0x000fca00078e00ff */
[----:B------:R-:W-:-:S04]  /*4c60*/  LOP3.LUT R13, R73, 0x38, R11, 0xf8, !PT ;  /* 0x00000038490d7812 */ /* 0x000fc800078ef80b */
[----:B------:R-:W-:-:S05]  /*4c70*/  LOP3.LUT R13, R13, R76, RZ, 0x3c, !PT ;  /* 0x0000004c0d0d7212 */ /* 0x000fca00078e3cff */
[----:B----4-:R-:W-:-:S04]  /*4c80*/  IMAD R13, R14, 0x200, R13 ;  /* 0x000002000e0d7824 */ /* 0x010fc800078e020d */
[----:B------:R-:W-:-:S04]  /*4c90*/  IMAD R14, R22, 0x1800, R13 ;  /* 0x00001800160e7824 */ /* 0x000fc800078e020d */
[----:B------:R-:W-:Y:S02]  /*4ca0*/  IMAD R44, R14, 0x2, R23 ;  /* 0x000000020e2c7824 */ /* 0x000fe400078e0217 */
[----:B------:R-:W2:Y:S04]  /*4cb0*/  LDS.128 R12, [R12+0x1c400] ;  /* 0x01c400000c0c7984 */ /* 0x000ea80000000c00 */
[----:B------:R-:W3:Y:S01]  /*4cc0*/  LDS.128 R44, [R44+0x1c400] ;  /* 0x01c400002c2c7984 */ /* 0x000ee20000000c00 */
[----:B------:R-:W-:Y:S05]  /*4cd0*/  @P2 BRA `(.L_x_2885) ;  /* 0x0000000400702947 */ /* 0x000fea0003800000 */
[----:B------:R-:W-:Y:S01]  /*4ce0*/  SHF.R.U32.HI R101, RZ, 0x10, R33 ;  /* 0x00000010ff657819 */ /* 0x000fe20000011621 */
[----:B---3--:R-:W-:Y:S01]  /*4cf0*/  IMAD.U32 R107, R45, 0x10000, RZ ;  /* 0x000100002d6b7824 */ /* 0x008fe200078e00ff */
[----:B------:R-:W-:Y:S02]  /*4d00*/  SHF.R.U32.HI R103, RZ, 0x10, R5 ;  /* 0x00000010ff677819 */ /* 0x000fe40000011605 */
[----:B------:R-:W-:Y:S01]  /*4d10*/  PRMT R101, R105, 0x5410, R101 ;  /* 0x0000541069657816 */ /* 0x000fe20000000065 */
[----:B--2---:R-:W-:Y:S01]  /*4d20*/  IMAD.U32 R105, R13, 0x10000, RZ ;  /* 0x000100000d697824 */ /* 0x004fe200078e00ff */
[----:B------:R-:W-:Y:S02]  /*4d30*/  PRMT R103, R104, 0x5410, R103 ;  /* 0x0000541068677816 */ /* 0x000fe40000000067 */
[----:B------:R-:W-:Y:S01]  /*4d40*/  LOP3.LUT R110, R45, 0xffff0000, RZ, 0xc0, !PT ;  /* 0xffff00002d6e7812 */ /* 0x000fe200078ec0ff */
[C---:B------:R-:W-:Y:S01]  /*4d50*/  IMAD.U32 R104, R101.reuse, 0x10000, RZ ;  /* 0x0001000065687824 */ /* 0x040fe200078e00ff */
[----:B------:R-:W-:Y:S01]  /*4d60*/  LOP3.LUT R101, R101, 0xffff0000, RZ, 0xc0, !PT ;  /* 0xffff000065657812 */ /* 0x000fe200078ec0ff */
[C---:B------:R-:W-:Y:S01]  /*4d70*/  IMAD.U32 R106, R103.reuse, 0x10000, RZ ;  /* 0x00010000676a7824 */ /* 0x040fe200078e00ff */
[----:B------:R-:W-:Y:S01]  /*4d80*/  LOP3.LUT R103, R103, 0xffff0000, RZ, 0xc0, !PT ;  /* 0xffff000067677812 */ /* 0x000fe200078ec0ff */
[C---:B------:R-:W-:Y:S01]  /*4d90*/  FMUL.FTZ R108, R107.reuse, R104 ;  /* 0x000000686b6c7220 */ /* 0x040fe20000410000 */
[----:B------:R-:W-:Y:S01]  /*4da0*/  SHF.R.U64 R33, R32, 0x10, R33 ;  /* 0x0000001020217819 */ /* 0x000fe20000001221 */
[-C--:B------:R-:W-:Y:S01]  /*4db0*/  FMUL.FTZ R107, R107, R106.reuse ;  /* 0x0000006a6b6b7220 */ /* 0x080fe20000410000 */
[C---:B------:R-:W-:Y:S01]  /*4dc0*/  FMUL.FTZ R45, R110.reuse, R101 ;  /* 0x000000656e2d7220 */ /* 0x040fe20000410000 */
[----:B------:R-:W-:Y:S01]  /*4dd0*/  FFMA.FTZ R106, R105, R106, -R108 ;  /* 0x0000006a696a7223 */ /* 0x000fe2000001086c */
[----:B------:R-:W-:Y:S01]  /*4de0*/  LOP3.LUT R108, R13, 0xffff0000, RZ, 0xc0, !PT ;  /* 0xffff00000d6c7812 */ /* 0x000fe200078ec0ff */
[----:B------:R-:W-:Y:S01]  /*4df0*/  FFMA.FTZ R104, R105, R104, R107 ;  /* 0x0000006869687223 */ /* 0x000fe2000001006b */
[----:B------:R-:W-:Y:S01]  /*4e00*/  SHF.R.U32.HI R105, RZ, 0x10, R35 ;  /* 0x00000010ff697819 */ /* 0x000fe20000011623 */
[-C--:B------:R-:W-:Y:S01]  /*4e10*/  FMUL.FTZ R110, R110, R103.reuse ;  /* 0x000000676e6e7220 */ /* 0x080fe20000410000 */
[----:B------:R-:W-:Y:S01]  /*4e20*/  SHF.R.U32.HI R107, RZ, 0x10, R7 ;  /* 0x00000010ff6b7819 */ /* 0x000fe20000011607 */
[C---:B------:R-:W-:Y:S01]  /*4e30*/  FFMA.FTZ R45, R108.reuse, R103, -R45 ;  /* 0x000000676c2d7223 */ /* 0x040fe2000001082d */
[----:B------:R-:W-:Y:S01]  /*4e40*/  PRMT R105, R117, 0x5410, R105 ;  /* 0x0000541075697816 */ /* 0x000fe20000000069 */
[----:B------:R-:W-:Y:S01]  /*4e50*/  FFMA.FTZ R13, R108, R101, R110 ;  /* 0x000000656c0d7223 */ /* 0x000fe2000001006e */
[----:B------:R-:W-:Y:S01]  /*4e60*/  PRMT R107, R109, 0x5410, R107 ;  /* 0x000054106d6b7816 */ /* 0x000fe2000000006b */
[----:B------:R-:W-:Y:S01]  /*4e70*/  IMAD.U32 R110, R47, 0x10000, RZ ;  /* 0x000100002f6e7824 */ /* 0x000fe200078e00ff */
[----:B------:R-:W-:Y:S01]  /*4e80*/  SHF.R.U64 R5, R4, 0x10, R5 ;  /* 0x0000001004057819 */ /* 0x000fe20000001205 */
[C---:B------:R-:W-:Y:S01]  /*4e90*/  IMAD.U32 R103, R105.reuse, 0x10000, RZ ;  /* 0x0001000069677824 */ /* 0x040fe200078e00ff */
[----:B------:R-:W-:Y:S01]  /*4ea0*/  LOP3.LUT R32, R105, 0xffff0000, RZ, 0xc0, !PT ;  /* 0xffff000069207812 */ /* 0x000fe200078ec0ff */
[----:B------:R-:W-:Y:S01]  /*4eb0*/  IMAD.U32 R101, R107, 0x10000, RZ ;  /* 0x000100006b657824 */ /* 0x000fe200078e00ff */
[----:B------:R-:W-:Y:S01]  /*4ec0*/  LOP3.LUT R47, R47, 0xffff0000, RZ, 0xc0, !PT ;  /* 0xffff00002f2f7812 */ /* 0x000fe200078ec0ff */
[----:B------:R-:W-:Y:S01]  /*4ed0*/  FMUL.FTZ R109, R110, R103 ;  /* 0x000000676e6d7220 */ /* 0x000fe20000410000 */
[----:B------:R-:W-:-:S02]  /*4ee0*/  IMAD.U32 R108, R15, 0x10000, RZ ;  /* 0x000100000f6c7824 */ /* 0x000fc400078e00ff */
[-C--:B------:R-:W-:Y:S01]  /*4ef0*/  FMUL.FTZ R110, R110, R101.reuse ;  /* 0x000000656e6e7220 */ /* 0x080fe20000410000 */
[----:B------:R-:W-:Y:S01]  /*4f00*/  LOP3.LUT R4, R107, 0xffff0000, RZ, 0xc0, !PT ;  /* 0xffff00006b047812 */ /* 0x000fe200078ec0ff */
[C---:B------:R-:W-:Y:S02]  /*4f10*/  FFMA.FTZ R101, R108.reuse, R101, -R109 ;  /* 0x000000656c657223 */ /* 0x040fe4000001086d */
[----:B------:R-:W-:Y:S01]  /*4f20*/  FFMA.FTZ R103, R108, R103, R110 ;  /* 0x000000676c677223 */ /* 0x000fe2000001006e */
[----:B------:R-:W-:Y:S01]  /*4f30*/  LOP3.LUT R15, R15, 0xffff0000, RZ, 0xc0, !PT ;  /* 0xffff00000f0f7812 */ /* 0x000fe200078ec0ff */
[C---:B------:R-:W-:Y:S01]  /*4f40*/  FMUL.FTZ R108, R47.reuse, R32 ;  /* 0x000000202f6c7220 */ /* 0x040fe20000410000 */
[-C--:B------:R-:W-:Y:S01]  /*4f50*/  FMUL.FTZ R47, R47, R4.reuse ;  /* 0x000000042f2f7220 */ /* 0x080fe20000410000 */
[----:B------:R-:W-:Y:S01]  /*4f60*/  PRMT R5, R116, 0x5410, R5 ;  /* 0x0000541074057816 */ /* 0x000fe20000000005 */
[----:B------:R-:W-:Y:S02]  /*4f70*/  IMAD.U32 R110, R44, 0x10000, RZ ;  /* 0x000100002c6e7824 */ /* 0x000fe400078e00ff */
[C---:B------:R-:W-:Y:S01]  /*4f80*/  FFMA.FTZ R4, R15.reuse, R4, -R108 ;  /* 0x000000040f047223 */ /* 0x040fe2000001086c */
[----:B------:R-:W-:Y:S01]  /*4f90*/  FFMA.FTZ R32, R15, R32, R47 ;  /* 0x000000200f207223 */ /* 0x000fe2000001002f */
[----:B------:R-:W-:Y:S01]  /*4fa0*/  PRMT R15, R118, 0x5410, R33 ;  /* 0x00005410760f7816 */ /* 0x000fe20000000021 */
[C---:B------:R-:W-:Y:S01]  /*4fb0*/  IMAD.U32 R47, R5.reuse, 0x10000, RZ ;  /* 0x00010000052f7824 */ /* 0x040fe200078e00ff */
[----:B------:R-:W-:Y:S01]  /*4fc0*/  LOP3.LUT R44, R44, 0xffff0000, RZ, 0xc0, !PT ;  /* 0xffff00002c2c7812 */ /* 0x000fe200078ec0ff */
[----:B------:R-:W-:Y:S01]  /*4fd0*/  IMAD.U32 R108, R12, 0x10000, RZ ;  /* 0x000100000c6c7824 */ /* 0x000fe200078e00ff */
[----:B------:R-:W-:Y:S01]  /*4fe0*/  LOP3.LUT R5, R5, 0xffff0000, RZ, 0xc0, !PT ;  /* 0xffff000005057812 */ /* 0x000fe200078ec0ff */
[C---:B------:R-:W-:Y:S01]  /*4ff0*/  IMAD.U32 R33, R15.reuse, 0x10000, RZ ;  /* 0x000100000f217824 */ /* 0x040fe200078e00ff */
[----:B------:R-:W-:-:S02]  /*5000*/  LOP3.LUT R15, R15, 0xffff0000, RZ, 0xc0, !PT ;  /* 0xffff00000f0f7812 */ /* 0x000fc400078ec0ff */
[----:B------:R-:W-:Y:S01]  /*5010*/  SHF.R.U64 R34, R34, 0x10, R35 ;  /* 0x0000001022227819 */ /* 0x000fe20000001223 */
[C---:B------:R-:W-:Y:S01]  /*5020*/  FMUL.FTZ R105, R110.reuse, R33 ;  /* 0x000000216e697220 */ /* 0x040fe20000410000 */
[----:B------:R-:W-:Y:S01]  /*5030*/  FMUL.FTZ R110, R110, R47 ;  /* 0x0000002f6e6e7220 */ /* 0x000fe20000410000 */
[----:B------:R-:W-:Y:S01]  /*5040*/  SHF.R.U64 R6, R6, 0x10, R7 ;  /* 0x0000001006067819 */ /* 0x000fe20000001207 */
[----:B------:R-:W-:Y:S01]  /*5050*/  FMUL.FTZ R7, R44, R15 ;  /* 0x0000000f2c077220 */ /* 0x000fe20000410000 */
[C---:B------:R-:W-:Y:S01]  /*5060*/  FFMA.FTZ R47, R108.reuse, R47, -R105 ;  /* 0x0000002f6c2f7223 */ /* 0x040fe20000010869 */
[----:B------:R-:W-:Y:S01]  /*5070*/  FFMA.FTZ R110, R108, R33, R110 ;  /* 0x000000216c6e7223 */ /* 0x000fe2000001006e */
[----:B------:R-:W-:Y:S01]  /*5080*/  LOP3.LUT R108, R12, 0xffff0000, RZ, 0xc0, !PT ;  /* 0xffff00000c6c7812 */ /* 0x000fe200078ec0ff */
[-C--:B------:R-:W-:Y:S01]  /*5090*/  FMUL.FTZ R44, R44, R5.reuse ;  /* 0x000000052c2c7220 */ /* 0x080fe20000410000 */
        /* <DEDUP_REMOVED lines=10> */
[----:B------:R-:W-:-:S02]  /*5140*/  IMAD.U32 R15, R14, 0x10000, RZ ;  /* 0x000100000e0f7824 */ /* 0x000fc400078e00ff */
[C---:B------:R-:W-:Y:S01]  /*5150*/  FMUL.FTZ R116, R7.reuse, R108 ;  /* 0x0000006c07747220 */ /* 0x040fe20000410000 */
[-C--:B------:R-:W-:Y:S01]  /*5160*/  FMUL.FTZ R33, R7, R44.reuse ;  /* 0x0000002c07217220 */ /* 0x080fe20000410000 */
[----:B------:R-:W-:Y:S01]  /*5170*/  LOP3.LUT R14, R14, 0xffff0000, RZ, 0xc0, !PT ;  /* 0xffff00000e0e7812 */ /* 0x000fe200078ec0ff */
[----:B------:R-:W-:Y:S01]  /*5180*/  FMUL.FTZ R105, R46, R35 ;  /* 0x000000232e697220 */ /* 0x000fe20000410000 */
[C---:B------:R-:W-:Y:S01]  /*5190*/  FFMA.FTZ R7, R15.reuse, R44, -R116 ;  /* 0x0000002c0f077223 */ /* 0x040fe20000010874 */
[----:B------:R-:W-:Y:S01]  /*51a0*/  FFMA.FTZ R15, R15, R108, R33 ;  /* 0x0000006c0f0f7223 */ /* 0x000fe20000010021 */
[----:B------:R-:W-:Y:S02]  /*51b0*/  LOP3.LUT R33, R6, 0xffff0000, RZ, 0xc0, !PT ;  /* 0xffff000006217812 */ /* 0x000fe400078ec0ff */
[----:B------:R-:W-:Y:S02]  /*51c0*/  F2FP.BF16.F32.PACK_AB R4, R4, R101 ;  /* 0x000000650404723e */ /* 0x000fe400000010ff */
[----:B------:R-:W-:Y:S01]  /*51d0*/  F2FP.BF16.F32.PACK_AB R104, R13, R104 ;  /* 0x000000680d68723e */ /* 0x000fe200000010ff */
[-C--:B------:R-:W-:Y:S01]  /*51e0*/  FMUL.FTZ R46, R46, R33.reuse ;  /* 0x000000212e2e7220 */ /* 0x080fe20000410000 */
[----:B------:R-:W-:Y:S01]  /*51f0*/  FFMA.FTZ R6, R14, R33, -R105 ;  /* 0x000000210e067223 */ /* 0x000fe20000010869 */
[----:B------:R-:W-:Y:S01]  /*5200*/  F2FP.BF16.F32.PACK_AB R32, R32, R103 ;  /* 0x000000672020723e */ /* 0x000fe200000010ff */
[----:B------:R-:W-:-:S02]  /*5210*/  IMAD.MOV.U32 R13, RZ, RZ, R45 ;  /* 0x000000ffff0d7224 */ /* 0x000fc400078e002d */
[----:B------:R-:W-:Y:S01]  /*5220*/  FFMA.FTZ R46, R14, R35, R46 ;  /* 0x000000230e2e7223 */ /* 0x000fe2000001002e */
[----:B------:R-:W-:Y:S01]  /*5230*/  F2FP.BF16.F32.PACK_AB R12, R12, R47 ;  /* 0x0000002f0c0c723e */ /* 0x000fe200000010ff */
[----:B------:R-:W-:Y:S01]  /*5240*/  IMAD.MOV.U32 R45, RZ, RZ, R104 ;  /* 0x000000ffff2d7224 */ /* 0x000fe200078e0068 */
[----:B------:R-:W-:Y:S01]  /*5250*/  F2FP.BF16.F32.PACK_AB R44, R5, R110 ;  /* 0x0000006e052c723e */ /* 0x000fe200000010ff */
[----:B------:R-:W-:Y:S01]  /*5260*/  IMAD.MOV.U32 R47, RZ, RZ, R32 ;  /* 0x000000ffff2f7224 */ /* 0x000fe200078e0020 */
[----:B------:R-:W-:Y:S01]  /*5270*/  F2FP.BF16.F32.PACK_AB R46, R46, R15 ;  /* 0x0000000f2e2e723e */ /* 0x000fe200000010ff */
[----:B------:R-:W-:Y:S01]  /*5280*/  IMAD.MOV.U32 R15, RZ, RZ, R4 ;  /* 0x000000ffff0f7224 */ /* 0x000fe200078e0004 */
[----:B------:R-:W-:-:S07]  /*5290*/  F2FP.BF16.F32.PACK_AB R14, R6, R7 ;  /* 0x00000007060e723e */ /* 0x000fce00000010ff */
.L_x_2885:
[----:B------:R-:W-:Y:S05]  /*52a0*/  BSYNC B2 ;  /* 0x0000000000027941 */ /* 0x000fea0003800000 */
.L_x_2884:
[----:B------:R-:W-:Y:S01]  /*52b0*/  ISETP.GE.AND P4, PT, R11, R100, PT ;  /* 0x000000640b00720c */ /* 0x000fe20003f86270 */
[----:B------:R-:W-:Y:S01]  /*52c0*/  IMAD.MOV.U32 R4, RZ, RZ, R99 ;  /* 0x000000ffff047224 */ /* 0x000fe200078e0063 */
[----:B--2---:R4:W-:Y:S01]  /*52d0*/  ST.E.128 desc[UR54][R88.64], R12 ;  /* 0x0000000c58007985 */ /* 0x0049e2000c101d36 */
[----:B------:R-:W-:-:S10]  /*52e0*/  IMAD.MOV.U32 R5, RZ, RZ, R98 ;  /* 0x000000ffff057224 */ /* 0x000fd400078e0062 */
[----:B------:R-:W-:-:S05]  /*52f0*/  @!P4 IMAD.WIDE R4, R11, 0x2, R4 ;  /* 0x000000020b04c825 */ /* 0x000fca00078e0204 */
[----:B---3--:R4:W-:Y:S02]  /*5300*/  @!P4 ST.E.128 desc[UR54][R4.64], R44 ;  /* 0x0000002c0400c985 */ /* 0x0089e4000c101d36 */
.L_x_2883:
[----:B------:R-:W-:Y:S05]  /*5310*/  BSYNC B1 ;  /* 0x0000000000017941 */ /* 0x000fea0003800000 */
.L_x_2882:
[----:B------:R-:W-:-:S03]  /*5320*/  UMOV UR4, 0xffffffff ;  /* 0xffffffff00047882 */ /* 0x000fc60000000000 */
[----:B------:R-:W-:Y:S05]  /*5330*/  BRA.DIV UR4, `(.L_x_2886) ;  /* 0x0000020204c47947 */ /* 0x000fea000b800000 */
[----:B0-----:R-:W0:Y:S04]  /*5340*/  SHFL.IDX PT, R97, R97, 0x1, 0x1c1f ;  /* 0x003c1f0061617f89 */ /* 0x001e2800000e0000 */
[----:B------:R-:W0:Y:S02]  /*5350*/  SHFL.IDX PT, R96, R96, 0x1, 0x1c1f ;  /* 0x003c1f0060607f89 */ /* 0x000e2400000e0000 */
.L_x_3223:
[----:B----4-:R-:W-:-:S05]  /*5360*/  VIADD R4, R204, 0x40 ;  /* 0x00000040cc047836 */ /* 0x010fca0000000000 */
[----:B------:R-:W-:-:S13]  /*5370*/  ISETP.GE.OR P4, PT, R4, R94, P1 ;  /* 0x0000005e0400720c */ /* 0x000fda0000f86670 */
[----:B------:R-:W-:Y:S05]  /*5380*/  @P4 BRA `(.L_x_2871) ;  /* 0x0000000c000c4947 */ /* 0x000fea0003800000 */
[----:B------:R-:W4:Y:S01]  /*5390*/  LDL R6, [R1+0x2c] ;  /* 0x00002c0001067983 */ /* 0x000f220000100800 */
        /* <DEDUP_REMOVED lines=25> */
[----:B------:R-:W-:Y:S01]  /*5530*/  SHF.R.U64 R34, R36, 0x10, R37 ;  /* 0x0000001024227819 */ /* 0x000fe20000001225 */
[----:B----4-:R-:W-:Y:S01]  /*5540*/  IMAD.U32 R88, R13, 0x10000, RZ ;  /* 0x000100000d587824 */ /* 0x010fe200078e00ff */
[----:B------:R-:W-:Y:S01]  /*5550*/  SHF.R.U32.HI R89, RZ, 0x10, R41 ;  /* 0x00000010ff597819 */ /* 0x000fe20000011629 */
[----:B------:R-:W-:Y:S01]  /*5560*/  IMAD.U32 R47, R15, 0x10000, RZ ;  /* 0x000100000f2f7824 */ /* 0x000fe200078e00ff */
[----:B------:R-:W-:Y:S02]  /*5570*/  SHF.R.U32.HI R36, RZ, 0x10, R37 ;  /* 0x00000010ff247819 */ /* 0x000fe40000011625 */
[----:B------:R-:W-:Y:S02]  /*5580*/  PRMT R114, R114, 0x5410, R89 ;  /* 0x0000541072727816 */ /* 0x000fe40000000059 */
[----:B------:R-:W-:Y:S02]  /*5590*/  SHF.R.U64 R35, R38, 0x10, R39 ;  /* 0x0000001026237819 */ /* 0x000fe40000001227 */
[----:B------:R-:W-:Y:S01]  /*55a0*/  PRMT R36, R112, 0x5432, R36 ;  /* 0x0000543270247816 */ /* 0x000fe20000000024 */
[----:B------:R-:W-:Y:S01]  /*55b0*/  IMAD.U32 R89, R114, 0x10000, RZ ;  /* 0x0001000072597824 */ /* 0x000fe200078e00ff */
[----:B------:R-:W-:Y:S01]  /*55c0*/  SHF.R.U64 R38, R40, 0x10, R41 ;  /* 0x0000001028267819 */ /* 0x000fe20000001229 */
[----:B0-----:R-:W-:Y:S01]  /*55d0*/  IMAD.U32 R41, R5, 0x10000, RZ ;  /* 0x0001000005297824 */ /* 0x001fe200078e00ff */
[----:B------:R-:W-:Y:S01]  /*55e0*/  SHF.R.U32.HI R46, RZ, 0x10, R43 ;  /* 0x00000010ff2e7819 */ /* 0x000fe2000001162b */
[----:B--2---:R-:W-:Y:S01]  /*55f0*/  FMUL.FTZ R98, R88, R89 ;  /* 0x0000005958627220 */ /* 0x004fe20000410000 */
[----:B------:R-:W-:Y:S01]  /*5600*/  PRMT R115, R115, 0x5410, R35 ;  /* 0x0000541073737816 */ /* 0x000fe20000000023 */
[----:B------:R-:W-:Y:S01]  /*5610*/  IMAD.U32 R35, R36, 0x10000, RZ ;  /* 0x0001000024237824 */ /* 0x000fe200078e00ff */
[----:B------:R-:W-:Y:S01]  /*5620*/  SHF.R.U32.HI R44, RZ, 0x10, R39 ;  /* 0x00000010ff2c7819 */ /* 0x000fe20000011627 */
[----:B------:R-:W-:Y:S01]  /*5630*/  IMAD.U32 R39, R6, 0x10000, RZ ;  /* 0x0001000006277824 */ /* 0x000fe200078e00ff */
[----:B------:R-:W-:-:S02]  /*5640*/  PRMT R38, R111, 0x5432, R38 ;  /* 0x000054326f267816 */ /* 0x000fc40000000026 */
[----:B------:R-:W-:Y:S01]  /*5650*/  SHF.R.U64 R45, R42, 0x10, R43 ;  /* 0x000000102a2d7819 */ /* 0x000fe2000000122b */
[----:B------:R-:W-:Y:S01]  /*5660*/  IMAD.U32 R42, R7, 0x10000, RZ ;  /* 0x00010000072a7824 */ /* 0x000fe200078e00ff */
[----:B------:R-:W-:Y:S01]  /*5670*/  PRMT R111, R111, 0x5410, R46 ;  /* 0x000054106f6f7816 */ /* 0x000fe2000000002e */
[-C--:B------:R-:W-:Y:S01]  /*5680*/  FMUL.FTZ R46, R88, R35.reuse ;  /* 0x00000023582e7220 */ /* 0x080fe20000410000 */
[----:B------:R-:W-:Y:S01]  /*5690*/  LOP3.LUT R43, R13, 0xffff0000, RZ, 0xc0, !PT ;  /* 0xffff00000d2b7812 */ /* 0x000fe200078ec0ff */
[----:B------:R-:W-:Y:S01]  /*56a0*/  FFMA.FTZ R35, R41, R35, -R98 ;  /* 0x0000002329237223 */ /* 0x000fe20000010862 */
[----:B------:R-:W-:Y:S01]  /*56b0*/  PRMT R34, R113, 0x5432, R34 ;  /* 0x0000543271227816 */ /* 0x000fe20000000022 */
[----:B------:R-:W-:Y:S01]  /*56c0*/  FFMA.FTZ R41, R41, R89, R46 ;  /* 0x0000005929297223 */ /* 0x000fe2000001002e */
        /* <DEDUP_REMOVED lines=8> */
[----:B------:R-:W-:Y:S01]  /*5750*/  PRMT R112, R112, 0x5410, R45 ;  /* 0x0000541070707816 */ /* 0x000fe2000000002d */
[----:B------:R-:W-:-:S02]  /*5760*/  IMAD.U32 R45, R113, 0x10000, RZ ;  /* 0x00010000712d7824 */ /* 0x000fc400078e00ff */
[----:B------:R-:W-:Y:S01]  /*5770*/  FMUL.FTZ R98, R43, R44 ;  /* 0x0000002c2b627220 */ /* 0x000fe20000410000 */
[----:B------:R-:W-:Y:S01]  /*5780*/  FMUL.FTZ R43, R47, R88 ;  /* 0x000000582f2b7220 */ /* 0x000fe20000410000 */
[----:B------:R-:W-:Y:S01]  /*5790*/  FFMA.FTZ R44, R37, R44, R46 ;  /* 0x0000002c252c7223 */ /* 0x000fe2000001002e */
[----:B------:R-:W-:Y:S01]  /*57a0*/  LOP3.LUT R15, R15, 0xffff0000, RZ, 0xc0, !PT ;  /* 0xffff00000f0f7812 */ /* 0x000fe200078ec0ff */
[-C--:B------:R-:W-:Y:S01]  /*57b0*/  FMUL.FTZ R47, R47, R45.reuse ;  /* 0x0000002d2f2f7220 */ /* 0x080fe20000410000 */
[----:B------:R-:W-:Y:S01]  /*57c0*/  LOP3.LUT R102, R111, 0xffff0000, RZ, 0xc0, !PT ;  /* 0xffff00006f667812 */ /* 0x000fe200078ec0ff */
[----:B------:R-:W-:Y:S01]  /*57d0*/  FFMA.FTZ R36, R37, R36, -R98 ;  /* 0x0000002425247223 */ /* 0x000fe20000010862 */
[----:B------:R-:W-:Y:S01]  /*57e0*/  LOP3.LUT R46, R113, 0xffff0000, RZ, 0xc0, !PT ;  /* 0xffff0000712e7812 */ /* 0x000fe200078ec0ff */
[C---:B------:R-:W-:Y:S01]  /*57f0*/  FFMA.FTZ R37, R42.reuse, R45, -R43 ;  /* 0x0000002d2a257223 */ /* 0x040fe2000001082b */
[----:B------:R-:W-:Y:S01]  /*5800*/  LOP3.LUT R7, R7, 0xffff0000, RZ, 0xc0, !PT ;  /* 0xffff000007077812 */ /* 0x000fe200078ec0ff */
[----:B------:R-:W-:Y:S01]  /*5810*/  FFMA.FTZ R42, R42, R88, R47 ;  /* 0x000000582a2a7223 */ /* 0x000fe2000001002f */
[----:B------:R-:W-:Y:S01]  /*5820*/  IMAD.U32 R98, R38, 0x10000, RZ ;  /* 0x0001000026627824 */ /* 0x000fe200078e00ff */
[----:B------:R-:W-:Y:S01]  /*5830*/  LOP3.LUT R12, R12, 0xffff0000, RZ, 0xc0, !PT ;  /* 0xffff00000c0c7812 */ /* 0x000fe200078ec0ff */
[----:B------:R-:W-:Y:S01]  /*5840*/  FMUL.FTZ R104, R15, R102 ;  /* 0x000000660f687220 */ /* 0x000fe20000410000 */
[----:B------:R-:W-:-:S02]  /*5850*/  IMAD.U32 R88, R34, 0x10000, RZ ;  /* 0x0001000022587824 */ /* 0x000fc400078e00ff */
[-C--:B------:R-:W-:Y:S01]  /*5860*/  FMUL.FTZ R106, R15, R46.reuse ;  /* 0x0000002e0f6a7220 */ /* 0x080fe20000410000 */
[----:B------:R-:W-:Y:S01]  /*5870*/  LOP3.LUT R43, R38, 0xffff0000, RZ, 0xc0, !PT ;  /* 0xffff0000262b7812 */ /* 0x000fe200078ec0ff */
[----:B------:R-:W-:Y:S01]  /*5880*/  FFMA.FTZ R46, R7, R46, -R104 ;  /* 0x0000002e072e7223 */ /* 0x000fe20000010868 */
[----:B------:R-:W-:Y:S01]  /*5890*/  LOP3.LUT R15, R34, 0xffff0000, RZ, 0xc0, !PT ;  /* 0xffff0000220f7812 */ /* 0x000fe200078ec0ff */
[C---:B------:R-:W-:Y:S01]  /*58a0*/  FMUL.FTZ R34, R13.reuse, R98 ;  /* 0x000000620d227220 */ /* 0x040fe20000410000 */
[----:B------:R-:W-:Y:S01]  /*58b0*/  LOP3.LUT R4, R4, 0xffff0000, RZ, 0xc0, !PT ;  /* 0xffff000004047812 */ /* 0x000fe200078ec0ff */
[----:B------:R-:W-:Y:S01]  /*58c0*/  FMUL.FTZ R13, R13, R88 ;  /* 0x000000580d0d7220 */ /* 0x000fe20000410000 */
[----:B------:R-:W-:Y:S01]  /*58d0*/  FFMA.FTZ R47, R7, R102, R106 ;  /* 0x00000066072f7223 */ /* 0x000fe2000001006a */
[----:B------:R-:W-:Y:S01]  /*58e0*/  FMUL.FTZ R7, R12, R43 ;  /* 0x0000002b0c077220 */ /* 0x000fe20000410000 */
[----:B------:R-:W-:Y:S01]  /*58f0*/  LOP3.LUT R40, R6, 0xffff0000, RZ, 0xc0, !PT ;  /* 0xffff000006287812 */ /* 0x000fe200078ec0ff */
[----:B------:R-:W-:-:S02]  /*5900*/  IMAD.U32 R6, R14, 0x10000, RZ ;  /* 0x000100000e067824 */ /* 0x000fc400078e00ff */
[C---:B------:R-:W-:Y:S01]  /*5910*/  FFMA.FTZ R34, R5.reuse, R88, -R34 ;  /* 0x0000005805227223 */ /* 0x040fe20000010822 */
[----:B------:R-:W-:Y:S01]  /*5920*/  FFMA.FTZ R98, R5, R98, R13 ;  /* 0x0000006205627223 */ /* 0x000fe2000001000d */
[-C--:B------:R-:W-:Y:S01]  /*5930*/  FMUL.FTZ R45, R12, R15.reuse ;  /* 0x0000000f0c2d7220 */ /* 0x080fe20000410000 */
[----:B------:R-:W-:Y:S01]  /*5940*/  LOP3.LUT R14, R14, 0xffff0000, RZ, 0xc0, !PT ;  /* 0xffff00000e0e7812 */ /* 0x000fe200078ec0ff */
[----:B------:R-:W-:Y:S01]  /*5950*/  FFMA.FTZ R15, R4, R15, -R7 ;  /* 0x0000000f040f7223 */ /* 0x000fe20000010807 */
[C---:B------:R-:W-:Y:S01]  /*5960*/  IMAD.U32 R5, R115.reuse, 0x10000, RZ ;  /* 0x0001000073057824 */ /* 0x040fe200078e00ff */
[C---:B------:R-:W-:Y:S01]  /*5970*/  LOP3.LUT R13, R112.reuse, 0xffff0000, RZ, 0xc0, !PT ;  /* 0xffff0000700d7812 */ /* 0x040fe200078ec0ff */
[----:B------:R-:W-:Y:S01]  /*5980*/  IMAD.U32 R7, R112, 0x10000, RZ ;  /* 0x0001000070077824 */ /* 0x000fe200078e00ff */
[----:B------:R-:W-:Y:S01]  /*5990*/  LOP3.LUT R115, R115, 0xffff0000, RZ, 0xc0, !PT ;  /* 0xffff000073737812 */ /* 0x000fe200078ec0ff */
[----:B------:R-:W-:Y:S01]  /*59a0*/  FFMA.FTZ R45, R4, R43, R45 ;  /* 0x0000002b042d7223 */ /* 0x000fe2000001002d */
[----:B------:R-:W-:Y:S01]  /*59b0*/  F2FP.BF16.F32.PACK_AB R41, R44, R41 ;  /* 0x000000292c29723e */ /* 0x000fe200000010ff */
[----:B------:R-:W-:Y:S01]  /*59c0*/  FMUL.FTZ R4, R6, R7 ;  /* 0x0000000706047220 */ /* 0x000fe20000410000 */
[----:B------:R-:W-:Y:S01]  /*59d0*/  FMUL.FTZ R43, R14, R13 ;  /* 0x0000000d0e2b7220 */ /* 0x000fe20000410000 */
[----:B------:R-:W-:Y:S01]  /*59e0*/  FMUL.FTZ R6, R6, R5 ;  /* 0x0000000506067220 */ /* 0x000fe20000410000 */
[----:B------:R-:W-:Y:S01]  /*59f0*/  FMUL.FTZ R14, R14, R115 ;  /* 0x000000730e0e7220 */ /* 0x000fe20000410000 */
[C---:B------:R-:W-:Y:S01]  /*5a00*/  FFMA.FTZ R4, R39.reuse, R5, -R4 ;  /* 0x0000000527047223 */ /* 0x040fe20000010804 */
[C---:B------:R-:W-:Y:S01]  /*5a10*/  FFMA.FTZ R43, R40.reuse, R115, -R43 ;  /* 0x00000073282b7223 */ /* 0x040fe2000001082b */
[----:B------:R-:W-:Y:S01]  /*5a20*/  FFMA.FTZ R6, R39, R7, R6 ;  /* 0x0000000727067223 */ /* 0x000fe20000010006 */
[----:B------:R-:W-:Y:S01]  /*5a30*/  FFMA.FTZ R13, R40, R13, R14 ;  /* 0x0000000d280d7223 */ /* 0x000fe2000001000e */
[----:B------:R-:W-:-:S02]  /*5a40*/  F2FP.BF16.F32.PACK_AB R5, R36, R35 ;  /* 0x000000232405723e */ /* 0x000fc400000010ff */
[----:B------:R-:W-:Y:S02]  /*5a50*/  F2FP.BF16.F32.PACK_AB R14, R43, R4 ;  /* 0x000000042b0e723e */ /* 0x000fe400000010ff */
[----:B------:R-:W-:Y:S02]  /*5a60*/  F2FP.BF16.F32.PACK_AB R42, R47, R42 ;  /* 0x0000002a2f2a723e */ /* 0x000fe400000010ff */
[----:B------:R-:W-:Y:S02]  /*5a70*/  F2FP.BF16.F32.PACK_AB R34, R15, R34 ;  /* 0x000000220f22723e */ /* 0x000fe400000010ff */
[----:B------:R-:W-:Y:S01]  /*5a80*/  F2FP.BF16.F32.PACK_AB R35, R13, R6 ;  /* 0x000000060d23723e */ /* 0x000fe200000010ff */
[----:B------:R-:W-:Y:S01]  /*5a90*/  IMAD.MOV.U32 R6, RZ, RZ, R14 ;  /* 0x000000ffff067224 */ /* 0x000fe200078e000e */
[----:B------:R-:W-:Y:S01]  /*5aa0*/  F2FP.BF16.F32.PACK_AB R7, R46, R37 ;  /* 0x000000252e07723e */ /* 0x000fe200000010ff */
[----:B------:R-:W-:Y:S01]  /*5ab0*/  IMAD.MOV.U32 R4, RZ, RZ, R34 ;  /* 0x000000ffff047224 */ /* 0x000fe200078e0022 */
[----:B------:R-:W-:Y:S01]  /*5ac0*/  F2FP.BF16.F32.PACK_AB R12, R45, R98 ;  /* 0x000000622d0c723e */ /* 0x000fe200000010ff */
[----:B------:R-:W-:-:S02]  /*5ad0*/  IMAD.MOV.U32 R13, RZ, RZ, R41 ;  /* 0x000000ffff0d7224 */ /* 0x000fc400078e0029 */
[----:B------:R-:W-:Y:S02]  /*5ae0*/  IMAD.MOV.U32 R14, RZ, RZ, R35 ;  /* 0x000000ffff0e7224 */ /* 0x000fe400078e0023 */
[----:B------:R-:W-:-:S07]  /*5af0*/  IMAD.MOV.U32 R15, RZ, RZ, R42 ;  /* 0x000000ffff0f7224 */ /* 0x000fce00078e002a */
.L_x_2888:
[----:B------:R-:W-:Y:S05]  /*5b00*/  BSYNC B1 ;  /* 0x0000000000017941 */ /* 0x000fea0003800000 */
.L_x_2887:
        /* <DEDUP_REMOVED lines=8> */
.L_x_2852:
[----:B------:R-:W-:-:S06]  /*5b90*/  UISETP.NE.AND UP0, UPT, UR51, 0x3, UPT ;  /* 0x000000033300788c */ /* 0x000fcc000bf05270 */
[----:B------:R-:W-:-:S13]  /*5ba0*/  PLOP3.LUT P3, PT, PT, PT, UP0, 0x80, 0x0 ;  /* 0x000000000000781c */ /* 0x000fda0003f6f008 */
[----:B------:R-:W-:Y:S05]  /*5bb0*/  @!P3 BRA `(.L_x_2889) ;  /* 0x000000000004b947 */ /* 0x000fea0003800000 */
[----:B------:R-:W-:Y:S01]  /*5bc0*/  BPT.TRAP 0x1 ;  /* 0x000000040000795c */ /* 0x000fe20000300000 */
.L_x_2889:
[----:B------:R-:W-:Y:S01]  /*5bd0*/  IMAD R87, R22, 0x8, R23 ;  /* 0x0000000816577824 */ /* 0x000fe200078e0217 */
[----:B------:R-:W-:Y:S01]  /*5be0*/  SHF.L.U32 R95, R209, 0x1f, RZ ;  /* 0x0000001fd15f7819 */ /* 0x000fe200000006ff */
[----:B------:R-:W-:Y:S01]  /*5bf0*/  BSSY B1, `(.L_x_2890) ;  /* 0x0000004000017945 */ /* 0x000fe20003800000 */
[----:B------:R-:W-:Y:S02]  /*5c00*/  SHF.R.S32.HI R92, RZ, 0x1f, R91 ;  /* 0x0000001fff5c7819 */ /* 0x000fe4000001145b */
[----:B------:R-:W0:Y:S02]  /*5c10*/  SYNCS.PHASECHK.TRANS64.TRYWAIT P2, [R87+URZ+0x22890], R95 ;  /* 0x0228905f570075a7 */ /* 0x000e24000804017f */
[----:B0-----:R-:W-:Y:S05]  /*5c20*/  @!P2 BRA `(.L_x_2891) ;  /* 0x000001f800d4a947 */ /* 0x001fea0003800000 */
.L_x_3224:
[----:B------:R-:W-:Y:S05]  /*5c30*/  BSYNC B1 ;  /* 0x0000000000017941 */ /* 0x000fea0003800000 */
.L_x_2890:
[----:B------:R-:W-:Y:S01]  /*5c40*/  ULDC.64 UR4, c[0x0][0x300] ;  /* 0x0000c00000047ab9 */ /* 0x000fe20000000a00 */
[----:B-----5:R-:W-:Y:S01]  /*5c50*/  SHF.R.S32.HI R93, RZ, 0x1f, R90 ;  /* 0x0000001fff5d7819 */ /* 0x020fe2000001145a */
[----:B------:R-:W-:Y:S01]  /*5c60*/  IMAD R6, R92, UR4, RZ ;  /* 0x000000045c067c24 */ /* 0x000fe2000f8e02ff */
[----:B------:R-:W-:Y:S01]  /*5c70*/  ULDC.64 UR6, c[0x0][0x2e8] ;  /* 0x0000ba0000067ab9 */ /* 0x000fe20000000a00 */
[----:B------:R-:W-:-:S04]  /*5c80*/  IMAD.WIDE.U32 R4, R91, UR4, RZ ;  /* 0x000000045b047c25 */ /* 0x000fc8000f8e00ff */
        /* <DEDUP_REMOVED lines=20> */
.L_x_3228:
        /* <DEDUP_REMOVED lines=13> */
.L_x_2894:
[----:B------:R-:W-:Y:S05]  /*5ea0*/  BSYNC B1 ;  /* 0x0000000000017941 */ /* 0x000fea0003800000 */
.L_x_2893:
[----:B------:R-:W-:-:S03]  /*5eb0*/  UMOV UR4, 0xffffffff ;  /* 0xffffffff00047882 */ /* 0x000fc60000000000 */
[----:B------:R-:W-:Y:S05]  /*5ec0*/  BRA.DIV UR4, `(.L_x_2895) ;  /* 0x000001fa048c7947 */ /* 0x000fea000b800000 */
[----:B--2-4-:R2:W4:Y:S04]  /*5ed0*/  SHFL.IDX PT, R5, R33, 0x1, 0x1c1f ;  /* 0x003c1f0021057f89 */ /* 0x01452800000e0000 */
[----:B---3--:R2:W3:Y:S02]  /*5ee0*/  SHFL.IDX PT, R4, R32, 0x1, 0x1c1f ;  /* 0x003c1f0020047f89 */ /* 0x0084e400000e0000 */
.L_x_3232:
        /* <DEDUP_REMOVED lines=13> */
.L_x_2871:
[----:B------:R-:W-:Y:S05]  /*5fc0*/  BSYNC B0 ;  /* 0x0000000000007941 */ /* 0x000fea0003800000 */
.L_x_2851:
        /* <DEDUP_REMOVED lines=17> */
.L_x_2897:
[----:B------:R-:W-:Y:S05]  /*60e0*/  BSYNC B0 ;  /* 0x0000000000007941 */ /* 0x000fea0003800000 */
.L_x_2896:
[----:B------:R-:W3:Y:S01]  /*60f0*/  SYNCS.PHASECHK.TRANS64.TRYWAIT P3, [R87+URZ+0x228b0], R95 ;  /* 0x0228b05f570075a7 */ /* 0x000ee2000806017f */
[----:B------:R-:W-:Y:S04]  /*6100*/  BSSY B0, `(.L_x_2898) ;  /* 0x0000002000007945 */ /* 0x000fe80003800000 */
[----:B---3--:R-:W-:Y:S05]  /*6110*/  @!P3 BRA `(.L_x_2899) ;  /* 0x000001f80044b947 */ /* 0x008fea0003800000 */
.L_x_3233:
[----:B------:R-:W-:Y:S05]  /*6120*/  BSYNC B0 ;  /* 0x0000000000007941 */ /* 0x000fea0003800000 */
.L_x_2898:
[----:B------:R4:W5:Y:S01]  /*6130*/  LDL R45, [R1+0x1c] ;  /* 0x00001c00012d7983 */ /* 0x0009620000100800 */
[----:B------:R-:W-:Y:S01]  /*6140*/  ULDC.64 UR4, c[0x0][0x328] ;  /* 0x0000ca0000047ab9 */ /* 0x000fe20000000a00 */
[----:B------:R-:W-:Y:S02]  /*6150*/  ULDC.64 UR6, c[0x0][0x318] ;  /* 0x0000c60000067ab9 */ /* 0x000fe40000000a00 */
[----:B------:R4:W5:Y:S04]  /*6160*/  LDL R44, [R1+0x18] ;  /* 0x00001800012c7983 */ /* 0x0009680000100800 */
[----:B------:R4:W5:Y:S04]  /*6170*/  LDL R43, [R1+0x14] ;  /* 0x00001400012b7983 */ /* 0x0009680000100800 */
[----:B------:R4:W5:Y:S04]  /*6180*/  LDL R42, [R1+0x10] ;  /* 0x00001000012a7983 */ /* 0x0009680000100800 */
[----:B------:R4:W5:Y:S04]  /*6190*/  LDL R40, [R1+0xc] ;  /* 0x00000c0001287983 */ /* 0x0009680000100800 */
[----:B------:R4:W5:Y:S01]  /*61a0*/  LDL R38, [R1+0x8] ;  /* 0x0000080001267983 */ /* 0x0009620000100800 */
        /* <DEDUP_REMOVED lines=15> */
[----:B------:R-:W-:Y:S01]  /*62a0*/  LEA R35, P3, R4, UR6, 0x1 ;  /* 0x0000000604237c11 */ /* 0x000fe2000f8608ff */
[----:B------:R-:W-:Y:S02]  /*62b0*/  IMAD.IADD R11, R75, 0x1, R34 ;  /* 0x000000014b0b7824 */ /* 0x000fe400078e0222 */
[--C-:B------:R-:W-:Y:S01]  /*62c0*/  IMAD R34, R34, 0x2, R26.reuse ;  /* 0x0000000222227824 */ /* 0x100fe200078e021a */
[----:B------:R-:W-:Y:S01]  /*62d0*/  LEA.HI.X R36, R4, UR7, R5, 0x1, P3 ;  /* 0x0000000704247c11 */ /* 0x000fe200098f0c05 */
[----:B------:R4:W0:Y:S01]  /*62e0*/  SHFL.IDX PT, R41, R35, RZ, 0x1c1f ;  /* 0x001c1fff23297589 */ /* 0x00082200000e0000 */
[----:B------:R-:W-:Y:S01]  /*62f0*/  ISETP.GE.AND P3, PT, R94, 0x1, PT ;  /* 0x000000015e00780c */ /* 0x000fe20003f66270 */
[----:B------:R-:W-:Y:S02]  /*6300*/  IMAD R11, R11, 0x2, R26 ;  /* 0x000000020b0b7824 */ /* 0x000fe400078e021a */
[----:B------:R4:W0:Y:S10]  /*6310*/  SHFL.IDX PT, R39, R36, RZ, 0x1c1f ;  /* 0x001c1fff24277589 */ /* 0x00083400000e0000 */
[----:B----4-:R-:W-:Y:S05]  /*6320*/  @!P3 BRA `(.L_x_2901) ;  /* 0x0000000000a4b947 */ /* 0x010fea0003800000 */
[----:B------:R-:W-:Y:S02]  /*6330*/  ISETP.NE.AND P5, PT, R77, RZ, PT ;  /* 0x000000ff4d00720c */ /* 0x000fe40003fa5270 */
[----:B------:R-:W-:Y:S02]  /*6340*/  ISETP.NE.AND P4, PT, R78, RZ, PT ;  /* 0x000000ff4e00720c */ /* 0x000fe40003f85270 */
[----:B------:R-:W-:-:S09]  /*6350*/  PRMT R37, R10, 0x8880, RZ ;  /* 0x000088800a257816 */ /* 0x000fd200000000ff */
[----:B------:R-:W4:Y:S01]  /*6360*/  @P5 LDS.128 R4, [R34] ;  /* 0x0000000022045984 */ /* 0x000f220000000c00 */
[----:B012---:R-:W-:-:S04]  /*6370*/  @P5 LEA R32, P3, R18, R41, 0x1 ;  /* 0x0000002912205211 */ /* 0x007fc800078608ff */
[----:B------:R-:W-:Y:S02]  /*6380*/  @P5 LEA.HI.X R33, R18, R39, R19, 0x1, P3 ;  /* 0x0000002712215211 */ /* 0x000fe400018f0c13 */
[----:B------:R-:W-:-:S04]  /*6390*/  @P4 LEA R14, P3, R17, R41, 0x1 ;  /* 0x00000029110e4211 */ /* 0x000fc800078608ff */
[----:B------:R-:W-:Y:S02]  /*63a0*/  @P4 LEA.HI.X R15, R17, R39, R208, 0x1, P3 ;  /* 0x00000027110f4211 */ /* 0x000fe400018f0cd0 */
[----:B------:R-:W-:-:S13]  /*63b0*/  ISETP.NE.AND P3, PT, R79, RZ, PT ;  /* 0x000000ff4f00720c */ /* 0x000fda0003f65270 */
[----:B------:R-:W-:-:S04]  /*63c0*/  @P3 LEA R12, P6, R224, R41, 0x1 ;  /* 0x00000029e00c3211 */ /* 0x000fc800078c08ff */
[----:B-----5:R-:W-:Y:S01]  /*63d0*/  @P3 LEA.HI.X R13, R224, R39, R45, 0x1, P6 ;  /* 0x00000027e00d3211 */ /* 0x020fe200030f0c2d */
[----:B----4-:R0:W-:Y:S01]  /*63e0*/  @P5 ST.E.128 desc[UR54][R32.64], R4 ;  /* 0x0000000420005985 */ /* 0x0101e2000c101d36 */
[----:B------:R-:W-:-:S03]  /*63f0*/  ISETP.NE.AND P5, PT, R80, RZ, PT ;  /* 0x000000ff5000720c */ /* 0x000fc60003fa5270 */
[----:B------:R-:W1:Y:S10]  /*6400*/  @P4 LDS.128 R4, [R11] ;  /* 0x000000000b044984 */ /* 0x000e740000000c00 */
        /* <DEDUP_REMOVED lines=27> */
.L_x_2901:
[----:B------:R-:W-:Y:S05]  /*65c0*/  BSYNC B0 ;  /* 0x0000000000007941 */ /* 0x000fea0003800000 */
.L_x_2900:
[----:B------:R-:W-:Y:S01]  /*65d0*/  ISETP.GE.AND P3, PT, R94, 0x41, PT ;  /* 0x000000415e00780c */ /* 0x000fe20003f66270 */
[----:B------:R0:W0:Y:S01]  /*65e0*/  SHFL.IDX PT, R37, R36, 0x1, 0x1c1f ;  /* 0x003c1f0024257f89 */ /* 0x00002200000e0000 */
[----:B------:R-:W-:Y:S03]  /*65f0*/  BSSY B0, `(.L_x_2902) ;  /* 0x000002c000007945 */ /* 0x000fe60003800000 */
[----:B------:R-:W0:Y:S08]  /*6600*/  SHFL.IDX PT, R35, R35, 0x1, 0x1c1f ;  /* 0x003c1f0023237f89 */ /* 0x000e3000000e0000 */
[----:B------:R-:W-:Y:S05]  /*6610*/  @!P3 BRA `(.L_x_2903) ;  /* 0x0000000000a4b947 */ /* 0x000fea0003800000 */
[----:B------:R-:W-:Y:S02]  /*6620*/  ISETP.NE.AND P5, PT, R77, RZ, PT ;  /* 0x000000ff4d00720c */ /* 0x000fe40003fa5270 */
[----:B------:R-:W-:Y:S02]  /*6630*/  ISETP.NE.AND P4, PT, R78, RZ, PT ;  /* 0x000000ff4e00720c */ /* 0x000fe40003f85270 */
[----:B0-----:R-:W-:-:S09]  /*6640*/  PRMT R36, R10, 0x8880, RZ ;  /* 0x000088800a247816 */ /* 0x001fd200000000ff */
[----:B----4-:R-:W0:Y:S01]  /*6650*/  @P5 LDS.128 R4, [R34+0x2000] ;  /* 0x0020000022045984 */ /* 0x010e220000000c00 */
[----:B-12---:R-:W-:-:S04]  /*6660*/  @P5 LEA R32, P3, R18, R35, 0x1 ;  /* 0x0000002312205211 */ /* 0x006fc800078608ff */
[----:B------:R-:W-:Y:S02]  /*6670*/  @P5 LEA.HI.X R33, R18, R37, R19, 0x1, P3 ;  /* 0x0000002512215211 */ /* 0x000fe400018f0c13 */
[----:B------:R-:W-:-:S04]  /*6680*/  @P4 LEA R14, P3, R17, R35, 0x1 ;  /* 0x00000023110e4211 */ /* 0x000fc800078608ff */
[----:B------:R-:W-:Y:S02]  /*6690*/  @P4 LEA.HI.X R15, R17, R37, R208, 0x1, P3 ;  /* 0x00000025110f4211 */ /* 0x000fe400018f0cd0 */
[----:B------:R-:W-:-:S13]  /*66a0*/  ISETP.NE.AND P3, PT, R79, RZ, PT ;  /* 0x000000ff4f00720c */ /* 0x000fda0003f65270 */
[----:B------:R-:W-:-:S04]  /*66b0*/  @P3 LEA R12, P6, R224, R35, 0x1 ;  /* 0x00000023e00c3211 */ /* 0x000fc800078c08ff */
[----:B-----5:R-:W-:Y:S01]  /*66c0*/  @P3 LEA.HI.X R13, R224, R37, R45, 0x1, P6 ;  /* 0x00000025e00d3211 */ /* 0x020fe200030f0c2d */
[----:B0-----:R0:W-:Y:S01]  /*66d0*/  @P5 ST.E.128 desc[UR54][R32.64], R4 ;  /* 0x0000000420005985 */ /* 0x0011e2000c101d36 */
        /* <DEDUP_REMOVED lines=29> */
.L_x_2903:
[----:B------:R-:W-:Y:S05]  /*68b0*/  BSYNC B0 ;  /* 0x0000000000007941 */ /* 0x000fea0003800000 */
.L_x_2902:
[----:B------:R-:W-:Y:S01]  /*68c0*/  @!PT LDS RZ, [RZ] ;  /* 0x00000000fffff984 */ /* 0x000fe20000000800 */
[----:B------:R-:W-:Y:S01]  /*68d0*/  @!PT LDS RZ, [RZ] ;  /* 0x00000000fffff984 */ /* 0x000fe20000000800 */
[----:B------:R-:W-:Y:S01]  /*68e0*/  @!PT LDS RZ, [RZ] ;  /* 0x00000000fffff984 */ /* 0x000fe20000000800 */
[----:B------:R-:W-:Y:S01]  /*68f0*/  @!PT LDS RZ, [RZ] ;  /* 0x00000000fffff984 */ /* 0x000fe20000000800 */
[----:B------:R1:W-:Y:S06]  /*6900*/  MEMBAR.ALL.CTA ;  /* 0x0000000000007992 */ /* 0x0003ec0000008000 */
[----:B-1----:R-:W1:Y:S01]  /*6910*/  FENCE.VIEW.ASYNC.S ;  /* 0x00000000000073c6 */ /* 0x002e620000000000 */
[----:B---3--:R-:W-:Y:S01]  /*6920*/  @!P2 VIADD R87, R87, 0x228c0 ;  /* 0x000228c05757a836 */ /* 0x008fe20000000000 */
[----:B-1----:R1:W-:Y:S01]  /*6930*/  BAR.SYNC.DEFER_BLOCKING R60, 0x80 ;  /* 0x0002003c0000751d */ /* 0x0023e20000010000 */
[----:B------:R-:W-:Y:S01]  /*6940*/  LOP3.LUT P3, RZ, R16, 0x2, RZ, 0xc0, !PT ;  /* 0x0000000210ff7812 */ /* 0x000fe2000786c0ff */
[----:B------:R-:W-:-:S02]  /*6950*/  VIADD R22, R22, 0x1 ;  /* 0x0000000116167836 */ /* 0x000fc40000000000 */
[----:B------:R-:W-:-:S04]  /*6960*/  @!P2 PRMT R87, RZ, 0x654, R87 ;  /* 0x00000654ff57a816 */ /* 0x000fc80000000057 */
[----:B------:R1:W-:Y:S01]  /*6970*/  @!P2 SYNCS.ARRIVE.TRANS64.RED.A1T0 RZ, [R87+URZ], RZ ;  /* 0x000000ff57ffa9a7 */ /* 0x0003e2000810043f */
[----:B------:R-:W-:-:S04]  /*6980*/  ISETP.NE.AND P2, PT, R22, 0x2, PT ;  /* 0x000000021600780c */ /* 0x000fc80003f45270 */
[----:B0---4-:R-:W-:Y:S02]  /*6990*/  SEL R4, RZ, 0x1, P2 ;  /* 0x00000001ff047807 */ /* 0x011fe40001000000 */
[----:B------:R-:W-:Y:S02]  /*69a0*/  SEL R22, R22, RZ, P2 ;  /* 0x000000ff16167207 */ /* 0x000fe40001000000 */
[----:B------:R-:W-:Y:S01]  /*69b0*/  LOP3.LUT R209, R209, R4, RZ, 0x3c, !PT ;  /* 0x00000004d1d17212 */ /* 0x000fe200078e3cff */
[----:B------:R-:W-:Y:S06]  /*69c0*/  @P3 BRA `(.L_x_2904) ;  /* 0xffffffc000d03947 */ /* 0x000fec000383ffff */
[----:B------:R-:W0:Y:S01]  /*69d0*/  S2R R5, SR_TID.X ;  /* 0x0000000000057919 */ /* 0x000e220000002100 */
[----:B------:R-:W-:Y:S02]  /*69e0*/  PLOP3.LUT P0, PT, PT, PT, PT, 0x8, 0x0 ;  /* 0x000000000000781c */ /* 0x000fe40003f0e170 */
[----:B0-----:R-:W-:-:S04]  /*69f0*/  SHF.R.U32.HI R5, RZ, 0x7, R5 ;  /* 0x00000007ff057819 */ /* 0x001fc80000011605 */
[----:B------:R-:W-:-:S13]  /*6a00*/  ISETP.NE.AND P3, PT, R5, 0x1, PT ;  /* 0x000000010500780c */ /* 0x000fda0003f65270 */
[----:B------:R-:W-:Y:S05]  /*6a10*/  @!P3 WARPSYNC.ALL ;  /* 0x000000000000b948 */ /* 0x000fea0003800000 */
[----:B------:R-:W-:Y:S06]  /*6a20*/  @!P3 BAR.ARV 0x9, 0x100 ;  /* 0x024400000000bb1d */ /* 0x000fec0000002000 */
.L_x_2846:
[----:B------:R-:W0:Y:S01]  /*6a30*/  LDC R0, c[0x0][0x448] ;  /* 0x00011200ff007b82 */ /* 0x000e220000000800 */
[----:B------:R-:W-:-:S07]  /*6a40*/  IADD3 R7, R206, 0x1, -R203 ;  /* 0x00000001ce077810 */ /* 0x000fce0007ffe8cb */
[----:B------:R-:W3:Y:S01]  /*6a50*/  LDC.64 R4, c[0x0][0x9e0] ;  /* 0x00027800ff047b82 */ /* 0x000ee20000000a00 */
[----:B0-----:R-:W-:Y:S01]  /*6a60*/  ISETP.NE.AND P1, PT, R0, 0x1, PT ;  /* 0x000000010000780c */ /* 0x001fe20003f25270 */
[----:B------:R-:W-:Y:S01]  /*6a70*/  VIADD R0, R228, 0x7f ;  /* 0x0000007fe4007836 */ /* 0x000fe20000000000 */
[----:B---3--:R-:W-:-:S11]  /*6a80*/  ISETP.GE.AND P2, PT, R5, 0x1, PT ;  /* 0x000000010500780c */ /* 0x008fd60003f46270 */
[----:B------:R-:W0:Y:S08]  /*6a90*/  @P1 LDC R3, c[0x0][0x44c] ;  /* 0x00011300ff031b82 */ /* 0x000e300000000800 */
[----:B------:R-:W3:Y:S01]  /*6aa0*/  @P1 LDC R6, c[0x0][0x450] ;  /* 0x00011400ff061b82 */ /* 0x000ee20000000800 */
[----:B0-----:R-:W-:-:S05]  /*6ab0*/  @P1 IMAD.HI.U32 R3, R0, R3, RZ ;  /* 0x0000000300031227 */ /* 0x001fca00078e00ff */
[----:B---3--:R-:W-:-:S05]  /*6ac0*/  @P1 SHF.R.U32.HI R0, RZ, R6, R3 ;  /* 0x00000006ff001219 */ /* 0x008fca0000011603 */
[----:B------:R-:W-:Y:S01]  /*6ad0*/  IMAD.IADD R3, R7, 0x1, R0 ;  /* 0x0000000107037824 */ /* 0x000fe200078e0200 */
[----:B------:R-:W-:Y:S06]  /*6ae0*/  @P0 BRA `(.L_x_2905) ;  /* 0x00000000000c0947 */ /* 0x000fec0003800000 */
[----:B------:R-:W0:Y:S01]  /*6af0*/  FENCE.VIEW.ASYNC.G ;  /* 0x00000000000073c6 */ /* 0x000e220000000100 */
[----:B------:R-:W-:Y:S05]  /*6b00*/  WARPSYNC.ALL ;  /* 0x0000000000007948 */ /* 0x000fea0003800000 */
[----:B0-----:R-:W-:Y:S06]  /*6b10*/  BAR.ARV 0xc, 0x180 ;  /* 0x0306000000007b1d */ /* 0x001fec0000002000 */
.L_x_2905:
        /* <DEDUP_REMOVED lines=13> */
.L_x_2908:
[----:B------:R-:W-:-:S13]  /*6bf0*/  ISETP.NE.AND P0, PT, R5, 0x1, PT ;  /* 0x000000010500780c */ /* 0x000fda0003f05270 */
[----:B------:R-:W0:Y:S02]  /*6c00*/  @P0 LDC.64 R6, c[0x0][0x9e8] ;  /* 0x00027a00ff060b82 */ /* 0x000e240000000a00 */
[----:B0-----:R-:W-:-:S05]  /*6c10*/  @P0 IMAD.HI.U32 R6, R0, R6, RZ ;  /* 0x0000000600060227 */ /* 0x001fca00078e00ff */
[----:B------:R-:W-:-:S07]  /*6c20*/  @P0 SHF.R.U32.HI R0, RZ, R7, R6 ;  /* 0x00000007ff000219 */ /* 0x000fce0000011606 */
.L_x_2909:
[----:B------:R-:W-:Y:S05]  /*6c30*/  BSYNC B0 ;  /* 0x0000000000007941 */ /* 0x000fea0003800000 */
.L_x_2907:
[----:B------:R-:W-:-:S05]  /*6c40*/  IMAD R3, R0, R5, R5 ;  /* 0x0000000500037224 */ /* 0x000fca00078e0205 */
[----:B------:R-:W-:-:S07]  /*6c50*/  VIMNMX R4, R4, R3, PT ;  /* 0x0000000304047248 */ /* 0x000fce0003fe0100 */
.L_x_2906:
[----:B------:R-:W0:Y:S01]  /*6c60*/  @P1 LDC R3, c[0x0][0x44c] ;  /* 0x00011300ff031b82 */ /* 0x000e220000000800 */
[----:B------:R-:W-:Y:S01]  /*6c70*/  VIADD R4, R4, 0x5f ;  /* 0x0000005f04047836 */ /* 0x000fe20000000000 */
[----:B------:R-:W-:Y:S01]  /*6c80*/  ULDC UR4, c[0x0][0x9dc] ;  /* 0x0002770000047ab9 */ /* 0x000fe20000000800 */
[----:B------:R-:W-:Y:S02]  /*6c90*/  IMAD.MOV.U32 R7, RZ, RZ, R228 ;  /* 0x000000ffff077224 */ /* 0x000fe400078e00e4 */
[----:B------:R-:W-:-:S03]  /*6ca0*/  IMAD.HI R4, R4, 0x2aaaaaab, RZ ;  /* 0x2aaaaaab04047827 */ /* 0x000fc600078e02ff */
[----:B------:R-:W3:Y:S01]  /*6cb0*/  @P1 LDC R9, c[0x0][0x450] ;  /* 0x00011400ff091b82 */ /* 0x000ee20000000800 */
[----:B0-----:R-:W-:Y:S01]  /*6cc0*/  @P1 IMAD.HI.U32 R0, R228, R3, RZ ;  /* 0x00000003e4001227 */ /* 0x001fe200078e00ff */
[----:B------:R-:W-:-:S04]  /*6cd0*/  SHF.R.U32.HI R3, RZ, 0x1f, R4 ;  /* 0x0000001fff037819 */ /* 0x000fc80000011604 */
[----:B------:R-:W-:Y:S02]  /*6ce0*/  LEA.HI.SX32 R4, R4, R3, 0x1c ;  /* 0x0000000304047211 */ /* 0x000fe400078fe2ff */
[----:B---3--:R-:W-:Y:S02]  /*6cf0*/  @P1 SHF.R.U32.HI R7, RZ, R9, R0 ;  /* 0x00000009ff071219 */ /* 0x008fe40000011600 */
        /* <DEDUP_REMOVED lines=14> */
.L_x_2912:
[----:B------:R-:W-:-:S13]  /*6de0*/  ISETP.NE.AND P0, PT, R5, 0x1, PT ;  /* 0x000000010500780c */ /* 0x000fda0003f05270 */
[----:B------:R-:W0:Y:S02]  /*6df0*/  @P0 LDC.64 R6, c[0x0][0x9e8] ;  /* 0x00027a00ff060b82 */ /* 0x000e240000000a00 */
[----:B0-----:R-:W-:-:S05]  /*6e00*/  @P0 IMAD.HI.U32 R6, R30, R6, RZ ;  /* 0x000000061e060227 */ /* 0x001fca00078e00ff */
[----:B------:R-:W-:-:S07]  /*6e10*/  @P0 SHF.R.U32.HI R30, RZ, R7, R6 ;  /* 0x00000007ff1e0219 */ /* 0x000fce0000011606 */
.L_x_2913:
[----:B------:R-:W-:Y:S05]  /*6e20*/  BSYNC B0 ;  /* 0x0000000000007941 */ /* 0x000fea0003800000 */
.L_x_2911:
[----:B------:R-:W-:-:S05]  /*6e30*/  IMAD R5, R30, R5, RZ ;  /* 0x000000051e057224 */ /* 0x000fca00078e02ff */
[----:B------:R-:W-:-:S07]  /*6e40*/  VIMNMX R0, R0, R5, !PT ;  /* 0x0000000500007248 */ /* 0x000fce0007fe0100 */
.L_x_2910:
[----:B------:R-:W-:Y:S01]  /*6e50*/  IMAD.HI R0, R0, 0x2aaaaaab, RZ ;  /* 0x2aaaaaab00007827 */ /* 0x000fe200078e02ff */
[----:B------:R-:W-:Y:S03]  /*6e60*/  BSSY B0, `(.L_x_2914) ;  /* 0x0000027000007945 */ /* 0x000fe60003800000 */
[----:B------:R-:W-:Y:S01]  /*6e70*/  IMAD.MOV.U32 R176, RZ, RZ, RZ ;  /* 0x000000ffffb07224 */ /* 0x000fe200078e00ff */
[----:B------:R-:W-:-:S04]  /*6e80*/  SHF.R.U32.HI R3, RZ, 0x1f, R0 ;  /* 0x0000001fff037819 */ /* 0x000fc80000011600 */
[----:B------:R-:W-:-:S04]  /*6e90*/  LEA.HI.SX32 R3, R0, R3, 0x1c ;  /* 0x0000000300037211 */ /* 0x000fc800078fe2ff */
[----:B------:R-:W-:-:S04]  /*6ea0*/  VIMNMX R9, RZ, R3, !PT ;  /* 0x00000003ff097248 */ /* 0x000fc80007fe0100 */
[----:B------:R-:W-:-:S13]  /*6eb0*/  ISETP.GT.AND P0, PT, R31, R9, PT ;  /* 0x000000091f00720c */ /* 0x000fda0003f04270 */
        /* <DEDUP_REMOVED lines=16> */
[----:B------:R0:W3:Y:S02]  /*6fc0*/  F2I.FTZ.U32.TRUNC.NTZ R5, R4 ;  /* 0x0000000400057305 */ /* 0x0000e4000021f000 */
[----:B0-----:R-:W-:Y:S02]  /*6fd0*/  IMAD.MOV.U32 R4, RZ, RZ, RZ ;  /* 0x000000ffff047224 */ /* 0x001fe400078e00ff */
[----:B---3--:R-:W-:-:S04]  /*6fe0*/  IMAD.MOV R7, RZ, RZ, -R5 ;  /* 0x000000ffff077224 */ /* 0x008fc800078e0a05 */
        /* <DEDUP_REMOVED lines=12> */
[----:B------:R-:W-:-:S05]  /*70b0*/  @!P1 LOP3.LUT R5, RZ, R8, RZ, 0x33, !PT ;  /* 0x00000008ff059212 */ /* 0x000fca00078e33ff */
[----:B------:R-:W-:-:S07]  /*70c0*/  IMAD.MOV.U32 R176, RZ, RZ, R5 ;  /* 0x000000ffffb07224 */ /* 0x000fce00078e0005 */
.L_x_2915:
[----:B------:R-:W-:Y:S05]  /*70d0*/  BSYNC B0 ;  /* 0x0000000000007941 */ /* 0x000fea0003800000 */
.L_x_2914:
        /* <DEDUP_REMOVED lines=36> */
[----:B-1----:R-:W-:Y:S02]  /*7320*/  CS2R R86, SRZ ;  /* 0x0000000000567805 */ /* 0x002fe4000001ff00 */
        /* <DEDUP_REMOVED lines=20> */
[----:B-----5:R-:W-:Y:S02]  /*7470*/  CS2R R44, SRZ ;  /* 0x00000000002c7805 */ /* 0x020fe4000001ff00 */
        /* <DEDUP_REMOVED lines=8> */
[----:B------:R-:W-:Y:S01]  /*7500*/  CS2R R152, SRZ ;  /* 0x0000000000987805 */ /* 0x000fe2000001ff00 */
[----:B---3--:R-:W-:-:S05]  /*7510*/  IMAD R0, R0, R176, R9 ;  /* 0x000000b000007224 */ /* 0x008fca00078e0209 */
        /* <DEDUP_REMOVED lines=13> */
.L_x_3236:
        /* <DEDUP_REMOVED lines=26> */
.L_x_2919:
[----:B------:R-:W-:Y:S05]  /*7790*/  BSYNC B6 ;  /* 0x0000000000067941 */ /* 0x000fea0003800000 */
.L_x_2918:
        /* <DEDUP_REMOVED lines=13> */
.L_x_2923:
[----:B--2---:R2:W3:Y:S02]  /*7870*/  SYNCS.PHASECHK.TRANS64.TRYWAIT P0, [R23+URZ+0x22800], R0 ;  /* 0x02280000170075a7 */ /* 0x0044e4000800017f */
[----:B---3--:R-:W-:Y:S05]  /*7880*/  @!P0 NANOSLEEP.SYNCS 0x989680 ;  /* 0x009896800000895d */ /* 0x008fea0003900000 */
[----:B------:R-:W3:Y:S02]  /*7890*/  @!P0 SYNCS.PHASECHK.TRANS64 P0, [R23+URZ+0x22800], R0 ;  /* 0x02280000170085a7 */ /* 0x000ee4000800007f */
[----:B---3--:R-:W-:Y:S05]  /*78a0*/  @!P0 BRA `(.L_x_2923) ;  /* 0xfffffffc00f08947 */ /* 0x008fea000383ffff */
.L_x_2922:
[----:B------:R-:W-:Y:S05]  /*78b0*/  BSYNC B0 ;  /* 0x0000000000007941 */ /* 0x000fea0003800000 */
.L_x_2921:
[----:B------:R-:W-:Y:S05]  /*78c0*/  BRA `(.L_x_2924) ;  /* 0x0000002c00b07947 */ /* 0x000fea0003800000 */
.L_x_2920:
[----:B------:R-:W-:Y:S01]  /*78d0*/  LOP3.LUT P0, RZ, R26, 0x3ff, RZ, 0xc0, !PT ;  /* 0x000003ff1aff7812 */ /* 0x000fe2000780c0ff */
[----:B------:R-:W-:Y:S01]  /*78e0*/  ULDC.64 UR4, c[0x0][0x3f8] ;  /* 0x0000fe0000047ab9 */ /* 0x000fe20000000a00 */
[----:B------:R-:W-:Y:S01]  /*78f0*/  SHF.R.S32.HI R0, RZ, 0x1f, R24 ;  /* 0x0000001fff007819 */ /* 0x000fe20000011418 */
[----:B------:R-:W-:Y:S01]  /*7900*/  ULDC.64 UR6, c[0x0][0x408] ;  /* 0x0001020000067ab9 */ /* 0x000fe20000000a00 */
[----:B------:R-:W-:Y:S01]  /*7910*/  IMAD.WIDE.U32 R26, R24, UR4, RZ ;  /* 0x00000004181a7c25 */ /* 0x000fe2000f8e00ff */
[----:B------:R-:W-:Y:S03]  /*7920*/  BSSY B6, `(.L_x_2925) ;  /* 0x0000019000067945 */ /* 0x000fe60003800000 */
[C---:B------:R-:W-:Y:S02]  /*7930*/  IMAD R3, R0.reuse, UR4, RZ ;  /* 0x0000000400037c24 */ /* 0x040fe4000f8e02ff */
[----:B------:R-:W-:-:S02]  /*7940*/  IMAD R5, R0, UR6, RZ ;  /* 0x0000000600057c24 */ /* 0x000fc4000f8e02ff */
[C---:B------:R-:W-:Y:S02]  /*7950*/  IMAD R3, R24.reuse, UR5, R3 ;  /* 0x0000000518037c24 */ /* 0x040fe4000f8e0203 */
[C---:B------:R-:W-:Y:S02]  /*7960*/  IMAD R5, R24.reuse, UR7, R5 ;  /* 0x0000000718057c24 */ /* 0x040fe4000f8e0205 */
[----:B------:R-:W-:-:S04]  /*7970*/  IMAD.WIDE.U32 R24, R24, UR6, RZ ;  /* 0x0000000618187c25 */ /* 0x000fc8000f8e00ff */
[----:B------:R-:W-:Y:S02]  /*7980*/  IMAD.IADD R29, R3, 0x1, R27 ;  /* 0x00000001031d7824 */ /* 0x000fe400078e021b */
[----:B------:R-:W-:Y:S01]  /*7990*/  IMAD.IADD R31, R5, 0x1, R25 ;  /* 0x00000001051f7824 */ /* 0x000fe200078e0219 */
        /* <DEDUP_REMOVED lines=17> */
.L_x_2926:
[----:B------:R-:W-:Y:S05]  /*7ab0*/  BSYNC B6 ;  /* 0x0000000000067941 */ /* 0x000fea0003800000 */
.L_x_2925:
[----:B------:R-:W-:Y:S01]  /*7ac0*/  LEA.HI R33, R33, R28, RZ, 0x2 ;  /* 0x0000001c21217211 */ /* 0x000fe200078f10ff */
[----:B------:R-:W-:Y:S01]  /*7ad0*/  ULDC.U8 UR4, c[0x0][0x410] ;  /* 0x0001040000047ab9 */ /* 0x000fe20000000000 */
[----:B------:R-:W-:Y:S01]  /*7ae0*/  BSSY B0, `(.L_x_2927) ;  /* 0x00002c2000007945 */ /* 0x000fe20003800000 */
[----:B------:R-:W-:Y:S01]  /*7af0*/  ISETP.NE.AND P0, PT, RZ, UR4, PT ;  /* 0x00000004ff007c0c */ /* 0x000fe2000bf05270 */
[----:B------:R-:W-:Y:S01]  /*7b00*/  IMAD.IADD R40, R204, 0x1, R228 ;  /* 0x00000001cc287824 */ /* 0x000fe200078e02e4 */
[----:B------:R-:W-:Y:S02]  /*7b10*/  SHF.R.S32.HI R3, RZ, 0x1f, R33 ;  /* 0x0000001fff037819 */ /* 0x000fe40000011421 */
[----:B------:R-:W-:Y:S02]  /*7b20*/  LOP3.LUT R33, R33, 0xfffffffc, RZ, 0xc0, !PT ;  /* 0xfffffffc21217812 */ /* 0x000fe400078ec0ff */
[----:B------:R-:W-:-:S03]  /*7b30*/  LEA.HI R3, R3, R204, RZ, 0x3 ;  /* 0x000000cc03037211 */ /* 0x000fc600078f18ff */
[----:B------:R-:W-:Y:S01]  /*7b40*/  IMAD.IADD R7, R28, 0x1, -R33 ;  /* 0x000000011c077824 */ /* 0x000fe200078e0a21 */
[----:B------:R-:W-:-:S05]  /*7b50*/  LOP3.LUT R3, R3, 0xfffffff8, RZ, 0xc0, !PT ;  /* 0xfffffff803037812 */ /* 0x000fca00078ec0ff */
[----:B------:R-:W-:Y:S01]  /*7b60*/  IMAD.IADD R33, R204, 0x1, -R3 ;  /* 0x00000001cc217824 */ /* 0x000fe200078e0a03 */
[----:B------:R-:W-:Y:S06]  /*7b70*/  @!P0 BRA `(.L_x_2928) ;  /* 0x0000001400948947 */ /* 0x000fec0003800000 */
[----:B------:R-:W1:Y:S01]  /*7b80*/  LDC R6, c[0x0][0x448] ;  /* 0x00011200ff067b82 */ /* 0x000e620000000800 */
[----:B------:R-:W-:Y:S01]  /*7b90*/  IMAD R3, R7, 0x40, R40 ;  /* 0x0000004007037824 */ /* 0x000fe200078e0228 */
[----:B------:R-:W-:Y:S01]  /*7ba0*/  ULDC.64 UR4, c[0x0][0x3f8] ;  /* 0x0000fe0000047ab9 */ /* 0x000fe20000000a00 */
[----:B------:R-:W-:Y:S01]  /*7bb0*/  ULDC.64 UR6, c[0x0][0x408] ;  /* 0x0001020000067ab9 */ /* 0x000fe20000000a00 */
[----:B------:R-:W-:Y:S01]  /*7bc0*/  IMAD.MOV.U32 R27, RZ, RZ, R29 ;  /* 0x000000ffff1b7224 */ /* 0x000fe200078e001d */
[----:B------:R-:W-:Y:S01]  /*7bd0*/  SHF.R.S32.HI R37, RZ, 0x1f, R210 ;  /* 0x0000001fff257819 */ /* 0x000fe200000114d2 */
[----:B------:R-:W-:Y:S01]  /*7be0*/  IMAD.MOV.U32 R25, RZ, RZ, R31 ;  /* 0x000000ffff197224 */ /* 0x000fe200078e001f */
[----:B-1----:R-:W-:-:S13]  /*7bf0*/  ISETP.NE.AND P0, PT, R6, 0x1, PT ;  /* 0x000000010600780c */ /* 0x002fda0003f05270 */
[----:B------:R-:W1:Y:S08]  /*7c00*/  @P0 LDC R0, c[0x0][0x44c] ;  /* 0x00011300ff000b82 */ /* 0x000e700000000800 */
[----:B------:R-:W2:Y:S01]  /*7c10*/  @P0 LDC R5, c[0x0][0x450] ;  /* 0x00011400ff050b82 */ /* 0x000ea20000000800 */
[----:B-1----:R-:W-:-:S05]  /*7c20*/  @P0 IMAD.HI.U32 R0, R3, R0, RZ ;  /* 0x0000000003000227 */ /* 0x002fca00078e00ff */
[----:B--2---:R-:W-:-:S04]  /*7c30*/  @P0 SHF.R.U32.HI R3, RZ, R5, R0 ;  /* 0x00000005ff030219 */ /* 0x004fc80000011600 */
[----:B------:R-:W-:Y:S01]  /*7c40*/  SHF.R.S32.HI R0, RZ, 0x1f, R3 ;  /* 0x0000001fff007819 */ /* 0x000fe20000011403 */
[----:B------:R-:W-:-:S04]  /*7c50*/  IMAD.WIDE.U32 R26, R3, UR4, R26 ;  /* 0x00000004031a7c25 */ /* 0x000fc8000f8e001a */
[C---:B------:R-:W-:Y:S02]  /*7c60*/  IMAD R4, R0.reuse, UR4, RZ ;  /* 0x0000000400047c24 */ /* 0x040fe4000f8e02ff */
[----:B------:R-:W-:Y:S02]  /*7c70*/  IMAD R0, R0, UR6, RZ ;  /* 0x0000000600007c24 */ /* 0x000fe4000f8e02ff */
[C---:B------:R-:W-:Y:S01]  /*7c80*/  IMAD R31, R3.reuse, UR5, R4 ;  /* 0x00000005031f7c24 */ /* 0x040fe2000f8e0204 */
[----:B------:R-:W-:Y:S01]  /*7c90*/  ULDC.64 UR4, c[0x0][0x3e8] ;  /* 0x0000fa0000047ab9 */ /* 0x000fe20000000a00 */
[C---:B------:R-:W-:Y:S01]  /*7ca0*/  IMAD.WIDE.U32 R24, R3.reuse, UR6, R24 ;  /* 0x0000000603187c25 */ /* 0x040fe2000f8e0018 */
[----:B------:R-:W-:Y:S01]  /*7cb0*/  LEA R10, P0, R26, UR4, 0x1 ;  /* 0x000000041a0a7c11 */ /* 0x000fe2000f8008ff */
[----:B------:R-:W-:Y:S02]  /*7cc0*/  UMOV UR4, 0xffffffff ;  /* 0xffffffff00047882 */ /* 0x000fe40000000000 */
[----:B------:R-:W-:Y:S01]  /*7cd0*/  IMAD R3, R3, UR7, R0 ;  /* 0x0000000703037c24 */ /* 0x000fe2000f8e0200 */
[----:B------:R-:W-:Y:S01]  /*7ce0*/  ULDC.64 UR6, c[0x0][0x400] ;  /* 0x0001000000067ab9 */ /* 0x000fe20000000a00 */
[----:B------:R-:W-:Y:S01]  /*7cf0*/  IMAD.IADD R31, R27, 0x1, R31 ;  /* 0x000000011b1f7824 */ /* 0x000fe200078e021f */
[----:B------:R-:W-:Y:S01]  /*7d00*/  LEA R30, P1, R24, UR6, 0x1 ;  /* 0x00000006181e7c11 */ /* 0x000fe2000f8208ff */
[----:B------:R-:W-:-:S03]  /*7d10*/  IMAD.IADD R3, R25, 0x1, R3 ;  /* 0x0000000119037824 */ /* 0x000fc600078e0203 */
[----:B------:R-:W-:Y:S02]  /*7d20*/  LEA.HI.X R31, R26, UR5, R31, 0x1, P0 ;  /* 0x000000051a1f7c11 */ /* 0x000fe400080f0c1f */
[----:B------:R-:W-:Y:S01]  /*7d30*/  LEA.HI.X R34, R24, UR7, R3, 0x1, P1 ;  /* 0x0000000718227c11 */ /* 0x000fe200088f0c03 */
[----:B------:R-:W-:Y:S06]  /*7d40*/  BRA.DIV UR4, `(.L_x_2929) ;  /* 0x000001de04707947 */ /* 0x000fec000b800000 */
[----:B------:R1:W2:Y:S04]  /*7d50*/  SHFL.IDX PT, R0, R31, RZ, 0x1c1f ;  /* 0x001c1fff1f007589 */ /* 0x0002a800000e0000 */
[----:B------:R1:W3:Y:S04]  /*7d60*/  SHFL.IDX PT, R3, R10, RZ, 0x1c1f ;  /* 0x001c1fff0a037589 */ /* 0x0002e800000e0000 */
[----:B------:R1:W4:Y:S04]  /*7d70*/  SHFL.IDX PT, R7, R34, RZ, 0x1c1f ;  /* 0x001c1fff22077589 */ /* 0x00032800000e0000 */
[----:B------:R1:W0:Y:S02]  /*7d80*/  SHFL.IDX PT, R8, R30, RZ, 0x1c1f ;  /* 0x001c1fff1e087589 */ /* 0x00022400000e0000 */
.L_x_3242:
[----:B------:R-:W-:Y:S01]  /*7d90*/  IMAD R35, R203, R6, RZ ;  /* 0x00000006cb237224 */ /* 0x000fe200078e02ff */
[----:B------:R-:W-:Y:S01]  /*7da0*/  BSSY B1, `(.L_x_2930) ;  /* 0x000001d000017945 */ /* 0x000fe20003800000 */
[----:B------:R-:W-:Y:S02]  /*7db0*/  CS2R R24, SRZ ;  /* 0x0000000000187805 */ /* 0x000fe4000001ff00 */
[----:B------:R-:W-:Y:S02]  /*7dc0*/  CS2R R26, SRZ ;  /* 0x00000000001a7805 */ /* 0x000fe4000001ff00 */
[----:B------:R-:W-:Y:S02]  /*7dd0*/  CS2R R20, SRZ ;  /* 0x0000000000147805 */ /* 0x000fe4000001ff00 */
[----:B------:R-:W-:Y:S02]  /*7de0*/  ISETP.GE.AND P0, PT, R40, R35, PT ;  /* 0x000000232800720c */ /* 0x000fe40003f06270 */
[----:B------:R-:W-:-:S11]  /*7df0*/  CS2R R28, SRZ ;  /* 0x00000000001c7805 */ /* 0x000fd6000001ff00 */
[----:B------:R-:W-:Y:S05]  /*7e00*/  @P0 BRA `(.L_x_2931) ;  /* 0x0000000000580947 */ /* 0x000fea0003800000 */
[----:B------:R-:W-:Y:S01]  /*7e10*/  ULDC UR4, c[0x0][0x3f4] ;  /* 0x0000fd0000047ab9 */ /* 0x000fe20000000800 */
[----:B---3--:R-:W-:Y:S01]  /*7e20*/  IMAD.MOV.U32 R4, RZ, RZ, R3 ;  /* 0x000000ffff047224 */ /* 0x008fe200078e0003 */
[----:B------:R-:W-:Y:S01]  /*7e30*/  ISETP.GE.AND P2, PT, R200, UR4, PT ;  /* 0x00000004c8007c0c */ /* 0x000fe2000bf46270 */
[----:B--2---:R-:W-:Y:S01]  /*7e40*/  IMAD.MOV.U32 R5, RZ, RZ, R0 ;  /* 0x000000ffff057224 */ /* 0x004fe200078e0000 */
[----:B------:R-:W-:Y:S02]  /*7e50*/  ISETP.GE.AND P3, PT, R210, UR4, PT ;  /* 0x00000004d2007c0c */ /* 0x000fe4000bf66270 */
[----:B------:R-:W-:Y:S01]  /*7e60*/  CS2R R26, SRZ ;  /* 0x00000000001a7805 */ /* 0x000fe2000001ff00 */
[----:B----4-:R-:W-:-:S08]  /*7e70*/  IMAD.MOV.U32 R9, RZ, RZ, R7 ;  /* 0x000000ffff097224 */ /* 0x010fd000078e0007 */
[----:B------:R-:W-:Y:S02]  /*7e80*/  @!P2 IMAD.WIDE R4, R200, 0x2, R4 ;  /* 0x00000002c804a825 */ /* 0x000fe400078e0204 */
[C---:B------:R-:W-:Y:S02]  /*7e90*/  @!P3 SHF.L.U64.HI R11, R210.reuse, 0x1, R37 ;  /* 0x00000001d20bb819 */ /* 0x040fe40000010225 */
[----:B------:R-:W-:Y:S01]  /*7ea0*/  @!P3 IMAD.SHL.U32 R6, R210, 0x2, RZ ;  /* 0x00000002d206b824 */ /* 0x000fe200078e00ff */
[----:B------:R2:W5:Y:S01]  /*7eb0*/  @!P2 LD.E.64 R26, desc[UR54][R4.64] ;  /* 0x00000036041aa980 */ /* 0x000562000c101b00 */
[----:B------:R-:W-:Y:S02]  /*7ec0*/  CS2R R28, SRZ ;  /* 0x00000000001c7805 */ /* 0x000fe4000001ff00 */
[----:B------:R-:W-:Y:S02]  /*7ed0*/  CS2R R24, SRZ ;  /* 0x0000000000187805 */ /* 0x000fe4000001ff00 */
[----:B------:R-:W-:-:S02]  /*7ee0*/  CS2R R20, SRZ ;  /* 0x0000000000147805 */ /* 0x000fc4000001ff00 */
[-C--:B--2---:R-:W-:Y:S02]  /*7ef0*/  @!P3 IADD3 R4, P0, R3, R6.reuse, RZ ;  /* 0x000000060304b210 */ /* 0x084fe40007f1e0ff */
[----:B0-----:R-:W-:Y:S01]  /*7f00*/  @!P3 IADD3 R6, P1, R8, R6, RZ ;  /* 0x000000060806b210 */ /* 0x001fe20007f3e0ff */
[----:B------:R-:W-:-:S04]  /*7f10*/  @!P2 IMAD.WIDE R8, R200, 0x2, R8 ;  /* 0x00000002c808a825 */ /* 0x000fc800078e0208 */
[--C-:B------:R-:W-:Y:S01]  /*7f20*/  @!P3 IMAD.X R5, R0, 0x1, R11.reuse, P0 ;  /* 0x000000010005b824 */ /* 0x100fe200000e060b */
[----:B------:R0:W5:Y:S01]  /*7f30*/  @!P2 LD.E.64 R28, desc[UR54][R8.64] ;  /* 0x00000036081ca980 */ /* 0x000162000c101b00 */
[----:B------:R-:W-:-:S03]  /*7f40*/  @!P3 IMAD.X R7, R7, 0x1, R11, P1 ;  /* 0x000000010707b824 */ /* 0x000fc600008e060b */
[----:B------:R0:W5:Y:S04]  /*7f50*/  @!P3 LD.E.64 R24, desc[UR54][R4.64] ;  /* 0x000000360418b980 */ /* 0x000168000c101b00 */
[----:B------:R0:W5:Y:S02]  /*7f60*/  @!P3 LD.E.64 R20, desc[UR54][R6.64] ;  /* 0x000000360614b980 */ /* 0x000164000c101b00 */
.L_x_2931:
[----:B------:R-:W-:Y:S05]  /*7f70*/  BSYNC B1 ;  /* 0x0000000000017941 */ /* 0x000fea0003800000 */
.L_x_2930:
[----:B--2--5:R-:W-:Y:S01]  /*7f80*/  IMAD.MOV.U32 R0, RZ, RZ, R24 ;  /* 0x000000ffff007224 */ /* 0x024fe200078e0018 */
[----:B------:R-:W-:Y:S01]  /*7f90*/  UMOV UR4, 0xffffffff ;  /* 0xffffffff00047882 */ /* 0x000fe20000000000 */
[----:B---3--:R-:W-:Y:S01]  /*7fa0*/  IMAD.MOV.U32 R3, RZ, RZ, R25 ;  /* 0x000000ffff037224 */ /* 0x008fe200078e0019 */
[----:B0-----:R-:W-:Y:S01]  /*7fb0*/  CS2R R8, SRZ ;  /* 0x0000000000087805 */ /* 0x001fe2000001ff00 */
[----:B------:R-:W-:Y:S02]  /*7fc0*/  IMAD.MOV.U32 R4, RZ, RZ, R26 ;  /* 0x000000ffff047224 */ /* 0x000fe400078e001a */
[----:B------:R-:W-:Y:S01]  /*7fd0*/  IMAD.MOV.U32 R5, RZ, RZ, R27 ;  /* 0x000000ffff057224 */ /* 0x000fe200078e001b */
[----:B------:R-:W-:Y:S01]  /*7fe0*/  PRMT R42, R3, 0x5410, R0 ;  /* 0x00005410032a7816 */ /* 0x000fe20000000000 */
[----:B------:R-:W-:Y:S02]  /*7ff0*/  IMAD.MOV.U32 R0, RZ, RZ, R20 ;  /* 0x000000ffff007224 */ /* 0x000fe400078e0014 */
[----:B------:R-:W-:Y:S01]  /*8000*/  IMAD.MOV.U32 R3, RZ, RZ, R21 ;  /* 0x000000ffff037224 */ /* 0x000fe200078e0015 */
[----:B------:R-:W-:Y:S01]  /*8010*/  PRMT R38, R5, 0x5410, R4 ;  /* 0x0000541005267816 */ /* 0x000fe20000000004 */
[----:B------:R-:W-:-:S02]  /*8020*/  IMAD.MOV.U32 R4, RZ, RZ, R28 ;  /* 0x000000ffff047224 */ /* 0x000fc400078e001c */
[----:B------:R-:W-:Y:S01]  /*8030*/  IMAD.MOV.U32 R5, RZ, RZ, R29 ;  /* 0x000000ffff057224 */ /* 0x000fe200078e001d */
[----:B------:R-:W-:-:S04]  /*8040*/  PRMT R43, R0, 0x5410, R3 ;  /* 0x00005410002b7816 */ /* 0x000fc80000000003 */
[----:B------:R-:W-:Y:S01]  /*8050*/  PRMT R39, R4, 0x5410, R5 ;  /* 0x0000541004277816 */ /* 0x000fe20000000005 */
[----:B------:R-:W-:Y:S06]  /*8060*/  BRA.DIV UR4, `(.L_x_2932) ;  /* 0x000001de041c7947 */ /* 0x000fec000b800000 */
[----:B------:R0:W2:Y:S04]  /*8070*/  SHFL.IDX PT, R0, R31, 0x1, 0x1c1f ;  /* 0x003c1f001f007f89 */ /* 0x0000a800000e0000 */
[----:B------:R0:W3:Y:S04]  /*8080*/  SHFL.IDX PT, R3, R10, 0x1, 0x1c1f ;  /* 0x003c1f000a037f89 */ /* 0x0000e800000e0000 */
[----:B----4-:R0:W4:Y:S04]  /*8090*/  SHFL.IDX PT, R7, R34, 0x1, 0x1c1f ;  /* 0x003c1f0022077f89 */ /* 0x01012800000e0000 */
[----:B-1----:R-:W1:Y:S02]  /*80a0*/  SHFL.IDX PT, R30, R30, 0x1, 0x1c1f ;  /* 0x003c1f001e1e7f89 */ /* 0x002e6400000e0000 */
.L_x_3248:
[----:B------:R-:W5:Y:S01]  /*80b0*/  LDL R5, [R1+0x3c] ;  /* 0x00003c0001057983 */ /* 0x000f620000100800 */
[----:B------:R-:W-:Y:S01]  /*80c0*/  VIADD R40, R40, 0x40 ;  /* 0x0000004028287836 */ /* 0x000fe20000000000 */
[----:B------:R-:W-:Y:S01]  /*80d0*/  BSSY B1, `(.L_x_2933) ;  /* 0x0000021000017945 */ /* 0x000fe20003800000 */
[----:B------:R-:W-:Y:S02]  /*80e0*/  CS2R R12, SRZ ;  /* 0x00000000000c7805 */ /* 0x000fe4000001ff00 */
[----:B------:R-:W-:Y:S02]  /*80f0*/  CS2R R14, SRZ ;  /* 0x00000000000e7805 */ /* 0x000fe4000001ff00 */
[----:B0-----:R-:W-:Y:S02]  /*8100*/  CS2R R10, SRZ ;  /* 0x00000000000a7805 */ /* 0x001fe4000001ff00 */
[----:B------:R-:W-:Y:S02]  /*8110*/  ISETP.GE.AND P0, PT, R40, R35, PT ;  /* 0x000000232800720c */ /* 0x000fe40003f06270 */
[----:B-----5:R-:W-:-:S04]  /*8120*/  LEA.HI R4, R5, R5, RZ, 0x1 ;  /* 0x0000000505047211 */ /* 0x020fc800078f08ff */
[----:B------:R-:W-:-:S05]  /*8130*/  LOP3.LUT R4, R4, 0xfffffffe, RZ, 0xc0, !PT ;  /* 0xfffffffe04047812 */ /* 0x000fca00078ec0ff */
[----:B------:R-:W-:-:S05]  /*8140*/  IMAD.IADD R4, R5, 0x1, -R4 ;  /* 0x0000000105047824 */ /* 0x000fca00078e0a04 */
[----:B------:R-:W-:Y:S01]  /*8150*/  SHF.L.U32 R34, R4, 0x1f, RZ ;  /* 0x0000001f04227819 */ /* 0x000fe200000006ff */
[----:B------:R-:W-:Y:S06]  /*8160*/  @P0 BRA `(.L_x_2934) ;  /* 0x00000000005c0947 */ /* 0x000fec0003800000 */
[----:B------:R-:W-:Y:S01]  /*8170*/  ULDC UR4, c[0x0][0x3f4] ;  /* 0x0000fd0000047ab9 */ /* 0x000fe20000000800 */
[----:B---3--:R-:W-:Y:S01]  /*8180*/  IMAD.MOV.U32 R4, RZ, RZ, R3 ;  /* 0x000000ffff047224 */ /* 0x008fe200078e0003 */
[----:B------:R-:W-:Y:S01]  /*8190*/  ISETP.GE.AND P2, PT, R200, UR4, PT ;  /* 0x00000004c8007c0c */ /* 0x000fe2000bf46270 */
[----:B--2---:R-:W-:Y:S01]  /*81a0*/  IMAD.MOV.U32 R5, RZ, RZ, R0 ;  /* 0x000000ffff057224 */ /* 0x004fe200078e0000 */
[----:B------:R-:W-:Y:S02]  /*81b0*/  ISETP.GE.AND P3, PT, R210, UR4, PT ;  /* 0x00000004d2007c0c */ /* 0x000fe4000bf66270 */
[----:B------:R-:W-:Y:S01]  /*81c0*/  CS2R R14, SRZ ;  /* 0x00000000000e7805 */ /* 0x000fe2000001ff00 */
[----:B-1----:R-:W-:Y:S02]  /*81d0*/  IMAD.MOV.U32 R8, RZ, RZ, R30 ;  /* 0x000000ffff087224 */ /* 0x002fe400078e001e */
[----:B----4-:R-:W-:-:S06]  /*81e0*/  IMAD.MOV.U32 R9, RZ, RZ, R7 ;  /* 0x000000ffff097224 */ /* 0x010fcc00078e0007 */
[----:B------:R-:W-:Y:S02]  /*81f0*/  @!P2 IMAD.WIDE R4, R200, 0x2, R4 ;  /* 0x00000002c804a825 */ /* 0x000fe400078e0204 */
[C---:B------:R-:W-:Y:S02]  /*8200*/  @!P3 SHF.L.U64.HI R36, R210.reuse, 0x1, R37 ;  /* 0x00000001d224b819 */ /* 0x040fe40000010225 */
[----:B------:R-:W-:Y:S01]  /*8210*/  @!P3 IMAD.SHL.U32 R6, R210, 0x2, RZ ;  /* 0x00000002d206b824 */ /* 0x000fe200078e00ff */
[----:B------:R0:W5:Y:S01]  /*8220*/  @!P2 LD.E.64 R14, desc[UR54][R4.64] ;  /* 0x00000036040ea980 */ /* 0x000162000c101b00 */
[----:B------:R-:W-:Y:S02]  /*8230*/  CS2R R12, SRZ ;  /* 0x00000000000c7805 */ /* 0x000fe4000001ff00 */
[----:B------:R-:W-:Y:S02]  /*8240*/  CS2R R10, SRZ ;  /* 0x00000000000a7805 */ /* 0x000fe4000001ff00 */
[----:B0-----:R-:W-:-:S02]  /*8250*/  @!P3 IADD3 R4, P0, R3, R6, RZ ;  /* 0x000000060304b210 */ /* 0x001fc40007f1e0ff */
[----:B------:R-:W-:Y:S01]  /*8260*/  @!P3 IADD3 R6, P1, R30, R6, RZ ;  /* 0x000000061e06b210 */ /* 0x000fe20007f3e0ff */
[----:B------:R-:W-:Y:S01]  /*8270*/  @!P2 IMAD.WIDE R30, R200, 0x2, R8 ;  /* 0x00000002c81ea825 */ /* 0x000fe200078e0208 */
[----:B------:R-:W-:-:S03]  /*8280*/  CS2R R8, SRZ ;  /* 0x0000000000087805 */ /* 0x000fc6000001ff00 */
[--C-:B------:R-:W-:Y:S01]  /*8290*/  @!P3 IMAD.X R5, R0, 0x1, R36.reuse, P0 ;  /* 0x000000010005b824 */ /* 0x100fe200000e0624 */
[----:B------:R0:W5:Y:S01]  /*82a0*/  @!P2 LD.E.64 R12, desc[UR54][R30.64] ;  /* 0x000000361e0ca980 */ /* 0x000162000c101b00 */
[----:B------:R-:W-:-:S03]  /*82b0*/  @!P3 IMAD.X R7, R7, 0x1, R36, P1 ;  /* 0x000000010707b824 */ /* 0x000fc600008e0624 */
[----:B------:R0:W5:Y:S04]  /*82c0*/  @!P3 LD.E.64 R10, desc[UR54][R4.64] ;  /* 0x00000036040ab980 */ /* 0x000168000c101b00 */
[----:B------:R0:W5:Y:S02]  /*82d0*/  @!P3 LD.E.64 R8, desc[UR54][R6.64] ;  /* 0x000000360608b980 */ /* 0x000164000c101b00 */
.L_x_2934:
[----:B------:R-:W-:Y:S05]  /*82e0*/  BSYNC B1 ;  /* 0x0000000000017941 */ /* 0x000fea0003800000 */
.L_x_2933:
[----:B0---4-:R-:W4:Y:S01]  /*82f0*/  LDL R7, [R1+0x28] ;  /* 0x0000280001077983 */ /* 0x011f220000100800 */
[----:B------:R-:W0:Y:S01]  /*8300*/  SYNCS.PHASECHK.TRANS64.TRYWAIT P0, [R23+URZ+0x22800], R34 ;  /* 0x02280022170075a7 */ /* 0x000e22000800017f */
[----:B--2---:R-:W-:Y:S01]  /*8310*/  IMAD.SHL.U32 R0, R33, 0x40, RZ ;  /* 0x0000004021007824 */ /* 0x004fe200078e00ff */
[----:B------:R-:W-:Y:S01]  /*8320*/  VIADDMNMX R31, R35, -R228, 0x80, PT ;  /* 0x00000080231f7446 */ /* 0x000fe200038009e4 */
[----:B-----5:R-:W-:Y:S01]  /*8330*/  IMAD.MOV.U32 R4, RZ, RZ, R8 ;  /* 0x000000ffff047224 */ /* 0x020fe200078e0008 */
[----:B------:R-:W-:Y:S01]  /*8340*/  BSSY B1, `(.L_x_2935) ;  /* 0x0000019000017945 */ /* 0x000fe20003800000 */
[----:B------:R-:W-:Y:S01]  /*8350*/  IMAD.MOV.U32 R5, RZ, RZ, R13 ;  /* 0x000000ffff057224 */ /* 0x000fe200078e000d */
[----:B---3--:R-:W-:Y:S01]  /*8360*/  LOP3.LUT R3, R0, 0x1c0, RZ, 0xc0, !PT ;  /* 0x000001c000037812 */ /* 0x008fe200078ec0ff */
[----:B------:R-:W-:Y:S01]  /*8370*/  IMAD.MOV.U32 R6, RZ, RZ, R14 ;  /* 0x000000ffff067224 */ /* 0x000fe200078e000e */
[----:B------:R-:W-:Y:S01]  /*8380*/  PRMT R40, R40, 0x5410, R4 ;  /* 0x0000541028287816 */ /* 0x000fe20000000004 */
[----:B------:R-:W-:Y:S01]  /*8390*/  IMAD.MOV.U32 R4, RZ, RZ, R12 ;  /* 0x000000ffff047224 */ /* 0x000fe200078e000c */
[----:B------:R-:W-:-:S02]  /*83a0*/  LOP3.LUT R0, R3, 0x18, R18, 0xf8, !PT ;  /* 0x0000001803007812 */ /* 0x000fc400078ef812 */
[----:B------:R-:W-:Y:S02]  /*83b0*/  SHF.R.U32.HI R3, RZ, 0x3, R3 ;  /* 0x00000003ff037819 */ /* 0x000fe40000011603 */
[----:B------:R-:W-:Y:S01]  /*83c0*/  PRMT R44, R4, 0x5410, R5 ;  /* 0x00005410042c7816 */ /* 0x000fe20000000005 */
[----:B------:R-:W-:Y:S01]  /*83d0*/  IMAD.MOV.U32 R4, RZ, RZ, R15 ;  /* 0x000000ffff047224 */ /* 0x000fe200078e000f */
[----:B------:R-:W-:Y:S01]  /*83e0*/  LOP3.LUT R0, R0, R3, RZ, 0x3c, !PT ;  /* 0x0000000300007212 */ /* 0x000fe200078e3cff */
[----:B------:R-:W-:Y:S01]  /*83f0*/  IMAD.MOV.U32 R3, RZ, RZ, R9 ;  /* 0x000000ffff037224 */ /* 0x000fe200078e0009 */
[----:B------:R-:W-:Y:S01]  /*8400*/  PRMT R45, R45, 0x5410, R6 ;  /* 0x000054102d2d7816 */ /* 0x000fe20000000006 */
[----:B------:R-:W-:Y:S01]  /*8410*/  IMAD.MOV.U32 R5, RZ, RZ, R10 ;  /* 0x000000ffff057224 */ /* 0x000fe200078e000a */
[----:B------:R-:W-:Y:S02]  /*8420*/  LOP3.LUT P2, RZ, R33, 0x4, RZ, 0xc0, !PT ;  /* 0x0000000421ff7812 */ /* 0x000fe4000784c0ff */
[----:B------:R-:W-:-:S02]  /*8430*/  PRMT R40, R3, 0x7610, R40 ;  /* 0x0000761003287816 */ /* 0x000fc40000000028 */
[----:B------:R-:W-:Y:S02]  /*8440*/  PRMT R45, R4, 0x7610, R45 ;  /* 0x00007610042d7816 */ /* 0x000fe4000000002d */
[----:B------:R-:W-:Y:S01]  /*8450*/  PRMT R46, R5, 0x7610, R46 ;  /* 0x00007610052e7816 */ /* 0x000fe2000000002e */
[----:B------:R-:W-:Y:S01]  /*8460*/  IMAD.MOV.U32 R5, RZ, RZ, R11 ;  /* 0x000000ffff057224 */ /* 0x000fe200078e000b */
[----:B------:R-:W-:Y:S01]  /*8470*/  ISETP.GE.AND P1, PT, R204, R31, PT ;  /* 0x0000001fcc00720c */ /* 0x000fe20003f26270 */
[----:B----4-:R-:W-:-:S04]  /*8480*/  IMAD R0, R7, 0x200, R0 ;  /* 0x0000020007007824 */ /* 0x010fc800078e0200 */
[----:B------:R-:W-:-:S04]  /*8490*/  IMAD R3, R0, 0x2, R23 ;  /* 0x0000000200037824 */ /* 0x000fc800078e0217 */
[C---:B------:R-:W-:Y:S02]  /*84a0*/  VIADD R4, R3.reuse, 0x18400 ;  /* 0x0001840003047836 */ /* 0x040fe40000000000 */
[----:B------:R-:W-:Y:S01]  /*84b0*/  VIADD R0, R3, 0x18440 ;  /* 0x0001844003007836 */ /* 0x000fe20000000000 */
[----:B0-----:R-:W-:Y:S06]  /*84c0*/  @!P0 BRA `(.L_x_2936) ;  /* 0x000001d800788947 */ /* 0x001fec0003800000 */
.L_x_3249:
[----:B------:R-:W-:Y:S05]  /*84d0*/  BSYNC B1 ;  /* 0x0000000000017941 */ /* 0x000fea0003800000 */
.L_x_2935:
[----:B------:R-:W-:Y:S01]  /*84e0*/  BSSY B1, `(.L_x_2937) ;  /* 0x0000067000017945 */ /* 0x000fe20003800000 */
[----:B------:R-:W-:Y:S01]  /*84f0*/  PRMT R46, R46, 0x5410, R5 ;  /* 0x000054102e2e7816 */ /* 0x000fe20000000005 */
[----:B------:R-:W-:Y:S02]  /*8500*/  @P2 VIADD R0, R4, 0xffffffc0 ;  /* 0xffffffc004002836 */ /* 0x000fe40000000000 */
[----:B------:R-:W-:Y:S05]  /*8510*/  @P1 BRA `(.L_x_2938) ;  /* 0x00000004008c1947 */ /* 0x000fea0003800000 */
[----:B------:R-:W2:Y:S01]  /*8520*/  LDC R5, c[0x0][0x3f4] ;  /* 0x0000fd00ff057b82 */ /* 0x000ea20000000800 */
[----:B------:R-:W-:Y:S01]  /*8530*/  BSSY B2, `(.L_x_2939) ;  /* 0x0000032000027945 */ /* 0x000fe20003800000 */
[-C--:B--2---:R-:W-:Y:S02]  /*8540*/  ISETP.GE.AND P0, PT, R200, R5.reuse, PT ;  /* 0x00000005c800720c */ /* 0x084fe40003f06270 */
[----:B------:R-:W-:-:S11]  /*8550*/  ISETP.GE.AND P1, PT, R210, R5, PT ;  /* 0x00000005d200720c */ /* 0x000fd60003f26270 */
[----:B------:R-:W-:Y:S05]  /*8560*/  @P0 BRA `(.L_x_2940) ;  /* 0x0000000000b80947 */ /* 0x000fea0003800000 */
[----:B------:R-:W2:Y:S01]  /*8570*/  LDS.128 R4, [R3+0x18400] ;  /* 0x0184000003047984 */ /* 0x000ea20000000c00 */
[----:B------:R-:W-:Y:S02]  /*8580*/  SHF.R.U32.HI R36, RZ, 0x10, R29 ;  /* 0x00000010ff247819 */ /* 0x000fe4000001161d */
[----:B------:R-:W-:Y:S02]  /*8590*/  SHF.R.U32.HI R33, RZ, 0x10, R27 ;  /* 0x00000010ff217819 */ /* 0x000fe4000001161b */
[----:B------:R-:W-:Y:S02]  /*85a0*/  PRMT R36, R39, 0x5432, R36 ;  /* 0x0000543227247816 */ /* 0x000fe40000000024 */
[----:B------:R-:W-:Y:S02]  /*85b0*/  PRMT R33, R38, 0x5410, R33 ;  /* 0x0000541026217816 */ /* 0x000fe40000000021 */
[----:B-1----:R-:W-:Y:S01]  /*85c0*/  SHF.R.U64 R30, R26, 0x10, R27 ;  /* 0x000000101a1e7819 */ /* 0x002fe2000000121b */
[----:B------:R-:W-:Y:S01]  /*85d0*/  IMAD.U32 R37, R36, 0x10000, RZ ;  /* 0x0001000024257824 */ /* 0x000fe200078e00ff */
[----:B------:R-:W-:Y:S01]  /*85e0*/  SHF.R.U64 R35, R28, 0x10, R29 ;  /* 0x000000101c237819 */ /* 0x000fe2000000121d */
[----:B0-----:R-:W-:Y:S01]  /*85f0*/  IMAD.U32 R34, R33, 0x10000, RZ ;  /* 0x0001000021227824 */ /* 0x001fe200078e00ff */
[----:B------:R-:W-:-:S02]  /*8600*/  LOP3.LUT R36, R36, 0xffff0000, RZ, 0xc0, !PT ;  /* 0xffff000024247812 */ /* 0x000fc400078ec0ff */
[----:B------:R-:W-:Y:S02]  /*8610*/  PRMT R30, R38, 0x5432, R30 ;  /* 0x00005432261e7816 */ /* 0x000fe4000000001e */
[----:B------:R-:W-:Y:S02]  /*8620*/  PRMT R35, R39, 0x5410, R35 ;  /* 0x0000541027237816 */ /* 0x000fe40000000023 */
[----:B------:R-:W-:Y:S02]  /*8630*/  LOP3.LUT R33, R33, 0xffff0000, RZ, 0xc0, !PT ;  /* 0xffff000021217812 */ /* 0x000fe400078ec0ff */
[C---:B--2---:R-:W-:Y:S01]  /*8640*/  LOP3.LUT R27, R6.reuse, 0xffff0000, RZ, 0xc0, !PT ;  /* 0xffff0000061b7812 */ /* 0x044fe200078ec0ff */
[----:B------:R-:W-:Y:S01]  /*8650*/  IMAD.U32 R26, R6, 0x10000, RZ ;  /* 0x00010000061a7824 */ /* 0x000fe200078e00ff */
[C---:B------:R-:W-:Y:S01]  /*8660*/  LOP3.LUT R29, R7.reuse, 0xffff0000, RZ, 0xc0, !PT ;  /* 0xffff0000071d7812 */ /* 0x040fe200078ec0ff */
[----:B------:R-:W-:Y:S02]  /*8670*/  IMAD.U32 R28, R7, 0x10000, RZ ;  /* 0x00010000071c7824 */ /* 0x000fe400078e00ff */
[C---:B------:R-:W-:Y:S01]  /*8680*/  FMUL.FTZ R39, R27.reuse, R37 ;  /* 0x000000251b277220 */ /* 0x040fe20000410000 */
[----:B------:R-:W-:Y:S01]  /*8690*/  FMUL.FTZ R38, R27, R34 ;  /* 0x000000221b267220 */ /* 0x000fe20000410000 */
[----:B------:R-:W-:Y:S01]  /*86a0*/  FMUL.FTZ R27, R29, R36 ;  /* 0x000000241d1b7220 */ /* 0x000fe20000410000 */
[----:B------:R-:W-:-:S02]  /*86b0*/  IMAD.U32 R6, R4, 0x10000, RZ ;  /* 0x0001000004067824 */ /* 0x000fc400078e00ff */
[C---:B------:R-:W-:Y:S01]  /*86c0*/  FFMA.FTZ R39, R26.reuse, R34, -R39 ;  /* 0x000000221a277223 */ /* 0x040fe20000010827 */
[----:B------:R-:W-:Y:S01]  /*86d0*/  FFMA.FTZ R38, R26, R37, R38 ;  /* 0x000000251a267223 */ /* 0x000fe20000010026 */
[-C--:B------:R-:W-:Y:S01]  /*86e0*/  FFMA.FTZ R37, R28, R33.reuse, -R27 ;  /* 0x000000211c257223 */ /* 0x080fe2000001081b */
[C---:B------:R-:W-:Y:S01]  /*86f0*/  IMAD.U32 R7, R5.reuse, 0x10000, RZ ;  /* 0x0001000005077824 */ /* 0x040fe200078e00ff */
[----:B------:R-:W-:Y:S01]  /*8700*/  LOP3.LUT R4, R4, 0xffff0000, RZ, 0xc0, !PT ;  /* 0xffff000004047812 */ /* 0x000fe200078ec0ff */
[C---:B------:R-:W-:Y:S01]  /*8710*/  IMAD.U32 R27, R30.reuse, 0x10000, RZ ;  /* 0x000100001e1b7824 */ /* 0x040fe200078e00ff */
[----:B------:R-:W-:Y:S01]  /*8720*/  LOP3.LUT R5, R5, 0xffff0000, RZ, 0xc0, !PT ;  /* 0xffff000005057812 */ /* 0x000fe200078ec0ff */
[----:B------:R-:W-:Y:S01]  /*8730*/  FMUL.FTZ R41, R29, R33 ;  /* 0x000000211d297220 */ /* 0x000fe20000410000 */
[C---:B------:R-:W-:Y:S01]  /*8740*/  LOP3.LUT R26, R35.reuse, 0xffff0000, RZ, 0xc0, !PT ;  /* 0xffff0000231a7812 */ /* 0x040fe200078ec0ff */
[----:B------:R-:W-:Y:S01]  /*8750*/  IMAD.U32 R29, R35, 0x10000, RZ ;  /* 0x00010000231d7824 */ /* 0x000fe200078e00ff */
[----:B------:R-:W-:Y:S01]  /*8760*/  LOP3.LUT R30, R30, 0xffff0000, RZ, 0xc0, !PT ;  /* 0xffff00001e1e7812 */ /* 0x000fe200078ec0ff */
[----:B------:R-:W-:Y:S01]  /*8770*/  FFMA.FTZ R36, R28, R36, R41 ;  /* 0x000000241c247223 */ /* 0x000fe20000010029 */
[C---:B------:R-:W-:Y:S01]  /*8780*/  FMUL.FTZ R28, R4.reuse, R27 ;  /* 0x0000001b041c7220 */ /* 0x040fe20000410000 */
[-C--:B------:R-:W-:Y:S01]  /*8790*/  FMUL.FTZ R33, R4, R29.reuse ;  /* 0x0000001d04217220 */ /* 0x080fe20000410000 */
        /* <DEDUP_REMOVED lines=9> */
[----:B------:R-:W-:-:S05]  /*8830*/  F2FP.BF16.F32.PACK_AB R5, R26, R5 ;  /* 0x000000051a05723e */ /* 0x000fca00000010ff */
[----:B------:R2:W-:Y:S02]  /*8840*/  STS.128 [R3+0x18400], R4 ;  /* 0x0184000403007388 */ /* 0x0005e40000000c00 */
.L_x_2940:
[----:B------:R-:W-:Y:S05]  /*8850*/  BSYNC B2 ;  /* 0x0000000000027941 */ /* 0x000fea0003800000 */
.L_x_2939:
[----:B------:R-:W-:Y:S05]  /*8860*/  @P1 BRA `(.L_x_2938) ;  /* 0x0000000000b81947 */ /* 0x000fea0003800000 */
[----:B--2---:R-:W2:Y:S01]  /*8870*/  LDS.128 R4, [R0] ;  /* 0x0000000000047984 */ /* 0x004ea20000000c00 */
[----:B-1----:R-:W-:Y:S02]  /*8880*/  SHF.R.U32.HI R30, RZ, 0x10, R21 ;  /* 0x00000010ff1e7819 */ /* 0x002fe40000011615 */
[----:B------:R-:W-:Y:S02]  /*8890*/  SHF.R.U32.HI R27, RZ, 0x10, R25 ;  /* 0x00000010ff1b7819 */ /* 0x000fe40000011619 */
[----:B------:R-:W-:Y:S02]  /*88a0*/  PRMT R30, R43, 0x5432, R30 ;  /* 0x000054322b1e7816 */ /* 0x000fe4000000001e */
[----:B------:R-:W-:Y:S02]  /*88b0*/  PRMT R27, R42, 0x5410, R27 ;  /* 0x000054102a1b7816 */ /* 0x000fe4000000001b */
[----:B------:R-:W-:Y:S01]  /*88c0*/  SHF.R.U64 R29, R20, 0x10, R21 ;  /* 0x00000010141d7819 */ /* 0x000fe20000001215 */
[----:B------:R-:W-:Y:S01]  /*88d0*/  IMAD.U32 R33, R30, 0x10000, RZ ;  /* 0x000100001e217824 */ /* 0x000fe200078e00ff */
[----:B------:R-:W-:Y:S01]  /*88e0*/  SHF.R.U64 R26, R24, 0x10, R25 ;  /* 0x00000010181a7819 */ /* 0x000fe20000001219 */
[----:B------:R-:W-:Y:S01]  /*88f0*/  IMAD.U32 R28, R27, 0x10000, RZ ;  /* 0x000100001b1c7824 */ /* 0x000fe200078e00ff */
[----:B------:R-:W-:-:S02]  /*8900*/  LOP3.LUT R30, R30, 0xffff0000, RZ, 0xc0, !PT ;  /* 0xffff00001e1e7812 */ /* 0x000fc400078ec0ff */
[----:B------:R-:W-:Y:S02]  /*8910*/  LOP3.LUT R27, R27, 0xffff0000, RZ, 0xc0, !PT ;  /* 0xffff00001b1b7812 */ /* 0x000fe400078ec0ff */
[----:B------:R-:W-:Y:S02]  /*8920*/  PRMT R26, R42, 0x5432, R26 ;  /* 0x000054322a1a7816 */ /* 0x000fe4000000001a */
[----:B------:R-:W-:Y:S02]  /*8930*/  PRMT R29, R43, 0x5410, R29 ;  /* 0x000054102b1d7816 */ /* 0x000fe4000000001d */
[C---:B--2---:R-:W-:Y:S01]  /*8940*/  LOP3.LUT R21, R6.reuse, 0xffff0000, RZ, 0xc0, !PT ;  /* 0xffff000006157812 */ /* 0x044fe200078ec0ff */
[----:B------:R-:W-:Y:S01]  /*8950*/  IMAD.U32 R20, R6, 0x10000, RZ ;  /* 0x0001000006147824 */ /* 0x000fe200078e00ff */
[C---:B------:R-:W-:Y:S01]  /*8960*/  LOP3.LUT R25, R7.reuse, 0xffff0000, RZ, 0xc0, !PT ;  /* 0xffff000007197812 */ /* 0x040fe200078ec0ff */
[----:B------:R-:W-:Y:S02]  /*8970*/  IMAD.U32 R24, R7, 0x10000, RZ ;  /* 0x0001000007187824 */ /* 0x000fe400078e00ff */
[C---:B------:R-:W-:Y:S01]  /*8980*/  FMUL.FTZ R35, R21.reuse, R33 ;  /* 0x0000002115237220 */ /* 0x040fe20000410000 */
[----:B0-----:R-:W-:Y:S01]  /*8990*/  FMUL.FTZ R34, R21, R28 ;  /* 0x0000001c15227220 */ /* 0x001fe20000410000 */
        /* <DEDUP_REMOVED lines=26> */
[----:B------:R3:W-:Y:S02]  /*8b40*/  STS.128 [R0], R4 ;  /* 0x0000000400007388 */ /* 0x0007e40000000c00 */
.L_x_2938:
[----:B------:R-:W-:Y:S05]  /*8b50*/  BSYNC B1 ;  /* 0x0000000000017941 */ /* 0x000fea0003800000 */
.L_x_2937:
[----:B--23--:R-:W-:-:S05]  /*8b60*/  VIADD R4, R204, 0x40 ;  /* 0x00000040cc047836 */ /* 0x00cfca0000000000 */
[----:B------:R-:W-:-:S13]  /*8b70*/  ISETP.GE.AND P0, PT, R4, R31, PT ;  /* 0x0000001f0400720c */ /* 0x000fda0003f06270 */
        /* <DEDUP_REMOVED lines=52> */
.L_x_2943:
[----:B------:R-:W-:Y:S05]  /*8ec0*/  BSYNC B1 ;  /* 0x0000000000017941 */ /* 0x000fea0003800000 */
.L_x_2942:
[----:B------:R-:W-:Y:S05]  /*8ed0*/  @P1 BRA `(.L_x_2941) ;  /* 0x0000001800081947 */ /* 0x000fea0003800000 */
[----:B--2---:R-:W2:Y:S01]  /*8ee0*/  LDS.128 R4, [R0+0x2000] ;  /* 0x0020000000047984 */ /* 0x004ea20000000c00 */
[----:B------:R-:W-:Y:S02]  /*8ef0*/  SHF.R.U32.HI R15, RZ, 0x10, R9 ;  /* 0x00000010ff0f7819 */ /* 0x000fe40000011609 */
[----:B------:R-:W-:Y:S02]  /*8f00*/  SHF.R.U32.HI R12, RZ, 0x10, R11 ;  /* 0x00000010ff0c7819 */ /* 0x000fe4000001160b */
[----:B------:R-:W-:Y:S02]  /*8f10*/  PRMT R15, R40, 0x5410, R15 ;  /* 0x00005410280f7816 */ /* 0x000fe4000000000f */
[----:B------:R-:W-:Y:S02]  /*8f20*/  PRMT R12, R46, 0x5432, R12 ;  /* 0x000054322e0c7816 */ /* 0x000fe4000000000c */
[----:B------:R-:W-:Y:S01]  /*8f30*/  SHF.R.U64 R14, R8, 0x10, R9 ;  /* 0x00000010080e7819 */ /* 0x000fe20000001209 */
[C---:B------:R-:W-:Y:S01]  /*8f40*/  IMAD.U32 R20, R15.reuse, 0x10000, RZ ;  /* 0x000100000f147824 */ /* 0x040fe200078e00ff */
[----:B------:R-:W-:Y:S01]  /*8f50*/  SHF.R.U64 R3, R10, 0x10, R11 ;  /* 0x000000100a037819 */ /* 0x000fe2000000120b */
[----:B------:R-:W-:Y:S01]  /*8f60*/  IMAD.U32 R13, R12, 0x10000, RZ ;  /* 0x000100000c0d7824 */ /* 0x000fe200078e00ff */
[----:B------:R-:W-:-:S02]  /*8f70*/  LOP3.LUT R15, R15, 0xffff0000, RZ, 0xc0, !PT ;  /* 0xffff00000f0f7812 */ /* 0x000fc400078ec0ff */
[----:B------:R-:W-:Y:S02]  /*8f80*/  LOP3.LUT R12, R12, 0xffff0000, RZ, 0xc0, !PT ;  /* 0xffff00000c0c7812 */ /* 0x000fe400078ec0ff */
[----:B------:R-:W-:Y:S02]  /*8f90*/  PRMT R11, R46, 0x5410, R3 ;  /* 0x000054102e0b7816 */ /* 0x000fe40000000003 */
[----:B------:R-:W-:Y:S02]  /*8fa0*/  PRMT R14, R40, 0x5432, R14 ;  /* 0x00005432280e7816 */ /* 0x000fe4000000000e */
[C---:B--2---:R-:W-:Y:S01]  /*8fb0*/  LOP3.LUT R9, R6.reuse, 0xffff0000, RZ, 0xc0, !PT ;  /* 0xffff000006097812 */ /* 0x044fe200078ec0ff */
[C---:B------:R-:W-:Y:S01]  /*8fc0*/  IMAD.U32 R10, R7.reuse, 0x10000, RZ ;  /* 0x00010000070a7824 */ /* 0x040fe200078e00ff */
[----:B------:R-:W-:Y:S01]  /*8fd0*/  LOP3.LUT R7, R7, 0xffff0000, RZ, 0xc0, !PT ;  /* 0xffff000007077812 */ /* 0x000fe200078ec0ff */
[----:B------:R-:W-:Y:S02]  /*8fe0*/  IMAD.U32 R8, R6, 0x10000, RZ ;  /* 0x0001000006087824 */ /* 0x000fe400078e00ff */
[C---:B------:R-:W-:Y:S01]  /*8ff0*/  FMUL.FTZ R21, R9.reuse, R20 ;  /* 0x0000001409157220 */ /* 0x040fe20000410000 */
[----:B------:R-:W-:Y:S01]  /*9000*/  FMUL.FTZ R9, R9, R13 ;  /* 0x0000000d09097220 */ /* 0x000fe20000410000 */
[----:B------:R-:W-:Y:S01]  /*9010*/  FMUL.FTZ R25, R7, R15 ;  /* 0x0000000f07197220 */ /* 0x000fe20000410000 */
[----:B------:R-:W-:-:S02]  /*9020*/  IMAD.U32 R3, R4, 0x10000, RZ ;  /* 0x0001000004037824 */ /* 0x000fc400078e00ff */
[C---:B------:R-:W-:Y:S01]  /*9030*/  FFMA.FTZ R21, R8.reuse, R13, -R21 ;  /* 0x0000000d08157223 */ /* 0x040fe20000010815 */
[----:B------:R-:W-:Y:S01]  /*9040*/  FFMA.FTZ R20, R8, R20, R9 ;  /* 0x0000001408147223 */ /* 0x000fe20000010009 */
[-C--:B------:R-:W-:Y:S01]  /*9050*/  FMUL.FTZ R9, R7, R12.reuse ;  /* 0x0000000c07097220 */ /* 0x080fe20000410000 */
[C---:B------:R-:W-:Y:S01]  /*9060*/  IMAD.U32 R6, R5.reuse, 0x10000, RZ ;  /* 0x0001000005067824 */ /* 0x040fe200078e00ff */
[----:B------:R-:W-:Y:S01]  /*9070*/  LOP3.LUT R4, R4, 0xffff0000, RZ, 0xc0, !PT ;  /* 0xffff000004047812 */ /* 0x000fe200078ec0ff */
[C---:B------:R-:W-:Y:S01]  /*9080*/  IMAD.U32 R8, R14.reuse, 0x10000, RZ ;  /* 0x000100000e087824 */ /* 0x040fe200078e00ff */
[----:B------:R-:W-:Y:S01]  /*9090*/  LOP3.LUT R5, R5, 0xffff0000, RZ, 0xc0, !PT ;  /* 0xffff000005057812 */ /* 0x000fe200078ec0ff */
[C---:B------:R-:W-:Y:S01]  /*90a0*/  IMAD.U32 R7, R11.reuse, 0x10000, RZ ;  /* 0x000100000b077824 */ /* 0x040fe200078e00ff */
[----:B------:R-:W-:Y:S01]  /*90b0*/  LOP3.LUT R14, R14, 0xffff0000, RZ, 0xc0, !PT ;  /* 0xffff00000e0e7812 */ /* 0x000fe200078ec0ff */
[C---:B------:R-:W-:Y:S01]  /*90c0*/  FFMA.FTZ R25, R10.reuse, R12, -R25 ;  /* 0x0000000c0a197223 */ /* 0x040fe20000010819 */
[----:B------:R-:W-:Y:S01]  /*90d0*/  LOP3.LUT R11, R11, 0xffff0000, RZ, 0xc0, !PT ;  /* 0xffff00000b0b7812 */ /* 0x000fe200078ec0ff */
[----:B------:R-:W-:Y:S01]  /*90e0*/  FFMA.FTZ R12, R10, R15, R9 ;  /* 0x0000000f0a0c7223 */ /* 0x000fe20000010009 */
[C---:B------:R-:W-:Y:S01]  /*90f0*/  FMUL.FTZ R10, R4.reuse, R8 ;  /* 0x00000008040a7220 */ /* 0x040fe20000410000 */
[----:B------:R-:W-:Y:S01]  /*9100*/  FMUL.FTZ R9, R4, R7 ;  /* 0x0000000704097220 */ /* 0x000fe20000410000 */
        /* <DEDUP_REMOVED lines=10> */
[----:B------:R3:W-:Y:S01]  /*91b0*/  STS.128 [R0+0x2000], R4 ;  /* 0x0020000400007388 */ /* 0x0007e20000000c00 */
[----:B------:R-:W-:Y:S05]  /*91c0*/  BRA `(.L_x_2941) ;  /* 0x00000014004c7947 */ /* 0x000fea0003800000 */
.L_x_2928:
[----:B------:R-:W1:Y:S01]  /*91d0*/  LDC R6, c[0x0][0x448] ;  /* 0x00011200ff067b82 */ /* 0x000e620000000800 */
[----:B------:R-:W-:Y:S01]  /*91e0*/  IMAD R3, R7, 0x40, R40 ;  /* 0x0000004007037824 */ /* 0x000fe200078e0228 */
[----:B------:R-:W-:Y:S01]  /*91f0*/  ULDC.64 UR4, c[0x0][0x3f8] ;  /* 0x0000fe0000047ab9 */ /* 0x000fe20000000a00 */
[----:B------:R-:W-:Y:S01]  /*9200*/  ULDC.64 UR6, c[0x0][0x408] ;  /* 0x0001020000067ab9 */ /* 0x000fe20000000a00 */
[----:B------:R-:W-:Y:S02]  /*9210*/  IMAD.MOV.U32 R27, RZ, RZ, R29 ;  /* 0x000000ffff1b7224 */ /* 0x000fe400078e001d */
        /* <DEDUP_REMOVED lines=23> */
[----:B------:R-:W1:Y:S01]  /*9390*/  LDC R39, c[0x0][0x3f4] ;  /* 0x0000fd00ff277b82 */ /* 0x000e620000000800 */
[----:B------:R-:W2:Y:S01]  /*93a0*/  SHFL.IDX PT, R3, R36, RZ, 0x1c1f ;  /* 0x001c1fff24037589 */ /* 0x000ea200000e0000 */
[----:B------:R-:W-:-:S03]  /*93b0*/  IMAD R25, R203, R6, RZ ;  /* 0x00000006cb197224 */ /* 0x000fc600078e02ff */
[----:B------:R-:W3:Y:S04]  /*93c0*/  SHFL.IDX PT, R0, R26, RZ, 0x1c1f ;  /* 0x001c1fff1a007589 */ /* 0x000ee800000e0000 */
[----:B------:R-:W4:Y:S04]  /*93d0*/  SHFL.IDX PT, R14, R37, RZ, 0x1c1f ;  /* 0x001c1fff250e7589 */ /* 0x000f2800000e0000 */
[----:B------:R-:W5:Y:S01]  /*93e0*/  SHFL.IDX PT, R4, R24, RZ, 0x1c1f ;  /* 0x001c1fff18047589 */ /* 0x000f6200000e0000 */
[----:B-1----:R-:W-:-:S04]  /*93f0*/  ISETP.GE.AND P0, PT, R18, R39, PT ;  /* 0x000000271200720c */ /* 0x002fc80003f06270 */
[----:B------:R-:W-:-:S13]  /*9400*/  ISETP.GE.OR P1, PT, R40, R25, P0 ;  /* 0x000000192800720c */ /* 0x000fda0000726670 */
[C---:B------:R-:W-:Y:S01]  /*9410*/  @!P1 IMAD.SHL.U32 R5, R18.reuse, 0x2, RZ ;  /* 0x0000000212059824 */ /* 0x040fe200078e00ff */
[----:B------:R-:W-:-:S04]  /*9420*/  @!P1 SHF.L.U64.HI R7, R18, 0x1, R19 ;  /* 0x0000000112079819 */ /* 0x000fc80000010213 */
[----:B--2---:R-:W-:-:S05]  /*9430*/  @!P1 IADD3 R8, P2, R3, R5, RZ ;  /* 0x0000000503089210 */ /* 0x004fca0007f5e0ff */
[----:B---3--:R-:W-:-:S06]  /*9440*/  @!P1 IMAD.X R9, R0, 0x1, R7, P2 ;  /* 0x0000000100099824 */ /* 0x008fcc00010e0607 */
[----:B------:R-:W2:Y:S01]  /*9450*/  @!P1 LD.E.128 R8, desc[UR54][R8.64] ;  /* 0x0000003608089980 */ /* 0x000ea2000c101d00 */
[----:B----4-:R-:W-:-:S05]  /*9460*/  @!P1 IADD3 R14, P2, R14, R5, RZ ;  /* 0x000000050e0e9210 */ /* 0x010fca0007f5e0ff */
[----:B-----5:R-:W-:Y:S02]  /*9470*/  @!P1 IMAD.X R5, R4, 0x1, R7, P2 ;  /* 0x0000000104059824 */ /* 0x020fe400010e0607 */
[----:B------:R-:W-:-:S06]  /*9480*/  @!P1 IMAD.MOV.U32 R4, RZ, RZ, R14 ;  /* 0x000000ffff049224 */ /* 0x000fcc00078e000e */
[----:B------:R-:W3:Y:S01]  /*9490*/  @!P1 LD.E.128 R4, desc[UR54][R4.64] ;  /* 0x0000003604049980 */ /* 0x000ee2000c101d00 */
[----:B------:R-:W-:Y:S02]  /*94a0*/  CS2R R20, SRZ ;  /* 0x0000000000147805 */ /* 0x000fe4000001ff00 */
[----:B------:R-:W-:Y:S02]  /*94b0*/  CS2R R30, SRZ ;  /* 0x00000000001e7805 */ /* 0x000fe4000001ff00 */
[----:B------:R-:W-:Y:S01]  /*94c0*/  CS2R R28, SRZ ;  /* 0x00000000001c7805 */ /* 0x000fe2000001ff00 */
[----:B------:R-:W1:Y:S01]  /*94d0*/  SHFL.IDX PT, R14, R37, 0x1, 0x1c1f ;  /* 0x003c1f00250e7f89 */ /* 0x000e6200000e0000 */
[----:B------:R-:W-:-:S03]  /*94e0*/  CS2R R34, SRZ ;  /* 0x0000000000227805 */ /* 0x000fc6000001ff00 */
[----:B------:R-:W4:Y:S01]  /*94f0*/  SHFL.IDX PT, R24, R24, 0x1, 0x1c1f ;  /* 0x003c1f0018187f89 */ /* 0x000f2200000e0000 */
[----:B--2---:R-:W-:Y:S02]  /*9500*/  @!P1 IMAD.MOV.U32 R20, RZ, RZ, R8 ;  /* 0x000000ffff149224 */ /* 0x004fe400078e0008 */
[----:B------:R-:W-:Y:S02]  /*9510*/  @!P1 IMAD.MOV.U32 R21, RZ, RZ, R9 ;  /* 0x000000ffff159224 */ /* 0x000fe400078e0009 */
[----:B------:R-:W-:Y:S02]  /*9520*/  IMAD.MOV.U32 R0, RZ, RZ, R20 ;  /* 0x000000ffff007224 */ /* 0x000fe400078e0014 */
[----:B------:R-:W-:Y:S02]  /*9530*/  @!P1 IMAD.MOV.U32 R28, RZ, RZ, R10 ;  /* 0x000000ffff1c9224 */ /* 0x000fe400078e000a */
[----:B------:R-:W-:Y:S01]  /*9540*/  @!P1 IMAD.MOV.U32 R29, RZ, RZ, R11 ;  /* 0x000000ffff1d9224 */ /* 0x000fe200078e000b */
[----:B------:R-:W-:Y:S01]  /*9550*/  PRMT R38, R38, 0x5410, R0 ;  /* 0x0000541026267816 */ /* 0x000fe20000000000 */
[----:B------:R-:W-:Y:S01]  /*9560*/  IMAD.MOV.U32 R3, RZ, RZ, R21 ;  /* 0x000000ffff037224 */ /* 0x000fe200078e0015 */
[----:B------:R-:W2:Y:S01]  /*9570*/  SHFL.IDX PT, R0, R26, 0x1, 0x1c1f ;  /* 0x003c1f001a007f89 */ /* 0x000ea200000e0000 */
[----:B------:R-:W-:-:S02]  /*9580*/  IMAD.MOV.U32 R8, RZ, RZ, R28 ;  /* 0x000000ffff087224 */ /* 0x000fc400078e001c */
[----:B---3--:R-:W-:Y:S01]  /*9590*/  @!P1 IMAD.MOV.U32 R30, RZ, RZ, R4 ;  /* 0x000000ffff1e9224 */ /* 0x008fe200078e0004 */
[----:B------:R-:W-:Y:S01]  /*95a0*/  PRMT R48, R48, 0x5410, R3 ;  /* 0x0000541030307816 */ /* 0x000fe20000000003 */
[----:B------:R-:W-:Y:S01]  /*95b0*/  @!P1 IMAD.MOV.U32 R31, RZ, RZ, R5 ;  /* 0x000000ffff1f9224 */ /* 0x000fe200078e0005 */
[----:B------:R3:W0:Y:S01]  /*95c0*/  SHFL.IDX PT, R3, R36, 0x1, 0x1c1f ;  /* 0x003c1f0024037f89 */ /* 0x00062200000e0000 */
[----:B------:R-:W-:Y:S01]  /*95d0*/  @!P1 IMAD.MOV.U32 R34, RZ, RZ, R6 ;  /* 0x000000ffff229224 */ /* 0x000fe200078e0006 */
[----:B------:R-:W-:Y:S01]  /*95e0*/  PRMT R38, R8, 0x7610, R38 ;  /* 0x0000761008267816 */ /* 0x000fe20000000026 */
[----:B------:R-:W-:Y:S02]  /*95f0*/  @!P1 IMAD.MOV.U32 R35, RZ, RZ, R7 ;  /* 0x000000ffff239224 */ /* 0x000fe400078e0007 */
[----:B------:R-:W-:Y:S02]  /*9600*/  IMAD.MOV.U32 R4, RZ, RZ, R30 ;  /* 0x000000ffff047224 */ /* 0x000fe400078e001e */
[----:B------:R-:W-:-:S02]  /*9610*/  IMAD.MOV.U32 R5, RZ, RZ, R31 ;  /* 0x000000ffff057224 */ /* 0x000fc400078e001f */
[----:B------:R-:W-:Y:S02]  /*9620*/  IMAD.MOV.U32 R9, RZ, RZ, R29 ;  /* 0x000000ffff097224 */ /* 0x000fe400078e001d */
[----:B------:R-:W-:Y:S01]  /*9630*/  IMAD.MOV.U32 R6, RZ, RZ, R34 ;  /* 0x000000ffff067224 */ /* 0x000fe200078e0022 */
[----:B------:R-:W-:Y:S01]  /*9640*/  PRMT R41, R4, 0x5410, R5 ;  /* 0x0000541004297816 */ /* 0x000fe20000000005 */
[----:B------:R-:W-:Y:S01]  /*9650*/  IMAD.MOV.U32 R7, RZ, RZ, R35 ;  /* 0x000000ffff077224 */ /* 0x000fe200078e0023 */
[----:B---3--:R-:W-:Y:S02]  /*9660*/  PRMT R36, R9, 0x7610, R36 ;  /* 0x0000761009247816 */ /* 0x008fe40000000024 */
[----:B------:R-:W-:Y:S02]  /*9670*/  CS2R R4, SRZ ;  /* 0x0000000000047805 */ /* 0x000fe4000001ff00 */
[----:B-12-4-:R-:W-:-:S07]  /*9680*/  PRMT R45, R7, 0x5410, R6 ;  /* 0x00005410072d7816 */ /* 0x016fce0000000006 */
.L_x_3259:
[----:B------:R-:W2:Y:S01]  /*9690*/  LDL R7, [R1+0x3c] ;  /* 0x00003c0001077983 */ /* 0x000ea20000100800 */
[----:B------:R-:W-:Y:S01]  /*96a0*/  VIADD R40, R40, 0x40 ;  /* 0x0000004028287836 */ /* 0x000fe20000000000 */
[----:B------:R-:W-:Y:S01]  /*96b0*/  BSSY B1, `(.L_x_2945) ;  /* 0x0000016000017945 */ /* 0x000fe20003800000 */
[----:B------:R-:W-:Y:S02]  /*96c0*/  CS2R R8, SRZ ;  /* 0x0000000000087805 */ /* 0x000fe4000001ff00 */
[----:B------:R-:W-:Y:S02]  /*96d0*/  CS2R R10, SRZ ;  /* 0x00000000000a7805 */ /* 0x000fe4000001ff00 */
[----:B------:R-:W-:Y:S02]  /*96e0*/  ISETP.GE.AND P1, PT, R40, R25, PT ;  /* 0x000000192800720c */ /* 0x000fe40003f26270 */
[----:B--2---:R-:W-:-:S04]  /*96f0*/  LEA.HI R6, R7, R7, RZ, 0x1 ;  /* 0x0000000707067211 */ /* 0x004fc800078f08ff */
[----:B------:R-:W-:-:S05]  /*9700*/  LOP3.LUT R6, R6, 0xfffffffe, RZ, 0xc0, !PT ;  /* 0xfffffffe06067812 */ /* 0x000fca00078ec0ff */
[----:B------:R-:W-:Y:S01]  /*9710*/  IMAD.IADD R12, R7, 0x1, -R6 ;  /* 0x00000001070c7824 */ /* 0x000fe200078e0a06 */
[----:B------:R-:W-:-:S04]  /*9720*/  CS2R R6, SRZ ;  /* 0x0000000000067805 */ /* 0x000fc8000001ff00 */
[----:B------:R-:W-:Y:S01]  /*9730*/  SHF.L.U32 R12, R12, 0x1f, RZ ;  /* 0x0000001f0c0c7819 */ /* 0x000fe200000006ff */
[----:B------:R-:W-:Y:S06]  /*9740*/  @P1 BRA `(.L_x_2946) ;  /* 0x0000000000301947 */ /* 0x000fec0003800000 */
[----:B------:R-:W-:Y:S02]  /*9750*/  CS2R R6, SRZ ;  /* 0x0000000000067805 */ /* 0x000fe4000001ff00 */
[----:B------:R-:W-:Y:S02]  /*9760*/  CS2R R8, SRZ ;  /* 0x0000000000087805 */ /* 0x000fe4000001ff00 */
[----:B------:R-:W-:Y:S01]  /*9770*/  CS2R R10, SRZ ;  /* 0x00000000000a7805 */ /* 0x000fe2000001ff00 */
[----:B------:R-:W-:Y:S06]  /*9780*/  @P0 BRA `(.L_x_2946) ;  /* 0x0000000000200947 */ /* 0x000fec0003800000 */
[C---:B------:R-:W-:Y:S01]  /*9790*/  IMAD.SHL.U32 R4, R18.reuse, 0x2, RZ ;  /* 0x0000000212047824 */ /* 0x040fe200078e00ff */
[----:B------:R-:W-:-:S04]  /*97a0*/  SHF.L.U64.HI R5, R18, 0x1, R19 ;  /* 0x0000000112057819 */ /* 0x000fc80000010213 */
[-C--:B0-----:R-:W-:Y:S02]  /*97b0*/  IADD3 R8, P1, R3, R4.reuse, RZ ;  /* 0x0000000403087210 */ /* 0x081fe40007f3e0ff */
[----:B------:R-:W-:-:S03]  /*97c0*/  IADD3 R4, P2, R14, R4, RZ ;  /* 0x000000040e047210 */ /* 0x000fc60007f5e0ff */
[--C-:B------:R-:W-:Y:S02]  /*97d0*/  IMAD.X R9, R0, 0x1, R5.reuse, P1 ;  /* 0x0000000100097824 */ /* 0x100fe400008e0605 */
[----:B------:R-:W-:-:S04]  /*97e0*/  IMAD.X R5, R24, 0x1, R5, P2 ;  /* 0x0000000118057824 */ /* 0x000fc800010e0605 */
[----:B------:R-:W5:Y:S04]  /*97f0*/  LD.E.128 R8, desc[UR54][R8.64] ;  /* 0x0000003608087980 */ /* 0x000f68000c101d00 */
[----:B------:R-:W5:Y:S02]  /*9800*/  LD.E.128 R4, desc[UR54][R4.64] ;  /* 0x0000003604047980 */ /* 0x000f64000c101d00 */
.L_x_2946:
[----:B------:R-:W-:Y:S05]  /*9810*/  BSYNC B1 ;  /* 0x0000000000017941 */ /* 0x000fea0003800000 */
.L_x_2945:
[----:B------:R-:W1:Y:S01]  /*9820*/  SYNCS.PHASECHK.TRANS64.TRYWAIT P1, [R23+URZ+0x22800], R12 ;  /* 0x0228000c170075a7 */ /* 0x000e62000802017f */
[----:B-----5:R-:W-:Y:S01]  /*9830*/  IMAD.MOV.U32 R0, RZ, RZ, R4 ;  /* 0x000000ffff007224 */ /* 0x020fe200078e0004 */
[----:B------:R-:W-:Y:S01]  /*9840*/  VIADDMNMX R25, R25, -R228, 0x80, PT ;  /* 0x0000008019197446 */ /* 0x000fe200038009e4 */
[----:B0-----:R-:W-:Y:S01]  /*9850*/  IMAD.MOV.U32 R3, RZ, RZ, R5 ;  /* 0x000000ffff037224 */ /* 0x001fe200078e0005 */
[----:B------:R-:W-:Y:S01]  /*9860*/  BSSY B1, `(.L_x_2947) ;  /* 0x0000011000017945 */ /* 0x000fe20003800000 */
[C---:B------:R-:W-:Y:S01]  /*9870*/  VIADD R13, R204.reuse, 0x40 ;  /* 0x00000040cc0d7836 */ /* 0x040fe20000000000 */
[-C--:B------:R-:W-:Y:S01]  /*9880*/  ISETP.GE.OR P2, PT, R204, R25.reuse, P0 ;  /* 0x00000019cc00720c */ /* 0x080fe20000746670 */
[----:B------:R-:W-:Y:S01]  /*9890*/  IMAD.MOV.U32 R14, RZ, RZ, R9 ;  /* 0x000000ffff0e7224 */ /* 0x000fe200078e0009 */
[----:B------:R-:W-:Y:S01]  /*98a0*/  PRMT R54, R0, 0x7610, R54 ;  /* 0x0000761000367816 */ /* 0x000fe20000000036 */
[----:B------:R-:W-:Y:S01]  /*98b0*/  IMAD.MOV.U32 R0, RZ, RZ, R6 ;  /* 0x000000ffff007224 */ /* 0x000fe200078e0006 */
[----:B------:R-:W-:Y:S01]  /*98c0*/  PRMT R55, R3, 0x7610, R55 ;  /* 0x0000761003377816 */ /* 0x000fe20000000037 */
[----:B------:R-:W-:Y:S01]  /*98d0*/  IMAD.MOV.U32 R3, RZ, RZ, R7 ;  /* 0x000000ffff037224 */ /* 0x000fe200078e0007 */
[----:B------:R-:W-:Y:S01]  /*98e0*/  ISETP.GE.OR P0, PT, R13, R25, P0 ;  /* 0x000000190d00720c */ /* 0x000fe20000706670 */
[----:B------:R-:W-:Y:S01]  /*98f0*/  IMAD.MOV.U32 R13, RZ, RZ, R8 ;  /* 0x000000ffff0d7224 */ /* 0x000fe200078e0008 */
[----:B------:R-:W-:Y:S01]  /*9900*/  PRMT R56, R0, 0x7610, R56 ;  /* 0x0000761000387816 */ /* 0x000fe20000000038 */
[----:B------:R-:W-:Y:S01]  /*9910*/  IMAD.MOV.U32 R0, RZ, RZ, R10 ;  /* 0x000000ffff007224 */ /* 0x000fe200078e000a */
[----:B------:R-:W-:Y:S01]  /*9920*/  PRMT R54, R54, 0x5410, R3 ;  /* 0x0000541036367816 */ /* 0x000fe20000000003 */
[----:B------:R-:W-:Y:S01]  /*9930*/  IMAD.MOV.U32 R3, RZ, RZ, R11 ;  /* 0x000000ffff037224 */ /* 0x000fe200078e000b */
[----:B------:R-:W-:-:S02]  /*9940*/  PRMT R57, R13, 0x7610, R57 ;  /* 0x000076100d397816 */ /* 0x000fc40000000039 */
[----:B------:R-:W-:Y:S01]  /*9950*/  PRMT R58, R14, 0x7610, R58 ;  /* 0x000076100e3a7816 */ /* 0x000fe2000000003a */
[----:B-1----:R-:W-:Y:S06]  /*9960*/  @!P1 BRA `(.L_x_2948) ;  /* 0x000001c800c89947 */ /* 0x002fec0003800000 */
.L_x_3260:
[----:B------:R-:W-:Y:S05]  /*9970*/  BSYNC B1 ;  /* 0x0000000000017941 */ /* 0x000fea0003800000 */
.L_x_2947:
[----:B------:R-:W-:Y:S04]  /*9980*/  BSSY B1, `(.L_x_2949) ;  /* 0x000006b000017945 */ /* 0x000fe80003800000 */
[----:B------:R-:W-:Y:S05]  /*9990*/  @P2 BRA `(.L_x_2950) ;  /* 0x0000000400a42947 */ /* 0x000fea0003800000 */
[----:B------:R-:W2:Y:S01]  /*99a0*/  LDL R15, [R1+0x28] ;  /* 0x00002800010f7983 */ /* 0x000ea20000100800 */
[----:B------:R-:W-:Y:S01]  /*99b0*/  IMAD.SHL.U32 R33, R33, 0x40, RZ ;  /* 0x0000004021217824 */ /* 0x000fe200078e00ff */
[----:B------:R-:W-:Y:S01]  /*99c0*/  SHF.R.U64 R43, R30, 0x10, R31 ;  /* 0x000000101e2b7819 */ /* 0x000fe2000000121f */
[----:B------:R-:W-:Y:S01]  /*99d0*/  IMAD.IADD R13, R18, 0x1, R39 ;  /* 0x00000001120d7824 */ /* 0x000fe200078e0227 */
[----:B------:R-:W-:Y:S02]  /*99e0*/  SHF.R.U64 R40, R20, 0x10, R21 ;  /* 0x0000001014287819 */ /* 0x000fe40000001215 */
[----:B------:R-:W-:Y:S02]  /*99f0*/  LOP3.LUT R33, R33, 0x1c0, RZ, 0xc0, !PT ;  /* 0x000001c021217812 */ /* 0x000fe400078ec0ff */
[----:B------:R-:W-:Y:S02]  /*9a00*/  SHF.R.U64 R46, R34, 0x10, R35 ;  /* 0x00000010222e7819 */ /* 0x000fe40000001223 */
[----:B------:R-:W-:-:S02]  /*9a10*/  SHF.R.U32.HI R14, RZ, 0x3, R33 ;  /* 0x00000003ff0e7819 */ /* 0x000fc40000011621 */
[C---:B------:R-:W-:Y:S02]  /*9a20*/  LOP3.LUT R13, R33.reuse, 0x38, R13, 0xf8, !PT ;  /* 0x00000038210d7812 */ /* 0x040fe400078ef80d */
[----:B0-----:R-:W-:Y:S02]  /*9a30*/  LOP3.LUT R12, R33, 0x38, R18, 0xf8, !PT ;  /* 0x00000038210c7812 */ /* 0x001fe400078ef812 */
[-C--:B------:R-:W-:Y:S02]  /*9a40*/  LOP3.LUT R13, R13, R14.reuse, RZ, 0x3c, !PT ;  /* 0x0000000e0d0d7212 */ /* 0x080fe400078e3cff */
[----:B------:R-:W-:Y:S02]  /*9a50*/  LOP3.LUT R12, R12, R14, RZ, 0x3c, !PT ;  /* 0x0000000e0c0c7212 */ /* 0x000fe400078e3cff */
[----:B------:R-:W-:Y:S02]  /*9a60*/  SHF.R.U32.HI R47, RZ, 0x10, R35 ;  /* 0x00000010ff2f7819 */ /* 0x000fe40000011623 */
[----:B------:R-:W-:-:S02]  /*9a70*/  PRMT R43, R41, 0x5410, R43 ;  /* 0x00005410292b7816 */ /* 0x000fc4000000002b */
[----:B------:R-:W-:Y:S02]  /*9a80*/  SHF.R.U32.HI R44, RZ, 0x10, R31 ;  /* 0x00000010ff2c7819 */ /* 0x000fe4000001161f */
[----:B------:R-:W-:Y:S02]  /*9a90*/  PRMT R40, R38, 0x5432, R40 ;  /* 0x0000543226287816 */ /* 0x000fe40000000028 */
[C---:B------:R-:W-:Y:S02]  /*9aa0*/  PRMT R46, R45.reuse, 0x5432, R46 ;  /* 0x000054322d2e7816 */ /* 0x040fe4000000002e */
[----:B------:R-:W-:Y:S01]  /*9ab0*/  PRMT R47, R45, 0x5410, R47 ;  /* 0x000054102d2f7816 */ /* 0x000fe2000000002f */
[----:B------:R-:W-:Y:S01]  /*9ac0*/  IMAD.U32 R45, R43, 0x10000, RZ ;  /* 0x000100002b2d7824 */ /* 0x000fe200078e00ff */
[----:B------:R-:W-:Y:S01]  /*9ad0*/  PRMT R44, R41, 0x5432, R44 ;  /* 0x00005432292c7816 */ /* 0x000fe2000000002c */
[----:B------:R-:W-:Y:S01]  /*9ae0*/  IMAD.U32 R41, R40, 0x10000, RZ ;  /* 0x0001000028297824 */ /* 0x000fe200078e00ff */
[----:B------:R-:W-:-:S02]  /*9af0*/  SHF.R.U32.HI R42, RZ, 0x10, R21 ;  /* 0x00000010ff2a7819 */ /* 0x000fc40000011615 */
[--C-:B------:R-:W-:Y:S02]  /*9b00*/  SHF.R.U64 R21, R28, 0x10, R29.reuse ;  /* 0x000000101c157819 */ /* 0x100fe4000000121d */
[----:B------:R-:W-:Y:S02]  /*9b10*/  LOP3.LUT R43, R43, 0xffff0000, RZ, 0xc0, !PT ;  /* 0xffff00002b2b7812 */ /* 0x000fe400078ec0ff */
[----:B------:R-:W-:Y:S02]  /*9b20*/  SHF.R.U32.HI R29, RZ, 0x10, R29 ;  /* 0x00000010ff1d7819 */ /* 0x000fe4000001161d */
[----:B------:R-:W-:Y:S02]  /*9b30*/  PRMT R42, R48, 0x5432, R42 ;  /* 0x00005432302a7816 */ /* 0x000fe4000000002a */
[----:B------:R-:W-:Y:S02]  /*9b40*/  PRMT R36, R36, 0x5410, R29 ;  /* 0x0000541024247816 */ /* 0x000fe4000000001d */
[----:B------:R-:W-:Y:S01]  /*9b50*/  PRMT R38, R38, 0x5410, R21 ;  /* 0x0000541026267816 */ /* 0x000fe20000000015 */
[----:B--2---:R-:W-:-:S02]  /*9b60*/  IMAD R24, R15, 0x200, R13 ;  /* 0x000002000f187824 */ /* 0x004fc400078e020d */
[----:B------:R-:W-:Y:S02]  /*9b70*/  IMAD R12, R15, 0x200, R12 ;  /* 0x000002000f0c7824 */ /* 0x000fe400078e020c */
[--C-:B------:R-:W-:Y:S02]  /*9b80*/  IMAD R37, R24, 0x2, R23.reuse ;  /* 0x0000000218257824 */ /* 0x100fe400078e0217 */
[----:B------:R-:W-:-:S03]  /*9b90*/  IMAD R33, R12, 0x2, R23 ;  /* 0x000000020c217824 */ /* 0x000fc600078e0217 */
[----:B------:R-:W0:Y:S04]  /*9ba0*/  LDS.128 R24, [R37+0x18400] ;  /* 0x0184000025187984 */ /* 0x000e280000000c00 */
[----:B------:R-:W1:Y:S01]  /*9bb0*/  LDS.128 R12, [R33+0x18400] ;  /* 0x01840000210c7984 */ /* 0x000e620000000c00 */
[C---:B0-----:R-:W-:Y:S01]  /*9bc0*/  IMAD.U32 R30, R24.reuse, 0x10000, RZ ;  /* 0x00010000181e7824 */ /* 0x041fe200078e00ff */
[----:B------:R-:W-:Y:S01]  /*9bd0*/  LOP3.LUT R24, R24, 0xffff0000, RZ, 0xc0, !PT ;  /* 0xffff000018187812 */ /* 0x000fe200078ec0ff */
[C---:B------:R-:W-:Y:S01]  /*9be0*/  IMAD.U32 R31, R25.reuse, 0x10000, RZ ;  /* 0x00010000191f7824 */ /* 0x040fe200078e00ff */
[----:B------:R-:W-:Y:S01]  /*9bf0*/  LOP3.LUT R25, R25, 0xffff0000, RZ, 0xc0, !PT ;  /* 0xffff000019197812 */ /* 0x000fe200078ec0ff */
[----:B-1----:R-:W-:Y:S02]  /*9c00*/  IMAD.U32 R20, R12, 0x10000, RZ ;  /* 0x000100000c147824 */ /* 0x002fe400078e00ff */
[C---:B------:R-:W-:Y:S01]  /*9c10*/  FMUL.FTZ R49, R30.reuse, R45 ;  /* 0x0000002d1e317220 */ /* 0x040fe20000410000 */
[----:B------:R-:W-:Y:S01]  /*9c20*/  FMUL.FTZ R51, R30, R41 ;  /* 0x000000291e337220 */ /* 0x000fe20000410000 */
[----:B------:R-:W-:Y:S01]  /*9c30*/  LOP3.LUT R12, R12, 0xffff0000, RZ, 0xc0, !PT ;  /* 0xffff00000c0c7812 */ /* 0x000fe200078ec0ff */
[----:B------:R-:W-:-:S02]  /*9c40*/  IMAD.U32 R30, R44, 0x10000, RZ ;  /* 0x000100002c1e7824 */ /* 0x000fc400078e00ff */
[----:B------:R-:W-:Y:S01]  /*9c50*/  FFMA.FTZ R49, R20, R41, -R49 ;  /* 0x0000002914317223 */ /* 0x000fe20000010831 */
[----:B------:R-:W-:Y:S01]  /*9c60*/  LOP3.LUT R41, R40, 0xffff0000, RZ, 0xc0, !PT ;  /* 0xffff000028297812 */ /* 0x000fe200078ec0ff */
[----:B------:R-:W-:Y:S01]  /*9c70*/  FFMA.FTZ R51, R20, R45, R51 ;  /* 0x0000002d14337223 */ /* 0x000fe20000010033 */
[----:B------:R-:W-:Y:S01]  /*9c80*/  FMUL.FTZ R53, R24, R43 ;  /* 0x0000002b18357220 */ /* 0x000fe20000410000 */
[----:B------:R-:W-:Y:S02]  /*9c90*/  IMAD.U32 R20, R42, 0x10000, RZ ;  /* 0x000100002a147824 */ /* 0x000fe400078e00ff */
[----:B------:R-:W-:Y:S01]  /*9ca0*/  FMUL.FTZ R50, R31, R30 ;  /* 0x0000001e1f327220 */ /* 0x000fe20000410000 */
[-C--:B------:R-:W-:Y:S01]  /*9cb0*/  FMUL.FTZ R45, R24, R41.reuse ;  /* 0x00000029182d7220 */ /* 0x080fe20000410000 */
[----:B------:R-:W-:Y:S02]  /*9cc0*/  IMAD.U32 R21, R13, 0x10000, RZ ;  /* 0x000100000d157824 */ /* 0x000fe400078e00ff */
[----:B------:R-:W-:Y:S01]  /*9cd0*/  FFMA.FTZ R40, R12, R41, -R53 ;  /* 0x000000290c287223 */ /* 0x000fe20000010835 */
[----:B------:R-:W-:-:S02]  /*9ce0*/  IMAD.U32 R35, R27, 0x10000, RZ ;  /* 0x000100001b237824 */ /* 0x000fc400078e00ff */
[----:B------:R-:W-:Y:S01]  /*9cf0*/  FFMA.FTZ R48, R12, R43, R45 ;  /* 0x0000002b0c307223 */ /* 0x000fe2000001002d */
[----:B------:R-:W-:Y:S02]  /*9d00*/  IMAD.U32 R24, R47, 0x10000, RZ ;  /* 0x000100002f187824 */ /* 0x000fe400078e00ff */
[-C--:B------:R-:W-:Y:S01]  /*9d10*/  FMUL.FTZ R31, R31, R20.reuse ;  /* 0x000000141f1f7220 */ /* 0x080fe20000410000 */
[----:B------:R-:W-:Y:S02]  /*9d20*/  IMAD.U32 R12, R36, 0x10000, RZ ;  /* 0x00010000240c7824 */ /* 0x000fe400078e00ff */
[----:B------:R-:W-:Y:S01]  /*9d30*/  FFMA.FTZ R50, R21, R20, -R50 ;  /* 0x0000001415327223 */ /* 0x000fe20000010832 */
[----:B------:R-:W-:Y:S02]  /*9d40*/  IMAD.U32 R29, R15, 0x10000, RZ ;  /* 0x000100000f1d7824 */ /* 0x000fe400078e00ff */
[----:B------:R-:W-:Y:S01]  /*9d50*/  FFMA.FTZ R30, R21, R30, R31 ;  /* 0x0000001e151e7223 */ /* 0x000fe2000001001f */
[C---:B------:R-:W-:Y:S01]  /*9d60*/  FMUL.FTZ R20, R35.reuse, R24 ;  /* 0x0000001823147220 */ /* 0x040fe20000410000 */
[----:B------:R-:W-:Y:S01]  /*9d70*/  LOP3.LUT R44, R44, 0xffff0000, RZ, 0xc0, !PT ;  /* 0xffff00002c2c7812 */ /* 0x000fe200078ec0ff */
[-C--:B------:R-:W-:Y:S01]  /*9d80*/  FMUL.FTZ R52, R35, R12.reuse ;  /* 0x0000000c23347220 */ /* 0x080fe20000410000 */
[----:B------:R-:W-:Y:S01]  /*9d90*/  IMAD.U32 R34, R26, 0x10000, RZ ;  /* 0x000100001a227824 */ /* 0x000fe200078e00ff */
[----:B------:R-:W-:Y:S01]  /*9da0*/  LOP3.LUT R42, R42, 0xffff0000, RZ, 0xc0, !PT ;  /* 0xffff00002a2a7812 */ /* 0x000fe200078ec0ff */
[----:B------:R-:W-:Y:S01]  /*9db0*/  IMAD.U32 R31, R46, 0x10000, RZ ;  /* 0x000100002e1f7824 */ /* 0x000fe200078e00ff */
[----:B------:R-:W-:Y:S01]  /*9dc0*/  LOP3.LUT R13, R13, 0xffff0000, RZ, 0xc0, !PT ;  /* 0xffff00000d0d7812 */ /* 0x000fe200078ec0ff */
[C---:B------:R-:W-:Y:S01]  /*9dd0*/  FFMA.FTZ R43, R29.reuse, R12, -R20 ;  /* 0x0000000c1d2b7223 */ /* 0x040fe20000010814 */
[----:B------:R-:W-:Y:S01]  /*9de0*/  FFMA.FTZ R52, R29, R24, R52 ;  /* 0x000000181d347223 */ /* 0x000fe20000010034 */
[----:B------:R-:W-:-:S02]  /*9df0*/  IMAD.U32 R28, R14, 0x10000, RZ ;  /* 0x000100000e1c7824 */ /* 0x000fc400078e00ff */
[C---:B------:R-:W-:Y:S01]  /*9e00*/  FMUL.FTZ R12, R25.reuse, R44 ;  /* 0x0000002c190c7220 */ /* 0x040fe20000410000 */
[----:B------:R-:W-:Y:S02]  /*9e10*/  IMAD.U32 R21, R38, 0x10000, RZ ;  /* 0x0001000026157824 */ /* 0x000fe400078e00ff */
[C---:B------:R-:W-:Y:S01]  /*9e20*/  FMUL.FTZ R29, R34.reuse, R31 ;  /* 0x0000001f221d7220 */ /* 0x040fe20000410000 */
[-C--:B------:R-:W-:Y:S01]  /*9e30*/  FMUL.FTZ R35, R25, R42.reuse ;  /* 0x0000002a19237220 */ /* 0x080fe20000410000 */
[C---:B------:R-:W-:Y:S01]  /*9e40*/  FFMA.FTZ R25, R13.reuse, R42, -R12 ;  /* 0x0000002a0d197223 */ /* 0x040fe2000001080c */
[-C--:B------:R-:W-:Y:S01]  /*9e50*/  FMUL.FTZ R41, R34, R21.reuse ;  /* 0x0000001522297220 */ /* 0x080fe20000410000 */
[----:B------:R-:W-:Y:S01]  /*9e60*/  FFMA.FTZ R29, R28, R21, -R29 ;  /* 0x000000151c1d7223 */ /* 0x000fe2000001081d */
[----:B------:R-:W-:Y:S01]  /*9e70*/  LOP3.LUT R26, R26, 0xffff0000, RZ, 0xc0, !PT ;  /* 0xffff00001a1a7812 */ /* 0x000fe200078ec0ff */
[----:B------:R-:W-:Y:S01]  /*9e80*/  FFMA.FTZ R35, R13, R44, R35 ;  /* 0x0000002c0d237223 */ /* 0x000fe20000010023 */
[----:B------:R-:W-:Y:S01]  /*9e90*/  LOP3.LUT R27, R27, 0xffff0000, RZ, 0xc0, !PT ;  /* 0xffff00001b1b7812 */ /* 0x000fe200078ec0ff */
[----:B------:R-:W-:Y:S01]  /*9ea0*/  FFMA.FTZ R41, R28, R31, R41 ;  /* 0x0000001f1c297223 */ /* 0x000fe20000010029 */
[----:B------:R-:W-:-:S02]  /*9eb0*/  LOP3.LUT R21, R46, 0xffff0000, RZ, 0xc0, !PT ;  /* 0xffff00002e157812 */ /* 0x000fc400078ec0ff */
[----:B------:R-:W-:Y:S02]  /*9ec0*/  LOP3.LUT R12, R47, 0xffff0000, RZ, 0xc0, !PT ;  /* 0xffff00002f0c7812 */ /* 0x000fe400078ec0ff */
[----:B------:R-:W-:Y:S01]  /*9ed0*/  LOP3.LUT R13, R38, 0xffff0000, RZ, 0xc0, !PT ;  /* 0xffff0000260d7812 */ /* 0x000fe200078ec0ff */
[----:B------:R-:W-:Y:S01]  /*9ee0*/  FMUL.FTZ R31, R26, R21 ;  /* 0x000000151a1f7220 */ /* 0x000fe20000410000 */
[----:B------:R-:W-:Y:S01]  /*9ef0*/  LOP3.LUT R36, R36, 0xffff0000, RZ, 0xc0, !PT ;  /* 0xffff000024247812 */ /* 0x000fe200078ec0ff */
[----:B------:R-:W-:Y:S01]  /*9f00*/  FMUL.FTZ R24, R27, R12 ;  /* 0x0000000c1b187220 */ /* 0x000fe20000410000 */
[----:B------:R-:W-:Y:S01]  /*9f10*/  LOP3.LUT R14, R14, 0xffff0000, RZ, 0xc0, !PT ;  /* 0xffff00000e0e7812 */ /* 0x000fe200078ec0ff */
[-C--:B------:R-:W-:Y:S01]  /*9f20*/  FMUL.FTZ R26, R26, R13.reuse ;  /* 0x0000000d1a1a7220 */ /* 0x080fe20000410000 */
[----:B------:R-:W-:Y:S01]  /*9f30*/  LOP3.LUT R15, R15, 0xffff0000, RZ, 0xc0, !PT ;  /* 0xffff00000f0f7812 */ /* 0x000fe200078ec0ff */
[-C--:B------:R-:W-:Y:S02]  /*9f40*/  FMUL.FTZ R27, R27, R36.reuse ;  /* 0x000000241b1b7220 */ /* 0x080fe40000410000 */
        /* <DEDUP_REMOVED lines=14> */
.L_x_2950:
[----:B------:R-:W-:Y:S05]  /*a030*/  BSYNC B1 ;  /* 0x0000000000017941 */ /* 0x000fea0003800000 */
.L_x_2949:
[----:B------:R-:W-:Y:S01]  /*a040*/  PRMT R3, R3, 0x5410, R0 ;  /* 0x0000541003037816 */ /* 0x000fe20000000000 */
[----:B------:R-:W-:Y:S06]  /*a050*/  @P0 BRA `(.L_x_2941) ;  /* 0x0000000400a80947 */ /* 0x000fec0003800000 */
[----:B01----:R-:W2:Y:S01]  /*a060*/  LDL R12, [R1+0x2c] ;  /* 0x00002c00010c7983 */ /* 0x003ea20000100800 */
        /* <DEDUP_REMOVED lines=10> */
[----:B------:R-:W-:Y:S02]  /*a110*/  LOP3.LUT R0, R0, R13, RZ, 0x3c, !PT ;  /* 0x0000000d00007212 */ /* 0x000fe400078e3cff */
[----:B------:R-:W-:Y:S02]  /*a120*/  SHF.R.U64 R33, R4, 0x10, R5 ;  /* 0x0000001004217819 */ /* 0x000fe40000001205 */
[----:B------:R-:W-:Y:S02]  /*a130*/  SHF.R.U64 R21, R8, 0x10, R9 ;  /* 0x0000001008157819 */ /* 0x000fe40000001209 */
[----:B------:R-:W-:Y:S02]  /*a140*/  PRMT R33, R54, 0x5410, R33 ;  /* 0x0000541036217816 */ /* 0x000fe40000000021 */
[----:B------:R-:W-:Y:S02]  /*a150*/  SHF.R.U32.HI R29, RZ, 0x10, R9 ;  /* 0x00000010ff1d7819 */ /* 0x000fe40000011609 */
[--C-:B------:R-:W-:Y:S01]  /*a160*/  SHF.R.U64 R30, R10, 0x10, R11.reuse ;  /* 0x000000100a1e7819 */ /* 0x100fe2000000120b */
[----:B------:R-:W-:Y:S01]  /*a170*/  IMAD.U32 R34, R33, 0x10000, RZ ;  /* 0x0001000021227824 */ /* 0x000fe200078e00ff */
[----:B------:R-:W-:-:S02]  /*a180*/  SHF.R.U32.HI R31, RZ, 0x10, R11 ;  /* 0x00000010ff1f7819 */ /* 0x000fc4000001160b */
[----:B------:R-:W-:Y:S02]  /*a190*/  SHF.R.U32.HI R35, RZ, 0x10, R5 ;  /* 0x00000010ff237819 */ /* 0x000fe40000011605 */
[----:B------:R-:W-:Y:S02]  /*a1a0*/  PRMT R21, R57, 0x5410, R21 ;  /* 0x0000541039157816 */ /* 0x000fe40000000015 */
[----:B------:R-:W-:Y:S02]  /*a1b0*/  SHF.R.U32.HI R38, RZ, 0x10, R7 ;  /* 0x00000010ff267819 */ /* 0x000fe40000011607 */
[----:B------:R-:W-:Y:S01]  /*a1c0*/  PRMT R30, R3, 0x5432, R30 ;  /* 0x00005432031e7816 */ /* 0x000fe2000000001e */
[----:B------:R-:W-:Y:S01]  /*a1d0*/  IMAD.U32 R28, R21, 0x10000, RZ ;  /* 0x00010000151c7824 */ /* 0x000fe200078e00ff */
[----:B------:R-:W-:Y:S02]  /*a1e0*/  PRMT R31, R3, 0x5410, R31 ;  /* 0x00005410031f7816 */ /* 0x000fe4000000001f */
[----:B------:R-:W-:-:S02]  /*a1f0*/  PRMT R35, R55, 0x5410, R35 ;  /* 0x0000541037237816 */ /* 0x000fc40000000023 */
[----:B------:R-:W-:Y:S02]  /*a200*/  PRMT R29, R58, 0x5410, R29 ;  /* 0x000054103a1d7816 */ /* 0x000fe4000000001d */
[----:B------:R-:W-:Y:S01]  /*a210*/  PRMT R38, R54, 0x5432, R38 ;  /* 0x0000543236267816 */ /* 0x000fe20000000026 */
[----:B------:R-:W-:Y:S01]  /*a220*/  IMAD.U32 R36, R35, 0x10000, RZ ;  /* 0x0001000023247824 */ /* 0x000fe200078e00ff */
[----:B------:R-:W-:Y:S02]  /*a230*/  SHF.R.U64 R37, R6, 0x10, R7 ;  /* 0x0000001006257819 */ /* 0x000fe40000001207 */
[----:B------:R-:W-:Y:S02]  /*a240*/  LOP3.LUT R33, R33, 0xffff0000, RZ, 0xc0, !PT ;  /* 0xffff000021217812 */ /* 0x000fe400078ec0ff */
[----:B------:R-:W-:Y:S02]  /*a250*/  PRMT R37, R56, 0x5410, R37 ;  /* 0x0000541038257816 */ /* 0x000fe40000000025 */
[----:B------:R-:W-:-:S02]  /*a260*/  LOP3.LUT R21, R21, 0xffff0000, RZ, 0xc0, !PT ;  /* 0xffff000015157812 */ /* 0x000fc400078ec0ff */
[----:B------:R-:W-:Y:S01]  /*a270*/  LOP3.LUT R35, R35, 0xffff0000, RZ, 0xc0, !PT ;  /* 0xffff000023237812 */ /* 0x000fe200078ec0ff */
[----:B--2---:R-:W-:-:S04]  /*a280*/  IMAD.IADD R0, R12, 0x1, R0 ;  /* 0x000000010c007824 */ /* 0x004fc800078e0200 */
[----:B------:R-:W-:Y:S01]  /*a290*/  IMAD R0, R0, 0x2, R23 ;  /* 0x0000000200007824 */ /* 0x000fe200078e0217 */
[----:B---3--:R-:W0:Y:S04]  /*a2a0*/  LDS.128 R12, [R41+0x18400] ;  /* 0x01840000290c7984 */ /* 0x008e280000000c00 */
[----:B------:R-:W1:Y:S01]  /*a2b0*/  LDS.128 R24, [R0+0x18400] ;  /* 0x0184000000187984 */ /* 0x000e620000000c00 */
[----:B0-----:R-:W-:Y:S02]  /*a2c0*/  IMAD.U32 R3, R12, 0x10000, RZ ;  /* 0x000100000c037824 */ /* 0x001fe400078e00ff */
[----:B-1----:R-:W-:-:S04]  /*a2d0*/  IMAD.U32 R9, R24, 0x10000, RZ ;  /* 0x0001000018097824 */ /* 0x002fc800078e00ff */
[----:B------:R-:W-:Y:S01]  /*a2e0*/  FMUL.FTZ R40, R9, R34 ;  /* 0x0000002209287220 */ /* 0x000fe20000410000 */
[----:B------:R-:W-:Y:S02]  /*a2f0*/  IMAD.U32 R11, R25, 0x10000, RZ ;  /* 0x00010000190b7824 */ /* 0x000fe400078e00ff */
[-C--:B------:R-:W-:Y:S01]  /*a300*/  FMUL.FTZ R42, R9, R28.reuse ;  /* 0x0000001c092a7220 */ /* 0x080fe20000410000 */
[----:B------:R-:W-:Y:S01]  /*a310*/  FFMA.FTZ R40, R3, R28, -R40 ;  /* 0x0000001c03287223 */ /* 0x000fe20000010828 */
[----:B------:R-:W-:Y:S02]  /*a320*/  IMAD.U32 R28, R29, 0x10000, RZ ;  /* 0x000100001d1c7824 */ /* 0x000fe400078e00ff */
[----:B------:R-:W-:Y:S02]  /*a330*/  IMAD.U32 R20, R27, 0x10000, RZ ;  /* 0x000100001b147824 */ /* 0x000fe400078e00ff */
[----:B------:R-:W-:Y:S02]  /*a340*/  IMAD.U32 R9, R38, 0x10000, RZ ;  /* 0x0001000026097824 */ /* 0x000fe400078e00ff */
[----:B------:R-:W-:Y:S01]  /*a350*/  FMUL.FTZ R44, R11, R36 ;  /* 0x000000240b2c7220 */ /* 0x000fe20000410000 */
[----:B------:R-:W-:-:S02]  /*a360*/  IMAD.U32 R5, R13, 0x10000, RZ ;  /* 0x000100000d057824 */ /* 0x000fc400078e00ff */
[----:B------:R-:W-:Y:S01]  /*a370*/  FFMA.FTZ R42, R3, R34, R42 ;  /* 0x00000022032a7223 */ /* 0x000fe2000001002a */
[----:B------:R-:W-:Y:S02]  /*a380*/  IMAD.U32 R3, R31, 0x10000, RZ ;  /* 0x000100001f037824 */ /* 0x000fe400078e00ff */
[-C--:B------:R-:W-:Y:S01]  /*a390*/  FMUL.FTZ R34, R11, R28.reuse ;  /* 0x0000001c0b227220 */ /* 0x080fe20000410000 */
[----:B------:R-:W-:Y:S01]  /*a3a0*/  IMAD.U32 R8, R15, 0x10000, RZ ;  /* 0x000100000f087824 */ /* 0x000fe200078e00ff */
[----:B------:R-:W-:Y:S01]  /*a3b0*/  LOP3.LUT R10, R24, 0xffff0000, RZ, 0xc0, !PT ;  /* 0xffff0000180a7812 */ /* 0x000fe200078ec0ff */
[C---:B------:R-:W-:Y:S01]  /*a3c0*/  FMUL.FTZ R11, R20.reuse, R9 ;  /* 0x00000009140b7220 */ /* 0x040fe20000410000 */
[----:B------:R-:W-:Y:S01]  /*a3d0*/  FFMA.FTZ R44, R5, R28, -R44 ;  /* 0x0000001c052c7223 */ /* 0x000fe2000001082c */
[-C--:B------:R-:W-:Y:S01]  /*a3e0*/  FMUL.FTZ R28, R20, R3.reuse ;  /* 0x00000003141c7220 */ /* 0x080fe20000410000 */
[----:B------:R-:W-:Y:S01]  /*a3f0*/  LOP3.LUT R4, R12, 0xffff0000, RZ, 0xc0, !PT ;  /* 0xffff00000c047812 */ /* 0x000fe200078ec0ff */
[----:B------:R-:W-:Y:S01]  /*a400*/  FFMA.FTZ R20, R8, R3, -R11 ;  /* 0x0000000308147223 */ /* 0x000fe2000001080b */
[----:B------:R-:W-:Y:S01]  /*a410*/  FMUL.FTZ R3, R10, R33 ;  /* 0x000000210a037220 */ /* 0x000fe20000410000 */
[----:B------:R-:W-:Y:S01]  /*a420*/  LOP3.LUT R12, R13, 0xffff0000, RZ, 0xc0, !PT ;  /* 0xffff00000d0c7812 */ /* 0x000fe200078ec0ff */
[----:B------:R-:W-:Y:S01]  /*a430*/  FFMA.FTZ R34, R5, R36, R34 ;  /* 0x0000002405227223 */ /* 0x000fe20000010022 */
[----:B------:R-:W-:-:S02]  /*a440*/  IMAD.U32 R13, R26, 0x10000, RZ ;  /* 0x000100001a0d7824 */ /* 0x000fc400078e00ff */
[----:B------:R-:W-:Y:S01]  /*a450*/  FFMA.FTZ R28, R8, R9, R28 ;  /* 0x00000009081c7223 */ /* 0x000fe2000001001c */
[----:B------:R-:W-:Y:S02]  /*a460*/  IMAD.U32 R5, R37, 0x10000, RZ ;  /* 0x0001000025057824 */ /* 0x000fe400078e00ff */
[-C--:B------:R-:W-:Y:S01]  /*a470*/  FMUL.FTZ R9, R10, R21.reuse ;  /* 0x000000150a097220 */ /* 0x080fe20000410000 */
[----:B------:R-:W-:Y:S01]  /*a480*/  FFMA.FTZ R21, R4, R21, -R3 ;  /* 0x0000001504157223 */ /* 0x000fe20000010803 */
[----:B------:R-:W-:Y:S01]  /*a490*/  LOP3.LUT R24, R25, 0xffff0000, RZ, 0xc0, !PT ;  /* 0xffff000019187812 */ /* 0x000fe200078ec0ff */
[----:B------:R-:W-:Y:S02]  /*a4a0*/  IMAD.U32 R3, R30, 0x10000, RZ ;  /* 0x000100001e037824 */ /* 0x000fe400078e00ff */
[----:B------:R-:W-:Y:S01]  /*a4b0*/  FMUL.FTZ R25, R13, R5 ;  /* 0x000000050d197220 */ /* 0x000fe20000410000 */
[C---:B------:R-:W-:Y:S01]  /*a4c0*/  IMAD.U32 R6, R14.reuse, 0x10000, RZ ;  /* 0x000100000e067824 */ /* 0x040fe200078e00ff */
[----:B------:R-:W-:Y:S01]  /*a4d0*/  LOP3.LUT R7, R14, 0xffff0000, RZ, 0xc0, !PT ;  /* 0xffff00000e077812 */ /* 0x000fe200078ec0ff */
[----:B------:R-:W-:Y:S01]  /*a4e0*/  FFMA.FTZ R9, R4, R33, R9 ;  /* 0x0000002104097223 */ /* 0x000fe20000010009 */
[----:B------:R-:W-:Y:S01]  /*a4f0*/  LOP3.LUT R14, R15, 0xffff0000, RZ, 0xc0, !PT ;  /* 0xffff00000f0e7812 */ /* 0x000fe200078ec0ff */
[-C--:B------:R-:W-:Y:S01]  /*a500*/  FMUL.FTZ R13, R13, R3.reuse ;  /* 0x000000030d0d7220 */ /* 0x080fe20000410000 */
[----:B------:R-:W-:Y:S01]  /*a510*/  LOP3.LUT R15, R26, 0xffff0000, RZ, 0xc0, !PT ;  /* 0xffff00001a0f7812 */ /* 0x000fe200078ec0ff */
[----:B------:R-:W-:Y:S01]  /*a520*/  FFMA.FTZ R25, R6, R3, -R25 ;  /* 0x0000000306197223 */ /* 0x000fe20000010819 */
[----:B------:R-:W-:-:S02]  /*a530*/  LOP3.LUT R4, R37, 0xffff0000, RZ, 0xc0, !PT ;  /* 0xffff000025047812 */ /* 0x000fc400078ec0ff */
[----:B------:R-:W-:Y:S02]  /*a540*/  LOP3.LUT R30, R30, 0xffff0000, RZ, 0xc0, !PT ;  /* 0xffff00001e1e7812 */ /* 0x000fe400078ec0ff */
[----:B------:R-:W-:Y:S02]  /*a550*/  LOP3.LUT R26, R27, 0xffff0000, RZ, 0xc0, !PT ;  /* 0xffff00001b1a7812 */ /* 0x000fe400078ec0ff */
[----:B------:R-:W-:Y:S01]  /*a560*/  LOP3.LUT R3, R38, 0xffff0000, RZ, 0xc0, !PT ;  /* 0xffff000026037812 */ /* 0x000fe200078ec0ff */
[----:B------:R-:W-:Y:S01]  /*a570*/  FFMA.FTZ R10, R6, R5, R13 ;  /* 0x00000005060a7223 */ /* 0x000fe2000001000d */
[----:B------:R-:W-:Y:S02]  /*a580*/  LOP3.LUT R29, R29, 0xffff0000, RZ, 0xc0, !PT ;  /* 0xffff00001d1d7812 */ /* 0x000fe400078ec0ff */
[----:B------:R-:W-:Y:S01]  /*a590*/  LOP3.LUT R31, R31, 0xffff0000, RZ, 0xc0, !PT ;  /* 0xffff00001f1f7812 */ /* 0x000fe200078ec0ff */
[C---:B------:R-:W-:Y:S01]  /*a5a0*/  FMUL.FTZ R6, R15.reuse, R4 ;  /* 0x000000040f067220 */ /* 0x040fe20000410000 */
[-C--:B------:R-:W-:Y:S01]  /*a5b0*/  FMUL.FTZ R15, R15, R30.reuse ;  /* 0x0000001e0f0f7220 */ /* 0x080fe20000410000 */
[----:B------:R-:W-:Y:S01]  /*a5c0*/  FMUL.FTZ R11, R24, R35 ;  /* 0x00000023180b7220 */ /* 0x000fe20000410000 */
[----:B------:R-:W-:Y:S01]  /*a5d0*/  FMUL.FTZ R5, R26, R3 ;  /* 0x000000031a057220 */ /* 0x000fe20000410000 */
[----:B------:R-:W-:Y:S01]  /*a5e0*/  FMUL.FTZ R24, R24, R29 ;  /* 0x0000001d18187220 */ /* 0x000fe20000410000 */
[----:B------:R-:W-:Y:S01]  /*a5f0*/  FMUL.FTZ R26, R26, R31 ;  /* 0x0000001f1a1a7220 */ /* 0x000fe20000410000 */
[C---:B------:R-:W-:Y:S01]  /*a600*/  FFMA.FTZ R6, R7.reuse, R30, -R6 ;  /* 0x0000001e07067223 */ /* 0x040fe20000010806 */
[----:B------:R-:W-:Y:S01]  /*a610*/  FFMA.FTZ R15, R7, R4, R15 ;  /* 0x00000004070f7223 */ /* 0x000fe2000001000f */
        /* <DEDUP_REMOVED lines=14> */
.L_x_2941:
[----:B------:R-:W-:Y:S05]  /*a700*/  BSYNC B0 ;  /* 0x0000000000007941 */ /* 0x000fea0003800000 */
.L_x_2927:
        /* <DEDUP_REMOVED lines=8> */
.L_x_2924:
[----:B-123--:R-:W1:Y:S01]  /*a790*/  S2R R0, SR_TID.X ;  /* 0x0000000000007919 */ /* 0x00ee620000002100 */
[----:B------:R-:W-:Y:S05]  /*a7a0*/  WARPSYNC.ALL ;  /* 0x0000000000007948 */ /* 0x000fea0003800000 */
[----:B------:R-:W-:Y:S02]  /*a7b0*/  LOP3.LUT R16, R16, 0xfffbffff, RZ, 0xc0, !PT ;  /* 0xfffbffff10107812 */ /* 0x000fe400078ec0ff */
[----:B-1----:R-:W-:-:S05]  /*a7c0*/  SHF.R.U32.HI R0, RZ, 0x7, R0 ;  /* 0x00000007ff007819 */ /* 0x002fca0000011600 */
[----:B------:R-:W-:Y:S02]  /*a7d0*/  VIADD R20, R0, 0x8 ;  /* 0x0000000800147836 */ /* 0x000fe40000000000 */
[----:B------:R-:W-:-:S03]  /*a7e0*/  IMAD.U32 R0, RZ, RZ, UR51 ;  /* 0x00000033ff007e24 */ /* 0x000fc6000f8e00ff */
[----:B------:R1:W-:Y:S02]  /*a7f0*/  BAR.SYNC.DEFER_BLOCKING R20, 0x100 ;  /* 0x000400140000751d */ /* 0x0003e40000010000 */
[----:B------:R-:W-:-:S13]  /*a800*/  ISETP.NE.AND P1, PT, R0, 0x3, PT ;  /* 0x000000030000780c */ /* 0x000fda0003f25270 */
[----:B------:R-:W-:Y:S01]  /*a810*/  @P1 LOP3.LUT R16, R16, 0x40000, RZ, 0xfc, !PT ;  /* 0x0004000010101812 */ /* 0x000fe200078efcff */
[----:B-1----:R-:W-:Y:S06]  /*a820*/  @!P1 BRA `(.L_x_2951) ;  /* 0x0000000000049947 */ /* 0x002fec0003800000 */
[----:B------:R-:W-:Y:S01]  /*a830*/  BPT.TRAP 0x1 ;  /* 0x000000040000795c */ /* 0x000fe20000300000 */
.L_x_2951:
[----:B------:R-:W-:Y:S01]  /*a840*/  IMAD R0, R2, 0x8, R23 ;  /* 0x0000000802007824 */ /* 0x000fe200078e0217 */
[----:B------:R-:W-:-:S04]  /*a850*/  SHF.L.U32 R73, R202, 0x1f, RZ ;  /* 0x0000001fca497819 */ /* 0x000fc800000006ff */
[----:B------:R1:W2:Y:S01]  /*a860*/  SYNCS.PHASECHK.TRANS64.TRYWAIT P0, [R0+URZ+0x22830], R73 ;  /* 0x02283049000075a7 */ /* 0x0002a2000800017f */
[----:B------:R-:W-:Y:S05]  /*a870*/  @!P1 BRA `(.L_x_2952) ;  /* 0x0000000000049947 */ /* 0x000fea0003800000 */
[----:B------:R-:W-:Y:S01]  /*a880*/  BPT.TRAP 0x1 ;  /* 0x000000040000795c */ /* 0x000fe20000300000 */
.L_x_2952:
[----:B------:R-:W-:Y:S01]  /*a890*/  VIADD R3, R23, 0x1c400 ;  /* 0x0001c40017037836 */ /* 0x000fe20000000000 */
[----:B------:R-:W-:Y:S01]  /*a8a0*/  LOP3.LUT R4, R32, 0x10000, RZ, 0xfc, !PT ;  /* 0x0001000020047812 */ /* 0x000fe200078efcff */
[----:B------:R-:W-:-:S03]  /*a8b0*/  IMAD.MOV.U32 R5, RZ, RZ, 0x40000040 ;  /* 0x40000040ff057424 */ /* 0x000fc600078e00ff */
[----:B------:R-:W-:-:S04]  /*a8c0*/  SHF.R.U32.HI R3, RZ, 0x4, R3 ;  /* 0x00000004ff037819 */ /* 0x000fc80000011603 */
[----:B------:R-:W-:-:S04]  /*a8d0*/  LOP3.LUT R3, R3, 0x3fff, RZ, 0xc0, !PT ;  /* 0x00003fff03037812 */ /* 0x000fc800078ec0ff */
[----:B------:R-:W-:Y:S01]  /*a8e0*/  LOP3.LUT R229, R3, 0x10000, RZ, 0xfc, !PT ;  /* 0x0001000003e57812 */ /* 0x000fe200078efcff */
[----:B--2---:R-:W-:Y:S06]  /*a8f0*/  @P0 BRA `(.L_x_2953) ;  /* 0x0000000000080947 */ /* 0x004fec0003800000 */
[----:B------:R-:W2:Y:S02]  /*a900*/  SYNCS.PHASECHK.TRANS64.TRYWAIT P0, [R0+URZ+0x22830], R73 ;  /* 0x02283049000075a7 */ /* 0x000ea4000800017f */
[----:B--2---:R-:W-:Y:S05]  /*a910*/  @!P0 BRA `(.L_x_2954) ;  /* 0x000001b800f08947 */ /* 0x004fea0003800000 */
.L_x_2953:
[----:B------:R-:W-:Y:S01]  /*a920*/  IMAD R6, R2, 0x300, R229 ;  /* 0x0000030002067824 */ /* 0x000fe200078e02e5 */
[----:B------:R-:W-:Y:S05]  /*a930*/  WARPSYNC.ALL ;  /* 0x0000000000007948 */ /* 0x000fea0003800000 */
[----:B------:R-:W-:Y:S01]  /*a940*/  IMAD.MOV.U32 R7, RZ, RZ, 0x40000040 ;  /* 0x40000040ff077424 */ /* 0x000fe200078e00ff */
[C---:B------:R-:W-:Y:S01]  /*a950*/  R2UR UR4, R4.reuse ;  /* 0x00000000040472ca */ /* 0x040fe200000e0000 */
[----:B0-----:R-:W-:Y:S01]  /*a960*/  WARPGROUP.ARRIVE ;  /* 0x00000000000079c5 */ /* 0x001fe20000000000 */
[----:B------:R-:W-:Y:S01]  /*a970*/  R2UR UR5, R5 ;  /* 0x00000000050572ca */ /* 0x000fe200000e0000 */
[----:B------:R-:W-:Y:S01]  /*a980*/  VIADD R14, R4, 0x2 ;  /* 0x00000002040e7836 */ /* 0x000fe20000000000 */
[C---:B------:R-:W-:Y:S01]  /*a990*/  R2UR UR6, R6.reuse ;  /* 0x00000000060672ca */ /* 0x040fe200000e0000 */
[----:B------:R-:W-:Y:S01]  /*a9a0*/  VIADD R8, R6, 0x2 ;  /* 0x0000000206087836 */ /* 0x000fe20000000000 */
[----:B------:R-:W-:Y:S01]  /*a9b0*/  R2UR UR7, R7 ;  /* 0x00000000070772ca */ /* 0x000fe200000e0000 */
[----:B------:R-:W-:Y:S01]  /*a9c0*/  IMAD.MOV.U32 R15, RZ, RZ, 0x40000040 ;  /* 0x40000040ff0f7424 */ /* 0x000fe200078e00ff */
[----:B------:R-:W0:Y:S01]  /*a9d0*/  S2R R3, SR_TID.X ;  /* 0x0000000000037919 */ /* 0x000e220000002100 */
[----:B------:R-:W-:-:S02]  /*a9e0*/  IMAD.MOV.U32 R9, RZ, RZ, 0x40000040 ;  /* 0x40000040ff097424 */ /* 0x000fc400078e00ff */
[C---:B------:R-:W-:Y:S02]  /*a9f0*/  VIADD R12, R4.reuse, 0x4 ;  /* 0x00000004040c7836 */ /* 0x040fe40000000000 */
[----:B------:R-:W-:Y:S02]  /*aa00*/  IMAD.MOV.U32 R13, RZ, RZ, 0x40000040 ;  /* 0x40000040ff0d7424 */ /* 0x000fe400078e00ff */
[----:B------:R-:W-:Y:S02]  /*aa10*/  VIADD R10, R4, 0x6 ;  /* 0x00000006040a7836 */ /* 0x000fe40000000000 */
[----:B------:R-:W-:Y:S02]  /*aa20*/  IMAD.MOV.U32 R11, RZ, RZ, 0x40000040 ;  /* 0x40000040ff0b7424 */ /* 0x000fe400078e00ff */
[----:B------:R-:W-:Y:S01]  /*aa30*/  HGMMA.64x96x16.F32.BF16 R24, gdesc[UR4], RZ, !UPT, gsb0 ;  /* 0x01600000041879f0 */ /* 0x000fe2000c0018ff */
[----:B------:R-:W-:Y:S01]  /*aa40*/  R2UR UR4, R14 ;  /* 0x000000000e0472ca */ /* 0x000fe200000e0000 */
[----:B------:R-:W-:Y:S01]  /*aa50*/  IMAD.MOV.U32 R7, RZ, RZ, 0x40000040 ;  /* 0x40000040ff077424 */ /* 0x000fe200078e00ff */
[----:B------:R-:W-:Y:S01]  /*aa60*/  R2UR UR5, R15 ;  /* 0x000000000f0572ca */ /* 0x000fe200000e0000 */
[----:B------:R-:W-:Y:S01]  /*aa70*/  IMAD.U32 R97, RZ, RZ, UR51 ;  /* 0x00000033ff617e24 */ /* 0x000fe2000f8e00ff */
[----:B------:R-:W-:Y:S01]  /*aa80*/  R2UR UR6, R8 ;  /* 0x00000000080672ca */ /* 0x000fe200000e0000 */
[C---:B------:R-:W-:Y:S01]  /*aa90*/  VIADD R8, R6.reuse, 0x4 ;  /* 0x0000000406087836 */ /* 0x040fe20000000000 */
[----:B------:R-:W-:Y:S01]  /*aaa0*/  R2UR UR7, R9 ;  /* 0x00000000090772ca */ /* 0x000fe200000e0000 */
[----:B------:R-:W-:Y:S01]  /*aab0*/  IMAD.MOV.U32 R9, RZ, RZ, 0x40000040 ;  /* 0x40000040ff097424 */ /* 0x000fe200078e00ff */
[----:B------:R-:W-:Y:S01]  /*aac0*/  ISETP.NE.AND P0, PT, R97, 0x3, PT ;  /* 0x000000036100780c */ /* 0x000fe20003f05270 */
[----:B------:R-:W-:Y:S01]  /*aad0*/  VIADD R6, R6, 0x6 ;  /* 0x0000000606067836 */ /* 0x000fe20000000000 */
[----:B0-----:R-:W-:-:S04]  /*aae0*/  SHF.R.U32.HI R3, RZ, 0x7, R3 ;  /* 0x00000007ff037819 */ /* 0x001fc80000011603 */
[----:B------:R-:W-:Y:S01]  /*aaf0*/  IADD3 R21, -R3, 0xb, RZ ;  /* 0x0000000b03157810 */ /* 0x000fe20007ffe1ff */
        /* <DEDUP_REMOVED lines=21> */
.L_x_2955:
[----:B------:R-:W3:Y:S01]  /*ac50*/  LDL R88, [R1+0x4] ;  /* 0x0000040001587983 */ /* 0x000ee20000100800 */
[----:B------:R-:W4:Y:S01]  /*ac60*/  LDC R89, c[0x0][0x448] ;  /* 0x00011200ff597b82 */ /* 0x000f220000000800 */
[----:B------:R-:W-:Y:S01]  /*ac70*/  ULDC UR4, c[0x0][0x9d8] ;  /* 0x0002760000047ab9 */ /* 0x000fe20000000800 */
[----:B------:R-:W-:Y:S01]  /*ac80*/  ULDC.64 UR8, c[0x0][0x9e0] ;  /* 0x0002780000087ab9 */ /* 0x000fe20000000a00 */
        /* <DEDUP_REMOVED lines=15> */
[----:B------:R-:W-:Y:S01]  /*ad80*/  UISETP.GE.AND UP0, UPT, UR9, 0x1, UPT ;  /* 0x000000010900788c */ /* 0x000fe2000bf06270 */
[----:B------:R-:W-:Y:S01]  /*ad90*/  FMUL.FTZ R3, R24, UR4 ;  /* 0x0000000418037c20 */ /* 0x000fe20008410000 */
[----:B------:R-:W-:Y:S01]  /*ada0*/  FMUL.FTZ R72, R25, UR4 ;  /* 0x0000000419487c20 */ /* 0x000fe20008410000 */
[----:B------:R-:W-:Y:S01]  /*adb0*/  FMUL.FTZ R28, R43, UR4 ;  /* 0x000000042b1c7c20 */ /* 0x000fe20008410000 */
[----:B------:R-:W-:Y:S01]  /*adc0*/  FMUL.FTZ R58, R60, UR4 ;  /* 0x000000043c3a7c20 */ /* 0x000fe20008410000 */
[----:B------:R-:W-:Y:S01]  /*add0*/  LOP3.LUT R16, R16, 0xfff7ffff, RZ, 0xc0, !PT ;  /* 0xfff7ffff10107812 */ /* 0x000fe200078ec0ff */
[----:B------:R-:W-:Y:S01]  /*ade0*/  FMUL.FTZ R61, R68, UR4 ;  /* 0x00000004443d7c20 */ /* 0x000fe20008410000 */
[----:B----4-:R-:W-:Y:S01]  /*adf0*/  ISETP.NE.AND P0, PT, R89, 0x1, PT ;  /* 0x000000015900780c */ /* 0x010fe20003f05270 */
        /* <DEDUP_REMOVED lines=11> */
[----:B------:R-:W-:Y:S01]  /*aeb0*/  FMUL.FTZ R83, R45, UR4 ;  /* 0x000000042d537c20 */ /* 0x000fe20008410000 */
[----:B------:R-:W4:Y:S01]  /*aec0*/  @P0 LDC R38, c[0x0][0x44c] ;  /* 0x00011300ff260b82 */ /* 0x000f220000000800 */
[----:B------:R-:W-:Y:S01]  /*aed0*/  FMUL.FTZ R31, R46, UR4 ;  /* 0x000000042e1f7c20 */ /* 0x000fe20008410000 */
[----:B------:R-:W-:Y:S01]  /*aee0*/  FMUL.FTZ R84, R48, UR4 ;  /* 0x0000000430547c20 */ /* 0x000fe20008410000 */
[----:B------:R-:W-:Y:S01]  /*aef0*/  FMUL.FTZ R85, R49, UR4 ;  /* 0x0000000431557c20 */ /* 0x000fe20008410000 */
[----:B------:R-:W-:Y:S01]  /*af00*/  FMUL.FTZ R34, R50, UR4 ;  /* 0x0000000432227c20 */ /* 0x000fe20008410000 */
[----:B------:R-:W-:Y:S01]  /*af10*/  FMUL.FTZ R33, R51, UR4 ;  /* 0x0000000433217c20 */ /* 0x000fe20008410000 */
[----:B------:R-:W-:Y:S01]  /*af20*/  FMUL.FTZ R86, R52, UR4 ;  /* 0x0000000434567c20 */ /* 0x000fe20008410000 */
[----:B------:R-:W-:Y:S01]  /*af30*/  FMUL.FTZ R87, R53, UR4 ;  /* 0x0000000435577c20 */ /* 0x000fe20008410000 */
[----:B------:R-:W5:Y:S01]  /*af40*/  @P0 LDC R41, c[0x0][0x450] ;  /* 0x00011400ff290b82 */ /* 0x000f620000000800 */
        /* <DEDUP_REMOVED lines=8> */
[----:B------:R-:W-:Y:S01]  /*afd0*/  @P0 LOP3.LUT R16, R16, 0x80000, RZ, 0xfc, !PT ;  /* 0x0008000010100812 */ /* 0x000fe200078efcff */
[----:B------:R-:W0:Y:S01]  /*afe0*/  MUFU.TANH R3, R3 ;  /* 0x0000000300037308 */ /* 0x000e220000002400 */
[C-C-:B------:R-:W-:Y:S01]  /*aff0*/  IADD3 R44, -R207.reuse, 0x61, R68.reuse ;  /* 0x00000061cf2c7810 */ /* 0x140fe20007ffe144 */
[----:B------:R-:W-:Y:S01]  /*b000*/  ULDC UR50, c[0x0][0x9dc] ;  /* 0x0002770000327ab9 */ /* 0x000fe20000000800 */
[----:B------:R-:W-:Y:S01]  /*b010*/  FMUL.FTZ R70, R70, UR4 ;  /* 0x0000000446467c20 */ /* 0x000fe20008410000 */
[----:B------:R-:W-:Y:S01]  /*b020*/  ULOP3.LUT UR50, URZ, UR50, URZ, 0x33, !UPT ;  /* 0x000000323f327292 */ /* 0x000fe2000f8e333f */
[----:B------:R-:W-:Y:S01]  /*b030*/  IMAD.MOV.U32 R45, RZ, RZ, -0x60 ;  /* 0xffffffa0ff2d7424 */ /* 0x000fe200078e00ff */
[----:B------:R-:W-:Y:S01]  /*b040*/  IADD3 R68, -R207, 0x60, R68 ;  /* 0x00000060cf447810 */ /* 0x000fe20007ffe144 */
[----:B------:R-:W-:Y:S01]  /*b050*/  IMAD.IADD R44, R44, 0x1, -R203 ;  /* 0x000000012c2c7824 */ /* 0x000fe200078e0acb */
[----:B------:R-:W0:Y:S01]  /*b060*/  MUFU.TANH R72, R72 ;  /* 0x0000004800487308 */ /* 0x000e220000002400 */
[----:B------:R-:W-:-:S02]  /*b070*/  UP2UR UR52, UPR, URZ, 0x1 ;  /* 0x000000013f347883 */ /* 0x000fc40008000000 */
[C---:B------:R-:W-:Y:S02]  /*b080*/  VIADD R67, R44.reuse, UR8 ;  /* 0x000000082c437c36 */ /* 0x040fe40008000000 */
[----:B------:R-:W-:-:S03]  /*b090*/  VIADD R66, R44, UR50 ;  /* 0x000000322c427c36 */ /* 0x000fc60008000000 */
        /* <DEDUP_REMOVED lines=29> */
[----:B---3--:R-:W-:-:S04]  /*b270*/  IMAD.IADD R63, R88, 0x1, R228 ;  /* 0x00000001583f7824 */ /* 0x008fc800078e02e4 */
[----:B----4-:R-:W-:-:S03]  /*b280*/  @P0 IMAD.HI.U32 R38, R63, R38, RZ ;  /* 0x000000263f260227 */ /* 0x010fc600078e00ff */
[----:B------:R-:W3:Y:S02]  /*b290*/  MUFU.TANH R36, R36 ;  /* 0x0000002400247308 */ /* 0x000ee40000002400 */
[----:B-----5:R-:W-:Y:S01]  /*b2a0*/  @P0 SHF.R.U32.HI R63, RZ, R41, R38 ;  /* 0x00000029ff3f0219 */ /* 0x020fe20000011626 */
[----:B------:R-:W-:Y:S01]  /*b2b0*/  VIADD R38, R0, 0x22840 ;  /* 0x0002284000267836 */ /* 0x000fe20000000000 */
[----:B------:R-:W-:Y:S01]  /*b2c0*/  PLOP3.LUT P0, PT, PT, PT, UP0, 0x40, 0x0 ;  /* 0x000000000000781c */ /* 0x000fe20003f0e808 */
[----:B------:R-:W-:-:S03]  /*b2d0*/  IMAD.U32 R41, RZ, RZ, UR47 ;  /* 0x0000002fff297e24 */ /* 0x000fc6000f8e00ff */
[----:B------:R-:W4:Y:S01]  /*b2e0*/  MUFU.TANH R56, R56 ;  /* 0x0000003800387308 */ /* 0x000f220000002400 */
[----:B------:R-:W5:Y:S01]  /*b2f0*/  SHFL.IDX PT, R47, R63, RZ, 0x1c1f ;  /* 0x001c1fff3f2f7589 */ /* 0x000f6200000e0000 */
[----:B------:R-:W-:Y:S01]  /*b300*/  PRMT R38, R41, 0x654, R38 ;  /* 0x0000065429267816 */ /* 0x000fe20000000026 */
[----:B------:R-:W-:-:S05]  /*b310*/  FMUL.FTZ R41, R71, UR4 ;  /* 0x0000000447297c20 */ /* 0x000fca0008410000 */
[----:B------:R-:W0:Y:S01]  /*b320*/  MUFU.TANH R57, R57 ;  /* 0x0000003900397308 */ /* 0x000e220000002400 */
[----:B------:R1:W-:Y:S07]  /*b330*/  SYNCS.ARRIVE.TRANS64.RED.A1T0 RZ, [R38+URZ], RZ ;  /* 0x000000ff26ff79a7 */ /* 0x0003ee000810043f */
[----:B------:R-:W0:Y:S08]  /*b340*/  MUFU.TANH R40, R40 ;  /* 0x0000002800287308 */ /* 0x000e300000002400 */
[----:B------:R-:W0:Y:S01]  /*b350*/  MUFU.TANH R39, R39 ;  /* 0x0000002700277308 */ /* 0x000e220000002400 */
[----:B-----5:R-:W-:Y:S01]  /*b360*/  VIADDMNMX R71, R47, R67, R68, PT ;  /* 0x000000432f477246 */ /* 0x020fe20003800144 */
[----:B------:R-:W-:-:S06]  /*b370*/  IMAD.IADD R69, R66, 0x1, R47 ;  /* 0x0000000142457824 */ /* 0x000fcc00078e022f */
        /* <DEDUP_REMOVED lines=11> */
[----:B-1----:R1:W0:Y:S02]  /*b430*/  MUFU.TANH R38, R70 ;  /* 0x0000004600267308 */ /* 0x0022240000002400 */
[----:B-1----:R-:W-:-:S04]  /*b440*/  IMAD R70, R176, R45, 0x60 ;  /* 0x00000060b0467424 */ /* 0x002fc800078e022d */
[----:B------:R-:W-:Y:S01]  /*b450*/  IMAD.IADD R65, R70, 0x1, -R207 ;  /* 0x0000000146417824 */ /* 0x000fe200078e0acf */
[----:B---34-:R-:W-:Y:S06]  /*b460*/  @P0 BRA `(.L_x_2956) ;  /* 0x0000000000540947 */ /* 0x018fec0003800000 */
[----:B------:R-:W-:Y:S01]  /*b470*/  IADD3 R44, -R203, R206, R47 ;  /* 0x000000cecb2c7210 */ /* 0x000fe20007ffe12f */
[----:B------:R-:W-:Y:S03]  /*b480*/  BSSY B0, `(.L_x_2957) ;  /* 0x0000010000007945 */ /* 0x000fe60003800000 */
[----:B------:R-:W-:-:S13]  /*b490*/  ISETP.GT.AND P0, PT, R44, -0x1, PT ;  /* 0xffffffff2c00780c */ /* 0x000fda0003f04270 */
[----:B------:R-:W-:Y:S05]  /*b4a0*/  @P0 BRA `(.L_x_2958) ;  /* 0x0000000000200947 */ /* 0x000fea0003800000 */
[----:B------:R-:W-:Y:S01]  /*b4b0*/  UISETP.NE.AND UP0, UPT, UR9, 0x1, UPT ;  /* 0x000000010900788c */ /* 0x000fe2000bf05270 */
[----:B------:R-:W-:-:S05]  /*b4c0*/  LOP3.LUT R44, RZ, R44, RZ, 0x33, !PT ;  /* 0x0000002cff2c7212 */ /* 0x000fca00078e33ff */
[----:B------:R-:W-:-:S05]  /*b4d0*/  PLOP3.LUT P0, PT, PT, PT, UP0, 0x80, 0x0 ;  /* 0x000000000000781c */ /* 0x000fca0003f0f008 */
[----:B------:R-:W-:-:S08]  /*b4e0*/  @UP0 ULDC.64 UR4, c[0x0][0x9e8] ;  /* 0x00027a0000040ab9 */ /* 0x000fd00000000a00 */
[----:B------:R-:W-:-:S05]  /*b4f0*/  @P0 IMAD.HI.U32 R45, R44, UR4, RZ ;  /* 0x000000042c2d0c27 */ /* 0x000fca000f8e00ff */
[----:B------:R-:W-:-:S04]  /*b500*/  @P0 SHF.R.U32.HI R44, RZ, UR5, R45 ;  /* 0x00000005ff2c0c19 */ /* 0x000fc8000801162d */
[----:B------:R-:W-:Y:S01]  /*b510*/  LOP3.LUT R44, RZ, R44, RZ, 0x33, !PT ;  /* 0x0000002cff2c7212 */ /* 0x000fe200078e33ff */
[----:B------:R-:W-:Y:S06]  /*b520*/  BRA `(.L_x_2959) ;  /* 0x0000000000147947 */ /* 0x000fec0003800000 */
.L_x_2958:
[----:B------:R-:W-:-:S06]  /*b530*/  UISETP.NE.AND UP0, UPT, UR9, 0x1, UPT ;  /* 0x000000010900788c */ /* 0x000fcc000bf05270 */
[----:B------:R-:W-:-:S05]  /*b540*/  PLOP3.LUT P0, PT, PT, PT, UP0, 0x80, 0x0 ;  /* 0x000000000000781c */ /* 0x000fca0003f0f008 */
[----:B------:R-:W-:-:S08]  /*b550*/  @UP0 ULDC.64 UR4, c[0x0][0x9e8] ;  /* 0x00027a0000040ab9 */ /* 0x000fd00000000a00 */
[----:B------:R-:W-:-:S05]  /*b560*/  @P0 IMAD.HI.U32 R45, R44, UR4, RZ ;  /* 0x000000042c2d0c27 */ /* 0x000fca000f8e00ff */
[----:B------:R-:W-:-:S07]  /*b570*/  @P0 SHF.R.U32.HI R44, RZ, UR5, R45 ;  /* 0x00000005ff2c0c19 */ /* 0x000fce000801162d */
.L_x_2959:
[----:B------:R-:W-:Y:S05]  /*b580*/  BSYNC B0 ;  /* 0x0000000000007941 */ /* 0x000fea0003800000 */
.L_x_2957:
[----:B------:R-:W-:-:S05]  /*b590*/  IMAD R44, R44, UR9, R65 ;  /* 0x000000092c2c7c24 */ /* 0x000fca000f8e0241 */
[----:B------:R-:W-:Y:S02]  /*b5a0*/  VIMNMX R69, R69, R44, !PT ;  /* 0x0000002c45457248 */ /* 0x000fe40007fe0100 */
[----:B------:R-:W-:-:S07]  /*b5b0*/  VIADDMNMX R71, R44, UR9, R71, PT ;  /* 0x000000092c477c46 */ /* 0x000fce000b800147 */
.L_x_2956:
[C---:B------:R-:W-:Y:S01]  /*b5c0*/  ISETP.GE.AND P1, PT, R70.reuse, 0x9, PT ;  /* 0x000000094600780c */ /* 0x040fe20003f26270 */
[----:B------:R-:W1:Y:S01]  /*b5d0*/  SHFL.IDX PT, R63, R63, 0x1, 0x1c1f ;  /* 0x003c1f003f3f7f89 */ /* 0x000e6200000e0000 */
[C---:B------:R-:W-:Y:S01]  /*b5e0*/  ISETP.GE.AND P0, PT, R70.reuse, 0x2, PT ;  /* 0x000000024600780c */ /* 0x040fe20003f06270 */
[----:B------:R-:W-:Y:S01]  /*b5f0*/  UISETP.GE.AND UP0, UPT, UR9, 0x1, UPT ;  /* 0x000000010900788c */ /* 0x000fe2000bf06270 */
[C---:B------:R-:W-:Y:S02]  /*b600*/  ISETP.GT.AND P2, PT, R69.reuse, 0x8, !P1 ;  /* 0x000000084500780c */ /* 0x040fe40004f44270 */
[----:B------:R-:W-:Y:S02]  /*b610*/  ISETP.GT.AND P3, PT, R69, 0x1, !P0 ;  /* 0x000000014500780c */ /* 0x000fe40004764270 */
[----:B------:R-:W-:Y:S02]  /*b620*/  ISETP.LT.OR P2, PT, R71, 0x9, P2 ;  /* 0x000000094700780c */ /* 0x000fe40001741670 */
[----:B------:R-:W-:-:S02]  /*b630*/  ISETP.GE.AND P4, PT, R70, 0xa, PT ;  /* 0x0000000a4600780c */ /* 0x000fc40003f86270 */
[----:B0-----:R-:W-:Y:S02]  /*b640*/  FSEL R75, R75, -INF , !P2 ;  /* 0xff8000004b4b7808 */ /* 0x001fe40005000000 */
[----:B------:R-:W-:Y:S02]  /*b650*/  ISETP.LT.OR P3, PT, R71, 0x2, P3 ;  /* 0x000000024700780c */ /* 0x000fe40001f61670 */
[----:B------:R-:W-:Y:S02]  /*b660*/  ISETP.GT.AND P2, PT, R69, 0x9, !P4 ;  /* 0x000000094500780c */ /* 0x000fe40006744270 */
[----:B------:R-:W-:Y:S02]  /*b670*/  FSEL R72, R72, -INF , !P3 ;  /* 0xff80000048487808 */ /* 0x000fe40005800000 */
[----:B------:R-:W-:Y:S02]  /*b680*/  ISETP.LT.OR P2, PT, R71, 0xa, P2 ;  /* 0x0000000a4700780c */ /* 0x000fe40001741670 */
[----:B------:R-:W-:-:S02]  /*b690*/  ISETP.GE.AND P3, PT, R70, 0x11, PT ;  /* 0x000000114600780c */ /* 0x000fc40003f66270 */
[----:B------:R-:W-:Y:S01]  /*b6a0*/  FSEL R74, R74, -INF , !P2 ;  /* 0xff8000004a4a7808 */ /* 0x000fe20005000000 */
[----:B-1----:R-:W-:Y:S01]  /*b6b0*/  IMAD.IADD R66, R66, 0x1, R63 ;  /* 0x0000000142427824 */ /* 0x002fe200078e023f */
        /* <DEDUP_REMOVED lines=86> */
[C---:B------:R-:W-:Y:S02]  /*bc20*/  ISETP.GE.AND P5, PT, R70.reuse, 0x1, PT ;  /* 0x000000014600780c */ /* 0x040fe40003fa6270 */
[----:B------:R-:W-:Y:S02]  /*bc30*/  ISETP.GT.AND P3, PT, R69, 0x51, !P2 ;  /* 0x000000514500780c */ /* 0x000fe40005764270 */
[----:B------:R-:W-:-:S02]  /*bc40*/  ISETP.GE.AND P6, PT, R70, 0x5a, PT ;  /* 0x0000005a4600780c */ /* 0x000fc40003fc6270 */
[----:B------:R-:W-:-:S04]  /*bc50*/  ISETP.LT.OR P3, PT, R71, 0x52, P3 ;  /* 0x000000524700780c */ /* 0x000fc80001f61670 */
[----:B------:R-:W-:Y:S02]  /*bc60*/  FSEL R62, R62, -INF , !P3 ;  /* 0xff8000003e3e7808 */ /* 0x000fe40005800000 */
[----:B------:R-:W-:-:S04]  /*bc70*/  ISETP.GE.AND P3, PT, R70, 0x59, PT ;  /* 0x000000594600780c */ /* 0x000fc80003f66270 */
[----:B------:R-:W-:-:S04]  /*bc80*/  ISETP.GT.AND P4, PT, R69, 0x58, !P3 ;  /* 0x000000584500780c */ /* 0x000fc80005f84270 */
[----:B------:R-:W-:-:S04]  /*bc90*/  ISETP.LT.OR P4, PT, R71, 0x59, P4 ;  /* 0x000000594700780c */ /* 0x000fc80002781670 */
[----:B------:R-:W-:Y:S02]  /*bca0*/  FSEL R61, R61, -INF , !P4 ;  /* 0xff8000003d3d7808 */ /* 0x000fe40006000000 */
[----:B------:R-:W-:-:S04]  /*bcb0*/  ISETP.GT.AND P4, PT, R69, RZ, !P5 ;  /* 0x000000ff4500720c */ /* 0x000fc80006f84270 */
[----:B------:R-:W-:-:S04]  /*bcc0*/  ISETP.LT.OR P4, PT, R71, 0x1, P4 ;  /* 0x000000014700780c */ /* 0x000fc80002781670 */
[----:B------:R-:W-:Y:S02]  /*bcd0*/  FSEL R77, R3, -INF , !P4 ;  /* 0xff800000034d7808 */ /* 0x000fe40006000000 */
[----:B------:R-:W-:-:S04]  /*bce0*/  ISETP.GT.AND P4, PT, R69, 0x59, !P6 ;  /* 0x000000594500780c */ /* 0x000fc80007784270 */
[----:B------:R-:W-:-:S04]  /*bcf0*/  ISETP.LT.OR P4, PT, R71, 0x5a, P4 ;  /* 0x0000005a4700780c */ /* 0x000fc80002781670 */
[----:B------:R-:W-:Y:S02]  /*bd00*/  FSEL R3, R64, -INF , !P4 ;  /* 0xff80000040037808 */ /* 0x000fe40006000000 */
[----:B------:R-:W-:Y:S02]  /*bd10*/  PLOP3.LUT P4, PT, PT, PT, UP0, 0x40, 0x0 ;  /* 0x000000000000781c */ /* 0x000fe40003f8e808 */
[----:B------:R-:W-:-:S11]  /*bd20*/  VIADDMNMX R64, R63, R67, R68, PT ;  /* 0x000000433f407246 */ /* 0x000fd60003800144 */
[----:B------:R-:W-:Y:S05]  /*bd30*/  @P4 BRA `(.L_x_2960) ;  /* 0x00000000005c4947 */ /* 0x000fea0003800000 */
        /* <DEDUP_REMOVED lines=8> */
[----:B------:R-:W-:Y:S01]  /*bdc0*/  @P4 IMAD.HI.U32 R63, R68, UR4, RZ ;  /* 0x00000004443f4c27 */ /* 0x000fe2000f8e00ff */
[----:B------:R-:W-:-:S13]  /*bdd0*/  PLOP3.LUT P4, PT, PT, PT, UP0, 0x80, 0x0 ;  /* 0x000000000000781c */ /* 0x000fda0003f8f008 */
[----:B------:R-:W-:-:S04]  /*bde0*/  @P4 SHF.R.U32.HI R68, RZ, UR5, R63 ;  /* 0x00000005ff444c19 */ /* 0x000fc8000801163f */
[----:B------:R-:W-:Y:S01]  /*bdf0*/  LOP3.LUT R68, RZ, R68, RZ, 0x33, !PT ;  /* 0x00000044ff447212 */ /* 0x000fe200078e33ff */
[----:B------:R-:W-:Y:S06]  /*be00*/  BRA `(.L_x_2963) ;  /* 0x0000000000187947 */ /* 0x000fec0003800000 */
.L_x_2962:
[----:B------:R-:W-:-:S06]  /*be10*/  UISETP.NE.AND UP0, UPT, UR9, 0x1, UPT ;  /* 0x000000010900788c */ /* 0x000fcc000bf05270 */
[----:B------:R-:W-:-:S05]  /*be20*/  PLOP3.LUT P4, PT, PT, PT, UP0, 0x80, 0x0 ;  /* 0x000000000000781c */ /* 0x000fca0003f8f008 */
[----:B------:R-:W-:-:S08]  /*be30*/  @UP0 ULDC.64 UR4, c[0x0][0x9e8] ;  /* 0x00027a0000040ab9 */ /* 0x000fd00000000a00 */
[----:B------:R-:W-:Y:S01]  /*be40*/  @P4 IMAD.HI.U32 R63, R68, UR4, RZ ;  /* 0x00000004443f4c27 */ /* 0x000fe2000f8e00ff */
[----:B------:R-:W-:-:S13]  /*be50*/  PLOP3.LUT P4, PT, PT, PT, UP0, 0x80, 0x0 ;  /* 0x000000000000781c */ /* 0x000fda0003f8f008 */
[----:B------:R-:W-:-:S07]  /*be60*/  @P4 SHF.R.U32.HI R68, RZ, UR5, R63 ;  /* 0x00000005ff444c19 */ /* 0x000fce000801163f */
.L_x_2963:
[----:B------:R-:W-:Y:S05]  /*be70*/  BSYNC B0 ;  /* 0x0000000000007941 */ /* 0x000fea0003800000 */
.L_x_2961:
[----:B------:R-:W-:-:S05]  /*be80*/  IMAD R65, R68, UR9, R65 ;  /* 0x0000000944417c24 */ /* 0x000fca000f8e0241 */
[----:B------:R-:W-:Y:S02]  /*be90*/  VIMNMX R66, R66, R65, !PT ;  /* 0x0000004142427248 */ /* 0x000fe40007fe0100 */
[----:B------:R-:W-:-:S07]  /*bea0*/  VIADDMNMX R64, R65, UR9, R64, PT ;  /* 0x0000000941407c46 */ /* 0x000fce000b800140 */
.L_x_2960:
[C---:B------:R-:W-:Y:S01]  /*beb0*/  ISETP.GT.AND P0, PT, R66.reuse, 0x1, !P0 ;  /* 0x000000014200780c */ /* 0x040fe20004704270 */
[----:B------:R-:W-:Y:S01]  /*bec0*/  ULDC UR48, c[0x0][0x988] ;  /* 0x0002620000307ab9 */ /* 0x000fe20000000800 */
[----:B------:R-:W-:Y:S02]  /*bed0*/  ISETP.GT.AND P1, PT, R66, 0x8, !P1 ;  /* 0x000000084200780c */ /* 0x000fe40004f24270 */
[C---:B------:R-:W-:Y:S02]  /*bee0*/  ISETP.LT.OR P0, PT, R64.reuse, 0x2, P0 ;  /* 0x000000024000780c */ /* 0x040fe40000701670 */
[----:B------:R-:W-:Y:S02]  /*bef0*/  ISETP.LT.OR P1, PT, R64, 0x9, P1 ;  /* 0x000000094000780c */ /* 0x000fe40000f21670 */
[----:B------:R-:W-:Y:S02]  /*bf00*/  FSEL R63, R7, -INF , !P0 ;  /* 0xff800000073f7808 */ /* 0x000fe40004000000 */
[----:B------:R-:W-:-:S02]  /*bf10*/  ISETP.NE.AND P0, PT, R94, RZ, PT ;  /* 0x000000ff5e00720c */ /* 0x000fc40003f05270 */
[C---:B------:R-:W-:Y:S02]  /*bf20*/  ISETP.GT.AND P5, PT, R66.reuse, RZ, !P5 ;  /* 0x000000ff4200720c */ /* 0x040fe40006fa4270 */
[----:B------:R-:W-:Y:S02]  /*bf30*/  ISETP.GT.AND P0, PT, R66, 0x9, !P0 ;  /* 0x000000094200780c */ /* 0x000fe40004704270 */
[----:B------:R-:W-:Y:S02]  /*bf40*/  FSEL R8, R8, -INF , !P1 ;  /* 0xff80000008087808 */ /* 0x000fe40004800000 */
[----:B------:R-:W-:Y:S02]  /*bf50*/  ISETP.LT.OR P0, PT, R64, 0xa, P0 ;  /* 0x0000000a4000780c */ /* 0x000fe40000701670 */
[----:B------:R-:W-:Y:S02]  /*bf60*/  ISETP.NE.AND P1, PT, R95, RZ, PT ;  /* 0x000000ff5f00720c */ /* 0x000fe40003f25270 */
[----:B------:R-:W-:-:S02]  /*bf70*/  FSEL R9, R9, -INF , !P0 ;  /* 0xff80000009097808 */ /* 0x000fc40004000000 */
[----:B------:R-:W-:Y:S02]  /*bf80*/  ISETP.NE.AND P0, PT, R93, RZ, PT ;  /* 0x000000ff5d00720c */ /* 0x000fe40003f05270 */
[----:B------:R-:W-:Y:S02]  /*bf90*/  ISETP.LT.OR P5, PT, R64, 0x1, P5 ;  /* 0x000000014000780c */ /* 0x000fe40002fa1670 */
[----:B------:R-:W-:Y:S02]  /*bfa0*/  ISETP.GT.AND P0, PT, R66, 0x10, !P0 ;  /* 0x000000104200780c */ /* 0x000fe40004704270 */
[----:B------:R-:W-:Y:S02]  /*bfb0*/  FSEL R68, R6, -INF , !P5 ;  /* 0xff80000006447808 */ /* 0x000fe40006800000 */
[----:B------:R-:W-:Y:S02]  /*bfc0*/  ISETP.LT.OR P0, PT, R64, 0x11, P0 ;  /* 0x000000114000780c */ /* 0x000fe40000701670 */
[----:B------:R-:W-:-:S02]  /*bfd0*/  FMNMX.FTZ R6, R77, R72, !PT ;  /* 0x000000484d067209 */ /* 0x000fc40007810000 */
[----:B------:R-:W-:Y:S02]  /*bfe0*/  FSEL R25, R25, -INF , !P0 ;  /* 0xff80000019197808 */ /* 0x000fe40004000000 */
[----:B------:R-:W-:Y:S02]  /*bff0*/  ISETP.NE.AND P0, PT, R92, RZ, PT ;  /* 0x000000ff5c00720c */ /* 0x000fe40003f05270 */
[----:B------:R-:W-:Y:S02]  /*c000*/  ISETP.NE.AND P4, PT, R96, RZ, PT ;  /* 0x000000ff6000720c */ /* 0x000fe40003f85270 */
        /* <DEDUP_REMOVED lines=50> */
[----:B------:R-:W-:-:S02]  /*c330*/  ISETP.NE.AND P0, PT, R81, RZ, PT ;  /* 0x000000ff5100720c */ /* 0x000fc40003f05270 */
[----:B------:R-:W-:Y:S02]  /*c340*/  FMNMX.FTZ R7, R3, R6, !PT ;  /* 0x0000000603077209 */ /* 0x000fe40007810000 */
[----:B------:R-:W-:Y:S02]  /*c350*/  ISETP.GT.AND P0, PT, R66, 0x31, !P0 ;  /* 0x000000314200780c */ /* 0x000fe40004704270 */
[----:B------:R-:W-:Y:S01]  /*c360*/  ISETP.NE.AND P1, PT, R84, RZ, PT ;  /* 0x000000ff5400720c */ /* 0x000fe20003f25270 */
[----:B------:R-:W0:Y:S01]  /*c370*/  SHFL.BFLY PT, R6, R7, 0x2, 0x1f ;  /* 0x0c401f0007067f89 */ /* 0x000e2200000e0000 */
[----:B------:R-:W-:Y:S02]  /*c380*/  ISETP.LT.OR P0, PT, R64, 0x32, P0 ;  /* 0x000000324000780c */ /* 0x000fe40000701670 */
[----:B------:R-:W-:Y:S02]  /*c390*/  ISETP.NE.AND P4, PT, R85, RZ, PT ;  /* 0x000000ff5500720c */ /* 0x000fe40003f85270 */
[----:B------:R-:W-:-:S02]  /*c3a0*/  FSEL R33, R33, -INF , !P0 ;  /* 0xff80000021217808 */ /* 0x000fc40004000000 */
[----:B------:R-:W-:Y:S02]  /*c3b0*/  ISETP.NE.AND P0, PT, R80, RZ, PT ;  /* 0x000000ff5000720c */ /* 0x000fe40003f05270 */
[C---:B------:R-:W-:Y:S02]  /*c3c0*/  ISETP.GT.AND P2, PT, R66.reuse, 0x51, !P2 ;  /* 0x000000514200780c */ /* 0x040fe40005744270 */
[C---:B------:R-:W-:Y:S02]  /*c3d0*/  ISETP.GT.AND P0, PT, R66.reuse, 0x38, !P0 ;  /* 0x000000384200780c */ /* 0x040fe40004704270 */
[----:B------:R-:W-:Y:S02]  /*c3e0*/  ISETP.GT.AND P3, PT, R66, 0x58, !P3 ;  /* 0x000000584200780c */ /* 0x000fe40005f64270 */
[C---:B------:R-:W-:Y:S02]  /*c3f0*/  ISETP.LT.OR P0, PT, R64.reuse, 0x39, P0 ;  /* 0x000000394000780c */ /* 0x040fe40000701670 */
[----:B------:R-:W-:-:S02]  /*c400*/  ISETP.LT.OR P2, PT, R64, 0x52, P2 ;  /* 0x000000524000780c */ /* 0x000fc40001741670 */
[----:B------:R-:W-:Y:S02]  /*c410*/  FSEL R37, R37, -INF , !P0 ;  /* 0xff80000025257808 */ /* 0x000fe40004000000 */
[----:B------:R-:W-:Y:S02]  /*c420*/  ISETP.NE.AND P0, PT, R79, RZ, PT ;  /* 0x000000ff4f00720c */ /* 0x000fe40003f05270 */
[C---:B------:R-:W-:Y:S02]  /*c430*/  ISETP.GT.AND P6, PT, R66.reuse, 0x59, !P6 ;  /* 0x000000594200780c */ /* 0x040fe400077c4270 */
[----:B------:R-:W-:Y:S02]  /*c440*/  ISETP.GT.AND P0, PT, R66, 0x39, !P0 ;  /* 0x000000394200780c */ /* 0x000fe40004704270 */
[----:B0-----:R-:W-:Y:S02]  /*c450*/  FMNMX.FTZ R65, R7, R6, !PT ;  /* 0x0000000607417209 */ /* 0x001fe40007810000 */
[----:B------:R-:W-:-:S02]  /*c460*/  ISETP.LT.OR P0, PT, R64, 0x3a, P0 ;  /* 0x0000003a4000780c */ /* 0x000fc40000701670 */
[----:B------:R-:W-:Y:S01]  /*c470*/  FMNMX.FTZ R7, R68, R63, !PT ;  /* 0x0000003f44077209 */ /* 0x000fe20007810000 */
[----:B------:R-:W0:Y:S01]  /*c480*/  SHFL.BFLY PT, R6, R65, 0x1, 0x1f ;  /* 0x0c201f0041067f89 */ /* 0x000e2200000e0000 */
        /* <DEDUP_REMOVED lines=13> */
[----:B------:R-:W-:Y:S02]  /*c560*/  FMNMX.FTZ R70, R26, R7, !PT ;  /* 0x000000071a467209 */ /* 0x000fe40007810000 */
[----:B------:R-:W-:Y:S02]  /*c570*/  ISETP.GT.AND P0, PT, R66, 0x48, !P4 ;  /* 0x000000484200780c */ /* 0x000fe40006704270 */
[----:B0-----:R-:W-:Y:S02]  /*c580*/  FMNMX.FTZ R6, R65, R6, !PT ;  /* 0x0000000641067209 */ /* 0x001fe40007810000 */
[----:B------:R-:W-:-:S02]  /*c590*/  FMNMX.FTZ R7, R29, R70, !PT ;  /* 0x000000461d077209 */ /* 0x000fc40007810000 */
[----:B------:R-:W-:Y:S01]  /*c5a0*/  ISETP.LT.OR P0, PT, R64, 0x49, P0 ;  /* 0x000000494000780c */ /* 0x000fe20000701670 */
[----:B------:R-:W-:Y:S01]  /*c5b0*/  FMUL.FTZ R69, R6, UR48 ;  /* 0x0000003006457c20 */ /* 0x000fe20008410000 */
[----:B------:R-:W-:Y:S02]  /*c5c0*/  FMNMX.FTZ R70, R28, R7, !PT ;  /* 0x000000071c467209 */ /* 0x000fe40007810000 */
[----:B------:R-:W-:Y:S02]  /*c5d0*/  FSEL R43, R43, -INF , !P0 ;  /* 0xff8000002b2b7808 */ /* 0x000fe40004000000 */
[----:B------:R-:W-:Y:S02]  /*c5e0*/  FSETP.NEU.FTZ.AND P0, PT, R6, -INF , PT ;  /* 0xff8000000600780b */ /* 0x000fe40003f1d000 */
[----:B------:R-:W-:Y:S02]  /*c5f0*/  FMNMX.FTZ R7, R31, R70, !PT ;  /* 0x000000461f077209 */ /* 0x000fe40007810000 */
[----:B------:R-:W-:-:S02]  /*c600*/  FSEL R69, R69, RZ, P0 ;  /* 0x000000ff45457208 */ /* 0x000fc40000000000 */
[----:B------:R-:W-:Y:S02]  /*c610*/  FMNMX.FTZ R7, R30, R7, !PT ;  /* 0x000000071e077209 */ /* 0x000fe40007810000 */
[----:B------:R-:W-:Y:S01]  /*c620*/  ISETP.NE.AND P4, PT, R83, RZ, PT ;  /* 0x000000ff5300720c */ /* 0x000fe20003f85270 */
[--C-:B------:R-:W-:Y:S01]  /*c630*/  FFMA.FTZ R156, R44, UR48, -R69.reuse ;  /* 0x000000302c9c7c23 */ /* 0x100fe20008010845 */
[----:B------:R-:W-:Y:S01]  /*c640*/  FMNMX.FTZ R44, R34, R7, !PT ;  /* 0x00000007222c7209 */ /* 0x000fe20007810000 */
[--C-:B------:R-:W-:Y:S01]  /*c650*/  FFMA.FTZ R158, R46, UR48, -R69.reuse ;  /* 0x000000302e9e7c23 */ /* 0x100fe20008010845 */
[----:B------:R-:W-:Y:S01]  /*c660*/  ISETP.GT.AND P0, PT, R66, 0x49, !P4 ;  /* 0x000000494200780c */ /* 0x000fe20006704270 */
[--C-:B------:R-:W-:Y:S01]  /*c670*/  FFMA.FTZ R160, R48, UR48, -R69.reuse ;  /* 0x0000003030a07c23 */ /* 0x100fe20008010845 */
[----:B------:R-:W-:Y:S01]  /*c680*/  FMNMX.FTZ R44, R33, R44, !PT ;  /* 0x0000002c212c7209 */ /* 0x000fe20007810000 */
[--C-:B------:R-:W-:Y:S01]  /*c690*/  FFMA.FTZ R152, R77, UR48, -R69.reuse ;  /* 0x000000304d987c23 */ /* 0x100fe20008010845 */
[----:B------:R-:W-:Y:S01]  /*c6a0*/  ISETP.LT.OR P0, PT, R64, 0x4a, P0 ;  /* 0x0000004a4000780c */ /* 0x000fe20000701670 */
[--C-:B------:R-:W-:Y:S01]  /*c6b0*/  FFMA.FTZ R65, R72, UR48, -R69.reuse ;  /* 0x0000003048417c23 */ /* 0x100fe20008010845 */
[----:B------:R-:W-:Y:S01]  /*c6c0*/  FMNMX.FTZ R7, R37, R44, !PT ;  /* 0x0000002c25077209 */ /* 0x000fe20007810000 */
[--C-:B------:R-:W-:Y:S01]  /*c6d0*/  FFMA.FTZ R174, R61, UR48, -R69.reuse ;  /* 0x000000303dae7c23 */ /* 0x100fe20008010845 */
[----:B------:R-:W-:Y:S01]  /*c6e0*/  ISETP.NE.AND P4, PT, R76, RZ, PT ;  /* 0x000000ff4c00720c */ /* 0x000fe20003f85270 */
[--C-:B------:R-:W-:Y:S01]  /*c6f0*/  FFMA.FTZ R154, R75, UR48, -R69.reuse ;  /* 0x000000304b9a7c23 */ /* 0x100fe20008010845 */
[----:B------:R-:W-:Y:S01]  /*c700*/  FMNMX.FTZ R7, R36, R7, !PT ;  /* 0x0000000724077209 */ /* 0x000fe20007810000 */
[----:B------:R-:W-:Y:S01]  /*c710*/  MUFU.EX2 R152, R152 ;  /* 0x0000009800987308 */ /* 0x000fe20000000800 */
[----:B------:R-:W-:Y:S01]  /*c720*/  FSEL R42, R42, -INF , !P0 ;  /* 0xff8000002a2a7808 */ /* 0x000fe20004000000 */
[--C-:B------:R-:W-:Y:S01]  /*c730*/  FFMA.FTZ R67, R74, UR48, -R69.reuse ;  /* 0x000000304a437c23 */ /* 0x100fe20008010845 */
[----:B------:R-:W-:Y:S01]  /*c740*/  FMNMX.FTZ R44, R40, R7, !PT ;  /* 0x00000007282c7209 */ /* 0x000fe20007810000 */
[--C-:B------:R-:W-:Y:S01]  /*c750*/  FFMA.FTZ R45, R45, UR48, -R69.reuse ;  /* 0x000000302d2d7c23 */ /* 0x100fe20008010845 */
[----:B------:R-:W-:Y:S01]  /*c760*/  ISETP.GT.AND P0, PT, R66, 0x50, !P4 ;  /* 0x000000504200780c */ /* 0x000fe20006704270 */
        /* <DEDUP_REMOVED lines=10> */
[----:B------:R-:W1:Y:S01]  /*c810*/  MUFU.EX2 R154, R154 ;  /* 0x0000009a009a7308 */ /* 0x000e620000000800 */
[----:B------:R-:W-:Y:S01]  /*c820*/  ISETP.LT.OR P3, PT, R64, 0x59, P3 ;  /* 0x000000594000780c */ /* 0x000fe20001f61670 */
[--C-:B------:R-:W-:Y:S01]  /*c830*/  FFMA.FTZ R168, R56, UR48, -R69.reuse ;  /* 0x0000003038a87c23 */ /* 0x100fe20008010845 */
[----:B------:R-:W-:Y:S01]  /*c840*/  FSEL R44, R35, -INF , !P2 ;  /* 0xff800000232c7808 */ /* 0x000fe20005000000 */
[--C-:B------:R-:W-:Y:S01]  /*c850*/  FFMA.FTZ R35, R49, UR48, -R69.reuse ;  /* 0x0000003031237c23 */ /* 0x100fe20008010845 */
[----:B------:R-:W-:Y:S01]  /*c860*/  FMNMX.FTZ R7, R32, R7, !PT ;  /* 0x0000000720077209 */ /* 0x000fe20007810000 */
[--C-:B------:R-:W-:Y:S01]  /*c870*/  FFMA.FTZ R49, R51, UR48, -R69.reuse ;  /* 0x0000003033317c23 */ /* 0x100fe20008010845 */
[----:B------:R-:W-:Y:S01]  /*c880*/  ISETP.LT.OR P6, PT, R64, 0x5a, P6 ;  /* 0x0000005a4000780c */ /* 0x000fe200037c1670 */
[----:B------:R-:W3:Y:S01]  /*c890*/  MUFU.EX2 R67, R67 ;  /* 0x0000004300437308 */ /* 0x000ee20000000800 */
[----:B------:R-:W-:Y:S01]  /*c8a0*/  FSEL R38, R38, -INF , !P3 ;  /* 0xff80000026267808 */ /* 0x000fe20005800000 */
[--C-:B------:R-:W-:Y:S01]  /*c8b0*/  FFMA.FTZ R51, R53, UR48, -R69.reuse ;  /* 0x0000003035337c23 */ /* 0x100fe20008010845 */
[----:B------:R-:W-:Y:S01]  /*c8c0*/  FMNMX.FTZ R7, R44, R7, !PT ;  /* 0x000000072c077209 */ /* 0x000fe20007810000 */
[--C-:B------:R-:W-:Y:S01]  /*c8d0*/  FFMA.FTZ R53, R55, UR48, -R69.reuse ;  /* 0x0000003037357c23 */ /* 0x100fe20008010845 */
[----:B------:R-:W-:Y:S01]  /*c8e0*/  FSEL R41, R41, -INF , !P6 ;  /* 0xff80000029297808 */ /* 0x000fe20007000000 */
[--C-:B------:R-:W-:Y:S01]  /*c8f0*/  FFMA.FTZ R55, R57, UR48, -R69.reuse ;  /* 0x0000003039377c23 */ /* 0x100fe20008010845 */
[----:B------:R-:W-:Y:S01]  /*c900*/  FMNMX.FTZ R46, R38, R7, !PT ;  /* 0x00000007262e7209 */ /* 0x000fe20007810000 */
[----:B------:R-:W4:Y:S01]  /*c910*/  MUFU.EX2 R156, R156 ;  /* 0x0000009c009c7308 */ /* 0x000f220000000800 */
[--C-:B------:R-:W-:Y:S01]  /*c920*/  FFMA.FTZ R170, R58, UR48, -R69.reuse ;  /* 0x000000303aaa7c23 */ /* 0x100fe20008010845 */
[--C-:B------:R-:W-:Y:S01]  /*c930*/  FFMA.FTZ R57, R59, UR48, -R69.reuse ;  /* 0x000000303b397c23 */ /* 0x100fe20008010845 */
[----:B------:R-:W-:Y:S01]  /*c940*/  FMNMX.FTZ R46, R41, R46, !PT ;  /* 0x0000002e292e7209 */ /* 0x000fe20007810000 */
[--C-:B------:R-:W-:Y:S01]  /*c950*/  FFMA.FTZ R172, R60, UR48, -R69.reuse ;  /* 0x000000303cac7c23 */ /* 0x100fe20008010845 */
[--C-:B------:R-:W-:Y:S01]  /*c960*/  FFMA.FTZ R59, R62, UR48, -R69.reuse ;  /* 0x000000303e3b7c23 */ /* 0x100fe20008010845 */
[----:B------:R-:W-:Y:S01]  /*c970*/  FFMA.FTZ R3, R3, UR48, -R69 ;  /* 0x0000003003037c23 */ /* 0x000fe20008010845 */
[----:B------:R-:W-:Y:S01]  /*c980*/  ISETP.NE.AND P4, PT, R97, 0x3, PT ;  /* 0x000000036100780c */ /* 0x000fe20003f85270 */
[----:B------:R-:W5:Y:S01]  /*c990*/  SHFL.BFLY PT, R7, R46, 0x2, 0x1f ;  /* 0x0c401f002e077f89 */ /* 0x000f6200000e0000 */
[----:B------:R-:W2:Y:S08]  /*c9a0*/  MUFU.EX2 R45, R45 ;  /* 0x0000002d002d7308 */ /* 0x000eb00000000800 */
[----:B------:R-:W2:Y:S08]  /*c9b0*/  MUFU.EX2 R158, R158 ;  /* 0x0000009e009e7308 */ /* 0x000eb00000000800 */
[----:B------:R-:W2:Y:S01]  /*c9c0*/  MUFU.EX2 R47, R47 ;  /* 0x0000002f002f7308 */ /* 0x000ea20000000800 */
[----:B-----5:R-:W-:-:S07]  /*c9d0*/  FMNMX.FTZ R48, R46, R7, !PT ;  /* 0x000000072e307209 */ /* 0x020fce0007810000 */
[----:B------:R-:W-:Y:S01]  /*c9e0*/  MUFU.EX2 R160, R160 ;  /* 0x000000a000a07308 */ /* 0x000fe20000000800 */
[----:B------:R-:W5:Y:S07]  /*c9f0*/  SHFL.BFLY PT, R7, R48, 0x1, 0x1f ;  /* 0x0c201f0030077f89 */ /* 0x000f6e00000e0000 */
[----:B------:R-:W-:Y:S08]  /*ca00*/  MUFU.EX2 R35, R35 ;  /* 0x0000002300237308 */ /* 0x000ff00000000800 */
[----:B------:R-:W-:Y:S08]  /*ca10*/  MUFU.EX2 R162, R162 ;  /* 0x000000a200a27308 */ /* 0x000ff00000000800 */
[----:B------:R-:W-:Y:S01]  /*ca20*/  MUFU.EX2 R49, R49 ;  /* 0x0000003100317308 */ /* 0x000fe20000000800 */
[----:B-----5:R-:W-:-:S04]  /*ca30*/  FMNMX.FTZ R7, R48, R7, !PT ;  /* 0x0000000730077209 */ /* 0x020fc80007810000 */
[C---:B------:R-:W-:Y:S01]  /*ca40*/  FSETP.NEU.FTZ.AND P0, PT, R7.reuse, -INF , PT ;  /* 0xff8000000700780b */ /* 0x040fe20003f1d000 */
[----:B------:R-:W-:Y:S02]  /*ca50*/  FMUL.FTZ R61, R7, UR48 ;  /* 0x00000030073d7c20 */ /* 0x000fe40008410000 */
[----:B------:R-:W-:Y:S03]  /*ca60*/  MUFU.EX2 R164, R164 ;  /* 0x000000a400a47308 */ /* 0x000fe60000000800 */
[----:B------:R-:W-:-:S05]  /*ca70*/  FSEL R61, R61, RZ, P0 ;  /* 0x000000ff3d3d7208 */ /* 0x000fca0000000000 */
[----:B------:R-:W-:Y:S01]  /*ca80*/  MUFU.EX2 R51, R51 ;  /* 0x0000003300337308 */ /* 0x000fe20000000800 */
[--C-:B------:R-:W-:Y:S01]  /*ca90*/  FFMA.FTZ R153, R68, UR48, -R61.reuse ;  /* 0x0000003044997c23 */ /* 0x100fe2000801083d */
[--C-:B------:R-:W-:Y:S01]  /*caa0*/  FFMA.FTZ R46, R63, UR48, -R61.reuse ;  /* 0x000000303f2e7c23 */ /* 0x100fe2000801083d */
[--C-:B------:R-:W-:Y:S01]  /*cab0*/  FFMA.FTZ R155, R8, UR48, -R61.reuse ;  /* 0x00000030089b7c23 */ /* 0x100fe2000801083d */
[----:B------:R-:W-:Y:S01]  /*cac0*/  FFMA.FTZ R48, R9, UR48, -R61 ;  /* 0x0000003009307c23 */ /* 0x000fe2000801083d */
[----:B0-----:R-:W-:Y:S01]  /*cad0*/  FADD.FTZ R9, R152, R65 ;  /* 0x0000004198097221 */ /* 0x001fe20000010000 */
[--C-:B------:R-:W-:Y:S01]  /*cae0*/  FFMA.FTZ R157, R25, UR48, -R61.reuse ;  /* 0x00000030199d7c23 */ /* 0x100fe2000801083d */
[----:B------:R-:W-:Y:S01]  /*caf0*/  FFMA.FTZ R24, R24, UR48, -R61 ;  /* 0x0000003018187c23 */ /* 0x000fe2000801083d */
[----:B------:R-:W-:Y:S01]  /*cb00*/  MUFU.EX2 R153, R153 ;  /* 0x0000009900997308 */ /* 0x000fe20000000800 */
[----:B-1----:R-:W-:Y:S01]  /*cb10*/  FADD.FTZ R8, R154, R9 ;  /* 0x000000099a087221 */ /* 0x002fe20000010000 */
[--C-:B------:R-:W-:Y:S01]  /*cb20*/  FFMA.FTZ R159, R27, UR48, -R61.reuse ;  /* 0x000000301b9f7c23 */ /* 0x100fe2000801083d */
[--C-:B------:R-:W-:Y:S01]  /*cb30*/  FFMA.FTZ R26, R26, UR48, -R61.reuse ;  /* 0x000000301a1a7c23 */ /* 0x100fe2000801083d */
[--C-:B------:R-:W-:Y:S01]  /*cb40*/  FFMA.FTZ R161, R29, UR48, -R61.reuse ;  /* 0x000000301da17c23 */ /* 0x100fe2000801083d */
[----:B---3--:R-:W-:Y:S01]  /*cb50*/  FADD.FTZ R9, R67, R8 ;  /* 0x0000000843097221 */ /* 0x008fe20000010000 */
[--C-:B------:R-:W-:Y:S01]  /*cb60*/  FFMA.FTZ R28, R28, UR48, -R61.reuse ;  /* 0x000000301c1c7c23 */ /* 0x100fe2000801083d */
[----:B------:R-:W-:Y:S01]  /*cb70*/  FFMA.FTZ R163, R31, UR48, -R61 ;  /* 0x000000301fa37c23 */ /* 0x000fe2000801083d */
[----:B------:R-:W0:Y:S01]  /*cb80*/  MUFU.EX2 R46, R46 ;  /* 0x0000002e002e7308 */ /* 0x000e220000000800 */
[----:B----4-:R-:W-:Y:S01]  /*cb90*/  FADD.FTZ R50, R156, R9 ;  /* 0x000000099c327221 */ /* 0x010fe20000010000 */
[--C-:B------:R-:W-:Y:S01]  /*cba0*/  FFMA.FTZ R169, R40, UR48, -R61.reuse ;  /* 0x0000003028a97c23 */ /* 0x100fe2000801083d */
[--C-:B------:R-:W-:Y:S01]  /*cbb0*/  FFMA.FTZ R30, R30, UR48, -R61.reuse ;  /* 0x000000301e1e7c23 */ /* 0x100fe2000801083d */
[--C-:B------:R-:W-:Y:S01]  /*cbc0*/  FFMA.FTZ R165, R34, UR48, -R61.reuse ;  /* 0x0000003022a57c23 */ /* 0x100fe2000801083d */
[----:B--2---:R-:W-:Y:S01]  /*cbd0*/  FADD.FTZ R25, R45, R50 ;  /* 0x000000322d197221 */ /* 0x004fe20000010000 */
[--C-:B------:R-:W-:Y:S01]  /*cbe0*/  FFMA.FTZ R34, R33, UR48, -R61.reuse ;  /* 0x0000003021227c23 */ /* 0x100fe2000801083d */
[----:B------:R-:W-:Y:S01]  /*cbf0*/  FFMA.FTZ R167, R37, UR48, -R61 ;  /* 0x0000003025a77c23 */ /* 0x000fe2000801083d */
[----:B------:R-:W1:Y:S01]  /*cc00*/  MUFU.EX2 R155, R155 ;  /* 0x0000009b009b7308 */ /* 0x000e620000000800 */
[----:B------:R-:W-:Y:S01]  /*cc10*/  FADD.FTZ R50, R158, R25 ;  /* 0x000000199e327221 */ /* 0x000fe20000010000 */
[--C-:B------:R-:W-:Y:S01]  /*cc20*/  FFMA.FTZ R36, R36, UR48, -R61.reuse ;  /* 0x0000003024247c23 */ /* 0x100fe2000801083d */
[--C-:B------:R-:W-:Y:S01]  /*cc30*/  FFMA.FTZ R171, R43, UR48, -R61.reuse ;  /* 0x000000302bab7c23 */ /* 0x100fe2000801083d */
[--C-:B------:R-:W-:Y:S01]  /*cc40*/  FFMA.FTZ R42, R42, UR48, -R61.reuse ;  /* 0x000000302a2a7c23 */ /* 0x100fe2000801083d */
[----:B------:R-:W-:Y:S01]  /*cc50*/  FADD.FTZ R25, R47, R50 ;  /* 0x000000322f197221 */ /* 0x000fe20000010000 */
[--C-:B------:R-:W-:Y:S01]  /*cc60*/  FFMA.FTZ R44, R44, UR48, -R61.reuse ;  /* 0x000000302c2c7c23 */ /* 0x100fe2000801083d */
[----:B------:R-:W-:Y:S01]  /*cc70*/  FFMA.FTZ R38, R38, UR48, -R61 ;  /* 0x0000003026267c23 */ /* 0x000fe2000801083d */
[----:B------:R-:W2:Y:S01]  /*cc80*/  MUFU.EX2 R48, R48 ;  /* 0x0000003000307308 */ /* 0x000ea20000000800 */
[----:B0-----:R-:W-:Y:S01]  /*cc90*/  FADD.FTZ R8, R153, R46 ;  /* 0x0000002e99087221 */ /* 0x001fe20000010000 */
[----:B------:R-:W-:Y:S01]  /*cca0*/  FADD.FTZ R40, R160, R25 ;  /* 0x00000019a0287221 */ /* 0x000fe20000010000 */
[----:B------:R-:W-:Y:S01]  /*ccb0*/  FFMA.FTZ R41, R41, UR48, -R61 ;  /* 0x0000003029297c23 */ /* 0x000fe2000801083d */
[----:B------:R-:W-:-:S02]  /*ccc0*/  F2FP.BF16.F32.PACK_AB R152, R65, R152 ;  /* 0x000000984198723e */ /* 0x000fc400000010ff */
[----:B------:R-:W-:Y:S01]  /*ccd0*/  FADD.FTZ R25, R35, R40 ;  /* 0x0000002823197221 */ /* 0x000fe20000010000 */
[----:B------:R-:W-:Y:S01]  /*cce0*/  FFMA.FTZ R40, R39, UR48, -R61 ;  /* 0x0000003027287c23 */ /* 0x000fe2000801083d */
[----:B------:R-:W0:Y:S01]  /*ccf0*/  MUFU.EX2 R157, R157 ;  /* 0x0000009d009d7308 */ /* 0x000e220000000800 */
[----:B-1----:R-:W-:Y:S01]  /*cd00*/  FADD.FTZ R9, R155, R8 ;  /* 0x000000089b097221 */ /* 0x002fe20000010000 */
[----:B------:R-:W-:Y:S01]  /*cd10*/  FADD.FTZ R50, R162, R25 ;  /* 0x00000019a2327221 */ /* 0x000fe20000010000 */
[----:B------:R-:W-:Y:S02]  /*cd20*/  F2FP.BF16.F32.PACK_AB R154, R67, R154 ;  /* 0x0000009a439a723e */ /* 0x000fe400000010ff */
[----:B------:R-:W-:Y:S01]  /*cd30*/  F2FP.BF16.F32.PACK_AB R156, R45, R156 ;  /* 0x0000009c2d9c723e */ /* 0x000fe200000010ff */
[----:B------:R-:W-:Y:S01]  /*cd40*/  FADD.FTZ R25, R49, R50 ;  /* 0x0000003231197221 */ /* 0x000fe20000010000 */
[----:B------:R-:W-:Y:S01]  /*cd50*/  F2FP.BF16.F32.PACK_AB R158, R47, R158 ;  /* 0x0000009e2f9e723e */ /* 0x000fe200000010ff */
[----:B------:R-:W1:Y:S01]  /*cd60*/  MUFU.EX2 R24, R24 ;  /* 0x0000001800187308 */ /* 0x000e620000000800 */
[----:B--2---:R-:W-:Y:S01]  /*cd70*/  FADD.FTZ R8, R48, R9 ;  /* 0x0000000930087221 */ /* 0x004fe20000010000 */
[----:B------:R-:W-:-:S02]  /*cd80*/  F2FP.BF16.F32.PACK_AB R160, R35, R160 ;  /* 0x000000a023a0723e */ /* 0x000fc400000010ff */
[----:B------:R-:W-:Y:S02]  /*cd90*/  F2FP.BF16.F32.PACK_AB R162, R49, R162 ;  /* 0x000000a231a2723e */ /* 0x000fe400000010ff */
[----:B------:R-:W-:Y:S02]  /*cda0*/  F2FP.BF16.F32.PACK_AB R153, R46, R153 ;  /* 0x000000992e99723e */ /* 0x000fe400000010ff */
[----:B------:R-:W2:Y:S01]  /*cdb0*/  MUFU.EX2 R159, R159 ;  /* 0x0000009f009f7308 */ /* 0x000ea20000000800 */
[----:B0-----:R-:W-:Y:S01]  /*cdc0*/  FADD.FTZ R9, R157, R8 ;  /* 0x000000089d097221 */ /* 0x001fe20000010000 */
[----:B------:R-:W-:-:S06]  /*cdd0*/  F2FP.BF16.F32.PACK_AB R155, R48, R155 ;  /* 0x0000009b309b723e */ /* 0x000fcc00000010ff */
        /* <DEDUP_REMOVED lines=11> */
[----:B------:R-:W-:-:S03]  /*ce90*/  F2FP.BF16.F32.PACK_AB R164, R51, R164 ;  /* 0x000000a433a4723e */ /* 0x000fc600000010ff */
[----:B------:R-:W-:Y:S01]  /*cea0*/  FADD.FTZ R25, R51, R8 ;  /* 0x0000000833197221 */ /* 0x000fe20000010000 */
[----:B------:R-:W-:Y:S01]  /*ceb0*/  FFMA.FTZ R8, R32, UR48, -R61 ;  /* 0x0000003020087c23 */ /* 0x000fe2000801083d */
        /* <DEDUP_REMOVED lines=28> */
[----:B-1----:R-:W-:-:S07]  /*d080*/  F2FP.BF16.F32.PACK_AB R167, R36, R167 ;  /* 0x000000a724a7723e */ /* 0x002fce00000010ff */
[----:B------:R-:W1:Y:S01]  /*d090*/  MUFU.EX2 R172, R172 ;  /* 0x000000ac00ac7308 */ /* 0x000e620000000800 */
[C---:B--2---:R-:W-:Y:S01]  /*d0a0*/  FADD.FTZ R25, R57.reuse, R50 ;  /* 0x0000003239197221 */ /* 0x044fe20000010000 */
[----:B------:R-:W-:-:S06]  /*d0b0*/  F2FP.BF16.F32.PACK_AB R170, R57, R170 ;  /* 0x000000aa39aa723e */ /* 0x000fcc00000010ff */
[----:B------:R-:W-:Y:S08]  /*d0c0*/  MUFU.EX2 R40, R40 ;  /* 0x0000002800287308 */ /* 0x000ff00000000800 */
[----:B------:R-:W2:Y:S08]  /*d0d0*/  MUFU.EX2 R59, R59 ;  /* 0x0000003b003b7308 */ /* 0x000eb00000000800 */
[----:B------:R-:W3:Y:S08]  /*d0e0*/  MUFU.EX2 R171, R171 ;  /* 0x000000ab00ab7308 */ /* 0x000ef00000000800 */
[----:B------:R-:W4:Y:S08]  /*d0f0*/  MUFU.EX2 R174, R174 ;  /* 0x000000ae00ae7308 */ /* 0x000f300000000800 */
[----:B------:R5:W-:Y:S08]  /*d100*/  MUFU.EX2 R32, R42 ;  /* 0x0000002a00207308 */ /* 0x000bf00000000800 */
[----:B------:R-:W4:Y:S01]  /*d110*/  MUFU.EX2 R3, R3 ;  /* 0x0000000300037308 */ /* 0x000f220000000800 */
[----:B-----5:R-:W-:-:S04]  /*d120*/  FADD.FTZ R42, R36, R9 ;  /* 0x00000009242a7221 */ /* 0x020fc80000010000 */
[----:B0-----:R-:W-:Y:S01]  /*d130*/  FADD.FTZ R9, R169, R42 ;  /* 0x0000002aa9097221 */ /* 0x001fe20000010000 */
[----:B-1----:R-:W-:Y:S01]  /*d140*/  FADD.FTZ R42, R172, R25 ;  /* 0x00000019ac2a7221 */ /* 0x002fe20000010000 */
[C---:B--2---:R-:W-:Y:S01]  /*d150*/  F2FP.BF16.F32.PACK_AB R172, R59.reuse, R172 ;  /* 0x000000ac3bac723e */ /* 0x044fe200000010ff */
[----:B------:R0:W1:Y:S01]  /*d160*/  MUFU.EX2 R173, R8 ;  /* 0x0000000800ad7308 */ /* 0x0000620000000800 */
[----:B------:R-:W-:Y:S01]  /*d170*/  F2FP.BF16.F32.PACK_AB R169, R40, R169 ;  /* 0x000000a928a9723e */ /* 0x000fe200000010ff */
[----:B------:R-:W-:-:S06]  /*d180*/  FADD.FTZ R25, R59, R42 ;  /* 0x0000002a3b197221 */ /* 0x000fcc0000010000 */
[----:B------:R-:W2:Y:S01]  /*d190*/  MUFU.EX2 R44, R44 ;  /* 0x0000002c002c7308 */ /* 0x000ea20000000800 */
[----:B0-----:R-:W-:-:S04]  /*d1a0*/  FADD.FTZ R8, R40, R9 ;  /* 0x0000000928087221 */ /* 0x001fc80000010000 */
[----:B---3--:R-:W-:Y:S01]  /*d1b0*/  FADD.FTZ R9, R171, R8 ;  /* 0x00000008ab097221 */ /* 0x008fe20000010000 */
[----:B----4-:R-:W-:Y:S01]  /*d1c0*/  FADD.FTZ R8, R174, R25 ;  /* 0x00000019ae087221 */ /* 0x010fe20000010000 */
[C---:B------:R-:W-:Y:S01]  /*d1d0*/  F2FP.BF16.F32.PACK_AB R174, R3.reuse, R174 ;  /* 0x000000ae03ae723e */ /* 0x040fe200000010ff */
[----:B------:R-:W0:Y:S01]  /*d1e0*/  MUFU.EX2 R38, R38 ;  /* 0x0000002600267308 */ /* 0x000e220000000800 */
[C---:B------:R-:W-:Y:S01]  /*d1f0*/  FADD.FTZ R42, R32.reuse, R9 ;  /* 0x00000009202a7221 */ /* 0x040fe20000010000 */
[----:B------:R-:W-:Y:S01]  /*d200*/  FADD.FTZ R8, R3, R8 ;  /* 0x0000000803087221 */ /* 0x000fe20000010000 */
[----:B------:R-:W-:Y:S02]  /*d210*/  F2FP.BF16.F32.PACK_AB R171, R32, R171 ;  /* 0x000000ab20ab723e */ /* 0x000fe400000010ff */
[----:B-1----:R-:W-:-:S03]  /*d220*/  FADD.FTZ R3, R173, R42 ;  /* 0x0000002aad037221 */ /* 0x002fc60000010000 */
[----:B------:R-:W1:Y:S01]  /*d230*/  MUFU.EX2 R41, R41 ;  /* 0x0000002900297308 */ /* 0x000e620000000800 */
[C---:B--2---:R-:W-:Y:S01]  /*d240*/  FADD.FTZ R3, R44.reuse, R3 ;  /* 0x000000032c037221 */ /* 0x044fe20000010000 */
[----:B------:R-:W-:-:S03]  /*d250*/  F2FP.BF16.F32.PACK_AB R173, R44, R173 ;  /* 0x000000ad2cad723e */ /* 0x000fc600000010ff */
[----:B0-----:R-:W-:-:S04]  /*d260*/  FADD.FTZ R24, R38, R3 ;  /* 0x0000000326187221 */ /* 0x001fc80000010000 */
[C---:B-1----:R-:W-:Y:S01]  /*d270*/  FADD.FTZ R3, R41.reuse, R24 ;  /* 0x0000001829037221 */ /* 0x042fe20000010000 */
[----:B------:R-:W-:Y:S01]  /*d280*/  F2FP.BF16.F32.PACK_AB R175, R41, R38 ;  /* 0x0000002629af723e */ /* 0x000fe200000010ff */
[----:B------:R-:W-:Y:S06]  /*d290*/  @!P4 BRA `(.L_x_2964) ;  /* 0x000000000004c947 */ /* 0x000fec0003800000 */
[----:B------:R-:W-:Y:S01]  /*d2a0*/  BPT.TRAP 0x1 ;  /* 0x000000040000795c */ /* 0x000fe20000300000 */
.L_x_2964:
[----:B------:R0:W1:Y:S01]  /*d2b0*/  SYNCS.PHASECHK.TRANS64.TRYWAIT P0, [R0+URZ+0x22850], R73 ;  /* 0x02285049000075a7 */ /* 0x000062000800017f */
[----:B------:R-:W-:Y:S05]  /*d2c0*/  @!P4 BRA `(.L_x_2965) ;  /* 0x000000000004c947 */ /* 0x000fea0003800000 */
[----:B------:R-:W-:Y:S01]  /*d2d0*/  BPT.TRAP 0x1 ;  /* 0x000000040000795c */ /* 0x000fe20000300000 */
.L_x_2965:
[----:B------:R-:W-:Y:S04]  /*d2e0*/  BSSY B0, `(.L_x_2966) ;  /* 0x0000004000007945 */ /* 0x000fe80003800000 */
[----:B-1----:R-:W-:Y:S05]  /*d2f0*/  @P0 BRA `(.L_x_2967) ;  /* 0x0000000000080947 */ /* 0x002fea0003800000 */
[----:B------:R-:W1:Y:S02]  /*d300*/  SYNCS.PHASECHK.TRANS64.TRYWAIT P0, [R0+URZ+0x22850], R73 ;  /* 0x02285049000075a7 */ /* 0x000e64000800017f */
[----:B-1----:R-:W-:Y:S05]  /*d310*/  @!P0 BRA `(.L_x_2968) ;  /* 0x0000019000848947 */ /* 0x002fea0003800000 */
.L_x_2967:
[----:B------:R-:W-:Y:S05]  /*d320*/  BSYNC B0 ;  /* 0x0000000000007941 */ /* 0x000fea0003800000 */
.L_x_2966:
[----:B------:R-:W-:Y:S05]  /*d330*/  WARPSYNC.ALL ;  /* 0x0000000000007948 */ /* 0x000fea0003800000 */
[----:B------:R-:W-:Y:S01]  /*d340*/  R2UR UR4, R23 ;  /* 0x00000000170472ca */ /* 0x000fe200000e0000 */
[----:B------:R2:W-:Y:S01]  /*d350*/  BAR.SYNC.DEFER_BLOCKING R20, 0x100 ;  /* 0x000400140000751d */ /* 0x0005e20000010000 */
[----:B------:R-:W-:Y:S02]  /*d360*/  IMAD.MOV.U32 R25, RZ, RZ, 0xc00 ;  /* 0x00000c00ff197424 */ /* 0x000fe400078e00ff */
[----:B------:R-:W-:Y:S02]  /*d370*/  IMAD.MOV.U32 R29, RZ, RZ, 0x40000040 ;  /* 0x40000040ff1d7424 */ /* 0x000fe400078e00ff */
[----:B------:R-:W-:-:S02]  /*d380*/  IMAD.MOV.U32 R27, RZ, RZ, 0x40000040 ;  /* 0x40000040ff1b7424 */ /* 0x000fc400078e00ff */
[----:B------:R-:W-:Y:S01]  /*d390*/  IMAD.MOV.U32 R31, RZ, RZ, 0x40000040 ;  /* 0x40000040ff1f7424 */ /* 0x000fe200078e00ff */
[----:B------:R-:W-:Y:S01]  /*d3a0*/  R2UR UR11, R29 ;  /* 0x000000001d0b72ca */ /* 0x000fe200000e0000 */
[----:B------:R-:W-:Y:S01]  /*d3b0*/  IMAD.U32 R9, RZ, RZ, UR51 ;  /* 0x00000033ff097e24 */ /* 0x000fe2000f8e00ff */
[----:B------:R-:W-:Y:S02]  /*d3c0*/  R2UR UR15, R27 ;  /* 0x000000001b0f72ca */ /* 0x000fe400000e0000 */
[----:B------:R-:W-:Y:S01]  /*d3d0*/  UIADD3 UR4, UR4, 0x400, URZ ;  /* 0x0000040004047890 */ /* 0x000fe2000fffe03f */
[----:B------:R-:W-:Y:S02]  /*d3e0*/  R2UR UR19, R29 ;  /* 0x000000001d1372ca */ /* 0x000fe400000e0000 */
[----:B------:R-:W-:Y:S01]  /*d3f0*/  R2UR UR23, R31 ;  /* 0x000000001f1772ca */ /* 0x000fe200000e0000 */
[----:B------:R-:W-:Y:S01]  /*d400*/  USHF.R.U32.HI UR4, URZ, 0x4, UR4 ;  /* 0x000000043f047899 */ /* 0x000fe20008011604 */
[----:B------:R-:W-:-:S03]  /*d410*/  ISETP.NE.AND P0, PT, R9, 0x3, PT ;  /* 0x000000030900780c */ /* 0x000fc60003f05270 */
[----:B------:R-:W-:-:S04]  /*d420*/  ULOP3.LUT UR4, UR4, 0x3fff, URZ, 0xc0, !UPT ;  /* 0x00003fff04047892 */ /* 0x000fc8000f8ec03f */
[----:B------:R-:W-:-:S06]  /*d430*/  ULOP3.LUT UR49, UR4, 0x3000000, URZ, 0xfc, !UPT ;  /* 0x0300000004317892 */ /* 0x000fcc000f8efc3f */
[----:B------:R-:W-:Y:S02]  /*d440*/  IMAD R24, R2, R25, UR49 ;  /* 0x0000003102187e24 */ /* 0x000fe4000f8e0219 */
[----:B------:R-:W-:Y:S02]  /*d450*/  IMAD.MOV.U32 R25, RZ, RZ, 0x40000040 ;  /* 0x40000040ff197424 */ /* 0x000fe400078e00ff */
[C---:B------:R-:W-:Y:S01]  /*d460*/  VIADD R28, R24.reuse, 0x80 ;  /* 0x00000080181c7836 */ /* 0x040fe20000000000 */
[C---:B------:R-:W-:Y:S01]  /*d470*/  R2UR UR6, R24.reuse ;  /* 0x00000000180672ca */ /* 0x040fe200000e0000 */
[C---:B------:R-:W-:Y:S01]  /*d480*/  VIADD R26, R24.reuse, 0x100 ;  /* 0x00000100181a7836 */ /* 0x040fe20000000000 */
[----:B------:R-:W-:Y:S01]  /*d490*/  R2UR UR7, R25 ;  /* 0x00000000190772ca */ /* 0x000fe200000e0000 */
[----:B------:R-:W-:Y:S01]  /*d4a0*/  VIADD R30, R24, 0x200 ;  /* 0x00000200181e7836 */ /* 0x000fe20000000000 */
[----:B------:R-:W-:Y:S01]  /*d4b0*/  R2UR UR10, R28 ;  /* 0x000000001c0a72ca */ /* 0x000fe200000e0000 */
[----:B------:R-:W-:Y:S01]  /*d4c0*/  VIADD R28, R24, 0x180 ;  /* 0x00000180181c7836 */ /* 0x000fe20000000000 */
[----:B------:R-:W-:Y:S01]  /*d4d0*/  R2UR UR14, R26 ;  /* 0x000000001a0e72ca */ /* 0x000fe200000e0000 */
[----:B------:R-:W-:Y:S01]  /*d4e0*/  VIADD R24, R24, 0x280 ;  /* 0x0000028018187836 */ /* 0x000fe20000000000 */
[----:B------:R-:W-:-:S02]  /*d4f0*/  R2UR UR22, R30 ;  /* 0x000000001e1672ca */ /* 0x000fc400000e0000 */
[----:B------:R-:W-:Y:S02]  /*d500*/  R2UR UR18, R28 ;  /* 0x000000001c1272ca */ /* 0x000fe400000e0000 */
[----:B------:R-:W-:Y:S02]  /*d510*/  R2UR UR26, R24 ;  /* 0x00000000181a72ca */ /* 0x000fe400000e0000 */
[----:B------:R-:W-:Y:S02]  /*d520*/  R2UR UR27, R25 ;  /* 0x00000000191b72ca */ /* 0x000fe400000e0000 */
[----:B01----:R-:W-:-:S06]  /*d530*/  WARPGROUP.ARRIVE ;  /* 0x00000000000079c5 */ /* 0x003fcc0000000000 */
        /* <DEDUP_REMOVED lines=24> */
.L_x_2969:
[----:B------:R-:W0:Y:S01]  /*d6c0*/  LDC R9, c[0x0][0x448] ;  /* 0x00011200ff097b82 */ /* 0x000e220000000800 */
[----:B------:R-:W-:Y:S01]  /*d6d0*/  VIADD R0, R0, 0x22860 ;  /* 0x0002286000007836 */ /* 0x000fe20000000000 */
[----:B------:R-:W-:Y:S01]  /*d6e0*/  UISETP.GE.AND UP0, UPT, UR9, 0x1, UPT ;  /* 0x000000010900788c */ /* 0x000fe2000bf06270 */
[----:B------:R-:W-:Y:S01]  /*d6f0*/  IMAD.MOV.U32 R20, RZ, RZ, R228 ;  /* 0x000000ffff147224 */ /* 0x000fe200078e00e4 */
[----:B0-----:R-:W-:Y:S01]  /*d700*/  ISETP.NE.AND P0, PT, R9, 0x1, PT ;  /* 0x000000010900780c */ /* 0x001fe20003f05270 */
[----:B------:R-:W-:-:S05]  /*d710*/  IMAD.U32 R9, RZ, RZ, UR47 ;  /* 0x0000002fff097e24 */ /* 0x000fca000f8e00ff */
[----:B------:R-:W-:-:S04]  /*d720*/  PRMT R0, R9, 0x654, R0 ;  /* 0x0000065409007816 */ /* 0x000fc80000000000 */
[----:B------:R0:W-:Y:S03]  /*d730*/  SYNCS.ARRIVE.TRANS64.RED.A1T0 RZ, [R0+URZ], RZ ;  /* 0x000000ff00ff79a7 */ /* 0x0001e6000810043f */
[----:B------:R-:W1:Y:S08]  /*d740*/  @P0 LDC R9, c[0x0][0x44c] ;  /* 0x00011300ff090b82 */ /* 0x000e700000000800 */
[----:B0-----:R-:W0:Y:S01]  /*d750*/  @P0 LDC R0, c[0x0][0x450] ;  /* 0x00011400ff000b82 */ /* 0x001e220000000800 */
[----:B-1----:R-:W-:-:S05]  /*d760*/  @P0 IMAD.HI.U32 R9, R228, R9, RZ ;  /* 0x00000009e4090227 */ /* 0x002fca00078e00ff */
[----:B0-----:R-:W-:Y:S01]  /*d770*/  @P0 SHF.R.U32.HI R20, RZ, R0, R9 ;  /* 0x00000000ff140219 */ /* 0x001fe20000011609 */
[----:B------:R-:W-:Y:S01]  /*d780*/  VIADD R0, R176, 0xfffffffe ;  /* 0xfffffffeb0007836 */ /* 0x000fe20000000000 */
[----:B------:R-:W-:Y:S02]  /*d790*/  PLOP3.LUT P0, PT, PT, PT, UP0, 0x40, 0x0 ;  /* 0x000000000000781c */ /* 0x000fe40003f0e808 */
[----:B------:R-:W-:-:S05]  /*d7a0*/  IADD3 R9, R20, R206, -R203 ;  /* 0x000000ce14097210 */ /* 0x000fca0007ffe8cb */
[----:B------:R-:W-:-:S06]  /*d7b0*/  VIADD R20, R9, UR8 ;  /* 0x0000000809147c36 */ /* 0x000fcc0008000000 */
[----:B------:R-:W-:Y:S05]  /*d7c0*/  @P0 BRA `(.L_x_2970) ;  /* 0x0000000000540947 */ /* 0x000fea0003800000 */
[C---:B------:R-:W-:Y:S01]  /*d7d0*/  ISETP.GT.AND P0, PT, R9.reuse, RZ, PT ;  /* 0x000000ff0900720c */ /* 0x040fe20003f04270 */
[----:B------:R-:W-:Y:S01]  /*d7e0*/  BSSY B0, `(.L_x_2971) ;  /* 0x0000010000007945 */ /* 0x000fe20003800000 */
[----:B------:R-:W-:-:S11]  /*d7f0*/  VIADD R152, R9, 0xffffffff ;  /* 0xffffffff09987836 */ /* 0x000fd60000000000 */
[----:B------:R-:W-:Y:S05]  /*d800*/  @P0 BRA `(.L_x_2972) ;  /* 0x0000000000200947 */ /* 0x000fea0003800000 */
[----:B------:R-:W-:Y:S01]  /*d810*/  UISETP.NE.AND UP0, UPT, UR9, 0x1, UPT ;  /* 0x000000010900788c */ /* 0x000fe2000bf05270 */
[----:B------:R-:W-:-:S05]  /*d820*/  IMAD.MOV R9, RZ, RZ, -R9 ;  /* 0x000000ffff097224 */ /* 0x000fca00078e0a09 */
[----:B------:R-:W-:-:S05]  /*d830*/  PLOP3.LUT P0, PT, PT, PT, UP0, 0x80, 0x0 ;  /* 0x000000000000781c */ /* 0x000fca0003f0f008 */
[----:B------:R-:W-:-:S08]  /*d840*/  @UP0 ULDC.64 UR4, c[0x0][0x9e8] ;  /* 0x00027a0000040ab9 */ /* 0x000fd00000000a00 */
[----:B------:R-:W-:-:S05]  /*d850*/  @P0 IMAD.HI.U32 R152, R9, UR4, RZ ;  /* 0x0000000409980c27 */ /* 0x000fca000f8e00ff */
[----:B------:R-:W-:-:S04]  /*d860*/  @P0 SHF.R.U32.HI R9, RZ, UR5, R152 ;  /* 0x00000005ff090c19 */ /* 0x000fc80008011698 */
[----:B------:R-:W-:Y:S01]  /*d870*/  LOP3.LUT R152, RZ, R9, RZ, 0x33, !PT ;  /* 0x00000009ff987212 */ /* 0x000fe200078e33ff */
[----:B------:R-:W-:Y:S06]  /*d880*/  BRA `(.L_x_2973) ;  /* 0x0000000000147947 */ /* 0x000fec0003800000 */
.L_x_2972:
[----:B------:R-:W-:-:S06]  /*d890*/  UISETP.NE.AND UP0, UPT, UR9, 0x1, UPT ;  /* 0x000000010900788c */ /* 0x000fcc000bf05270 */
[----:B------:R-:W-:-:S05]  /*d8a0*/  PLOP3.LUT P0, PT, PT, PT, UP0, 0x80, 0x0 ;  /* 0x000000000000781c */ /* 0x000fca0003f0f008 */
[----:B------:R-:W-:-:S08]  /*d8b0*/  @UP0 ULDC.64 UR4, c[0x0][0x9e8] ;  /* 0x00027a0000040ab9 */ /* 0x000fd00000000a00 */
[----:B------:R-:W-:-:S05]  /*d8c0*/  @P0 IMAD.HI.U32 R9, R152, UR4, RZ ;  /* 0x0000000498090c27 */ /* 0x000fca000f8e00ff */
[----:B------:R-:W-:-:S07]  /*d8d0*/  @P0 SHF.R.U32.HI R152, RZ, UR5, R9 ;  /* 0x00000005ff980c19 */ /* 0x000fce0008011609 */
.L_x_2973:
[----:B------:R-:W-:Y:S05]  /*d8e0*/  BSYNC B0 ;  /* 0x0000000000007941 */ /* 0x000fea0003800000 */
.L_x_2971:
[----:B------:R-:W-:-:S04]  /*d8f0*/  IMAD.U32 R9, RZ, RZ, UR9 ;  /* 0x00000009ff097e24 */ /* 0x000fc8000f8e00ff */
[----:B------:R-:W-:-:S05]  /*d900*/  IMAD R9, R152, R9, UR9 ;  /* 0x0000000998097e24 */ /* 0x000fca000f8e0209 */
[----:B------:R-:W-:-:S07]  /*d910*/  VIMNMX R20, R20, R9, PT ;  /* 0x0000000914147248 */ /* 0x000fce0003fe0100 */
.L_x_2970:
[----:B------:R-:W2:Y:S01]  /*d920*/  LDL R152, [R1+0x24] ;  /* 0x0000240001987983 */ /* 0x000ea20000100800 */
[----:B------:R-:W-:Y:S01]  /*d930*/  IMAD.HI R20, R20, 0x2aaaaaab, RZ ;  /* 0x2aaaaaab14147827 */ /* 0x000fe200078e02ff */
[----:B------:R-:W-:Y:S01]  /*d940*/  ULDC UR37, c[0x0][0x9e4] ;  /* 0x0002790000257ab9 */ /* 0x000fe20000000800 */
[----:B------:R-:W-:Y:S01]  /*d950*/  ULDC UR38, c[0x0][0x9e4] ;  /* 0x0002790000267ab9 */ /* 0x000fe20000000800 */
[----:B------:R-:W-:Y:S01]  /*d960*/  ULDC UR39, c[0x0][0x9d8] ;  /* 0x0002760000277ab9 */ /* 0x000fe20000000800 */
[----:B------:R-:W-:Y:S01]  /*d970*/  ULDC UR46, c[0x0][0x9d8] ;  /* 0x00027600002e7ab9 */ /* 0x000fe20000000800 */
[----:B------:R-:W-:Y:S01]  /*d980*/  SHF.R.U32.HI R9, RZ, 0x1f, R20 ;  /* 0x0000001fff097819 */ /* 0x000fe20000011614 */
[----:B------:R-:W-:Y:S01]  /*d990*/  ULDC UR40, c[0x0][0x9d8] ;  /* 0x0002760000287ab9 */ /* 0x000fe20000000800 */
[----:B------:R-:W-:Y:S01]  /*d9a0*/  ULDC UR41, c[0x0][0x988] ;  /* 0x0002620000297ab9 */ /* 0x000fe20000000800 */
[----:B------:R-:W-:Y:S01]  /*d9b0*/  ULDC UR42, c[0x0][0x988] ;  /* 0x00026200002a7ab9 */ /* 0x000fe20000000800 */
[----:B------:R-:W-:Y:S01]  /*d9c0*/  LEA.HI.SX32 R9, R20, R9, 0x1c ;  /* 0x0000000914097211 */ /* 0x000fe200078fe2ff */
[----:B------:R-:W-:Y:S01]  /*d9d0*/  ULDC UR43, c[0x0][0x988] ;  /* 0x00026200002b7ab9 */ /* 0x000fe20000000800 */
[----:B------:R-:W-:Y:S01]  /*d9e0*/  ULDC UR44, c[0x0][0x9e0] ;  /* 0x00027800002c7ab9 */ /* 0x000fe20000000800 */
[----:B------:R-:W-:Y:S01]  /*d9f0*/  ULDC UR45, c[0x0][0x9e0] ;  /* 0x00027800002d7ab9 */ /* 0x000fe20000000800 */
[----:B--2---:R-:W-:-:S04]  /*da00*/  VIMNMX R152, R152, R9, !PT ;  /* 0x0000000998987248 */ /* 0x004fc80007fe0100 */
[----:B------:R-:W-:Y:S01]  /*da10*/  ISETP.GE.AND P0, PT, R0, R152, PT ;  /* 0x000000980000720c */ /* 0x000fe20003f06270 */
[----:B------:R0:W-:-:S12]  /*da20*/  STL [R1], R152 ;  /* 0x0000009801007387 */ /* 0x0001d80000100800 */
[----:B0-----:R-:W-:Y:S05]  /*da30*/  @!P0 BRA `(.L_x_2974) ;  /* 0x0000003800148947 */ /* 0x001fea0003800000 */
.L_x_2994:
[----:B------:R-:W-:Y:S01]  /*da40*/  IMAD.U32 R20, RZ, RZ, UR51 ;  /* 0x00000033ff147e24 */ /* 0x000fe2000f8e00ff */
[----:B------:R-:W-:Y:S05]  /*da50*/  YIELD ;  /* 0x0000000000007946 */ /* 0x000fea0003800000 */
[----:B------:R-:W-:Y:S01]  /*da60*/  ISETP.NE.AND P1, PT, R20, 0x3, PT ;  /* 0x000000031400780c */ /* 0x000fe20003f25270 */
[----:B------:R-:W-:-:S05]  /*da70*/  VIADD R2, R2, 0x1 ;  /* 0x0000000102027836 */ /* 0x000fca0000000000 */
[----:B------:R-:W-:-:S04]  /*da80*/  ISETP.NE.AND P0, PT, R2, 0x2, PT ;  /* 0x000000020200780c */ /* 0x000fc80003f05270 */
[----:B------:R-:W-:Y:S02]  /*da90*/  SEL R9, RZ, 0x1, P0 ;  /* 0x00000001ff097807 */ /* 0x000fe40000000000 */
[----:B------:R-:W-:Y:S02]  /*daa0*/  SEL R2, R2, RZ, P0 ;  /* 0x000000ff02027207 */ /* 0x000fe40000000000 */
[----:B------:R-:W-:Y:S01]  /*dab0*/  LOP3.LUT R202, R202, R9, RZ, 0x3c, !PT ;  /* 0x00000009caca7212 */ /* 0x000fe200078e3cff */
[----:B--2---:R-:W-:Y:S06]  /*dac0*/  @!P1 BRA `(.L_x_2975) ;  /* 0x0000000000049947 */ /* 0x004fec0003800000 */
[----:B------:R-:W-:Y:S01]  /*dad0*/  BPT.TRAP 0x1 ;  /* 0x000000040000795c */ /* 0x000fe20000300000 */
.L_x_2975:
[----:B------:R-:W-:Y:S01]  /*dae0*/  IMAD R9, R2, 0x8, R23 ;  /* 0x0000000802097824 */ /* 0x000fe200078e0217 */
[----:B------:R-:W-:-:S04]  /*daf0*/  SHF.L.U32 R20, R202, 0x1f, RZ ;  /* 0x0000001fca147819 */ /* 0x000fc800000006ff */
[----:B------:R0:W1:Y:S01]  /*db00*/  SYNCS.PHASECHK.TRANS64.TRYWAIT P0, [R9+URZ+0x22830], R20 ;  /* 0x02283014090075a7 */ /* 0x000062000800017f */
[----:B------:R-:W-:Y:S05]  /*db10*/  @!P1 BRA `(.L_x_2976) ;  /* 0x0000000000049947 */ /* 0x000fea0003800000 */
[----:B------:R-:W-:Y:S01]  /*db20*/  BPT.TRAP 0x1 ;  /* 0x000000040000795c */ /* 0x000fe20000300000 */
.L_x_2976:
[----:B------:R-:W-:Y:S02]  /*db30*/  IMAD R156, R2, 0x300, R229 ;  /* 0x00000300029c7824 */ /* 0x000fe400078e02e5 */
[----:B------:R-:W-:Y:S01]  /*db40*/  IMAD.MOV.U32 R157, RZ, RZ, 0x40000040 ;  /* 0x40000040ff9d7424 */ /* 0x000fe200078e00ff */
[----:B-1----:R-:W-:Y:S06]  /*db50*/  @P0 BRA `(.L_x_2977) ;  /* 0x0000000000080947 */ /* 0x002fec0003800000 */
[----:B------:R-:W1:Y:S02]  /*db60*/  SYNCS.PHASECHK.TRANS64.TRYWAIT P0, [R9+URZ+0x22830], R20 ;  /* 0x02283014090075a7 */ /* 0x000e64000800017f */
[----:B-1----:R-:W-:Y:S05]  /*db70*/  @!P0 BRA `(.L_x_2978) ;  /* 0x0000018800808947 */ /* 0x002fea0003800000 */
.L_x_2977:
        /* <DEDUP_REMOVED lines=15> */
[----:B------:R-:W-:Y:S01]  /*dc70*/  R2UR UR15, R153 ;  /* 0x00000000990f72ca */ /* 0x000fe200000e0000 */
[----:B------:R-:W-:Y:S01]  /*dc80*/  IMAD.U32 R213, RZ, RZ, UR51 ;  /* 0x00000033ffd57e24 */ /* 0x000fe2000f8e00ff */
[----:B------:R-:W-:-:S02]  /*dc90*/  R2UR UR18, R156 ;  /* 0x000000009c1272ca */ /* 0x000fc400000e0000 */
[----:B------:R-:W-:Y:S02]  /*dca0*/  R2UR UR19, R157 ;  /* 0x000000009d1372ca */ /* 0x000fe400000e0000 */
[----:B------:R-:W-:Y:S01]  /*dcb0*/  WARPGROUP.ARRIVE ;  /* 0x00000000000079c5 */ /* 0x000fe20000000000 */
[----:B------:R-:W-:Y:S02]  /*dcc0*/  R2UR UR8, R14 ;  /* 0x000000000e0872ca */ /* 0x000fe400000e0000 */
[----:B------:R-:W-:Y:S02]  /*dcd0*/  R2UR UR9, R15 ;  /* 0x000000000f0972ca */ /* 0x000fe400000e0000 */
[----:B------:R-:W-:Y:S01]  /*dce0*/  R2UR UR12, R12 ;  /* 0x000000000c0c72ca */ /* 0x000fe200000e0000 */
[----:B------:R-:W-:Y:S01]  /*dcf0*/  HGMMA.64x96x16.F32.BF16 R152, gdesc[UR4], RZ, !UPT, gsb0 ;  /* 0x01600000049879f0 */ /* 0x000fe2000c0018ff */
[----:B------:R-:W-:Y:S02]  /*dd00*/  R2UR UR13, R13 ;  /* 0x000000000d0d72ca */ /* 0x000fe400000e0000 */
[----:B------:R-:W-:-:S02]  /*dd10*/  R2UR UR16, R10 ;  /* 0x000000000a1072ca */ /* 0x000fc400000e0000 */
[----:B------:R-:W-:Y:S02]  /*dd20*/  R2UR UR17, R11 ;  /* 0x000000000b1172ca */ /* 0x000fe400000e0000 */
[----:B------:R-:W-:Y:S02]  /*dd30*/  ISETP.NE.AND P0, PT, R213, 0x3, PT ;  /* 0x00000003d500780c */ /* 0x000fe40003f05270 */
        /* <DEDUP_REMOVED lines=15> */
.L_x_2979:
[----:B------:R-:W3:Y:S01]  /*de30*/  LDL R213, [R1+0x4] ;  /* 0x0000040001d57983 */ /* 0x000ee20000100800 */
[----:B------:R-:W4:Y:S02]  /*de40*/  LDC R214, c[0x0][0x448] ;  /* 0x00011200ffd67b82 */ /* 0x000f240000000800 */
[----:B----4-:R-:W-:-:S13]  /*de50*/  ISETP.NE.AND P0, PT, R214, 0x1, PT ;  /* 0x00000001d600780c */ /* 0x010fda0003f05270 */
[----:B------:R-:W4:Y:S08]  /*de60*/  @P0 LDC R215, c[0x0][0x44c] ;  /* 0x00011300ffd70b82 */ /* 0x000f300000000800 */
[----:B------:R-:W5:Y:S01]  /*de70*/  @P0 LDC R214, c[0x0][0x450] ;  /* 0x00011400ffd60b82 */ /* 0x000f620000000800 */
[----:B------:R-:W-:Y:S01]  /*de80*/  FMUL.FTZ R216, R188, UR46 ;  /* 0x0000002ebcd87c20 */ /* 0x000fe20008410000 */
[----:B------:R-:W-:Y:S01]  /*de90*/  UISETP.NE.AND UP0, UPT, UR52, URZ, UPT ;  /* 0x0000003f3400728c */ /* 0x000fe2000bf05270 */
[----:B------:R-:W-:Y:S01]  /*dea0*/  FMUL.FTZ R217, R189, UR46 ;  /* 0x0000002ebdd97c20 */ /* 0x000fe20008410000 */
[----:B------:R-:W-:Y:S01]  /*deb0*/  FMUL.FTZ R188, R190, UR46 ;  /* 0x0000002ebebc7c20 */ /* 0x000fe20008410000 */
[----:B------:R-:W-:Y:S01]  /*dec0*/  FMUL.FTZ R189, R191, UR46 ;  /* 0x0000002ebfbd7c20 */ /* 0x000fe20008410000 */
[----:B------:R-:W-:Y:S01]  /*ded0*/  FMUL.FTZ R190, R194, UR46 ;  /* 0x0000002ec2be7c20 */ /* 0x000fe20008410000 */
[----:B------:R-:W-:Y:S01]  /*dee0*/  FMUL.FTZ R191, R195, UR46 ;  /* 0x0000002ec3bf7c20 */ /* 0x000fe20008410000 */
[----:B------:R-:W-:Y:S01]  /*def0*/  FMUL.FTZ R218, R196, UR46 ;  /* 0x0000002ec4da7c20 */ /* 0x000fe20008410000 */
[----:B------:R-:W-:-:S02]  /*df00*/  IMAD R194, R0, -0x60, RZ ;  /* 0xffffffa000c27824 */ /* 0x000fc400078e02ff */
        /* <DEDUP_REMOVED lines=39> */
[----:B------:R-:W-:Y:S01]  /*e180*/  IADD3 R219, -R207, 0x1, R194 ;  /* 0x00000001cfdb7810 */ /* 0x000fe20007ffe1c2 */
[----:B------:R-:W0:Y:S03]  /*e190*/  MUFU.TANH R152, R152 ;  /* 0x0000009800987308 */ /* 0x000e260000002400 */
[----:B------:R-:W-:-:S05]  /*e1a0*/  IADD3 R219, -R203, R219, R206 ;  /* 0x000000dbcbdb7210 */ /* 0x000fca0007ffe1ce */
[----:B------:R-:W0:Y:S01]  /*e1b0*/  MUFU.TANH R153, R153 ;  /* 0x0000009900997308 */ /* 0x000e220000002400 */
[----:B------:R-:W-:-:S07]  /*e1c0*/  VIADD R220, R219, UR44 ;  /* 0x0000002cdbdc7c36 */ /* 0x000fce0008000000 */
        /* <DEDUP_REMOVED lines=22> */
[----:B----4-:R-:W-:-:S05]  /*e330*/  @P0 IMAD.HI.U32 R215, R213, R215, RZ ;  /* 0x000000d7d5d70227 */ /* 0x010fca00078e00ff */
[----:B-----5:R-:W-:-:S05]  /*e340*/  @P0 SHF.R.U32.HI R213, RZ, R214, R215 ;  /* 0x000000d6ffd50219 */ /* 0x020fca00000116d7 */
[----:B------:R-:W3:Y:S01]  /*e350*/  SHFL.IDX PT, R221, R213, RZ, 0x1c1f ;  /* 0x001c1fffd5dd7589 */ /* 0x000ee200000e0000 */
[----:B------:R-:W-:Y:S01]  /*e360*/  FMUL.FTZ R214, R170, UR46 ;  /* 0x0000002eaad67c20 */ /* 0x000fe20008410000 */
[----:B------:R-:W-:Y:S01]  /*e370*/  FMUL.FTZ R215, R171, UR46 ;  /* 0x0000002eabd77c20 */ /* 0x000fe20008410000 */
[----:B------:R-:W-:Y:S01]  /*e380*/  PLOP3.LUT P0, PT, PT, PT, UP0, 0x40, 0x0 ;  /* 0x000000000000781c */ /* 0x000fe20003f0e808 */
[----:B------:R-:W4:Y:S01]  /*e390*/  MUFU.TANH R177, R177 ;  /* 0x000000b100b17308 */ /* 0x000f220000002400 */
[----:B------:R-:W-:Y:S02]  /*e3a0*/  VIADD R170, R9, 0x22840 ;  /* 0x0002284009aa7836 */ /* 0x000fe40000000000 */
[----:B------:R-:W-:-:S05]  /*e3b0*/  IMAD.U32 R171, RZ, RZ, UR47 ;  /* 0x0000002fffab7e24 */ /* 0x000fca000f8e00ff */
[----:B------:R-:W0:Y:S01]  /*e3c0*/  MUFU.TANH R214, R214 ;  /* 0x000000d600d67308 */ /* 0x000e220000002400 */
[----:B------:R-:W-:-:S07]  /*e3d0*/  PRMT R170, R171, 0x654, R170 ;  /* 0x00000654abaa7816 */ /* 0x000fce00000000aa */
        /* <DEDUP_REMOVED lines=22> */
[----:B------:R-:W-:Y:S01]  /*e540*/  VIADD R219, R219, UR50 ;  /* 0x00000032dbdb7c36 */ /* 0x000fe20008000000 */
[----:B------:R0:W-:Y:S06]  /*e550*/  SYNCS.ARRIVE.TRANS64.RED.A1T0 RZ, [R170+URZ], RZ ;  /* 0x000000ffaaff79a7 */ /* 0x0001ec000810043f */
[----:B------:R-:W0:Y:S01]  /*e560*/  MUFU.TANH R215, R215 ;  /* 0x000000d700d77308 */ /* 0x000e220000002400 */
[----:B---3--:R-:W-:-:S02]  /*e570*/  IMAD.IADD R199, R221, 0x1, R220 ;  /* 0x00000001ddc77824 */ /* 0x008fc400078e02dc */
[----:B------:R-:W-:Y:S01]  /*e580*/  IMAD.IADD R198, R221, 0x1, R219 ;  /* 0x00000001ddc67824 */ /* 0x000fe200078e02db */
[----:B----4-:R-:W-:Y:S06]  /*e590*/  @P0 BRA `(.L_x_2980) ;  /* 0x0000000000580947 */ /* 0x010fec0003800000 */
[----:B------:R-:W-:Y:S01]  /*e5a0*/  IADD3 R221, -R203, R206, R221 ;  /* 0x000000cecbdd7210 */ /* 0x000fe20007ffe1dd */
[----:B------:R-:W-:Y:S03]  /*e5b0*/  BSSY B0, `(.L_x_2981) ;  /* 0x0000010000007945 */ /* 0x000fe60003800000 */
[----:B------:R-:W-:-:S13]  /*e5c0*/  ISETP.GT.AND P0, PT, R221, -0x1, PT ;  /* 0xffffffffdd00780c */ /* 0x000fda0003f04270 */
[----:B------:R-:W-:Y:S05]  /*e5d0*/  @P0 BRA `(.L_x_2982) ;  /* 0x0000000000200947 */ /* 0x000fea0003800000 */
[----:B------:R-:W-:Y:S01]  /*e5e0*/  IMAD.U32 R227, RZ, RZ, UR37 ;  /* 0x00000025ffe37e24 */ /* 0x000fe2000f8e00ff */
[----:B------:R-:W-:-:S04]  /*e5f0*/  LOP3.LUT R221, RZ, R221, RZ, 0x33, !PT ;  /* 0x000000ddffdd7212 */ /* 0x000fc800078e33ff */
[----:B------:R-:W-:-:S13]  /*e600*/  ISETP.NE.AND P0, PT, R227, 0x1, PT ;  /* 0x00000001e300780c */ /* 0x000fda0003f05270 */
[----:B0-----:R-:W0:Y:S02]  /*e610*/  @P0 LDC.64 R170, c[0x0][0x9e8] ;  /* 0x00027a00ffaa0b82 */ /* 0x001e240000000a00 */
[----:B0-----:R-:W-:-:S05]  /*e620*/  @P0 IMAD.HI.U32 R170, R221, R170, RZ ;  /* 0x000000aaddaa0227 */ /* 0x001fca00078e00ff */
[----:B------:R-:W-:-:S04]  /*e630*/  @P0 SHF.R.U32.HI R221, RZ, R171, R170 ;  /* 0x000000abffdd0219 */ /* 0x000fc800000116aa */
[----:B------:R-:W-:Y:S01]  /*e640*/  LOP3.LUT R221, RZ, R221, RZ, 0x33, !PT ;  /* 0x000000ddffdd7212 */ /* 0x000fe200078e33ff */
[----:B------:R-:W-:Y:S06]  /*e650*/  BRA `(.L_x_2983) ;  /* 0x0000000000147947 */ /* 0x000fec0003800000 */
.L_x_2982:
[----:B------:R-:W-:-:S05]  /*e660*/  IMAD.U32 R227, RZ, RZ, UR37 ;  /* 0x00000025ffe37e24 */ /* 0x000fca000f8e00ff */
[----:B------:R-:W-:-:S13]  /*e670*/  ISETP.NE.AND P0, PT, R227, 0x1, PT ;  /* 0x00000001e300780c */ /* 0x000fda0003f05270 */
[----:B0-----:R-:W0:Y:S02]  /*e680*/  @P0 LDC.64 R170, c[0x0][0x9e8] ;  /* 0x00027a00ffaa0b82 */ /* 0x001e240000000a00 */
[----:B0-----:R-:W-:-:S05]  /*e690*/  @P0 IMAD.HI.U32 R170, R221, R170, RZ ;  /* 0x000000aaddaa0227 */ /* 0x001fca00078e00ff */
[----:B------:R-:W-:-:S07]  /*e6a0*/  @P0 SHF.R.U32.HI R221, RZ, R171, R170 ;  /* 0x000000abffdd0219 */ /* 0x000fce00000116aa */
.L_x_2983:
[----:B------:R-:W-:Y:S05]  /*e6b0*/  BSYNC B0 ;  /* 0x0000000000007941 */ /* 0x000fea0003800000 */
.L_x_2981:
[----:B------:R-:W-:-:S04]  /*e6c0*/  IMAD.IADD R170, R194, 0x1, -R207 ;  /* 0x00000001c2aa7824 */ /* 0x000fc800078e0acf */
[----:B------:R-:W-:-:S05]  /*e6d0*/  IMAD R170, R221, R227, R170 ;  /* 0x000000e3ddaa7224 */ /* 0x000fca00078e02aa */
[----:B------:R-:W-:Y:S02]  /*e6e0*/  VIADDMNMX R199, R170, R227, R199, PT ;  /* 0x000000e3aac77246 */ /* 0x000fe400038001c7 */
[----:B------:R-:W-:-:S07]  /*e6f0*/  VIMNMX R198, R198, R170, !PT ;  /* 0x000000aac6c67248 */ /* 0x000fce0007fe0100 */
.L_x_2980:
[----:B------:R-:W-:Y:S01]  /*e700*/  ISETP.GE.AND P1, PT, R194, 0x1, PT ;  /* 0x00000001c200780c */ /* 0x000fe20003f26270 */
[----:B------:R-:W-:Y:S01]  /*e710*/  UISETP.NE.AND UP0, UPT, UR52, URZ, UPT ;  /* 0x0000003f3400728c */ /* 0x000fe2000bf05270 */
[----:B------:R-:W-:Y:S02]  /*e720*/  LOP3.LUT R16, R16, 0xfffdffff, RZ, 0xc0, !PT ;  /* 0xfffdffff10107812 */ /* 0x000fe400078ec0ff */
[----:B------:R-:W-:Y:S02]  /*e730*/  ISETP.GE.AND P0, PT, R194, 0x2, PT ;  /* 0x00000002c200780c */ /* 0x000fe40003f06270 */
[----:B------:R-:W-:Y:S02]  /*e740*/  ISETP.GT.AND P2, PT, R198, RZ, !P1 ;  /* 0x000000ffc600720c */ /* 0x000fe40004f44270 */
[----:B------:R-:W-:Y:S02]  /*e750*/  ISETP.GE.AND P3, PT, R194, 0x9, PT ;  /* 0x00000009c200780c */ /* 0x000fe40003f66270 */
[----:B------:R-:W-:-:S03]  /*e760*/  ISETP.LT.OR P2, PT, R199, 0x1, P2 ;  /* 0x00000001c700780c */ /* 0x000fc60001741670 */
[----:B------:R-:W-:Y:S02]  /*e770*/  @P1 LOP3.LUT R16, R16, 0x20000, RZ, 0xfc, !PT ;  /* 0x0002000010101812 */ /* 0x000fe400078efcff */
[----:B------:R-:W-:Y:S02]  /*e780*/  ISETP.GT.AND P1, PT, R198, 0x1, !P0 ;  /* 0x00000001c600780c */ /* 0x000fe40004724270 */
[----:B0-----:R-:W-:Y:S02]  /*e790*/  FSEL R170, R152, -INF , !P2 ;  /* 0xff80000098aa7808 */ /* 0x001fe40005000000 */
[----:B------:R-:W-:Y:S02]  /*e7a0*/  ISETP.LT.OR P1, PT, R199, 0x2, P1 ;  /* 0x00000002c700780c */ /* 0x000fe40000f21670 */
        /* <DEDUP_REMOVED lines=119> */
[----:B------:R-:W-:Y:S02]  /*ef20*/  ISETP.GT.AND P6, PT, R198, 0x59, !P6 ;  /* 0x00000059c600780c */ /* 0x000fe400077c4270 */
[----:B------:R-:W0:Y:S02]  /*ef30*/  SHFL.IDX PT, R198, R213, 0x1, 0x1c1f ;  /* 0x003c1f00d5c67f89 */ /* 0x000e2400000e0000 */
[----:B------:R-:W-:-:S04]  /*ef40*/  ISETP.LT.OR P6, PT, R199, 0x5a, P6 ;  /* 0x0000005ac700780c */ /* 0x000fc800037c1670 */
[----:B------:R-:W-:Y:S02]  /*ef50*/  FSEL R197, R197, -INF , !P6 ;  /* 0xff800000c5c57808 */ /* 0x000fe40007000000 */
[----:B------:R-:W-:Y:S01]  /*ef60*/  PLOP3.LUT P6, PT, PT, PT, UP0, 0x40, 0x0 ;  /* 0x000000000000781c */ /* 0x000fe20003fce808 */
[--C-:B0-----:R-:W-:Y:S02]  /*ef70*/  IMAD.IADD R220, R220, 0x1, R198.reuse ;  /* 0x00000001dcdc7824 */ /* 0x101fe400078e02c6 */
[----:B------:R-:W-:-:S10]  /*ef80*/  IMAD.IADD R219, R219, 0x1, R198 ;  /* 0x00000001dbdb7824 */ /* 0x000fd400078e02c6 */
        /* <DEDUP_REMOVED lines=13> */
.L_x_2986:
[----:B------:R-:W-:-:S05]  /*f060*/  IMAD.U32 R199, RZ, RZ, UR37 ;  /* 0x00000025ffc77e24 */ /* 0x000fca000f8e00ff */
[----:B------:R-:W-:-:S13]  /*f070*/  ISETP.NE.AND P6, PT, R199, 0x1, PT ;  /* 0x00000001c700780c */ /* 0x000fda0003fc5270 */
[----:B------:R-:W0:Y:S02]  /*f080*/  @P6 LDC.64 R152, c[0x0][0x9e8] ;  /* 0x00027a00ff986b82 */ /* 0x000e240000000a00 */
[----:B0-----:R-:W-:-:S05]  /*f090*/  @P6 IMAD.HI.U32 R152, R198, R152, RZ ;  /* 0x00000098c6986227 */ /* 0x001fca00078e00ff */
[----:B------:R-:W-:-:S07]  /*f0a0*/  @P6 SHF.R.U32.HI R198, RZ, R153, R152 ;  /* 0x00000099ffc66219 */ /* 0x000fce0000011698 */
.L_x_2987:
[----:B------:R-:W-:Y:S05]  /*f0b0*/  BSYNC B0 ;  /* 0x0000000000007941 */ /* 0x000fea0003800000 */
.L_x_2985:
[----:B------:R-:W-:-:S04]  /*f0c0*/  IMAD.IADD R194, R194, 0x1, -R207 ;  /* 0x00000001c2c27824 */ /* 0x000fc800078e0acf */
[----:B------:R-:W-:-:S05]  /*f0d0*/  IMAD R194, R198, R199, R194 ;  /* 0x000000c7c6c27224 */ /* 0x000fca00078e02c2 */
[----:B------:R-:W-:Y:S02]  /*f0e0*/  VIADDMNMX R220, R194, R199, R220, PT ;  /* 0x000000c7c2dc7246 */ /* 0x000fe400038001dc */
[----:B------:R-:W-:-:S07]  /*f0f0*/  VIMNMX R219, R219, R194, !PT ;  /* 0x000000c2dbdb7248 */ /* 0x000fce0007fe0100 */
.L_x_2984:
[----:B------:R-:W-:Y:S01]  /*f100*/  ISETP.GT.AND P0, PT, R219, 0x1, !P0 ;  /* 0x00000001db00780c */ /* 0x000fe20004704270 */
[----:B------:R-:W-:Y:S01]  /*f110*/  UMOV UR48, UR42 ;  /* 0x0000002a00307c82 */ /* 0x000fe20008000000 */
[----:B------:R-:W-:Y:S01]  /*f120*/  FMNMX.FTZ R153, R170, R6, !PT ;  /* 0x00000006aa997209 */ /* 0x000fe20007810000 */
[----:B------:R-:W-:Y:S01]  /*f130*/  IMAD.U32 R227, RZ, RZ, UR51 ;  /* 0x00000033ffe37e24 */ /* 0x000fe2000f8e00ff */
[----:B------:R-:W-:Y:S02]  /*f140*/  ISETP.LT.OR P0, PT, R220, 0x2, P0 ;  /* 0x00000002dc00780c */ /* 0x000fe40000701670 */
[C---:B------:R-:W-:Y:S02]  /*f150*/  LOP3.LUT P6, RZ, R16.reuse, 0x20, RZ, 0xc0, !PT ;  /* 0x0000002010ff7812 */ /* 0x040fe400078cc0ff */
        /* <DEDUP_REMOVED lines=44> */
[----:B------:R-:W-:Y:S02]  /*f420*/  ISETP.GT.AND P1, PT, R219, 0x48, !P1 ;  /* 0x00000048db00780c */ /* 0x000fe40004f24270 */
[----:B------:R-:W-:Y:S02]  /*f430*/  ISETP.LT.OR P0, PT, R220, 0x21, P0 ;  /* 0x00000021dc00780c */ /* 0x000fe40000701670 */
[----:B------:R-:W-:Y:S02]  /*f440*/  FMNMX.FTZ R153, R217, R153, !PT ;  /* 0x00000099d9997209 */ /* 0x000fe40007810000 */
[----:B------:R-:W-:Y:S02]  /*f450*/  FSEL R214, R214, -INF , !P0 ;  /* 0xff800000d6d67808 */ /* 0x000fe40004000000 */
[----:B------:R-:W-:Y:S02]  /*f460*/  LOP3.LUT P0, RZ, R16, 0x4000, RZ, 0xc0, !PT ;  /* 0x0000400010ff7812 */ /* 0x000fe4000780c0ff */
[----:B------:R-:W-:-:S02]  /*f470*/  ISETP.LT.OR P1, PT, R220, 0x49, P1 ;  /* 0x00000049dc00780c */ /* 0x000fc40000f21670 */
[----:B------:R-:W-:Y:S02]  /*f480*/  ISETP.GT.AND P0, PT, R219, 0x21, !P0 ;  /* 0x00000021db00780c */ /* 0x000fe40004704270 */
[----:B------:R-:W-:Y:S02]  /*f490*/  FMNMX.FTZ R153, R192, R153, !PT ;  /* 0x00000099c0997209 */ /* 0x000fe40007810000 */
[----:B------:R-:W-:Y:S02]  /*f4a0*/  ISETP.LT.OR P0, PT, R220, 0x22, P0 ;  /* 0x00000022dc00780c */ /* 0x000fe40000701670 */
[----:B------:R-:W-:Y:S02]  /*f4b0*/  FSEL R188, R188, -INF , !P1 ;  /* 0xff800000bcbc7808 */ /* 0x000fe40004800000 */
[----:B------:R-:W-:Y:S02]  /*f4c0*/  FSEL R215, R215, -INF , !P0 ;  /* 0xff800000d7d77808 */ /* 0x000fe40004000000 */
[----:B------:R-:W-:-:S02]  /*f4d0*/  LOP3.LUT P0, RZ, R16, 0x2000, RZ, 0xc0, !PT ;  /* 0x0000200010ff7812 */ /* 0x000fc4000780c0ff */
[----:B------:R-:W-:Y:S02]  /*f4e0*/  LOP3.LUT P1, RZ, R16, 0x20000, RZ, 0xc0, !PT ;  /* 0x0002000010ff7812 */ /* 0x000fe4000782c0ff */
[----:B------:R-:W-:Y:S02]  /*f4f0*/  ISETP.GT.AND P0, PT, R219, 0x28, !P0 ;  /* 0x00000028db00780c */ /* 0x000fe40004704270 */
[----:B------:R-:W-:Y:S02]  /*f500*/  FMNMX.FTZ R153, R193, R153, !PT ;  /* 0x00000099c1997209 */ /* 0x000fe40007810000 */
[----:B------:R-:W-:Y:S02]  /*f510*/  ISETP.LT.OR P0, PT, R220, 0x29, P0 ;  /* 0x00000029dc00780c */ /* 0x000fe40000701670 */
[----:B------:R-:W-:Y:S02]  /*f520*/  ISETP.GT.AND P1, PT, R219, RZ, !P1 ;  /* 0x000000ffdb00720c */ /* 0x000fe40004f24270 */
[----:B------:R-:W-:-:S02]  /*f530*/  FSEL R174, R174, -INF , !P0 ;  /* 0xff800000aeae7808 */ /* 0x000fc40004000000 */
[----:B------:R-:W-:Y:S02]  /*f540*/  LOP3.LUT P0, RZ, R16, 0x1000, RZ, 0xc0, !PT ;  /* 0x0000100010ff7812 */ /* 0x000fe4000780c0ff */
[----:B------:R-:W-:Y:S02]  /*f550*/  FMNMX.FTZ R153, R218, R153, !PT ;  /* 0x00000099da997209 */ /* 0x000fe40007810000 */
[----:B------:R-:W-:Y:S02]  /*f560*/  ISETP.GT.AND P0, PT, R219, 0x29, !P0 ;  /* 0x00000029db00780c */ /* 0x000fe40004704270 */
[C---:B------:R-:W-:Y:S02]  /*f570*/  ISETP.LT.OR P1, PT, R220.reuse, 0x1, P1 ;  /* 0x00000001dc00780c */ /* 0x040fe40000f21670 */
[----:B------:R-:W-:Y:S02]  /*f580*/  ISETP.LT.OR P0, PT, R220, 0x2a, P0 ;  /* 0x0000002adc00780c */ /* 0x000fe40000701670 */
[----:B------:R-:W-:-:S02]  /*f590*/  FMNMX.FTZ R153, R197, R153, !PT ;  /* 0x00000099c5997209 */ /* 0x000fc40007810000 */
[----:B------:R-:W-:Y:S02]  /*f5a0*/  FSEL R175, R175, -INF , !P0 ;  /* 0xff800000afaf7808 */ /* 0x000fe40004000000 */
[----:B------:R-:W-:Y:S02]  /*f5b0*/  LOP3.LUT P0, RZ, R16, 0x800, RZ, 0xc0, !PT ;  /* 0x0000080010ff7812 */ /* 0x000fe4000780c0ff */
[----:B------:R-:W-:Y:S02]  /*f5c0*/  FSEL R154, R154, -INF , !P1 ;  /* 0xff8000009a9a7808 */ /* 0x000fe40004800000 */
[----:B------:R-:W-:Y:S02]  /*f5d0*/  ISETP.GT.AND P0, PT, R219, 0x30, !P0 ;  /* 0x00000030db00780c */ /* 0x000fe40004704270 */
[----:B------:R-:W-:Y:S02]  /*f5e0*/  FMNMX.FTZ R194, R154, R7, !PT ;  /* 0x000000079ac27209 */ /* 0x000fe40007810000 */
[----:B------:R-:W-:-:S02]  /*f5f0*/  ISETP.LT.OR P0, PT, R220, 0x31, P0 ;  /* 0x00000031dc00780c */ /* 0x000fc40000701670 */
[----:B------:R-:W-:Y:S02]  /*f600*/  FMNMX.FTZ R194, R155, R194, !PT ;  /* 0x000000c29bc27209 */ /* 0x000fe40007810000 */
[----:B------:R-:W-:Y:S02]  /*f610*/  FSEL R152, R178, -INF , !P0 ;  /* 0xff800000b2987808 */ /* 0x000fe40004000000 */
[----:B------:R-:W-:Y:S01]  /*f620*/  LOP3.LUT P0, RZ, R16, 0x400, RZ, 0xc0, !PT ;  /* 0x0000040010ff7812 */ /* 0x000fe2000780c0ff */
[----:B------:R-:W0:Y:S01]  /*f630*/  SHFL.BFLY PT, R178, R153, 0x2, 0x1f ;  /* 0x0c401f0099b27f89 */ /* 0x000e2200000e0000 */
        /* <DEDUP_REMOVED lines=14> */
[----:B0-----:R-:W-:-:S02]  /*f720*/  FMNMX.FTZ R178, R153, R178, !PT ;  /* 0x000000b299b27209 */ /* 0x001fc40007810000 */
[----:B------:R-:W-:Y:S02]  /*f730*/  ISETP.GT.AND P0, PT, R219, 0x39, !P0 ;  /* 0x00000039db00780c */ /* 0x000fe40004704270 */
[----:B------:R-:W-:Y:S01]  /*f740*/  FMNMX.FTZ R194, R214, R194, !PT ;  /* 0x000000c2d6c27209 */ /* 0x000fe20007810000 */
[----:B------:R-:W0:Y:S01]  /*f750*/  SHFL.BFLY PT, R153, R178, 0x1, 0x1f ;  /* 0x0c201f00b2997f89 */ /* 0x000e2200000e0000 */
[----:B------:R-:W-:Y:S02]  /*f760*/  ISETP.LT.OR P0, PT, R220, 0x3a, P0 ;  /* 0x0000003adc00780c */ /* 0x000fe40000701670 */
[----:B------:R-:W-:Y:S02]  /*f770*/  FMNMX.FTZ R194, R215, R194, !PT ;  /* 0x000000c2d7c27209 */ /* 0x000fe40007810000 */
[----:B------:R-:W-:Y:S02]  /*f780*/  FSEL R183, R183, -INF , !P0 ;  /* 0xff800000b7b77808 */ /* 0x000fe40004000000 */
[----:B------:R-:W-:-:S02]  /*f790*/  LOP3.LUT P0, RZ, R16, 0x80, RZ, 0xc0, !PT ;  /* 0x0000008010ff7812 */ /* 0x000fc4000780c0ff */
[----:B------:R-:W-:Y:S02]  /*f7a0*/  FMNMX.FTZ R194, R174, R194, !PT ;  /* 0x000000c2aec27209 */ /* 0x000fe40007810000 */
[----:B------:R-:W-:Y:S02]  /*f7b0*/  ISETP.GT.AND P0, PT, R219, 0x40, !P0 ;  /* 0x00000040db00780c */ /* 0x000fe40004704270 */
[----:B------:R-:W-:Y:S02]  /*f7c0*/  LOP3.LUT P6, RZ, R16, 0x40, RZ, 0xc0, !PT ;  /* 0x0000004010ff7812 */ /* 0x000fe400078cc0ff */
[----:B------:R-:W-:Y:S02]  /*f7d0*/  ISETP.LT.OR P0, PT, R220, 0x41, P0 ;  /* 0x00000041dc00780c */ /* 0x000fe40000701670 */
[----:B------:R-:W-:Y:S02]  /*f7e0*/  FMNMX.FTZ R194, R175, R194, !PT ;  /* 0x000000c2afc27209 */ /* 0x000fe40007810000 */
[----:B------:R-:W-:-:S02]  /*f7f0*/  FSEL R186, R186, -INF , !P0 ;  /* 0xff800000baba7808 */ /* 0x000fc40004000000 */
[----:B------:R-:W-:Y:S02]  /*f800*/  ISETP.GT.AND P0, PT, R219, 0x41, !P6 ;  /* 0x00000041db00780c */ /* 0x000fe40007704270 */
[----:B------:R-:W-:Y:S02]  /*f810*/  FMNMX.FTZ R194, R152, R194, !PT ;  /* 0x000000c298c27209 */ /* 0x000fe40007810000 */
[----:B------:R-:W-:Y:S02]  /*f820*/  ISETP.LT.OR P0, PT, R220, 0x42, P0 ;  /* 0x00000042dc00780c */ /* 0x000fe40000701670 */
[----:B0-----:R-:W-:Y:S02]  /*f830*/  FMNMX.FTZ R178, R178, R153, !PT ;  /* 0x00000099b2b27209 */ /* 0x001fe40007810000 */
[----:B------:R-:W-:Y:S02]  /*f840*/  FMNMX.FTZ R194, R179, R194, !PT ;  /* 0x000000c2b3c27209 */ /* 0x000fe40007810000 */
[----:B------:R-:W-:-:S02]  /*f850*/  FSEL R187, R187, -INF , !P0 ;  /* 0xff800000bbbb7808 */ /* 0x000fc40004000000 */
[----:B------:R-:W-:Y:S02]  /*f860*/  FSETP.NEU.FTZ.AND P0, PT, R178, -INF , PT ;  /* 0xff800000b200780b */ /* 0x000fe40003f1d000 */
[----:B------:R-:W-:Y:S02]  /*f870*/  FMNMX.FTZ R194, R182, R194, !PT ;  /* 0x000000c2b6c27209 */ /* 0x000fe40007810000 */
[----:B------:R-:W-:Y:S02]  /*f880*/  FSEL R153, R178, RZ, P0 ;  /* 0x000000ffb2997208 */ /* 0x000fe40000000000 */
[----:B------:R-:W-:Y:S02]  /*f890*/  FMNMX.FTZ R194, R183, R194, !PT ;  /* 0x000000c2b7c27209 */ /* 0x000fe40007810000 */
[----:B------:R-:W-:Y:S01]  /*f8a0*/  ISETP.GT.AND P2, PT, R219, 0x49, !P2 ;  /* 0x00000049db00780c */ /* 0x000fe20005744270 */
[----:B------:R-:W-:Y:S01]  /*f8b0*/  FADD.FTZ R6, -R153, R6 ;  /* 0x0000000699067221 */ /* 0x000fe20000010100 */
[----:B------:R-:W-:Y:S01]  /*f8c0*/  FMNMX.FTZ R194, R186, R194, !PT ;  /* 0x000000c2bac27209 */ /* 0x000fe20007810000 */
[----:B------:R-:W-:Y:S01]  /*f8d0*/  FMUL.FTZ R153, R178, UR48 ;  /* 0x00000030b2997c20 */ /* 0x000fe20008410000 */
[----:B------:R-:W-:Y:S01]  /*f8e0*/  ISETP.LT.OR P2, PT, R220, 0x4a, P2 ;  /* 0x0000004adc00780c */ /* 0x000fe20001741670 */
[----:B------:R-:W-:Y:S01]  /*f8f0*/  FMUL.FTZ R6, R6, UR48 ;  /* 0x0000003006067c20 */ /* 0x000fe20008410000 */
[----:B------:R-:W-:-:S02]  /*f900*/  ISETP.GT.AND P3, PT, R219, 0x50, !P3 ;  /* 0x00000050db00780c */ /* 0x000fc40005f64270 */
[----:B------:R-:W-:Y:S02]  /*f910*/  FMNMX.FTZ R194, R187, R194, !PT ;  /* 0x000000c2bbc27209 */ /* 0x000fe40007810000 */
[----:B------:R-:W-:Y:S01]  /*f920*/  FSEL R153, R153, RZ, P0 ;  /* 0x000000ff99997208 */ /* 0x000fe20000000000 */
[----:B------:R-:W-:Y:S01]  /*f930*/  MUFU.EX2 R6, R6 ;  /* 0x0000000600067308 */ /* 0x000fe20000000800 */
[----:B------:R-:W-:Y:S02]  /*f940*/  FSEL R189, R189, -INF , !P2 ;  /* 0xff800000bdbd7808 */ /* 0x000fe40005000000 */
[----:B------:R-:W-:Y:S01]  /*f950*/  ISETP.GT.AND P4, PT, R219, 0x51, !P4 ;  /* 0x00000051db00780c */ /* 0x000fe20006784270 */
[--C-:B------:R-:W-:Y:S01]  /*f960*/  FFMA.FTZ R170, R170, UR48, -R153.reuse ;  /* 0x00000030aaaa7c23 */ /* 0x100fe20008010899 */
[----:B------:R-:W-:Y:S01]  /*f970*/  ISETP.LT.OR P3, PT, R220, 0x51, P3 ;  /* 0x00000051dc00780c */ /* 0x000fe20001f61670 */
[--C-:B------:R-:W-:Y:S01]  /*f980*/  FFMA.FTZ R171, R171, UR48, -R153.reuse ;  /* 0x00000030abab7c23 */ /* 0x100fe20008010899 */
[----:B------:R-:W-:Y:S01]  /*f990*/  FMNMX.FTZ R194, R188, R194, !PT ;  /* 0x000000c2bcc27209 */ /* 0x000fe20007810000 */
[----:B------:R-:W0:Y:S01]  /*f9a0*/  MUFU.EX2 R221, R170 ;  /* 0x000000aa00dd7308 */ /* 0x000e220000000800 */
[----:B------:R-:W-:Y:S01]  /*f9b0*/  LOP3.LUT P6, RZ, R16, 0x1, RZ, 0xc0, !PT ;  /* 0x0000000110ff7812 */ /* 0x000fe200078cc0ff */
[--C-:B------:R-:W-:Y:S01]  /*f9c0*/  FFMA.FTZ R156, R156, UR48, -R153.reuse ;  /* 0x000000309c9c7c23 */ /* 0x100fe20008010899 */
[----:B------:R-:W-:Y:S01]  /*f9d0*/  ISETP.GT.AND P5, PT, R219, 0x58, !P5 ;  /* 0x00000058db00780c */ /* 0x000fe20006fa4270 */
[--C-:B------:R-:W-:Y:S01]  /*f9e0*/  FFMA.FTZ R157, R157, UR48, -R153.reuse ;  /* 0x000000309d9d7c23 */ /* 0x100fe20008010899 */
[----:B------:R-:W-:Y:S01]  /*f9f0*/  ISETP.LT.OR P4, PT, R220, 0x52, P4 ;  /* 0x00000052dc00780c */ /* 0x000fe20002781670 */
[--C-:B------:R-:W-:Y:S01]  /*fa00*/  FFMA.FTZ R160, R160, UR48, -R153.reuse ;  /* 0x00000030a0a07c23 */ /* 0x100fe20008010899 */
[----:B------:R-:W-:Y:S01]  /*fa10*/  FSEL R190, R190, -INF , !P3 ;  /* 0xff800000bebe7808 */ /* 0x000fe20005800000 */
[----:B------:R-:W-:Y:S01]  /*fa20*/  MUFU.EX2 R156, R156 ;  /* 0x0000009c009c7308 */ /* 0x000fe20000000800 */
[----:B------:R-:W-:Y:S01]  /*fa30*/  FMNMX.FTZ R194, R189, R194, !PT ;  /* 0x000000c2bdc27209 */ /* 0x000fe20007810000 */
        /* <DEDUP_REMOVED lines=9> */
[----:B------:R-:W-:Y:S01]  /*fad0*/  ISETP.LT.OR P0, PT, R220, 0x5a, P0 ;  /* 0x0000005adc00780c */ /* 0x000fe20000701670 */
[--C-:B------:R-:W-:Y:S01]  /*fae0*/  FFMA.FTZ R169, R169, UR48, -R153.reuse ;  /* 0x00000030a9a97c23 */ /* 0x100fe20008010899 */
[----:B------:R-:W-:Y:S01]  /*faf0*/  FSEL R195, R195, -INF , !P5 ;  /* 0xff800000c3c37808 */ /* 0x000fe20006800000 */
[--C-:B------:R-:W-:Y:S01]  /*fb00*/  FFMA.FTZ R172, R172, UR48, -R153.reuse ;  /* 0x00000030acac7c23 */ /* 0x100fe20008010899 */
[----:B------:R-:W-:Y:S01]  /*fb10*/  FMNMX.FTZ R194, R191, R194, !PT ;  /* 0x000000c2bfc27209 */ /* 0x000fe20007810000 */
[----:B------:R-:W3:Y:S01]  /*fb20*/  MUFU.EX2 R220, R171 ;  /* 0x000000ab00dc7308 */ /* 0x000ee20000000800 */
[----:B------:R-:W-:Y:S01]  /*fb30*/  FSEL R196, R196, -INF , !P0 ;  /* 0xff800000c4c47808 */ /* 0x000fe20004000000 */
[--C-:B------:R-:W-:Y:S01]  /*fb40*/  FFMA.FTZ R173, R173, UR48, -R153.reuse ;  /* 0x00000030adad7c23 */ /* 0x100fe20008010899 */
[----:B------:R-:W-:Y:S01]  /*fb50*/  FMNMX.FTZ R194, R195, R194, !PT ;  /* 0x000000c2c3c27209 */ /* 0x000fe20007810000 */
[--C-:B------:R-:W-:Y:S01]  /*fb60*/  FFMA.FTZ R176, R176, UR48, -R153.reuse ;  /* 0x00000030b0b07c23 */ /* 0x100fe20008010899 */
[--C-:B------:R-:W-:Y:S01]  /*fb70*/  FFMA.FTZ R177, R177, UR48, -R153.reuse ;  /* 0x00000030b1b17c23 */ /* 0x100fe20008010899 */
[--C-:B------:R-:W-:Y:S01]  /*fb80*/  FFMA.FTZ R180, R180, UR48, -R153.reuse ;  /* 0x00000030b4b47c23 */ /* 0x100fe20008010899 */
[----:B------:R-:W-:Y:S01]  /*fb90*/  FMNMX.FTZ R194, R196, R194, !PT ;  /* 0x000000c2c4c27209 */ /* 0x000fe20007810000 */
        /* <DEDUP_REMOVED lines=8> */
[----:B------:R-:W4:Y:S01]  /*fc20*/  MUFU.EX2 R160, R160 ;  /* 0x000000a000a07308 */ /* 0x000f220000000800 */
[----:B------:R-:W-:Y:S01]  /*fc30*/  FFMA.FTZ R153, R197, UR48, -R153 ;  /* 0x00000030c5997c23 */ /* 0x000fe20008010899 */
[----:B0-----:R-:W-:Y:S01]  /*fc40*/  FFMA.FTZ R213, R6, R8, R221 ;  /* 0x0000000806d57223 */ /* 0x001fe200000100dd */
[----:B------:R-:W0:Y:S01]  /*fc50*/  SHFL.BFLY PT, R197, R194, 0x2, 0x1f ;  /* 0x0c401f00c2c57f89 */ /* 0x000e2200000e0000 */
[-C--:B------:R-:W-:Y:S01]  /*fc60*/  FMUL.FTZ R24, R24, R6.reuse ;  /* 0x0000000618187220 */ /* 0x080fe20000410000 */
[-C--:B------:R-:W-:Y:S01]  /*fc70*/  FMUL.FTZ R25, R25, R6.reuse ;  /* 0x0000000619197220 */ /* 0x080fe20000410000 */
[----:B---3--:R-:W-:Y:S01]  /*fc80*/  FADD.FTZ R213, R220, R213 ;  /* 0x000000d5dcd57221 */ /* 0x008fe20000010000 */
[-C--:B------:R-:W-:Y:S01]  /*fc90*/  FMUL.FTZ R28, R28, R6.reuse ;  /* 0x000000061c1c7220 */ /* 0x080fe20000410000 */
[----:B------:R-:W3:Y:S01]  /*fca0*/  MUFU.EX2 R161, R161 ;  /* 0x000000a100a17308 */ /* 0x000ee20000000800 */
[-C--:B------:R-:W-:Y:S01]  /*fcb0*/  FMUL.FTZ R29, R29, R6.reuse ;  /* 0x000000061d1d7220 */ /* 0x080fe20000410000 */
[----:B------:R-:W-:Y:S01]  /*fcc0*/  FADD.FTZ R213, R156, R213 ;  /* 0x000000d59cd57221 */ /* 0x000fe20000010000 */
[-C--:B------:R-:W-:Y:S01]  /*fcd0*/  FMUL.FTZ R32, R32, R6.reuse ;  /* 0x0000000620207220 */ /* 0x080fe20000410000 */
[-C--:B------:R-:W-:Y:S01]  /*fce0*/  FMUL.FTZ R33, R33, R6.reuse ;  /* 0x0000000621217220 */ /* 0x080fe20000410000 */
[-C--:B------:R-:W-:Y:S01]  /*fcf0*/  FMUL.FTZ R36, R36, R6.reuse ;  /* 0x0000000624247220 */ /* 0x080fe20000410000 */
[----:B------:R-:W-:Y:S01]  /*fd00*/  FADD.FTZ R213, R157, R213 ;  /* 0x000000d59dd57221 */ /* 0x000fe20000010000 */
[-C--:B------:R-:W-:Y:S01]  /*fd10*/  FMUL.FTZ R37, R37, R6.reuse ;  /* 0x0000000625257220 */ /* 0x080fe20000410000 */
[----:B------:R-:W5:Y:S01]  /*fd20*/  MUFU.EX2 R164, R164 ;  /* 0x000000a400a47308 */ /* 0x000f620000000800 */
[-C--:B------:R-:W-:Y:S01]  /*fd30*/  FMUL.FTZ R40, R40, R6.reuse ;  /* 0x0000000628287220 */ /* 0x080fe20000410000 */
[----:B----4-:R-:W-:Y:S01]  /*fd40*/  FADD.FTZ R213, R160, R213 ;  /* 0x000000d5a0d57221 */ /* 0x010fe20000010000 */
[-C--:B------:R-:W-:Y:S01]  /*fd50*/  FMUL.FTZ R41, R41, R6.reuse ;  /* 0x0000000629297220 */ /* 0x080fe20000410000 */
[-C--:B------:R-:W-:Y:S01]  /*fd60*/  FMUL.FTZ R44, R44, R6.reuse ;  /* 0x000000062c2c7220 */ /* 0x080fe20000410000 */
[-C--:B------:R-:W-:Y:S01]  /*fd70*/  FMUL.FTZ R45, R45, R6.reuse ;  /* 0x000000062d2d7220 */ /* 0x080fe20000410000 */
[-C--:B------:R-:W-:Y:S01]  /*fd80*/  FMUL.FTZ R48, R48, R6.reuse ;  /* 0x0000000630307220 */ /* 0x080fe20000410000 */
[-C--:B------:R-:W-:Y:S01]  /*fd90*/  FMUL.FTZ R49, R49, R6.reuse ;  /* 0x0000000631317220 */ /* 0x080fe20000410000 */
[----:B------:R-:W4:Y:S01]  /*fda0*/  MUFU.EX2 R165, R165 ;  /* 0x000000a500a57308 */ /* 0x000f220000000800 */
[----:B---3--:R-:W-:Y:S01]  /*fdb0*/  FADD.FTZ R213, R161, R213 ;  /* 0x000000d5a1d57221 */ /* 0x008fe20000010000 */
[-C--:B------:R-:W-:Y:S01]  /*fdc0*/  FMUL.FTZ R52, R52, R6.reuse ;  /* 0x0000000634347220 */ /* 0x080fe20000410000 */
[----:B0-----:R-:W-:Y:S01]  /*fdd0*/  FMNMX.FTZ R197, R194, R197, !PT ;  /* 0x000000c5c2c57209 */ /* 0x001fe20007810000 */
[-C--:B------:R-:W-:Y:S01]  /*fde0*/  FMUL.FTZ R53, R53, R6.reuse ;  /* 0x0000000635357220 */ /* 0x080fe20000410000 */
[-C--:B------:R-:W-:Y:S01]  /*fdf0*/  FMUL.FTZ R56, R56, R6.reuse ;  /* 0x0000000638387220 */ /* 0x080fe20000410000 */
[-C--:B------:R-:W-:Y:S01]  /*fe00*/  FMUL.FTZ R57, R57, R6.reuse ;  /* 0x0000000639397220 */ /* 0x080fe20000410000 */
[-C--:B------:R-:W-:Y:S01]  /*fe10*/  FMUL.FTZ R60, R60, R6.reuse ;  /* 0x000000063c3c7220 */ /* 0x080fe20000410000 */
[----:B------:R-:W0:Y:S01]  /*fe20*/  MUFU.EX2 R168, R168 ;  /* 0x000000a800a87308 */ /* 0x000e220000000800 */
[----:B-----5:R-:W-:Y:S01]  /*fe30*/  FADD.FTZ R213, R164, R213 ;  /* 0x000000d5a4d57221 */ /* 0x020fe20000010000 */
[----:B------:R-:W3:Y:S01]  /*fe40*/  SHFL.BFLY PT, R171, R197, 0x1, 0x1f ;  /* 0x0c201f00c5ab7f89 */ /* 0x000ee200000e0000 */
[-C--:B------:R-:W-:Y:S01]  /*fe50*/  FMUL.FTZ R61, R61, R6.reuse ;  /* 0x000000063d3d7220 */ /* 0x080fe20000410000 */
[-C--:B------:R-:W-:Y:S01]  /*fe60*/  FMUL.FTZ R64, R64, R6.reuse ;  /* 0x0000000640407220 */ /* 0x080fe20000410000 */
[-C--:B------:R-:W-:Y:S01]  /*fe70*/  FMUL.FTZ R65, R65, R6.reuse ;  /* 0x0000000641417220 */ /* 0x080fe20000410000 */
[-C--:B------:R-:W-:Y:S01]  /*fe80*/  FMUL.FTZ R68, R68, R6.reuse ;  /* 0x0000000644447220 */ /* 0x080fe20000410000 */
[-C--:B------:R-:W-:Y:S01]  /*fe90*/  FMUL.FTZ R69, R69, R6.reuse ;  /* 0x0000000645457220 */ /* 0x080fe20000410000 */
[----:B------:R-:W5:Y:S01]  /*fea0*/  MUFU.EX2 R169, R169 ;  /* 0x000000a900a97308 */ /* 0x000f620000000800 */
        /* <DEDUP_REMOVED lines=16> */
[----:B-----5:R-:W-:Y:S01]  /*ffb0*/  FADD.FTZ R213, R169, R213 ;  /* 0x000000d5a9d57221 */ /* 0x020fe20000010000 */
[-C--:B------:R-:W-:Y:S01]  /*ffc0*/  FMUL.FTZ R96, R96, R6.reuse ;  /* 0x0000000660607220 */ /* 0x080fe20000410000 */
[-C--:B------:R-:W-:Y:S01]  /*ffd0*/  FMUL.FTZ R97, R97, R6.reuse ;  /* 0x0000000661617220 */ /* 0x080fe20000410000 */
[-C--:B------:R-:W-:Y:S01]  /*ffe0*/  FMUL.FTZ R100, R100, R6.reuse ;  /* 0x0000000664647220 */ /* 0x080fe20000410000 */
[-C--:B------:R-:W-:Y:S01]  /*fff0*/  FMUL.FTZ R101, R101, R6.reuse ;  /* 0x0000000665657220 */ /* 0x080fe20000410000 */
[-C--:B------:R-:W-:Y:S01]  /*10000*/  FMUL.FTZ R104, R104, R6.reuse ;  /* 0x0000000668687220 */ /* 0x080fe20000410000 */
[-C--:B------:R-:W-:Y:S01]  /*10010*/  FMUL.FTZ R105, R105, R6.reuse ;  /* 0x0000000669697220 */ /* 0x080fe20000410000 */
[----:B------:R3:W5:Y:S01]  /*10020*/  MUFU.EX2 R170, R176 ;  /* 0x000000b000aa7308 */ /* 0x0007620000000800 */
        /* <DEDUP_REMOVED lines=9> */
[----:B---3--:R-:W-:Y:S01]  /*100c0*/  FMNMX.FTZ R176, R197, R171, !PT ;  /* 0x000000abc5b07209 */ /* 0x008fe20007810000 */
[-C--:B------:R-:W-:Y:S01]  /*100d0*/  FMUL.FTZ R120, R120, R6.reuse ;  /* 0x0000000678787220 */ /* 0x080fe20000410000 */
[-C--:B------:R-:W-:Y:S01]  /*100e0*/  FMUL.FTZ R121, R121, R6.reuse ;  /* 0x0000000679797220 */ /* 0x080fe20000410000 */
[-C--:B------:R-:W-:Y:S01]  /*100f0*/  FMUL.FTZ R124, R124, R6.reuse ;  /* 0x000000067c7c7220 */ /* 0x080fe20000410000 */
[C---:B------:R-:W-:Y:S01]  /*10100*/  FSETP.NEU.FTZ.AND P0, PT, R176.reuse, -INF , PT ;  /* 0xff800000b000780b */ /* 0x040fe20003f1d000 */
[----:B------:R-:W-:Y:S01]  /*10110*/  FMUL.FTZ R171, R176, UR48 ;  /* 0x00000030b0ab7c20 */ /* 0x000fe20008410000 */
[----:B------:R-:W0:Y:S01]  /*10120*/  MUFU.EX2 R180, R180 ;  /* 0x000000b400b47308 */ /* 0x000e220000000800 */
[----:B-----5:R-:W-:Y:S01]  /*10130*/  FADD.FTZ R213, R170, R213 ;  /* 0x000000d5aad57221 */ /* 0x020fe20000010000 */
[-C--:B------:R-:W-:Y:S01]  /*10140*/  FMUL.FTZ R125, R125, R6.reuse ;  /* 0x000000067d7d7220 */ /* 0x080fe20000410000 */
[-C--:B------:R-:W-:Y:S01]  /*10150*/  FMUL.FTZ R128, R128, R6.reuse ;  /* 0x0000000680807220 */ /* 0x080fe20000410000 */
[----:B------:R-:W-:Y:S01]  /*10160*/  FSEL R171, R171, RZ, P0 ;  /* 0x000000ffabab7208 */ /* 0x000fe20000000000 */
[-C--:B------:R-:W-:Y:S01]  /*10170*/  FMUL.FTZ R129, R129, R6.reuse ;  /* 0x0000000681817220 */ /* 0x080fe20000410000 */
[-C--:B------:R-:W-:Y:S01]  /*10180*/  FMUL.FTZ R132, R132, R6.reuse ;  /* 0x0000000684847220 */ /* 0x080fe20000410000 */
[----:B------:R-:W-:Y:S01]  /*10190*/  FMUL.FTZ R133, R133, R6 ;  /* 0x0000000685857220 */ /* 0x000fe20000410000 */
[----:B------:R-:W3:Y:S01]  /*101a0*/  MUFU.EX2 R181, R181 ;  /* 0x000000b500b57308 */ /* 0x000ee20000000800 */
[----:B----4-:R-:W-:Y:S01]  /*101b0*/  FADD.FTZ R213, R177, R213 ;  /* 0x000000d5b1d57221 */ /* 0x010fe20000010000 */
[--C-:B------:R-:W-:Y:S01]  /*101c0*/  FFMA.FTZ R8, R155, UR48, -R171.reuse ;  /* 0x000000309b087c23 */ /* 0x100fe200080108ab */
[--C-:B------:R-:W-:Y:S01]  /*101d0*/  FFMA.FTZ R155, R174, UR48, -R171.reuse ;  /* 0x00000030ae9b7c23 */ /* 0x100fe200080108ab */
[--C-:B------:R-:W-:Y:S01]  /*101e0*/  FFMA.FTZ R199, R154, UR48, -R171.reuse ;  /* 0x000000309ac77c23 */ /* 0x100fe200080108ab */
[----:B------:R-:W-:Y:S01]  /*101f0*/  F2FP.BF16.F32.PACK_AB R154, R157, R156 ;  /* 0x0000009c9d9a723e */ /* 0x000fe200000010ff */
[--C-:B------:R-:W-:Y:S01]  /*10200*/  FFMA.FTZ R198, R158, UR48, -R171.reuse ;  /* 0x000000309ec67c23 */ /* 0x100fe200080108ab */
[----:B------:R-:W-:Y:S01]  /*10210*/  FFMA.FTZ R159, R159, UR48, -R171 ;  /* 0x000000309f9f7c23 */ /* 0x000fe200080108ab */
[----:B------:R-:W4:Y:S01]  /*10220*/  MUFU.EX2 R184, R184 ;  /* 0x000000b800b87308 */ /* 0x000f220000000800 */
[----:B0-----:R-:W-:Y:S01]  /*10230*/  FADD.FTZ R213, R180, R213 ;  /* 0x000000d5b4d57221 */ /* 0x001fe20000010000 */
[--C-:B------:R-:W-:Y:S01]  /*10240*/  FFMA.FTZ R197, R162, UR48, -R171.reuse ;  /* 0x00000030a2c57c23 */ /* 0x100fe200080108ab */
[--C-:B------:R-:W-:Y:S01]  /*10250*/  FFMA.FTZ R163, R163, UR48, -R171.reuse ;  /* 0x00000030a3a37c23 */ /* 0x100fe200080108ab */
[--C-:B------:R-:W-:Y:S01]  /*10260*/  FFMA.FTZ R194, R166, UR48, -R171.reuse ;  /* 0x00000030a6c27c23 */ /* 0x100fe200080108ab */
[--C-:B------:R-:W-:Y:S01]  /*10270*/  FFMA.FTZ R167, R167, UR48, -R171.reuse ;  /* 0x00000030a7a77c23 */ /* 0x100fe200080108ab */
[--C-:B------:R-:W-:Y:S01]  /*10280*/  FFMA.FTZ R214, R214, UR48, -R171.reuse ;  /* 0x00000030d6d67c23 */ /* 0x100fe200080108ab */
[----:B------:R-:W-:Y:S01]  /*10290*/  FFMA.FTZ R215, R215, UR48, -R171 ;  /* 0x00000030d7d77c23 */ /* 0x000fe200080108ab */
[----:B------:R-:W0:Y:S01]  /*102a0*/  MUFU.EX2 R185, R185 ;  /* 0x000000b900b97308 */ /* 0x000e220000000800 */
[----:B---3--:R-:W-:Y:S01]  /*102b0*/  FADD.FTZ R213, R181, R213 ;  /* 0x000000d5b5d57221 */ /* 0x008fe20000010000 */
[----:B------:R-:W-:Y:S01]  /*102c0*/  F2FP.BF16.F32.PACK_AB R156, R161, R160 ;  /* 0x000000a0a19c723e */ /* 0x000fe200000010ff */
[--C-:B------:R-:W-:Y:S01]  /*102d0*/  FFMA.FTZ R175, R175, UR48, -R171.reuse ;  /* 0x00000030afaf7c23 */ /* 0x100fe200080108ab */
[----:B------:R-:W-:Y:S01]  /*102e0*/  F2FP.BF16.F32.PACK_AB R158, R165, R164 ;  /* 0x000000a4a59e723e */ /* 0x000fe200000010ff */
[--C-:B------:R-:W-:Y:S01]  /*102f0*/  FFMA.FTZ R219, R152, UR48, -R171.reuse ;  /* 0x0000003098db7c23 */ /* 0x100fe200080108ab */
[--C-:B------:R-:W-:Y:S01]  /*10300*/  FFMA.FTZ R179, R179, UR48, -R171.reuse ;  /* 0x00000030b3b37c23 */ /* 0x100fe200080108ab */
[----:B------:R-:W-:Y:S01]  /*10310*/  FFMA.FTZ R182, R182, UR48, -R171 ;  /* 0x00000030b6b67c23 */ /* 0x000fe200080108ab */
        /* <DEDUP_REMOVED lines=12> */
[----:B------:R-:W-:Y:S01]  /*103e0*/  F2FP.BF16.F32.PACK_AB R162, R173, R172 ;  /* 0x000000acada2723e */ /* 0x000fe200000010ff */
[--C-:B------:R-:W-:Y:S01]  /*103f0*/  FFMA.FTZ R195, R195, UR48, -R171.reuse ;  /* 0x00000030c3c37c23 */ /* 0x100fe200080108ab */
[----:B------:R-:W-:Y:S01]  /*10400*/  FFMA.FTZ R171, R196, UR48, -R171 ;  /* 0x00000030c4ab7c23 */ /* 0x000fe200080108ab */
[-C--:B------:R-:W-:Y:S01]  /*10410*/  FMUL.FTZ R136, R136, R6.reuse ;  /* 0x0000000688887220 */ /* 0x080fe20000410000 */
[----:B------:R-:W0:Y:S01]  /*10420*/  MUFU.EX2 R192, R192 ;  /* 0x000000c000c07308 */ /* 0x000e220000000800 */
        /* <DEDUP_REMOVED lines=8> */
[----:B----4-:R-:W-:Y:S01]  /*104b0*/  FADD.FTZ R213, R217, R213 ;  /* 0x000000d5d9d57221 */ /* 0x010fe20000010000 */
[----:B------:R-:W-:Y:S01]  /*104c0*/  FMUL.FTZ R149, R149, R6 ;  /* 0x0000000695957220 */ /* 0x000fe20000410000 */
[----:B------:R-:W-:-:S02]  /*104d0*/  ISETP.NE.AND P6, PT, R227, 0x3, PT ;  /* 0x00000003e300780c */ /* 0x000fc40003fc5270 */
[----:B------:R-:W-:Y:S02]  /*104e0*/  F2FP.BF16.F32.PACK_AB R164, R177, R170 ;  /* 0x000000aab1a4723e */ /* 0x000fe400000010ff */
[----:B------:R-:W-:Y:S01]  /*104f0*/  F2FP.BF16.F32.PACK_AB R152, R220, R221 ;  /* 0x000000dddc98723e */ /* 0x000fe200000010ff */
[----:B------:R-:W4:Y:S01]  /*10500*/  MUFU.EX2 R174, R218 ;  /* 0x000000da00ae7308 */ /* 0x000f220000000800 */
[----:B0-----:R-:W-:Y:S01]  /*10510*/  FADD.FTZ R213, R192, R213 ;  /* 0x000000d5c0d57221 */ /* 0x001fe20000010000 */
[----:B------:R-:W-:Y:S02]  /*10520*/  F2FP.BF16.F32.PACK_AB R166, R181, R180 ;  /* 0x000000b4b5a6723e */ /* 0x000fe400000010ff */
[----:B------:R-:W-:Y:S02]  /*10530*/  F2FP.BF16.F32.PACK_AB R168, R185, R184 ;  /* 0x000000b8b9a8723e */ /* 0x000fe400000010ff */
[----:B------:R-:W-:Y:S02]  /*10540*/  F2FP.BF16.F32.PACK_AB R170, R217, R216 ;  /* 0x000000d8d9aa723e */ /* 0x000fe400000010ff */
[----:B------:R-:W0:Y:S01]  /*10550*/  MUFU.EX2 R153, R153 ;  /* 0x0000009900997308 */ /* 0x000e220000000800 */
[C---:B---3--:R-:W-:Y:S01]  /*10560*/  FADD.FTZ R213, R193.reuse, R213 ;  /* 0x000000d5c1d57221 */ /* 0x048fe20000010000 */
[----:B------:R-:W-:-:S06]  /*10570*/  F2FP.BF16.F32.PACK_AB R172, R193, R192 ;  /* 0x000000c0c1ac723e */ /* 0x000fcc00000010ff */
[----:B------:R0:W-:Y:S01]  /*10580*/  MUFU.EX2 R157, R8 ;  /* 0x00000008009d7308 */ /* 0x0001e20000000800 */
[----:B----4-:R-:W-:-:S07]  /*10590*/  FADD.FTZ R213, R174, R213 ;  /* 0x000000d5aed57221 */ /* 0x010fce0000010000 */
[----:B------:R-:W3:Y:S01]  /*105a0*/  MUFU.EX2 R199, R199 ;  /* 0x000000c700c77308 */ /* 0x000ee20000000800 */
[C---:B0-----:R-:W-:Y:S01]  /*105b0*/  FADD.FTZ R8, R153.reuse, R213 ;  /* 0x000000d599087221 */ /* 0x041fe20000010000 */
[----:B------:R-:W-:Y:S02]  /*105c0*/  F2FP.BF16.F32.PACK_AB R174, R153, R174 ;  /* 0x000000ae99ae723e */ /* 0x000fe400000010ff */
[----:B------:R-:W-:-:S04]  /*105d0*/  FSEL R153, R176, RZ, P0 ;  /* 0x000000ffb0997208 */ /* 0x000fc80000000000 */
[----:B------:R-:W-:Y:S01]  /*105e0*/  MUFU.EX2 R198, R198 ;  /* 0x000000c600c67308 */ /* 0x000fe20000000800 */
[----:B------:R-:W-:-:S04]  /*105f0*/  FADD.FTZ R7, -R153, R7 ;  /* 0x0000000799077221 */ /* 0x000fc80000010100 */
[----:B------:R-:W-:-:S03]  /*10600*/  FMUL.FTZ R7, R7, UR48 ;  /* 0x0000003007077c20 */ /* 0x000fc60008410000 */
[----:B------:R-:W-:Y:S01]  /*10610*/  MUFU.EX2 R159, R159 ;  /* 0x0000009f009f7308 */ /* 0x000fe20000000800 */
[----:B---3--:R-:W-:-:S07]  /*10620*/  F2FP.BF16.F32.PACK_AB R153, R157, R199 ;  /* 0x000000c79d99723e */ /* 0x008fce00000010ff */
[----:B------:R-:W0:Y:S08]  /*10630*/  MUFU.EX2 R7, R7 ;  /* 0x0000000700077308 */ /* 0x000e300000000800 */
[----:B------:R-:W3:Y:S08]  /*10640*/  MUFU.EX2 R197, R197 ;  /* 0x000000c500c57308 */ /* 0x000ef00000000800 */
[----:B------:R-:W4:Y:S01]  /*10650*/  MUFU.EX2 R163, R163 ;  /* 0x000000a300a37308 */ /* 0x000f220000000800 */
[----:B0-----:R-:W-:Y:S01]  /*10660*/  FFMA.FTZ R3, R7, R3, R199 ;  /* 0x0000000307037223 */ /* 0x001fe200000100c7 */
[-C--:B------:R-:W-:Y:S01]  /*10670*/  FMUL.FTZ R26, R26, R7.reuse ;  /* 0x000000071a1a7220 */ /* 0x080fe20000410000 */
[-C--:B------:R-:W-:Y:S01]  /*10680*/  FMUL.FTZ R27, R27, R7.reuse ;  /* 0x000000071b1b7220 */ /* 0x080fe20000410000 */
[-C--:B------:R-:W-:Y:S01]  /*10690*/  FMUL.FTZ R30, R30, R7.reuse ;  /* 0x000000071e1e7220 */ /* 0x080fe20000410000 */
[----:B------:R-:W-:Y:S01]  /*106a0*/  FADD.FTZ R3, R157, R3 ;  /* 0x000000039d037221 */ /* 0x000fe20000010000 */
[-C--:B------:R-:W-:Y:S01]  /*106b0*/  FMUL.FTZ R31, R31, R7.reuse ;  /* 0x000000071f1f7220 */ /* 0x080fe20000410000 */
[-C--:B------:R-:W-:Y:S01]  /*106c0*/  FMUL.FTZ R34, R34, R7.reuse ;  /* 0x0000000722227220 */ /* 0x080fe20000410000 */
[----:B------:R-:W0:Y:S01]  /*106d0*/  MUFU.EX2 R194, R194 ;  /* 0x000000c200c27308 */ /* 0x000e220000000800 */
[----:B------:R-:W-:Y:S01]  /*106e0*/  FADD.FTZ R3, R198, R3 ;  /* 0x00000003c6037221 */ /* 0x000fe20000010000 */
[-C--:B------:R-:W-:Y:S01]  /*106f0*/  FMUL.FTZ R35, R35, R7.reuse ;  /* 0x0000000723237220 */ /* 0x080fe20000410000 */
[-C--:B------:R-:W-:Y:S01]  /*10700*/  FMUL.FTZ R38, R38, R7.reuse ;  /* 0x0000000726267220 */ /* 0x080fe20000410000 */
[-C--:B------:R-:W-:Y:S01]  /*10710*/  FMUL.FTZ R39, R39, R7.reuse ;  /* 0x0000000727277220 */ /* 0x080fe20000410000 */
[----:B------:R-:W-:Y:S01]  /*10720*/  FADD.FTZ R3, R159, R3 ;  /* 0x000000039f037221 */ /* 0x000fe20000010000 */
[-C--:B------:R-:W-:Y:S01]  /*10730*/  FMUL.FTZ R42, R42, R7.reuse ;  /* 0x000000072a2a7220 */ /* 0x080fe20000410000 */
[----:B------:R-:W-:Y:S01]  /*10740*/  FMUL.FTZ R43, R43, R7 ;  /* 0x000000072b2b7220 */ /* 0x000fe20000410000 */
[----:B------:R-:W5:Y:S01]  /*10750*/  MUFU.EX2 R167, R167 ;  /* 0x000000a700a77308 */ /* 0x000f620000000800 */
[----:B---3--:R-:W-:Y:S01]  /*10760*/  FADD.FTZ R3, R197, R3 ;  /* 0x00000003c5037221 */ /* 0x008fe20000010000 */
[----:B----4-:R-:W-:Y:S01]  /*10770*/  F2FP.BF16.F32.PACK_AB R157, R163, R197 ;  /* 0x000000c5a39d723e */ /* 0x010fe200000010ff */
[-C--:B------:R-:W-:Y:S01]  /*10780*/  FMUL.FTZ R46, R46, R7.reuse ;  /* 0x000000072e2e7220 */ /* 0x080fe20000410000 */
[-C--:B------:R-:W-:Y:S01]  /*10790*/  FMUL.FTZ R47, R47, R7.reuse ;  /* 0x000000072f2f7220 */ /* 0x080fe20000410000 */
[----:B------:R-:W-:Y:S01]  /*107a0*/  FADD.FTZ R3, R163, R3 ;  /* 0x00000003a3037221 */ /* 0x000fe20000010000 */
        /* <DEDUP_REMOVED lines=27> */
[----:B0-----:R-:W-:Y:S01]  /*10960*/  FADD.FTZ R3, R215, R3 ;  /* 0x00000003d7037221 */ /* 0x001fe20000010000 */
[----:B----4-:R-:W-:Y:S01]  /*10970*/  F2FP.BF16.F32.PACK_AB R155, R159, R198 ;  /* 0x000000c69f9b723e */ /* 0x010fe200000010ff */
[-C--:B------:R-:W-:Y:S01]  /*10980*/  FMUL.FTZ R90, R90, R7.reuse ;  /* 0x000000075a5a7220 */ /* 0x080fe20000410000 */
[----:B------:R-:W-:Y:S01]  /*10990*/  F2FP.BF16.F32.PACK_AB R159, R167, R194 ;  /* 0x000000c2a79f723e */ /* 0x000fe200000010ff */
[----:B------:R-:W-:Y:S01]  /*109a0*/  FMUL.FTZ R91, R91, R7 ;  /* 0x000000075b5b7220 */ /* 0x000fe20000410000 */
[----:B------:R-:W-:Y:S01]  /*109b0*/  F2FP.BF16.F32.PACK_AB R161, R215, R161 ;  /* 0x000000a1d7a1723e */ /* 0x000fe200000010ff */
        /* <DEDUP_REMOVED lines=8> */
[----:B------:R-:W-:Y:S01]  /*10a40*/  FMUL.FTZ R106, R106, R7 ;  /* 0x000000076a6a7220 */ /* 0x000fe20000410000 */
[----:B------:R-:W4:Y:S01]  /*10a50*/  MUFU.EX2 R179, R179 ;  /* 0x000000b300b37308 */ /* 0x000f220000000800 */
        /* <DEDUP_REMOVED lines=34> */
[----:B------:R-:W-:-:S05]  /*10c80*/  FMUL.FTZ R151, R151, R7 ;  /* 0x0000000797977220 */ /* 0x000fca0000410000 */
[----:B------:R-:W0:Y:S01]  /*10c90*/  MUFU.EX2 R188, R188 ;  /* 0x000000bc00bc7308 */ /* 0x000e220000000800 */
[----:B----4-:R-:W-:-:S07]  /*10ca0*/  FADD.FTZ R3, R169, R3 ;  /* 0x00000003a9037221 */ /* 0x010fce0000010000 */
[----:B------:R-:W4:Y:S01]  /*10cb0*/  MUFU.EX2 R189, R189 ;  /* 0x000000bd00bd7308 */ /* 0x000f220000000800 */
[C---:B---3--:R-:W-:Y:S01]  /*10cc0*/  FADD.FTZ R3, R187.reuse, R3 ;  /* 0x00000003bb037221 */ /* 0x048fe20000010000 */
[----:B------:R-:W-:-:S06]  /*10cd0*/  F2FP.BF16.F32.PACK_AB R169, R187, R169 ;  /* 0x000000a9bba9723e */ /* 0x000fcc00000010ff */
[----:B------:R-:W3:Y:S01]  /*10ce0*/  MUFU.EX2 R173, R190 ;  /* 0x000000be00ad7308 */ /* 0x000ee20000000800 */
[----:B0-----:R-:W-:-:S07]  /*10cf0*/  FADD.FTZ R3, R188, R3 ;  /* 0x00000003bc037221 */ /* 0x001fce0000010000 */
[----:B------:R-:W0:Y:S01]  /*10d00*/  MUFU.EX2 R191, R191 ;  /* 0x000000bf00bf7308 */ /* 0x000e220000000800 */
[----:B----4-:R-:W-:-:S07]  /*10d10*/  FADD.FTZ R3, R189, R3 ;  /* 0x00000003bd037221 */ /* 0x010fce0000010000 */
[----:B------:R-:W4:Y:S01]  /*10d20*/  MUFU.EX2 R195, R195 ;  /* 0x000000c300c37308 */ /* 0x000f220000000800 */
[----:B---3--:R-:W-:-:S07]  /*10d30*/  FADD.FTZ R3, R173, R3 ;  /* 0x00000003ad037221 */ /* 0x008fce0000010000 */
[----:B------:R3:W5:Y:S01]  /*10d40*/  MUFU.EX2 R6, R171 ;  /* 0x000000ab00067308 */ /* 0x0007620000000800 */
[C---:B0-----:R-:W-:Y:S01]  /*10d50*/  FADD.FTZ R3, R191.reuse, R3 ;  /* 0x00000003bf037221 */ /* 0x041fe20000010000 */
[----:B------:R-:W-:-:S03]  /*10d60*/  F2FP.BF16.F32.PACK_AB R173, R191, R173 ;  /* 0x000000adbfad723e */ /* 0x000fc600000010ff */
[----:B----4-:R-:W-:Y:S01]  /*10d70*/  FADD.FTZ R3, R195, R3 ;  /* 0x00000003c3037221 */ /* 0x010fe20000010000 */
[----:B---3--:R-:W-:-:S03]  /*10d80*/  F2FP.BF16.F32.PACK_AB R171, R189, R188 ;  /* 0x000000bcbdab723e */ /* 0x008fc600000010ff */
[C---:B-----5:R-:W-:Y:S01]  /*10d90*/  FADD.FTZ R3, R6.reuse, R3 ;  /* 0x0000000306037221 */ /* 0x060fe20000010000 */
[----:B------:R-:W-:Y:S01]  /*10da0*/  F2FP.BF16.F32.PACK_AB R175, R6, R195 ;  /* 0x000000c306af723e */ /* 0x000fe200000010ff */
[----:B------:R-:W-:Y:S06]  /*10db0*/  @!P6 BRA `(.L_x_2988) ;  /* 0x000000000004e947 */ /* 0x000fec0003800000 */
[----:B------:R-:W-:Y:S01]  /*10dc0*/  BPT.TRAP 0x1 ;  /* 0x000000040000795c */ /* 0x000fe20000300000 */
.L_x_2988:
[----:B------:R0:W3:Y:S01]  /*10dd0*/  SYNCS.PHASECHK.TRANS64.TRYWAIT P0, [R9+URZ+0x22850], R20 ;  /* 0x02285014090075a7 */ /* 0x0000e2000800017f */
[----:B------:R-:W-:Y:S05]  /*10de0*/  @!P6 BRA `(.L_x_2989) ;  /* 0x000000000004e947 */ /* 0x000fea0003800000 */
[----:B------:R-:W-:Y:S01]  /*10df0*/  BPT.TRAP 0x1 ;  /* 0x000000040000795c */ /* 0x000fe20000300000 */
.L_x_2989:
[----:B------:R-:W-:Y:S04]  /*10e00*/  BSSY B0, `(.L_x_2990) ;  /* 0x0000004000007945 */ /* 0x000fe80003800000 */
[----:B---3--:R-:W-:Y:S05]  /*10e10*/  @P0 BRA `(.L_x_2991) ;  /* 0x0000000000080947 */ /* 0x008fea0003800000 */
[----:B------:R-:W3:Y:S02]  /*10e20*/  SYNCS.PHASECHK.TRANS64.TRYWAIT P0, [R9+URZ+0x22850], R20 ;  /* 0x02285014090075a7 */ /* 0x000ee4000800017f */
[----:B---3--:R-:W-:Y:S05]  /*10e30*/  @!P0 BRA `(.L_x_2992) ;  /* 0x0000015400e48947 */ /* 0x008fea0003800000 */
.L_x_2991:
[----:B------:R-:W-:Y:S05]  /*10e40*/  BSYNC B0 ;  /* 0x0000000000007941 */ /* 0x000fea0003800000 */
.L_x_2990:
[----:B------:R-:W4:Y:S01]  /*10e50*/  S2R R177, SR_TID.X ;  /* 0x0000000000b17919 */ /* 0x000f220000002100 */
[----:B------:R-:W-:Y:S01]  /*10e60*/  IMAD.MOV.U32 R7, RZ, RZ, 0x40000040 ;  /* 0x40000040ff077424 */ /* 0x000fe200078e00ff */
[----:B------:R-:W-:Y:S05]  /*10e70*/  WARPSYNC.ALL ;  /* 0x0000000000007948 */ /* 0x000fea0003800000 */
[----:B------:R-:W-:Y:S01]  /*10e80*/  R2UR UR7, R7 ;  /* 0x00000000070772ca */ /* 0x000fe200000e0000 */
[----:B------:R-:W-:-:S04]  /*10e90*/  IMAD.MOV.U32 R6, RZ, RZ, 0xc00 ;  /* 0x00000c00ff067424 */ /* 0x000fc800078e00ff */
[----:B------:R-:W-:-:S05]  /*10ea0*/  IMAD R6, R2, R6, UR49 ;  /* 0x0000003102067e24 */ /* 0x000fca000f8e0206 */
[----:B------:R-:W-:Y:S02]  /*10eb0*/  R2UR UR6, R6 ;  /* 0x00000000060672ca */ /* 0x000fe400000e0000 */
[----:B----4-:R-:W-:-:S05]  /*10ec0*/  SHF.R.U32.HI R177, RZ, 0x7, R177 ;  /* 0x00000007ffb17819 */ /* 0x010fca00000116b1 */
[----:B------:R-:W-:Y:S02]  /*10ed0*/  VIADD R7, R177, 0x8 ;  /* 0x00000008b1077836 */ /* 0x000fe40000000000 */
[----:B------:R-:W-:-:S03]  /*10ee0*/  IMAD.U32 R177, RZ, RZ, UR51 ;  /* 0x00000033ffb17e24 */ /* 0x000fc6000f8e00ff */
[----:B------:R4:W-:Y:S02]  /*10ef0*/  BAR.SYNC.DEFER_BLOCKING R7, 0x100 ;  /* 0x000400070000751d */ /* 0x0009e40000010000 */
[----:B------:R-:W-:Y:S01]  /*10f00*/  ISETP.NE.AND P0, PT, R177, 0x3, PT ;  /* 0x00000003b100780c */ /* 0x000fe20003f05270 */
[----:B----4-:R-:W-:-:S03]  /*10f10*/  IMAD.MOV.U32 R7, RZ, RZ, 0x40000040 ;  /* 0x40000040ff077424 */ /* 0x010fc600078e00ff */
        /* <DEDUP_REMOVED lines=43> */
.L_x_2993:
[----:B------:R-:W4:Y:S01]  /*111d0*/  LDL R7, [R1] ;  /* 0x0000000001077983 */ /* 0x000f220000100800 */
[----:B01-3--:R-:W-:Y:S02]  /*111e0*/  VIADD R9, R9, 0x22860 ;  /* 0x0002286009097836 */ /* 0x00bfe40000000000 */
[----:B------:R-:W-:-:S05]  /*111f0*/  IMAD.U32 R6, RZ, RZ, UR47 ;  /* 0x0000002fff067e24 */ /* 0x000fca000f8e00ff */
[----:B------:R-:W-:-:S04]  /*11200*/  PRMT R6, R6, 0x654, R9 ;  /* 0x0000065406067816 */ /* 0x000fc80000000009 */
[----:B------:R0:W-:Y:S02]  /*11210*/  SYNCS.ARRIVE.TRANS64.RED.A1T0 RZ, [R6+URZ], RZ ;  /* 0x000000ff06ff79a7 */ /* 0x0001e4000810043f */
[----:B0-----:R-:W-:Y:S01]  /*11220*/  IMAD.MOV.U32 R6, RZ, RZ, R178 ;  /* 0x000000ffff067224 */ /* 0x001fe200078e00b2 */
[C---:B----4-:R-:W-:Y:S01]  /*11230*/  ISETP.GT.AND P0, PT, R0.reuse, R7, PT ;  /* 0x000000070000720c */ /* 0x050fe20003f04270 */
[----:B------:R-:W-:Y:S02]  /*11240*/  VIADD R0, R0, 0xffffffff ;  /* 0xffffffff00007836 */ /* 0x000fe40000000000 */
[----:B------:R-:W-:-:S10]  /*11250*/  IMAD.MOV.U32 R7, RZ, RZ, R176 ;  /* 0x000000ffff077224 */ /* 0x000fd400078e00b0 */
[----:B------:R-:W-:Y:S05]  /*11260*/  @P0 BRA `(.L_x_2994) ;  /* 0xffffffc400f40947 */ /* 0x000fea000383ffff */
[----:B------:R-:W-:Y:S02]  /*11270*/  IMAD.MOV.U32 R7, RZ, RZ, R176 ;  /* 0x000000ffff077224 */ /* 0x000fe400078e00b0 */
[----:B------:R-:W-:-:S07]  /*11280*/  IMAD.MOV.U32 R6, RZ, RZ, R178 ;  /* 0x000000ffff067224 */ /* 0x000fce00078e00b2 */
.L_x_2974:
[----:B------:R-:W0:Y:S01]  /*11290*/  LDC R9, c[0x0][0x448] ;  /* 0x00011200ff097b82 */ /* 0x000e220000000800 */
[----:B------:R-:W-:Y:S01]  /*112a0*/  VIADD R20, R228, 0x7f ;  /* 0x0000007fe4147836 */ /* 0x000fe20000000000 */
[----:B------:R-:W-:Y:S01]  /*112b0*/  LOP3.LUT R16, R16, 0xfff7ffff, RZ, 0xc0, !PT ;  /* 0xfff7ffff10107812 */ /* 0x000fe200078ec0ff */
[----:B------:R-:W-:-:S05]  /*112c0*/  ULDC UR4, c[0x0][0x9dc] ;  /* 0x0002770000047ab9 */ /* 0x000fca0000000800 */
[----:B------:R-:W1:Y:S01]  /*112d0*/  LDC R154, c[0x0][0x9e4] ;  /* 0x00027900ff9a7b82 */ /* 0x000e620000000800 */
[----:B0-----:R-:W-:-:S13]  /*112e0*/  ISETP.NE.AND P0, PT, R9, 0x1, PT ;  /* 0x000000010900780c */ /* 0x001fda0003f05270 */
[----:B------:R-:W0:Y:S01]  /*112f0*/  @P0 LDC R152, c[0x0][0x44c] ;  /* 0x00011300ff980b82 */ /* 0x000e220000000800 */
[----:B------:R-:W-:-:S04]  /*11300*/  @P0 LOP3.LUT R16, R16, 0x80000, RZ, 0xfc, !PT ;  /* 0x0008000010100812 */ /* 0x000fc800078efcff */
[----:B------:R-:W-:-:S03]  /*11310*/  LOP3.LUT R16, R16, 0xffefffff, RZ, 0xc0, !PT ;  /* 0xffefffff10107812 */ /* 0x000fc600078ec0ff */
[----:B------:R-:W3:Y:S01]  /*11320*/  @P0 LDC R9, c[0x0][0x450] ;  /* 0x00011400ff090b82 */ /* 0x000ee20000000800 */
[----:B0-----:R-:W-:-:S05]  /*11330*/  @P0 IMAD.HI.U32 R152, R20, R152, RZ ;  /* 0x0000009814980227 */ /* 0x001fca00078e00ff */
[----:B---3--:R-:W-:Y:S02]  /*11340*/  @P0 SHF.R.U32.HI R20, RZ, R9, R152 ;  /* 0x00000009ff140219 */ /* 0x008fe40000011698 */
[----:B-1----:R-:W-:Y:S02]  /*11350*/  ISETP.GE.AND P0, PT, R154, 0x1, PT ;  /* 0x000000019a00780c */ /* 0x002fe40003f06270 */
[----:B------:R-:W-:-:S05]  /*11360*/  IADD3 R9, R206, 0x1, -R203 ;  /* 0x00000001ce097810 */ /* 0x000fca0007ffe8cb */
[----:B------:R-:W-:-:S04]  /*11370*/  IMAD.IADD R20, R9, 0x1, R20 ;  /* 0x0000000109147824 */ /* 0x000fc800078e0214 */
[----:B------:R-:W-:Y:S02]  /*11380*/  VIADD R9, R20, -UR4 ;  /* 0x8000000414097c36 */ /* 0x000fe40008000000 */
[----:B------:R-:W-:Y:S01]  /*11390*/  @P0 LOP3.LUT R16, R16, 0x100000, RZ, 0xfc, !PT ;  /* 0x0010000010100812 */ /* 0x000fe200078efcff */
        /* <DEDUP_REMOVED lines=11> */
.L_x_2997:
[----:B------:R-:W-:-:S13]  /*11450*/  ISETP.NE.AND P0, PT, R154, 0x1, PT ;  /* 0x000000019a00780c */ /* 0x000fda0003f05270 */
[----:B------:R-:W0:Y:S02]  /*11460*/  @P0 LDC.64 R152, c[0x0][0x9e8] ;  /* 0x00027a00ff980b82 */ /* 0x000e240000000a00 */
[----:B0-----:R-:W-:-:S05]  /*11470*/  @P0 IMAD.HI.U32 R152, R20, R152, RZ ;  /* 0x0000009814980227 */ /* 0x001fca00078e00ff */
[----:B------:R-:W-:-:S07]  /*11480*/  @P0 SHF.R.U32.HI R20, RZ, R153, R152 ;  /* 0x00000099ff140219 */ /* 0x000fce0000011698 */
.L_x_2998:
[----:B------:R-:W-:Y:S05]  /*11490*/  BSYNC B0 ;  /* 0x0000000000007941 */ /* 0x000fea0003800000 */
.L_x_2996:
[----:B------:R-:W-:-:S05]  /*114a0*/  IMAD R20, R20, R154, RZ ;  /* 0x0000009a14147224 */ /* 0x000fca00078e02ff */
[----:B------:R-:W-:-:S07]  /*114b0*/  VIMNMX R9, R9, R20, !PT ;  /* 0x0000001409097248 */ /* 0x000fce0007fe0100 */
.L_x_2995:
[----:B------:R-:W3:Y:S01]  /*114c0*/  LDL R152, [R1+0x24] ;  /* 0x0000240001987983 */ /* 0x000ee20000100800 */
[----:B------:R-:W-:-:S04]  /*114d0*/  VIADD R9, R9, 0x5f ;  /* 0x0000005f09097836 */ /* 0x000fc80000000000 */
[----:B------:R-:W-:-:S05]  /*114e0*/  IMAD.HI R9, R9, 0x2aaaaaab, RZ ;  /* 0x2aaaaaab09097827 */ /* 0x000fca00078e02ff */
[----:B------:R-:W-:-:S04]  /*114f0*/  SHF.R.U32.HI R20, RZ, 0x1f, R9 ;  /* 0x0000001fff147819 */ /* 0x000fc80000011609 */
[----:B------:R-:W-:-:S04]  /*11500*/  LEA.HI.SX32 R20, R9, R20, 0x1c ;  /* 0x0000001409147211 */ /* 0x000fc800078fe2ff */
[----:B---3--:R-:W-:-:S04]  /*11510*/  VIMNMX R217, R152, R20, !PT ;  /* 0x0000001498d97248 */ /* 0x008fc80007fe0100 */
[----:B------:R-:W-:-:S13]  /*11520*/  ISETP.GE.AND P0, PT, R0, R217, PT ;  /* 0x000000d90000720c */ /* 0x000fda0003f06270 */
[----:B------:R-:W-:Y:S05]  /*11530*/  @!P0 BRA `(.L_x_2999) ;  /* 0x0000002400708947 */ /* 0x000fea0003800000 */
[----:B------:R-:W-:Y:S02]  /*11540*/  IMAD.MOV.U32 R213, RZ, RZ, R7 ;  /* 0x000000ffffd57224 */ /* 0x000fe400078e0007 */
[----:B------:R-:W-:Y:S02]  /*11550*/  IMAD.MOV.U32 R214, RZ, RZ, R6 ;  /* 0x000000ffffd67224 */ /* 0x000fe400078e0006 */
[----:B------:R-:W-:-:S07]  /*11560*/  IMAD.MOV.U32 R20, RZ, RZ, R0 ;  /* 0x000000ffff147224 */ /* 0x000fce00078e0000 */
.L_x_3011:
[----:B------:R-:W-:Y:S01]  /*11570*/  IMAD.U32 R6, RZ, RZ, UR51 ;  /* 0x00000033ff067e24 */ /* 0x000fe2000f8e00ff */
[----:B------:R-:W-:Y:S05]  /*11580*/  YIELD ;  /* 0x0000000000007946 */ /* 0x000fea0003800000 */
[----:B------:R-:W-:Y:S01]  /*11590*/  ISETP.NE.AND P2, PT, R6, 0x3, PT ;  /* 0x000000030600780c */ /* 0x000fe20003f45270 */
[----:B------:R-:W-:Y:S02]  /*115a0*/  VIADD R2, R2, 0x1 ;  /* 0x0000000102027836 */ /* 0x000fe40000000000 */
[----:B0-----:R-:W-:Y:S02]  /*115b0*/  IMAD.MOV.U32 R0, RZ, RZ, R20 ;  /* 0x000000ffff007224 */ /* 0x001fe400078e0014 */
[----:B------:R-:W-:Y:S01]  /*115c0*/  VIADD R20, R20, 0xffffffff ;  /* 0xffffffff14147836 */ /* 0x000fe20000000000 */
[----:B------:R-:W-:-:S02]  /*115d0*/  ISETP.NE.AND P1, PT, R2, 0x2, PT ;  /* 0x000000020200780c */ /* 0x000fc40003f25270 */
[----:B------:R-:W-:Y:S02]  /*115e0*/  ISETP.GT.AND P0, PT, R0, R217, PT ;  /* 0x000000d90000720c */ /* 0x000fe40003f04270 */
[----:B------:R-:W-:Y:S02]  /*115f0*/  SEL R0, RZ, 0x1, P1 ;  /* 0x00000001ff007807 */ /* 0x000fe40000800000 */
[----:B------:R-:W-:Y:S02]  /*11600*/  SEL R2, R2, RZ, P1 ;  /* 0x000000ff02027207 */ /* 0x000fe40000800000 */
[----:B------:R-:W-:Y:S01]  /*11610*/  LOP3.LUT R202, R202, R0, RZ, 0x3c, !PT ;  /* 0x00000000caca7212 */ /* 0x000fe200078e3cff */
[----:B------:R-:W-:Y:S06]  /*11620*/  @!P2 BRA `(.L_x_3000) ;  /* 0x000000000004a947 */ /* 0x000fec0003800000 */
[----:B------:R-:W-:Y:S01]  /*11630*/  BPT.TRAP 0x1 ;  /* 0x000000040000795c */ /* 0x000fe20000300000 */
.L_x_3000:
[----:B------:R-:W-:Y:S01]  /*11640*/  IMAD R0, R2, 0x8, R23 ;  /* 0x0000000802007824 */ /* 0x000fe200078e0217 */
[----:B------:R-:W-:-:S04]  /*11650*/  SHF.L.U32 R9, R202, 0x1f, RZ ;  /* 0x0000001fca097819 */ /* 0x000fc800000006ff */
[----:B------:R0:W1:Y:S01]  /*11660*/  SYNCS.PHASECHK.TRANS64.TRYWAIT P1, [R0+URZ+0x22830], R9 ;  /* 0x02283009000075a7 */ /* 0x000062000802017f */
[----:B------:R-:W-:Y:S05]  /*11670*/  @!P2 BRA `(.L_x_3001) ;  /* 0x000000000004a947 */ /* 0x000fea0003800000 */
[----:B------:R-:W-:Y:S01]  /*11680*/  BPT.TRAP 0x1 ;  /* 0x000000040000795c */ /* 0x000fe20000300000 */
.L_x_3001:
[----:B------:R-:W-:Y:S02]  /*11690*/  IMAD R154, R2, 0x300, R229 ;  /* 0x00000300029a7824 */ /* 0x000fe400078e02e5 */
[----:B------:R-:W-:Y:S01]  /*116a0*/  IMAD.MOV.U32 R155, RZ, RZ, 0x40000040 ;  /* 0x40000040ff9b7424 */ /* 0x000fe200078e00ff */
[----:B-1----:R-:W-:Y:S06]  /*116b0*/  @P1 BRA `(.L_x_3002) ;  /* 0x0000000000081947 */ /* 0x002fec0003800000 */
[----:B------:R-:W1:Y:S02]  /*116c0*/  SYNCS.PHASECHK.TRANS64.TRYWAIT P1, [R0+URZ+0x22830], R9 ;  /* 0x02283009000075a7 */ /* 0x000e64000802017f */
[----:B-1----:R-:W-:Y:S05]  /*116d0*/  @!P1 BRA `(.L_x_3003) ;  /* 0x0000014c00d09947 */ /* 0x002fea0003800000 */
.L_x_3002:
        /* <DEDUP_REMOVED lines=14> */
[----:B--2---:R-:W2:Y:S01]  /*117c0*/  S2R R21, SR_TID.X ;  /* 0x0000000000157919 */ /* 0x004ea20000002100 */
[----:B------:R-:W-:Y:S01]  /*117d0*/  R2UR UR19, R155 ;  /* 0x000000009b1372ca */ /* 0x000fe200000e0000 */
[----:B------:R-:W-:Y:S01]  /*117e0*/  IMAD.U32 R215, RZ, RZ, UR51 ;  /* 0x00000033ffd77e24 */ /* 0x000fe2000f8e00ff */
[----:B------:R-:W-:Y:S01]  /*117f0*/  WARPGROUP.ARRIVE ;  /* 0x00000000000079c5 */ /* 0x000fe20000000000 */
        /* <DEDUP_REMOVED lines=25> */
.L_x_3004:
        /* <DEDUP_REMOVED lines=36> */
[----:B------:R-:W-:Y:S01]  /*11bd0*/  UMOV UR48, UR43 ;  /* 0x0000002b00307c82 */ /* 0x000fe20008000000 */
[----:B------:R-:W-:Y:S01]  /*11be0*/  FMUL.FTZ R163, R166, UR40 ;  /* 0x00000028a6a37c20 */ /* 0x000fe20008410000 */
[----:B------:R-:W4:Y:S01]  /*11bf0*/  MUFU.TANH R157, R157 ;  /* 0x0000009d009d7308 */ /* 0x000f220000002400 */
[----:B-----5:R-:W-:Y:S01]  /*11c00*/  FMNMX.FTZ R6, R153, R6, !PT ;  /* 0x0000000699067209 */ /* 0x020fe20007810000 */
[----:B------:R-:W-:Y:S01]  /*11c10*/  FMUL.FTZ R166, R167, UR40 ;  /* 0x00000028a7a67c20 */ /* 0x000fe20008410000 */
[----:B------:R-:W-:Y:S01]  /*11c20*/  FMUL.FTZ R167, R170, UR40 ;  /* 0x00000028aaa77c20 */ /* 0x000fe20008410000 */
[----:B------:R-:W-:-:S04]  /*11c30*/  FMUL.FTZ R199, R199, UR40 ;  /* 0x00000028c7c77c20 */ /* 0x000fc80008410000 */
        /* <DEDUP_REMOVED lines=38> */
[----:B------:R-:W-:Y:S01]  /*11ea0*/  MUFU.TANH R216, R216 ;  /* 0x000000d800d87308 */ /* 0x000fe20000002400 */
[----:B----4-:R-:W-:-:S07]  /*11eb0*/  FMNMX.FTZ R6, R193, R6, !PT ;  /* 0x00000006c1067209 */ /* 0x010fce0007810000 */
[----:B------:R-:W-:Y:S01]  /*11ec0*/  MUFU.TANH R215, R215 ;  /* 0x000000d700d77308 */ /* 0x000fe20000002400 */
[----:B-----5:R-:W-:-:S05]  /*11ed0*/  FMNMX.FTZ R6, R196, R6, !PT ;  /* 0x00000006c4067209 */ /* 0x020fca0007810000 */
[----:B------:R-:W3:Y:S02]  /*11ee0*/  SHFL.BFLY PT, R197, R6, 0x2, 0x1f ;  /* 0x0c401f0006c57f89 */ /* 0x000ee400000e0000 */
[----:B------:R-:W-:Y:S08]  /*11ef0*/  MUFU.TANH R155, R155 ;  /* 0x0000009b009b7308 */ /* 0x000ff00000002400 */
[----:B------:R-:W-:Y:S08]  /*11f00*/  MUFU.TANH R158, R158 ;  /* 0x0000009e009e7308 */ /* 0x000ff00000002400 */
[----:B------:R-:W-:Y:S01]  /*11f10*/  MUFU.TANH R159, R159 ;  /* 0x0000009f009f7308 */ /* 0x000fe20000002400 */
[----:B---3--:R-:W-:-:S07]  /*11f20*/  FMNMX.FTZ R6, R6, R197, !PT ;  /* 0x000000c506067209 */ /* 0x008fce0007810000 */
[----:B------:R-:W-:Y:S01]  /*11f30*/  MUFU.TANH R162, R162 ;  /* 0x000000a200a27308 */ /* 0x000fe20000002400 */
[----:B------:R-:W3:Y:S07]  /*11f40*/  SHFL.BFLY PT, R154, R6, 0x1, 0x1f ;  /* 0x0c201f00069a7f89 */ /* 0x000eee00000e0000 */
[----:B------:R-:W-:Y:S08]  /*11f50*/  MUFU.TANH R163, R163 ;  /* 0x000000a300a37308 */ /* 0x000ff00000002400 */
[----:B------:R-:W-:Y:S08]  /*11f60*/  MUFU.TANH R166, R166 ;  /* 0x000000a600a67308 */ /* 0x000ff00000002400 */
[----:B------:R-:W-:Y:S01]  /*11f70*/  MUFU.TANH R167, R167 ;  /* 0x000000a700a77308 */ /* 0x000fe20000002400 */
[----:B---3--:R-:W-:-:S05]  /*11f80*/  FMNMX.FTZ R6, R6, R154, !PT ;  /* 0x0000009a06067209 */ /* 0x008fca0007810000 */
[C---:B------:R-:W-:Y:S01]  /*11f90*/  FMUL.FTZ R154, R6.reuse, UR48 ;  /* 0x00000030069a7c20 */ /* 0x040fe20008410000 */
[----:B------:R-:W-:Y:S01]  /*11fa0*/  FADD.FTZ R170, -R6, R214 ;  /* 0x000000d606aa7221 */ /* 0x000fe20000010100 */
[----:B------:R-:W-:Y:S02]  /*11fb0*/  MUFU.TANH R199, R199 ;  /* 0x000000c700c77308 */ /* 0x000fe40000002400 */
[--C-:B------:R-:W-:Y:S01]  /*11fc0*/  FFMA.FTZ R7, R7, UR48, -R154.reuse ;  /* 0x0000003007077c23 */ /* 0x100fe2000801089a */
[----:B------:R-:W-:Y:S01]  /*11fd0*/  FMUL.FTZ R170, R170, UR48 ;  /* 0x00000030aaaa7c20 */ /* 0x000fe20008410000 */
        /* <DEDUP_REMOVED lines=13> */
[--C-:B------:R-:W-:Y:S01]  /*120b0*/  FFMA.FTZ R172, R172, UR48, -R154.reuse ;  /* 0x00000030acac7c23 */ /* 0x100fe2000801089a */
[--C-:B------:R-:W-:Y:S01]  /*120c0*/  FFMA.FTZ R173, R173, UR48, -R154.reuse ;  /* 0x00000030adad7c23 */ /* 0x100fe2000801089a */
[--C-:B------:R-:W-:Y:S01]  /*120d0*/  FFMA.FTZ R177, R177, UR48, -R154.reuse ;  /* 0x00000030b1b17c23 */ /* 0x100fe2000801089a */
[--C-:B------:R-:W-:Y:S01]  /*120e0*/  FFMA.FTZ R180, R180, UR48, -R154.reuse ;  /* 0x00000030b4b47c23 */ /* 0x100fe2000801089a */
[--C-:B------:R-:W-:Y:S01]  /*120f0*/  FFMA.FTZ R181, R181, UR48, -R154.reuse ;  /* 0x00000030b5b57c23 */ /* 0x100fe2000801089a */
[--C-:B------:R-:W-:Y:S01]  /*12100*/  FFMA.FTZ R184, R184, UR48, -R154.reuse ;  /* 0x00000030b8b87c23 */ /* 0x100fe2000801089a */
[--C-:B------:R-:W-:Y:S01]  /*12110*/  FFMA.FTZ R185, R185, UR48, -R154.reuse ;  /* 0x00000030b9b97c23 */ /* 0x100fe2000801089a */
[----:B------:R-:W5:Y:S01]  /*12120*/  MUFU.EX2 R152, R152 ;  /* 0x0000009800987308 */ /* 0x000f620000000800 */
[--C-:B------:R-:W-:Y:S01]  /*12130*/  FFMA.FTZ R188, R188, UR48, -R154.reuse ;  /* 0x00000030bcbc7c23 */ /* 0x100fe2000801089a */
[--C-:B------:R-:W-:Y:S01]  /*12140*/  FFMA.FTZ R189, R189, UR48, -R154.reuse ;  /* 0x00000030bdbd7c23 */ /* 0x100fe2000801089a */
[--C-:B------:R-:W-:Y:S01]  /*12150*/  FFMA.FTZ R192, R192, UR48, -R154.reuse ;  /* 0x00000030c0c07c23 */ /* 0x100fe2000801089a */
[--C-:B------:R-:W-:Y:S01]  /*12160*/  FFMA.FTZ R193, R193, UR48, -R154.reuse ;  /* 0x00000030c1c17c23 */ /* 0x100fe2000801089a */
[----:B------:R-:W-:Y:S01]  /*12170*/  FFMA.FTZ R196, R196, UR48, -R154 ;  /* 0x00000030c4c47c23 */ /* 0x000fe2000801089a */
[----:B---3--:R-:W-:Y:S01]  /*12180*/  FMUL.FTZ R170, R171, UR40 ;  /* 0x00000028abaa7c20 */ /* 0x008fe20008410000 */
[----:B------:R-:W-:Y:S01]  /*12190*/  FMUL.FTZ R171, R174, UR40 ;  /* 0x00000028aeab7c20 */ /* 0x000fe20008410000 */
[----:B------:R-:W-:Y:S01]  /*121a0*/  MUFU.EX2 R214, R156 ;  /* 0x0000009c00d67308 */ /* 0x000fe20000000800 */
[----:B----4-:R-:W-:Y:S01]  /*121b0*/  FFMA.FTZ R154, R176, R8, R7 ;  /* 0x00000008b09a7223 */ /* 0x010fe20000010007 */
[----:B------:R-:W-:Y:S01]  /*121c0*/  FMUL.FTZ R8, R175, UR40 ;  /* 0x00000028af087c20 */ /* 0x000fe20008410000 */
        /* <DEDUP_REMOVED lines=8> */
[----:B------:R-:W-:Y:S01]  /*12250*/  FMUL.FTZ R187, R194, UR40 ;  /* 0x00000028c2bb7c20 */ /* 0x000fe20008410000 */
[----:B------:R-:W-:Y:S01]  /*12260*/  FMUL.FTZ R191, R198, UR40 ;  /* 0x00000028c6bf7c20 */ /* 0x000fe20008410000 */
[-C--:B------:R-:W-:Y:S01]  /*12270*/  FMUL.FTZ R24, R24, R176.reuse ;  /* 0x000000b018187220 */ /* 0x080fe20000410000 */
[-C--:B------:R-:W-:Y:S01]  /*12280*/  FMUL.FTZ R25, R25, R176.reuse ;  /* 0x000000b019197220 */ /* 0x080fe20000410000 */
[-C--:B------:R-:W-:Y:S01]  /*12290*/  FMUL.FTZ R28, R28, R176.reuse ;  /* 0x000000b01c1c7220 */ /* 0x080fe20000410000 */
[----:B------:R3:W4:Y:S01]  /*122a0*/  MUFU.EX2 R7, R153 ;  /* 0x0000009900077308 */ /* 0x0007220000000800 */
[-C--:B------:R-:W-:Y:S01]  /*122b0*/  FMUL.FTZ R29, R29, R176.reuse ;  /* 0x000000b01d1d7220 */ /* 0x080fe20000410000 */
[-C--:B------:R-:W-:Y:S01]  /*122c0*/  FMUL.FTZ R32, R32, R176.reuse ;  /* 0x000000b020207220 */ /* 0x080fe20000410000 */
[-C--:B------:R-:W-:Y:S01]  /*122d0*/  FMUL.FTZ R33, R33, R176.reuse ;  /* 0x000000b021217220 */ /* 0x080fe20000410000 */
[-C--:B------:R-:W-:Y:S01]  /*122e0*/  FMUL.FTZ R36, R36, R176.reuse ;  /* 0x000000b024247220 */ /* 0x080fe20000410000 */
[-C--:B------:R-:W-:Y:S01]  /*122f0*/  FMUL.FTZ R37, R37, R176.reuse ;  /* 0x000000b025257220 */ /* 0x080fe20000410000 */
[-C--:B------:R-:W-:Y:S01]  /*12300*/  FMUL.FTZ R40, R40, R176.reuse ;  /* 0x000000b028287220 */ /* 0x080fe20000410000 */
[-C--:B------:R-:W-:Y:S01]  /*12310*/  FMUL.FTZ R41, R41, R176.reuse ;  /* 0x000000b029297220 */ /* 0x080fe20000410000 */
[----:B------:R-:W5:Y:S01]  /*12320*/  MUFU.TANH R171, R171 ;  /* 0x000000ab00ab7308 */ /* 0x000f620000002400 */
[----:B---3--:R-:W-:Y:S01]  /*12330*/  FMUL.FTZ R153, R178, UR40 ;  /* 0x00000028b2997c20 */ /* 0x008fe20008410000 */
[----:B------:R-:W-:Y:S01]  /*12340*/  FMUL.FTZ R178, R183, UR40 ;  /* 0x00000028b7b27c20 */ /* 0x000fe20008410000 */
[----:B------:R-:W-:Y:S01]  /*12350*/  FMUL.FTZ R183, R190, UR40 ;  /* 0x00000028beb77c20 */ /* 0x000fe20008410000 */
[----:B------:R-:W-:Y:S01]  /*12360*/  FMUL.FTZ R190, R195, UR40 ;  /* 0x00000028c3be7c20 */ /* 0x000fe20008410000 */
[-C--:B------:R-:W-:Y:S01]  /*12370*/  FMUL.FTZ R44, R44, R176.reuse ;  /* 0x000000b02c2c7220 */ /* 0x080fe20000410000 */
[-C--:B------:R-:W-:Y:S01]  /*12380*/  FMUL.FTZ R45, R45, R176.reuse ;  /* 0x000000b02d2d7220 */ /* 0x080fe20000410000 */
[-C--:B------:R-:W-:Y:S01]  /*12390*/  FMUL.FTZ R48, R48, R176.reuse ;  /* 0x000000b030307220 */ /* 0x080fe20000410000 */
[----:B------:R-:W3:Y:S01]  /*123a0*/  MUFU.TANH R8, R8 ;  /* 0x0000000800087308 */ /* 0x000ee20000002400 */
[----:B----4-:R-:W-:Y:S01]  /*123b0*/  FADD.FTZ R154, R7, R154 ;  /* 0x0000009a079a7221 */ /* 0x010fe20000010000 */
[-C--:B------:R-:W-:Y:S01]  /*123c0*/  FMUL.FTZ R49, R49, R176.reuse ;  /* 0x000000b031317220 */ /* 0x080fe20000410000 */
[-C--:B------:R-:W-:Y:S01]  /*123d0*/  FMUL.FTZ R52, R52, R176.reuse ;  /* 0x000000b034347220 */ /* 0x080fe20000410000 */
[-C--:B------:R-:W-:Y:S01]  /*123e0*/  FMUL.FTZ R53, R53, R176.reuse ;  /* 0x000000b035357220 */ /* 0x080fe20000410000 */
[C---:B------:R-:W-:Y:S01]  /*123f0*/  FADD.FTZ R156, R214.reuse, R154 ;  /* 0x0000009ad69c7221 */ /* 0x040fe20000010000 */
[----:B------:R-:W-:Y:S01]  /*12400*/  F2FP.BF16.F32.PACK_AB R154, R214, R7 ;  /* 0x00000007d69a723e */ /* 0x000fe200000010ff */
        /* <DEDUP_REMOVED lines=41> */
[----:B-----5:R-:W-:Y:S01]  /*126a0*/  FMNMX.FTZ R7, R171, R7, !PT ;  /* 0x00000007ab077209 */ /* 0x020fe20007810000 */
[----:B------:R-:W5:Y:S01]  /*126b0*/  MUFU.TANH R182, R182 ;  /* 0x000000b600b67308 */ /* 0x000f620000002400 */
        /* <DEDUP_REMOVED lines=18> */
[----:B--2---:R-:W-:Y:S01]  /*127e0*/  FMNMX.FTZ R7, R178, R7, !PT ;  /* 0x00000007b2077209 */ /* 0x004fe20007810000 */
[-C--:B------:R-:W-:Y:S01]  /*127f0*/  FMUL.FTZ R132, R132, R176.reuse ;  /* 0x000000b084847220 */ /* 0x080fe20000410000 */
[-C--:B------:R-:W-:Y:S01]  /*12800*/  FMUL.FTZ R133, R133, R176.reuse ;  /* 0x000000b085857220 */ /* 0x080fe20000410000 */
[-C--:B------:R-:W-:Y:S01]  /*12810*/  FMUL.FTZ R136, R136, R176.reuse ;  /* 0x000000b088887220 */ /* 0x080fe20000410000 */
[----:B------:R-:W-:Y:S01]  /*12820*/  FMNMX.FTZ R7, R179, R7, !PT ;  /* 0x00000007b3077209 */ /* 0x000fe20007810000 */
[----:B------:R-:W1:Y:S01]  /*12830*/  MUFU.TANH R187, R187 ;  /* 0x000000bb00bb7308 */ /* 0x000e620000002400 */
[-C--:B------:R-:W-:Y:S01]  /*12840*/  FMUL.FTZ R137, R137, R176.reuse ;  /* 0x000000b089897220 */ /* 0x080fe20000410000 */
[-C--:B------:R-:W-:Y:S01]  /*12850*/  FMUL.FTZ R140, R140, R176.reuse ;  /* 0x000000b08c8c7220 */ /* 0x080fe20000410000 */
[----:B-----5:R-:W-:Y:S01]  /*12860*/  FMNMX.FTZ R7, R182, R7, !PT ;  /* 0x00000007b6077209 */ /* 0x020fe20007810000 */
[-C--:B------:R-:W-:Y:S01]  /*12870*/  FMUL.FTZ R141, R141, R176.reuse ;  /* 0x000000b08d8d7220 */ /* 0x080fe20000410000 */
[-C--:B------:R-:W-:Y:S01]  /*12880*/  FMUL.FTZ R144, R144, R176.reuse ;  /* 0x000000b090907220 */ /* 0x080fe20000410000 */
[-C--:B------:R-:W-:Y:S01]  /*12890*/  FMUL.FTZ R145, R145, R176.reuse ;  /* 0x000000b091917220 */ /* 0x080fe20000410000 */
[----:B---3--:R-:W-:Y:S01]  /*128a0*/  FMNMX.FTZ R7, R183, R7, !PT ;  /* 0x00000007b7077209 */ /* 0x008fe20007810000 */
[----:B------:R-:W2:Y:S01]  /*128b0*/  MUFU.TANH R190, R190 ;  /* 0x000000be00be7308 */ /* 0x000ea20000002400 */
[-C--:B------:R-:W-:Y:S01]  /*128c0*/  FMUL.FTZ R148, R148, R176.reuse ;  /* 0x000000b094947220 */ /* 0x080fe20000410000 */
[----:B------:R-:W-:Y:S01]  /*128d0*/  FMUL.FTZ R149, R149, R176 ;  /* 0x000000b095957220 */ /* 0x000fe20000410000 */
[----:B0-----:R-:W-:-:S05]  /*128e0*/  FMNMX.FTZ R7, R186, R7, !PT ;  /* 0x00000007ba077209 */ /* 0x001fca0007810000 */
[----:B------:R-:W0:Y:S01]  /*128f0*/  MUFU.TANH R191, R191 ;  /* 0x000000bf00bf7308 */ /* 0x000e220000002400 */
[----:B-1----:R-:W-:-:S07]  /*12900*/  FMNMX.FTZ R7, R187, R7, !PT ;  /* 0x00000007bb077209 */ /* 0x002fce0007810000 */
[----:B------:R-:W-:Y:S01]  /*12910*/  MUFU.EX2 R195, R168 ;  /* 0x000000a800c37308 */ /* 0x000fe20000000800 */
[----:B--2---:R-:W-:-:S07]  /*12920*/  FMNMX.FTZ R7, R190, R7, !PT ;  /* 0x00000007be077209 */ /* 0x004fce0007810000 */
[----:B------:R-:W-:Y:S01]  /*12930*/  MUFU.EX2 R168, R181 ;  /* 0x000000b500a87308 */ /* 0x000fe20000000800 */
[----:B0-----:R-:W-:-:S04]  /*12940*/  FMNMX.FTZ R7, R191, R7, !PT ;  /* 0x00000007bf077209 */ /* 0x001fc80007810000 */
[----:B------:R-:W-:-:S03]  /*12950*/  FMNMX.FTZ R7, R199, R7, !PT ;  /* 0x00000007c7077209 */ /* 0x000fc60007810000 */
[----:B------:R-:W-:Y:S02]  /*12960*/  MUFU.EX2 R198, R160 ;  /* 0x000000a000c67308 */ /* 0x000fe40000000800 */
[----:B------:R-:W0:Y:S06]  /*12970*/  SHFL.BFLY PT, R194, R7, 0x2, 0x1f ;  /* 0x0c401f0007c27f89 */ /* 0x000e2c00000e0000 */
[----:B------:R-:W-:Y:S08]  /*12980*/  MUFU.EX2 R160, R165 ;  /* 0x000000a500a07308 */ /* 0x000ff00000000800 */
[----:B------:R-:W-:Y:S08]  /*12990*/  MUFU.EX2 R165, R172 ;  /* 0x000000ac00a57308 */ /* 0x000ff00000000800 */
[----:B------:R-:W-:Y:S01]  /*129a0*/  MUFU.EX2 R172, R189 ;  /* 0x000000bd00ac7308 */ /* 0x000fe20000000800 */
[----:B0-----:R-:W-:-:S05]  /*129b0*/  FMNMX.FTZ R7, R7, R194, !PT ;  /* 0x000000c207077209 */ /* 0x001fca0007810000 */
[----:B------:R-:W0:Y:S02]  /*129c0*/  SHFL.BFLY PT, R214, R7, 0x1, 0x1f ;  /* 0x0c201f0007d67f89 */ /* 0x000e2400000e0000 */
[----:B------:R-:W-:Y:S08]  /*129d0*/  MUFU.EX2 R194, R164 ;  /* 0x000000a400c27308 */ /* 0x000ff00000000800 */
[----:B------:R1:W-:Y:S08]  /*129e0*/  MUFU.EX2 R164, R173 ;  /* 0x000000ad00a47308 */ /* 0x0003f00000000800 */
[----:B------:R-:W2:Y:S01]  /*129f0*/  MUFU.EX2 R157, R157 ;  /* 0x0000009d009d7308 */ /* 0x000ea20000000800 */
[----:B0-----:R-:W-:-:S07]  /*12a00*/  FMNMX.FTZ R7, R7, R214, !PT ;  /* 0x000000d607077209 */ /* 0x001fce0007810000 */
[----:B------:R-:W-:Y:S01]  /*12a10*/  MUFU.EX2 R161, R161 ;  /* 0x000000a100a17308 */ /* 0x000fe20000000800 */
[C---:B-1----:R-:W-:Y:S01]  /*12a20*/  FMUL.FTZ R173, R7.reuse, UR48 ;  /* 0x0000003007ad7c20 */ /* 0x042fe20008410000 */
[----:B------:R-:W-:-:S03]  /*12a30*/  FADD.FTZ R181, -R7, R213 ;  /* 0x000000d507b57221 */ /* 0x000fc60000010100 */
[--C-:B------:R-:W-:Y:S01]  /*12a40*/  FFMA.FTZ R216, R216, UR48, -R173.reuse ;  /* 0x00000030d8d87c23 */ /* 0x100fe200080108ad */
[----:B------:R-:W-:Y:S01]  /*12a50*/  FMUL.FTZ R181, R181, UR48 ;  /* 0x00000030b5b57c20 */ /* 0x000fe20008410000 */
        /* <DEDUP_REMOVED lines=13> */
[----:B--2---:R-:W-:Y:S01]  /*12b30*/  FADD.FTZ R156, R157, R156 ;  /* 0x0000009c9d9c7221 */ /* 0x004fe20000010000 */
        /* <DEDUP_REMOVED lines=12> */
[----:B------:R-:W-:Y:S01]  /*12c00*/  FFMA.FTZ R173, R199, UR48, -R173 ;  /* 0x00000030c7ad7c23 */ /* 0x000fe200080108ad */
[----:B------:R-:W-:Y:S01]  /*12c10*/  IMAD.U32 R199, RZ, RZ, UR47 ;  /* 0x0000002fffc77e24 */ /* 0x000fe2000f8e00ff */
[----:B------:R-:W2:Y:S01]  /*12c20*/  MUFU.EX2 R155, R155 ;  /* 0x0000009b009b7308 */ /* 0x000ea20000000800 */
[----:B0-----:R-:W-:Y:S01]  /*12c30*/  FFMA.FTZ R3, R178, R3, R216 ;  /* 0x00000003b2037223 */ /* 0x001fe200000100d8 */
        /* <DEDUP_REMOVED lines=32> */
[C---:B------:R-:W-:Y:S01]  /*12e40*/  FADD.FTZ R3, R198.reuse, R156 ;  /* 0x0000009cc6037221 */ /* 0x040fe20000010000 */
[----:B------:R-:W-:Y:S01]  /*12e50*/  F2FP.BF16.F32.PACK_AB R156, R198, R157 ;  /* 0x0000009dc69c723e */ /* 0x000fe200000010ff */
[-C--:B------:R-:W-:Y:S01]  /*12e60*/  FMUL.FTZ R71, R71, R178.reuse ;  /* 0x000000b247477220 */ /* 0x080fe20000410000 */
[-C--:B------:R-:W-:Y:S01]  /*12e70*/  FMUL.FTZ R74, R74, R178.reuse ;  /* 0x000000b24a4a7220 */ /* 0x080fe20000410000 */
[----:B------:R-:W-:Y:S01]  /*12e80*/  FADD.FTZ R3, R161, R3 ;  /* 0x00000003a1037221 */ /* 0x000fe20000010000 */
[----:B------:R-:W-:Y:S01]  /*12e90*/  FMUL.FTZ R75, R75, R178 ;  /* 0x000000b24b4b7220 */ /* 0x000fe20000410000 */
[----:B------:R-:W1:Y:S01]  /*12ea0*/  MUFU.EX2 R166, R166 ;  /* 0x000000a600a67308 */ /* 0x000e620000000800 */
[----:B--2---:R-:W-:Y:S01]  /*12eb0*/  FADD.FTZ R181, R162, R181 ;  /* 0x000000b5a2b57221 */ /* 0x004fe20000010000 */
[----:B------:R-:W-:Y:S01]  /*12ec0*/  FADD.FTZ R3, R194, R3 ;  /* 0x00000003c2037221 */ /* 0x000fe20000010000 */
[----:B------:R-:W-:Y:S01]  /*12ed0*/  F2FP.BF16.F32.PACK_AB R157, R162, R158 ;  /* 0x0000009ea29d723e */ /* 0x000fe200000010ff */
[----:B------:R-:W-:Y:S01]  /*12ee0*/  FMUL.FTZ R78, R78, R178 ;  /* 0x000000b24e4e7220 */ /* 0x000fe20000410000 */
[----:B------:R-:W-:Y:S01]  /*12ef0*/  F2FP.BF16.F32.PACK_AB R158, R194, R161 ;  /* 0x000000a1c29e723e */ /* 0x000fe200000010ff */
[----:B------:R-:W-:Y:S01]  /*12f00*/  FADD.FTZ R3, R160, R3 ;  /* 0x00000003a0037221 */ /* 0x000fe20000010000 */
[----:B------:R-:W-:Y:S01]  /*12f10*/  F2FP.BF16.F32.PACK_AB R160, R195, R160 ;  /* 0x000000a0c3a0723e */ /* 0x000fe200000010ff */
[----:B------:R-:W2:Y:S01]  /*12f20*/  MUFU.EX2 R167, R167 ;  /* 0x000000a700a77308 */ /* 0x000ea20000000800 */
[----:B0-----:R-:W-:Y:S01]  /*12f30*/  FADD.FTZ R181, R159, R181 ;  /* 0x000000b59fb57221 */ /* 0x001fe20000010000 */
[----:B------:R-:W-:Y:S01]  /*12f40*/  FADD.FTZ R3, R195, R3 ;  /* 0x00000003c3037221 */ /* 0x000fe20000010000 */
[-C--:B------:R-:W-:Y:S01]  /*12f50*/  FMUL.FTZ R79, R79, R178.reuse ;  /* 0x000000b24f4f7220 */ /* 0x080fe20000410000 */
[-C--:B------:R-:W-:Y:S01]  /*12f60*/  FMUL.FTZ R82, R82, R178.reuse ;  /* 0x000000b252527220 */ /* 0x080fe20000410000 */
        /* <DEDUP_REMOVED lines=32> */
[----:B------:R-:W-:Y:S01]  /*13170*/  FADD.FTZ R3, R165, R3 ;  /* 0x00000003a5037221 */ /* 0x000fe20000010000 */
[-C--:B------:R-:W-:Y:S01]  /*13180*/  FMUL.FTZ R126, R126, R178.reuse ;  /* 0x000000b27e7e7220 */ /* 0x080fe20000410000 */
[-C--:B------:R-:W-:Y:S01]  /*13190*/  FMUL.FTZ R127, R127, R178.reuse ;  /* 0x000000b27f7f7220 */ /* 0x080fe20000410000 */
[----:B------:R1:W3:Y:S01]  /*131a0*/  MUFU.EX2 R8, R153 ;  /* 0x0000009900087308 */ /* 0x0002e20000000800 */
        /* <DEDUP_REMOVED lines=10> */
[----:B-1----:R-:W-:-:S02]  /*13250*/  VIADD R153, R0, 0x22840 ;  /* 0x0002284000997836 */ /* 0x002fc40000000000 */
[-C--:B------:R-:W-:Y:S01]  /*13260*/  FMUL.FTZ R139, R139, R178.reuse ;  /* 0x000000b28b8b7220 */ /* 0x080fe20000410000 */
[-C--:B------:R-:W-:Y:S01]  /*13270*/  FMUL.FTZ R142, R142, R178.reuse ;  /* 0x000000b28e8e7220 */ /* 0x080fe20000410000 */
[-C--:B------:R-:W-:Y:S01]  /*13280*/  FMUL.FTZ R143, R143, R178.reuse ;  /* 0x000000b28f8f7220 */ /* 0x080fe20000410000 */
[-C--:B------:R-:W-:Y:S01]  /*13290*/  FMUL.FTZ R146, R146, R178.reuse ;  /* 0x000000b292927220 */ /* 0x080fe20000410000 */
[----:B------:R-:W0:Y:S01]  /*132a0*/  MUFU.EX2 R189, R189 ;  /* 0x000000bd00bd7308 */ /* 0x000e220000000800 */
[----:B---3--:R-:W-:Y:S01]  /*132b0*/  FADD.FTZ R181, R8, R181 ;  /* 0x000000b508b57221 */ /* 0x008fe20000010000 */
[----:B------:R-:W-:Y:S01]  /*132c0*/  PRMT R153, R199, 0x654, R153 ;  /* 0x00000654c7997816 */ /* 0x000fe20000000099 */
[-C--:B------:R-:W-:Y:S01]  /*132d0*/  FMUL.FTZ R147, R147, R178.reuse ;  /* 0x000000b293937220 */ /* 0x080fe20000410000 */
[-C--:B------:R-:W-:Y:S01]  /*132e0*/  FMUL.FTZ R150, R150, R178.reuse ;  /* 0x000000b296967220 */ /* 0x080fe20000410000 */
[----:B------:R-:W-:Y:S01]  /*132f0*/  FMUL.FTZ R151, R151, R178 ;  /* 0x000000b297977220 */ /* 0x000fe20000410000 */
[----:B------:R1:W-:Y:S02]  /*13300*/  SYNCS.ARRIVE.TRANS64.RED.A1T0 RZ, [R153+URZ], RZ ;  /* 0x000000ff99ff79a7 */ /* 0x0003e4000810043f */
[----:B------:R-:W3:Y:S01]  /*13310*/  MUFU.EX2 R177, R177 ;  /* 0x000000b100b17308 */ /* 0x000ee20000000800 */
[C---:B--2---:R-:W-:Y:S01]  /*13320*/  FADD.FTZ R3, R197.reuse, R3 ;  /* 0x00000003c5037221 */ /* 0x044fe20000010000 */
[----:B------:R-:W-:-:S02]  /*13330*/  F2FP.BF16.F32.PACK_AB R164, R197, R164 ;  /* 0x000000a4c5a4723e */ /* 0x000fc400000010ff */
[----:B-1----:R-:W-:-:S04]  /*13340*/  F2FP.BF16.F32.PACK_AB R153, R215, R216 ;  /* 0x000000d8d799723e */ /* 0x002fc800000010ff */
[----:B------:R-:W1:Y:S01]  /*13350*/  MUFU.EX2 R175, R175 ;  /* 0x000000af00af7308 */ /* 0x000e620000000800 */
[C---:B0-----:R-:W-:Y:S01]  /*13360*/  FADD.FTZ R181, R189.reuse, R181 ;  /* 0x000000b5bdb57221 */ /* 0x041fe20000010000 */
[----:B------:R-:W-:-:S06]  /*13370*/  F2FP.BF16.F32.PACK_AB R165, R189, R8 ;  /* 0x00000008bda5723e */ /* 0x000fcc00000010ff */
[----:B------:R-:W0:Y:S01]  /*13380*/  MUFU.EX2 R180, R180 ;  /* 0x000000b400b47308 */ /* 0x000e220000000800 */
[----:B---3--:R-:W-:-:S07]  /*13390*/  FADD.FTZ R3, R177, R3 ;  /* 0x00000003b1037221 */ /* 0x008fce0000010000 */
[----:B------:R-:W2:Y:S01]  /*133a0*/  MUFU.EX2 R174, R174 ;  /* 0x000000ae00ae7308 */ /* 0x000ea20000000800 */
[----:B-1----:R-:W-:-:S07]  /*133b0*/  FADD.FTZ R181, R175, R181 ;  /* 0x000000b5afb57221 */ /* 0x002fce0000010000 */
[----:B------:R-:W1:Y:S01]  /*133c0*/  MUFU.EX2 R179, R179 ;  /* 0x000000b300b37308 */ /* 0x000e620000000800 */
[C---:B0-----:R-:W-:Y:S01]  /*133d0*/  FADD.FTZ R3, R180.reuse, R3 ;  /* 0x00000003b4037221 */ /* 0x041fe20000010000 */
[----:B------:R-:W-:-:S03]  /*133e0*/  F2FP.BF16.F32.PACK_AB R166, R180, R177 ;  /* 0x000000b1b4a6723e */ /* 0x000fc600000010ff */
[----:B------:R-:W-:-:S03]  /*133f0*/  FADD.FTZ R3, R168, R3 ;  /* 0x00000003a8037221 */ /* 0x000fc60000010000 */
[----:B------:R-:W0:Y:S01]  /*13400*/  MUFU.EX2 R184, R184 ;  /* 0x000000b800b87308 */ /* 0x000e220000000800 */
[C---:B--2---:R-:W-:Y:S01]  /*13410*/  FADD.FTZ R181, R174.reuse, R181 ;  /* 0x000000b5aeb57221 */ /* 0x044fe20000010000 */
[----:B------:R-:W-:-:S06]  /*13420*/  F2FP.BF16.F32.PACK_AB R167, R174, R175 ;  /* 0x000000afaea7723e */ /* 0x000fcc00000010ff */
[----:B------:R-:W2:Y:S01]  /*13430*/  MUFU.EX2 R182, R182 ;  /* 0x000000b600b67308 */ /* 0x000ea20000000800 */
[----:B-1----:R-:W-:-:S07]  /*13440*/  FADD.FTZ R181, R179, R181 ;  /* 0x000000b5b3b57221 */ /* 0x002fce0000010000 */
[----:B------:R-:W1:Y:S01]  /*13450*/  MUFU.EX2 R185, R185 ;  /* 0x000000b900b97308 */ /* 0x000e620000000800 */
[C---:B0-----:R-:W-:Y:S01]  /*13460*/  FADD.FTZ R3, R184.reuse, R3 ;  /* 0x00000003b8037221 */ /* 0x041fe20000010000 */
[----:B------:R-:W-:-:S06]  /*13470*/  F2FP.BF16.F32.PACK_AB R168, R184, R168 ;  /* 0x000000a8b8a8723e */ /* 0x000fcc00000010ff */
[----:B------:R-:W0:Y:S01]  /*13480*/  MUFU.EX2 R183, R183 ;  /* 0x000000b700b77308 */ /* 0x000e220000000800 */
[C---:B--2---:R-:W-:Y:S01]  /*13490*/  FADD.FTZ R181, R182.reuse, R181 ;  /* 0x000000b5b6b57221 */ /* 0x044fe20000010000 */
[----:B------:R-:W-:-:S06]  /*134a0*/  F2FP.BF16.F32.PACK_AB R169, R182, R179 ;  /* 0x000000b3b6a9723e */ /* 0x000fcc00000010ff */
[----:B------:R-:W2:Y:S01]  /*134b0*/  MUFU.EX2 R188, R188 ;  /* 0x000000bc00bc7308 */ /* 0x000ea20000000800 */
[----:B-1----:R-:W-:-:S07]  /*134c0*/  FADD.FTZ R3, R185, R3 ;  /* 0x00000003b9037221 */ /* 0x002fce0000010000 */
        /* <DEDUP_REMOVED lines=15> */
[----:B-1----:R-:W-:-:S07]  /*135c0*/  FADD.FTZ R181, R190, R181 ;  /* 0x000000b5beb57221 */ /* 0x002fce0000010000 */
[----:B------:R-:W1:Y:S01]  /*135d0*/  MUFU.EX2 R196, R196 ;  /* 0x000000c400c47308 */ /* 0x000e620000000800 */
[----:B0-----:R-:W-:-:S07]  /*135e0*/  FADD.FTZ R3, R193, R3 ;  /* 0x00000003c1037221 */ /* 0x001fce0000010000 */
[----:B------:R0:W3:Y:S01]  /*135f0*/  MUFU.EX2 R177, R173 ;  /* 0x000000ad00b17308 */ /* 0x0000e20000000800 */
[----:B--2---:R-:W-:Y:S01]  /*13600*/  FADD.FTZ R181, R175, R181 ;  /* 0x000000b5afb57221 */ /* 0x004fe20000010000 */
[----:B-1----:R-:W-:Y:S01]  /*13610*/  FADD.FTZ R8, R196, R3 ;  /* 0x00000003c4087221 */ /* 0x002fe20000010000 */
[----:B0-----:R-:W-:Y:S02]  /*13620*/  F2FP.BF16.F32.PACK_AB R173, R190, R187 ;  /* 0x000000bbbead723e */ /* 0x001fe400000010ff */
[----:B------:R-:W-:Y:S01]  /*13630*/  F2FP.BF16.F32.PACK_AB R174, R196, R193 ;  /* 0x000000c1c4ae723e */ /* 0x000fe200000010ff */
[C---:B---3--:R-:W-:Y:S01]  /*13640*/  FADD.FTZ R3, R177.reuse, R181 ;  /* 0x000000b5b1037221 */ /* 0x048fe20000010000 */
[----:B------:R-:W-:Y:S01]  /*13650*/  F2FP.BF16.F32.PACK_AB R175, R177, R175 ;  /* 0x000000afb1af723e */ /* 0x000fe200000010ff */
[----:B------:R-:W-:Y:S06]  /*13660*/  @!P2 BRA `(.L_x_3005) ;  /* 0x000000000004a947 */ /* 0x000fec0003800000 */
[----:B------:R-:W-:Y:S01]  /*13670*/  BPT.TRAP 0x1 ;  /* 0x000000040000795c */ /* 0x000fe20000300000 */
.L_x_3005:
[----:B------:R0:W1:Y:S01]  /*13680*/  SYNCS.PHASECHK.TRANS64.TRYWAIT P1, [R0+URZ+0x22850], R9 ;  /* 0x02285009000075a7 */ /* 0x000062000802017f */
[----:B------:R-:W-:Y:S05]  /*13690*/  @!P2 BRA `(.L_x_3006) ;  /* 0x000000000004a947 */ /* 0x000fea0003800000 */
[----:B------:R-:W-:Y:S01]  /*136a0*/  BPT.TRAP 0x1 ;  /* 0x000000040000795c */ /* 0x000fe20000300000 */
.L_x_3006:
[----:B------:R-:W-:Y:S04]  /*136b0*/  BSSY B0, `(.L_x_3007) ;  /* 0x0000004000007945 */ /* 0x000fe80003800000 */
[----:B-1----:R-:W-:Y:S05]  /*136c0*/  @P1 BRA `(.L_x_3008) ;  /* 0x0000000000081947 */ /* 0x002fea0003800000 */
[----:B------:R-:W1:Y:S02]  /*136d0*/  SYNCS.PHASECHK.TRANS64.TRYWAIT P1, [R0+URZ+0x22850], R9 ;  /* 0x02285009000075a7 */ /* 0x000e64000802017f */
[----:B-1----:R-:W-:Y:S05]  /*136e0*/  @!P1 BRA `(.L_x_3009) ;  /* 0x0000012c00e09947 */ /* 0x002fea0003800000 */
.L_x_3008:
[----:B------:R-:W-:Y:S05]  /*136f0*/  BSYNC B0 ;  /* 0x0000000000007941 */ /* 0x000fea0003800000 */
.L_x_3007:
[----:B------:R-:W2:Y:S01]  /*13700*/  S2R R178, SR_TID.X ;  /* 0x0000000000b27919 */ /* 0x000ea20000002100 */
[----:B------:R-:W-:Y:S05]  /*13710*/  WARPSYNC.ALL ;  /* 0x0000000000007948 */ /* 0x000fea0003800000 */
[----:B------:R-:W-:Y:S02]  /*13720*/  IMAD.MOV.U32 R176, RZ, RZ, 0xc00 ;  /* 0x00000c00ffb07424 */ /* 0x000fe400078e00ff */
[----:B------:R-:W-:Y:S02]  /*13730*/  IMAD.MOV.U32 R177, RZ, RZ, 0x40000040 ;  /* 0x40000040ffb17424 */ /* 0x000fe400078e00ff */
[----:B------:R-:W-:-:S03]  /*13740*/  IMAD R176, R2, R176, UR49 ;  /* 0x0000003102b07e24 */ /* 0x000fc6000f8e02b0 */
[----:B------:R-:W-:Y:S01]  /*13750*/  R2UR UR7, R177 ;  /* 0x00000000b10772ca */ /* 0x000fe200000e0000 */
[----:B------:R-:W-:Y:S01]  /*13760*/  IMAD.MOV.U32 R177, RZ, RZ, 0x40000040 ;  /* 0x40000040ffb17424 */ /* 0x000fe200078e00ff */
[----:B------:R-:W-:Y:S02]  /*13770*/  R2UR UR6, R176 ;  /* 0x00000000b00672ca */ /* 0x000fe400000e0000 */
[----:B--2---:R-:W-:-:S05]  /*13780*/  SHF.R.U32.HI R178, RZ, 0x7, R178 ;  /* 0x00000007ffb27819 */ /* 0x004fca00000116b2 */
[----:B01----:R-:W-:Y:S02]  /*13790*/  VIADD R9, R178, 0x8 ;  /* 0x00000008b2097836 */ /* 0x003fe40000000000 */
[----:B------:R-:W-:-:S03]  /*137a0*/  IMAD.U32 R178, RZ, RZ, UR51 ;  /* 0x00000033ffb27e24 */ /* 0x000fc6000f8e00ff */
[----:B------:R0:W-:Y:S02]  /*137b0*/  BAR.SYNC.DEFER_BLOCKING R9, 0x100 ;  /* 0x000400090000751d */ /* 0x0001e40000010000 */
[----:B------:R-:W-:-:S04]  /*137c0*/  ISETP.NE.AND P1, PT, R178, 0x3, PT ;  /* 0x00000003b200780c */ /* 0x000fc80003f25270 */
        /* <DEDUP_REMOVED lines=43> */
.L_x_3010:
[----:B------:R-:W-:Y:S02]  /*13a80*/  VIADD R0, R0, 0x22860 ;  /* 0x0002286000007836 */ /* 0x000fe40000000000 */
[----:B------:R-:W-:Y:S02]  /*13a90*/  IMAD.U32 R9, RZ, RZ, UR47 ;  /* 0x0000002fff097e24 */ /* 0x000fe4000f8e00ff */
[----:B------:R-:W-:Y:S02]  /*13aa0*/  IMAD.MOV.U32 R213, RZ, RZ, R7 ;  /* 0x000000ffffd57224 */ /* 0x000fe400078e0007 */
[----:B------:R-:W-:Y:S01]  /*13ab0*/  IMAD.MOV.U32 R214, RZ, RZ, R6 ;  /* 0x000000ffffd67224 */ /* 0x000fe200078e0006 */
[----:B------:R-:W-:-:S04]  /*13ac0*/  PRMT R0, R9, 0x654, R0 ;  /* 0x0000065409007816 */ /* 0x000fc80000000000 */
[----:B------:R0:W-:Y:S01]  /*13ad0*/  SYNCS.ARRIVE.TRANS64.RED.A1T0 RZ, [R0+URZ], RZ ;  /* 0x000000ff00ff79a7 */ /* 0x0001e2000810043f */
[----:B------:R-:W-:Y:S05]  /*13ae0*/  @P0 BRA `(.L_x_3011) ;  /* 0xffffffd800a00947 */ /* 0x000fea000383ffff */
[----:B0-----:R-:W-:-:S07]  /*13af0*/  IMAD.MOV.U32 R0, RZ, RZ, R20 ;  /* 0x000000ffff007224 */ /* 0x001fce00078e0014 */
.L_x_2999:
[----:B------:R-:W3:Y:S02]  /*13b00*/  LDL R9, [R1+0x24] ;  /* 0x0000240001097983 */ /* 0x000ee40000100800 */
[----:B---3--:R-:W-:-:S13]  /*13b10*/  ISETP.GE.AND P0, PT, R0, R9, PT ;  /* 0x000000090000720c */ /* 0x008fda0003f06270 */
[----:B------:R-:W-:Y:S05]  /*13b20*/  @!P0 BRA `(.L_x_3012) ;  /* 0x0000003800148947 */ /* 0x000fea0003800000 */
[----:B------:R-:W-:Y:S02]  /*13b30*/  IMAD.MOV.U32 R213, RZ, RZ, R7 ;  /* 0x000000ffffd57224 */ /* 0x000fe400078e0007 */
[----:B------:R-:W-:-:S07]  /*13b40*/  IMAD.MOV.U32 R214, RZ, RZ, R6 ;  /* 0x000000ffffd67224 */ /* 0x000fce00078e0006 */
.L_x_3032:
        /* <DEDUP_REMOVED lines=8> */
[----:B------:R-:W-:Y:S06]  /*13bd0*/  @!P1 BRA `(.L_x_3013) ;  /* 0x0000000000049947 */ /* 0x000fec0003800000 */
[----:B------:R-:W-:Y:S01]  /*13be0*/  BPT.TRAP 0x1 ;  /* 0x000000040000795c */ /* 0x000fe20000300000 */
.L_x_3013:
[----:B------:R-:W-:Y:S01]  /*13bf0*/  IMAD R9, R2, 0x8, R23 ;  /* 0x0000000802097824 */ /* 0x000fe200078e0217 */
[----:B------:R-:W-:-:S04]  /*13c00*/  SHF.L.U32 R20, R202, 0x1f, RZ ;  /* 0x0000001fca147819 */ /* 0x000fc800000006ff */
[----:B------:R0:W1:Y:S01]  /*13c10*/  SYNCS.PHASECHK.TRANS64.TRYWAIT P0, [R9+URZ+0x22830], R20 ;  /* 0x02283014090075a7 */ /* 0x000062000800017f */
[----:B------:R-:W-:Y:S05]  /*13c20*/  @!P1 BRA `(.L_x_3014) ;  /* 0x0000000000049947 */ /* 0x000fea0003800000 */
[----:B------:R-:W-:Y:S01]  /*13c30*/  BPT.TRAP 0x1 ;  /* 0x000000040000795c */ /* 0x000fe20000300000 */
.L_x_3014:
[----:B------:R-:W-:Y:S02]  /*13c40*/  IMAD R154, R2, 0x300, R229 ;  /* 0x00000300029a7824 */ /* 0x000fe400078e02e5 */
[----:B------:R-:W-:Y:S01]  /*13c50*/  IMAD.MOV.U32 R155, RZ, RZ, 0x40000040 ;  /* 0x40000040ff9b7424 */ /* 0x000fe200078e00ff */
[----:B-1----:R-:W-:Y:S06]  /*13c60*/  @P0 BRA `(.L_x_3015) ;  /* 0x0000000000080947 */ /* 0x002fec0003800000 */
[----:B------:R-:W1:Y:S02]  /*13c70*/  SYNCS.PHASECHK.TRANS64.TRYWAIT P0, [R9+URZ+0x22830], R20 ;  /* 0x02283014090075a7 */ /* 0x000e64000800017f */
[----:B-1----:R-:W-:Y:S05]  /*13c80*/  @!P0 BRA `(.L_x_3016) ;  /* 0x00000128008c8947 */ /* 0x002fea0003800000 */
.L_x_3015:
        /* <DEDUP_REMOVED lines=43> */
.L_x_3017:
[----:B------:R-:W3:Y:S01]  /*13f40*/  LDL R6, [R1+0x4] ;  /* 0x0000040001067983 */ /* 0x000ee20000100800 */
[----:B------:R-:W4:Y:S08]  /*13f50*/  LDC R7, c[0x0][0x448] ;  /* 0x00011200ff077b82 */ /* 0x000f300000000800 */
[----:B------:R-:W5:Y:S01]  /*13f60*/  LDC R227, c[0x0][0x9e4] ;  /* 0x00027900ffe37b82 */ /* 0x000f620000000800 */
[----:B----4-:R-:W-:-:S13]  /*13f70*/  ISETP.NE.AND P0, PT, R7, 0x1, PT ;  /* 0x000000010700780c */ /* 0x010fda0003f05270 */
[----:B------:R-:W4:Y:S08]  /*13f80*/  @P0 LDC R215, c[0x0][0x44c] ;  /* 0x00011300ffd70b82 */ /* 0x000f300000000800 */
[----:B------:R-:W0:Y:S01]  /*13f90*/  @P0 LDC R7, c[0x0][0x450] ;  /* 0x00011400ff070b82 */ /* 0x000e220000000800 */
[----:B------:R-:W-:Y:S01]  /*13fa0*/  FMUL.FTZ R216, R188, UR39 ;  /* 0x00000027bcd87c20 */ /* 0x000fe20008410000 */
        /* <DEDUP_REMOVED lines=57> */
[----:B0-----:R-:W-:Y:S01]  /*14340*/  @P0 SHF.R.U32.HI R6, RZ, R7, R215 ;  /* 0x00000007ff060219 */ /* 0x001fe200000116d7 */
        /* <DEDUP_REMOVED lines=21> */
[----:B-----5:R-:W-:Y:S01]  /*144a0*/  ISETP.GE.AND P0, PT, R227, 0x1, PT ;  /* 0x00000001e300780c */ /* 0x020fe20003f06270 */
[----:B------:R-:W3:Y:S01]  /*144b0*/  MUFU.TANH R7, R7 ;  /* 0x0000000700077308 */ /* 0x000ee20000002400 */
[----:B------:R-:W-:-:S02]  /*144c0*/  VIADD R170, R9, 0x22840 ;  /* 0x0002284009aa7836 */ /* 0x000fc40000000000 */
[----:B------:R-:W-:-:S05]  /*144d0*/  IMAD.U32 R171, RZ, RZ, UR47 ;  /* 0x0000002fffab7e24 */ /* 0x000fca000f8e00ff */
[----:B------:R-:W4:Y:S01]  /*144e0*/  MUFU.TANH R152, R152 ;  /* 0x0000009800987308 */ /* 0x000f220000002400 */
[----:B------:R-:W-:-:S07]  /*144f0*/  PRMT R170, R171, 0x654, R170 ;  /* 0x00000654abaa7816 */ /* 0x000fce00000000aa */
[----:B------:R-:W0:Y:S08]  /*14500*/  MUFU.TANH R196, R196 ;  /* 0x000000c400c47308 */ /* 0x000e300000002400 */
[----:B------:R-:W0:Y:S08]  /*14510*/  MUFU.TANH R197, R197 ;  /* 0x000000c500c57308 */ /* 0x000e300000002400 */
[----:B------:R-:W0:Y:S08]  /*14520*/  MUFU.TANH R193, R193 ;  /* 0x000000c100c17308 */ /* 0x000e300000002400 */
[----:B------:R-:W0:Y:S01]  /*14530*/  MUFU.TANH R194, R194 ;  /* 0x000000c200c27308 */ /* 0x000e220000002400 */
[----:B------:R-:W-:Y:S01]  /*14540*/  VIADD R219, R219, UR50 ;  /* 0x00000032dbdb7c36 */ /* 0x000fe20008000000 */
[----:B------:R0:W-:Y:S06]  /*14550*/  SYNCS.ARRIVE.TRANS64.RED.A1T0 RZ, [R170+URZ], RZ ;  /* 0x000000ffaaff79a7 */ /* 0x0001ec000810043f */
        /* <DEDUP_REMOVED lines=18> */
[----:B0-----:R-:W-:-:S02]  /*14680*/  IMAD.IADD R199, R221, 0x1, R220 ;  /* 0x00000001ddc77824 */ /* 0x001fc400078e02dc */
[----:B------:R-:W-:Y:S01]  /*14690*/  IMAD.IADD R198, R221, 0x1, R219 ;  /* 0x00000001ddc67824 */ /* 0x000fe200078e02db */
[----:B---34-:R-:W-:Y:S06]  /*146a0*/  @!P0 BRA `(.L_x_3018) ;  /* 0x0000000000588947 */ /* 0x018fec0003800000 */
        /* <DEDUP_REMOVED lines=12> */
.L_x_3020:
[----:B------:R-:W-:-:S05]  /*14770*/  IMAD.U32 R227, RZ, RZ, UR38 ;  /* 0x00000026ffe37e24 */ /* 0x000fca000f8e00ff */
[----:B------:R-:W-:-:S13]  /*14780*/  ISETP.NE.AND P0, PT, R227, 0x1, PT ;  /* 0x00000001e300780c */ /* 0x000fda0003f05270 */
[----:B------:R-:W0:Y:S02]  /*14790*/  @P0 LDC.64 R170, c[0x0][0x9e8] ;  /* 0x00027a00ffaa0b82 */ /* 0x000e240000000a00 */
[----:B0-----:R-:W-:-:S05]  /*147a0*/  @P0 IMAD.HI.U32 R170, R221, R170, RZ ;  /* 0x000000aaddaa0227 */ /* 0x001fca00078e00ff */
[----:B------:R-:W-:-:S07]  /*147b0*/  @P0 SHF.R.U32.HI R221, RZ, R171, R170 ;  /* 0x000000abffdd0219 */ /* 0x000fce00000116aa */
.L_x_3021:
[----:B------:R-:W-:Y:S05]  /*147c0*/  BSYNC B0 ;  /* 0x0000000000007941 */ /* 0x000fea0003800000 */
.L_x_3019:
[----:B------:R-:W-:-:S04]  /*147d0*/  IMAD.IADD R170, R195, 0x1, -R207 ;  /* 0x00000001c3aa7824 */ /* 0x000fc800078e0acf */
[----:B------:R-:W-:-:S05]  /*147e0*/  IMAD R170, R221, R227, R170 ;  /* 0x000000e3ddaa7224 */ /* 0x000fca00078e02aa */
[----:B------:R-:W-:Y:S02]  /*147f0*/  VIADDMNMX R199, R170, R227, R199, PT ;  /* 0x000000e3aac77246 */ /* 0x000fe400038001c7 */
[----:B------:R-:W-:-:S07]  /*14800*/  VIMNMX R198, R198, R170, !PT ;  /* 0x000000aac6c67248 */ /* 0x000fce0007fe0100 */
.L_x_3018:
[C---:B------:R-:W-:Y:S01]  /*14810*/  ISETP.GE.AND P0, PT, R195.reuse, 0x1, PT ;  /* 0x00000001c300780c */ /* 0x040fe20003f06270 */
[----:B------:R-:W0:Y:S01]  /*14820*/  LDC R171, c[0x0][0x9e4] ;  /* 0x00027900ffab7b82 */ /* 0x000e220000000800 */
[----:B------:R-:W-:Y:S01]  /*14830*/  LOP3.LUT R16, R16, 0xfffdffff, RZ, 0xc0, !PT ;  /* 0xfffdffff10107812 */ /* 0x000fe200078ec0ff */
[----:B------:R-:W3:Y:S01]  /*14840*/  SHFL.IDX PT, R6, R6, 0x1, 0x1c1f ;  /* 0x003c1f0006067f89 */ /* 0x000ee200000e0000 */
[----:B------:R-:W-:-:S09]  /*14850*/  ISETP.GE.AND P2, PT, R195, 0x9, PT ;  /* 0x00000009c300780c */ /* 0x000fd20003f46270 */
[----:B------:R-:W-:Y:S02]  /*14860*/  @P0 LOP3.LUT R16, R16, 0x20000, RZ, 0xfc, !PT ;  /* 0x0002000010100812 */ /* 0x000fe400078efcff */
[----:B------:R-:W-:Y:S02]  /*14870*/  ISETP.GT.AND P0, PT, R198, RZ, !P0 ;  /* 0x000000ffc600720c */ /* 0x000fe40004704270 */
[----:B------:R-:W-:Y:S02]  /*14880*/  LOP3.LUT R16, R16, 0xfffffffd, RZ, 0xc0, !PT ;  /* 0xfffffffd10107812 */ /* 0x000fe400078ec0ff */
[----:B------:R-:W-:Y:S02]  /*14890*/  ISETP.LT.OR P1, PT, R199, 0x1, P0 ;  /* 0x00000001c700780c */ /* 0x000fe40000721670 */
[----:B------:R-:W-:Y:S02]  /*148a0*/  ISETP.GE.AND P0, PT, R195, 0x2, PT ;  /* 0x00000002c300780c */ /* 0x000fe40003f06270 */
[----:B------:R-:W-:-:S02]  /*148b0*/  FSEL R170, R7, -INF , !P1 ;  /* 0xff80000007aa7808 */ /* 0x000fc40004800000 */
[----:B------:R-:W-:Y:S02]  /*148c0*/  ISETP.GT.AND P1, PT, R198, 0x1, !P0 ;  /* 0x00000001c600780c */ /* 0x000fe40004724270 */
[----:B------:R-:W-:Y:S01]  /*148d0*/  @P2 LOP3.LUT R16, R16, 0x2, RZ, 0xfc, !PT ;  /* 0x0000000210102812 */ /* 0x000fe200078efcff */
[--C-:B---3--:R-:W-:Y:S01]  /*148e0*/  IMAD.IADD R220, R220, 0x1, R6.reuse ;  /* 0x00000001dcdc7824 */ /* 0x108fe200078e0206 */
[----:B------:R-:W-:Y:S01]  /*148f0*/  ISETP.LT.OR P1, PT, R199, 0x2, P1 ;  /* 0x00000002c700780c */ /* 0x000fe20000f21670 */
[----:B------:R-:W-:Y:S01]  /*14900*/  IMAD.IADD R219, R219, 0x1, R6 ;  /* 0x00000001dbdb7824 */ /* 0x000fe200078e0206 */
[----:B------:R-:W-:Y:S02]  /*14910*/  LOP3.LUT R16, R16, 0xfffffffb, RZ, 0xc0, !PT ;  /* 0xfffffffb10107812 */ /* 0x000fe400078ec0ff */
[----:B------:R-:W-:Y:S02]  /*14920*/  FSEL R152, R152, -INF , !P1 ;  /* 0xff80000098987808 */ /* 0x000fe40004800000 */
[----:B------:R-:W-:-:S02]  /*14930*/  ISETP.GT.AND P1, PT, R198, 0x8, !P2 ;  /* 0x00000008c600780c */ /* 0x000fc40005724270 */
[----:B------:R-:W-:Y:S02]  /*14940*/  ISETP.GE.AND P2, PT, R195, 0xa, PT ;  /* 0x0000000ac300780c */ /* 0x000fe40003f46270 */
[----:B------:R-:W-:-:S04]  /*14950*/  ISETP.LT.OR P1, PT, R199, 0x9, P1 ;  /* 0x00000009c700780c */ /* 0x000fc80000f21670 */
        /* <DEDUP_REMOVED lines=115> */
[----:B0-----:R-:W-:-:S13]  /*15090*/  ISETP.GE.AND P6, PT, R171, 0x1, PT ;  /* 0x00000001ab00780c */ /* 0x001fda0003fc6270 */
[----:B------:R-:W-:Y:S05]  /*150a0*/  @!P6 BRA `(.L_x_3022) ;  /* 0x000000000058e947 */ /* 0x000fea0003800000 */
        /* <DEDUP_REMOVED lines=12> */
.L_x_3024:
[----:B------:R-:W-:-:S05]  /*15170*/  IMAD.U32 R198, RZ, RZ, UR38 ;  /* 0x00000026ffc67e24 */ /* 0x000fca000f8e00ff */
[----:B------:R-:W-:-:S13]  /*15180*/  ISETP.NE.AND P6, PT, R198, 0x1, PT ;  /* 0x00000001c600780c */ /* 0x000fda0003fc5270 */
[----:B------:R-:W0:Y:S02]  /*15190*/  @P6 LDC.64 R6, c[0x0][0x9e8] ;  /* 0x00027a00ff066b82 */ /* 0x000e240000000a00 */
[----:B0-----:R-:W-:-:S05]  /*151a0*/  @P6 IMAD.HI.U32 R6, R171, R6, RZ ;  /* 0x00000006ab066227 */ /* 0x001fca00078e00ff */
[----:B------:R-:W-:-:S07]  /*151b0*/  @P6 SHF.R.U32.HI R171, RZ, R7, R6 ;  /* 0x00000007ffab6219 */ /* 0x000fce0000011606 */
.L_x_3025:
[----:B------:R-:W-:Y:S05]  /*151c0*/  BSYNC B0 ;  /* 0x0000000000007941 */ /* 0x000fea0003800000 */
.L_x_3023:
[----:B------:R-:W-:-:S04]  /*151d0*/  IMAD.IADD R195, R195, 0x1, -R207 ;  /* 0x00000001c3c37824 */ /* 0x000fc800078e0acf */
[----:B------:R-:W-:-:S05]  /*151e0*/  IMAD R195, R171, R198, R195 ;  /* 0x000000c6abc37224 */ /* 0x000fca00078e02c3 */
[----:B------:R-:W-:Y:S02]  /*151f0*/  VIADDMNMX R220, R195, R198, R220, PT ;  /* 0x000000c6c3dc7246 */ /* 0x000fe400038001dc */
[----:B------:R-:W-:-:S07]  /*15200*/  VIMNMX R219, R219, R195, !PT ;  /* 0x000000c3dbdb7248 */ /* 0x000fce0007fe0100 */
.L_x_3022:
[----:B------:R-:W-:Y:S01]  /*15210*/  ISETP.GT.AND P0, PT, R219, 0x1, !P0 ;  /* 0x00000001db00780c */ /* 0x000fe20004704270 */
[----:B------:R-:W-:Y:S01]  /*15220*/  UMOV UR48, UR41 ;  /* 0x0000002900307c82 */ /* 0x000fe20008000000 */
[----:B------:R-:W-:Y:S01]  /*15230*/  LOP3.LUT P6, RZ, R16, 0x20, RZ, 0xc0, !PT ;  /* 0x0000002010ff7812 */ /* 0x000fe200078cc0ff */
[----:B------:R-:W-:Y:S01]  /*15240*/  IMAD.U32 R221, RZ, RZ, UR51 ;  /* 0x00000033ffdd7e24 */ /* 0x000fe2000f8e00ff */
        /* <DEDUP_REMOVED lines=34> */
[----:B------:R-:W-:Y:S02]  /*15470*/  ISETP.GT.AND P1, PT, R219, 0x48, !P1 ;  /* 0x00000048db00780c */ /* 0x000fe40004f24270 */
[----:B------:R-:W-:Y:S02]  /*15480*/  FSEL R165, R165, -INF , !P0 ;  /* 0xff800000a5a57808 */ /* 0x000fe40004000000 */
[----:B------:R-:W-:Y:S02]  /*15490*/  LOP3.LUT P0, RZ, R16, 0x10000, RZ, 0xc0, !PT ;  /* 0x0001000010ff7812 */ /* 0x000fe4000780c0ff */
[----:B------:R-:W-:Y:S02]  /*154a0*/  FMNMX.FTZ R6, R180, R6, !PT ;  /* 0x00000006b4067209 */ /* 0x000fe40007810000 */
[----:B------:R-:W-:Y:S02]  /*154b0*/  ISETP.GT.AND P0, PT, R219, 0x19, !P0 ;  /* 0x00000019db00780c */ /* 0x000fe40004704270 */
[----:B------:R-:W-:-:S02]  /*154c0*/  ISETP.LT.OR P1, PT, R220, 0x49, P1 ;  /* 0x00000049dc00780c */ /* 0x000fc40000f21670 */
[----:B------:R-:W-:Y:S02]  /*154d0*/  ISETP.LT.OR P0, PT, R220, 0x1a, P0 ;  /* 0x0000001adc00780c */ /* 0x000fe40000701670 */
[----:B------:R-:W-:Y:S02]  /*154e0*/  FMNMX.FTZ R6, R181, R6, !PT ;  /* 0x00000006b5067209 */ /* 0x000fe40007810000 */
[----:B------:R-:W-:Y:S02]  /*154f0*/  FSEL R166, R166, -INF , !P0 ;  /* 0xff800000a6a67808 */ /* 0x000fe40004000000 */
[----:B------:R-:W-:Y:S02]  /*15500*/  LOP3.LUT P0, RZ, R16, 0x8000, RZ, 0xc0, !PT ;  /* 0x0000800010ff7812 */ /* 0x000fe4000780c0ff */
[----:B------:R-:W-:Y:S02]  /*15510*/  FSEL R188, R188, -INF , !P1 ;  /* 0xff800000bcbc7808 */ /* 0x000fe40004800000 */
[----:B------:R-:W-:-:S02]  /*15520*/  ISETP.GT.AND P0, PT, R219, 0x20, !P0 ;  /* 0x00000020db00780c */ /* 0x000fc40004704270 */
[----:B------:R-:W-:Y:S02]  /*15530*/  FMNMX.FTZ R6, R184, R6, !PT ;  /* 0x00000006b8067209 */ /* 0x000fe40007810000 */
[----:B------:R-:W-:Y:S02]  /*15540*/  ISETP.LT.OR P0, PT, R220, 0x21, P0 ;  /* 0x00000021dc00780c */ /* 0x000fe40000701670 */
[C---:B------:R-:W-:Y:S02]  /*15550*/  LOP3.LUT P1, RZ, R16.reuse, 0x20000, RZ, 0xc0, !PT ;  /* 0x0002000010ff7812 */ /* 0x040fe4000782c0ff */
[----:B-1----:R-:W-:Y:S02]  /*15560*/  FSEL R169, R169, -INF , !P0 ;  /* 0xff800000a9a97808 */ /* 0x002fe40004000000 */
[----:B------:R-:W-:Y:S02]  /*15570*/  LOP3.LUT P0, RZ, R16, 0x4000, RZ, 0xc0, !PT ;  /* 0x0000400010ff7812 */ /* 0x000fe4000780c0ff */
[----:B------:R-:W-:-:S02]  /*15580*/  FMNMX.FTZ R6, R185, R6, !PT ;  /* 0x00000006b9067209 */ /* 0x000fc40007810000 */
[C---:B------:R-:W-:Y:S02]  /*15590*/  ISETP.GT.AND P0, PT, R219.reuse, 0x21, !P0 ;  /* 0x00000021db00780c */ /* 0x040fe40004704270 */
[----:B------:R-:W-:Y:S02]  /*155a0*/  ISETP.GT.AND P1, PT, R219, RZ, !P1 ;  /* 0x000000ffdb00720c */ /* 0x000fe40004f24270 */
[----:B------:R-:W-:Y:S02]  /*155b0*/  ISETP.LT.OR P0, PT, R220, 0x22, P0 ;  /* 0x00000022dc00780c */ /* 0x000fe40000701670 */
[----:B------:R-:W-:Y:S02]  /*155c0*/  FMNMX.FTZ R6, R216, R6, !PT ;  /* 0x00000006d8067209 */ /* 0x000fe40007810000 */
[----:B------:R-:W-:Y:S02]  /*155d0*/  FSEL R215, R215, -INF , !P0 ;  /* 0xff800000d7d77808 */ /* 0x000fe40004000000 */
[----:B------:R-:W-:-:S02]  /*155e0*/  LOP3.LUT P0, RZ, R16, 0x2000, RZ, 0xc0, !PT ;  /* 0x0000200010ff7812 */ /* 0x000fc4000780c0ff */
[C---:B------:R-:W-:Y:S02]  /*155f0*/  ISETP.LT.OR P1, PT, R220.reuse, 0x1, P1 ;  /* 0x00000001dc00780c */ /* 0x040fe40000f21670 */
[----:B------:R-:W-:Y:S02]  /*15600*/  ISETP.GT.AND P0, PT, R219, 0x28, !P0 ;  /* 0x00000028db00780c */ /* 0x000fe40004704270 */
[----:B------:R-:W-:Y:S02]  /*15610*/  FMNMX.FTZ R6, R217, R6, !PT ;  /* 0x00000006d9067209 */ /* 0x000fe40007810000 */
[----:B------:R-:W-:Y:S02]  /*15620*/  ISETP.LT.OR P0, PT, R220, 0x29, P0 ;  /* 0x00000029dc00780c */ /* 0x000fe40000701670 */
[----:B------:R-:W-:Y:S02]  /*15630*/  FSEL R153, R153, -INF , !P1 ;  /* 0xff80000099997808 */ /* 0x000fe40004800000 */
        /* <DEDUP_REMOVED lines=18> */
[----:B------:R-:W-:Y:S01]  /*15760*/  FMNMX.FTZ R195, R158, R195, !PT ;  /* 0x000000c39ec37209 */ /* 0x000fe20007810000 */
[----:B------:R-:W0:Y:S01]  /*15770*/  SHFL.BFLY PT, R7, R6, 0x2, 0x1f ;  /* 0x0c401f0006077f89 */ /* 0x000e2200000e0000 */
        /* <DEDUP_REMOVED lines=15> */
[----:B0-----:R-:W-:Y:S02]  /*15870*/  FMNMX.FTZ R6, R6, R7, !PT ;  /* 0x0000000706067209 */ /* 0x001fe40007810000 */
[----:B------:R-:W-:Y:S02]  /*15880*/  FMNMX.FTZ R195, R174, R195, !PT ;  /* 0x000000c3aec37209 */ /* 0x000fe40007810000 */
[----:B------:R-:W-:Y:S01]  /*15890*/  FSEL R183, R183, -INF , !P0 ;  /* 0xff800000b7b77808 */ /* 0x000fe20004000000 */
[----:B------:R-:W0:Y:S01]  /*158a0*/  SHFL.BFLY PT, R7, R6, 0x1, 0x1f ;  /* 0x0c201f0006077f89 */ /* 0x000e2200000e0000 */
[----:B------:R-:W-:-:S02]  /*158b0*/  LOP3.LUT P0, RZ, R16, 0x80, RZ, 0xc0, !PT ;  /* 0x0000008010ff7812 */ /* 0x000fc4000780c0ff */
[----:B------:R-:W-:Y:S02]  /*158c0*/  FMNMX.FTZ R195, R175, R195, !PT ;  /* 0x000000c3afc37209 */ /* 0x000fe40007810000 */
[----:B------:R-:W-:Y:S02]  /*158d0*/  ISETP.GT.AND P0, PT, R219, 0x40, !P0 ;  /* 0x00000040db00780c */ /* 0x000fe40004704270 */
[----:B------:R-:W-:Y:S02]  /*158e0*/  FMNMX.FTZ R195, R178, R195, !PT ;  /* 0x000000c3b2c37209 */ /* 0x000fe40007810000 */
[----:B------:R-:W-:Y:S02]  /*158f0*/  ISETP.LT.OR P0, PT, R220, 0x41, P0 ;  /* 0x00000041dc00780c */ /* 0x000fe40000701670 */
[----:B------:R-:W-:Y:S02]  /*15900*/  LOP3.LUT P6, RZ, R16, 0x40, RZ, 0xc0, !PT ;  /* 0x0000004010ff7812 */ /* 0x000fe400078cc0ff */
[----:B------:R-:W-:-:S02]  /*15910*/  FMNMX.FTZ R195, R179, R195, !PT ;  /* 0x000000c3b3c37209 */ /* 0x000fc40007810000 */
[----:B------:R-:W-:Y:S02]  /*15920*/  FSEL R186, R186, -INF , !P0 ;  /* 0xff800000baba7808 */ /* 0x000fe40004000000 */
[----:B------:R-:W-:Y:S02]  /*15930*/  ISETP.GT.AND P0, PT, R219, 0x41, !P6 ;  /* 0x00000041db00780c */ /* 0x000fe40007704270 */
[----:B------:R-:W-:Y:S02]  /*15940*/  FMNMX.FTZ R195, R182, R195, !PT ;  /* 0x000000c3b6c37209 */ /* 0x000fe40007810000 */
[----:B------:R-:W-:Y:S02]  /*15950*/  ISETP.LT.OR P0, PT, R220, 0x42, P0 ;  /* 0x00000042dc00780c */ /* 0x000fe40000701670 */
[----:B------:R-:W-:Y:S02]  /*15960*/  FMNMX.FTZ R195, R183, R195, !PT ;  /* 0x000000c3b7c37209 */ /* 0x000fe40007810000 */
[----:B------:R-:W-:-:S02]  /*15970*/  FSEL R187, R187, -INF , !P0 ;  /* 0xff800000bbbb7808 */ /* 0x000fc40004000000 */
[C---:B------:R-:W-:Y:S02]  /*15980*/  ISETP.GT.AND P2, PT, R219.reuse, 0x49, !P2 ;  /* 0x00000049db00780c */ /* 0x040fe40005744270 */
[----:B------:R-:W-:Y:S02]  /*15990*/  FMNMX.FTZ R195, R186, R195, !PT ;  /* 0x000000c3bac37209 */ /* 0x000fe40007810000 */
[----:B------:R-:W-:Y:S02]  /*159a0*/  ISETP.LT.OR P2, PT, R220, 0x4a, P2 ;  /* 0x0000004adc00780c */ /* 0x000fe40001741670 */
[----:B------:R-:W-:Y:S02]  /*159b0*/  ISETP.GT.AND P3, PT, R219, 0x50, !P3 ;  /* 0x00000050db00780c */ /* 0x000fe40005f64270 */
[----:B------:R-:W-:Y:S02]  /*159c0*/  FMNMX.FTZ R195, R187, R195, !PT ;  /* 0x000000c3bbc37209 */ /* 0x000fe40007810000 */
[----:B0-----:R-:W-:-:S02]  /*159d0*/  FMNMX.FTZ R6, R6, R7, !PT ;  /* 0x0000000706067209 */ /* 0x001fc40007810000 */
[----:B------:R-:W-:Y:S02]  /*159e0*/  FSEL R189, R189, -INF , !P2 ;  /* 0xff800000bdbd7808 */ /* 0x000fe40005000000 */
[----:B------:R-:W-:Y:S01]  /*159f0*/  ISETP.LT.OR P3, PT, R220, 0x51, P3 ;  /* 0x00000051dc00780c */ /* 0x000fe20001f61670 */
[----:B------:R-:W-:Y:S01]  /*15a00*/  FMUL.FTZ R171, R6, UR48 ;  /* 0x0000003006ab7c20 */ /* 0x000fe20008410000 */
[----:B------:R-:W-:Y:S02]  /*15a10*/  ISETP.GT.AND P4, PT, R219, 0x51, !P4 ;  /* 0x00000051db00780c */ /* 0x000fe40006784270 */
[----:B------:R-:W-:Y:S02]  /*15a20*/  FMNMX.FTZ R195, R188, R195, !PT ;  /* 0x000000c3bcc37209 */ /* 0x000fe40007810000 */
[----:B------:R-:W-:Y:S02]  /*15a30*/  FSETP.NEU.FTZ.AND P0, PT, R6, -INF , PT ;  /* 0xff8000000600780b */ /* 0x000fe40003f1d000 */
[----:B------:R-:W-:-:S02]  /*15a40*/  LOP3.LUT P6, RZ, R16, 0x1, RZ, 0xc0, !PT ;  /* 0x0000000110ff7812 */ /* 0x000fc400078cc0ff */
[----:B------:R-:W-:Y:S02]  /*15a50*/  FSEL R191, R191, -INF , !P3 ;  /* 0xff800000bfbf7808 */ /* 0x000fe40005800000 */
[----:B------:R-:W-:Y:S02]  /*15a60*/  ISETP.GT.AND P5, PT, R219, 0x58, !P5 ;  /* 0x00000058db00780c */ /* 0x000fe40006fa4270 */
[----:B------:R-:W-:Y:S02]  /*15a70*/  ISETP.LT.OR P4, PT, R220, 0x52, P4 ;  /* 0x00000052dc00780c */ /* 0x000fe40002781670 */
[----:B------:R-:W-:Y:S02]  /*15a80*/  FMNMX.FTZ R195, R189, R195, !PT ;  /* 0x000000c3bdc37209 */ /* 0x000fe40007810000 */
[----:B------:R-:W-:Y:S02]  /*15a90*/  FSEL R7, R6, RZ, P0 ;  /* 0x000000ff06077208 */ /* 0x000fe40000000000 */
[----:B------:R-:W-:-:S02]  /*15aa0*/  FSEL R171, R171, RZ, P0 ;  /* 0x000000ffabab7208 */ /* 0x000fc40000000000 */
[----:B------:R-:W-:Y:S01]  /*15ab0*/  ISETP.GT.AND P0, PT, R219, 0x59, !P6 ;  /* 0x00000059db00780c */ /* 0x000fe20007704270 */
[----:B------:R-:W-:Y:S01]  /*15ac0*/  FADD.FTZ R7, -R7, R214 ;  /* 0x000000d607077221 */ /* 0x000fe20000010100 */
[----:B------:R-:W-:Y:S01]  /*15ad0*/  ISETP.LT.OR P5, PT, R220, 0x59, P5 ;  /* 0x00000059dc00780c */ /* 0x000fe20002fa1670 */
[--C-:B------:R-:W-:Y:S01]  /*15ae0*/  FFMA.FTZ R170, R170, UR48, -R171.reuse ;  /* 0x00000030aaaa7c23 */ /* 0x100fe200080108ab */
[----:B------:R-:W-:Y:S01]  /*15af0*/  FSEL R190, R190, -INF , !P4 ;  /* 0xff800000bebe7808 */ /* 0x000fe20006000000 */
[--C-:B------:R-:W-:Y:S01]  /*15b00*/  FFMA.FTZ R152, R152, UR48, -R171.reuse ;  /* 0x0000003098987c23 */ /* 0x100fe200080108ab */
[----:B------:R-:W-:Y:S01]  /*15b10*/  FMNMX.FTZ R195, R191, R195, !PT ;  /* 0x000000c3bfc37209 */ /* 0x000fe20007810000 */
[--C-:B------:R-:W-:Y:S01]  /*15b20*/  FFMA.FTZ R155, R155, UR48, -R171.reuse ;  /* 0x000000309b9b7c23 */ /* 0x100fe200080108ab */
[----:B------:R-:W-:Y:S01]  /*15b30*/  ISETP.LT.OR P0, PT, R220, 0x5a, P0 ;  /* 0x0000005adc00780c */ /* 0x000fe20000701670 */
        /* <DEDUP_REMOVED lines=26> */
[----:B------:R-:W-:Y:S01]  /*15ce0*/  FMUL.FTZ R7, R7, UR48 ;  /* 0x0000003007077c20 */ /* 0x000fe20008410000 */
[----:B------:R-:W0:Y:S01]  /*15cf0*/  SHFL.BFLY PT, R197, R195, 0x2, 0x1f ;  /* 0x0c401f00c3c57f89 */ /* 0x000e2200000e0000 */
[----:B------:R-:W-:Y:S01]  /*15d00*/  MUFU.EX2 R220, R170 ;  /* 0x000000aa00dc7308 */ /* 0x000fe20000000800 */
[----:B------:R-:W-:-:S07]  /*15d10*/  ISETP.NE.AND P6, PT, R221, 0x3, PT ;  /* 0x00000003dd00780c */ /* 0x000fce0003fc5270 */
[----:B------:R-:W-:Y:S08]  /*15d20*/  MUFU.EX2 R170, R180 ;  /* 0x000000b400aa7308 */ /* 0x000ff00000000800 */
[----:B------:R-:W1:Y:S01]  /*15d30*/  MUFU.EX2 R180, R7 ;  /* 0x0000000700b47308 */ /* 0x000e620000000800 */
[----:B0-----:R-:W-:-:S07]  /*15d40*/  FMNMX.FTZ R197, R195, R197, !PT ;  /* 0x000000c5c3c57209 */ /* 0x001fce0007810000 */
[----:B------:R0:W3:Y:S08]  /*15d50*/  MUFU.EX2 R219, R152 ;  /* 0x0000009800db7308 */ /* 0x0000f00000000800 */
[----:B------:R-:W4:Y:S01]  /*15d60*/  MUFU.EX2 R155, R155 ;  /* 0x0000009b009b7308 */ /* 0x000f220000000800 */
[----:B0-----:R-:W0:Y:S01]  /*15d70*/  SHFL.BFLY PT, R152, R197, 0x1, 0x1f ;  /* 0x0c201f00c5987f89 */ /* 0x001e2200000e0000 */
[----:B-1----:R-:W-:Y:S01]  /*15d80*/  FFMA.FTZ R214, R180, R8, R220 ;  /* 0x00000008b4d67223 */ /* 0x002fe200000100dc */
[-C--:B------:R-:W-:Y:S01]  /*15d90*/  FMUL.FTZ R24, R24, R180.reuse ;  /* 0x000000b418187220 */ /* 0x080fe20000410000 */
[-C--:B------:R-:W-:Y:S01]  /*15da0*/  FMUL.FTZ R25, R25, R180.reuse ;  /* 0x000000b419197220 */ /* 0x080fe20000410000 */
[-C--:B------:R-:W-:Y:S01]  /*15db0*/  FMUL.FTZ R28, R28, R180.reuse ;  /* 0x000000b41c1c7220 */ /* 0x080fe20000410000 */
[-C--:B------:R-:W-:Y:S01]  /*15dc0*/  FMUL.FTZ R29, R29, R180.reuse ;  /* 0x000000b41d1d7220 */ /* 0x080fe20000410000 */
        /* <DEDUP_REMOVED lines=11> */
[-C--:B------:R-:W-:Y:S01]  /*15e80*/  FMUL.FTZ R45, R45, R180.reuse ;  /* 0x000000b42d2d7220 */ /* 0x080fe20000410000 */
[-C--:B------:R-:W-:Y:S01]  /*15e90*/  FMUL.FTZ R48, R48, R180.reuse ;  /* 0x000000b430307220 */ /* 0x080fe20000410000 */
[-C--:B------:R-:W-:Y:S01]  /*15ea0*/  FMUL.FTZ R49, R49, R180.reuse ;  /* 0x000000b431317220 */ /* 0x080fe20000410000 */
[-C--:B------:R-:W-:Y:S01]  /*15eb0*/  FMUL.FTZ R52, R52, R180.reuse ;  /* 0x000000b434347220 */ /* 0x080fe20000410000 */
[-C--:B------:R-:W-:Y:S01]  /*15ec0*/  FMUL.FTZ R53, R53, R180.reuse ;  /* 0x000000b435357220 */ /* 0x080fe20000410000 */
[----:B------:R-:W-:Y:S01]  /*15ed0*/  FMUL.FTZ R56, R56, R180 ;  /* 0x000000b438387220 */ /* 0x000fe20000410000 */
[----:B------:R-:W4:Y:S01]  /*15ee0*/  MUFU.EX2 R160, R160 ;  /* 0x000000a000a07308 */ /* 0x000f220000000800 */
[----:B-1----:R-:W-:Y:S01]  /*15ef0*/  FADD.FTZ R214, R156, R214 ;  /* 0x000000d69cd67221 */ /* 0x002fe20000010000 */
[----:B0-----:R-:W-:Y:S01]  /*15f00*/  FMNMX.FTZ R7, R197, R152, !PT ;  /* 0x00000098c5077209 */ /* 0x001fe20007810000 */
[-C--:B------:R-:W-:Y:S01]  /*15f10*/  FMUL.FTZ R57, R57, R180.reuse ;  /* 0x000000b439397220 */ /* 0x080fe20000410000 */
[-C--:B------:R-:W-:Y:S01]  /*15f20*/  FMUL.FTZ R60, R60, R180.reuse ;  /* 0x000000b43c3c7220 */ /* 0x080fe20000410000 */
[-C--:B------:R-:W-:Y:S01]  /*15f30*/  FMUL.FTZ R61, R61, R180.reuse ;  /* 0x000000b43d3d7220 */ /* 0x080fe20000410000 */
[C---:B------:R-:W-:Y:S01]  /*15f40*/  FSETP.NEU.FTZ.AND P0, PT, R7.reuse, -INF , PT ;  /* 0xff8000000700780b */ /* 0x040fe20003f1d000 */
[----:B------:R-:W-:Y:S01]  /*15f50*/  FMUL.FTZ R152, R7, UR48 ;  /* 0x0000003007987c20 */ /* 0x000fe20008410000 */
[----:B------:R-:W0:Y:S01]  /*15f60*/  MUFU.EX2 R163, R163 ;  /* 0x000000a300a37308 */ /* 0x000e220000000800 */
[----:B---3--:R-:W-:Y:S01]  /*15f70*/  FADD.FTZ R214, R159, R214 ;  /* 0x000000d69fd67221 */ /* 0x008fe20000010000 */
[-C--:B------:R-:W-:Y:S01]  /*15f80*/  FMUL.FTZ R64, R64, R180.reuse ;  /* 0x000000b440407220 */ /* 0x080fe20000410000 */
[-C--:B------:R-:W-:Y:S01]  /*15f90*/  FMUL.FTZ R65, R65, R180.reuse ;  /* 0x000000b441417220 */ /* 0x080fe20000410000 */
[----:B------:R-:W-:Y:S01]  /*15fa0*/  FSEL R152, R152, RZ, P0 ;  /* 0x000000ff98987208 */ /* 0x000fe20000000000 */
[-C--:B------:R-:W-:Y:S01]  /*15fb0*/  FMUL.FTZ R68, R68, R180.reuse ;  /* 0x000000b444447220 */ /* 0x080fe20000410000 */
[-C--:B------:R-:W-:Y:S01]  /*15fc0*/  FMUL.FTZ R69, R69, R180.reuse ;  /* 0x000000b445457220 */ /* 0x080fe20000410000 */
[----:B------:R-:W-:Y:S01]  /*15fd0*/  FMUL.FTZ R72, R72, R180 ;  /* 0x000000b448487220 */ /* 0x000fe20000410000 */
[----:B------:R-:W1:Y:S01]  /*15fe0*/  MUFU.EX2 R164, R164 ;  /* 0x000000a400a47308 */ /* 0x000e620000000800 */
[----:B----4-:R-:W-:Y:S01]  /*15ff0*/  FADD.FTZ R214, R160, R214 ;  /* 0x000000d6a0d67221 */ /* 0x010fe20000010000 */
[--C-:B------:R-:W-:Y:S01]  /*16000*/  FFMA.FTZ R199, R153, UR48, -R152.reuse ;  /* 0x0000003099c77c23 */ /* 0x100fe20008010898 */
[--C-:B------:R-:W-:Y:S01]  /*16010*/  FFMA.FTZ R153, R158, UR48, -R152.reuse ;  /* 0x000000309e997c23 */ /* 0x100fe20008010898 */
[--C-:B------:R-:W-:Y:S01]  /*16020*/  FFMA.FTZ R8, R154, UR48, -R152.reuse ;  /* 0x000000309a087c23 */ /* 0x100fe20008010898 */
[----:B------:R-:W-:Y:S01]  /*16030*/  F2FP.BF16.F32.PACK_AB R154, R156, R155 ;  /* 0x0000009b9c9a723e */ /* 0x000fe200000010ff */
[----:B------:R-:W-:Y:S01]  /*16040*/  FFMA.FTZ R198, R157, UR48, -R152 ;  /* 0x000000309dc67c23 */ /* 0x000fe20008010898 */
[----:B------:R-:W-:Y:S01]  /*16050*/  F2FP.BF16.F32.PACK_AB R156, R160, R159 ;  /* 0x0000009fa09c723e */ /* 0x000fe200000010ff */
[----:B------:R-:W3:Y:S01]  /*16060*/  MUFU.EX2 R167, R167 ;  /* 0x000000a700a77308 */ /* 0x000ee20000000800 */
        /* <DEDUP_REMOVED lines=8> */
[C---:B-1----:R-:W-:Y:S01]  /*160f0*/  FADD.FTZ R214, R164.reuse, R214 ;  /* 0x000000d6a4d67221 */ /* 0x042fe20000010000 */
[----:B------:R-:W-:Y:S01]  /*16100*/  F2FP.BF16.F32.PACK_AB R158, R164, R163 ;  /* 0x000000a3a49e723e */ /* 0x000fe200000010ff */
[--C-:B------:R-:W-:Y:S01]  /*16110*/  FFMA.FTZ R165, R174, UR48, -R152.reuse ;  /* 0x00000030aea57c23 */ /* 0x100fe20008010898 */
[--C-:B------:R-:W-:Y:S01]  /*16120*/  FFMA.FTZ R175, R175, UR48, -R152.reuse ;  /* 0x00000030afaf7c23 */ /* 0x100fe20008010898 */
[--C-:B------:R-:W-:Y:S01]  /*16130*/  FFMA.FTZ R178, R178, UR48, -R152.reuse ;  /* 0x00000030b2b27c23 */ /* 0x100fe20008010898 */
[--C-:B------:R-:W-:Y:S01]  /*16140*/  FFMA.FTZ R179, R179, UR48, -R152.reuse ;  /* 0x00000030b3b37c23 */ /* 0x100fe20008010898 */
[----:B------:R-:W-:Y:S01]  /*16150*/  FFMA.FTZ R182, R182, UR48, -R152 ;  /* 0x00000030b6b67c23 */ /* 0x000fe20008010898 */
[----:B------:R-:W1:Y:S01]  /*16160*/  MUFU.EX2 R172, R172 ;  /* 0x000000ac00ac7308 */ /* 0x000e620000000800 */
[----:B---3--:R-:W-:Y:S01]  /*16170*/  FADD.FTZ R214, R167, R214 ;  /* 0x000000d6a7d67221 */ /* 0x008fe20000010000 */
[--C-:B------:R-:W-:Y:S01]  /*16180*/  FFMA.FTZ R183, R183, UR48, -R152.reuse ;  /* 0x00000030b7b77c23 */ /* 0x100fe20008010898 */
[--C-:B------:R-:W-:Y:S01]  /*16190*/  FFMA.FTZ R186, R186, UR48, -R152.reuse ;  /* 0x00000030baba7c23 */ /* 0x100fe20008010898 */
[--C-:B------:R-:W-:Y:S01]  /*161a0*/  FFMA.FTZ R187, R187, UR48, -R152.reuse ;  /* 0x00000030bbbb7c23 */ /* 0x100fe20008010898 */
[--C-:B------:R-:W-:Y:S01]  /*161b0*/  FFMA.FTZ R188, R188, UR48, -R152.reuse ;  /* 0x00000030bcbc7c23 */ /* 0x100fe20008010898 */
[--C-:B------:R-:W-:Y:S01]  /*161c0*/  FFMA.FTZ R189, R189, UR48, -R152.reuse ;  /* 0x00000030bdbd7c23 */ /* 0x100fe20008010898 */
[----:B------:R-:W-:Y:S01]  /*161d0*/  FFMA.FTZ R191, R191, UR48, -R152 ;  /* 0x00000030bfbf7c23 */ /* 0x000fe20008010898 */
[----:B------:R-:W3:Y:S01]  /*161e0*/  MUFU.EX2 R173, R173 ;  /* 0x000000ad00ad7308 */ /* 0x000ee20000000800 */
[C---:B0-----:R-:W-:Y:S01]  /*161f0*/  FADD.FTZ R214, R168.reuse, R214 ;  /* 0x000000d6a8d67221 */ /* 0x041fe20000010000 */
[----:B------:R-:W-:Y:S01]  /*16200*/  F2FP.BF16.F32.PACK_AB R160, R168, R167 ;  /* 0x000000a7a8a0723e */ /* 0x000fe200000010ff */
[--C-:B------:R-:W-:Y:S01]  /*16210*/  FFMA.FTZ R190, R190, UR48, -R152.reuse ;  /* 0x00000030bebe7c23 */ /* 0x100fe20008010898 */
[--C-:B------:R-:W-:Y:S01]  /*16220*/  FFMA.FTZ R193, R193, UR48, -R152.reuse ;  /* 0x00000030c1c17c23 */ /* 0x100fe20008010898 */
[----:B------:R-:W-:Y:S01]  /*16230*/  FFMA.FTZ R194, R194, UR48, -R152 ;  /* 0x00000030c2c27c23 */ /* 0x000fe20008010898 */
[----:B------:R-:W-:Y:S01]  /*16240*/  F2FP.BF16.F32.PACK_AB R152, R219, R220 ;  /* 0x000000dcdb98723e */ /* 0x000fe200000010ff */
        /* <DEDUP_REMOVED lines=17> */
[----:B------:R3:W-:Y:S01]  /*16360*/  MUFU.EX2 R159, R153 ;  /* 0x00000099009f7308 */ /* 0x0007e20000000800 */
[----:B0-----:R-:W-:Y:S01]  /*16370*/  FADD.FTZ R214, R176, R214 ;  /* 0x000000d6b0d67221 */ /* 0x001fe20000010000 */
[-C--:B------:R-:W-:Y:S01]  /*16380*/  FMUL.FTZ R97, R97, R180.reuse ;  /* 0x000000b461617220 */ /* 0x080fe20000410000 */
[-C--:B------:R-:W-:Y:S01]  /*16390*/  FMUL.FTZ R100, R100, R180.reuse ;  /* 0x000000b464647220 */ /* 0x080fe20000410000 */
[-C--:B------:R-:W-:Y:S01]  /*163a0*/  FMUL.FTZ R101, R101, R180.reuse ;  /* 0x000000b465657220 */ /* 0x080fe20000410000 */
[-C--:B------:R-:W-:Y:S01]  /*163b0*/  FMUL.FTZ R104, R104, R180.reuse ;  /* 0x000000b468687220 */ /* 0x080fe20000410000 */
[-C--:B------:R-:W-:Y:S01]  /*163c0*/  FMUL.FTZ R105, R105, R180.reuse ;  /* 0x000000b469697220 */ /* 0x080fe20000410000 */
[----:B------:R-:W-:Y:S01]  /*163d0*/  FMUL.FTZ R108, R108, R180 ;  /* 0x000000b46c6c7220 */ /* 0x000fe20000410000 */
[----:B------:R-:W-:Y:S01]  /*163e0*/  MUFU.EX2 R199, R199 ;  /* 0x000000c700c77308 */ /* 0x000fe20000000800 */
[----:B---3--:R-:W-:Y:S01]  /*163f0*/  FSEL R153, R7, RZ, P0 ;  /* 0x000000ff07997208 */ /* 0x008fe20000000000 */
[C---:B-1----:R-:W-:Y:S01]  /*16400*/  FADD.FTZ R214, R177.reuse, R214 ;  /* 0x000000d6b1d67221 */ /* 0x042fe20000010000 */
[----:B------:R-:W-:Y:S01]  /*16410*/  F2FP.BF16.F32.PACK_AB R164, R177, R176 ;  /* 0x000000b0b1a4723e */ /* 0x000fe200000010ff */
[-C--:B------:R-:W-:Y:S01]  /*16420*/  FMUL.FTZ R109, R109, R180.reuse ;  /* 0x000000b46d6d7220 */ /* 0x080fe20000410000 */
[-C--:B------:R-:W-:Y:S01]  /*16430*/  FMUL.FTZ R112, R112, R180.reuse ;  /* 0x000000b470707220 */ /* 0x080fe20000410000 */
[----:B------:R-:W-:Y:S01]  /*16440*/  FADD.FTZ R153, -R153, R213 ;  /* 0x000000d599997221 */ /* 0x000fe20000010100 */
[----:B------:R-:W-:Y:S01]  /*16450*/  FADD.FTZ R214, R170, R214 ;  /* 0x000000d6aad67221 */ /* 0x000fe20000010000 */
[----:B------:R-:W0:Y:S01]  /*16460*/  MUFU.EX2 R155, R8 ;  /* 0x00000008009b7308 */ /* 0x000e220000000800 */
[-C--:B------:R-:W-:Y:S01]  /*16470*/  FMUL.FTZ R113, R113, R180.reuse ;  /* 0x000000b471717220 */ /* 0x080fe20000410000 */
[----:B------:R-:W-:Y:S01]  /*16480*/  FMUL.FTZ R153, R153, UR48 ;  /* 0x0000003099997c20 */ /* 0x000fe20008410000 */
[-C--:B------:R-:W-:Y:S01]  /*16490*/  FMUL.FTZ R116, R116, R180.reuse ;  /* 0x000000b474747220 */ /* 0x080fe20000410000 */
[-C--:B------:R-:W-:Y:S01]  /*164a0*/  FMUL.FTZ R117, R117, R180.reuse ;  /* 0x000000b475757220 */ /* 0x080fe20000410000 */
[-C--:B------:R-:W-:Y:S01]  /*164b0*/  FMUL.FTZ R120, R120, R180.reuse ;  /* 0x000000b478787220 */ /* 0x080fe20000410000 */
[-C--:B------:R-:W-:Y:S01]  /*164c0*/  FMUL.FTZ R121, R121, R180.reuse ;  /* 0x000000b479797220 */ /* 0x080fe20000410000 */
[-C--:B------:R-:W-:Y:S01]  /*164d0*/  FMUL.FTZ R124, R124, R180.reuse ;  /* 0x000000b47c7c7220 */ /* 0x080fe20000410000 */
[----:B------:R0:W1:Y:S01]  /*164e0*/  MUFU.EX2 R176, R153 ;  /* 0x0000009900b07308 */ /* 0x0000620000000800 */
        /* <DEDUP_REMOVED lines=20> */
[----:B------:R-:W-:Y:S01]  /*16630*/  FADD.FTZ R3, R155, R3 ;  /* 0x000000039b037221 */ /* 0x000fe20000010000 */
[-C--:B------:R-:W-:Y:S01]  /*16640*/  FMUL.FTZ R31, R31, R176.reuse ;  /* 0x000000b01f1f7220 */ /* 0x080fe20000410000 */
[----:B------:R-:W-:Y:S01]  /*16650*/  FMUL.FTZ R34, R34, R176 ;  /* 0x000000b022227220 */ /* 0x000fe20000410000 */
[----:B------:R-:W1:Y:S01]  /*16660*/  MUFU.EX2 R157, R157 ;  /* 0x0000009d009d7308 */ /* 0x000e620000000800 */
[----:B---3--:R-:W-:Y:S01]  /*16670*/  FADD.FTZ R3, R198, R3 ;  /* 0x00000003c6037221 */ /* 0x008fe20000010000 */
[----:B------:R-:W-:Y:S01]  /*16680*/  F2FP.BF16.F32.PACK_AB R155, R159, R198 ;  /* 0x000000c69f9b723e */ /* 0x000fe200000010ff */
        /* <DEDUP_REMOVED lines=52> */
[----:B------:R-:W-:Y:S01]  /*169d0*/  FMUL.FTZ R107, R107, R176 ;  /* 0x000000b06b6b7220 */ /* 0x000fe20000410000 */
        /* <DEDUP_REMOVED lines=31> */
[----:B------:R-:W-:Y:S01]  /*16bd0*/  FMUL.FTZ R151, R151, R176 ;  /* 0x000000b097977220 */ /* 0x000fe20000410000 */
[----:B------:R-:W0:Y:S01]  /*16be0*/  MUFU.EX2 R192, R192 ;  /* 0x000000c000c07308 */ /* 0x000e220000000800 */
[C---:B-1----:R-:W-:Y:S01]  /*16bf0*/  FADD.FTZ R214, R217.reuse, R214 ;  /* 0x000000d6d9d67221 */ /* 0x042fe20000010000 */
[----:B------:R-:W-:-:S06]  /*16c00*/  F2FP.BF16.F32.PACK_AB R170, R217, R216 ;  /* 0x000000d8d9aa723e */ /* 0x000fcc00000010ff */
[----:B------:R-:W1:Y:S01]  /*16c10*/  MUFU.EX2 R175, R175 ;  /* 0x000000af00af7308 */ /* 0x000e620000000800 */
[----:B---3--:R-:W-:-:S07]  /*16c20*/  FADD.FTZ R3, R163, R3 ;  /* 0x00000003a3037221 */ /* 0x008fce0000010000 */
[----:B------:R-:W3:Y:S01]  /*16c30*/  MUFU.EX2 R218, R218 ;  /* 0x000000da00da7308 */ /* 0x000ee20000000800 */
[----:B0-----:R-:W-:-:S07]  /*16c40*/  FADD.FTZ R214, R192, R214 ;  /* 0x000000d6c0d67221 */ /* 0x001fce0000010000 */
[----:B------:R-:W0:Y:S01]  /*16c50*/  MUFU.EX2 R165, R178 ;  /* 0x000000b200a57308 */ /* 0x000e220000000800 */
[C---:B-1----:R-:W-:Y:S01]  /*16c60*/  FADD.FTZ R3, R175.reuse, R3 ;  /* 0x00000003af037221 */ /* 0x042fe20000010000 */
[----:B------:R-:W-:-:S06]  /*16c70*/  F2FP.BF16.F32.PACK_AB R163, R175, R163 ;  /* 0x000000a3afa3723e */ /* 0x000fcc00000010ff */
[----:B------:R-:W1:Y:S01]  /*16c80*/  MUFU.EX2 R174, R196 ;  /* 0x000000c400ae7308 */ /* 0x000e620000000800 */
[C---:B---3--:R-:W-:Y:S01]  /*16c90*/  FADD.FTZ R214, R218.reuse, R214 ;  /* 0x000000d6dad67221 */ /* 0x048fe20000010000 */
[----:B------:R-:W-:-:S06]  /*16ca0*/  F2FP.BF16.F32.PACK_AB R172, R218, R192 ;  /* 0x000000c0daac723e */ /* 0x000fcc00000010ff */
[----:B------:R-:W3:Y:S01]  /*16cb0*/  MUFU.EX2 R179, R179 ;  /* 0x000000b300b37308 */ /* 0x000ee20000000800 */
[----:B0-----:R-:W-:-:S07]  /*16cc0*/  FADD.FTZ R3, R165, R3 ;  /* 0x00000003a5037221 */ /* 0x001fce0000010000 */
[----:B------:R-:W0:Y:S01]  /*16cd0*/  MUFU.EX2 R171, R171 ;  /* 0x000000ab00ab7308 */ /* 0x000e220000000800 */
[----:B-1----:R-:W-:-:S07]  /*16ce0*/  FADD.FTZ R214, R174, R214 ;  /* 0x000000d6aed67221 */ /* 0x002fce0000010000 */
[----:B------:R-:W1:Y:S01]  /*16cf0*/  MUFU.EX2 R167, R182 ;  /* 0x000000b600a77308 */ /* 0x000e620000000800 */
[C---:B---3--:R-:W-:Y:S01]  /*16d00*/  FADD.FTZ R3, R179.reuse, R3 ;  /* 0x00000003b3037221 */ /* 0x048fe20000010000 */
[----:B------:R-:W-:-:S06]  /*16d10*/  F2FP.BF16.F32.PACK_AB R165, R179, R165 ;  /* 0x000000a5b3a5723e */ /* 0x000fcc00000010ff */
[----:B------:R-:W3:Y:S01]  /*16d20*/  MUFU.EX2 R183, R183 ;  /* 0x000000b700b77308 */ /* 0x000ee20000000800 */
[C---:B0-----:R-:W-:Y:S01]  /*16d30*/  FADD.FTZ R8, R171.reuse, R214 ;  /* 0x000000d6ab087221 */ /* 0x041fe20000010000 */
[----:B------:R-:W-:-:S06]  /*16d40*/  F2FP.BF16.F32.PACK_AB R174, R171, R174 ;  /* 0x000000aeabae723e */ /* 0x000fcc00000010ff */
[----:B------:R-:W0:Y:S01]  /*16d50*/  MUFU.EX2 R186, R186 ;  /* 0x000000ba00ba7308 */ /* 0x000e220000000800 */
[----:B-1----:R-:W-:-:S07]  /*16d60*/  FADD.FTZ R3, R167, R3 ;  /* 0x00000003a7037221 */ /* 0x002fce0000010000 */
[----:B------:R-:W1:Y:S01]  /*16d70*/  MUFU.EX2 R187, R187 ;  /* 0x000000bb00bb7308 */ /* 0x000e620000000800 */
[C---:B---3--:R-:W-:Y:S01]  /*16d80*/  FADD.FTZ R3, R183.reuse, R3 ;  /* 0x00000003b7037221 */ /* 0x048fe20000010000 */
[----:B------:R-:W-:-:S06]  /*16d90*/  F2FP.BF16.F32.PACK_AB R167, R183, R167 ;  /* 0x000000a7b7a7723e */ /* 0x000fcc00000010ff */
[----:B------:R-:W3:Y:S01]  /*16da0*/  MUFU.EX2 R171, R188 ;  /* 0x000000bc00ab7308 */ /* 0x000ee20000000800 */
[----:B0-----:R-:W-:-:S07]  /*16db0*/  FADD.FTZ R3, R186, R3 ;  /* 0x00000003ba037221 */ /* 0x001fce0000010000 */
[----:B------:R-:W0:Y:S01]  /*16dc0*/  MUFU.EX2 R189, R189 ;  /* 0x000000bd00bd7308 */ /* 0x000e220000000800 */
[C---:B-1----:R-:W-:Y:S01]  /*16dd0*/  FADD.FTZ R3, R187.reuse, R3 ;  /* 0x00000003bb037221 */ /* 0x042fe20000010000 */
[----:B------:R-:W-:-:S06]  /*16de0*/  F2FP.BF16.F32.PACK_AB R169, R187, R186 ;  /* 0x000000babba9723e */ /* 0x000fcc00000010ff */
[----:B------:R-:W1:Y:S01]  /*16df0*/  MUFU.EX2 R173, R191 ;  /* 0x000000bf00ad7308 */ /* 0x000e620000000800 */
[----:B---3--:R-:W-:-:S07]  /*16e00*/  FADD.FTZ R3, R171, R3 ;  /* 0x00000003ab037221 */ /* 0x008fce0000010000 */
[----:B------:R-:W3:Y:S01]  /*16e10*/  MUFU.EX2 R190, R190 ;  /* 0x000000be00be7308 */ /* 0x000ee20000000800 */
[C---:B0-----:R-:W-:Y:S01]  /*16e20*/  FADD.FTZ R3, R189.reuse, R3 ;  /* 0x00000003bd037221 */ /* 0x041fe20000010000 */
[----:B------:R-:W-:-:S06]  /*16e30*/  F2FP.BF16.F32.PACK_AB R171, R189, R171 ;  /* 0x000000abbdab723e */ /* 0x000fcc00000010ff */
[----:B------:R-:W0:Y:S01]  /*16e40*/  MUFU.EX2 R193, R193 ;  /* 0x000000c100c17308 */ /* 0x000e220000000800 */
[----:B-1----:R-:W-:-:S07]  /*16e50*/  FADD.FTZ R3, R173, R3 ;  /* 0x00000003ad037221 */ /* 0x002fce0000010000 */
[----:B------:R-:W1:Y:S01]  /*16e60*/  MUFU.EX2 R194, R194 ;  /* 0x000000c200c27308 */ /* 0x000e620000000800 */
[C---:B---3--:R-:W-:Y:S01]  /*16e70*/  FADD.FTZ R3, R190.reuse, R3 ;  /* 0x00000003be037221 */ /* 0x048fe20000010000 */
[----:B------:R-:W-:-:S03]  /*16e80*/  F2FP.BF16.F32.PACK_AB R173, R190, R173 ;  /* 0x000000adbead723e */ /* 0x000fc600000010ff */
[----:B0-----:R-:W-:-:S04]  /*16e90*/  FADD.FTZ R3, R193, R3 ;  /* 0x00000003c1037221 */ /* 0x001fc80000010000 */
[C---:B-1----:R-:W-:Y:S01]  /*16ea0*/  FADD.FTZ R3, R194.reuse, R3 ;  /* 0x00000003c2037221 */ /* 0x042fe20000010000 */
[----:B------:R-:W-:Y:S01]  /*16eb0*/  F2FP.BF16.F32.PACK_AB R175, R194, R193 ;  /* 0x000000c1c2af723e */ /* 0x000fe200000010ff */
[----:B------:R-:W-:Y:S06]  /*16ec0*/  @!P6 BRA `(.L_x_3026) ;  /* 0x000000000004e947 */ /* 0x000fec0003800000 */
[----:B------:R-:W-:Y:S01]  /*16ed0*/  BPT.TRAP 0x1 ;  /* 0x000000040000795c */ /* 0x000fe20000300000 */
.L_x_3026:
[----:B------:R0:W1:Y:S01]  /*16ee0*/  SYNCS.PHASECHK.TRANS64.TRYWAIT P0, [R9+URZ+0x22850], R20 ;  /* 0x02285014090075a7 */ /* 0x000062000800017f */
[----:B------:R-:W-:Y:S05]  /*16ef0*/  @!P6 BRA `(.L_x_3027) ;  /* 0x000000000004e947 */ /* 0x000fea0003800000 */
[----:B------:R-:W-:Y:S01]  /*16f00*/  BPT.TRAP 0x1 ;  /* 0x000000040000795c */ /* 0x000fe20000300000 */
.L_x_3027:
[----:B------:R-:W-:Y:S04]  /*16f10*/  BSSY B0, `(.L_x_3028) ;  /* 0x0000004000007945 */ /* 0x000fe80003800000 */
[----:B-1----:R-:W-:Y:S05]  /*16f20*/  @P0 BRA `(.L_x_3029) ;  /* 0x0000000000080947 */ /* 0x002fea0003800000 */
[----:B------:R-:W1:Y:S02]  /*16f30*/  SYNCS.PHASECHK.TRANS64.TRYWAIT P0, [R9+URZ+0x22850], R20 ;  /* 0x02285014090075a7 */ /* 0x000e64000800017f */
[----:B-1----:R-:W-:Y:S05]  /*16f40*/  @!P0 BRA `(.L_x_3030) ;  /* 0x000000f400f08947 */ /* 0x002fea0003800000 */
.L_x_3029:
[----:B------:R-:W-:Y:S05]  /*16f50*/  BSYNC B0 ;  /* 0x0000000000007941 */ /* 0x000fea0003800000 */
.L_x_3028:
[----:B------:R-:W3:Y:S01]  /*16f60*/  S2R R178, SR_TID.X ;  /* 0x0000000000b27919 */ /* 0x000ee20000002100 */
[----:B------:R-:W-:Y:S05]  /*16f70*/  WARPSYNC.ALL ;  /* 0x0000000000007948 */ /* 0x000fea0003800000 */
[----:B------:R-:W-:Y:S02]  /*16f80*/  IMAD.MOV.U32 R176, RZ, RZ, 0xc00 ;  /* 0x00000c00ffb07424 */ /* 0x000fe400078e00ff */
[----:B------:R-:W-:Y:S02]  /*16f90*/  IMAD.MOV.U32 R177, RZ, RZ, 0x40000040 ;  /* 0x40000040ffb17424 */ /* 0x000fe400078e00ff */
[----:B------:R-:W-:-:S03]  /*16fa0*/  IMAD R176, R2, R176, UR49 ;  /* 0x0000003102b07e24 */ /* 0x000fc6000f8e02b0 */
[----:B------:R-:W-:Y:S01]  /*16fb0*/  R2UR UR7, R177 ;  /* 0x00000000b10772ca */ /* 0x000fe200000e0000 */
[----:B------:R-:W-:Y:S01]  /*16fc0*/  IMAD.MOV.U32 R177, RZ, RZ, 0x40000040 ;  /* 0x40000040ffb17424 */ /* 0x000fe200078e00ff */
[----:B------:R-:W-:Y:S02]  /*16fd0*/  R2UR UR6, R176 ;  /* 0x00000000b00672ca */ /* 0x000fe400000e0000 */
[----:B---3--:R-:W-:-:S05]  /*16fe0*/  SHF.R.U32.HI R178, RZ, 0x7, R178 ;  /* 0x00000007ffb27819 */ /* 0x008fca00000116b2 */
        /* <DEDUP_REMOVED lines=47> */
.L_x_3031:
[----:B------:R-:W3:Y:S01]  /*172e0*/  LDL R152, [R1+0x24] ;  /* 0x0000240001987983 */ /* 0x000ee20000100800 */
[----:B------:R-:W-:Y:S02]  /*172f0*/  VIADD R9, R9, 0x22860 ;  /* 0x0002286009097836 */ /* 0x000fe40000000000 */
[----:B------:R-:W-:Y:S02]  /*17300*/  IMAD.U32 R20, RZ, RZ, UR47 ;  /* 0x0000002fff147e24 */ /* 0x000fe4000f8e00ff */
[----:B------:R-:W-:Y:S02]  /*17310*/  IMAD.MOV.U32 R213, RZ, RZ, R7 ;  /* 0x000000ffffd57224 */ /* 0x000fe400078e0007 */
[----:B------:R-:W-:Y:S01]  /*17320*/  IMAD.MOV.U32 R214, RZ, RZ, R6 ;  /* 0x000000ffffd67224 */ /* 0x000fe200078e0006 */
[----:B------:R-:W-:-:S04]  /*17330*/  PRMT R9, R20, 0x654, R9 ;  /* 0x0000065414097816 */ /* 0x000fc80000000009 */
[----:B------:R0:W-:Y:S01]  /*17340*/  SYNCS.ARRIVE.TRANS64.RED.A1T0 RZ, [R9+URZ], RZ ;  /* 0x000000ff09ff79a7 */ /* 0x0001e2000810043f */
[C---:B---3--:R-:W-:Y:S01]  /*17350*/  ISETP.GT.AND P0, PT, R0.reuse, R152, PT ;  /* 0x000000980000720c */ /* 0x048fe20003f04270 */
[----:B------:R-:W-:-:S12]  /*17360*/  VIADD R0, R0, 0xffffffff ;  /* 0xffffffff00007836 */ /* 0x000fd80000000000 */
[----:B0-----:R-:W-:Y:S05]  /*17370*/  @P0 BRA `(.L_x_3032) ;  /* 0xffffffc400f40947 */ /* 0x001fea000383ffff */
.L_x_3012:
[----:B------:R-:W3:Y:S01]  /*17380*/  LDL.LU R9, [R1+0x3c] ;  /* 0x00003c0001097983 */ /* 0x000ee20000300800 */
[----:B------:R-:W-:Y:S05]  /*17390*/  WARPSYNC.ALL ;  /* 0x0000000000007948 */ /* 0x000fea0003800000 */
[----:B------:R-:W0:Y:S01]  /*173a0*/  SHFL.BFLY PT, R0, R8, 0x2, 0x1f ;  /* 0x0c401f0008007f89 */ /* 0x000e2200000e0000 */
[----:B------:R-:W-:Y:S02]  /*173b0*/  IMAD.MOV.U32 R154, RZ, RZ, -0x800000 ;  /* 0xff800000ff9a7424 */ /* 0x000fe400078e00ff */
[----:B------:R-:W-:Y:S01]  /*173c0*/  VIADD R2, R2, 0x1 ;  /* 0x0000000102027836 */ /* 0x000fe20000000000 */
[----:B------:R2:W-:Y:S08]  /*173d0*/  BAR.ARV R21, 0x100 ;  /* 0x000400150000751d */ /* 0x0005f00000002000 */
[----:B------:R-:W-:Y:S06]  /*173e0*/  BAR.ARV 0x8, 0x180 ;  /* 0x0206000000007b1d */ /* 0x000fec0000002000 */
[----:B------:R-:W-:-:S04]  /*173f0*/  ISETP.NE.AND P1, PT, R2, 0x2, PT ;  /* 0x000000020200780c */ /* 0x000fc80003f25270 */
[----:B------:R-:W-:Y:S01]  /*17400*/  SEL R2, R2, RZ, P1 ;  /* 0x000000ff02027207 */ /* 0x000fe20000800000 */
[----:B0-----:R-:W-:-:S05]  /*17410*/  FADD.FTZ R0, R0, R8 ;  /* 0x0000000800007221 */ /* 0x001fca0000010000 */
[----:B------:R-:W0:Y:S02]  /*17420*/  SHFL.BFLY PT, R4, R0, 0x1, 0x1f ;  /* 0x0c201f0000047f89 */ /* 0x000e2400000e0000 */
[----:B0-----:R-:W-:Y:S01]  /*17430*/  FADD.FTZ R0, R0, R4 ;  /* 0x0000000400007221 */ /* 0x001fe20000010000 */
[----:B------:R-:W-:-:S04]  /*17440*/  IMAD.MOV.U32 R4, RZ, RZ, RZ ;  /* 0x000000ffff047224 */ /* 0x000fc800078e00ff */
[----:B------:R-:W-:-:S13]  /*17450*/  FSETP.NE.FTZ.AND P0, PT, R0, RZ, PT ;  /* 0x000000ff0000720b */ /* 0x000fda0003f15000 */
[----:B------:R-:W0:Y:S08]  /*17460*/  @P0 MUFU.LG2 R5, R0 ;  /* 0x0000000000050308 */ /* 0x000e300000000c00 */
[----:B------:R1:W4:Y:S02]  /*17470*/  @P0 MUFU.RCP R4, R0 ;  /* 0x0000000000040308 */ /* 0x0003240000001000 */
[----:B-1----:R-:W-:-:S02]  /*17480*/  IMAD.U32 R0, RZ, RZ, UR48 ;  /* 0x00000030ff007e24 */ /* 0x002fc4000f8e00ff */
[----:B0-----:R-:W-:Y:S02]  /*17490*/  @P0 FMUL.FTZ R5, R5, 0.69314718246459960938 ;  /* 0x3f31721805050820 */ /* 0x001fe40000410000 */
[----:B------:R-:W-:-:S04]  /*174a0*/  @P0 FMUL.FTZ R0, R0, 0.69314718246459960938 ;  /* 0x3f31721800000820 */ /* 0x000fc80000410000 */
[----:B------:R-:W-:Y:S01]  /*174b0*/  @P0 FFMA.FTZ R154, R0, R6, R5 ;  /* 0x00000006009a0223 */ /* 0x000fe20000010005 */
[----:B------:R-:W-:Y:S01]  /*174c0*/  IMAD.U32 R5, RZ, RZ, UR48 ;  /* 0x00000030ff057e24 */ /* 0x000fe2000f8e00ff */
[----:B------:R-:W0:Y:S01]  /*174d0*/  SHFL.BFLY PT, R0, R3, 0x2, 0x1f ;  /* 0x0c401f0003007f89 */ /* 0x000e2200000e0000 */
        /* <DEDUP_REMOVED lines=55> */
[-C--:B------:R-:W-:Y:S01]  /*17850*/  FMUL.FTZ R125, R125, R4.reuse ;  /* 0x000000047d7d7220 */ /* 0x080fe20000410000 */
[-C--:B------:R-:W-:Y:S01]  /*17860*/  FMUL.FTZ R128, R128, R4.reuse ;  /* 0x0000000480807220 */ /* 0x080fe20000410000 */
[----:B------:R-:W-:Y:S01]  /*17870*/  FSETP.NE.FTZ.AND P0, PT, R3, RZ, PT ;  /* 0x000000ff0300720b */ /* 0x000fe20003f15000 */
        /* <DEDUP_REMOVED lines=10> */
[----:B------:R-:W-:-:S02]  /*17920*/  FMUL.FTZ R149, R149, R4 ;  /* 0x0000000495957220 */ /* 0x000fc40000410000 */
[----:B------:R-:W0:Y:S01]  /*17930*/  @P0 MUFU.LG2 R6, R3 ;  /* 0x0000000300060308 */ /* 0x000e220000000c00 */
[----:B------:R-:W-:-:S07]  /*17940*/  @P0 FMUL.FTZ R5, R5, 0.69314718246459960938 ;  /* 0x3f31721805050820 */ /* 0x000fce0000410000 */
[----:B------:R1:W2:Y:S01]  /*17950*/  @P0 MUFU.RCP R0, R3 ;  /* 0x0000000300000308 */ /* 0x0002a20000001000 */
[----:B0-----:R-:W-:Y:S01]  /*17960*/  @P0 FMUL.FTZ R6, R6, 0.69314718246459960938 ;  /* 0x3f31721806060820 */ /* 0x001fe20000410000 */
[----:B-1----:R-:W-:-:S03]  /*17970*/  IMAD.MOV.U32 R3, RZ, RZ, -0x800000 ;  /* 0xff800000ff037424 */ /* 0x002fc600078e00ff */
[----:B------:R-:W-:Y:S01]  /*17980*/  @P0 FFMA.FTZ R3, R5, R7, R6 ;  /* 0x0000000705030223 */ /* 0x000fe20000010006 */
[----:B------:R-:W-:Y:S01]  /*17990*/  PLOP3.LUT P0, PT, PT, PT, PT, 0x8, 0x0 ;  /* 0x000000000000781c */ /* 0x000fe20003f0e170 */
        /* <DEDUP_REMOVED lines=64> */
[----:B------:R-:W-:-:S04]  /*17da0*/  SEL R0, RZ, 0x1, P1 ;  /* 0x00000001ff007807 */ /* 0x000fc80000800000 */
[----:B------:R-:W-:Y:S01]  /*17db0*/  LOP3.LUT R202, R202, R0, RZ, 0x3c, !PT ;  /* 0x00000000caca7212 */ /* 0x000fe200078e3cff */
[----:B---3--:R-:W-:-:S05]  /*17dc0*/  VIADD R9, R9, 0x1 ;  /* 0x0000000109097836 */ /* 0x008fca0000000000 */
[----:B------:R0:W-:Y:S02]  /*17dd0*/  STL [R1+0x3c], R9 ;  /* 0x00003c0901007387 */ /* 0x0001e40000100800 */
.L_x_2916:
[----:B------:R-:W-:Y:S05]  /*17de0*/  WARPSYNC.ALL ;  /* 0x0000000000007948 */ /* 0x000fea0003800000 */
[----:B------:R-:W1:Y:S08]  /*17df0*/  S2UR UR47, SR_CgaCtaId ;  /* 0x00000000002f79c3 */ /* 0x000e700000008800 */
[----:B------:R-:W-:Y:S06]  /*17e00*/  BAR.SYNC.DEFER_BLOCKING 0x5, 0x180 ;  /* 0x0146000000007b1d */ /* 0x000fec0000010000 */
[----:B------:R-:W-:Y:S01]  /*17e10*/  UMOV UR4, 0x400 ;  /* 0x0000040000047882 */ /* 0x000fe20000000000 */
[----:B------:R-:W-:Y:S01]  /*17e20*/  BSSY B0, `(.L_x_3033) ;  /* 0x000054a000007945 */ /* 0x000fe20003800000 */
[----:B-1----:R-:W-:-:S06]  /*17e30*/  ULEA UR4, UR47, UR4, 0x18 ;  /* 0x000000042f047291 */ /* 0x002fcc000f8ec03f */
[----:B------:R-:W-:-:S05]  /*17e40*/  IMAD.U32 R23, RZ, RZ, UR4 ;  /* 0x00000004ff177e24 */ /* 0x000fca000f8e00ff */
[----:B------:R1:W2:Y:S01]  /*17e50*/  LDS.128 R48, [R23+0x228d0] ;  /* 0x0228d00017307984 */ /* 0x0002a20000000c00 */
        /* <DEDUP_REMOVED lines=8> */
[----:B--2---:R-:W2:Y:S01]  /*17ee0*/  LDL R48, [R1+0x38] ;  /* 0x0000380001307983 */ /* 0x004ea20000100800 */
[----:B------:R-:W-:Y:S02]  /*17ef0*/  MOV R6, R23 ;  /* 0x0000001700067202 */ /* 0x000fe40000000f00 */
[----:B0-----:R-:W-:Y:S02]  /*17f00*/  MOV R7, R0 ;  /* 0x0000000000077202 */ /* 0x001fe40000000f00 */
[----:B------:R-:W-:-:S02]  /*17f10*/  F2FP.BF16.F32.PACK_AB R14, R37, R36 ;  /* 0x00000024250e723e */ /* 0x000fc400000010ff */
        /* <DEDUP_REMOVED lines=18> */
[----:B------:R-:W-:-:S04]  /*18040*/  LOP3.LUT R9, R8, 0x380, RZ, 0xc0, !PT ;  /* 0x0000038008097812 */ /* 0x000fc800078ec0ff */
[----:B------:R-:W-:-:S04]  /*18050*/  SHF.R.U64 R9, R9, 0x3, RZ ;  /* 0x0000000309097819 */ /* 0x000fc800000012ff */
[----:B------:R-:W-:Y:S01]  /*18060*/  LOP3.LUT R8, R9, R8, RZ, 0x3c, !PT ;  /* 0x0000000809087212 */ /* 0x000fe200078e3cff */
[----:B------:R-:W-:Y:S01]  /*18070*/  IMAD.X R9, RZ, RZ, R25, P0 ;  /* 0x000000ffff097224 */ /* 0x000fe200000e0619 */
[----:B------:R-:W-:-:S04]  /*18080*/  F2FP.BF16.F32.PACK_AB R12, R33, R32 ;  /* 0x00000020210c723e */ /* 0x000fc800000010ff */
[----:B------:R-:W-:-:S05]  /*18090*/  MOV R8, R8 ;  /* 0x0000000800087202 */ /* 0x000fca0000000f00 */
[----:B------:R0:W-:Y:S02]  /*180a0*/  STSM.16.M88.4 [R8], R12 ;  /* 0x0000000c08007844 */ /* 0x0001e40000000200 */
[----:B0-----:R-:W-:-:S04]  /*180b0*/  IADD3 R8, P0, R24, 0x40, RZ ;  /* 0x0000004018087810 */ /* 0x001fc80007f1e0ff */
[----:B------:R-:W-:-:S04]  /*180c0*/  LOP3.LUT R9, R8, 0x380, RZ, 0xc0, !PT ;  /* 0x0000038008097812 */ /* 0x000fc800078ec0ff */
[----:B------:R-:W-:-:S04]  /*180d0*/  SHF.R.U64 R9, R9, 0x3, RZ ;  /* 0x0000000309097819 */ /* 0x000fc800000012ff */
[----:B------:R-:W-:Y:S01]  /*180e0*/  LOP3.LUT R8, R9, R8, RZ, 0x3c, !PT ;  /* 0x0000000809087212 */ /* 0x000fe200078e3cff */
[----:B------:R-:W-:Y:S01]  /*180f0*/  IMAD.X R9, RZ, RZ, R25, P0 ;  /* 0x000000ffff097224 */ /* 0x000fe200000e0619 */
[----:B------:R-:W-:Y:S02]  /*18100*/  F2FP.BF16.F32.PACK_AB R10, R45, R44 ;  /* 0x0000002c2d0a723e */ /* 0x000fe400000010ff */
[----:B------:R-:W-:Y:S02]  /*18110*/  F2FP.BF16.F32.PACK_AB R11, R47, R46 ;  /* 0x0000002e2f0b723e */ /* 0x000fe400000010ff */
[----:B------:R-:W-:Y:S02]  /*18120*/  MOV R12, R8 ;  /* 0x00000008000c7202 */ /* 0x000fe40000000f00 */
[----:B------:R-:W-:Y:S02]  /*18130*/  F2FP.BF16.F32.PACK_AB R8, R41, R40 ;  /* 0x000000282908723e */ /* 0x000fe400000010ff */
[----:B------:R-:W-:-:S05]  /*18140*/  F2FP.BF16.F32.PACK_AB R9, R43, R42 ;  /* 0x0000002a2b09723e */ /* 0x000fca00000010ff */
        /* <DEDUP_REMOVED lines=138> */
[----:B------:R-:W-:Y:S01]  /*189f0*/  F2FP.BF16.F32.PACK_AB R12, R145, R144 ;  /* 0x00000090910c723e */ /* 0x000fe200000010ff */
[----:B------:R-:W2:Y:S01]  /*18a00*/  LDC.64 R8, c[0x0][0xc00] ;  /* 0x00030000ff087b82 */ /* 0x000ea20000000a00 */
        /* <DEDUP_REMOVED lines=8> */
[----:B------:R-:W-:Y:S02]  /*18a90*/  IMAD.MOV.U32 R10, RZ, RZ, RZ ;  /* 0x000000ffff0a7224 */ /* 0x000fe400078e00ff */
[----:B--2---:R-:W-:-:S10]  /*18aa0*/  IMAD.WIDE R8, R48, 0x4, R8 ;  /* 0x0000000430087825 */ /* 0x004fd400078e0208 */
[----:B------:R-:W5:Y:S01]  /*18ab0*/  @P1 LDG.E R10, desc[UR54][R8.64] ;  /* 0x00000036080a1981 */ /* 0x000f62000c1e1900 */
[----:B------:R-:W-:-:S04]  /*18ac0*/  ISETP.NE.U32.AND P0, PT, RZ, UR6, PT ;  /* 0x00000006ff007c0c */ /* 0x000fc8000bf05070 */
[----:B------:R-:W-:-:S13]  /*18ad0*/  ISETP.NE.AND.EX P0, PT, RZ, UR7, PT, P0 ;  /* 0x00000007ff007c0c */ /* 0x000fda000bf05300 */
[----:B0-----:R-:W0:Y:S01]  /*18ae0*/  @P0 LDC.64 R12, c[0x0][0xc08] ;  /* 0x00030200ff0c0b82 */ /* 0x001e220000000a00 */
[----:B------:R-:W-:Y:S01]  /*18af0*/  ISETP.GT.AND P2, PT, R0, 0x1, PT ;  /* 0x000000010000780c */ /* 0x000fe20003f44270 */
[----:B------:R-:W-:Y:S01]  /*18b00*/  ULDC UR6, c[0x0][0xa88] ;  /* 0x0002a20000067ab9 */ /* 0x000fe20000000800 */
[----:B------:R-:W-:Y:S02]  /*18b10*/  IMAD.MOV.U32 R0, RZ, RZ, 0x9b8 ;  /* 0x000009b8ff007424 */ /* 0x000fe400078e00ff */
[----:B------:R-:W-:-:S03]  /*18b20*/  IMAD.U32 R11, RZ, RZ, UR6 ;  /* 0x00000006ff0b7e24 */ /* 0x000fc6000f8e00ff */
[----:B------:R-:W-:-:S04]  /*18b30*/  SEL R0, R0, 0x978, P2 ;  /* 0x0000097800007807 */ /* 0x000fc80001000000 */
[----:B------:R2:W3:Y:S01]  /*18b40*/  LDC.64 R14, c[0x0][R0+0x220] ;  /* 0x00008800000e7b82 */ /* 0x0004e20000000a00 */
[----:B0-----:R-:W-:-:S05]  /*18b50*/  @P0 IMAD.WIDE R12, R48, 0x4, R12 ;  /* 0x00000004300c0825 */ /* 0x001fca00078e020c */
[----:B------:R0:W5:Y:S02]  /*18b60*/  @P0 LDG.E R11, desc[UR54][R12.64] ;  /* 0x000000360c0b0981 */ /* 0x000164000c1e1900 */
[----:B0-----:R2:W0:Y:S01]  /*18b70*/  LDC.64 R12, c[0x0][R0+0x218] ;  /* 0x00008600000c7b82 */ /* 0x0014220000000a00 */
[----:B---3--:R-:W-:Y:S05]  /*18b80*/  @P0 BRA `(.L_x_3035) ;  /* 0x0000000000100947 */ /* 0x008fea0003800000 */
[----:B------:R-:W-:Y:S05]  /*18b90*/  @!P1 BRA `(.L_x_3035) ;  /* 0x00000000000c9947 */ /* 0x000fea0003800000 */
[----:B-----5:R-:W3:Y:S04]  /*18ba0*/  LDG.E R11, desc[UR54][R8.64] ;  /* 0x00000036080b7981 */ /* 0x020ee8000c1e1900 */
[----:B------:R-:W3:Y:S02]  /*18bb0*/  LDG.E R8, desc[UR54][R8.64+0x4] ;  /* 0x0000043608087981 */ /* 0x000ee4000c1e1900 */
[----:B---3--:R-:W-:-:S07]  /*18bc0*/  IMAD.IADD R11, R8, 0x1, -R11 ;  /* 0x00000001080b7824 */ /* 0x008fce00078e0a0b */
.L_x_3035:
[----:B------:R-:W3:Y:S01]  /*18bd0*/  LDL R158, [R1+0x40] ;  /* 0x00004000019e7983 */ /* 0x000ee20000100800 */
[----:B------:R-:W4:Y:S03]  /*18be0*/  LDC R157, c[0x0][0xbe8] ;  /* 0x0002fa00ff9d7b82 */ /* 0x000f260000000800 */
[----:B------:R-:W2:Y:S04]  /*18bf0*/  LDL R161, [R1+0x4] ;  /* 0x0000040001a17983 */ /* 0x000ea80000100800 */
[----:B------:R-:W2:Y:S04]  /*18c00*/  LDL R160, [R1+0x4c] ;  /* 0x00004c0001a07983 */ /* 0x000ea80000100800 */
[----:B------:R-:W2:Y:S01]  /*18c10*/  LDL R159, [R1+0x44] ;  /* 0x00004400019f7983 */ /* 0x000ea20000100800 */
[----:B------:R-:W1:Y:S01]  /*18c20*/  LDC.64 R24, c[0x0][R0+0x228] ;  /* 0x00008a0000187b82 */ /* 0x000e620000000a00 */
[----:B------:R-:W-:-:S04]  /*18c30*/  ISETP.NE.U32.AND P0, PT, RZ, UR4, PT ;  /* 0x00000004ff007c0c */ /* 0x000fc8000bf05070 */
[----:B------:R-:W-:Y:S02]  /*18c40*/  ISETP.NE.AND.EX P0, PT, RZ, UR5, PT, P0 ;  /* 0x00000005ff007c0c */ /* 0x000fe4000bf05300 */
[----:B------:R-:W-:Y:S02]  /*18c50*/  SHF.R.S32.HI R8, RZ, 0x1f, R48 ;  /* 0x0000001fff087819 */ /* 0x000fe40000011430 */
[----:B------:R-:W-:Y:S02]  /*18c60*/  SEL R9, R48, RZ, !P0 ;  /* 0x000000ff30097207 */ /* 0x000fe40004000000 */
[----:B------:R-:W-:Y:S02]  /*18c70*/  SEL R8, R8, RZ, !P0 ;  /* 0x000000ff08087207 */ /* 0x000fe40004000000 */
[----:B----4-:R-:W-:Y:S01]  /*18c80*/  ISETP.NE.AND P1, PT, R157, 0x1, PT ;  /* 0x000000019d00780c */ /* 0x010fe20003f25270 */
[----:B------:R-:W-:-:S04]  /*18c90*/  IMAD R48, R15, R9, RZ ;  /* 0x000000090f307224 */ /* 0x000fc800078e02ff */
[----:B------:R-:W-:Y:S02]  /*18ca0*/  IMAD R48, R14, R8, R48 ;  /* 0x000000080e307224 */ /* 0x000fe400078e0230 */
[-C--:B0-----:R-:W-:Y:S02]  /*18cb0*/  IMAD R8, R13, R205.reuse, RZ ;  /* 0x000000cd0d087224 */ /* 0x081fe400078e02ff */
[----:B------:R-:W-:-:S04]  /*18cc0*/  IMAD.WIDE.U32 R12, R12, R205, RZ ;  /* 0x000000cd0c0c7225 */ /* 0x000fc800078e00ff */
[----:B------:R-:W-:-:S04]  /*18cd0*/  IMAD.WIDE.U32 R14, R14, R9, RZ ;  /* 0x000000090e0e7225 */ /* 0x000fc800078e00ff */
[----:B------:R-:W-:Y:S02]  /*18ce0*/  IMAD.IADD R156, R13, 0x1, R8 ;  /* 0x000000010d9c7824 */ /* 0x000fe400078e0208 */
[----:B------:R-:W0:Y:S01]  /*18cf0*/  @P1 LDC R13, c[0x0][0xbec] ;  /* 0x0002fb00ff0d1b82 */ /* 0x000e220000000800 */
[----:B-----5:R-:W-:-:S07]  /*18d00*/  IADD3 R155, P0, P3, R14, R12, R10 ;  /* 0x0000000c0e9b7210 */ /* 0x020fce0007b1e00a */
[----:B------:R-:W4:Y:S01]  /*18d10*/  @P1 LDC R12, c[0x0][0xbf0] ;  /* 0x0002fc00ff0c1b82 */ /* 0x000f220000000800 */
[----:B------:R-:W-:Y:S01]  /*18d20*/  IMAD.IADD R48, R15, 0x1, R48 ;  /* 0x000000010f307824 */ /* 0x000fe200078e0230 */
[----:B------:R-:W-:Y:S02]  /*18d30*/  SHF.R.S32.HI R8, RZ, 0x1f, R10 ;  /* 0x0000001fff087819 */ /* 0x000fe4000001140a */
[----:B---3--:R-:W-:-:S05]  /*18d40*/  SEL R14, R158, RZ, P2 ;  /* 0x000000ff9e0e7207 */ /* 0x008fca0001000000 */
[-C--:B-1----:R-:W-:Y:S02]  /*18d50*/  IMAD R25, R25, R14.reuse, RZ ;  /* 0x0000000e19197224 */ /* 0x082fe400078e02ff */
[----:B------:R-:W-:Y:S01]  /*18d60*/  IMAD.WIDE.U32 R14, R24, R14, RZ ;  /* 0x0000000e180e7225 */ /* 0x000fe200078e00ff */
[----:B------:R-:W-:-:S03]  /*18d70*/  IADD3.X R24, R48, R156, R8, P0, P3 ;  /* 0x0000009c30187210 */ /* 0x000fc600007e6408 */
[----:B--2---:R-:W-:-:S04]  /*18d80*/  IMAD.IADD R48, R161, 0x1, R228 ;  /* 0x00000001a1307824 */ /* 0x004fc800078e02e4 */
[----:B0-----:R-:W-:-:S04]  /*18d90*/  @P1 IMAD.HI.U32 R13, R48, R13, RZ ;  /* 0x0000000d300d1227 */ /* 0x001fc800078e00ff */
[----:B------:R-:W-:Y:S01]  /*18da0*/  IMAD.MOV.U32 R156, RZ, RZ, R48 ;  /* 0x000000ffff9c7224 */ /* 0x000fe200078e0030 */
[----:B----4-:R-:W-:Y:S02]  /*18db0*/  @P1 SHF.R.U32.HI R156, RZ, R12, R13 ;  /* 0x0000000cff9c1219 */ /* 0x010fe4000001160d */
        /* <DEDUP_REMOVED lines=18> */
[----:B------:R-:W-:-:S03]  /*18ee0*/  IMAD.IADD R25, R160, 0x1, R228 ;  /* 0x00000001a0197824 */ /* 0x000fc600078e02e4 */
[----:B------:R-:W0:Y:S04]  /*18ef0*/  SHFL.IDX PT, R13, R0, RZ, 0x1c1f ;  /* 0x001c1fff000d7589 */ /* 0x000e2800000e0000 */
[----:B------:R1:W-:Y:S04]  /*18f00*/  SHFL.IDX PT, R14, R24, 0x1, 0x1c1f ;  /* 0x003c1f00180e7f89 */ /* 0x0003e800000e0000 */
[----:B------:R2:W3:Y:S01]  /*18f10*/  SHFL.IDX PT, R15, R0, 0x1, 0x1c1f ;  /* 0x003c1f00000f7f89 */ /* 0x0004e200000e0000 */
[----:B------:R-:W-:Y:S01]  /*18f20*/  LOP3.LUT P0, RZ, R159, 0x3, RZ, 0xc0, !PT ;  /* 0x000000039fff7812 */ /* 0x000fe2000780c0ff */
[----:B-1----:R-:W-:-:S02]  /*18f30*/  VIADD R24, R25, 0x8 ;  /* 0x0000000819187836 */ /* 0x002fc40000000000 */
[----:B--2---:R-:W-:-:S05]  /*18f40*/  IMAD R0, R11, R157, RZ ;  /* 0x0000009d0b007224 */ /* 0x004fca00078e02ff */
[-C--:B------:R-:W-:Y:S02]  /*18f50*/  ISETP.GE.OR P3, PT, R25, R0.reuse, P0 ;  /* 0x000000001900720c */ /* 0x080fe40000766670 */
[----:B------:R-:W-:-:S11]  /*18f60*/  ISETP.GE.OR P0, PT, R24, R0, P0 ;  /* 0x000000001800720c */ /* 0x000fd60000706670 */
[----:B0-----:R0:W-:Y:S04]  /*18f70*/  @!P3 ST.E desc[UR54][R12.64], R154 ;  /* 0x0000009a0c00b985 */ /* 0x0011e8000c101936 */
[----:B---3--:R0:W-:Y:S01]  /*18f80*/  @!P0 ST.E desc[UR54][R14.64], R3 ;  /* 0x000000030e008985 */ /* 0x0081e2000c101936 */
        /* <DEDUP_REMOVED lines=24> */
[----:B------:R-:W-:-:S02]  /*19110*/  SHF.R.U64 R24, R24, 0x3, RZ ;  /* 0x0000000318187819 */ /* 0x000fc400000012ff */
[----:B------:R-:W-:Y:S02]  /*19120*/  SHF.R.U64 R28, R28, 0x3, RZ ;  /* 0x000000031c1c7819 */ /* 0x000fe400000012ff */
[----:B------:R-:W-:Y:S01]  /*19130*/  SHF.R.U64 R32, R32, 0x3, RZ ;  /* 0x0000000320207819 */ /* 0x000fe200000012ff */
[----:B------:R-:W5:Y:S01]  /*19140*/  LD.E.128 R40, desc[UR54][R40.64] ;  /* 0x0000003628287980 */ /* 0x000f62000c101d00 */
[----:B------:R-:W-:Y:S02]  /*19150*/  SHF.R.U64 R36, R36, 0x3, RZ ;  /* 0x0000000324247819 */ /* 0x000fe400000012ff */
[----:B------:R-:W-:Y:S02]  /*19160*/  IADD3 R65, P5, R6, 0xa000, RZ ;  /* 0x0000a00006417810 */ /* 0x000fe40007fbe0ff */
        /* <DEDUP_REMOVED lines=8> */
[----:B------:R-:W-:Y:S01]  /*191f0*/  LOP3.LUT R64, R65, 0x380, RZ, 0xc0, !PT ;  /* 0x0000038041407812 */ /* 0x000fe200078ec0ff */
[----:B------:R-:W5:Y:S01]  /*19200*/  LD.E.128 R24, desc[UR54][R24.64] ;  /* 0x0000003618187980 */ /* 0x000f62000c101d00 */
[----:B------:R-:W-:-:S02]  /*19210*/  IADD3 R45, P0, R6, 0x6000, RZ ;  /* 0x00006000062d7810 */ /* 0x000fc40007f1e0ff */
        /* <DEDUP_REMOVED lines=9> */
[----:B------:R-:W-:Y:S02]  /*192b0*/  LOP3.LUT R56, R57, 0x380, RZ, 0xc0, !PT ;  /* 0x0000038039387812 */ /* 0x000fe400078ec0ff */
[----:B------:R-:W-:Y:S02]  /*192c0*/  LOP3.LUT R60, R61, 0x380, RZ, 0xc0, !PT ;  /* 0x000003803d3c7812 */ /* 0x000fe400078ec0ff */
[----:B------:R-:W-:Y:S01]  /*192d0*/  LOP3.LUT R64, R64, R65, RZ, 0x3c, !PT ;  /* 0x0000004140407212 */ /* 0x000fe200078e3cff */
[----:B------:R-:W-:Y:S01]  /*192e0*/  IMAD.X R65, RZ, RZ, R7, P5 ;  /* 0x000000ffff417224 */ /* 0x000fe200028e0607 */
[----:B------:R-:W-:Y:S02]  /*192f0*/  LOP3.LUT R15, R6, 0x380, RZ, 0xc0, !PT ;  /* 0x00000380060f7812 */ /* 0x000fe400078ec0ff */
[----:B------:R-:W-:Y:S02]  /*19300*/  SHF.R.U64 R44, R44, 0x3, RZ ;  /* 0x000000032c2c7819 */ /* 0x000fe400000012ff */
[----:B------:R-:W-:Y:S01]  /*19310*/  SHF.R.U64 R52, R52, 0x3, RZ ;  /* 0x0000000334347819 */ /* 0x000fe200000012ff */
[----:B------:R-:W5:Y:S01]  /*19320*/  LD.E.128 R64, desc[UR54][R64.64] ;  /* 0x0000003640407980 */ /* 0x000f62000c101d00 */
[----:B------:R-:W-:-:S02]  /*19330*/  SHF.R.U64 R56, R56, 0x3, RZ ;  /* 0x0000000338387819 */ /* 0x000fc400000012ff */
[----:B------:R-:W-:Y:S02]  /*19340*/  SHF.R.U64 R60, R60, 0x3, RZ ;  /* 0x000000033c3c7819 */ /* 0x000fe400000012ff */
[----:B------:R-:W-:Y:S02]  /*19350*/  IADD3 R11, P5, R6, 0xf000, RZ ;  /* 0x0000f000060b7810 */ /* 0x000fe40007fbe0ff */
[----:B------:R-:W-:Y:S02]  /*19360*/  SHF.R.U64 R15, R15, 0x3, RZ ;  /* 0x000000030f0f7819 */ /* 0x000fe400000012ff */
        /* <DEDUP_REMOVED lines=8> */
[----:B------:R-:W-:Y:S01]  /*193f0*/  LOP3.LUT R5, R11, 0x380, RZ, 0xc0, !PT ;  /* 0x000003800b057812 */ /* 0x000fe200078ec0ff */
        /* <DEDUP_REMOVED lines=13> */
[----:B------:R-:W-:-:S02]  /*194d0*/  LOP3.LUT R68, R69, 0x380, RZ, 0xc0, !PT ;  /* 0x0000038045447812 */ /* 0x000fc400078ec0ff */
[----:B------:R-:W-:Y:S02]  /*194e0*/  LOP3.LUT R72, R73, 0x380, RZ, 0xc0, !PT ;  /* 0x0000038049487812 */ /* 0x000fe400078ec0ff */
[----:B------:R-:W-:Y:S02]  /*194f0*/  LOP3.LUT R76, R77, 0x380, RZ, 0xc0, !PT ;  /* 0x000003804d4c7812 */ /* 0x000fe400078ec0ff */
[----:B------:R-:W-:Y:S02]  /*19500*/  LOP3.LUT R80, R81, 0x380, RZ, 0xc0, !PT ;  /* 0x0000038051507812 */ /* 0x000fe400078ec0ff */
[----:B------:R-:W-:Y:S01]  /*19510*/  LOP3.LUT R84, R6, R11, RZ, 0x3c, !PT ;  /* 0x0000000b06547212 */ /* 0x000fe200078e3cff */
[----:B------:R-:W-:Y:S01]  /*19520*/  IMAD R11, R8, UR4, RZ ;  /* 0x00000004080b7c24 */ /* 0x000fe2000f8e02ff */
[----:B------:R-:W-:Y:S01]  /*19530*/  SHF.R.U64 R68, R68, 0x3, RZ ;  /* 0x0000000344447819 */ /* 0x000fe200000012ff */
[----:B------:R-:W-:Y:S01]  /*19540*/  IMAD.IADD R12, R12, 0x1, -R13 ;  /* 0x000000010c0c7824 */ /* 0x000fe200078e0a0d */
[----:B------:R-:W-:-:S02]  /*19550*/  SHF.R.U64 R72, R72, 0x3, RZ ;  /* 0x0000000348487819 */ /* 0x000fc400000012ff */
[----:B------:R-:W-:Y:S02]  /*19560*/  SHF.R.U64 R76, R76, 0x3, RZ ;  /* 0x000000034c4c7819 */ /* 0x000fe400000012ff */
[----:B------:R-:W-:Y:S01]  /*19570*/  SHF.R.U64 R80, R80, 0x3, RZ ;  /* 0x0000000350507819 */ /* 0x000fe200000012ff */
[----:B------:R-:W-:Y:S01]  /*19580*/  IMAD R15, R10, UR5, R11 ;  /* 0x000000050a0f7c24 */ /* 0x000fe2000f8e020b */
[----:B------:R-:W-:Y:S01]  /*19590*/  LOP3.LUT R68, R68, R69, RZ, 0x3c, !PT ;  /* 0x0000004544447212 */ /* 0x000fe200078e3cff */
[----:B------:R-:W-:Y:S01]  /*195a0*/  IMAD.WIDE.U32 R10, R10, UR4, RZ ;  /* 0x000000040a0a7c25 */ /* 0x000fe2000f8e00ff */
[----:B------:R-:W-:Y:S01]  /*195b0*/  LOP3.LUT R72, R72, R73, RZ, 0x3c, !PT ;  /* 0x0000004948487212 */ /* 0x000fe200078e3cff */
[----:B------:R-:W-:Y:S01]  /*195c0*/  ULDC.64 UR4, c[0x0][0xae8] ;  /* 0x0002ba0000047ab9 */ /* 0x000fe20000000a00 */
[----:B------:R-:W-:Y:S01]  /*195d0*/  LOP3.LUT R76, R76, R77, RZ, 0x3c, !PT ;  /* 0x0000004d4c4c7212 */ /* 0x000fe200078e3cff */
[----:B------:R-:W-:Y:S01]  /*195e0*/  IMAD R13, R12, 0x20, R3 ;  /* 0x000000200c0d7824 */ /* 0x000fe200078e0203 */
[----:B------:R-:W-:Y:S01]  /*195f0*/  LOP3.LUT R80, R80, R81, RZ, 0x3c, !PT ;  /* 0x0000005150507212 */ /* 0x000fe200078e3cff */
[--C-:B------:R-:W-:Y:S01]  /*19600*/  IMAD.X R69, RZ, RZ, R7.reuse, P0 ;  /* 0x000000ffff457224 */ /* 0x100fe200000e0607 */
[----:B------:R-:W5:Y:S01]  /*19610*/  LD.E.128 R84, desc[UR54][R84.64] ;  /* 0x0000003654547980 */ /* 0x000f62000c101d00 */
[----:B------:R-:W-:-:S02]  /*19620*/  IMAD.X R73, RZ, RZ, R7, P2 ;  /* 0x000000ffff497224 */ /* 0x000fc400010e0607 */
[--C-:B------:R-:W-:Y:S02]  /*19630*/  IMAD.X R77, RZ, RZ, R7.reuse, P3 ;  /* 0x000000ffff4d7224 */ /* 0x100fe400018e0607 */
[----:B------:R-:W-:Y:S01]  /*19640*/  IMAD.X R81, RZ, RZ, R7, P4 ;  /* 0x000000ffff517224 */ /* 0x000fe200020e0607 */
[----:B------:R-:W5:Y:S01]  /*19650*/  LD.E.128 R68, desc[UR54][R68.64] ;  /* 0x0000003644447980 */ /* 0x000f62000c101d00 */
[----:B------:R-:W-:Y:S02]  /*19660*/  IMAD.IADD R11, R11, 0x1, R15 ;  /* 0x000000010b0b7824 */ /* 0x000fe400078e020f */
[----:B------:R-:W-:Y:S01]  /*19670*/  IMAD.IADD R20, R228, 0x1, R13 ;  /* 0x00000001e4147824 */ /* 0x000fe200078e020d */
[----:B------:R-:W5:Y:S01]  /*19680*/  LD.E.128 R4, desc[UR54][R4.64] ;  /* 0x0000003604047980 */ /* 0x000f62000c101d00 */
[----:B------:R-:W-:-:S03]  /*19690*/  IMAD.WIDE.U32 R10, R205, UR4, R10 ;  /* 0x00000004cd0a7c25 */ /* 0x000fc6000f8e000a */
[----:B------:R-:W5:Y:S01]  /*196a0*/  LD.E.128 R72, desc[UR54][R72.64] ;  /* 0x0000003648487980 */ /* 0x000f62000c101d00 */
[----:B-1----:R-:W-:-:S03]  /*196b0*/  @P1 IMAD.HI.U32 R8, R20, R21, RZ ;  /* 0x0000001514081227 */ /* 0x002fc600078e00ff */
[----:B------:R-:W5:Y:S01]  /*196c0*/  LD.E.128 R76, desc[UR54][R76.64] ;  /* 0x000000364c4c7980 */ /* 0x000f62000c101d00 */
[----:B------:R-:W-:-:S03]  /*196d0*/  SHF.R.S32.HI R12, RZ, 0x1f, R9 ;  /* 0x0000001fff0c7819 */ /* 0x000fc60000011409 */
[----:B------:R-:W5:Y:S01]  /*196e0*/  LD.E.128 R80, desc[UR54][R80.64] ;  /* 0x0000003650507980 */ /* 0x000f62000c101d00 */
        /* <DEDUP_REMOVED lines=9> */
[----:B--2---:R-:W-:Y:S01]  /*19780*/  @P1 SHF.R.U32.HI R13, RZ, R89, R8 ;  /* 0x00000059ff0d1219 */ /* 0x004fe20000011608 */
[----:B------:R-:W-:-:S03]  /*19790*/  IMAD R12, R12, UR4, RZ ;  /* 0x000000040c0c7c24 */ /* 0x000fc6000f8e02ff */
[----:B------:R-:W-:Y:S01]  /*197a0*/  SHF.R.S32.HI R8, RZ, 0x1f, R13 ;  /* 0x0000001fff087819 */ /* 0x000fe2000001140d */
[C---:B------:R-:W-:Y:S02]  /*197b0*/  IMAD R15, R9.reuse, UR5, R12 ;  /* 0x00000005090f7c24 */ /* 0x040fe4000f8e020c */
[----:B------:R-:W-:Y:S01]  /*197c0*/  IMAD.WIDE.U32 R10, R9, UR4, R10 ;  /* 0x00000004090a7c25 */ /* 0x000fe2000f8e000a */
[----:B------:R-:W-:-:S03]  /*197d0*/  ULDC.64 UR4, c[0x0][0xae0] ;  /* 0x0002b80000047ab9 */ /* 0x000fc60000000a00 */
[----:B------:R-:W-:Y:S02]  /*197e0*/  IMAD.MOV R14, RZ, RZ, -R13 ;  /* 0x000000ffff0e7224 */ /* 0x000fe400078e0a0d */
[----:B------:R-:W-:Y:S02]  /*197f0*/  IMAD R12, R8, UR4, RZ ;  /* 0x00000004080c7c24 */ /* 0x000fe4000f8e02ff */
[----:B------:R-:W-:Y:S02]  /*19800*/  IMAD R157, R157, R14, R20 ;  /* 0x0000000e9d9d7224 */ /* 0x000fe400078e0214 */
[----:B------:R-:W-:Y:S02]  /*19810*/  VIADD R8, R23, 0x22820 ;  /* 0x0002282017087836 */ /* 0x000fe40000000000 */
[----:B------:R-:W-:Y:S01]  /*19820*/  IMAD.IADD R11, R11, 0x1, R15 ;  /* 0x000000010b0b7824 */ /* 0x000fe200078e020f */
[----:B------:R-:W-:Y:S02]  /*19830*/  SHF.R.S32.HI R9, RZ, 0x1f, R157 ;  /* 0x0000001fff097819 */ /* 0x000fe4000001149d */
[----:B------:R-:W-:Y:S01]  /*19840*/  PRMT R8, RZ, 0x654, R8 ;  /* 0x00000654ff087816 */ /* 0x000fe20000000008 */
[----:B------:R-:W-:-:S03]  /*19850*/  IMAD.WIDE.U32 R10, R13, UR4, R10 ;  /* 0x000000040d0a7c25 */ /* 0x000fc6000f8e000a */
[----:B0-----:R0:W-:Y:S01]  /*19860*/  SYNCS.ARRIVE.TRANS64.RED.A1T0 RZ, [R8+URZ], RZ ;  /* 0x000000ff08ff79a7 */ /* 0x0011e2000810043f */
[----:B------:R-:W-:Y:S01]  /*19870*/  IMAD R13, R13, UR5, R12 ;  /* 0x000000050d0d7c24 */ /* 0x000fe2000f8e020c */
[----:B------:R-:W-:-:S03]  /*19880*/  ULDC.64 UR4, c[0x0][0xad8] ;  /* 0x0002b60000047ab9 */ /* 0x000fc60000000a00 */
[----:B------:R-:W-:Y:S02]  /*19890*/  IMAD.IADD R11, R11, 0x1, R13 ;  /* 0x000000010b0b7824 */ /* 0x000fe400078e020d */
[----:B0-----:R-:W-:Y:S02]  /*198a0*/  IMAD R8, R9, UR4, RZ ;  /* 0x0000000409087c24 */ /* 0x001fe4000f8e02ff */
        /* <DEDUP_REMOVED lines=10> */
.L_x_3263:
[----:B------:R-:W-:Y:S01]  /*19950*/  IMAD.IADD R89, R3, 0x1, R228 ;  /* 0x0000000103597824 */ /* 0x000fe200078e02e4 */
        /* <DEDUP_REMOVED lines=30> */
.L_x_3039:
[----:B------:R-:W-:Y:S05]  /*19b40*/  BSYNC B1 ;  /* 0x0000000000017941 */ /* 0x000fea0003800000 */
.L_x_3038:
[----:B------:R-:W-:-:S03]  /*19b50*/  UMOV UR4, 0xffffffff ;  /* 0xffffffff00047882 */ /* 0x000fc60000000000 */
[----:B------:R-:W-:Y:S05]  /*19b60*/  BRA.DIV UR4, `(.L_x_3040) ;  /* 0x000000ce04307947 */ /* 0x000fea000b800000 */
[----:B-1----:R1:W4:Y:S04]  /*19b70*/  SHFL.IDX PT, R20, R48, 0x1, 0x181f ;  /* 0x00381f0030147f89 */ /* 0x00232800000e0000 */
[----:B--23--:R1:W2:Y:S02]  /*19b80*/  SHFL.IDX PT, R14, R21, 0x1, 0x181f ;  /* 0x00381f00150e7f89 */ /* 0x00c2a400000e0000 */
.L_x_3267:
        /* <DEDUP_REMOVED lines=12> */
[C---:B-----5:R-:W-:Y:S01]  /*19c50*/  VIADD R36, R211.reuse, 0x80 ;  /* 0x00000080d3247836 */ /* 0x060fe20000000000 */
        /* <DEDUP_REMOVED lines=18> */
.L_x_3042:
[----:B------:R-:W-:Y:S05]  /*19d80*/  BSYNC B1 ;  /* 0x0000000000017941 */ /* 0x000fea0003800000 */
.L_x_3041:
[----:B------:R-:W-:-:S03]  /*19d90*/  UMOV UR4, 0xffffffff ;  /* 0xffffffff00047882 */ /* 0x000fc60000000000 */
[----:B------:R-:W-:Y:S05]  /*19da0*/  BRA.DIV UR4, `(.L_x_3043) ;  /* 0x000000ca04e87947 */ /* 0x000fea000b800000 */
[----:B----4-:R4:W0:Y:S04]  /*19db0*/  SHFL.IDX PT, R20, R48, 0x2, 0x181f ;  /* 0x00581f0030147f89 */ /* 0x01082800000e0000 */
[----:B--2---:R4:W2:Y:S02]  /*19dc0*/  SHFL.IDX PT, R14, R21, 0x2, 0x181f ;  /* 0x00581f00150e7f89 */ /* 0x0048a400000e0000 */
.L_x_3271:
[----:B------:R-:W-:Y:S01]  /*19dd0*/  VIADD R3, R89, 0x40 ;  /* 0x0000004059037836 */ /* 0x000fe20000000000 */
[----:B------:R-:W-:Y:S04]  /*19de0*/  BSSY B1, `(.L_x_3044) ;  /* 0x000001e000017945 */ /* 0x000fe80003800000 */
[----:B------:R-:W-:-:S13]  /*19df0*/  ISETP.GE.AND P0, PT, R3, R0, PT ;  /* 0x000000000300720c */ /* 0x000fda0003f06270 */
        /* <DEDUP_REMOVED lines=28> */
.L_x_3045:
[----:B------:R-:W-:Y:S05]  /*19fc0*/  BSYNC B1 ;  /* 0x0000000000017941 */ /* 0x000fea0003800000 */
.L_x_3044:
[----:B------:R-:W-:-:S03]  /*19fd0*/  UMOV UR4, 0xffffffff ;  /* 0xffffffff00047882 */ /* 0x000fc60000000000 */
[----:B------:R-:W-:Y:S05]  /*19fe0*/  BRA.DIV UR4, `(.L_x_3046) ;  /* 0x000000ca04a07947 */ /* 0x000fea000b800000 */
[----:B0--3--:R0:W3:Y:S04]  /*19ff0*/  SHFL.IDX PT, R10, R48, 0x3, 0x181f ;  /* 0x00781f00300a7f89 */ /* 0x0090e800000e0000 */
[----:B--2---:R0:W2:Y:S02]  /*1a000*/  SHFL.IDX PT, R14, R21, 0x3, 0x181f ;  /* 0x00781f00150e7f89 */ /* 0x0040a400000e0000 */
.L_x_3275:
[----:B------:R-:W-:-:S05]  /*1a010*/  VIADD R3, R89, 0x60 ;  /* 0x0000006059037836 */ /* 0x000fca0000000000 */
        /* <DEDUP_REMOVED lines=13> */
[-C--:B--2--5:R-:W-:Y:S02]  /*1a0f0*/  @!P3 LEA R4, P0, R211, R14.reuse, 0x1 ;  /* 0x0000000ed304b211 */ /* 0x0a4fe400078008ff */
[-C--:B------:R-:W-:Y:S02]  /*1a100*/  @!P4 LEA R6, P1, R13, R14.reuse, 0x1 ;  /* 0x0000000e0d06c211 */ /* 0x080fe400078208ff */
[----:B------:R-:W-:Y:S02]  /*1a110*/  @!P5 LEA R8, P2, R11, R14, 0x1 ;  /* 0x0000000e0b08d211 */ /* 0x000fe400078408ff */
[-C--:B---3--:R-:W-:Y:S02]  /*1a120*/  @!P3 LEA.HI.X R5, R211, R10.reuse, R20, 0x1, P0 ;  /* 0x0000000ad305b211 */ /* 0x088fe400000f0c14 */
        /* <DEDUP_REMOVED lines=9> */
[----:B------:R-:W-:-:S04]  /*1a1c0*/  LEA R14, P0, R11, R14, 0x1 ;  /* 0x0000000e0b0e7211 */ /* 0x000fc800078008ff */
[----:B------:R-:W-:-:S04]  /*1a1d0*/  SHF.R.S32.HI R12, RZ, 0x1f, R12 ;  /* 0x0000001fff0c7819 */ /* 0x000fc8000001140c */
[----:B------:R-:W-:-:S05]  /*1a1e0*/  LEA.HI.X R15, R11, R10, R12, 0x1, P0 ;  /* 0x0000000a0b0f7211 */ /* 0x000fca00000f0c0c */
[----:B------:R3:W-:Y:S01]  /*1a1f0*/  ST.E.128 desc[UR54][R14.64], R84 ;  /* 0x000000540e007985 */ /* 0x0007e2000c101d36 */
[----:B------:R-:W-:Y:S05]  /*1a200*/  BRA `(.L_x_3047) ;  /* 0x00000030002c7947 */ /* 0x000fea0003800000 */
.L_x_3036:
[----:B------:R-:W1:Y:S01]  /*1a210*/  @P1 LDC R7, c[0x0][0xbec] ;  /* 0x0002fb00ff071b82 */ /* 0x000e620000000800 */
[----:B0-----:R-:W-:Y:S01]  /*1a220*/  IMAD.MOV.U32 R3, RZ, RZ, R48 ;  /* 0x000000ffff037224 */ /* 0x001fe200078e0030 */
[----:B------:R-:W-:-:S06]  /*1a230*/  ULDC.64 UR4, c[0x0][0xb08] ;  /* 0x0002c20000047ab9 */ /* 0x000fcc0000000a00 */
[----:B------:R-:W0:Y:S01]  /*1a240*/  @P1 LDC R6, c[0x0][0xbf0] ;  /* 0x0002fc00ff061b82 */ /* 0x000e220000000800 */
[----:B-1----:R-:W-:-:S05]  /*1a250*/  @P1 IMAD.HI.U32 R7, R48, R7, RZ ;  /* 0x0000000730071227 */ /* 0x002fca00078e00ff */
[----:B0-----:R-:W-:Y:S01]  /*1a260*/  @P1 SHF.R.U32.HI R3, RZ, R6, R7 ;  /* 0x00000006ff031219 */ /* 0x001fe20000011607 */
[----:B------:R-:W-:-:S03]  /*1a270*/  IMAD R6, R8, UR4, RZ ;  /* 0x0000000408067c24 */ /* 0x000fc6000f8e02ff */
[----:B------:R-:W-:Y:S01]  /*1a280*/  SHF.R.S32.HI R7, RZ, 0x1f, R3 ;  /* 0x0000001fff077819 */ /* 0x000fe20000011403 */
        /* <DEDUP_REMOVED lines=11> */
[----:B------:R-:W-:-:S03]  /*1a340*/  ULDC.64 UR4, c[0x0][0xb48] ;  /* 0x0002d20000047ab9 */ /* 0x000fc60000000a00 */
        /* <DEDUP_REMOVED lines=26> */
.L_x_3278:
[----:B------:R-:W-:Y:S01]  /*1a4f0*/  ISETP.GE.AND P0, PT, R25, R0, PT ;  /* 0x000000001900720c */ /* 0x000fe20003f06270 */
[----:B------:R-:W-:-:S12]  /*1a500*/  BSSY B1, `(.L_x_3049) ;  /* 0x00000e1000017945 */ /* 0x000fd80003800000 */
[----:B------:R-:W-:Y:S05]  /*1a510*/  @P0 BRA `(.L_x_3050) ;  /* 0x0000000c007c0947 */ /* 0x000fea0003800000 */
[----:B------:R-:W-:Y:S01]  /*1a520*/  ULDC UR4, c[0x0][0xac8] ;  /* 0x0002b20000047ab9 */ /* 0x000fe20000000800 */
[C---:B------:R-:W-:Y:S01]  /*1a530*/  VIADD R12, R207.reuse, 0x8 ;  /* 0x00000008cf0c7836 */ /* 0x040fe20000000000 */
[C---:B------:R-:W-:Y:S01]  /*1a540*/  ISETP.GE.AND P0, PT, R207.reuse, UR4, PT ;  /* 0x00000004cf007c0c */ /* 0x040fe2000bf06270 */
[C---:B------:R-:W-:Y:S02]  /*1a550*/  VIADD R13, R207.reuse, 0x8 ;  /* 0x00000008cf0d7836 */ /* 0x040fe40000000000 */
[C---:B------:R-:W-:Y:S02]  /*1a560*/  VIADD R9, R207.reuse, 0x10 ;  /* 0x00000010cf097836 */ /* 0x040fe40000000000 */
[C---:B------:R-:W-:Y:S01]  /*1a570*/  VIADD R8, R207.reuse, 0x18 ;  /* 0x00000018cf087836 */ /* 0x040fe20000000000 */
[----:B------:R-:W-:Y:S01]  /*1a580*/  SHF.R.S32.HI R13, RZ, 0x1f, R13 ;  /* 0x0000001fff0d7819 */ /* 0x000fe2000001140d */
[C---:B------:R-:W-:Y:S02]  /*1a590*/  VIADD R15, R207.reuse, 0x50 ;  /* 0x00000050cf0f7836 */ /* 0x040fe40000000000 */
[----:B------:R-:W-:-:S02]  /*1a5a0*/  VIADD R25, R207, 0x60 ;  /* 0x00000060cf197836 */ /* 0x000fc40000000000 */
[----:B------:R-:W-:Y:S01]  /*1a5b0*/  VIADD R14, R207, 0x58 ;  /* 0x00000058cf0e7836 */ /* 0x000fe20000000000 */
[----:B------:R-:W-:Y:S01]  /*1a5c0*/  ISETP.GE.AND P3, PT, R15, UR4, PT ;  /* 0x000000040f007c0c */ /* 0x000fe2000bf66270 */
[----:B--2---:R-:W-:Y:S02]  /*1a5d0*/  @!P0 IMAD.MOV.U32 R6, RZ, RZ, R11 ;  /* 0x000000ffff068224 */ /* 0x004fe400078e000b */
[----:B-1----:R-:W-:Y:S01]  /*1a5e0*/  @!P0 IMAD.MOV.U32 R7, RZ, RZ, R48 ;  /* 0x000000ffff078224 */ /* 0x002fe200078e0030 */
[----:B------:R-:W-:Y:S01]  /*1a5f0*/  SHF.R.S32.HI R14, RZ, 0x1f, R14 ;  /* 0x0000001fff0e7819 */ /* 0x000fe2000001140e */
[----:B------:R-:W-:-:S05]  /*1a600*/  @!P0 IMAD.WIDE R6, R207, 0x4, R6 ;  /* 0x00000004cf068825 */ /* 0x000fca00078e0206 */
[----:B------:R1:W-:Y:S01]  /*1a610*/  @!P0 ST.E.64 desc[UR54][R6.64], R152 ;  /* 0x0000009806008985 */ /* 0x0003e2000c101b36 */
[----:B------:R-:W-:-:S13]  /*1a620*/  ISETP.GE.AND P0, PT, R12, UR4, PT ;  /* 0x000000040c007c0c */ /* 0x000fda000bf06270 */
[----:B-1----:R-:W-:-:S04]  /*1a630*/  @!P0 LEA R6, P1, R12, R11, 0x2 ;  /* 0x0000000b0c068211 */ /* 0x002fc800078210ff */
[----:B------:R-:W-:Y:S01]  /*1a640*/  @!P0 LEA.HI.X R7, R12, R48, R13, 0x2, P1 ;  /* 0x000000300c078211 */ /* 0x000fe200008f140d */
[C---:B------:R-:W-:Y:S01]  /*1a650*/  VIADD R13, R207.reuse, 0x10 ;  /* 0x00000010cf0d7836 */ /* 0x040fe20000000000 */
[----:B------:R-:W-:Y:S01]  /*1a660*/  ISETP.GE.AND P1, PT, R8, UR4, PT ;  /* 0x0000000408007c0c */ /* 0x000fe2000bf26270 */
[----:B------:R-:W-:Y:S02]  /*1a670*/  VIADD R12, R207, 0x20 ;  /* 0x00000020cf0c7836 */ /* 0x000fe40000000000 */
[----:B------:R1:W-:Y:S01]  /*1a680*/  @!P0 ST.E.64 desc[UR54][R6.64], R28 ;  /* 0x0000001c06008985 */ /* 0x0003e2000c101b36 */
[----:B------:R-:W-:Y:S02]  /*1a690*/  ISETP.GE.AND P0, PT, R9, UR4, PT ;  /* 0x0000000409007c0c */ /* 0x000fe4000bf06270 */
[----:B------:R-:W-:-:S11]  /*1a6a0*/  SHF.R.S32.HI R13, RZ, 0x1f, R13 ;  /* 0x0000001fff0d7819 */ /* 0x000fd6000001140d */
[----:B-1----:R-:W-:Y:S01]  /*1a6b0*/  @!P0 LEA R6, P2, R9, R11, 0x2 ;  /* 0x0000000b09068211 */ /* 0x002fe200078410ff */
[----:B------:R-:W-:-:S03]  /*1a6c0*/  VIADD R28, R207, 0x50 ;  /* 0x00000050cf1c7836 */ /* 0x000fc60000000000 */
[----:B------:R-:W-:Y:S01]  /*1a6d0*/  @!P0 LEA.HI.X R7, R9, R48, R13, 0x2, P2 ;  /* 0x0000003009078211 */ /* 0x000fe200010f140d */
[C---:B------:R-:W-:Y:S01]  /*1a6e0*/  VIADD R13, R207.reuse, 0x18 ;  /* 0x00000018cf0d7836 */ /* 0x040fe20000000000 */
[----:B------:R-:W-:Y:S01]  /*1a6f0*/  SHF.R.S32.HI R28, RZ, 0x1f, R28 ;  /* 0x0000001fff1c7819 */ /* 0x000fe2000001141c */
[----:B------:R-:W-:Y:S02]  /*1a700*/  VIADD R9, R207, 0x28 ;  /* 0x00000028cf097836 */ /* 0x000fe40000000000 */
[----:B------:R1:W-:Y:S01]  /*1a710*/  @!P0 ST.E.64 desc[UR54][R6.64], R32 ;  /* 0x0000002006008985 */ /* 0x0003e2000c101b36 */
[----:B------:R-:W-:Y:S02]  /*1a720*/  ISETP.GE.AND P0, PT, R12, UR4, PT ;  /* 0x000000040c007c0c */ /* 0x000fe4000bf06270 */
[----:B------:R-:W-:Y:S02]  /*1a730*/  SHF.R.S32.HI R13, RZ, 0x1f, R13 ;  /* 0x0000001fff0d7819 */ /* 0x000fe4000001140d */
[----:B-1----:R-:W-:-:S04]  /*1a740*/  @!P1 LEA R6, P2, R8, R11, 0x2 ;  /* 0x0000000b08069211 */ /* 0x002fc800078410ff */
[----:B------:R-:W-:Y:S01]  /*1a750*/  @!P1 LEA.HI.X R7, R8, R48, R13, 0x2, P2 ;  /* 0x0000003008079211 */ /* 0x000fe200010f140d */
[C---:B------:R-:W-:Y:S02]  /*1a760*/  VIADD R13, R207.reuse, 0x20 ;  /* 0x00000020cf0d7836 */ /* 0x040fe40000000000 */
        /* <DEDUP_REMOVED lines=25> */
[----:B-1----:R-:W-:Y:S01]  /*1a900*/  @!P1 LEA R6, P2, R12, R11, 0x2 ;  /* 0x0000000b0c069211 */ /* 0x002fe200078410ff */
[----:B------:R-:W-:-:S02]  /*1a910*/  VIADD R20, R207, 0x70 ;  /* 0x00000070cf147836 */ /* 0x000fc40000000000 */
[C---:B------:R-:W-:Y:S01]  /*1a920*/  VIADD R21, R207.reuse, 0x90 ;  /* 0x00000090cf157836 */ /* 0x040fe20000000000 */
[----:B------:R-:W-:Y:S01]  /*1a930*/  @!P1 LEA.HI.X R7, R12, R48, R13, 0x2, P2 ;  /* 0x000000300c079211 */ /* 0x000fe200010f140d */
[C---:B------:R-:W-:Y:S01]  /*1a940*/  VIADD R12, R207.reuse, 0x40 ;  /* 0x00000040cf0c7836 */ /* 0x040fe20000000000 */
[----:B------:R-:W-:Y:S01]  /*1a950*/  SHF.R.S32.HI R20, RZ, 0x1f, R20 ;  /* 0x0000001fff147819 */ /* 0x000fe20000011414 */
[----:B------:R-:W-:Y:S01]  /*1a960*/  VIADD R13, R207, 0x68 ;  /* 0x00000068cf0d7836 */ /* 0x000fe20000000000 */
[----:B------:R-:W-:Y:S01]  /*1a970*/  SHF.R.S32.HI R21, RZ, 0x1f, R21 ;  /* 0x0000001fff157819 */ /* 0x000fe20000011415 */
        /* <DEDUP_REMOVED lines=11> */
[----:B------:R-:W-:Y:S02]  /*1aa30*/  @!P1 LEA.HI.X R7, R8, R48, R9, 0x2, P0 ;  /* 0x0000003008079211 */ /* 0x000fe400000f1409 */
[----:B------:R-:W-:-:S03]  /*1aa40*/  ISETP.GE.AND P0, PT, R25, UR4, PT ;  /* 0x0000000419007c0c */ /* 0x000fc6000bf06270 */
[C---:B------:R-:W-:Y:S01]  /*1aa50*/  @!P2 LEA R8, P5, R12.reuse, R11, 0x2 ;  /* 0x0000000b0c08a211 */ /* 0x040fe200078a10ff */
[----:B------:R1:W-:Y:S01]  /*1aa60*/  @!P1 ST.E.64 desc[UR54][R6.64], R60 ;  /* 0x0000003c06009985 */ /* 0x0003e2000c101b36 */
[----:B------:R-:W-:Y:S02]  /*1aa70*/  ISETP.GE.AND P1, PT, R13, UR4, PT ;  /* 0x000000040d007c0c */ /* 0x000fe4000bf26270 */
[----:B------:R-:W-:Y:S01]  /*1aa80*/  @!P2 LEA.HI.X R9, R12, R48, R14, 0x2, P5 ;  /* 0x000000300c09a211 */ /* 0x000fe200028f140e */
[C---:B------:R-:W-:Y:S02]  /*1aa90*/  VIADD R12, R207.reuse, 0x78 ;  /* 0x00000078cf0c7836 */ /* 0x040fe40000000000 */
[----:B------:R-:W-:-:S05]  /*1aaa0*/  VIADD R14, R207, 0x68 ;  /* 0x00000068cf0e7836 */ /* 0x000fca0000000000 */
[----:B------:R-:W-:Y:S02]  /*1aab0*/  SHF.R.S32.HI R14, RZ, 0x1f, R14 ;  /* 0x0000001fff0e7819 */ /* 0x000fe4000001140e */
[----:B-1----:R-:W-:-:S04]  /*1aac0*/  @!P3 LEA R6, P4, R15, R11, 0x2 ;  /* 0x0000000b0f06b211 */ /* 0x002fc800078810ff */
[----:B------:R-:W-:Y:S01]  /*1aad0*/  @!P3 LEA.HI.X R7, R15, R48, R28, 0x2, P4 ;  /* 0x000000300f07b211 */ /* 0x000fe200020f141c */
[C---:B------:R-:W-:Y:S02]  /*1aae0*/  VIADD R15, R207.reuse, 0x70 ;  /* 0x00000070cf0f7836 */ /* 0x040fe40000000000 */
[----:B------:R-:W-:Y:S02]  /*1aaf0*/  VIADD R28, R207, 0x60 ;  /* 0x00000060cf1c7836 */ /* 0x000fe40000000000 */
[----:B------:R1:W-:Y:S01]  /*1ab00*/  @!P3 ST.E.64 desc[UR54][R6.64], R64 ;  /* 0x000000400600b985 */ /* 0x0003e2000c101b36 */
[----:B------:R-:W-:Y:S02]  /*1ab10*/  ISETP.GE.AND P3, PT, R15, UR4, PT ;  /* 0x000000040f007c0c */ /* 0x000fe4000bf66270 */
[----:B------:R-:W-:Y:S01]  /*1ab20*/  SHF.R.S32.HI R28, RZ, 0x1f, R28 ;  /* 0x0000001fff1c7819 */ /* 0x000fe2000001141c */
[----:B------:R2:W-:Y:S01]  /*1ab30*/  @!P2 ST.E.64 desc[UR54][R8.64], R68 ;  /* 0x000000440800a985 */ /* 0x0005e2000c101b36 */
[----:B------:R-:W-:-:S02]  /*1ab40*/  ISETP.GE.AND P2, PT, R12, UR4, PT ;  /* 0x000000040c007c0c */ /* 0x000fc4000bf46270 */
[-C--:B-1----:R-:W-:Y:S02]  /*1ab50*/  @!P0 LEA R6, P4, R25, R11.reuse, 0x2 ;  /* 0x0000000b19068211 */ /* 0x082fe400078810ff */
[----:B--2---:R-:W-:Y:S02]  /*1ab60*/  @!P1 LEA R8, P5, R13, R11, 0x2 ;  /* 0x0000000b0d089211 */ /* 0x004fe400078a10ff */
[-C--:B------:R-:W-:Y:S01]  /*1ab70*/  @!P0 LEA.HI.X R7, R25, R48.reuse, R28, 0x2, P4 ;  /* 0x0000003019078211 */ /* 0x080fe200020f141c */
[----:B------:R-:W-:Y:S01]  /*1ab80*/  VIADD R25, R207, 0x80 ;  /* 0x00000080cf197836 */ /* 0x000fe20000000000 */
[----:B------:R-:W-:Y:S01]  /*1ab90*/  @!P1 LEA.HI.X R9, R13, R48, R14, 0x2, P5 ;  /* 0x000000300d099211 */ /* 0x000fe200028f140e */
[C---:B------:R-:W-:Y:S02]  /*1aba0*/  VIADD R13, R207.reuse, 0x88 ;  /* 0x00000088cf0d7836 */ /* 0x040fe40000000000 */
[----:B------:R-:W-:Y:S01]  /*1abb0*/  VIADD R14, R207, 0x78 ;  /* 0x00000078cf0e7836 */ /* 0x000fe20000000000 */
[----:B------:R1:W-:Y:S01]  /*1abc0*/  @!P0 ST.E.64 desc[UR54][R6.64], R72 ;  /* 0x0000004806008985 */ /* 0x0003e2000c101b36 */
[----:B------:R-:W-:Y:S01]  /*1abd0*/  ISETP.GE.AND P0, PT, R25, UR4, PT ;  /* 0x0000000419007c0c */ /* 0x000fe2000bf06270 */
[----:B------:R-:W-:-:S02]  /*1abe0*/  VIADD R28, R207, 0xd8 ;  /* 0x000000d8cf1c7836 */ /* 0x000fc40000000000 */
[----:B------:R2:W-:Y:S01]  /*1abf0*/  @!P1 ST.E.64 desc[UR54][R8.64], R76 ;  /* 0x0000004c08009985 */ /* 0x0005e2000c101b36 */
[----:B------:R-:W-:Y:S02]  /*1ac00*/  ISETP.GE.AND P1, PT, R13, UR4, PT ;  /* 0x000000040d007c0c */ /* 0x000fe4000bf26270 */
[----:B------:R-:W-:Y:S02]  /*1ac10*/  SHF.R.S32.HI R14, RZ, 0x1f, R14 ;  /* 0x0000001fff0e7819 */ /* 0x000fe4000001140e */
[----:B------:R-:W-:Y:S02]  /*1ac20*/  SHF.R.S32.HI R28, RZ, 0x1f, R28 ;  /* 0x0000001fff1c7819 */ /* 0x000fe4000001141c */
[CC--:B-1----:R-:W-:Y:S02]  /*1ac30*/  @!P3 LEA R6, P4, R15.reuse, R11.reuse, 0x2 ;  /* 0x0000000b0f06b211 */ /* 0x0c2fe400078810ff */
[C---:B--2---:R-:W-:Y:S02]  /*1ac40*/  @!P2 LEA R8, P5, R12.reuse, R11, 0x2 ;  /* 0x0000000b0c08a211 */ /* 0x044fe400078a10ff */
[-C--:B------:R-:W-:Y:S01]  /*1ac50*/  @!P3 LEA.HI.X R7, R15, R48.reuse, R20, 0x2, P4 ;  /* 0x000000300f07b211 */ /* 0x080fe200020f1414 */
[C---:B------:R-:W-:Y:S01]  /*1ac60*/  VIADD R15, R207.reuse, 0x90 ;  /* 0x00000090cf0f7836 */ /* 0x040fe20000000000 */
[----:B------:R-:W-:Y:S01]  /*1ac70*/  @!P2 LEA.HI.X R9, R12, R48, R14, 0x2, P5 ;  /* 0x000000300c09a211 */ /* 0x000fe200028f140e */
[----:B------:R-:W-:-:S02]  /*1ac80*/  VIADD R12, R207, 0x98 ;  /* 0x00000098cf0c7836 */ /* 0x000fc40000000000 */
[C---:B------:R-:W-:Y:S01]  /*1ac90*/  VIADD R20, R207.reuse, 0x80 ;  /* 0x00000080cf147836 */ /* 0x040fe20000000000 */
[----:B------:R1:W-:Y:S01]  /*1aca0*/  @!P3 ST.E.64 desc[UR54][R6.64], R80 ;  /* 0x000000500600b985 */ /* 0x0003e2000c101b36 */
[----:B------:R-:W-:Y:S01]  /*1acb0*/  VIADD R14, R207, 0x88 ;  /* 0x00000088cf0e7836 */ /* 0x000fe20000000000 */
[----:B------:R-:W-:Y:S02]  /*1acc0*/  ISETP.GE.AND P3, PT, R15, UR4, PT ;  /* 0x000000040f007c0c */ /* 0x000fe4000bf66270 */
[----:B------:R2:W-:Y:S01]  /*1acd0*/  @!P2 ST.E.64 desc[UR54][R8.64], R84 ;  /* 0x000000540800a985 */ /* 0x0005e2000c101b36 */
[----:B------:R-:W-:Y:S02]  /*1ace0*/  ISETP.GE.AND P2, PT, R12, UR4, PT ;  /* 0x000000040c007c0c */ /* 0x000fe4000bf46270 */
[----:B------:R-:W-:Y:S02]  /*1acf0*/  SHF.R.S32.HI R20, RZ, 0x1f, R20 ;  /* 0x0000001fff147819 */ /* 0x000fe40000011414 */
[----:B------:R-:W-:-:S02]  /*1ad00*/  SHF.R.S32.HI R14, RZ, 0x1f, R14 ;  /* 0x0000001fff0e7819 */ /* 0x000fc4000001140e */
[-C--:B-1----:R-:W-:Y:S02]  /*1ad10*/  @!P0 LEA R6, P4, R25, R11.reuse, 0x2 ;  /* 0x0000000b19068211 */ /* 0x082fe400078810ff */
[----:B--2---:R-:W-:Y:S02]  /*1ad20*/  @!P1 LEA R8, P5, R13, R11, 0x2 ;  /* 0x0000000b0d089211 */ /* 0x004fe400078a10ff */
[-C--:B------:R-:W-:Y:S01]  /*1ad30*/  @!P0 LEA.HI.X R7, R25, R48.reuse, R20, 0x2, P4 ;  /* 0x0000003019078211 */ /* 0x080fe200020f1414 */
[----:B------:R-:W-:Y:S01]  /*1ad40*/  VIADD R20, R207, 0xa0 ;  /* 0x000000a0cf147836 */ /* 0x000fe20000000000 */
[----:B------:R-:W-:Y:S01]  /*1ad50*/  @!P1 LEA.HI.X R9, R13, R48, R14, 0x2, P5 ;  /* 0x000000300d099211 */ /* 0x000fe200028f140e */
[C---:B------:R-:W-:Y:S02]  /*1ad60*/  VIADD R14, R207.reuse, 0xa8 ;  /* 0x000000a8cf0e7836 */ /* 0x040fe40000000000 */
[C---:B------:R-:W-:Y:S01]  /*1ad70*/  VIADD R13, R207.reuse, 0x98 ;  /* 0x00000098cf0d7836 */ /* 0x040fe20000000000 */
        /* <DEDUP_REMOVED lines=13> */
[----:B------:R1:W-:Y:S01]  /*1ae50*/  @!P3 ST.E.64 desc[UR54][R6.64], R96 ;  /* 0x000000600600b985 */ /* 0x0003e2000c101b36 */
[----:B------:R-:W-:Y:S01]  /*1ae60*/  VIADD R15, R207, 0xa8 ;  /* 0x000000a8cf0f7836 */ /* 0x000fe20000000000 */
[----:B------:R-:W-:Y:S01]  /*1ae70*/  ISETP.GE.AND P3, PT, R21, UR4, PT ;  /* 0x0000000415007c0c */ /* 0x000fe2000bf66270 */
[----:B------:R-:W-:Y:S01]  /*1ae80*/  VIADD R12, R207, 0xc0 ;  /* 0x000000c0cf0c7836 */ /* 0x000fe20000000000 */
[----:B------:R-:W-:Y:S01]  /*1ae90*/  ISETP.GE.AND P4, PT, R13, UR4, PT ;  /* 0x000000040d007c0c */ /* 0x000fe2000bf86270 */
[----:B------:R2:W-:Y:S01]  /*1aea0*/  @!P2 ST.E.64 desc[UR54][R8.64], R100 ;  /* 0x000000640800a985 */ /* 0x0005e2000c101b36 */
[----:B------:R-:W-:Y:S02]  /*1aeb0*/  SHF.R.S32.HI R15, RZ, 0x1f, R15 ;  /* 0x0000001fff0f7819 */ /* 0x000fe4000001140f */
[----:B-1----:R-:W-:-:S04]  /*1aec0*/  @!P0 LEA R6, P5, R20, R11, 0x2 ;  /* 0x0000000b14068211 */ /* 0x002fc800078a10ff */
[-C--:B------:R-:W-:Y:S01]  /*1aed0*/  @!P0 LEA.HI.X R7, R20, R48.reuse, R25, 0x2, P5 ;  /* 0x0000003014078211 */ /* 0x080fe200028f1419 */
[C---:B------:R-:W-:Y:S01]  /*1aee0*/  VIADD R25, R207.reuse, 0xb0 ;  /* 0x000000b0cf197836 */ /* 0x040fe20000000000 */
[C---:B--2---:R-:W-:Y:S01]  /*1aef0*/  @!P1 LEA R8, P2, R14.reuse, R11, 0x2 ;  /* 0x0000000b0e089211 */ /* 0x044fe200078410ff */
[C---:B------:R-:W-:Y:S02]  /*1af00*/  VIADD R20, R207.reuse, 0xd0 ;  /* 0x000000d0cf147836 */ /* 0x040fe40000000000 */
[----:B------:R1:W-:Y:S01]  /*1af10*/  @!P0 ST.E.64 desc[UR54][R6.64], R104 ;  /* 0x0000006806008985 */ /* 0x0003e2000c101b36 */
[----:B------:R-:W-:Y:S01]  /*1af20*/  @!P1 LEA.HI.X R9, R14, R48, R15, 0x2, P2 ;  /* 0x000000300e099211 */ /* 0x000fe200010f140f */
[C---:B------:R-:W-:Y:S01]  /*1af30*/  VIADD R15, R207.reuse, 0xb8 ;  /* 0x000000b8cf0f7836 */ /* 0x040fe20000000000 */
[----:B------:R-:W-:Y:S01]  /*1af40*/  ISETP.GE.AND P2, PT, R12, UR4, PT ;  /* 0x000000040c007c0c */ /* 0x000fe2000bf46270 */
[----:B------:R-:W-:Y:S01]  /*1af50*/  VIADD R14, R207, 0xc8 ;  /* 0x000000c8cf0e7836 */ /* 0x000fe20000000000 */
[----:B------:R-:W-:Y:S01]  /*1af60*/  SHF.R.S32.HI R25, RZ, 0x1f, R25 ;  /* 0x0000001fff197819 */ /* 0x000fe20000011419 */
[----:B------:R2:W-:Y:S01]  /*1af70*/  @!P1 ST.E.64 desc[UR54][R8.64], R108 ;  /* 0x0000006c08009985 */ /* 0x0005e2000c101b36 */
[----:B------:R-:W-:-:S02]  /*1af80*/  SHF.R.S32.HI R15, RZ, 0x1f, R15 ;  /* 0x0000001fff0f7819 */ /* 0x000fc4000001140f */
[----:B------:R-:W-:Y:S02]  /*1af90*/  ISETP.GE.AND P1, PT, R14, UR4, PT ;  /* 0x000000040e007c0c */ /* 0x000fe4000bf26270 */
[----:B-1----:R-:W-:-:S04]  /*1afa0*/  @!P3 LEA R6, P0, R21, R11, 0x2 ;  /* 0x0000000b1506b211 */ /* 0x002fc800078010ff */
[-C--:B------:R-:W-:Y:S01]  /*1afb0*/  @!P3 LEA.HI.X R7, R21, R48.reuse, R25, 0x2, P0 ;  /* 0x000000301507b211 */ /* 0x080fe200000f1419 */
[----:B------:R-:W-:Y:S01]  /*1afc0*/  VIADD R21, R207, 0xd8 ;  /* 0x000000d8cf157836 */ /* 0x000fe20000000000 */
[----:B--2---:R-:W-:Y:S01]  /*1afd0*/  @!P4 LEA R8, P5, R13, R11, 0x2 ;  /* 0x0000000b0d08c211 */ /* 0x004fe200078a10ff */
[----:B------:R-:W-:Y:S01]  /*1afe0*/  VIADD R25, R207, 0xc8 ;  /* 0x000000c8cf197836 */ /* 0x000fe20000000000 */
[----:B------:R-:W-:Y:S01]  /*1aff0*/  ISETP.GE.AND P0, PT, R20, UR4, PT ;  /* 0x0000000414007c0c */ /* 0x000fe2000bf06270 */
[----:B------:R1:W-:Y:S01]  /*1b000*/  @!P3 ST.E.64 desc[UR54][R6.64], R112 ;  /* 0x000000700600b985 */ /* 0x0003e2000c101b36 */
[----:B------:R-:W-:Y:S01]  /*1b010*/  @!P4 LEA.HI.X R9, R13, R48, R15, 0x2, P5 ;  /* 0x000000300d09c211 */ /* 0x000fe200028f140f */
[C---:B------:R-:W-:Y:S01]  /*1b020*/  VIADD R13, R207.reuse, 0xc0 ;  /* 0x000000c0cf0d7836 */ /* 0x040fe20000000000 */
[----:B------:R-:W-:Y:S01]  /*1b030*/  SHF.R.S32.HI R25, RZ, 0x1f, R25 ;  /* 0x0000001fff197819 */ /* 0x000fe20000011419 */
[----:B------:R-:W-:Y:S02]  /*1b040*/  VIADD R15, R207, 0xe0 ;  /* 0x000000e0cf0f7836 */ /* 0x000fe40000000000 */
[----:B------:R2:W-:Y:S01]  /*1b050*/  @!P4 ST.E.64 desc[UR54][R8.64], R116 ;  /* 0x000000740800c985 */ /* 0x0005e2000c101b36 */
[----:B------:R-:W-:-:S02]  /*1b060*/  ISETP.GE.AND P4, PT, R21, UR4, PT ;  /* 0x0000000415007c0c */ /* 0x000fc4000bf86270 */
[----:B------:R-:W-:Y:S02]  /*1b070*/  SHF.R.S32.HI R13, RZ, 0x1f, R13 ;  /* 0x0000001fff0d7819 */ /* 0x000fe4000001140d */
[----:B-1----:R-:W-:-:S04]  /*1b080*/  @!P2 LEA R6, P3, R12, R11, 0x2 ;  /* 0x0000000b0c06a211 */ /* 0x002fc800078610ff */
[-C--:B------:R-:W-:Y:S02]  /*1b090*/  @!P2 LEA.HI.X R7, R12, R48.reuse, R13, 0x2, P3 ;  /* 0x000000300c07a211 */ /* 0x080fe400018f140d */
[-C--:B--2---:R-:W-:Y:S02]  /*1b0a0*/  @!P1 LEA R8, P5, R14, R11.reuse, 0x2 ;  /* 0x0000000b0e089211 */ /* 0x084fe400078a10ff */
[----:B------:R-:W-:Y:S01]  /*1b0b0*/  @!P0 LEA R12, P3, R20, R11, 0x2 ;  /* 0x0000000b140c8211 */ /* 0x000fe200078610ff */
[----:B------:R1:W-:Y:S01]  /*1b0c0*/  @!P2 ST.E.64 desc[UR54][R6.64], R120 ;  /* 0x000000780600a985 */ /* 0x0003e2000c101b36 */
[----:B------:R-:W-:Y:S01]  /*1b0d0*/  @!P1 LEA.HI.X R9, R14, R48, R25, 0x2, P5 ;  /* 0x000000300e099211 */ /* 0x000fe200028f1419 */
[----:B------:R-:W-:Y:S01]  /*1b0e0*/  VIADD R25, R207, 0xd0 ;  /* 0x000000d0cf197836 */ /* 0x000fe20000000000 */
[----:B------:R-:W-:Y:S01]  /*1b0f0*/  ISETP.GE.AND P2, PT, R15, UR4, PT ;  /* 0x000000040f007c0c */ /* 0x000fe2000bf46270 */
[----:B------:R-:W-:Y:S02]  /*1b100*/  VIADD R14, R207, 0xe8 ;  /* 0x000000e8cf0e7836 */ /* 0x000fe40000000000 */
[----:B------:R2:W-:Y:S01]  /*1b110*/  @!P1 ST.E.64 desc[UR54][R8.64], R124 ;  /* 0x0000007c08009985 */ /* 0x0005e2000c101b36 */
[----:B------:R-:W-:-:S04]  /*1b120*/  SHF.R.S32.HI R25, RZ, 0x1f, R25 ;  /* 0x0000001fff197819 */ /* 0x000fc80000011419 */
[-C--:B------:R-:W-:Y:S01]  /*1b130*/  @!P0 LEA.HI.X R13, R20, R48.reuse, R25, 0x2, P3 ;  /* 0x00000030140d8211 */ /* 0x080fe200018f1419 */
[C---:B------:R-:W-:Y:S01]  /*1b140*/  VIADD R25, R207.reuse, 0xf0 ;  /* 0x000000f0cf197836 */ /* 0x040fe20000000000 */
[----:B------:R-:W-:Y:S01]  /*1b150*/  ISETP.GE.AND P3, PT, R14, UR4, PT ;  /* 0x000000040e007c0c */ /* 0x000fe2000bf66270 */
[----:B------:R-:W-:Y:S01]  /*1b160*/  VIADD R20, R207, 0xf8 ;  /* 0x000000f8cf147836 */ /* 0x000fe20000000000 */
[-C--:B-1----:R-:W-:Y:S01]  /*1b170*/  @!P4 LEA R6, P5, R21, R11.reuse, 0x2 ;  /* 0x0000000b1506c211 */ /* 0x082fe200078a10ff */
[----:B------:R1:W-:Y:S01]  /*1b180*/  @!P0 ST.E.64 desc[UR54][R12.64], R128 ;  /* 0x000000800c008985 */ /* 0x0003e2000c101b36 */
[----:B------:R-:W-:Y:S02]  /*1b190*/  ISETP.GE.AND P1, PT, R25, UR4, PT ;  /* 0x0000000419007c0c */ /* 0x000fe4000bf26270 */
[----:B------:R-:W-:Y:S01]  /*1b1a0*/  @!P4 LEA.HI.X R7, R21, R48, R28, 0x2, P5 ;  /* 0x000000301507c211 */ /* 0x000fe200028f141c */
[----:B------:R-:W-:Y:S01]  /*1b1b0*/  VIADD R21, R207, 0xe0 ;  /* 0x000000e0cf157836 */ /* 0x000fe20000000000 */
[----:B--2---:R-:W-:Y:S01]  /*1b1c0*/  @!P2 LEA R8, P5, R15, R11, 0x2 ;  /* 0x0000000b0f08a211 */ /* 0x004fe200078a10ff */
[----:B------:R-:W-:Y:S01]  /*1b1d0*/  VIADD R28, R207, 0xf0 ;  /* 0x000000f0cf1c7836 */ /* 0x000fe20000000000 */
[----:B------:R-:W-:Y:S01]  /*1b1e0*/  ISETP.GE.AND P0, PT, R20, UR4, PT ;  /* 0x0000000414007c0c */ /* 0x000fe2000bf06270 */
[----:B------:R2:W-:Y:S01]  /*1b1f0*/  @!P4 ST.E.64 desc[UR54][R6.64], R132 ;  /* 0x000000840600c985 */ /* 0x0005e2000c101b36 */
[----:B------:R-:W-:-:S02]  /*1b200*/  SHF.R.S32.HI R21, RZ, 0x1f, R21 ;  /* 0x0000001fff157819 */ /* 0x000fc40000011415 */
[----:B------:R-:W-:Y:S02]  /*1b210*/  SHF.R.S32.HI R28, RZ, 0x1f, R28 ;  /* 0x0000001fff1c7819 */ /* 0x000fe4000001141c */
[----:B------:R-:W-:Y:S01]  /*1b220*/  @!P2 LEA.HI.X R9, R15, R48, R21, 0x2, P5 ;  /* 0x000000300f09a211 */ /* 0x000fe200028f1415 */
[C---:B------:R-:W-:Y:S01]  /*1b230*/  VIADD R15, R207.reuse, 0xe8 ;  /* 0x000000e8cf0f7836 */ /* 0x040fe20000000000 */
[----:B-1----:R-:W-:Y:S01]  /*1b240*/  @!P3 LEA R12, P4, R14, R11, 0x2 ;  /* 0x0000000b0e0cb211 */ /* 0x002fe200078810ff */
[----:B------:R-:W-:Y:S02]  /*1b250*/  VIADD R21, R207, 0xf8 ;  /* 0x000000f8cf157836 */ /* 0x000fe40000000000 */
[----:B------:R3:W-:Y:S01]  /*1b260*/  @!P2 ST.E.64 desc[UR54][R8.64], R136 ;  /* 0x000000880800a985 */ /* 0x0007e2000c101b36 */
[----:B------:R-:W-:Y:S02]  /*1b270*/  SHF.R.S32.HI R15, RZ, 0x1f, R15 ;  /* 0x0000001fff0f7819 */ /* 0x000fe4000001140f */
[----:B------:R-:W-:-:S02]  /*1b280*/  SHF.R.S32.HI R21, RZ, 0x1f, R21 ;  /* 0x0000001fff157819 */ /* 0x000fc40000011415 */
[CC--:B--2---:R-:W-:Y:S02]  /*1b290*/  @!P1 LEA R6, P5, R25.reuse, R11.reuse, 0x2 ;  /* 0x0000000b19069211 */ /* 0x0c4fe400078a10ff */
[-C--:B------:R-:W-:Y:S02]  /*1b2a0*/  @!P3 LEA.HI.X R13, R14, R48.reuse, R15, 0x2, P4 ;  /* 0x000000300e0db211 */ /* 0x080fe400020f140f */
[C---:B------:R-:W-:Y:S02]  /*1b2b0*/  @!P0 LEA R14, P4, R20.reuse, R11, 0x2 ;  /* 0x0000000b140e8211 */ /* 0x040fe400078810ff */
[-C--:B------:R-:W-:Y:S01]  /*1b2c0*/  @!P1 LEA.HI.X R7, R25, R48.reuse, R28, 0x2, P5 ;  /* 0x0000003019079211 */ /* 0x080fe200028f141c */
[----:B------:R3:W-:Y:S01]  /*1b2d0*/  @!P3 ST.E.64 desc[UR54][R12.64], R140 ;  /* 0x0000008c0c00b985 */ /* 0x0007e2000c101b36 */
[----:B------:R-:W-:-:S03]  /*1b2e0*/  @!P0 LEA.HI.X R15, R20, R48, R21, 0x2, P4 ;  /* 0x00000030140f8211 */ /* 0x000fc600020f1415 */
[----:B------:R3:W-:Y:S04]  /*1b2f0*/  @!P1 ST.E.64 desc[UR54][R6.64], R144 ;  /* 0x0000009006009985 */ /* 0x0007e8000c101b36 */
[----:B------:R3:W-:Y:S02]  /*1b300*/  @!P0 ST.E.64 desc[UR54][R14.64], R148 ;  /* 0x000000940e008985 */ /* 0x0007e4000c101b36 */
.L_x_3050:
[----:B------:R-:W-:Y:S05]  /*1b310*/  BSYNC B1 ;  /* 0x0000000000017941 */ /* 0x000fea0003800000 */
.L_x_3049:
[----:B------:R-:W-:-:S03]  /*1b320*/  UMOV UR4, 0xffffffff ;  /* 0xffffffff00047882 */ /* 0x000fc60000000000 */
[----:B------:R-:W-:Y:S05]  /*1b330*/  BRA.DIV UR4, `(.L_x_3051) ;  /* 0x000000ba044c7947 */ /* 0x000fea000b800000 */
[----:B0-----:R-:W0:Y:S04]  /*1b340*/  SHFL.IDX PT, R10, R10, 0x1, 0x1c1f ;  /* 0x003c1f000a0a7f89 */ /* 0x001e2800000e0000 */
[----:B------:R-:W4:Y:S02]  /*1b350*/  SHFL.IDX PT, R3, R3, 0x1, 0x1c1f ;  /* 0x003c1f0003037f89 */ /* 0x000f2400000e0000 */
.L_x_3282:
[----:B------:R-:W-:-:S13]  /*1b360*/  ISETP.GE.AND P0, PT, R24, R0, PT ;  /* 0x000000001800720c */ /* 0x000fda0003f06270 */
[----:B------:R-:W-:Y:S05]  /*1b370*/  @P0 BRA `(.L_x_3047) ;  /* 0x0000001c00d00947 */ /* 0x000fea0003800000 */
[----:B------:R-:W-:Y:S01]  /*1b380*/  ULDC UR4, c[0x0][0xac8] ;  /* 0x0002b20000047ab9 */ /* 0x000fe20000000800 */
[C---:B---3--:R-:W-:Y:S01]  /*1b390*/  VIADD R14, R207.reuse, 0x8 ;  /* 0x00000008cf0e7836 */ /* 0x048fe20000000000 */
[C---:B------:R-:W-:Y:S01]  /*1b3a0*/  ISETP.GE.AND P2, PT, R207.reuse, UR4, PT ;  /* 0x00000004cf007c0c */ /* 0x040fe2000bf46270 */
[C---:B------:R-:W-:Y:S02]  /*1b3b0*/  VIADD R12, R207.reuse, 0x10 ;  /* 0x00000010cf0c7836 */ /* 0x040fe40000000000 */
[C---:B------:R-:W-:Y:S01]  /*1b3c0*/  VIADD R15, R207.reuse, 0x18 ;  /* 0x00000018cf0f7836 */ /* 0x040fe20000000000 */
[----:B------:R-:W-:Y:S01]  /*1b3d0*/  ISETP.GE.AND P3, PT, R14, UR4, PT ;  /* 0x000000040e007c0c */ /* 0x000fe2000bf66270 */
[C---:B------:R-:W-:Y:S01]  /*1b3e0*/  VIADD R20, R207.reuse, 0x8 ;  /* 0x00000008cf147836 */ /* 0x040fe20000000000 */
[----:B------:R-:W-:Y:S01]  /*1b3f0*/  ISETP.GE.AND P1, PT, R12, UR4, PT ;  /* 0x000000040c007c0c */ /* 0x000fe2000bf26270 */
[----:B--2---:R-:W-:Y:S01]  /*1b400*/  VIADD R11, R207, 0x20 ;  /* 0x00000020cf0b7836 */ /* 0x004fe20000000000 */
[----:B------:R-:W-:Y:S01]  /*1b410*/  ISETP.GE.AND P0, PT, R15, UR4, PT ;  /* 0x000000040f007c0c */ /* 0x000fe2000bf06270 */
[C---:B------:R-:W-:Y:S01]  /*1b420*/  VIADD R13, R207.reuse, 0x10 ;  /* 0x00000010cf0d7836 */ /* 0x040fe20000000000 */
[----:B------:R-:W-:Y:S01]  /*1b430*/  SHF.R.S32.HI R20, RZ, 0x1f, R20 ;  /* 0x0000001fff147819 */ /* 0x000fe20000011414 */
[----:B------:R-:W-:-:S02]  /*1b440*/  VIADD R21, R207, 0x98 ;  /* 0x00000098cf157836 */ /* 0x000fc40000000000 */
[----:B----4-:R-:W-:Y:S01]  /*1b450*/  @!P2 IMAD.MOV.U32 R6, RZ, RZ, R3 ;  /* 0x000000ffff06a224 */ /* 0x010fe200078e0003 */
[----:B------:R-:W-:Y:S01]  /*1b460*/  SHF.R.S32.HI R13, RZ, 0x1f, R13 ;  /* 0x0000001fff0d7819 */ /* 0x000fe2000001140d */
[----:B0-----:R-:W-:Y:S01]  /*1b470*/  @!P2 IMAD.MOV.U32 R7, RZ, RZ, R10 ;  /* 0x000000ffff07a224 */ /* 0x001fe200078e000a */
[----:B------:R-:W-:Y:S02]  /*1b480*/  SHF.R.S32.HI R21, RZ, 0x1f, R21 ;  /* 0x0000001fff157819 */ /* 0x000fe40000011415 */
[----:B------:R-:W-:Y:S01]  /*1b490*/  @!P3 LEA R8, P4, R14, R3, 0x2 ;  /* 0x000000030e08b211 */ /* 0x000fe200078810ff */
[----:B------:R-:W-:-:S03]  /*1b4a0*/  @!P2 IMAD.WIDE R6, R207, 0x4, R6 ;  /* 0x00000004cf06a825 */ /* 0x000fc600078e0206 */
[----:B------:R-:W-:Y:S01]  /*1b4b0*/  @!P3 LEA.HI.X R9, R14, R10, R20, 0x2, P4 ;  /* 0x0000000a0e09b211 */ /* 0x000fe200020f1414 */
[----:B------:R-:W-:Y:S01]  /*1b4c0*/  VIADD R14, R207, 0x28 ;  /* 0x00000028cf0e7836 */ /* 0x000fe20000000000 */
[----:B------:R0:W-:Y:S01]  /*1b4d0*/  @!P2 ST.E.64 desc[UR54][R6.64], R26 ;  /* 0x0000001a0600a985 */ /* 0x0001e2000c101b36 */
[----:B------:R-:W-:Y:S01]  /*1b4e0*/  ISETP.GE.AND P2, PT, R11, UR4, PT ;  /* 0x000000040b007c0c */ /* 0x000fe2000bf46270 */
[----:B------:R-:W-:Y:S02]  /*1b4f0*/  VIADD R20, R207, 0x18 ;  /* 0x00000018cf147836 */ /* 0x000fe40000000000 */
[----:B------:R2:W-:Y:S01]  /*1b500*/  @!P3 ST.E.64 desc[UR54][R8.64], R30 ;  /* 0x0000001e0800b985 */ /* 0x0005e2000c101b36 */
[----:B------:R-:W-:Y:S02]  /*1b510*/  ISETP.GE.AND P3, PT, R14, UR4, PT ;  /* 0x000000040e007c0c */ /* 0x000fe4000bf66270 */
[----:B------:R-:W-:Y:S02]  /*1b520*/  SHF.R.S32.HI R20, RZ, 0x1f, R20 ;  /* 0x0000001fff147819 */ /* 0x000fe40000011414 */
[----:B0-----:R-:W-:-:S04]  /*1b530*/  @!P1 LEA R6, P5, R12, R3, 0x2 ;  /* 0x000000030c069211 */ /* 0x001fc800078a10ff */
[-C--:B------:R-:W-:Y:S01]  /*1b540*/  @!P1 LEA.HI.X R7, R12, R10.reuse, R13, 0x2, P5 ;  /* 0x0000000a0c079211 */ /* 0x080fe200028f140d */
[----:B------:R-:W-:Y:S01]  /*1b550*/  VIADD R12, R207, 0x30 ;  /* 0x00000030cf0c7836 */ /* 0x000fe20000000000 */
[----:B--2---:R-:W-:Y:S01]  /*1b560*/  @!P0 LEA R8, P4, R15, R3, 0x2 ;  /* 0x000000030f088211 */ /* 0x004fe200078810ff */
[----:B------:R-:W-:Y:S02]  /*1b570*/  VIADD R13, R207, 0x20 ;  /* 0x00000020cf0d7836 */ /* 0x000fe40000000000 */
[----:B------:R0:W-:Y:S01]  /*1b580*/  @!P1 ST.E.64 desc[UR54][R6.64], R34 ;  /* 0x0000002206009985 */ /* 0x0001e2000c101b36 */
[----:B------:R-:W-:Y:S02]  /*1b590*/  ISETP.GE.AND P1, PT, R12, UR4, PT ;  /* 0x000000040c007c0c */ /* 0x000fe4000bf26270 */
[----:B------:R-:W-:Y:S02]  /*1b5a0*/  SHF.R.S32.HI R13, RZ, 0x1f, R13 ;  /* 0x0000001fff0d7819 */ /* 0x000fe4000001140d */
[----:B------:R-:W-:Y:S01]  /*1b5b0*/  @!P0 LEA.HI.X R9, R15, R10, R20, 0x2, P4 ;  /* 0x0000000a0f098211 */ /* 0x000fe200020f1414 */
[----:B------:R-:W-:-:S02]  /*1b5c0*/  VIADD R15, R207, 0x38 ;  /* 0x00000038cf0f7836 */ /* 0x000fc40000000000 */
[----:B------:R-:W-:Y:S02]  /*1b5d0*/  VIADD R20, R207, 0x28 ;  /* 0x00000028cf147836 */ /* 0x000fe40000000000 */
[----:B------:R2:W-:Y:S01]  /*1b5e0*/  @!P0 ST.E.64 desc[UR54][R8.64], R38 ;  /* 0x0000002608008985 */ /* 0x0005e2000c101b36 */
[----:B------:R-:W-:Y:S02]  /*1b5f0*/  ISETP.GE.AND P0, PT, R15, UR4, PT ;  /* 0x000000040f007c0c */ /* 0x000fe4000bf06270 */
[----:B------:R-:W-:Y:S02]  /*1b600*/  SHF.R.S32.HI R20, RZ, 0x1f, R20 ;  /* 0x0000001fff147819 */ /* 0x000fe40000011414 */
[----:B0-----:R-:W-:-:S04]  /*1b610*/  @!P2 LEA R6, P5, R11, R3, 0x2 ;  /* 0x000000030b06a211 */ /* 0x001fc800078a10ff */
[-C--:B------:R-:W-:Y:S01]  /*1b620*/  @!P2 LEA.HI.X R7, R11, R10.reuse, R13, 0x2, P5 ;  /* 0x0000000a0b07a211 */ /* 0x080fe200028f140d */
[C---:B------:R-:W-:Y:S02]  /*1b630*/  VIADD R11, R207.reuse, 0x40 ;  /* 0x00000040cf0b7836 */ /* 0x040fe40000000000 */
[----:B------:R-:W-:Y:S01]  /*1b640*/  VIADD R13, R207, 0x30 ;  /* 0x00000030cf0d7836 */ /* 0x000fe20000000000 */
[C---:B--2---:R-:W-:Y:S01]  /*1b650*/  @!P3 LEA R8, P4, R14.reuse, R3, 0x2 ;  /* 0x000000030e08b211 */ /* 0x044fe200078810ff */
        /* <DEDUP_REMOVED lines=20> */
[----:B------:R-:W-:Y:S01]  /*1b7a0*/  @!P0 ST.E.64 desc[UR54][R8.64], R54 ;  /* 0x0000003608008985 */ /* 0x000fe2000c101b36 */
[----:B------:R-:W-:Y:S02]  /*1b7b0*/  ISETP.GE.AND P0, PT, R15, UR4, PT ;  /* 0x000000040f007c0c */ /* 0x000fe4000bf06270 */
[----:B------:R-:W-:Y:S02]  /*1b7c0*/  SHF.R.S32.HI R20, RZ, 0x1f, R20 ;  /* 0x0000001fff147819 */ /* 0x000fe40000011414 */
[CC--:B0-----:R-:W-:Y:S02]  /*1b7d0*/  @!P2 LEA R4, P5, R11.reuse, R3.reuse, 0x2 ;  /* 0x000000030b04a211 */ /* 0x0c1fe400078a10ff */
[C---:B------:R-:W-:Y:S02]  /*1b7e0*/  @!P3 LEA R6, P4, R14.reuse, R3, 0x2 ;  /* 0x000000030e06b211 */ /* 0x040fe400078810ff */
[-C--:B------:R-:W-:Y:S01]  /*1b7f0*/  @!P2 LEA.HI.X R5, R11, R10.reuse, R13, 0x2, P5 ;  /* 0x0000000a0b05a211 */ /* 0x080fe200028f140d */
[C---:B------:R-:W-:Y:S01]  /*1b800*/  VIADD R11, R207.reuse, 0x60 ;  /* 0x00000060cf0b7836 */ /* 0x040fe20000000000 */
[----:B------:R-:W-:Y:S01]  /*1b810*/  @!P3 LEA.HI.X R7, R14, R10, R20, 0x2, P4 ;  /* 0x0000000a0e07b211 */ /* 0x000fe200020f1414 */
[----:B------:R-:W-:-:S02]  /*1b820*/  VIADD R13, R207, 0x50 ;  /* 0x00000050cf0d7836 */ /* 0x000fc40000000000 */
[----:B------:R0:W-:Y:S01]  /*1b830*/  @!P2 ST.E.64 desc[UR54][R4.64], R58 ;  /* 0x0000003a0400a985 */ /* 0x0001e2000c101b36 */
[----:B------:R-:W-:Y:S01]  /*1b840*/  ISETP.GE.AND P2, PT, R11, UR4, PT ;  /* 0x000000040b007c0c */ /* 0x000fe2000bf46270 */
[C---:B------:R-:W-:Y:S01]  /*1b850*/  VIADD R14, R207.reuse, 0x68 ;  /* 0x00000068cf0e7836 */ /* 0x040fe20000000000 */
[----:B------:R-:W-:Y:S01]  /*1b860*/  SHF.R.S32.HI R13, RZ, 0x1f, R13 ;  /* 0x0000001fff0d7819 */ /* 0x000fe2000001140d */
[----:B------:R-:W-:Y:S01]  /*1b870*/  VIADD R20, R207, 0x58 ;  /* 0x00000058cf147836 */ /* 0x000fe20000000000 */
[----:B------:R2:W-:Y:S02]  /*1b880*/  @!P3 ST.E.64 desc[UR54][R6.64], R62 ;  /* 0x0000003e0600b985 */ /* 0x0005e4000c101b36 */
        /* <DEDUP_REMOVED lines=57> */
[----:B------:R-:W-:Y:S02]  /*1bc20*/  ISETP.GE.AND P3, PT, R14, UR4, PT ;  /* 0x000000040e007c0c */ /* 0x000fe4000bf66270 */
[----:B0-----:R-:W-:-:S04]  /*1bc30*/  @!P1 LEA R4, P5, R12, R3, 0x2 ;  /* 0x000000030c049211 */ /* 0x001fc800078a10ff */
[-C--:B------:R-:W-:Y:S01]  /*1bc40*/  @!P1 LEA.HI.X R5, R12, R10.reuse, R13, 0x2, P5 ;  /* 0x0000000a0c059211 */ /* 0x080fe200028f140d */
[C---:B------:R-:W-:Y:S02]  /*1bc50*/  VIADD R12, R207.reuse, 0xa0 ;  /* 0x000000a0cf0c7836 */ /* 0x040fe40000000000 */
[----:B------:R-:W-:Y:S01]  /*1bc60*/  VIADD R13, R207, 0xb8 ;  /* 0x000000b8cf0d7836 */ /* 0x000fe20000000000 */
[C---:B--2---:R-:W-:Y:S01]  /*1bc70*/  @!P0 LEA R6, P5, R15.reuse, R3, 0x2 ;  /* 0x000000030f068211 */ /* 0x044fe200078a10ff */
[----:B------:R0:W-:Y:S01]  /*1bc80*/  @!P1 ST.E.64 desc[UR54][R4.64], R98 ;  /* 0x0000006204009985 */ /* 0x0001e2000c101b36 */
[----:B------:R-:W-:Y:S02]  /*1bc90*/  SHF.R.S32.HI R12, RZ, 0x1f, R12 ;  /* 0x0000001fff0c7819 */ /* 0x000fe4000001140c */
[----:B------:R-:W-:Y:S01]  /*1bca0*/  @!P0 LEA.HI.X R7, R15, R10, R21, 0x2, P5 ;  /* 0x0000000a0f078211 */ /* 0x000fe200028f1415 */
[C---:B------:R-:W-:Y:S02]  /*1bcb0*/  VIADD R21, R207.reuse, 0xa8 ;  /* 0x000000a8cf157836 */ /* 0x040fe40000000000 */
[----:B------:R-:W-:-:S02]  /*1bcc0*/  VIADD R15, R207, 0xb0 ;  /* 0x000000b0cf0f7836 */ /* 0x000fc40000000000 */
[----:B------:R2:W-:Y:S01]  /*1bcd0*/  @!P0 ST.E.64 desc[UR54][R6.64], R102 ;  /* 0x0000006606008985 */ /* 0x0005e2000c101b36 */
[----:B------:R-:W-:Y:S02]  /*1bce0*/  SHF.R.S32.HI R21, RZ, 0x1f, R21 ;  /* 0x0000001fff157819 */ /* 0x000fe40000011415 */
[----:B------:R-:W-:Y:S02]  /*1bcf0*/  SHF.R.S32.HI R15, RZ, 0x1f, R15 ;  /* 0x0000001fff0f7819 */ /* 0x000fe4000001140f */
[----:B0-----:R-:W-:-:S04]  /*1bd00*/  @!P2 LEA R4, P1, R11, R3, 0x2 ;  /* 0x000000030b04a211 */ /* 0x001fc800078210ff */
[-C--:B------:R-:W-:Y:S01]  /*1bd10*/  @!P2 LEA.HI.X R5, R11, R10.reuse, R12, 0x2, P1 ;  /* 0x0000000a0b05a211 */ /* 0x080fe200008f140c */
[----:B------:R-:W-:Y:S01]  /*1bd20*/  VIADD R12, R207, 0xc0 ;  /* 0x000000c0cf0c7836 */ /* 0x000fe20000000000 */
[----:B------:R-:W-:Y:S01]  /*1bd30*/  ISETP.GE.AND P1, PT, R13, UR4, PT ;  /* 0x000000040d007c0c */ /* 0x000fe2000bf26270 */
[C---:B------:R-:W-:Y:S01]  /*1bd40*/  VIADD R11, R207.reuse, 0xc8 ;  /* 0x000000c8cf0b7836 */ /* 0x040fe20000000000 */
[----:B--2---:R-:W-:Y:S01]  /*1bd50*/  @!P4 LEA R6, P0, R20, R3, 0x2 ;  /* 0x000000031406c211 */ /* 0x004fe200078010ff */
[----:B------:R0:W-:Y:S01]  /*1bd60*/  @!P2 ST.E.64 desc[UR54][R4.64], R106 ;  /* 0x0000006a0400a985 */ /* 0x0001e2000c101b36 */
[----:B------:R-:W-:Y:S02]  /*1bd70*/  ISETP.GE.AND P2, PT, R12, UR4, PT ;  /* 0x000000040c007c0c */ /* 0x000fe4000bf46270 */
[----:B------:R-:W-:Y:S01]  /*1bd80*/  @!P4 LEA.HI.X R7, R20, R10, R21, 0x2, P0 ;  /* 0x0000000a1407c211 */ /* 0x000fe200000f1415 */
[----:B------:R-:W-:Y:S01]  /*1bd90*/  VIADD R20, R207, 0xb8 ;  /* 0x000000b8cf147836 */ /* 0x000fe20000000000 */
[----:B------:R-:W-:-:S03]  /*1bda0*/  ISETP.GE.AND P0, PT, R11, UR4, PT ;  /* 0x000000040b007c0c */ /* 0x000fc6000bf06270 */
[----:B------:R2:W-:Y:S01]  /*1bdb0*/  @!P4 ST.E.64 desc[UR54][R6.64], R110 ;  /* 0x0000006e0600c985 */ /* 0x0005e2000c101b36 */
[----:B------:R-:W-:Y:S02]  /*1bdc0*/  SHF.R.S32.HI R20, RZ, 0x1f, R20 ;  /* 0x0000001fff147819 */ /* 0x000fe40000011414 */
[----:B0-----:R-:W-:-:S04]  /*1bdd0*/  @!P3 LEA R4, P5, R14, R3, 0x2 ;  /* 0x000000030e04b211 */ /* 0x001fc800078a10ff */
[-C--:B------:R-:W-:Y:S01]  /*1bde0*/  @!P3 LEA.HI.X R5, R14, R10.reuse, R15, 0x2, P5 ;  /* 0x0000000a0e05b211 */ /* 0x080fe200028f140f */
[C---:B------:R-:W-:Y:S02]  /*1bdf0*/  VIADD R14, R207.reuse, 0xd0 ;  /* 0x000000d0cf0e7836 */ /* 0x040fe40000000000 */
[----:B------:R-:W-:Y:S01]  /*1be00*/  VIADD R15, R207, 0xc0 ;  /* 0x000000c0cf0f7836 */ /* 0x000fe20000000000 */
[CC--:B--2---:R-:W-:Y:S01]  /*1be10*/  @!P1 LEA R6, P4, R13.reuse, R3.reuse, 0x2 ;  /* 0x000000030d069211 */ /* 0x0c4fe200078810ff */
[----:B------:R0:W-:Y:S01]  /*1be20*/  @!P3 ST.E.64 desc[UR54][R4.64], R114 ;  /* 0x000000720400b985 */ /* 0x0001e2000c101b36 */
[----:B------:R-:W-:Y:S02]  /*1be30*/  ISETP.GE.AND P3, PT, R14, UR4, PT ;  /* 0x000000040e007c0c */ /* 0x000fe4000bf66270 */
[----:B------:R-:W-:Y:S02]  /*1be40*/  SHF.R.S32.HI R15, RZ, 0x1f, R15 ;  /* 0x0000001fff0f7819 */ /* 0x000fe4000001140f */
[----:B------:R-:W-:Y:S01]  /*1be50*/  @!P1 LEA.HI.X R7, R13, R10, R20, 0x2, P4 ;  /* 0x0000000a0d079211 */ /* 0x000fe200020f1414 */
[----:B------:R-:W-:Y:S01]  /*1be60*/  VIADD R13, R207, 0xd8 ;  /* 0x000000d8cf0d7836 */ /* 0x000fe20000000000 */
[----:B------:R-:W-:Y:S01]  /*1be70*/  @!P0 LEA R8, P4, R11, R3, 0x2 ;  /* 0x000000030b088211 */ /* 0x000fe200078810ff */
[----:B------:R-:W-:-:S02]  /*1be80*/  VIADD R20, R207, 0xd0 ;  /* 0x000000d0cf147836 */ /* 0x000fc40000000000 */
[----:B------:R-:W-:Y:S01]  /*1be90*/  @!P1 ST.E.64 desc[UR54][R6.64], R118 ;  /* 0x0000007606009985 */ /* 0x000fe2000c101b36 */
[----:B------:R-:W-:Y:S02]  /*1bea0*/  ISETP.GE.AND P1, PT, R13, UR4, PT ;  /* 0x000000040d007c0c */ /* 0x000fe4000bf26270 */
[----:B------:R-:W-:Y:S02]  /*1beb0*/  SHF.R.S32.HI R20, RZ, 0x1f, R20 ;  /* 0x0000001fff147819 */ /* 0x000fe40000011414 */
[----:B0-----:R-:W-:-:S04]  /*1bec0*/  @!P2 LEA R4, P5, R12, R3, 0x2 ;  /* 0x000000030c04a211 */ /* 0x001fc800078a10ff */
[----:B------:R-:W-:Y:S01]  /*1bed0*/  @!P2 LEA.HI.X R5, R12, R10, R15, 0x2, P5 ;  /* 0x0000000a0c05a211 */ /* 0x000fe200028f140f */
[C---:B------:R-:W-:Y:S02]  /*1bee0*/  VIADD R15, R207.reuse, 0xc8 ;  /* 0x000000c8cf0f7836 */ /* 0x040fe40000000000 */
[----:B------:R-:W-:Y:S02]  /*1bef0*/  VIADD R12, R207, 0xe0 ;  /* 0x000000e0cf0c7836 */ /* 0x000fe40000000000 */
[----:B------:R0:W-:Y:S01]  /*1bf00*/  @!P2 ST.E.64 desc[UR54][R4.64], R122 ;  /* 0x0000007a0400a985 */ /* 0x0001e2000c101b36 */
[----:B------:R-:W-:-:S04]  /*1bf10*/  SHF.R.S32.HI R15, RZ, 0x1f, R15 ;  /* 0x0000001fff0f7819 */ /* 0x000fc8000001140f */
[----:B------:R-:W-:Y:S01]  /*1bf20*/  @!P0 LEA.HI.X R9, R11, R10, R15, 0x2, P4 ;  /* 0x0000000a0b098211 */ /* 0x000fe200020f140f */
[C---:B------:R-:W-:Y:S01]  /*1bf30*/  VIADD R15, R207.reuse, 0xe8 ;  /* 0x000000e8cf0f7836 */ /* 0x040fe20000000000 */
[----:B------:R-:W-:Y:S01]  /*1bf40*/  ISETP.GE.AND P4, PT, R12, UR4, PT ;  /* 0x000000040c007c0c */ /* 0x000fe2000bf86270 */
[----:B------:R-:W-:Y:S02]  /*1bf50*/  VIADD R11, R207, 0xf0 ;  /* 0x000000f0cf0b7836 */ /* 0x000fe40000000000 */
[----:B------:R2:W-:Y:S01]  /*1bf60*/  @!P0 ST.E.64 desc[UR54][R8.64], R126 ;  /* 0x0000007e08008985 */ /* 0x0005e2000c101b36 */
[----:B------:R-:W-:Y:S02]  /*1bf70*/  ISETP.GE.AND P2, PT, R15, UR4, PT ;  /* 0x000000040f007c0c */ /* 0x000fe4000bf46270 */
[----:B------:R-:W-:Y:S02]  /*1bf80*/  ISETP.GE.AND P0, PT, R11, UR4, PT ;  /* 0x000000040b007c0c */ /* 0x000fe4000bf06270 */
[----:B0-----:R-:W-:-:S04]  /*1bf90*/  @!P3 LEA R4, P5, R14, R3, 0x2 ;  /* 0x000000030e04b211 */ /* 0x001fc800078a10ff */
[-C--:B------:R-:W-:Y:S01]  /*1bfa0*/  @!P3 LEA.HI.X R5, R14, R10.reuse, R20, 0x2, P5 ;  /* 0x0000000a0e05b211 */ /* 0x080fe200028f1414 */
[----:B------:R-:W-:Y:S01]  /*1bfb0*/  VIADD R14, R207, 0xd8 ;  /* 0x000000d8cf0e7836 */ /* 0x000fe20000000000 */
[-C--:B------:R-:W-:Y:S01]  /*1bfc0*/  @!P1 LEA R6, P5, R13, R3.reuse, 0x2 ;  /* 0x000000030d069211 */ /* 0x080fe200078a10ff */
[----:B------:R-:W-:Y:S02]  /*1bfd0*/  VIADD R20, R207, 0xe8 ;  /* 0x000000e8cf147836 */ /* 0x000fe40000000000 */
[----:B------:R0:W-:Y:S01]  /*1bfe0*/  @!P3 ST.E.64 desc[UR54][R4.64], R130 ;  /* 0x000000820400b985 */ /* 0x0001e2000c101b36 */
[----:B------:R-:W-:Y:S02]  /*1bff0*/  SHF.R.S32.HI R14, RZ, 0x1f, R14 ;  /* 0x0000001fff0e7819 */ /* 0x000fe4000001140e */
[----:B------:R-:W-:Y:S02]  /*1c000*/  SHF.R.S32.HI R20, RZ, 0x1f, R20 ;  /* 0x0000001fff147819 */ /* 0x000fe40000011414 */
[----:B------:R-:W-:Y:S01]  /*1c010*/  @!P1 LEA.HI.X R7, R13, R10, R14, 0x2, P5 ;  /* 0x0000000a0d079211 */ /* 0x000fe200028f140e */
[----:B------:R-:W-:Y:S01]  /*1c020*/  VIADD R13, R207, 0xe0 ;  /* 0x000000e0cf0d7836 */ /* 0x000fe20000000000 */
[----:B--2---:R-:W-:Y:S01]  /*1c030*/  @!P2 LEA R8, P5, R15, R3, 0x2 ;  /* 0x000000030f08a211 */ /* 0x004fe200078a10ff */
[----:B------:R-:W-:-:S02]  /*1c040*/  VIADD R14, R207, 0xf0 ;  /* 0x000000f0cf0e7836 */ /* 0x000fc40000000000 */
[----:B------:R2:W-:Y:S01]  /*1c050*/  @!P1 ST.E.64 desc[UR54][R6.64], R134 ;  /* 0x0000008606009985 */ /* 0x0005e2000c101b36 */
[----:B------:R-:W-:Y:S02]  /*1c060*/  SHF.R.S32.HI R13, RZ, 0x1f, R13 ;  /* 0x0000001fff0d7819 */ /* 0x000fe4000001140d */
[----:B------:R-:W-:Y:S02]  /*1c070*/  SHF.R.S32.HI R14, RZ, 0x1f, R14 ;  /* 0x0000001fff0e7819 */ /* 0x000fe4000001140e */
[CC--:B0-----:R-:W-:Y:S02]  /*1c080*/  @!P4 LEA R4, P3, R12.reuse, R3.reuse, 0x2 ;  /* 0x000000030c04c211 */ /* 0x0c1fe400078610ff */
[-C--:B------:R-:W-:Y:S02]  /*1c090*/  @!P2 LEA.HI.X R9, R15, R10.reuse, R20, 0x2, P5 ;  /* 0x0000000a0f09a211 */ /* 0x080fe400028f1414 */
[----:B------:R-:W-:Y:S02]  /*1c0a0*/  @!P4 LEA.HI.X R5, R12, R10, R13, 0x2, P3 ;  /* 0x0000000a0c05c211 */ /* 0x000fe400018f140d */
[----:B------:R-:W-:-:S03]  /*1c0b0*/  @!P0 LEA R12, P3, R11, R3, 0x2 ;  /* 0x000000030b0c8211 */ /* 0x000fc600078610ff */
[----:B------:R2:W-:Y:S01]  /*1c0c0*/  @!P4 ST.E.64 desc[UR54][R4.64], R138 ;  /* 0x0000008a0400c985 */ /* 0x0005e2000c101b36 */
[----:B------:R-:W-:Y:S01]  /*1c0d0*/  @!P0 LEA.HI.X R13, R11, R10, R14, 0x2, P3 ;  /* 0x0000000a0b0d8211 */ /* 0x000fe200018f140e */
[----:B------:R-:W-:Y:S02]  /*1c0e0*/  VIADD R11, R207, 0xf8 ;  /* 0x000000f8cf0b7836 */ /* 0x000fe40000000000 */
[----:B------:R2:W-:Y:S04]  /*1c0f0*/  @!P2 ST.E.64 desc[UR54][R8.64], R142 ;  /* 0x0000008e0800a985 */ /* 0x0005e8000c101b36 */
[----:B------:R2:W-:Y:S01]  /*1c100*/  @!P0 ST.E.64 desc[UR54][R12.64], R146 ;  /* 0x000000920c008985 */ /* 0x0005e2000c101b36 */
[----:B------:R-:W-:-:S13]  /*1c110*/  ISETP.GE.AND P0, PT, R11, UR4, PT ;  /* 0x000000040b007c0c */ /* 0x000fda000bf06270 */
[----:B--2---:R-:W-:Y:S05]  /*1c120*/  @P0 BRA `(.L_x_3047) ;  /* 0x0000001000640947 */ /* 0x004fea0003800000 */
[----:B------:R-:W-:Y:S01]  /*1c130*/  VIADD R14, R207, 0xf8 ;  /* 0x000000f8cf0e7836 */ /* 0x000fe20000000000 */
[----:B------:R-:W-:-:S04]  /*1c140*/  LEA R4, P0, R11, R3, 0x2 ;  /* 0x000000030b047211 */ /* 0x000fc800078010ff */
[----:B------:R-:W-:-:S04]  /*1c150*/  SHF.R.S32.HI R14, RZ, 0x1f, R14 ;  /* 0x0000001fff0e7819 */ /* 0x000fc8000001140e */
[----:B------:R-:W-:-:S05]  /*1c160*/  LEA.HI.X R5, R11, R10, R14, 0x2, P0 ;  /* 0x0000000a0b057211 */ /* 0x000fca00000f140e */
[----:B------:R0:W-:Y:S01]  /*1c170*/  ST.E.64 desc[UR54][R4.64], R150 ;  /* 0x0000009604007985 */ /* 0x0001e2000c101b36 */
[----:B------:R-:W-:Y:S05]  /*1c180*/  BRA `(.L_x_3047) ;  /* 0x00000010004c7947 */ /* 0x000fea0003800000 */
.L_x_3034:
[----:B0-----:R-:W3:Y:S01]  /*1c190*/  LDL R9, [R1+0x38] ;  /* 0x0000380001097983 */ /* 0x001ee20000100800 */
[----:B------:R-:W-:Y:S01]  /*1c1a0*/  ULDC.64 UR4, c[0x0][0xc08] ;  /* 0x0003020000047ab9 */ /* 0x000fe20000000a00 */
[----:B------:R-:W3:Y:S01]  /*1c1b0*/  LDC.64 R6, c[0x0][0xc00] ;  /* 0x00030000ff067b82 */ /* 0x000ee20000000a00 */
[----:B------:R-:W-:Y:S01]  /*1c1c0*/  ISETP.NE.U32.AND P0, PT, RZ, UR4, PT ;  /* 0x00000004ff007c0c */ /* 0x000fe2000bf05070 */
[----:B------:R-:W4:Y:S01]  /*1c1d0*/  LDL R8, [R1+0x34] ;  /* 0x0000340001087983 */ /* 0x000f220000100800 */
[----:B------:R-:W-:Y:S02]  /*1c1e0*/  IMAD.MOV.U32 R3, RZ, RZ, RZ ;  /* 0x000000ffff037224 */ /* 0x000fe400078e00ff */
[----:B------:R-:W-:Y:S01]  /*1c1f0*/  ISETP.NE.AND.EX P1, PT, RZ, UR5, PT, P0 ;  /* 0x00000005ff007c0c */ /* 0x000fe2000bf25300 */
[----:B------:R-:W-:Y:S02]  /*1c200*/  ULDC.64 UR4, c[0x0][0xc00] ;  /* 0x0003000000047ab9 */ /* 0x000fe40000000a00 */
[----:B------:R-:W-:-:S04]  /*1c210*/  ISETP.NE.U32.AND P0, PT, RZ, UR4, PT ;  /* 0x00000004ff007c0c */ /* 0x000fc8000bf05070 */
[----:B------:R-:W-:-:S06]  /*1c220*/  ISETP.NE.AND.EX P0, PT, RZ, UR5, PT, P0 ;  /* 0x00000005ff007c0c */ /* 0x000fcc000bf05300 */
[----:B------:R-:W0:Y:S01]  /*1c230*/  @P1 LDC.64 R4, c[0x0][0xc08] ;  /* 0x00030200ff041b82 */ /* 0x000e220000000a00 */
[----:B------:R-:W-:Y:S02]  /*1c240*/  ULDC UR4, c[0x0][0xa88] ;  /* 0x0002a20000047ab9 */ /* 0x000fe40000000800 */
[----:B------:R-:W-:Y:S01]  /*1c250*/  IMAD.U32 R24, RZ, RZ, UR4 ;  /* 0x00000004ff187e24 */ /* 0x000fe2000f8e00ff */
[----:B------:R-:W1:Y:S01]  /*1c260*/  S2R R31, SR_TID.X ;  /* 0x00000000001f7919 */ /* 0x000e620000002100 */
[----:B---3--:R-:W-:-:S04]  /*1c270*/  IMAD.WIDE R6, R9, 0x4, R6 ;  /* 0x0000000409067825 */ /* 0x008fc800078e0206 */
[----:B0-----:R-:W-:Y:S01]  /*1c280*/  @P1 IMAD.WIDE R4, R9, 0x4, R4 ;  /* 0x0000000409041825 */ /* 0x001fe200078e0204 */
[----:B------:R0:W5:Y:S04]  /*1c290*/  @P0 LDG.E R3, desc[UR54][R6.64] ;  /* 0x0000003606030981 */ /* 0x000168000c1e1900 */
[----:B------:R0:W5:Y:S01]  /*1c2a0*/  @P1 LDG.E R24, desc[UR54][R4.64] ;  /* 0x0000003604181981 */ /* 0x000162000c1e1900 */
[----:B----4-:R-:W-:Y:S01]  /*1c2b0*/  ISETP.NE.AND P2, PT, R8, RZ, PT ;  /* 0x000000ff0800720c */ /* 0x010fe20003f45270 */
[----:B-1----:R-:W-:Y:S01]  /*1c2c0*/  VIADD R0, R31, 0xffffff80 ;  /* 0xffffff801f007836 */ /* 0x002fe20000000000 */
[----:B------:R-:W-:-:S04]  /*1c2d0*/  SHF.R.S32.HI R28, RZ, 0x1f, R9 ;  /* 0x0000001fff1c7819 */ /* 0x000fc80000011409 */
[----:B------:R-:W-:-:S07]  /*1c2e0*/  ISETP.GT.AND P3, PT, R0, 0x7f, PT ;  /* 0x0000007f0000780c */ /* 0x000fce0003f64270 */
[----:B------:R-:W1:Y:S02]  /*1c2f0*/  @!P2 LDC R8, c[0x0][0xad4] ;  /* 0x0002b500ff08ab82 */ /* 0x000e640000000800 */
[----:B-1----:R0:W-:Y:S01]  /*1c300*/  @!P2 STL [R1+0x34], R8 ;  /* 0x000034080100a387 */ /* 0x0021e20000100800 */
[----:B------:R-:W-:Y:S01]  /*1c310*/  ISETP.GT.AND P2, PT, R8, 0x1, PT ;  /* 0x000000010800780c */ /* 0x000fe20003f44270 */
[----:B------:R-:W-:-:S12]  /*1c320*/  @P1 BRA `(.L_x_3052) ;  /* 0x0000000000101947 */ /* 0x000fd80003800000 */
[----:B------:R-:W-:Y:S05]  /*1c330*/  @!P0 BRA `(.L_x_3052) ;  /* 0x00000000000c8947 */ /* 0x000fea0003800000 */
[----:B0-----:R-:W3:Y:S04]  /*1c340*/  LDG.E R5, desc[UR54][R6.64] ;  /* 0x0000003606057981 */ /* 0x001ee8000c1e1900 */
[----:B-----5:R-:W3:Y:S02]  /*1c350*/  LDG.E R24, desc[UR54][R6.64+0x4] ;  /* 0x0000043606187981 */ /* 0x020ee4000c1e1900 */
[----:B---3--:R-:W-:-:S07]  /*1c360*/  IMAD.IADD R24, R24, 0x1, -R5 ;  /* 0x0000000118187824 */ /* 0x008fce00078e0a05 */
.L_x_3052:
[----:B------:R-:W-:Y:S01]  /*1c370*/  BSSY B1, `(.L_x_3053) ;  /* 0x0000036000017945 */ /* 0x000fe20003800000 */
[----:B------:R-:W-:Y:S02]  /*1c380*/  SEL R29, R9, RZ, !P0 ;  /* 0x000000ff091d7207 */ /* 0x000fe40004000000 */
[----:B------:R-:W-:Y:S02]  /*1c390*/  SEL R28, R28, RZ, !P0 ;  /* 0x000000ff1c1c7207 */ /* 0x000fe40004000000 */
[----:B-----5:R-:W-:Y:S01]  /*1c3a0*/  SHF.R.S32.HI R26, RZ, 0x1f, R3 ;  /* 0x0000001fff1a7819 */ /* 0x020fe20000011403 */
[----:B------:R-:W-:Y:S06]  /*1c3b0*/  @P3 BRA `(.L_x_3054) ;  /* 0x0000000000c43947 */ /* 0x000fec0003800000 */
[----:B------:R-:W1:Y:S01]  /*1c3c0*/  LDC R33, c[0x0][0xbe8] ;  /* 0x0002fa00ff217b82 */ /* 0x000e620000000800 */
[----:B------:R-:W-:Y:S01]  /*1c3d0*/  IADD3 R31, R228, -0x80, R31 ;  /* 0xffffff80e41f7810 */ /* 0x000fe20007ffe01f */
[----:B-1----:R-:W-:-:S05]  /*1c3e0*/  IMAD R0, R24, R33, RZ ;  /* 0x0000002118007224 */ /* 0x002fca00078e02ff */
[----:B------:R-:W-:-:S13]  /*1c3f0*/  ISETP.GE.AND P0, PT, R31, R0, PT ;  /* 0x000000001f00720c */ /* 0x000fda0003f06270 */
[----:B------:R-:W-:Y:S05]  /*1c400*/  @P0 BRA `(.L_x_3054) ;  /* 0x0000000000b00947 */ /* 0x000fea0003800000 */
[----:B------:R-:W3:Y:S01]  /*1c410*/  LDL.LU R30, [R1+0x40] ;  /* 0x00004000011e7983 */ /* 0x000ee20000300800 */
[----:B------:R-:W-:Y:S01]  /*1c420*/  IMAD.MOV.U32 R20, RZ, RZ, 0x9b8 ;  /* 0x000009b8ff147424 */ /* 0x000fe200078e00ff */
[----:B------:R-:W-:Y:S01]  /*1c430*/  ISETP.GT.AND P0, PT, R8, 0x1, PT ;  /* 0x000000010800780c */ /* 0x000fe20003f04270 */
[----:B------:R-:W1:Y:S01]  /*1c440*/  LDC.64 R10, c[0x0][0xba8] ;  /* 0x0002ea00ff0a7b82 */ /* 0x000e620000000a00 */
[----:B------:R-:W-:Y:S01]  /*1c450*/  ISETP.NE.AND P1, PT, R33, 0x1, PT ;  /* 0x000000012100780c */ /* 0x000fe20003f25270 */
[----:B------:R-:W-:Y:S01]  /*1c460*/  IMAD.MOV.U32 R21, RZ, RZ, R31 ;  /* 0x000000ffff157224 */ /* 0x000fe200078e001f */
[----:B------:R-:W-:-:S05]  /*1c470*/  SEL R20, R20, 0x978, P0 ;  /* 0x0000097814147807 */ /* 0x000fca0000000000 */
[----:B0-----:R-:W0:Y:S08]  /*1c480*/  LDC.64 R4, c[0x0][R20+0x220] ;  /* 0x0000880014047b82 */ /* 0x001e300000000a00 */
[----:B------:R-:W4:Y:S08]  /*1c490*/  LDC.64 R12, c[0x0][R20+0x218] ;  /* 0x00008600140c7b82 */ /* 0x000f300000000a00 */
[----:B------:R-:W5:Y:S08]  /*1c4a0*/  LDC.64 R6, c[0x0][R20+0x228] ;  /* 0x00008a0014067b82 */ /* 0x000f700000000a00 */
[----:B------:R-:W2:Y:S08]  /*1c4b0*/  @P1 LDC R0, c[0x0][0xbec] ;  /* 0x0002fb00ff001b82 */ /* 0x000eb00000000800 */
[----:B------:R-:W5:Y:S08]  /*1c4c0*/  LDC.64 R8, c[0x0][R20+0x210] ;  /* 0x0000840014087b82 */ /* 0x000f700000000a00 */
[----:B------:R-:W5:Y:S01]  /*1c4d0*/  @P1 LDC R27, c[0x0][0xbf0] ;  /* 0x0002fc00ff1b1b82 */ /* 0x000f620000000800 */
[----:B--2---:R-:W-:-:S07]  /*1c4e0*/  @P1 IMAD.HI.U32 R0, R31, R0, RZ ;  /* 0x000000001f001227 */ /* 0x004fce00078e00ff */
[----:B-1----:R-:W1:Y:S01]  /*1c4f0*/  @!P0 LDC R10, c[0x0][0xb50] ;  /* 0x0002d400ff0a8b82 */ /* 0x002e620000000800 */
[-C--:B0-----:R-:W-:Y:S02]  /*1c500*/  IMAD R5, R5, R29.reuse, RZ ;  /* 0x0000001d05057224 */ /* 0x081fe400078e02ff */
[----:B------:R-:W-:-:S05]  /*1c510*/  IMAD.WIDE.U32 R14, R4, R29, RZ ;  /* 0x0000001d040e7225 */ /* 0x000fca00078e00ff */
[----:B------:R-:W0:Y:S01]  /*1c520*/  @!P0 LDC R11, c[0x0][0xb54] ;  /* 0x0002d500ff0b8b82 */ /* 0x000e220000000800 */
        /* <DEDUP_REMOVED lines=8> */
[----:B---3--:R-:W-:-:S05]  /*1c5b0*/  SEL R5, R30, RZ, P0 ;  /* 0x000000ff1e057207 */ /* 0x008fca0000000000 */
        /* <DEDUP_REMOVED lines=12> */
[----:B-1----:R-:W-:Y:S01]  /*1c680*/  LEA R10, P0, R6, R10, 0x2 ;  /* 0x0000000a060a7211 */ /* 0x002fe200078010ff */
[----:B------:R-:W-:Y:S02]  /*1c690*/  IMAD.MOV.U32 R5, RZ, RZ, -0x800000 ;  /* 0xff800000ff057424 */ /* 0x000fe400078e00ff */
[----:B------:R-:W-:-:S05]  /*1c6a0*/  IMAD.IADD R0, R7, 0x1, R13 ;  /* 0x0000000107007824 */ /* 0x000fca00078e020d */
[----:B0-----:R-:W-:-:S05]  /*1c6b0*/  LEA.HI.X R11, R6, R11, R0, 0x2, P0 ;  /* 0x0000000b060b7211 */ /* 0x001fca00000f1400 */
[----:B------:R1:W-:Y:S02]  /*1c6c0*/  STG.E desc[UR54][R10.64], R5 ;  /* 0x000000050a007986 */ /* 0x0003e4000c101936 */
.L_x_3054:
[----:B------:R-:W-:Y:S05]  /*1c6d0*/  BSYNC B1 ;  /* 0x0000000000017941 */ /* 0x000fea0003800000 */
.L_x_3053:
[----:B------:R-:W-:Y:S05]  /*1c6e0*/  @P2 BRA `(.L_x_3047) ;  /* 0x0000000800f42947 */ /* 0x000fea0003800000 */
[----:B------:R-:W0:Y:S01]  /*1c6f0*/  S2R R0, SR_TID.X ;  /* 0x0000000000007919 */ /* 0x000e220000002100 */
[----:B------:R-:W3:Y:S01]  /*1c700*/  LDC R9, c[0x0][0xbe8] ;  /* 0x0002fa00ff097b82 */ /* 0x000ee20000000800 */
[----:B------:R-:W-:Y:S01]  /*1c710*/  ULDC.64 UR4, c[0x0][0xaa0] ;  /* 0x0002a80000047ab9 */ /* 0x000fe20000000a00 */
[----:B---3--:R-:W-:Y:S01]  /*1c720*/  ISETP.NE.AND P0, PT, R9, 0x1, PT ;  /* 0x000000010900780c */ /* 0x008fe20003f05270 */
[----:B0-----:R-:W-:Y:S02]  /*1c730*/  VIADD R6, R0, 0xffffff80 ;  /* 0xffffff8000067836 */ /* 0x001fe40000000000 */
[----:B------:R-:W-:-:S03]  /*1c740*/  IMAD R0, R26, UR4, RZ ;  /* 0x000000041a007c24 */ /* 0x000fc6000f8e02ff */
[----:B-1----:R-:W-:-:S07]  /*1c750*/  SHF.R.S32.HI R5, RZ, 0x1f, R6 ;  /* 0x0000001fff057819 */ /* 0x002fce0000011406 */
[----:B------:R-:W0:Y:S01]  /*1c760*/  @P0 LDC R11, c[0x0][0xbec] ;  /* 0x0002fb00ff0b0b82 */ /* 0x000e220000000800 */
[----:B------:R-:W-:Y:S01]  /*1c770*/  IMAD R7, R3, UR5, R0 ;  /* 0x0000000503077c24 */ /* 0x000fe2000f8e0200 */
[----:B------:R-:W-:Y:S01]  /*1c780*/  LEA.HI R0, R5, R6, RZ, 0x3 ;  /* 0x0000000605007211 */ /* 0x000fe200078f18ff */
[----:B------:R-:W-:Y:S01]  /*1c790*/  IMAD.WIDE.U32 R4, R3, UR4, RZ ;  /* 0x0000000403047c25 */ /* 0x000fe2000f8e00ff */
[----:B------:R-:W-:Y:S02]  /*1c7a0*/  ULDC.64 UR4, c[0x0][0xae8] ;  /* 0x0002ba0000047ab9 */ /* 0x000fe40000000a00 */
[----:B------:R-:W-:Y:S02]  /*1c7b0*/  LOP3.LUT R3, R0, 0xfffffff8, RZ, 0xc0, !PT ;  /* 0xfffffff800037812 */ /* 0x000fe400078ec0ff */
[----:B------:R-:W1:Y:S01]  /*1c7c0*/  @P0 LDC R13, c[0x0][0xbf0] ;  /* 0x0002fc00ff0d0b82 */ /* 0x000e620000000800 */
[----:B------:R-:W-:Y:S01]  /*1c7d0*/  SHF.R.S32.HI R10, RZ, 0x3, R0 ;  /* 0x00000003ff0a7819 */ /* 0x000fe20000011400 */
[----:B------:R-:W-:-:S02]  /*1c7e0*/  IMAD.IADD R5, R5, 0x1, R7 ;  /* 0x0000000105057824 */ /* 0x000fc400078e0207 */
[----:B------:R-:W-:Y:S02]  /*1c7f0*/  IMAD.IADD R3, R6, 0x1, -R3 ;  /* 0x0000000106037824 */ /* 0x000fe400078e0a03 */
[----:B------:R-:W-:-:S04]  /*1c800*/  IMAD.WIDE.U32 R4, R205, UR4, R4 ;  /* 0x00000004cd047c25 */ /* 0x000fc8000f8e0004 */
[----:B------:R-:W-:Y:S02]  /*1c810*/  IMAD R3, R3, 0x20, R10 ;  /* 0x0000002003037824 */ /* 0x000fe400078e020a */
[----:B------:R-:W-:Y:S01]  /*1c820*/  IMAD R5, R205, UR5, R5 ;  /* 0x00000005cd057c24 */ /* 0x000fe2000f8e0205 */
[----:B------:R-:W-:Y:S01]  /*1c830*/  ULDC.64 UR4, c[0x0][0xaf0] ;  /* 0x0002bc0000047ab9 */ /* 0x000fe20000000a00 */
[----:B------:R-:W-:Y:S02]  /*1c840*/  IMAD.IADD R8, R228, 0x1, R3 ;  /* 0x00000001e4087824 */ /* 0x000fe400078e0203 */
[----:B------:R-:W-:Y:S02]  /*1c850*/  IMAD R6, R28, UR4, RZ ;  /* 0x000000041c067c24 */ /* 0x000fe4000f8e02ff */
[----:B0-----:R-:W-:-:S04]  /*1c860*/  @P0 IMAD.HI.U32 R0, R8, R11, RZ ;  /* 0x0000000b08000227 */ /* 0x001fc800078e00ff */
[----:B------:R-:W-:Y:S02]  /*1c870*/  IMAD.MOV.U32 R3, RZ, RZ, R8 ;  /* 0x000000ffff037224 */ /* 0x000fe400078e0008 */
[C---:B------:R-:W-:Y:S01]  /*1c880*/  IMAD R7, R29.reuse, UR5, R6 ;  /* 0x000000051d077c24 */ /* 0x040fe2000f8e0206 */
[----:B-1----:R-:W-:Y:S01]  /*1c890*/  @P0 SHF.R.U32.HI R3, RZ, R13, R0 ;  /* 0x0000000dff030219 */ /* 0x002fe20000011600 */
[----:B------:R-:W-:Y:S01]  /*1c8a0*/  IMAD.WIDE.U32 R4, R29, UR4, R4 ;  /* 0x000000041d047c25 */ /* 0x000fe2000f8e0004 */
[----:B------:R-:W-:Y:S02]  /*1c8b0*/  ULDC.64 UR4, c[0x0][0xae0] ;  /* 0x0002b80000047ab9 */ /* 0x000fe40000000a00 */
[----:B------:R-:W-:Y:S01]  /*1c8c0*/  SHF.R.S32.HI R0, RZ, 0x1f, R3 ;  /* 0x0000001fff007819 */ /* 0x000fe20000011403 */
[----:B------:R-:W-:Y:S02]  /*1c8d0*/  IMAD.IADD R5, R5, 0x1, R7 ;  /* 0x0000000105057824 */ /* 0x000fe400078e0207 */
[----:B------:R-:W-:-:S02]  /*1c8e0*/  IMAD.MOV R7, RZ, RZ, -R3 ;  /* 0x000000ffff077224 */ /* 0x000fc400078e0a03 */
[----:B------:R-:W-:Y:S02]  /*1c8f0*/  IMAD R0, R0, UR4, RZ ;  /* 0x0000000400007c24 */ /* 0x000fe4000f8e02ff */
[----:B------:R-:W-:Y:S02]  /*1c900*/  IMAD R7, R9, R7, R8 ;  /* 0x0000000709077224 */ /* 0x000fe400078e0208 */
[----:B------:R-:W-:-:S04]  /*1c910*/  IMAD.WIDE.U32 R4, R3, UR4, R4 ;  /* 0x0000000403047c25 */ /* 0x000fc8000f8e0004 */
        /* <DEDUP_REMOVED lines=14> */
[----:B------:R0:W3:Y:S02]  /*1ca00*/  SHFL.IDX PT, R14, R3, RZ, 0x181f ;  /* 0x00181fff030e7589 */ /* 0x0000e400000e0000 */
.L_x_3285:
[----:B------:R-:W-:Y:S01]  /*1ca10*/  IMAD R21, R24, R9, RZ ;  /* 0x0000000918157224 */ /* 0x000fe200078e02ff */
[----:B------:R-:W-:Y:S01]  /*1ca20*/  BSSY B1, `(.L_x_3056) ;  /* 0x000001f000017945 */ /* 0x000fe20003800000 */
[----:B------:R-:W-:-:S05]  /*1ca30*/  IMAD.IADD R228, R10, 0x1, R228 ;  /* 0x000000010ae47824 */ /* 0x000fca00078e02e4 */
[----:B------:R-:W-:-:S13]  /*1ca40*/  ISETP.GE.AND P0, PT, R228, R21, PT ;  /* 0x00000015e400720c */ /* 0x000fda0003f06270 */
[----:B------:R-:W-:Y:S05]  /*1ca50*/  @P0 BRA `(.L_x_3057) ;  /* 0x00000000006c0947 */ /* 0x000fea0003800000 */
[----:B------:R-:W-:Y:S01]  /*1ca60*/  ULDC UR4, c[0x0][0xac8] ;  /* 0x0002b20000047ab9 */ /* 0x000fe20000000800 */
[C---:B------:R-:W-:Y:S01]  /*1ca70*/  VIADD R4, R211.reuse, 0x40 ;  /* 0x00000040d3047836 */ /* 0x040fe20000000000 */
[C---:B------:R-:W-:Y:S01]  /*1ca80*/  ISETP.GE.AND P3, PT, R211.reuse, UR4, PT ;  /* 0x00000004d3007c0c */ /* 0x040fe2000bf66270 */
[C---:B------:R-:W-:Y:S01]  /*1ca90*/  VIADD R15, R211.reuse, 0x80 ;  /* 0x00000080d30f7836 */ /* 0x040fe20000000000 */
[----:B------:R-:W-:Y:S01]  /*1caa0*/  SHF.R.S32.HI R5, RZ, 0x1f, R211 ;  /* 0x0000001fff057819 */ /* 0x000fe200000114d3 */
        /* <DEDUP_REMOVED lines=8> */
[----:B---3--:R-:W-:-:S03]  /*1cb30*/  @!P3 LEA R6, P5, R211, R14, 0x1 ;  /* 0x0000000ed306b211 */ /* 0x008fc600078a08ff */
[----:B------:R-:W-:Y:S02]  /*1cb40*/  @!P2 LEA R8, P4, R4, R14, 0x1 ;  /* 0x0000000e0408a211 */ /* 0x000fe400078808ff */
[C---:B-1----:R-:W-:Y:S01]  /*1cb50*/  @!P3 LEA.HI.X R7, R211.reuse, R0, R5, 0x1, P5 ;  /* 0x00000000d307b211 */ /* 0x042fe200028f0c05 */
[----:B------:R-:W-:Y:S01]  /*1cb60*/  VIADD R5, R211, 0x40 ;  /* 0x00000040d3057836 */ /* 0x000fe20000000000 */
[----:B------:R-:W-:-:S03]  /*1cb70*/  @!P1 LEA R10, P5, R15, R14, 0x1 ;  /* 0x0000000e0f0a9211 */ /* 0x000fc600078a08ff */
[----:B------:R4:W-:Y:S01]  /*1cb80*/  @!P3 ST.E.128 desc[UR54][R6.64], RZ ;  /* 0x000000ff0600b985 */ /* 0x0009e2000c101d36 */
[----:B------:R-:W-:Y:S02]  /*1cb90*/  SHF.R.S32.HI R5, RZ, 0x1f, R5 ;  /* 0x0000001fff057819 */ /* 0x000fe40000011405 */
[-C--:B------:R-:W-:Y:S02]  /*1cba0*/  @!P1 LEA.HI.X R11, R15, R0.reuse, R25, 0x1, P5 ;  /* 0x000000000f0b9211 */ /* 0x080fe400028f0c19 */
[----:B------:R-:W-:Y:S02]  /*1cbb0*/  @!P2 LEA.HI.X R9, R4, R0, R5, 0x1, P4 ;  /* 0x000000000409a211 */ /* 0x000fe400020f0c05 */
[----:B------:R-:W-:-:S03]  /*1cbc0*/  @!P0 LEA R4, P4, R12, R14, 0x1 ;  /* 0x0000000e0c048211 */ /* 0x000fc600078808ff */
[----:B------:R4:W-:Y:S01]  /*1cbd0*/  @!P2 ST.E.128 desc[UR54][R8.64], RZ ;  /* 0x000000ff0800a985 */ /* 0x0009e2000c101d36 */
[----:B------:R-:W-:-:S03]  /*1cbe0*/  @!P0 LEA.HI.X R5, R12, R0, R13, 0x1, P4 ;  /* 0x000000000c058211 */ /* 0x000fc600020f0c0d */
[----:B------:R4:W-:Y:S04]  /*1cbf0*/  @!P1 ST.E.128 desc[UR54][R10.64], RZ ;  /* 0x000000ff0a009985 */ /* 0x0009e8000c101d36 */
[----:B------:R4:W-:Y:S02]  /*1cc00*/  @!P0 ST.E.128 desc[UR54][R4.64], RZ ;  /* 0x000000ff04008985 */ /* 0x0009e4000c101d36 */
.L_x_3057:
[----:B------:R-:W-:Y:S05]  /*1cc10*/  BSYNC B1 ;  /* 0x0000000000017941 */ /* 0x000fea0003800000 */
.L_x_3056:
[----:B------:R-:W-:-:S03]  /*1cc20*/  UMOV UR4, 0xffffffff ;  /* 0xffffffff00047882 */ /* 0x000fc60000000000 */
[----:B------:R-:W-:Y:S05]  /*1cc30*/  BRA.DIV UR4, `(.L_x_3058) ;  /* 0x000000a2048c7947 */ /* 0x000fea000b800000 */
[----:B-1----:R1:W0:Y:S04]  /*1cc40*/  SHFL.IDX PT, R0, R20, 0x1, 0x181f ;  /* 0x00381f0014007f89 */ /* 0x00222800000e0000 */
[----:B---3--:R1:W3:Y:S02]  /*1cc50*/  SHFL.IDX PT, R14, R3, 0x1, 0x181f ;  /* 0x00381f00030e7f89 */ /* 0x0082e400000e0000 */
.L_x_3289:
        /* <DEDUP_REMOVED lines=18> */
[-C--:B---3--:R-:W-:Y:S02]  /*1cd80*/  @!P3 LEA R6, P5, R211, R14.reuse, 0x1 ;  /* 0x0000000ed306b211 */ /* 0x088fe400078a08ff */
        /* <DEDUP_REMOVED lines=12> */
.L_x_3060:
[----:B------:R-:W-:Y:S05]  /*1ce50*/  BSYNC B1 ;  /* 0x0000000000017941 */ /* 0x000fea0003800000 */
.L_x_3059:
[----:B------:R-:W-:-:S03]  /*1ce60*/  UMOV UR4, 0xffffffff ;  /* 0xffffffff00047882 */ /* 0x000fc60000000000 */
[----:B------:R-:W-:Y:S05]  /*1ce70*/  BRA.DIV UR4, `(.L_x_3061) ;  /* 0x000000a204447947 */ /* 0x000fea000b800000 */
[----:B0-----:R0:W0:Y:S04]  /*1ce80*/  SHFL.IDX PT, R0, R20, 0x2, 0x181f ;  /* 0x00581f0014007f89 */ /* 0x00102800000e0000 */
[----:B---3--:R3:W0:Y:S02]  /*1ce90*/  SHFL.IDX PT, R14, R3, 0x2, 0x181f ;  /* 0x00581f00030e7f89 */ /* 0x00862400000e0000 */
.L_x_3293:
        /* <DEDUP_REMOVED lines=18> */
[-C--:B0-----:R-:W-:Y:S02]  /*1cfc0*/  @!P3 LEA R6, P5, R211, R14.reuse, 0x1 ;  /* 0x0000000ed306b211 */ /* 0x081fe400078a08ff */
        /* <DEDUP_REMOVED lines=12> */
.L_x_3063:
[----:B------:R-:W-:Y:S05]  /*1d090*/  BSYNC B1 ;  /* 0x0000000000017941 */ /* 0x000fea0003800000 */
.L_x_3062:
[----:B------:R-:W-:-:S03]  /*1d0a0*/  UMOV UR4, 0xffffffff ;  /* 0xffffffff00047882 */ /* 0x000fc60000000000 */
[----:B------:R-:W-:Y:S05]  /*1d0b0*/  BRA.DIV UR4, `(.L_x_3064) ;  /* 0x0000009e04fc7947 */ /* 0x000fea000b800000 */
[----:B0-----:R0:W0:Y:S04]  /*1d0c0*/  SHFL.IDX PT, R0, R20, 0x3, 0x181f ;  /* 0x00781f0014007f89 */ /* 0x00102800000e0000 */
[----:B------:R0:W0:Y:S02]  /*1d0d0*/  SHFL.IDX PT, R14, R3, 0x3, 0x181f ;  /* 0x00781f00030e7f89 */ /* 0x00002400000e0000 */
.L_x_3297:
[----:B01-3--:R-:W-:-:S05]  /*1d0e0*/  VIADD R3, R228, 0x60 ;  /* 0x00000060e4037836 */ /* 0x00bfca0000000000 */
[----:B------:R-:W-:-:S13]  /*1d0f0*/  ISETP.GE.AND P0, PT, R3, R21, PT ;  /* 0x000000150300720c */ /* 0x000fda0003f06270 */
[----:B------:R-:W-:Y:S05]  /*1d100*/  @P0 BRA `(.L_x_3047) ;  /* 0x00000000006c0947 */ /* 0x000fea0003800000 */
[----:B------:R-:W-:Y:S01]  /*1d110*/  ULDC UR4, c[0x0][0xac8] ;  /* 0x0002b20000047ab9 */ /* 0x000fe20000000800 */
[C---:B----4-:R-:W-:Y:S01]  /*1d120*/  VIADD R4, R211.reuse, 0x40 ;  /* 0x00000040d3047836 */ /* 0x050fe20000000000 */
        /* <DEDUP_REMOVED lines=11> */
[----:B------:R-:W-:-:S03]  /*1d1e0*/  @!P3 LEA R6, P5, R211, R14, 0x1 ;  /* 0x0000000ed306b211 */ /* 0x000fc600078a08ff */
[----:B------:R-:W-:Y:S02]  /*1d1f0*/  @!P2 LEA R8, P4, R4, R14, 0x1 ;  /* 0x0000000e0408a211 */ /* 0x000fe400078808ff */
[C---:B------:R-:W-:Y:S01]  /*1d200*/  @!P3 LEA.HI.X R7, R211.reuse, R0, R5, 0x1, P5 ;  /* 0x00000000d307b211 */ /* 0x040fe200028f0c05 */
        /* <DEDUP_REMOVED lines=11> */
.L_x_3047:
[----:B------:R-:W-:Y:S05]  /*1d2c0*/  BSYNC B0 ;  /* 0x0000000000007941 */ /* 0x000fea0003800000 */
.L_x_3033:
[----:B------:R-:W-:Y:S02]  /*1d2d0*/  ULDC UR4, c[0x0][0xc3c] ;  /* 0x00030f0000047ab9 */ /* 0x000fe40000000800 */
[----:B--2---:R-:W-:-:S13]  /*1d2e0*/  ISETP.GE.AND P0, PT, R51, UR4, PT ;  /* 0x0000000433007c0c */ /* 0x004fda000bf06270 */
[----:B------:R-:W-:Y:S05]  /*1d2f0*/  @!P0 BRA `(.L_x_3065) ;  /* 0xfffffe4000808947 */ /* 0x000fea000383ffff */
[----:B------:R-:W-:Y:S05]  /*1d300*/  BRA `(.L_x_2832) ;  /* 0x0000007c00c47947 */ /* 0x000fea0003800000 */
.L_x_2830:
        /* <DEDUP_REMOVED lines=16> */
.L_x_3066:
        /* <DEDUP_REMOVED lines=43> */
.L_x_3070:
        /* <DEDUP_REMOVED lines=37> */
.L_x_3068:
        /* <DEDUP_REMOVED lines=13> */
.L_x_3071:
        /* <DEDUP_REMOVED lines=62> */
.L_x_3072:
        /* <DEDUP_REMOVED lines=61> */
.L_x_3073:
[----:B------:R-:W-:-:S05]  /*1e190*/  LOP3.LUT R25, RZ, R2, RZ, 0x33, !PT ;  /* 0x00000002ff197212 */ /* 0x000fca00078e33ff */
[----:B------:R-:W-:Y:S01]  /*1e1a0*/  IMAD.IADD R25, R6, 0x1, R25 ;  /* 0x0000000106197824 */ /* 0x000fe200078e0219 */
[----:B------:R-:W-:Y:S06]  /*1e1b0*/  BRA `(.L_x_3074) ;  /* 0x00000000000c7947 */ /* 0x000fec0003800000 */
.L_x_3069:
[----:B------:R-:W-:Y:S02]  /*1e1c0*/  IMAD.MOV.U32 R25, RZ, RZ, RZ ;  /* 0x000000ffff197224 */ /* 0x000fe400078e00ff */
[----:B------:R-:W-:Y:S02]  /*1e1d0*/  IMAD.U32 R24, RZ, RZ, UR6 ;  /* 0x00000006ff187e24 */ /* 0x000fe4000f8e00ff */
[----:B------:R-:W-:-:S07]  /*1e1e0*/  IMAD.MOV.U32 R26, RZ, RZ, RZ ;  /* 0x000000ffff1a7224 */ /* 0x000fce00078e00ff */
.L_x_3074:
[----:B------:R-:W-:-:S13]  /*1e1f0*/  ISETP.NE.AND P0, PT, R7, RZ, PT ;  /* 0x000000ff0700720c */ /* 0x000fda0003f05270 */
[----:B------:R-:W0:Y:S01]  /*1e200*/  @!P0 S2R R3, SR_CgaCtaId ;  /* 0x0000000000038919 */ /* 0x000e220000008800 */
[----:B------:R-:W-:-:S04]  /*1e210*/  @!P0 MOV R2, 0x400 ;  /* 0x0000040000028802 */ /* 0x000fc80000000f00 */
[----:B0-----:R-:W-:-:S05]  /*1e220*/  @!P0 LEA R2, R3, R2, 0x18 ;  /* 0x0000000203028211 */ /* 0x001fca00078ec0ff */
[----:B------:R1:W-:Y:S01]  /*1e230*/  @!P0 STS.128 [R2+0x228d0], R24 ;  /* 0x0228d01802008388 */ /* 0x0003e20000000c00 */
[----:B------:R-:W-:Y:S06]  /*1e240*/  BAR.ARV 0x5, 0x180 ;  /* 0x0146000000007b1d */ /* 0x000fec0000002000 */
.L_x_3067:
[----:B------:R2:W-:Y:S01]  /*1e250*/  STL [R1+0x20], RZ ;  /* 0x000020ff01007387 */ /* 0x0005e20000100800 */
[----:B------:R-:W-:Y:S01]  /*1e260*/  ULDC UR4, c[0x0][0xc3c] ;  /* 0x00030f0000047ab9 */ /* 0x000fe20000000800 */
[----:B------:R-:W-:Y:S01]  /*1e270*/  IMAD.MOV.U32 R23, RZ, RZ, 0x1 ;  /* 0x00000001ff177424 */ /* 0x000fe200078e00ff */
[----:B0-----:R-:W-:Y:S01]  /*1e280*/  ISETP.GE.AND P0, PT, R27, UR4, PT ;  /* 0x000000041b007c0c */ /* 0x001fe2000bf06270 */
[----:B------:R-:W-:-:S12]  /*1e290*/  IMAD.MOV.U32 R19, RZ, RZ, RZ ;  /* 0x000000ffff137224 */ /* 0x000fd800078e00ff */
[----:B--2---:R-:W-:Y:S05]  /*1e2a0*/  @P0 BRA `(.L_x_3075) ;  /* 0x0000006c00000947 */ /* 0x004fea0003800000 */
[----:B------:R-:W0:Y:S01]  /*1e2b0*/  S2UR UR5, SR_CgaCtaId ;  /* 0x00000000000579c3 */ /* 0x000e220000008800 */
[C---:B-1----:R-:W-:Y:S01]  /*1e2c0*/  IMAD.SHL.U32 R2, R0.reuse, 0x8, RZ ;  /* 0x0000000800027824 */ /* 0x042fe200078e00ff */
[----:B------:R-:W-:Y:S01]  /*1e2d0*/  LOP3.LUT R5, R0, 0x7f, RZ, 0xc0, !PT ;  /* 0x0000007f00057812 */ /* 0x000fe200078ec0ff */
[----:B------:R-:W-:Y:S01]  /*1e2e0*/  UMOV UR4, 0x400 ;  /* 0x0000040000047882 */ /* 0x000fe20000000000 */
[----:B------:R1:W-:Y:S01]  /*1e2f0*/  STL [R1+0x20], RZ ;  /* 0x000020ff01007387 */ /* 0x0003e20000100800 */
[----:B------:R-:W-:Y:S01]  /*1e300*/  BSSY B8, `(.L_x_3075) ;  /* 0x00006ba000087945 */ /* 0x000fe20003800000 */
[C---:B------:R-:W-:Y:S01]  /*1e310*/  LOP3.LUT R3, R2.reuse, 0x1f8, RZ, 0xc0, !PT ;  /* 0x000001f802037812 */ /* 0x040fe200078ec0ff */
[----:B------:R-:W-:Y:S01]  /*1e320*/  IMAD.SHL.U32 R29, R5, 0x8, RZ ;  /* 0x00000008051d7824 */ /* 0x000fe200078e00ff */
[----:B------:R-:W-:Y:S01]  /*1e330*/  LOP3.LUT R2, R2, 0x38, RZ, 0xc0, !PT ;  /* 0x0000003802027812 */ /* 0x000fe200078ec0ff */
[----:B------:R-:W-:Y:S01]  /*1e340*/  IMAD.MOV.U32 R28, RZ, RZ, 0x1 ;  /* 0x00000001ff1c7424 */ /* 0x000fe200078e00ff */
[----:B------:R-:W-:Y:S01]  /*1e350*/  LOP3.LUT R4, R3, 0x38, R0, 0x78, !PT ;  /* 0x0000003803047812 */ /* 0x000fe200078e7800 */
[----:B------:R-:W-:Y:S01]  /*1e360*/  IMAD.SHL.U32 R0, R0, 0x10, RZ ;  /* 0x0000001000007824 */ /* 0x000fe200078e00ff */
[----:B------:R-:W-:-:S02]  /*1e370*/  SHF.R.U32.HI R3, RZ, 0x3, R5 ;  /* 0x00000003ff037819 */ /* 0x000fc40000011605 */
[----:B------:R-:W-:Y:S02]  /*1e380*/  CS2R R18, SRZ ;  /* 0x0000000000127805 */ /* 0x000fe4000001ff00 */
[----:B------:R-:W-:Y:S01]  /*1e390*/  LOP3.LUT R29, R4, 0x200, R29, 0xf8, !PT ;  /* 0x00000200041d7812 */ /* 0x000fe200078ef81d */
[----:B------:R-:W-:Y:S01]  /*1e3a0*/  IMAD.MOV.U32 R23, RZ, RZ, 0x1 ;  /* 0x00000001ff177424 */ /* 0x000fe200078e00ff */
[----:B------:R-:W-:Y:S01]  /*1e3b0*/  LOP3.LUT R3, R3, 0x70, R0, 0xf8, !PT ;  /* 0x0000007003037812 */ /* 0x000fe200078ef800 */
[----:B------:R-:W-:Y:S01]  /*1e3c0*/  ULDC.64 UR40, c[0x0][0x198] ;  /* 0x0000660000287ab9 */ /* 0x000fe20000000a00 */
[C---:B------:R-:W-:Y:S01]  /*1e3d0*/  LOP3.LUT R0, R2.reuse, 0x40, RZ, 0xfc, !PT ;  /* 0x0000004002007812 */ /* 0x040fe200078efcff */
[----:B------:R-:W-:Y:S01]  /*1e3e0*/  ULOP3.LUT UR38, UR36, 0x2, URZ, 0xfc, !UPT ;  /* 0x0000000224267892 */ /* 0x000fe2000f8efc3f */
[C---:B------:R-:W-:Y:S01]  /*1e3f0*/  LOP3.LUT R3, R2.reuse, 0x80, RZ, 0xfc, !PT ;  /* 0x0000008002037812 */ /* 0x040fe200078efcff */
[----:B------:R-:W-:Y:S01]  /*1e400*/  ULDC UR37, c[0x0][0xc] ;  /* 0x0000030000257ab9 */ /* 0x000fe20000000800 */
[----:B------:R-:W-:Y:S01]  /*1e410*/  LOP3.LUT R2, R2, 0xc0, RZ, 0xfc, !PT ;  /* 0x000000c002027812 */ /* 0x000fe200078efcff */
[----:B0-----:R-:W-:-:S06]  /*1e420*/  ULEA UR4, UR5, UR4, 0x18 ;  /* 0x0000000405047291 */ /* 0x001fcc000f8ec03f */
[----:B------:R-:W-:-:S04]  /*1e430*/  IMAD.U32 R17, RZ, RZ, UR4 ;  /* 0x00000004ff117e24 */ /* 0x000fc8000f8e00ff */
[----:B------:R-:W-:-:S05]  /*1e440*/  IMAD R0, R29, 0x2, R17 ;  /* 0x000000021d007824 */ /* 0x000fca00078e0211 */
[----:B------:R1:W-:Y:S02]  /*1e450*/  STL [R1+0x4], R0 ;  /* 0x0000040001007387 */ /* 0x0003e40000100800 */
.L_x_3194:
[----:B------:R-:W-:Y:S05]  /*1e460*/  YIELD ;  /* 0x0000000000007946 */ /* 0x000fea0003800000 */
[----:B------:R-:W-:Y:S01]  /*1e470*/  ULDC.64 UR4, c[0x0][0xa28] ;  /* 0x00028a0000047ab9 */ /* 0x000fe20000000a00 */
[----:B------:R-:W-:Y:S01]  /*1e480*/  IMAD.MOV.U32 R31, RZ, RZ, RZ ;  /* 0x000000ffff1f7224 */ /* 0x000fe200078e00ff */
[----:B------:R-:W-:Y:S01]  /*1e490*/  ISETP.NE.U32.AND P0, PT, RZ, UR4, PT ;  /* 0x00000004ff007c0c */ /* 0x000fe2000bf05070 */
[----:B------:R-:W0:Y:S01]  /*1e4a0*/  LDC.64 R4, c[0x0][0xa00] ;  /* 0x00028000ff047b82 */ /* 0x000e220000000a00 */
[----:B------:R-:W-:Y:S01]  /*1e4b0*/  IMAD.MOV.U32 R8, RZ, RZ, RZ ;  /* 0x000000ffff087224 */ /* 0x000fe200078e00ff */
[----:B------:R-:W-:Y:S01]  /*1e4c0*/  ULDC.64 UR6, c[0x0][0xa10] ;  /* 0x0002840000067ab9 */ /* 0x000fe20000000a00 */
[----:B------:R-:W-:Y:S01]  /*1e4d0*/  ISETP.NE.AND.EX P0, PT, RZ, UR5, PT, P0 ;  /* 0x00000005ff007c0c */ /* 0x000fe2000bf05300 */
[----:B------:R-:W-:-:S12]  /*1e4e0*/  ULDC.64 UR4, c[0x0][0xa18] ;  /* 0x0002860000047ab9 */ /* 0x000fd80000000a00 */
[----:B--2---:R-:W2:Y:S02]  /*1e4f0*/  @P0 LDC.64 R2, c[0x0][0xa28] ;  /* 0x00028a00ff020b82 */ /* 0x004ea40000000a00 */
[----:B--2---:R-:W-:-:S05]  /*1e500*/  @P0 IMAD.WIDE R2, R27, 0x4, R2 ;  /* 0x000000041b020825 */ /* 0x004fca00078e0202 */
[----:B------:R2:W5:Y:S01]  /*1e510*/  @P0 LDG.E R31, desc[UR54][R2.64] ;  /* 0x00000036021f0981 */ /* 0x000562000c1e1900 */
[----:B------:R-:W-:Y:S01]  /*1e520*/  ISETP.NE.U32.AND P0, PT, RZ, UR4, PT ;  /* 0x00000004ff007c0c */ /* 0x000fe2000bf05070 */
[----:B0-----:R-:W-:Y:S01]  /*1e530*/  IMAD.WIDE R4, R27, 0x4, R4 ;  /* 0x000000041b047825 */ /* 0x001fe200078e0204 */
[----:B------:R-:W-:Y:S02]  /*1e540*/  ISETP.NE.U32.AND P1, PT, RZ, UR6, PT ;  /* 0x00000006ff007c0c */ /* 0x000fe4000bf25070 */
[----:B------:R-:W-:Y:S01]  /*1e550*/  ISETP.NE.AND.EX P2, PT, RZ, UR5, PT, P0 ;  /* 0x00000005ff007c0c */ /* 0x000fe2000bf45300 */
[----:B------:R-:W-:Y:S01]  /*1e560*/  ULDC.64 UR4, c[0x0][0xa00] ;  /* 0x0002800000047ab9 */ /* 0x000fe20000000a00 */
[----:B------:R-:W-:Y:S01]  /*1e570*/  ISETP.NE.AND.EX P1, PT, RZ, UR7, PT, P1 ;  /* 0x00000007ff007c0c */ /* 0x000fe2000bf25310 */
[----:B-1----:R-:W-:Y:S01]  /*1e580*/  IMAD.MOV.U32 R0, RZ, RZ, RZ ;  /* 0x000000ffff007224 */ /* 0x002fe200078e00ff */
[----:B------:R-:W-:Y:S01]  /*1e590*/  ISETP.NE.U32.AND P0, PT, RZ, UR4, PT ;  /* 0x00000004ff007c0c */ /* 0x000fe2000bf05070 */
[----:B--2---:R-:W0:Y:S03]  /*1e5a0*/  LDC.64 R2, c[0x0][0xa10] ;  /* 0x00028400ff027b82 */ /* 0x004e260000000a00 */
[----:B------:R-:W-:-:S05]  /*1e5b0*/  ISETP.NE.AND.EX P0, PT, RZ, UR5, PT, P0 ;  /* 0x00000005ff007c0c */ /* 0x000fca000bf05300 */
[----:B---3--:R-:W1:Y:S08]  /*1e5c0*/  @P2 LDC.64 R6, c[0x0][0xa18] ;  /* 0x00028600ff062b82 */ /* 0x008e700000000a00 */
[----:B------:R-:W2:Y:S01]  /*1e5d0*/  @P0 LDG.E R8, desc[UR54][R4.64] ;  /* 0x0000003604080981 */ /* 0x000ea2000c1e1900 */
[----:B------:R-:W-:Y:S01]  /*1e5e0*/  ULDC UR4, c[0x0][0x288] ;  /* 0x0000a20000047ab9 */ /* 0x000fe20000000800 */
[----:B0-----:R-:W-:-:S05]  /*1e5f0*/  IMAD.WIDE R2, R27, 0x4, R2 ;  /* 0x000000041b027825 */ /* 0x001fca00078e0202 */
[----:B------:R-:W5:Y:S01]  /*1e600*/  @P1 LDG.E R0, desc[UR54][R2.64] ;  /* 0x0000003602001981 */ /* 0x000f62000c1e1900 */
[----:B-1----:R-:W-:-:S03]  /*1e610*/  @P2 IMAD.WIDE R6, R27, 0x4, R6 ;  /* 0x000000041b062825 */ /* 0x002fc600078e0206 */
[----:B--2---:R0:W-:Y:S02]  /*1e620*/  STL [R1+0x8], R8 ;  /* 0x0000080801007387 */ /* 0x0041e40000100800 */
[----:B0-----:R-:W-:Y:S01]  /*1e630*/  IMAD.U32 R8, RZ, RZ, UR4 ;  /* 0x00000004ff087e24 */ /* 0x001fe2000f8e00ff */
[----:B------:R-:W-:-:S05]  /*1e640*/  ULDC.64 UR4, c[0x0][0x418] ;  /* 0x0001060000047ab9 */ /* 0x000fca0000000a00 */
        /* <DEDUP_REMOVED lines=8> */
[----:B0-----:R-:W-:Y:S02]  /*1e6d0*/  IMAD.U32 R7, RZ, RZ, UR5 ;  /* 0x00000005ff077e24 */ /* 0x001fe4000f8e00ff */
[----:B------:R-:W-:Y:S01]  /*1e6e0*/  IMAD.U32 R10, RZ, RZ, UR4 ;  /* 0x00000004ff0a7e24 */ /* 0x000fe2000f8e00ff */
[----:B--2---:R0:W-:Y:S01]  /*1e6f0*/  STL [R1], R8 ;  /* 0x0000000801007387 */ /* 0x0041e20000100800 */
[----:B------:R-:W-:Y:S01]  /*1e700*/  IMAD.MOV.U32 R12, RZ, RZ, R8 ;  /* 0x000000ffff0c7224 */ /* 0x000fe200078e0008 */
[----:B----4-:R-:W-:Y:S06]  /*1e710*/  @P2 BRA `(.L_x_3076) ;  /* 0x0000000000142947 */ /* 0x010fec0003800000 */
[----:B------:R-:W-:Y:S05]  /*1e720*/  @!P0 BRA `(.L_x_3076) ;  /* 0x0000000000108947 */ /* 0x000fea0003800000 */
[----:B------:R-:W2:Y:S04]  /*1e730*/  LDG.E R9, desc[UR54][R4.64] ;  /* 0x0000003604097981 */ /* 0x000ea8000c1e1900 */
[----:B------:R-:W2:Y:S02]  /*1e740*/  LDG.E R6, desc[UR54][R4.64+0x4] ;  /* 0x0000043604067981 */ /* 0x000ea4000c1e1900 */
[----:B--2---:R-:W-:-:S05]  /*1e750*/  IMAD.IADD R12, R6, 0x1, -R9 ;  /* 0x00000001060c7824 */ /* 0x004fca00078e0a09 */
[----:B------:R1:W-:Y:S02]  /*1e760*/  STL [R1], R12 ;  /* 0x0000000c01007387 */ /* 0x0003e40000100800 */
.L_x_3076:
[----:B------:R-:W-:Y:S01]  /*1e770*/  ULDC.64 UR4, c[0x0][0xa20] ;  /* 0x0002880000047ab9 */ /* 0x000fe20000000a00 */
[C---:B------:R-:W-:Y:S02]  /*1e780*/  LOP3.LUT R4, R26.reuse, 0xff000000, RZ, 0xc0, !PT ;  /* 0xff0000001a047812 */ /* 0x040fe400078ec0ff */
[----:B------:R-:W-:Y:S02]  /*1e790*/  ISETP.NE.U32.AND P0, PT, RZ, UR4, PT ;  /* 0x00000004ff007c0c */ /* 0x000fe4000bf05070 */
[----:B------:R-:W-:Y:S02]  /*1e7a0*/  SHF.R.U32.HI R5, RZ, 0x8, R4 ;  /* 0x00000008ff057819 */ /* 0x000fe40000011604 */
[----:B------:R-:W-:Y:S02]  /*1e7b0*/  ISETP.NE.AND.EX P0, PT, RZ, UR5, PT, P0 ;  /* 0x00000005ff007c0c */ /* 0x000fe4000bf05300 */
[C---:B------:R-:W-:Y:S02]  /*1e7c0*/  LOP3.LUT R6, R26.reuse, 0xff0000, RZ, 0xc0, !PT ;  /* 0x00ff00001a067812 */ /* 0x040fe400078ec0ff */
[----:B------:R-:W-:-:S02]  /*1e7d0*/  LOP3.LUT R26, R26, 0xffff, RZ, 0xc0, !PT ;  /* 0x0000ffff1a1a7812 */ /* 0x000fc400078ec0ff */
[----:B------:R-:W-:-:S07]  /*1e7e0*/  LEA.HI R6, R6, R5, RZ, 0x10 ;  /* 0x0000000506067211 */ /* 0x000fce00078f80ff */
[----:B------:R-:W-:Y:S05]  /*1e7f0*/  @!P0 BRA `(.L_x_3077) ;  /* 0x0000000000108947 */ /* 0x000fea0003800000 */
[----:B------:R-:W2:Y:S02]  /*1e800*/  LDC.64 R4, c[0x0][0xa20] ;  /* 0x00028800ff047b82 */ /* 0x000ea40000000a00 */
[----:B--2---:R-:W-:-:S05]  /*1e810*/  IMAD.WIDE R4, R27, 0x4, R4 ;  /* 0x000000041b047825 */ /* 0x004fca00078e0204 */
[----:B------:R2:W5:Y:S01]  /*1e820*/  LDG.E R10, desc[UR54][R4.64] ;  /* 0x00000036040a7981 */ /* 0x000562000c1e1900 */
[----:B------:R-:W-:Y:S05]  /*1e830*/  BRA `(.L_x_3078) ;  /* 0x0000000000247947 */ /* 0x000fea0003800000 */
.L_x_3077:
[----:B------:R-:W-:Y:S02]  /*1e840*/  ULDC.64 UR4, c[0x0][0xa08] ;  /* 0x0002820000047ab9 */ /* 0x000fe40000000a00 */
[----:B------:R-:W-:-:S04]  /*1e850*/  ISETP.NE.U32.AND P0, PT, RZ, UR4, PT ;  /* 0x00000004ff007c0c */ /* 0x000fc8000bf05070 */
[----:B------:R-:W-:-:S13]  /*1e860*/  ISETP.NE.AND.EX P0, PT, RZ, UR5, PT, P0 ;  /* 0x00000005ff007c0c */ /* 0x000fda000bf05300 */
[----:B------:R-:W-:Y:S05]  /*1e870*/  @!P0 BRA `(.L_x_3078) ;  /* 0x0000000000148947 */ /* 0x000fea0003800000 */
[----:B------:R-:W2:Y:S02]  /*1e880*/  LDC.64 R4, c[0x0][0xa08] ;  /* 0x00028200ff047b82 */ /* 0x000ea40000000a00 */
[----:B--2---:R-:W-:-:S05]  /*1e890*/  IMAD.WIDE R4, R27, 0x4, R4 ;  /* 0x000000041b047825 */ /* 0x004fca00078e0204 */
[----:B------:R-:W2:Y:S04]  /*1e8a0*/  LDG.E R10, desc[UR54][R4.64] ;  /* 0x00000036040a7981 */ /* 0x000ea8000c1e1900 */
[----:B------:R-:W2:Y:S02]  /*1e8b0*/  LDG.E R9, desc[UR54][R4.64+0x4] ;  /* 0x0000043604097981 */ /* 0x000ea4000c1e1900 */
[----:B--2---:R-:W-:-:S07]  /*1e8c0*/  IMAD.IADD R10, R9, 0x1, -R10 ;  /* 0x00000001090a7824 */ /* 0x004fce00078e0a0a */
.L_x_3078:
[----:B--2---:R-:W2:Y:S01]  /*1e8d0*/  @P1 LDG.E R5, desc[UR54][R2.64] ;  /* 0x0000003602051981 */ /* 0x004ea2000c1e1900 */
[----:B0-----:R-:W0:Y:S03]  /*1e8e0*/  LDC R8, c[0x0][0x448] ;  /* 0x00011200ff087b82 */ /* 0x001e260000000800 */
[----:B------:R3:W2:Y:S01]  /*1e8f0*/  @P1 LDG.E R4, desc[UR54][R2.64+0x4] ;  /* 0x0000043602041981 */ /* 0x0006a2000c1e1900 */
[----:B------:R-:W-:Y:S02]  /*1e900*/  IMAD.SHL.U32 R35, R25, 0x80, RZ ;  /* 0x0000008019237824 */ /* 0x000fe400078e00ff */
[----:B-----5:R-:W-:Y:S02]  /*1e910*/  IMAD.IADD R10, R10, 0x1, -R31 ;  /* 0x000000010a0a7824 */ /* 0x020fe400078e0a1f */
[----:B---3--:R-:W3:Y:S01]  /*1e920*/  LDC.64 R2, c[0x0][0x9e0] ;  /* 0x00027800ff027b82 */ /* 0x008ee20000000a00 */
[----:B0-----:R-:W-:Y:S01]  /*1e930*/  ISETP.NE.AND P2, PT, R8, 0x1, PT ;  /* 0x000000010800780c */ /* 0x001fe20003f45270 */
[----:B------:R-:W-:-:S12]  /*1e940*/  VIADD R8, R35, 0x7f ;  /* 0x0000007f23087836 */ /* 0x000fd80000000000 */
[----:B------:R-:W0:Y:S01]  /*1e950*/  @P2 LDC R9, c[0x0][0x44c] ;  /* 0x00011300ff092b82 */ /* 0x000e220000000800 */
[----:B---3--:R-:W-:-:S07]  /*1e960*/  ISETP.GE.AND P3, PT, R3, 0x1, PT ;  /* 0x000000010300780c */ /* 0x008fce0003f66270 */
[----:B------:R-:W3:Y:S01]  /*1e970*/  @P2 LDC R11, c[0x0][0x450] ;  /* 0x00011400ff0b2b82 */ /* 0x000ee20000000800 */
[----:B--2---:R-:W-:Y:S02]  /*1e980*/  @P1 IMAD.IADD R7, R4, 0x1, -R5 ;  /* 0x0000000104071824 */ /* 0x004fe400078e0a05 */
[----:B0-----:R-:W-:-:S04]  /*1e990*/  @P2 IMAD.HI.U32 R4, R8, R9, RZ ;  /* 0x0000000908042227 */ /* 0x001fc800078e00ff */
[----:B------:R-:W-:Y:S01]  /*1e9a0*/  IMAD.IADD R22, R10, 0x1, R7 ;  /* 0x000000010a167824 */ /* 0x000fe200078e0207 */
[----:B---3--:R-:W-:-:S03]  /*1e9b0*/  @P2 SHF.R.U32.HI R8, RZ, R11, R4 ;  /* 0x0000000bff082219 */ /* 0x008fc60000011604 */
[C---:B------:R-:W-:Y:S01]  /*1e9c0*/  VIADD R4, R22.reuse, 0x5f ;  /* 0x0000005f16047836 */ /* 0x040fe20000000000 */
[----:B------:R-:W-:-:S03]  /*1e9d0*/  IADD3 R9, R22, 0x1, -R12 ;  /* 0x0000000116097810 */ /* 0x000fc60007ffe80c */
        /* <DEDUP_REMOVED lines=17> */
.L_x_3081:
[----:B------:R-:W-:-:S13]  /*1eaf0*/  ISETP.NE.AND P0, PT, R3, 0x1, PT ;  /* 0x000000010300780c */ /* 0x000fda0003f05270 */
[----:B------:R-:W0:Y:S02]  /*1eb00*/  @P0 LDC.64 R4, c[0x0][0x9e8] ;  /* 0x00027a00ff040b82 */ /* 0x000e240000000a00 */
[----:B0-----:R-:W-:-:S05]  /*1eb10*/  @P0 IMAD.HI.U32 R4, R11, R4, RZ ;  /* 0x000000040b040227 */ /* 0x001fca00078e00ff */
[----:B------:R-:W-:-:S07]  /*1eb20*/  @P0 SHF.R.U32.HI R11, RZ, R5, R4 ;  /* 0x00000005ff0b0219 */ /* 0x000fce0000011604 */
.L_x_3082:
[----:B------:R-:W-:Y:S05]  /*1eb30*/  BSYNC B0 ;  /* 0x0000000000007941 */ /* 0x000fea0003800000 */
.L_x_3080:
[----:B------:R-:W-:-:S05]  /*1eb40*/  IMAD R11, R11, R3, R3 ;  /* 0x000000030b0b7224 */ /* 0x000fca00078e0203 */
[----:B------:R-:W-:-:S07]  /*1eb50*/  VIMNMX R2, R2, R11, PT ;  /* 0x0000000b02027248 */ /* 0x000fce0003fe0100 */
.L_x_3079:
[----:B------:R-:W0:Y:S01]  /*1eb60*/  @P2 LDC R8, c[0x0][0x44c] ;  /* 0x00011300ff082b82 */ /* 0x000e220000000800 */
[----:B------:R-:W-:Y:S01]  /*1eb70*/  VIADD R2, R2, 0x5f ;  /* 0x0000005f02027836 */ /* 0x000fe20000000000 */
[----:B------:R-:W-:Y:S01]  /*1eb80*/  ULDC UR4, c[0x0][0x9dc] ;  /* 0x0002770000047ab9 */ /* 0x000fe20000000800 */
[----:B------:R-:W-:Y:S02]  /*1eb90*/  IMAD.MOV.U32 R5, RZ, RZ, R35 ;  /* 0x000000ffff057224 */ /* 0x000fe400078e0023 */
[----:B------:R-:W-:-:S03]  /*1eba0*/  IMAD.HI R2, R2, 0x2aaaaaab, RZ ;  /* 0x2aaaaaab02027827 */ /* 0x000fc600078e02ff */
[----:B------:R-:W2:Y:S01]  /*1ebb0*/  @P2 LDC R4, c[0x0][0x450] ;  /* 0x00011400ff042b82 */ /* 0x000ea20000000800 */
[----:B0-----:R-:W-:-:S04]  /*1ebc0*/  @P2 IMAD.HI.U32 R11, R35, R8, RZ ;  /* 0x00000008230b2227 */ /* 0x001fc800078e00ff */
[----:B------:R-:W-:Y:S01]  /*1ebd0*/  IMAD.IADD R8, R22, 0x1, -R12 ;  /* 0x0000000116087824 */ /* 0x000fe200078e0a0c */
[----:B--2---:R-:W-:Y:S02]  /*1ebe0*/  @P2 SHF.R.U32.HI R5, RZ, R4, R11 ;  /* 0x00000004ff052219 */ /* 0x004fe4000001160b */
[----:B------:R-:W-:-:S03]  /*1ebf0*/  SHF.R.U32.HI R11, RZ, 0x1f, R2 ;  /* 0x0000001fff0b7819 */ /* 0x000fc60000011602 */
[----:B-1----:R-:W-:Y:S01]  /*1ec00*/  IMAD.IADD R12, R8, 0x1, R5 ;  /* 0x00000001080c7824 */ /* 0x002fe200078e0205 */
[----:B------:R-:W-:-:S03]  /*1ec10*/  LEA.HI.SX32 R11, R2, R11, 0x1c ;  /* 0x0000000b020b7211 */ /* 0x000fc600078fe2ff */
[----:B------:R-:W-:Y:S01]  /*1ec20*/  VIADD R2, R12, -UR4 ;  /* 0x800000040c027c36 */ /* 0x000fe20008000000 */
[----:B------:R-:W-:Y:S01]  /*1ec30*/  VIMNMX R11, R20, R11, PT ;  /* 0x0000000b140b7248 */ /* 0x000fe20003fe0100 */
        /* <DEDUP_REMOVED lines=11> */
.L_x_3085:
[----:B------:R-:W-:-:S13]  /*1ecf0*/  ISETP.NE.AND P0, PT, R3, 0x1, PT ;  /* 0x000000010300780c */ /* 0x000fda0003f05270 */
[----:B------:R-:W0:Y:S02]  /*1ed00*/  @P0 LDC.64 R4, c[0x0][0x9e8] ;  /* 0x00027a00ff040b82 */ /* 0x000e240000000a00 */
[----:B0-----:R-:W-:-:S05]  /*1ed10*/  @P0 IMAD.HI.U32 R4, R12, R4, RZ ;  /* 0x000000040c040227 */ /* 0x001fca00078e00ff */
[----:B------:R-:W-:-:S07]  /*1ed20*/  @P0 SHF.R.U32.HI R12, RZ, R5, R4 ;  /* 0x00000005ff0c0219 */ /* 0x000fce0000011604 */
.L_x_3086:
[----:B------:R-:W-:Y:S05]  /*1ed30*/  BSYNC B0 ;  /* 0x0000000000007941 */ /* 0x000fea0003800000 */
.L_x_3084:
[----:B------:R-:W-:-:S05]  /*1ed40*/  IMAD R3, R12, R3, RZ ;  /* 0x000000030c037224 */ /* 0x000fca00078e02ff */
[----:B------:R-:W-:-:S07]  /*1ed50*/  VIMNMX R2, R2, R3, !PT ;  /* 0x0000000302027248 */ /* 0x000fce0007fe0100 */
.L_x_3083:
[----:B------:R-:W-:Y:S01]  /*1ed60*/  IMAD.HI R2, R2, 0x2aaaaaab, RZ ;  /* 0x2aaaaaab02027827 */ /* 0x000fe200078e02ff */
[----:B------:R-:W-:Y:S01]  /*1ed70*/  BSSY B0, `(.L_x_3087) ;  /* 0x0000026000007945 */ /* 0x000fe20003800000 */
[----:B------:R-:W-:Y:S02]  /*1ed80*/  LOP3.LUT R30, R6, 0xff, RZ, 0xc0, !PT ;  /* 0x000000ff061e7812 */ /* 0x000fe400078ec0ff */
[----:B------:R-:W-:Y:S01]  /*1ed90*/  SHF.R.U32.HI R6, RZ, 0x10, R6 ;  /* 0x00000010ff067819 */ /* 0x000fe20000011606 */
[----:B------:R-:W-:Y:S01]  /*1eda0*/  IMAD.MOV.U32 R14, RZ, RZ, RZ ;  /* 0x000000ffff0e7224 */ /* 0x000fe200078e00ff */
[----:B------:R-:W-:-:S04]  /*1edb0*/  SHF.R.U32.HI R3, RZ, 0x1f, R2 ;  /* 0x0000001fff037819 */ /* 0x000fc80000011602 */
[----:B------:R-:W-:-:S04]  /*1edc0*/  LEA.HI.SX32 R3, R2, R3, 0x1c ;  /* 0x0000000302037211 */ /* 0x000fc800078fe2ff */
[----:B------:R-:W-:-:S04]  /*1edd0*/  VIMNMX R4, RZ, R3, !PT ;  /* 0x00000003ff047248 */ /* 0x000fc80007fe0100 */
[----:B------:R-:W-:-:S13]  /*1ede0*/  ISETP.GT.AND P0, PT, R11, R4, PT ;  /* 0x000000040b00720c */ /* 0x000fda0003f04270 */
[----:B------:R-:W-:Y:S05]  /*1edf0*/  @!P0 BRA `(.L_x_3088) ;  /* 0x0000000000748947 */ /* 0x000fea0003800000 */
[----:B------:R-:W-:Y:S01]  /*1ee00*/  ISETP.NE.AND P0, PT, R6, RZ, PT ;  /* 0x000000ff0600720c */ /* 0x000fe20003f05270 */
[----:B------:R-:W-:-:S03]  /*1ee10*/  ULDC UR4, c[0x0][0x9f0] ;  /* 0x00027c0000047ab9 */ /* 0x000fc60000000800 */
[----:B------:R-:W-:-:S04]  /*1ee20*/  SEL R5, R6, UR4, P0 ;  /* 0x0000000406057c07 */ /* 0x000fc80008000000 */
[----:B------:R-:W-:Y:S02]  /*1ee30*/  IABS R13, R5 ;  /* 0x00000005000d7213 */ /* 0x000fe40000000000 */
[----:B------:R-:W-:Y:S02]  /*1ee40*/  IADD3 R12, R5, -0x1, R11 ;  /* 0xffffffff050c7810 */ /* 0x000fe40007ffe00b */
[----:B------:R-:W0:Y:S03]  /*1ee50*/  I2F.RP R2, R13 ;  /* 0x0000000d00027306 */ /* 0x000e260000209400 */
[----:B------:R-:W-:-:S05]  /*1ee60*/  IMAD.IADD R12, R12, 0x1, -R4 ;  /* 0x000000010c0c7824 */ /* 0x000fca00078e0a04 */
        /* <DEDUP_REMOVED lines=22> */
.L_x_3088:
[----:B------:R-:W-:Y:S05]  /*1efd0*/  BSYNC B0 ;  /* 0x0000000000007941 */ /* 0x000fea0003800000 */
.L_x_3087:
[-C--:B------:R-:W-:Y:S01]  /*1efe0*/  IMAD R3, R30, R14.reuse, R4 ;  /* 0x0000000e1e037224 */ /* 0x080fe200078e0204 */
[----:B------:R-:W-:Y:S04]  /*1eff0*/  BSSY B0, `(.L_x_3089) ;  /* 0x0000131000007945 */ /* 0x000fe80003800000 */
[C---:B------:R-:W-:Y:S01]  /*1f000*/  VIADDMNMX R11, R3.reuse, R14, R11, PT ;  /* 0x0000000e030b7246 */ /* 0x040fe2000380010b */
[----:B------:R-:W-:-:S04]  /*1f010*/  IMAD R3, R3, 0x60, -R10 ;  /* 0x0000006003037824 */ /* 0x000fc800078e0a0a */
[----:B------:R-:W-:Y:S01]  /*1f020*/  IMAD R10, R11, 0x60, -R10 ;  /* 0x000000600b0a7824 */ /* 0x000fe200078e0a0a */
[----:B------:R-:W-:-:S04]  /*1f030*/  VIMNMX R3, RZ, R3, !PT ;  /* 0x00000003ff037248 */ /* 0x000fc80007fe0100 */
[----:B------:R-:W-:-:S04]  /*1f040*/  VIMNMX R10, R10, R7, PT ;  /* 0x000000070a0a7248 */ /* 0x000fc80003fe0100 */
[----:B------:R-:W-:Y:S01]  /*1f050*/  ISETP.GT.AND P0, PT, R10, R3, PT ;  /* 0x000000030a00720c */ /* 0x000fe20003f04270 */
[----:B------:R-:W-:-:S05]  /*1f060*/  IMAD.WIDE.U32 R2, R3, -0x55555555, RZ ;  /* 0xaaaaaaab03027825 */ /* 0x000fca00078e00ff */
[----:B------:R-:W-:-:S05]  /*1f070*/  SHF.R.U32.HI R4, RZ, 0x6, R3 ;  /* 0x00000006ff047819 */ /* 0x000fca0000011603 */
[----:B------:R-:W-:Y:S02]  /*1f080*/  IMAD.MOV.U32 R2, RZ, RZ, R4 ;  /* 0x000000ffff027224 */ /* 0x000fe400078e0004 */
[----:B------:R-:W-:-:S04]  /*1f090*/  @P0 VIADD R5, R10, 0x5f ;  /* 0x0000005f0a050836 */ /* 0x000fc80000000000 */
[----:B------:R-:W-:-:S05]  /*1f0a0*/  @P0 IMAD.HI R5, R5, 0x2aaaaaab, RZ ;  /* 0x2aaaaaab05050827 */ /* 0x000fca00078e02ff */
[----:B------:R-:W-:-:S04]  /*1f0b0*/  @P0 SHF.R.U32.HI R10, RZ, 0x1f, R5 ;  /* 0x0000001fff0a0819 */ /* 0x000fc80000011605 */
        /* <DEDUP_REMOVED lines=11> */
.L_x_3300:
[----:B-1----:R-:W-:Y:S02]  /*1f170*/  ISETP.NE.AND P0, PT, R14, RZ, PT ;  /* 0x000000ff0e00720c */ /* 0x002fe40003f05270 */
[----:B------:R-:W-:-:S11]  /*1f180*/  PLOP3.LUT P6, PT, PT, PT, PT, 0x8, 0x0 ;  /* 0x000000000000781c */ /* 0x000fd60003fce170 */
[----:B------:R-:W-:Y:S05]  /*1f190*/  @P0 BRA `(.L_x_3092) ;  /* 0x00000000000c0947 */ /* 0x000fea0003800000 */
[----:B------:R-:W-:-:S03]  /*1f1a0*/  UMOV UR4, 0xffffffff ;  /* 0xffffffff00047882 */ /* 0x000fc60000000000 */
[----:B------:R-:W-:Y:S05]  /*1f1b0*/  BRA.DIV UR4, `(.L_x_3093) ;  /* 0x0000008204387947 */ /* 0x000fea000b800000 */
[----:B------:R-:W-:-:S13]  /*1f1c0*/  ELECT P6, URZ, PT ;  /* 0x00000000003f782f */ /* 0x000fda00038c0000 */
.L_x_3092:
        /* <DEDUP_REMOVED lines=9> */
.L_x_3303:
[----:B------:R-:W-:Y:S05]  /*1f260*/  BSYNC B1 ;  /* 0x0000000000017941 */ /* 0x000fea0003800000 */
.L_x_3094:
[----:B------:R-:W-:Y:S04]  /*1f270*/  BSSY B1, `(.L_x_3096) ;  /* 0x000007b000017945 */ /* 0x000fe80003800000 */
[----:B------:R-:W-:Y:S05]  /*1f280*/  @!P6 BRA `(.L_x_3097) ;  /* 0x0000000400e4e947 */ /* 0x000fea0003800000 */
[----:B------:R-:W-:Y:S01]  /*1f290*/  IMAD R12, R18, 0x8, R17 ;  /* 0x00000008120c7824 */ /* 0x000fe200078e0211 */
[----:B0-----:R-:W-:Y:S01]  /*1f2a0*/  SHF.L.U32 R10, R28, 0x1f, RZ ;  /* 0x0000001f1c0a7819 */ /* 0x001fe200000006ff */
[----:B------:R-:W0:Y:S01]  /*1f2b0*/  S2R R3, SR_TID.X ;  /* 0x0000000000037919 */ /* 0x000e220000002100 */
[----:B------:R-:W-:Y:S02]  /*1f2c0*/  BSSY B2, `(.L_x_3098) ;  /* 0x0000005000027945 */ /* 0x000fe40003800000 */
[----:B------:R-:W1:Y:S01]  /*1f2d0*/  SYNCS.PHASECHK.TRANS64.TRYWAIT P0, [R12+URZ+0x228a0], R10 ;  /* 0x0228a00a0c0075a7 */ /* 0x000e62000800017f */
[----:B0-----:R-:W-:-:S04]  /*1f2e0*/  LOP3.LUT R3, R3, 0x7f, RZ, 0xc0, !PT ;  /* 0x0000007f03037812 */ /* 0x001fc800078ec0ff */
[----:B------:R-:W-:Y:S01]  /*1f2f0*/  ISETP.NE.AND P1, PT, R3, RZ, PT ;  /* 0x000000ff0300720c */ /* 0x000fe20003f25270 */
[----:B-1----:R-:W-:-:S12]  /*1f300*/  @!P0 BRA `(.L_x_3099) ;  /* 0x0000008000188947 */ /* 0x002fd80003800000 */
.L_x_3304:
[----:B------:R-:W-:Y:S05]  /*1f310*/  BSYNC B2 ;  /* 0x0000000000027941 */ /* 0x000fea0003800000 */
.L_x_3098:
        /* <DEDUP_REMOVED lines=9> */
.L_x_3101:
[----:B------:R-:W-:Y:S05]  /*1f3b0*/  BSYNC B2 ;  /* 0x0000000000027941 */ /* 0x000fea0003800000 */
.L_x_3100:
        /* <DEDUP_REMOVED lines=12> */
.L_x_3102:
        /* <DEDUP_REMOVED lines=13> */
.L_x_3305:
[----:B------:R-:W-:Y:S05]  /*1f550*/  BSYNC B2 ;  /* 0x0000000000027941 */ /* 0x000fea0003800000 */
.L_x_3103:
        /* <DEDUP_REMOVED lines=11> */
.L_x_3106:
[----:B------:R-:W-:Y:S05]  /*1f610*/  BSYNC B2 ;  /* 0x0000000000027941 */ /* 0x000fea0003800000 */
.L_x_3105:
[----:B------:R-:W-:Y:S01]  /*1f620*/  R2UR UR6, R10 ;  /* 0x000000000a0672ca */ /* 0x000fe200000e0000 */
[----:B------:R-:W-:Y:S01]  /*1f630*/  UIADD3 UR4, UP0, UR40, 0x670, URZ ;  /* 0x0000067028047890 */ /* 0x000fe2000ff1e03f */
[----:B------:R-:W-:Y:S01]  /*1f640*/  R2UR UR7, R11 ;  /* 0x000000000b0772ca */ /* 0x000fe200000e0000 */
[----:B------:R-:W-:Y:S01]  /*1f650*/  VIADD R12, R12, 0x228b0 ;  /* 0x000228b00c0c7836 */ /* 0x000fe20000000000 */
[----:B------:R-:W-:Y:S01]  /*1f660*/  R2UR UR10, R7 ;  /* 0x00000000070a72ca */ /* 0x000fe200000e0000 */
[----:B------:R-:W-:Y:S01]  /*1f670*/  IMAD R7, R18, 0xc000, R17 ;  /* 0x0000c00012077824 */ /* 0x000fe200078e0211 */
[----:B------:R-:W-:Y:S01]  /*1f680*/  PLOP3.LUT P0, PT, PT, PT, PT, 0x80, 0x0 ;  /* 0x000000000000781c */ /* 0x000fe20003f0f070 */
[----:B------:R-:W-:Y:S02]  /*1f690*/  UIADD3.X UR5, URZ, UR41, URZ, UP0, !UPT ;  /* 0x000000293f057290 */ /* 0x000fe400087fe43f */
[----:B------:R-:W-:-:S10]  /*1f6a0*/  VIADD R13, R7, 0x400 ;  /* 0x00000400070d7836 */ /* 0x000fd40000000000 */
.L_x_3107:
        /* <DEDUP_REMOVED lines=15> */
.L_x_3108:
        /* <DEDUP_REMOVED lines=15> */
.L_x_3109:
        /* <DEDUP_REMOVED lines=15> */
.L_x_3110:
        /* <DEDUP_REMOVED lines=10> */
.L_x_3097:
[----:B------:R-:W-:Y:S05]  /*1fa20*/  BSYNC B1 ;  /* 0x0000000000017941 */ /* 0x000fea0003800000 */
.L_x_3096:
        /* <DEDUP_REMOVED lines=9> */
.L_x_3126:
[----:B------:R-:W-:Y:S05]  /*1fac0*/  YIELD ;  /* 0x0000000000007946 */ /* 0x000fea0003800000 */
        /* <DEDUP_REMOVED lines=10> */
.L_x_3306:
[----:B------:R-:W-:Y:S05]  /*1fb70*/  BSYNC B2 ;  /* 0x0000000000027941 */ /* 0x000fea0003800000 */
.L_x_3113:
        /* <DEDUP_REMOVED lines=9> */
.L_x_3116:
[----:B------:R-:W-:Y:S05]  /*1fc10*/  BSYNC B2 ;  /* 0x0000000000027941 */ /* 0x000fea0003800000 */
.L_x_3115:
        /* <DEDUP_REMOVED lines=11> */
.L_x_3117:
        /* <DEDUP_REMOVED lines=13> */
.L_x_3307:
[----:B------:R-:W-:Y:S05]  /*1fda0*/  BSYNC B2 ;  /* 0x0000000000027941 */ /* 0x000fea0003800000 */
.L_x_3118:
        /* <DEDUP_REMOVED lines=11> */
.L_x_3121:
[----:B------:R-:W-:Y:S05]  /*1fe60*/  BSYNC B2 ;  /* 0x0000000000027941 */ /* 0x000fea0003800000 */
.L_x_3120:
        /* <DEDUP_REMOVED lines=9> */
.L_x_3122:
        /* <DEDUP_REMOVED lines=15> */
.L_x_3123:
        /* <DEDUP_REMOVED lines=15> */
.L_x_3124:
        /* <DEDUP_REMOVED lines=15> */
.L_x_3125:
        /* <DEDUP_REMOVED lines=10> */
.L_x_3112:
[----:B------:R-:W-:Y:S05]  /*20270*/  BSYNC B1 ;  /* 0x0000000000017941 */ /* 0x000fea0003800000 */
.L_x_3111:
[C---:B------:R-:W-:Y:S01]  /*20280*/  ISETP.GT.AND P2, PT, R11.reuse, R4, PT ;  /* 0x000000040b00720c */ /* 0x040fe20003f44270 */
[----:B------:R-:W-:Y:S02]  /*20290*/  VIADD R18, R18, 0x1 ;  /* 0x0000000112127836 */ /* 0x000fe40000000000 */
[----:B------:R-:W-:-:S03]  /*202a0*/  VIADD R11, R11, 0xffffffff ;  /* 0xffffffff0b0b7836 */ /* 0x000fc60000000000 */
[----:B------:R-:W-:-:S04]  /*202b0*/  ISETP.NE.AND P1, PT, R18, 0x2, PT ;  /* 0x000000021200780c */ /* 0x000fc80003f25270 */
[----:B------:R-:W-:Y:S02]  /*202c0*/  SEL R3, RZ, 0x1, P1 ;  /* 0x00000001ff037807 */ /* 0x000fe40000800000 */
[----:B------:R-:W-:Y:S02]  /*202d0*/  SEL R18, R18, RZ, P1 ;  /* 0x000000ff12127207 */ /* 0x000fe40000800000 */
[----:B------:R-:W-:Y:S01]  /*202e0*/  LOP3.LUT R28, R28, R3, RZ, 0x3c, !PT ;  /* 0x000000031c1c7212 */ /* 0x000fe200078e3cff */
[----:B------:R-:W-:Y:S06]  /*202f0*/  @P2 BRA `(.L_x_3126) ;  /* 0xfffffff400f02947 */ /* 0x000fec000383ffff */
.L_x_3090:
[----:B------:R-:W-:Y:S05]  /*20300*/  BSYNC B0 ;  /* 0x0000000000007941 */ /* 0x000fea0003800000 */
.L_x_3089:
[----:B------:R-:W1:Y:S01]  /*20310*/  LDC R0, c[0x0][0x448] ;  /* 0x00011200ff007b82 */ /* 0x000e620000000800 */
[----:B------:R-:W-:Y:S07]  /*20320*/  @!P0 WARPSYNC.ALL ;  /* 0x0000000000008948 */ /* 0x000fee0003800000 */
[----:B------:R-:W-:Y:S01]  /*20330*/  @!P0 BAR.SYNC.DEFER_BLOCKING 0xc, 0x180 ;  /* 0x0306000000008b1d */ /* 0x000fe20000010000 */
[----:B-1----:R-:W-:Y:S01]  /*20340*/  ISETP.NE.AND P1, PT, R0, 0x1, PT ;  /* 0x000000010000780c */ /* 0x002fe20003f25270 */
[----:B------:R-:W-:-:S12]  /*20350*/  VIADD R0, R35, 0x7f ;  /* 0x0000007f23007836 */ /* 0x000fd80000000000 */
[----:B------:R-:W1:Y:S08]  /*20360*/  @P1 LDC R3, c[0x0][0x44c] ;  /* 0x00011300ff031b82 */ /* 0x000e700000000800 */
[----:B------:R-:W2:Y:S01]  /*20370*/  @P1 LDC R2, c[0x0][0x450] ;  /* 0x00011400ff021b82 */ /* 0x000ea20000000800 */
[----:B-1----:R-:W-:-:S05]  /*20380*/  @P1 IMAD.HI.U32 R3, R0, R3, RZ ;  /* 0x0000000300031227 */ /* 0x002fca00078e00ff */
[----:B--2---:R-:W-:Y:S02]  /*20390*/  @P1 SHF.R.U32.HI R0, RZ, R2, R3 ;  /* 0x00000002ff001219 */ /* 0x004fe40000011603 */
[----:B------:R-:W1:Y:S03]  /*203a0*/  LDC.64 R2, c[0x0][0x9e0] ;  /* 0x00027800ff027b82 */ /* 0x000e660000000a00 */
[----:B------:R-:W-:Y:S01]  /*203b0*/  IMAD.IADD R7, R9, 0x1, R0 ;  /* 0x0000000109077824 */ /* 0x000fe200078e0200 */
[----:B-1----:R-:W-:-:S03]  /*203c0*/  ISETP.GE.AND P2, PT, R3, 0x1, PT ;  /* 0x000000010300780c */ /* 0x002fc60003f46270 */
[----:B------:R-:W-:-:S10]  /*203d0*/  IMAD.IADD R2, R7, 0x1, R2 ;  /* 0x0000000107027824 */ /* 0x000fd400078e0202 */
[----:B------:R-:W-:Y:S05]  /*203e0*/  @!P2 BRA `(.L_x_3127) ;  /* 0x000000000048a947 */ /* 0x000fea0003800000 */
[C---:B------:R-:W-:Y:S01]  /*203f0*/  ISETP.GT.AND P0, PT, R7.reuse, RZ, PT ;  /* 0x000000ff0700720c */ /* 0x040fe20003f04270 */
[----:B------:R-:W-:Y:S01]  /*20400*/  BSSY B0, `(.L_x_3128) ;  /* 0x000000e000007945 */ /* 0x000fe20003800000 */
[----:B------:R-:W-:-:S11]  /*20410*/  VIADD R0, R7, 0xffffffff ;  /* 0xffffffff07007836 */ /* 0x000fd60000000000 */
[----:B------:R-:W-:Y:S05]  /*20420*/  @P0 BRA `(.L_x_3129) ;  /* 0x00000000001c0947 */ /* 0x000fea0003800000 */
[----:B------:R-:W-:Y:S01]  /*20430*/  ISETP.NE.AND P0, PT, R3, 0x1, PT ;  /* 0x000000010300780c */ /* 0x000fe20003f05270 */
[----:B------:R-:W-:-:S12]  /*20440*/  IMAD.MOV R7, RZ, RZ, -R7 ;  /* 0x000000ffff077224 */ /* 0x000fd800078e0a07 */
[----:B------:R-:W1:Y:S02]  /*20450*/  @P0 LDC.64 R4, c[0x0][0x9e8] ;  /* 0x00027a00ff040b82 */ /* 0x000e640000000a00 */
[----:B-1----:R-:W-:-:S05]  /*20460*/  @P0 IMAD.HI.U32 R4, R7, R4, RZ ;  /* 0x0000000407040227 */ /* 0x002fca00078e00ff */
[----:B------:R-:W-:-:S04]  /*20470*/  @P0 SHF.R.U32.HI R7, RZ, R5, R4 ;  /* 0x00000005ff070219 */ /* 0x000fc80000011604 */
[----:B------:R-:W-:Y:S01]  /*20480*/  LOP3.LUT R0, RZ, R7, RZ, 0x33, !PT ;  /* 0x00000007ff007212 */ /* 0x000fe200078e33ff */
[----:B------:R-:W-:Y:S06]  /*20490*/  BRA `(.L_x_3130) ;  /* 0x0000000000107947 */ /* 0x000fec0003800000 */
.L_x_3129:
[----:B------:R-:W-:-:S13]  /*204a0*/  ISETP.NE.AND P0, PT, R3, 0x1, PT ;  /* 0x000000010300780c */ /* 0x000fda0003f05270 */
[----:B------:R-:W1:Y:S02]  /*204b0*/  @P0 LDC.64 R4, c[0x0][0x9e8] ;  /* 0x00027a00ff040b82 */ /* 0x000e640000000a00 */
[----:B-1----:R-:W-:-:S05]  /*204c0*/  @P0 IMAD.HI.U32 R4, R0, R4, RZ ;  /* 0x0000000400040227 */ /* 0x002fca00078e00ff */
[----:B------:R-:W-:-:S07]  /*204d0*/  @P0 SHF.R.U32.HI R0, RZ, R5, R4 ;  /* 0x00000005ff000219 */ /* 0x000fce0000011604 */
.L_x_3130:
[----:B------:R-:W-:Y:S05]  /*204e0*/  BSYNC B0 ;  /* 0x0000000000007941 */ /* 0x000fea0003800000 */
.L_x_3128:
[----:B------:R-:W-:-:S05]  /*204f0*/  IMAD R5, R0, R3, R3 ;  /* 0x0000000300057224 */ /* 0x000fca00078e0203 */
[----:B------:R-:W-:-:S07]  /*20500*/  VIMNMX R2, R2, R5, PT ;  /* 0x0000000502027248 */ /* 0x000fce0003fe0100 */
.L_x_3127:
[----:B------:R-:W1:Y:S01]  /*20510*/  @P1 LDC R4, c[0x0][0x44c] ;  /* 0x00011300ff041b82 */ /* 0x000e620000000800 */
[----:B------:R-:W-:Y:S01]  /*20520*/  VIADD R2, R2, 0x5f ;  /* 0x0000005f02027836 */ /* 0x000fe20000000000 */
[----:B------:R-:W-:Y:S01]  /*20530*/  ULDC UR4, c[0x0][0x9dc] ;  /* 0x0002770000047ab9 */ /* 0x000fe20000000800 */
[----:B------:R-:W-:Y:S02]  /*20540*/  IMAD.MOV.U32 R7, RZ, RZ, R35 ;  /* 0x000000ffff077224 */ /* 0x000fe400078e0023 */
[----:B------:R-:W-:-:S03]  /*20550*/  IMAD.HI R2, R2, 0x2aaaaaab, RZ ;  /* 0x2aaaaaab02027827 */ /* 0x000fc600078e02ff */
[----:B------:R-:W2:Y:S02]  /*20560*/  @P1 LDC R0, c[0x0][0x450] ;  /* 0x00011400ff001b82 */ /* 0x000ea40000000800 */
[----:B------:R-:W-:-:S04]  /*20570*/  SHF.R.U32.HI R5, RZ, 0x1f, R2 ;  /* 0x0000001fff057819 */ /* 0x000fc80000011602 */
[----:B------:R-:W-:Y:S01]  /*20580*/  LEA.HI.SX32 R5, R2, R5, 0x1c ;  /* 0x0000000502057211 */ /* 0x000fe200078fe2ff */
[----:B-1----:R-:W-:-:S05]  /*20590*/  @P1 IMAD.HI.U32 R9, R35, R4, RZ ;  /* 0x0000000423091227 */ /* 0x002fca00078e00ff */
[----:B--2---:R-:W-:-:S05]  /*205a0*/  @P1 SHF.R.U32.HI R7, RZ, R0, R9 ;  /* 0x00000000ff071219 */ /* 0x004fca0000011609 */
[----:B------:R-:W-:Y:S01]  /*205b0*/  IMAD.IADD R8, R8, 0x1, R7 ;  /* 0x0000000108087824 */ /* 0x000fe200078e0207 */
[----:B------:R-:W-:-:S03]  /*205c0*/  VIMNMX R7, R20, R5, PT ;  /* 0x0000000514077248 */ /* 0x000fc60003fe0100 */
[----:B------:R-:W-:Y:S01]  /*205d0*/  VIADD R0, R8, -UR4 ;  /* 0x8000000408007c36 */ /* 0x000fe20008000000 */
[----:B------:R-:W-:Y:S06]  /*205e0*/  @!P2 BRA `(.L_x_3131) ;  /* 0x000000000044a947 */ /* 0x000fec0003800000 */
[----:B------:R-:W-:Y:S01]  /*205f0*/  ISETP.GT.AND P0, PT, R8, -0x1, PT ;  /* 0xffffffff0800780c */ /* 0x000fe20003f04270 */
[----:B------:R-:W-:-:S12]  /*20600*/  BSSY B0, `(.L_x_3132) ;  /* 0x000000d000007945 */ /* 0x000fd80003800000 */
[----:B------:R-:W-:Y:S05]  /*20610*/  @P0 BRA `(.L_x_3133) ;  /* 0x00000000001c0947 */ /* 0x000fea0003800000 */
[----:B------:R-:W-:Y:S02]  /*20620*/  ISETP.NE.AND P0, PT, R3, 0x1, PT ;  /* 0x000000010300780c */ /* 0x000fe40003f05270 */
[----:B------:R-:W-:-:S11]  /*20630*/  LOP3.LUT R9, RZ, R8, RZ, 0x33, !PT ;  /* 0x00000008ff097212 */ /* 0x000fd600078e33ff */
[----:B------:R-:W1:Y:S02]  /*20640*/  @P0 LDC.64 R4, c[0x0][0x9e8] ;  /* 0x00027a00ff040b82 */ /* 0x000e640000000a00 */
[----:B-1----:R-:W-:-:S05]  /*20650*/  @P0 IMAD.HI.U32 R4, R9, R4, RZ ;  /* 0x0000000409040227 */ /* 0x002fca00078e00ff */
[----:B------:R-:W-:-:S04]  /*20660*/  @P0 SHF.R.U32.HI R9, RZ, R5, R4 ;  /* 0x00000005ff090219 */ /* 0x000fc80000011604 */
[----:B------:R-:W-:Y:S01]  /*20670*/  LOP3.LUT R8, RZ, R9, RZ, 0x33, !PT ;  /* 0x00000009ff087212 */ /* 0x000fe200078e33ff */
[----:B------:R-:W-:Y:S06]  /*20680*/  BRA `(.L_x_3134) ;  /* 0x0000000000107947 */ /* 0x000fec0003800000 */
.L_x_3133:
[----:B------:R-:W-:-:S13]  /*20690*/  ISETP.NE.AND P0, PT, R3, 0x1, PT ;  /* 0x000000010300780c */ /* 0x000fda0003f05270 */
[----:B------:R-:W1:Y:S02]  /*206a0*/  @P0 LDC.64 R4, c[0x0][0x9e8] ;  /* 0x00027a00ff040b82 */ /* 0x000e640000000a00 */
[----:B-1----:R-:W-:-:S05]  /*206b0*/  @P0 IMAD.HI.U32 R4, R8, R4, RZ ;  /* 0x0000000408040227 */ /* 0x002fca00078e00ff */
[----:B------:R-:W-:-:S07]  /*206c0*/  @P0 SHF.R.U32.HI R8, RZ, R5, R4 ;  /* 0x00000005ff080219 */ /* 0x000fce0000011604 */
.L_x_3134:
[----:B------:R-:W-:Y:S05]  /*206d0*/  BSYNC B0 ;  /* 0x0000000000007941 */ /* 0x000fea0003800000 */
.L_x_3132:
[----:B------:R-:W-:-:S05]  /*206e0*/  IMAD R3, R8, R3, RZ ;  /* 0x0000000308037224 */ /* 0x000fca00078e02ff */
[----:B------:R-:W-:-:S07]  /*206f0*/  VIMNMX R0, R0, R3, !PT ;  /* 0x0000000300007248 */ /* 0x000fce0007fe0100 */
.L_x_3131:
[----:B------:R-:W-:Y:S01]  /*20700*/  ISETP.NE.AND P1, PT, R6, RZ, PT ;  /* 0x000000ff0600720c */ /* 0x000fe20003f25270 */
[----:B------:R-:W-:Y:S01]  /*20710*/  IMAD.HI R0, R0, 0x2aaaaaab, RZ ;  /* 0x2aaaaaab00007827 */ /* 0x000fe200078e02ff */
[----:B------:R-:W-:Y:S04]  /*20720*/  BSSY B0, `(.L_x_3135) ;  /* 0x0000023000007945 */ /* 0x000fe80003800000 */
[----:B------:R-:W-:-:S04]  /*20730*/  SHF.R.U32.HI R3, RZ, 0x1f, R0 ;  /* 0x0000001fff037819 */ /* 0x000fc80000011600 */
[----:B------:R-:W-:Y:S01]  /*20740*/  LEA.HI.SX32 R0, R0, R3, 0x1c ;  /* 0x0000000300007211 */ /* 0x000fe200078fe2ff */
[----:B------:R-:W-:Y:S02]  /*20750*/  IMAD.MOV.U32 R3, RZ, RZ, RZ ;  /* 0x000000ffff037224 */ /* 0x000fe400078e00ff */
[----:B------:R-:W1:Y:S01]  /*20760*/  @!P1 LDC R6, c[0x0][0x9f0] ;  /* 0x00027c00ff069b82 */ /* 0x000e620000000800 */
[----:B------:R-:W-:-:S04]  /*20770*/  VIMNMX R0, RZ, R0, !PT ;  /* 0x00000000ff007248 */ /* 0x000fc80007fe0100 */
[----:B------:R-:W-:-:S13]  /*20780*/  ISETP.GT.AND P0, PT, R7, R0, PT ;  /* 0x000000000700720c */ /* 0x000fda0003f04270 */
[----:B------:R-:W-:Y:S05]  /*20790*/  @!P0 BRA `(.L_x_3136) ;  /* 0x00000000006c8947 */ /* 0x000fea0003800000 */
[----:B-1----:R-:W-:Y:S01]  /*207a0*/  IABS R4, R6 ;  /* 0x0000000600047213 */ /* 0x002fe20000000000 */
[----:B------:R-:W-:-:S03]  /*207b0*/  IMAD.MOV.U32 R2, RZ, RZ, RZ ;  /* 0x000000ffff027224 */ /* 0x000fc600078e00ff */
[----:B------:R-:W1:Y:S08]  /*207c0*/  I2F.RP R5, R4 ;  /* 0x0000000400057306 */ /* 0x000e700000209400 */
[----:B-1----:R-:W1:Y:S02]  /*207d0*/  MUFU.RCP R5, R5 ;  /* 0x0000000500057308 */ /* 0x002e640000001000 */
[----:B-1----:R-:W-:-:S06]  /*207e0*/  VIADD R8, R5, 0xffffffe ;  /* 0x0ffffffe05087836 */ /* 0x002fcc0000000000 */
[----:B------:R-:W1:Y:S02]  /*207f0*/  F2I.FTZ.U32.TRUNC.NTZ R3, R8 ;  /* 0x0000000800037305 */ /* 0x000e64000021f000 */
[----:B-1----:R-:W-:-:S04]  /*20800*/  IMAD.MOV R9, RZ, RZ, -R3 ;  /* 0x000000ffff097224 */ /* 0x002fc800078e0a03 */
[----:B------:R-:W-:-:S04]  /*20810*/  IMAD R9, R9, R4, RZ ;  /* 0x0000000409097224 */ /* 0x000fc800078e02ff */
[----:B------:R-:W-:Y:S01]  /*20820*/  IMAD.HI.U32 R2, R3, R9, R2 ;  /* 0x0000000903027227 */ /* 0x000fe200078e0002 */
[----:B------:R-:W-:Y:S02]  /*20830*/  IADD3 R3, R6, -0x1, R7 ;  /* 0xffffffff06037810 */ /* 0x000fe40007ffe007 */
[----:B------:R-:W-:-:S03]  /*20840*/  IABS R9, R6 ;  /* 0x0000000600097213 */ /* 0x000fc60000000000 */
[----:B------:R-:W-:Y:S02]  /*20850*/  IMAD.IADD R3, R3, 0x1, -R0 ;  /* 0x0000000103037824 */ /* 0x000fe400078e0a00 */
[----:B------:R-:W-:-:S03]  /*20860*/  IMAD.MOV R8, RZ, RZ, -R9 ;  /* 0x000000ffff087224 */ /* 0x000fc600078e0a09 */
        /* <DEDUP_REMOVED lines=14> */
.L_x_3136:
[----:B------:R-:W-:Y:S05]  /*20950*/  BSYNC B0 ;  /* 0x0000000000007941 */ /* 0x000fea0003800000 */
.L_x_3135:
[-C--:B------:R-:W-:Y:S01]  /*20960*/  IMAD R30, R30, R3.reuse, R0 ;  /* 0x000000031e1e7224 */ /* 0x080fe200078e0200 */
        /* <DEDUP_REMOVED lines=20> */
[----:B---3--:R-:W-:Y:S01]  /*20ab0*/  IADD3 R24, R0, UR37, R7 ;  /* 0x0000002500187c10 */ /* 0x008fe2000fffe007 */
[----:B------:R-:W-:Y:S06]  /*20ac0*/  BRA `(.L_x_3139) ;  /* 0x0000003000e47947 */ /* 0x000fec0003800000 */
.L_x_3138:
        /* <DEDUP_REMOVED lines=11> */
[----:B-1----:R-:W-:Y:S02]  /*20b80*/  IMAD.U32 R6, RZ, RZ, UR8 ;  /* 0x00000008ff067e24 */ /* 0x002fe4000f8e00ff */
[----:B------:R-:W-:-:S02]  /*20b90*/  IMAD.U32 R7, RZ, RZ, UR9 ;  /* 0x00000009ff077e24 */ /* 0x000fc4000f8e00ff */
[----:B0-----:R-:W-:Y:S02]  /*20ba0*/  IMAD.U32 R10, RZ, RZ, UR4 ;  /* 0x00000004ff0a7e24 */ /* 0x001fe4000f8e00ff */
[----:B------:R-:W-:Y:S02]  /*20bb0*/  IMAD.U32 R11, RZ, RZ, UR5 ;  /* 0x00000005ff0b7e24 */ /* 0x000fe4000f8e00ff */
[----:B------:R-:W-:Y:S02]  /*20bc0*/  IMAD.MOV.U32 R8, RZ, RZ, 0x70 ;  /* 0x00000070ff087424 */ /* 0x000fe400078e00ff */
[----:B------:R-:W-:Y:S02]  /*20bd0*/  IMAD.MOV.U32 R12, RZ, RZ, 0x1 ;  /* 0x00000001ff0c7424 */ /* 0x000fe400078e00ff */
[----:B------:R-:W-:-:S07]  /*20be0*/  IMAD.MOV.U32 R13, RZ, RZ, RZ ;  /* 0x000000ffff0d7224 */ /* 0x000fce00078e00ff */
[----:B------:R-:W-:-:S07]  /*20bf0*/  LEPC R20, `(.L_x_3141) ;  /* 0x000000001014794e */ /* 0x000fce0000000000 */
[----:B--2---:R-:W-:Y:S05]  /*20c00*/  CALL.ABS.NOINC R2 ;  /* 0x0000000002007343 */ /* 0x004fea0003c00000 */
.L_x_3141:
[----:B------:R-:W-:Y:S05]  /*20c10*/  BSYNC B6 ;  /* 0x0000000000067941 */ /* 0x000fea0003800000 */
.L_x_3140:
        /* <DEDUP_REMOVED lines=11> */
[----:B-1----:R-:W-:Y:S02]  /*20cd0*/  IMAD.U32 R6, RZ, RZ, UR8 ;  /* 0x00000008ff067e24 */ /* 0x002fe4000f8e00ff */
[----:B------:R-:W-:-:S02]  /*20ce0*/  IMAD.U32 R7, RZ, RZ, UR9 ;  /* 0x00000009ff077e24 */ /* 0x000fc4000f8e00ff */
[----:B0-----:R-:W-:Y:S02]  /*20cf0*/  IMAD.U32 R10, RZ, RZ, UR4 ;  /* 0x00000004ff0a7e24 */ /* 0x001fe4000f8e00ff */
[----:B------:R-:W-:Y:S02]  /*20d00*/  IMAD.U32 R11, RZ, RZ, UR5 ;  /* 0x00000005ff0b7e24 */ /* 0x000fe4000f8e00ff */
[----:B------:R-:W-:Y:S02]  /*20d10*/  IMAD.MOV.U32 R8, RZ, RZ, 0x70 ;  /* 0x00000070ff087424 */ /* 0x000fe400078e00ff */
[----:B------:R-:W-:Y:S02]  /*20d20*/  IMAD.MOV.U32 R12, RZ, RZ, 0x1 ;  /* 0x00000001ff0c7424 */ /* 0x000fe400078e00ff */
[----:B--2---:R-:W-:-:S07]  /*20d30*/  IMAD.MOV.U32 R13, RZ, RZ, RZ ;  /* 0x000000ffff0d7224 */ /* 0x004fce00078e00ff */
[----:B------:R-:W-:-:S07]  /*20d40*/  LEPC R20, `(.L_x_3144) ;  /* 0x000000001014794e */ /* 0x000fce0000000000 */
[----:B---3--:R-:W-:Y:S05]  /*20d50*/  CALL.ABS.NOINC R2 ;  /* 0x0000000002007343 */ /* 0x008fea0003c00000 */
.L_x_3144:
        /* <DEDUP_REMOVED lines=15> */
.L_x_3143:
[----:B------:R-:W-:Y:S05]  /*20e50*/  BSYNC B6 ;  /* 0x0000000000067941 */ /* 0x000fea0003800000 */
.L_x_3142:
[----:B------:R-:W-:Y:S01]  /*20e60*/  ULDC.64 UR4, c[0x0][0x9f8] ;  /* 0x00027e0000047ab9 */ /* 0x000fe20000000a00 */
[----:B------:R-:W-:Y:S01]  /*20e70*/  IMAD.MOV.U32 R25, RZ, RZ, R27 ;  /* 0x000000ffff197224 */ /* 0x000fe200078e001b */
[----:B------:R-:W-:Y:S01]  /*20e80*/  ISETP.NE.U32.AND P0, PT, RZ, UR4, PT ;  /* 0x00000004ff007c0c */ /* 0x000fe2000bf05070 */
[----:B------:R-:W2:Y:S01]  /*20e90*/  S2R R20, SR_TID.X ;  /* 0x0000000000147919 */ /* 0x000ea20000002100 */
[----:B------:R-:W3:Y:S01]  /*20ea0*/  LDC R8, c[0x0][0x430] ;  /* 0x00010c00ff087b82 */ /* 0x000ee20000000800 */
[----:B------:R-:W-:Y:S01]  /*20eb0*/  VIADD R0, R32, 0xffffffff ;  /* 0xffffffff20007836 */ /* 0x000fe20000000000 */
[----:B------:R-:W-:Y:S01]  /*20ec0*/  ISETP.NE.AND.EX P0, PT, RZ, UR5, PT, P0 ;  /* 0x00000005ff007c0c */ /* 0x000fe2000bf05300 */
[----:B------:R-:W-:Y:S02]  /*20ed0*/  IMAD.MOV.U32 R36, RZ, RZ, RZ ;  /* 0x000000ffff247224 */ /* 0x000fe400078e00ff */
[----:B------:R-:W-:Y:S01]  /*20ee0*/  IMAD.U32 R9, RZ, RZ, UR38 ;  /* 0x00000026ff097e24 */ /* 0x000fe2000f8e00ff */
[----:B------:R-:W-:Y:S01]  /*20ef0*/  LOP3.LUT R16, R16, 0xffffffdf, RZ, 0xc0, !PT ;  /* 0xffffffdf10107812 */ /* 0x000fe200078ec0ff */
[----:B------:R-:W-:-:S08]  /*20f00*/  ULDC UR4, c[0x0][0x320] ;  /* 0x0000c80000047ab9 */ /* 0x000fd00000000800 */
[----:B------:R-:W4:Y:S01]  /*20f10*/  @P0 LDC.64 R2, c[0x0][0x9f8] ;  /* 0x00027e00ff020b82 */ /* 0x000f220000000a00 */
[----:B--2---:R-:W-:-:S04]  /*20f20*/  LOP3.LUT R20, R20, 0x7f, RZ, 0xc0, !PT ;  /* 0x0000007f14147812 */ /* 0x004fc800078ec0ff */
[----:B------:R-:W-:Y:S01]  /*20f30*/  SHF.R.U32.HI R21, RZ, 0x3, R20 ;  /* 0x00000003ff157819 */ /* 0x000fe20000011614 */
[----:B----4-:R-:W-:-:S05]  /*20f40*/  @P0 IMAD.WIDE R2, R27, 0x4, R2 ;  /* 0x000000041b020825 */ /* 0x010fca00078e0202 */
[----:B------:R2:W4:Y:S01]  /*20f50*/  @P0 LDG.E R25, desc[UR54][R2.64] ;  /* 0x0000003602190981 */ /* 0x000522000c1e1900 */
[----:B---3--:R-:W-:Y:S01]  /*20f60*/  ISETP.NE.AND P1, PT, R8, 0x1, PT ;  /* 0x000000010800780c */ /* 0x008fe20003f25270 */
[----:B------:R-:W3:-:S12]  /*20f70*/  S2R R20, SR_TID.X ;  /* 0x0000000000147919 */ /* 0x000ed80000002100 */
[----:B-1----:R-:W1:Y:S08]  /*20f80*/  @P1 LDC R6, c[0x0][0x434] ;  /* 0x00010d00ff061b82 */ /* 0x002e700000000800 */
[----:B------:R-:W0:Y:S01]  /*20f90*/  @P1 LDC R4, c[0x0][0x438] ;  /* 0x00010e00ff041b82 */ /* 0x000e220000000800 */
[----:B---3--:R-:W-:-:S05]  /*20fa0*/  IMAD.SHL.U32 R20, R20, 0x10, RZ ;  /* 0x0000001014147824 */ /* 0x008fca00078e00ff */
[----:B------:R-:W-:-:S05]  /*20fb0*/  LOP3.LUT R20, R21, 0x70, R20, 0xf8, !PT ;  /* 0x0000007015147812 */ /* 0x000fca00078ef814 */
[----:B------:R-:W-:-:S05]  /*20fc0*/  IMAD R37, R0, 0x60, R20 ;  /* 0x0000006000257824 */ /* 0x000fca00078e0214 */
[C---:B------:R-:W-:Y:S01]  /*20fd0*/  ISETP.GE.AND P0, PT, R37.reuse, R22, PT ;  /* 0x000000162500720c */ /* 0x040fe20003f06270 */
[----:B------:R-:W-:-:S03]  /*20fe0*/  IMAD.IADD R37, R37, 0x1, R31 ;  /* 0x0000000125257824 */ /* 0x000fc600078e021f */
[----:B------:R-:W-:Y:S01]  /*20ff0*/  ISETP.GT.U32.OR P0, PT, R20, 0x5f, P0 ;  /* 0x0000005f1400780c */ /* 0x000fe20000704470 */
[----:B-1----:R-:W-:-:S04]  /*21000*/  @P1 IMAD.HI.U32 R5, R37, R6, RZ ;  /* 0x0000000625051227 */ /* 0x002fc800078e00ff */
[----:B------:R-:W-:Y:S01]  /*21010*/  IMAD.MOV.U32 R6, RZ, RZ, R37 ;  /* 0x000000ffff067224 */ /* 0x000fe200078e0025 */
[----:B0-----:R-:W-:-:S07]  /*21020*/  @P1 SHF.R.U32.HI R6, RZ, R4, R5 ;  /* 0x00000004ff061219 */ /* 0x001fce0000011605 */
[----:B--2---:R-:W0:Y:S01]  /*21030*/  @!P0 LDC.64 R2, c[0x0][0x428] ;  /* 0x00010a00ff028b82 */ /* 0x004e220000000a00 */
[--C-:B------:R-:W-:Y:S01]  /*21040*/  @!P0 SHF.R.S32.HI R5, RZ, 0x1f, R6.reuse ;  /* 0x0000001fff058819 */ /* 0x100fe20000011406 */
[----:B------:R-:W-:Y:S01]  /*21050*/  @!P0 IMAD.MOV.U32 R4, RZ, RZ, R6 ;  /* 0x000000ffff048224 */ /* 0x000fe200078e0006 */
[----:B------:R-:W-:Y:S01]  /*21060*/  ISETP.NE.AND P2, PT, R9, 0x3, PT ;  /* 0x000000030900780c */ /* 0x000fe20003f45270 */
[----:B------:R-:W-:Y:S01]  /*21070*/  UMOV UR5, 0xffffffff ;  /* 0xffffffff00057882 */ /* 0x000fe20000000000 */
[----:B----4-:R-:W-:Y:S01]  /*21080*/  SHF.R.S32.HI R32, RZ, 0x1f, R25 ;  /* 0x0000001fff207819 */ /* 0x010fe20000011419 */
[----:B0-----:R-:W-:-:S04]  /*21090*/  @!P0 IMAD.WIDE.U32 R4, R25, R2, R4 ;  /* 0x0000000219048225 */ /* 0x001fc800078e0004 */
[----:B------:R-:W-:-:S04]  /*210a0*/  @!P0 IMAD R7, R32, R2, RZ ;  /* 0x0000000220078224 */ /* 0x000fc800078e02ff */
[----:B------:R-:W-:Y:S02]  /*210b0*/  @!P0 IMAD R7, R25, R3, R7 ;  /* 0x0000000319078224 */ /* 0x000fe400078e0207 */
[----:B------:R-:W0:Y:S02]  /*210c0*/  @!P0 LDC.64 R2, c[0x0][0x418] ;  /* 0x00010600ff028b82 */ /* 0x000e240000000a00 */
[----:B------:R-:W-:Y:S01]  /*210d0*/  @!P0 IMAD.IADD R7, R5, 0x1, R7 ;  /* 0x0000000105078824 */ /* 0x000fe200078e0207 */
[----:B0-----:R-:W-:-:S04]  /*210e0*/  @!P0 LEA R2, P1, R4, R2, 0x2 ;  /* 0x0000000204028211 */ /* 0x001fc800078210ff */
[----:B------:R-:W-:-:S05]  /*210f0*/  @!P0 LEA.HI.X R3, R4, R3, R7, 0x2, P1 ;  /* 0x0000000304038211 */ /* 0x000fca00008f1407 */
[----:B------:R0:W5:Y:S01]  /*21100*/  @!P0 LDG.E R36, desc[UR54][R2.64] ;  /* 0x0000003602248981 */ /* 0x000162000c1e1900 */
[----:B------:R-:W-:Y:S01]  /*21110*/  ISETP.GT.U32.AND P0, PT, R20, 0x5f, PT ;  /* 0x0000005f1400780c */ /* 0x000fe20003f04070 */
[----:B------:R-:W-:Y:S01]  /*21120*/  IMAD.MOV R4, RZ, RZ, -R6 ;  /* 0x000000ffff047224 */ /* 0x000fe200078e0a06 */
[----:B------:R-:W1:Y:S03]  /*21130*/  S2R R20, SR_TID.X ;  /* 0x0000000000147919 */ /* 0x000e660000002100 */
[----:B------:R-:W-:-:S08]  /*21140*/  IMAD R37, R8, R4, R37 ;  /* 0x0000000408257224 */ /* 0x000fd000078e0225 */
[----:B------:R-:W-:-:S04]  /*21150*/  @P0 LOP3.LUT R16, R16, 0x20, RZ, 0xfc, !PT ;  /* 0x0000002010100812 */ /* 0x000fc800078efcff */
[----:B------:R-:W-:-:S04]  /*21160*/  LOP3.LUT R16, R16, 0xffffffbf, RZ, 0xc0, !PT ;  /* 0xffffffbf10107812 */ /* 0x000fc800078ec0ff */
[----:B------:R-:W-:-:S04]  /*21170*/  @P2 LOP3.LUT R16, R16, 0x40, RZ, 0xfc, !PT ;  /* 0x0000004010102812 */ /* 0x000fc800078efcff */
[----:B------:R-:W-:Y:S01]  /*21180*/  LOP3.LUT R16, R16, 0xfffffff7, RZ, 0xc0, !PT ;  /* 0xfffffff710107812 */ /* 0x000fe200078ec0ff */
[----:B-1----:R-:W-:-:S05]  /*21190*/  IMAD.SHL.U32 R20, R20, 0x8, RZ ;  /* 0x0000000814147824 */ /* 0x002fca00078e00ff */
[----:B------:R-:W-:-:S04]  /*211a0*/  LOP3.LUT R20, R20, 0x38, RZ, 0xc0, !PT ;  /* 0x0000003814147812 */ /* 0x000fc800078ec0ff */
[C---:B------:R-:W-:Y:S02]  /*211b0*/  LOP3.LUT R11, R20.reuse, 0x40, RZ, 0xfc, !PT ;  /* 0x00000040140b7812 */ /* 0x040fe400078efcff */
[----:B------:R-:W-:Y:S02]  /*211c0*/  LOP3.LUT R10, R20, 0x80, RZ, 0xfc, !PT ;  /* 0x00000080140a7812 */ /* 0x000fe400078efcff */
[----:B------:R-:W-:Y:S02]  /*211d0*/  ISETP.GE.AND P4, PT, R11, UR4, PT ;  /* 0x000000040b007c0c */ /* 0x000fe4000bf86270 */
[----:B------:R-:W-:Y:S02]  /*211e0*/  ISETP.GE.AND P3, PT, R10, UR4, PT ;  /* 0x000000040a007c0c */ /* 0x000fe4000bf66270 */
        /* <DEDUP_REMOVED lines=11> */
.L_x_3310:
[----:B------:R-:W-:Y:S01]  /*212a0*/  SEL R6, RZ, 0x1, P0 ;  /* 0x00000001ff067807 */ /* 0x000fe20000000000 */
[----:B------:R-:W-:Y:S06]  /*212b0*/  @!P2 BRA `(.L_x_3146) ;  /* 0x000000000004a947 */ /* 0x000fec0003800000 */
[----:B------:R-:W-:Y:S01]  /*212c0*/  BPT.TRAP 0x1 ;  /* 0x000000040000795c */ /* 0x000fe20000300000 */
.L_x_3146:
[----:B------:R-:W-:Y:S01]  /*212d0*/  IMAD R22, R0, -0x60, R22 ;  /* 0xffffffa000167824 */ /* 0x000fe200078e0216 */
[----:B------:R-:W-:Y:S01]  /*212e0*/  SHF.L.U32 R0, R23, 0x1f, RZ ;  /* 0x0000001f17007819 */ /* 0x000fe200000006ff */
[----:B------:R-:W-:Y:S01]  /*212f0*/  IMAD R33, R19, 0x8, R17 ;  /* 0x0000000813217824 */ /* 0x000fe200078e0211 */
[----:B------:R-:W-:Y:S03]  /*21300*/  BSSY B0, `(.L_x_3147) ;  /* 0x0000003000007945 */ /* 0x000fe60003800000 */
[----:B------:R-:W0:Y:S02]  /*21310*/  SYNCS.PHASECHK.TRANS64.TRYWAIT P0, [R33+URZ+0x22840], R0 ;  /* 0x02284000210075a7 */ /* 0x000e24000800017f */
[----:B0-----:R-:W-:Y:S05]  /*21320*/  @!P0 BRA `(.L_x_3148) ;  /* 0x0000006000948947 */ /* 0x001fea0003800000 */
.L_x_3311:
[----:B------:R-:W-:Y:S05]  /*21330*/  BSYNC B0 ;  /* 0x0000000000007941 */ /* 0x000fea0003800000 */
.L_x_3147:
        /* <DEDUP_REMOVED lines=87> */
.L_x_3325:
        /* <DEDUP_REMOVED lines=10> */
.L_x_3150:
        /* <DEDUP_REMOVED lines=11> */
.L_x_3151:
[----:B0-----:R0:W5:Y:S01]  /*21a00*/  LDL.LU R3, [R1+0x8] ;  /* 0x0000080001037983 */ /* 0x0011620000300800 */
        /* <DEDUP_REMOVED lines=9> */
[----:B------:R-:W-:Y:S01]  /*21aa0*/  SEL R34, RZ, 0x8, P0 ;  /* 0x00000008ff227807 */ /* 0x000fe20000000000 */
[----:B------:R-:W-:Y:S01]  /*21ab0*/  BSSY B6, `(.L_x_3152) ;  /* 0x0000025000067945 */ /* 0x000fe20003800000 */
[----:B------:R-:W-:-:S02]  /*21ac0*/  IADD3 R0, R2, R0, R6 ;  /* 0x0000000002007210 */ /* 0x000fc40007ffe006 */
[----:B------:R-:W-:-:S03]  /*21ad0*/  ISETP.NE.U32.AND P0, PT, RZ, UR4, PT ;  /* 0x00000004ff007c0c */ /* 0x000fc6000bf05070 */
[----:B------:R-:W-:Y:S01]  /*21ae0*/  IMAD.IADD R34, R0, 0x1, R34 ;  /* 0x0000000100227824 */ /* 0x000fe200078e0222 */
[----:B------:R-:W-:Y:S01]  /*21af0*/  ISETP.NE.AND.EX P0, PT, RZ, UR5, PT, P0 ;  /* 0x00000005ff007c0c */ /* 0x000fe2000bf05300 */
[----:B------:R-:W-:Y:S01]  /*21b00*/  VIADD R0, R17, 0x18400 ;  /* 0x0001840011007836 */ /* 0x000fe20000000000 */
[----:B------:R-:W-:Y:S02]  /*21b10*/  ULDC.64 UR4, c[0x0][0x298] ;  /* 0x0000a60000047ab9 */ /* 0x000fe40000000a00 */
[----:B------:R-:W-:Y:S02]  /*21b20*/  SEL R2, R27, RZ, !P0 ;  /* 0x000000ff1b027207 */ /* 0x000fe40004000000 */
[----:B------:R-:W-:Y:S02]  /*21b30*/  LOP3.LUT P1, RZ, R0, 0x3ff, RZ, 0xc0, !PT ;  /* 0x000003ff00ff7812 */ /* 0x000fe4000782c0ff */
[----:B------:R-:W-:-:S04]  /*21b40*/  SHF.R.S32.HI R0, RZ, 0x1f, R27 ;  /* 0x0000001fff007819 */ /* 0x000fc8000001141b */
[----:B------:R-:W-:-:S05]  /*21b50*/  SEL R0, R0, RZ, !P0 ;  /* 0x000000ff00007207 */ /* 0x000fca0004000000 */
[----:B------:R1:W-:Y:S04]  /*21b60*/  STL [R1+0x30], R0 ;  /* 0x0000300001007387 */ /* 0x0003e80000100800 */
[----:B------:R2:W-:Y:S01]  /*21b70*/  STL [R1+0x18], R2 ;  /* 0x0000180201007387 */ /* 0x0005e20000100800 */
[----:B-1---5:R-:W-:-:S05]  /*21b80*/  SHF.R.S32.HI R0, RZ, 0x1f, R3 ;  /* 0x0000001fff007819 */ /* 0x022fca0000011403 */
[----:B------:R-:W-:-:S04]  /*21b90*/  IMAD R0, R0, UR4, RZ ;  /* 0x0000000400007c24 */ /* 0x000fc8000f8e02ff */
[C---:B------:R-:W-:Y:S02]  /*21ba0*/  IMAD R0, R3.reuse, UR5, R0 ;  /* 0x0000000503007c24 */ /* 0x040fe4000f8e0200 */
[----:B--2---:R-:W-:-:S04]  /*21bb0*/  IMAD.WIDE.U32 R2, R3, UR4, RZ ;  /* 0x0000000403027c25 */ /* 0x004fc8000f8e00ff */
[----:B------:R-:W-:Y:S01]  /*21bc0*/  IMAD.IADD R0, R3, 0x1, R0 ;  /* 0x0000000103007824 */ /* 0x000fe200078e0200 */
[----:B------:R1:W-:Y:S04]  /*21bd0*/  STL.64 [R1+0x10], R2 ;  /* 0x0000100201007387 */ /* 0x0003e80000100a00 */
[----:B------:R1:W-:Y:S01]  /*21be0*/  STL [R1+0x8], R0 ;  /* 0x0000080001007387 */ /* 0x0003e20000100800 */
[----:B------:R-:W-:Y:S05]  /*21bf0*/  @!P1 BRA `(.L_x_3153) ;  /* 0x0000000000409947 */ /* 0x000fea0003800000 */
[----:B-1----:R-:W-:Y:S01]  /*21c00*/  MOV R2, 0x0 ;  /* 0x0000000000027802 */ /* 0x002fe20000000f00 */
        /* <DEDUP_REMOVED lines=15> */
.L_x_3153:
[----:B------:R-:W-:Y:S05]  /*21d00*/  BSYNC B6 ;  /* 0x0000000000067941 */ /* 0x000fea0003800000 */
.L_x_3152:
[----:B-1----:R-:W2:Y:S01]  /*21d10*/  LDL.LU R0, [R1+0x8] ;  /* 0x0000080001007983 */ /* 0x002ea20000300800 */
[----:B------:R-:W-:Y:S01]  /*21d20*/  ULDC.64 UR4, c[0x0][0x2d8] ;  /* 0x0000b60000047ab9 */ /* 0x000fe20000000a00 */
[----:B------:R-:W1:Y:S02]  /*21d30*/  LDC R7, c[0x0][0x448] ;  /* 0x00011200ff077b82 */ /* 0x000e640000000800 */
[----:B------:R-:W2:Y:S04]  /*21d40*/  LDL.LU.64 R2, [R1+0x10] ;  /* 0x0000100001027983 */ /* 0x000ea80000300a00 */
[----:B------:R-:W3:Y:S04]  /*21d50*/  LDL.LU R20, [R1+0x30] ;  /* 0x0000300001147983 */ /* 0x000ee80000300800 */
[----:B------:R-:W4:Y:S04]  /*21d60*/  LDL.LU R21, [R1+0x18] ;  /* 0x0000180001157983 */ /* 0x000f280000300800 */
[----:B------:R0:W5:Y:S01]  /*21d70*/  LDL R8, [R1+0x4] ;  /* 0x0000040001087983 */ /* 0x0001620000100800 */
[----:B-1----:R-:W-:-:S13]  /*21d80*/  ISETP.NE.AND P0, PT, R7, 0x1, PT ;  /* 0x000000010700780c */ /* 0x002fda0003f05270 */
[----:B------:R-:W1:Y:S01]  /*21d90*/  @P0 LDC R6, c[0x0][0x44c] ;  /* 0x00011300ff060b82 */ /* 0x000e620000000800 */
[----:B--2---:R-:W-:Y:S02]  /*21da0*/  IMAD.MOV.U32 R3, RZ, RZ, R0 ;  /* 0x000000ffff037224 */ /* 0x004fe400078e0000 */
[----:B------:R-:W-:-:S04]  /*21db0*/  IMAD.WIDE.U32 R2, R26, UR4, R2 ;  /* 0x000000041a027c25 */ /* 0x000fc8000f8e0002 */
[----:B------:R-:W-:Y:S01]  /*21dc0*/  IMAD R3, R26, UR5, R3 ;  /* 0x000000051a037c24 */ /* 0x000fe2000f8e0203 */
[----:B------:R-:W-:Y:S02]  /*21dd0*/  ULDC.64 UR4, c[0x0][0x2e0] ;  /* 0x0000b80000047ab9 */ /* 0x000fe40000000a00 */
[----:B---3--:R-:W-:Y:S02]  /*21de0*/  IMAD R0, R20, UR4, RZ ;  /* 0x0000000414007c24 */ /* 0x008fe4000f8e02ff */
[----:B------:R-:W2:Y:S01]  /*21df0*/  S2R R20, SR_TID.X ;  /* 0x0000000000147919 */ /* 0x000ea20000002100 */
[----:B----4-:R-:W-:-:S04]  /*21e00*/  IMAD.WIDE.U32 R2, R21, UR4, R2 ;  /* 0x0000000415027c25 */ /* 0x010fc8000f8e0002 */
[----:B------:R-:W-:Y:S01]  /*21e10*/  IMAD R0, R21, UR5, R0 ;  /* 0x0000000515007c24 */ /* 0x000fe2000f8e0200 */
[----:B------:R-:W3:Y:S01]  /*21e20*/  S2R R9, SR_TID.X ;  /* 0x0000000000097919 */ /* 0x000ee20000002100 */
[----:B------:R-:W-:Y:S02]  /*21e30*/  ULDC.64 UR4, c[0x0][0x2d0] ;  /* 0x0000b40000047ab9 */ /* 0x000fe40000000a00 */
[----:B------:R-:W-:Y:S02]  /*21e40*/  IMAD.IADD R3, R3, 0x1, R0 ;  /* 0x0000000103037824 */ /* 0x000fe400078e0200 */
[----:B------:R-:W4:Y:S01]  /*21e50*/  @P0 LDC R0, c[0x0][0x450] ;  /* 0x00011400ff000b82 */ /* 0x000f220000000800 */
[----:B--2---:R-:W-:-:S04]  /*21e60*/  LOP3.LUT R20, R20, 0x7f, RZ, 0xc0, !PT ;  /* 0x0000007f14147812 */ /* 0x004fc800078ec0ff */
[----:B------:R-:W-:Y:S02]  /*21e70*/  SHF.R.U32.HI R21, RZ, 0x3, R20 ;  /* 0x00000003ff157819 */ /* 0x000fe40000011614 */
[----:B------:R-:W2:Y:S02]  /*21e80*/  S2R R20, SR_TID.X ;  /* 0x0000000000147919 */ /* 0x000ea40000002100 */
[----:B--2---:R-:W-:-:S05]  /*21e90*/  IMAD.SHL.U32 R20, R20, 0x10, RZ ;  /* 0x0000001014147824 */ /* 0x004fca00078e00ff */
[----:B------:R-:W-:-:S05]  /*21ea0*/  LOP3.LUT R20, R21, 0x70, R20, 0xf8, !PT ;  /* 0x0000007015147812 */ /* 0x000fca00078ef814 */
[----:B------:R-:W-:Y:S02]  /*21eb0*/  IMAD.IADD R5, R20, 0x1, R35 ;  /* 0x0000000114057824 */ /* 0x000fe400078e0223 */
[----:B------:R0:W5:Y:S02]  /*21ec0*/  LDL R20, [R1] ;  /* 0x0000000001147983 */ /* 0x0001640000100800 */
[----:B-1----:R-:W-:-:S04]  /*21ed0*/  @P0 IMAD.HI.U32 R6, R5, R6, RZ ;  /* 0x0000000605060227 */ /* 0x002fc800078e00ff */
[----:B------:R-:W-:Y:S01]  /*21ee0*/  IMAD.MOV.U32 R4, RZ, RZ, R5 ;  /* 0x000000ffff047224 */ /* 0x000fe200078e0005 */
[----:B----4-:R-:W-:Y:S01]  /*21ef0*/  @P0 SHF.R.U32.HI R4, RZ, R0, R6 ;  /* 0x00000000ff040219 */ /* 0x010fe20000011606 */
[----:B------:R-:W1:Y:S04]  /*21f00*/  S2R R21, SR_TID.X ;  /* 0x0000000000157919 */ /* 0x000e680000002100 */
        /* <DEDUP_REMOVED lines=13> */
[----:B---3--:R-:W-:Y:S01]  /*21fe0*/  IMAD.SHL.U32 R9, R9, 0x8, RZ ;  /* 0x0000000809097824 */ /* 0x008fe200078e00ff */
[C---:B------:R-:W-:Y:S01]  /*21ff0*/  LEA R0, P0, R2.reuse, UR4, 0x1 ;  /* 0x0000000402007c11 */ /* 0x040fe2000f8008ff */
[----:B------:R-:W-:Y:S01]  /*22000*/  IMAD.IADD R4, R3, 0x1, R4 ;  /* 0x0000000103047824 */ /* 0x000fe200078e0204 */
[----:B------:R-:W-:Y:S02]  /*22010*/  ULDC UR4, c[0x0][0x2b8] ;  /* 0x0000ae0000047ab9 */ /* 0x000fe40000000800 */
[----:B------:R-:W-:Y:S02]  /*22020*/  LOP3.LUT R9, R9, 0x38, RZ, 0xc0, !PT ;  /* 0x0000003809097812 */ /* 0x000fe400078ec0ff */
[----:B------:R-:W-:Y:S01]  /*22030*/  LEA.HI.X R4, R2, UR5, R4, 0x1, P0 ;  /* 0x0000000502047c11 */ /* 0x000fe200080f0c04 */
[----:B------:R-:W-:Y:S01]  /*22040*/  UMOV UR5, 0xffffffff ;  /* 0xffffffff00057882 */ /* 0x000fe20000000000 */
[----:B-1----:R-:W-:-:S02]  /*22050*/  LOP3.LUT R21, R21, 0x7f, RZ, 0xc0, !PT ;  /* 0x0000007f15157812 */ /* 0x002fc400078ec0ff */
[----:B------:R-:W-:Y:S02]  /*22060*/  ISETP.GE.AND P1, PT, R9, UR4, PT ;  /* 0x0000000409007c0c */ /* 0x000fe4000bf26270 */
[----:B------:R-:W-:Y:S01]  /*22070*/  SHF.R.U32.HI R10, RZ, 0x3, R21 ;  /* 0x00000003ff0a7819 */ /* 0x000fe20000011615 */
[----:B0-----:R-:W-:Y:S10]  /*22080*/  BRA.DIV UR5, `(.L_x_3154) ;  /* 0x0000005e05507947 */ /* 0x001ff4000b800000 */
        /* <DEDUP_REMOVED lines=74> */
.L_x_3342:
        /* <DEDUP_REMOVED lines=10> */
.L_x_3155:
        /* <DEDUP_REMOVED lines=18> */
.L_x_3343:
[----:B------:R-:W-:Y:S05]  /*226f0*/  BSYNC B0 ;  /* 0x0000000000007941 */ /* 0x000fea0003800000 */
.L_x_3156:
[----:B------:R-:W-:-:S05]  /*22700*/  IMAD.U32 R2, RZ, RZ, UR38 ;  /* 0x00000026ff027e24 */ /* 0x000fca000f8e00ff */
[----:B------:R-:W-:-:S13]  /*22710*/  ISETP.NE.AND P0, PT, R2, 0x3, PT ;  /* 0x000000030200780c */ /* 0x000fda0003f05270 */
[----:B------:R-:W-:Y:S05]  /*22720*/  @!P0 BRA `(.L_x_3158) ;  /* 0x0000000000048947 */ /* 0x000fea0003800000 */
[----:B------:R-:W-:Y:S01]  /*22730*/  BPT.TRAP 0x1 ;  /* 0x000000040000795c */ /* 0x000fe20000300000 */
.L_x_3158:
[----:B0-----:R-:W-:Y:S01]  /*22740*/  SHF.L.U32 R0, R23, 0x1f, RZ ;  /* 0x0000001f17007819 */ /* 0x001fe200000006ff */
[----:B------:R-:W-:Y:S03]  /*22750*/  BSSY B0, `(.L_x_3159) ;  /* 0x0000003000007945 */ /* 0x000fe60003800000 */
[----:B------:R-:W0:Y:S02]  /*22760*/  SYNCS.PHASECHK.TRANS64.TRYWAIT P0, [R33+URZ+0x22860], R0 ;  /* 0x02286000210075a7 */ /* 0x000e24000800017f */
[----:B0-----:R-:W-:Y:S05]  /*22770*/  @!P0 BRA `(.L_x_3160) ;  /* 0x00000060004c8947 */ /* 0x001fea0003800000 */
.L_x_3344:
[----:B------:R-:W-:Y:S05]  /*22780*/  BSYNC B0 ;  /* 0x0000000000007941 */ /* 0x000fea0003800000 */
.L_x_3159:
[----:B------:R-:W0:Y:S01]  /*22790*/  LDL.LU R2, [R1+0x24] ;  /* 0x0000240001027983 */ /* 0x000e220000300800 */
[----:B------:R-:W-:Y:S01]  /*227a0*/  ULDC.64 UR4, c[0x0][0x328] ;  /* 0x0000ca0000047ab9 */ /* 0x000fe20000000a00 */
[----:B------:R-:W-:Y:S02]  /*227b0*/  ULDC.64 UR6, c[0x0][0x318] ;  /* 0x0000c60000067ab9 */ /* 0x000fe40000000a00 */
[----:B------:R-:W2:Y:S01]  /*227c0*/  LDL.LU R4, [R1+0x28] ;  /* 0x0000280001047983 */ /* 0x000ea20000300800 */
[----:B0-----:R-:W-:Y:S02]  /*227d0*/  IMAD R0, R2, UR4, RZ ;  /* 0x0000000402007c24 */ /* 0x001fe4000f8e02ff */
[----:B------:R-:W-:-:S04]  /*227e0*/  IMAD.WIDE.U32 R2, R37, UR4, RZ ;  /* 0x0000000425027c25 */ /* 0x000fc8000f8e00ff */
        /* <DEDUP_REMOVED lines=87> */
.L_x_3358:
        /* <DEDUP_REMOVED lines=15> */
.L_x_3162:
        /* <DEDUP_REMOVED lines=11> */
.L_x_3163:
[----:B------:R-:W2:Y:S01]  /*22f00*/  LDL.LU R2, [R1+0x1c] ;  /* 0x00001c0001027983 */ /* 0x000ea20000300800 */
[----:B------:R0:W-:Y:S01]  /*22f10*/  SYNCS.ARRIVE.TRANS64.A1T0 RZ, [R33+URZ+0x22850], RZ ;  /* 0x022850ff21ff79a7 */ /* 0x0001e2000810003f */
[----:B------:R-:W-:Y:S01]  /*22f20*/  BSSY B0, `(.L_x_3164) ;  /* 0x00000dc000007945 */ /* 0x000fe20003800000 */
[----:B--2---:R-:W-:-:S05]  /*22f30*/  VIADD R10, R2, 0xfffffffe ;  /* 0xfffffffe020a7836 */ /* 0x004fca0000000000 */
[----:B------:R-:W-:-:S13]  /*22f40*/  ISETP.GE.AND P0, PT, R10, R30, PT ;  /* 0x0000001e0a00720c */ /* 0x000fda0003f06270 */
[----:B0-----:R-:W-:Y:S05]  /*22f50*/  @!P0 BRA `(.L_x_3165) ;  /* 0x0000000c00608947 */ /* 0x001fea0003800000 */
.L_x_3178:
[----:B0-----:R-:W0:Y:S01]  /*22f60*/  S2R R2, SR_TID.X ;  /* 0x0000000000027919 */ /* 0x001e220000002100 */
[----:B------:R-:W1:Y:S01]  /*22f70*/  LDC R8, c[0x0][0x430] ;  /* 0x00010c00ff087b82 */ /* 0x000e620000000800 */
[----:B------:R-:W-:Y:S01]  /*22f80*/  IMAD R9, R10, 0x60, R31 ;  /* 0x000000600a097824 */ /* 0x000fe200078e021f */
[----:B--2---:R-:W2:Y:S01]  /*22f90*/  S2R R4, SR_TID.X ;  /* 0x0000000000047919 */ /* 0x004ea20000002100 */
        /* <DEDUP_REMOVED lines=12> */
[----:B---3--:R-:W3:Y:S01]  /*23060*/  @!P1 LDC.64 R6, c[0x0][0x418] ;  /* 0x00010600ff069b82 */ /* 0x008ee20000000a00 */
[----:B-1----:R-:W-:-:S05]  /*23070*/  @P0 IMAD.HI.U32 R2, R9, R2, RZ ;  /* 0x0000000209020227 */ /* 0x002fca00078e00ff */
[----:B0-----:R-:W-:-:S04]  /*23080*/  @P0 SHF.R.U32.HI R11, RZ, R3, R2 ;  /* 0x00000003ff0b0219 */ /* 0x001fc80000011602 */
[----:B------:R-:W-:Y:S01]  /*23090*/  @!P1 SHF.R.S32.HI R3, RZ, 0x1f, R11 ;  /* 0x0000001fff039819 */ /* 0x000fe2000001140b */
[----:B--2---:R-:W-:-:S04]  /*230a0*/  @!P1 IMAD R2, R32, R4, RZ ;  /* 0x0000000420029224 */ /* 0x004fc800078e02ff */
[----:B------:R-:W-:Y:S02]  /*230b0*/  @!P1 IMAD R5, R25, R5, R2 ;  /* 0x0000000519059224 */ /* 0x000fe400078e0202 */
[----:B------:R-:W-:-:S04]  /*230c0*/  @!P1 IMAD.MOV.U32 R2, RZ, RZ, R11 ;  /* 0x000000ffff029224 */ /* 0x000fc800078e000b */
[----:B------:R-:W-:-:S04]  /*230d0*/  @!P1 IMAD.WIDE.U32 R2, R25, R4, R2 ;  /* 0x0000000419029225 */ /* 0x000fc800078e0002 */
[----:B------:R-:W-:Y:S01]  /*230e0*/  @!P1 IMAD.IADD R5, R5, 0x1, R3 ;  /* 0x0000000105059824 */ /* 0x000fe200078e0203 */
[C---:B---3--:R-:W-:Y:S01]  /*230f0*/  @!P1 LEA R6, P0, R2.reuse, R6, 0x2 ;  /* 0x0000000602069211 */ /* 0x048fe200078010ff */
[----:B------:R-:W-:Y:S02]  /*23100*/  IMAD.MOV.U32 R4, RZ, RZ, RZ ;  /* 0x000000ffff047224 */ /* 0x000fe400078e00ff */
[----:B------:R-:W-:Y:S01]  /*23110*/  IMAD.U32 R12, RZ, RZ, UR38 ;  /* 0x00000026ff0c7e24 */ /* 0x000fe2000f8e00ff */
[----:B------:R-:W-:Y:S02]  /*23120*/  @!P1 LEA.HI.X R7, R2, R7, R5, 0x2, P0 ;  /* 0x0000000702079211 */ /* 0x000fe400000f1405 */
[----:B------:R-:W-:-:S03]  /*23130*/  ISETP.NE.AND P0, PT, R19, 0x2, PT ;  /* 0x000000021300780c */ /* 0x000fc60003f05270 */
[----:B------:R0:W5:Y:S01]  /*23140*/  @!P1 LDG.E R4, desc[UR54][R6.64] ;  /* 0x0000003606049981 */ /* 0x000162000c1e1900 */
[----:B------:R-:W-:Y:S01]  /*23150*/  ISETP.NE.AND P1, PT, R12, 0x3, PT ;  /* 0x000000030c00780c */ /* 0x000fe20003f25270 */
[----:B------:R-:W-:Y:S01]  /*23160*/  IMAD.MOV.U32 R3, RZ, RZ, R10 ;  /* 0x000000ffff037224 */ /* 0x000fe200078e000a */
[----:B------:R-:W-:Y:S01]  /*23170*/  SEL R2, RZ, 0x1, P0 ;  /* 0x00000001ff027807 */ /* 0x000fe20000000000 */
[----:B------:R-:W-:Y:S01]  /*23180*/  IMAD.MOV R5, RZ, RZ, -R11 ;  /* 0x000000ffff057224 */ /* 0x000fe200078e0a0b */
[----:B------:R-:W-:Y:S05]  /*23190*/  YIELD ;  /* 0x0000000000007946 */ /* 0x000fea0003800000 */
[----:B------:R-:W-:Y:S01]  /*231a0*/  SEL R19, R19, RZ, P0 ;  /* 0x000000ff13137207 */ /* 0x000fe20000000000 */
[----:B------:R-:W-:Y:S01]  /*231b0*/  IMAD R5, R8, R5, R9 ;  /* 0x0000000508057224 */ /* 0x000fe200078e0209 */
[----:B------:R-:W-:Y:S01]  /*231c0*/  LOP3.LUT R23, R23, R2, RZ, 0x3c, !PT ;  /* 0x0000000217177212 */ /* 0x000fe200078e3cff */
[----:B------:R-:W-:Y:S01]  /*231d0*/  VIADD R10, R10, 0xffffffff ;  /* 0xffffffff0a0a7836 */ /* 0x000fe20000000000 */
[----:B------:R-:W-:Y:S01]  /*231e0*/  ISETP.GT.AND P2, PT, R3, R30, PT ;  /* 0x0000001e0300720c */ /* 0x000fe20003f44270 */
[----:B0-----:R-:W-:-:S12]  /*231f0*/  @!P1 BRA `(.L_x_3166) ;  /* 0x0000000000049947 */ /* 0x001fd80003800000 */
[----:B------:R-:W-:Y:S01]  /*23200*/  BPT.TRAP 0x1 ;  /* 0x000000040000795c */ /* 0x000fe20000300000 */
.L_x_3166:
[----:B------:R-:W-:Y:S01]  /*23210*/  IMAD R6, R19, 0x8, R17 ;  /* 0x0000000813067824 */ /* 0x000fe200078e0211 */
[----:B------:R-:W-:Y:S01]  /*23220*/  SHF.L.U32 R22, R23, 0x1f, RZ ;  /* 0x0000001f17167819 */ /* 0x000fe200000006ff */
[----:B------:R-:W-:Y:S01]  /*23230*/  BSSY B1, `(.L_x_3167) ;  /* 0x0000004000017945 */ /* 0x000fe20003800000 */
[----:B------:R-:W-:Y:S02]  /*23240*/  SHF.R.S32.HI R20, RZ, 0x1f, R5 ;  /* 0x0000001fff147819 */ /* 0x000fe40000011405 */
[----:B------:R-:W0:Y:S02]  /*23250*/  SYNCS.PHASECHK.TRANS64.TRYWAIT P0, [R6+URZ+0x22840], R22 ;  /* 0x02284016060075a7 */ /* 0x000e24000800017f */
[----:B0-----:R-:W-:Y:S05]  /*23260*/  @!P0 BRA `(.L_x_3168) ;  /* 0x0000005c00ec8947 */ /* 0x001fea0003800000 */
.L_x_3359:
[----:B------:R-:W-:Y:S05]  /*23270*/  BSYNC B1 ;  /* 0x0000000000017941 */ /* 0x000fea0003800000 */
.L_x_3167:
        /* <DEDUP_REMOVED lines=50> */
.L_x_3373:
        /* <DEDUP_REMOVED lines=8> */
.L_x_3170:
[----:B------:R-:W-:Y:S02]  /*23620*/  PLOP3.LUT P1, PT, P1, P0, PT, 0xa2, 0x0 ;  /* 0x000000000000781c */ /* 0x000fe40000f21472 */
[----:B------:R-:W-:-:S08]  /*23630*/  @P0 R2UR P1, UR4, R6 ;  /* 0x00000000060402ca */ /* 0x000fd00000020000 */
[----:B------:R-:W-:-:S05]  /*23640*/  @P0 PLOP3.LUT P0, PT, P1, PT, PT, 0x80, 0x0 ;  /* 0x000000000000081c */ /* 0x000fca0000f0f070 */
[----:B------:R-:W-:Y:S01]  /*23650*/  @!P1 SYNCS.ARRIVE.TRANS64.RED.A0T1 RZ, [UR4+0x22830], RZ ;  /* 0x022830ffffff99a7 */ /* 0x000fe20008200404 */
[----:B------:R-:W-:Y:S07]  /*23660*/  @!P1 ARRIVES.LDGSTSBAR.64.TRANSCNT [UR4+0x22830] ;  /* 0x02283000ff0099b0 */ /* 0x000fee0008000a84 */
[----:B------:R-:W-:Y:S05]  /*23670*/  @P0 BRA.U.ANY `(.L_x_3170) ;  /* 0xfffffffd00e80947 */ /* 0x000fea000393ffff */
[----:B------:R-:W-:Y:S01]  /*23680*/  NOP ;  /* 0x0000000000007918 */ /* 0x000fe20000000000 */
[----:B--2---:R-:W-:-:S05]  /*23690*/  IMAD.U32 R2, RZ, RZ, UR38 ;  /* 0x00000026ff027e24 */ /* 0x004fca000f8e00ff */
[----:B------:R-:W-:-:S13]  /*236a0*/  ISETP.NE.AND P3, PT, R2, 0x3, PT ;  /* 0x000000030200780c */ /* 0x000fda0003f65270 */
[----:B------:R-:W-:Y:S05]  /*236b0*/  @!P3 BRA `(.L_x_3171) ;  /* 0x000000000004b947 */ /* 0x000fea0003800000 */
[----:B------:R-:W-:Y:S01]  /*236c0*/  BPT.TRAP 0x1 ;  /* 0x000000040000795c */ /* 0x000fe20000300000 */
.L_x_3171:
[----:B------:R2:W-:Y:S01]  /*236d0*/  SYNCS.ARRIVE.TRANS64.A1T0 RZ, [R6+URZ+0x22830], RZ ;  /* 0x022830ff06ff79a7 */ /* 0x0005e2000810003f */
[----:B------:R-:W-:Y:S05]  /*236e0*/  @!P3 BRA `(.L_x_3172) ;  /* 0x000000000004b947 */ /* 0x000fea0003800000 */
[----:B------:R-:W-:Y:S01]  /*236f0*/  BPT.TRAP 0x1 ;  /* 0x000000040000795c */ /* 0x000fe20000300000 */
.L_x_3172:
[----:B------:R-:W3:Y:S01]  /*23700*/  SYNCS.PHASECHK.TRANS64.TRYWAIT P0, [R6+URZ+0x22860], R22 ;  /* 0x02286016060075a7 */ /* 0x000ee2000800017f */
[----:B------:R-:W-:Y:S04]  /*23710*/  BSSY B1, `(.L_x_3173) ;  /* 0x0000002000017945 */ /* 0x000fe80003800000 */
[----:B---3--:R-:W-:Y:S05]  /*23720*/  @!P0 BRA `(.L_x_3174) ;  /* 0x0000006000748947 */ /* 0x008fea0003800000 */
.L_x_3374:
[----:B------:R-:W-:Y:S05]  /*23730*/  BSYNC B1 ;  /* 0x0000000000017941 */ /* 0x000fea0003800000 */
.L_x_3173:
[----:B------:R-:W-:Y:S01]  /*23740*/  ULDC.64 UR4, c[0x0][0x328] ;  /* 0x0000ca0000047ab9 */ /* 0x000fe20000000a00 */
[----:B------:R-:W-:Y:S01]  /*23750*/  ULDC.64 UR6, c[0x0][0x318] ;  /* 0x0000c60000067ab9 */ /* 0x000fe20000000a00 */
[----:B------:R-:W-:Y:S01]  /*23760*/  IMAD R20, R20, UR4, RZ ;  /* 0x0000000414147c24 */ /* 0x000fe2000f8e02ff */
[C---:B------:R-:W-:Y:S01]  /*23770*/  LOP3.LUT P5, RZ, R16.reuse, 0x10, RZ, 0xc0, !PT ;  /* 0x0000001010ff7812 */ /* 0x040fe200078ac0ff */
[C---:B------:R-:W-:Y:S01]  /*23780*/  IMAD.WIDE.U32 R2, R5.reuse, UR4, RZ ;  /* 0x0000000405027c25 */ /* 0x040fe2000f8e00ff */
[C---:B------:R-:W-:Y:S02]  /*23790*/  LOP3.LUT P4, RZ, R16.reuse, 0x8, RZ, 0xc0, !PT ;  /* 0x0000000810ff7812 */ /* 0x040fe4000788c0ff */
[C---:B------:R-:W-:Y:S01]  /*237a0*/  LOP3.LUT P3, RZ, R16.reuse, 0x4, RZ, 0xc0, !PT ;  /* 0x0000000410ff7812 */ /* 0x040fe2000786c0ff */
[----:B------:R-:W-:Y:S01]  /*237b0*/  IMAD R7, R5, UR5, R20 ;  /* 0x0000000505077c24 */ /* 0x000fe2000f8e0214 */
[----:B------:R-:W-:Y:S01]  /*237c0*/  ULDC.64 UR4, c[0x0][0x338] ;  /* 0x0000ce0000047ab9 */ /* 0x000fe20000000a00 */
[----:B------:R-:W-:Y:S01]  /*237d0*/  LOP3.LUT P1, RZ, R16, 0x2, RZ, 0xc0, !PT ;  /* 0x0000000210ff7812 */ /* 0x000fe2000782c0ff */
[----:B------:R-:W-:-:S02]  /*237e0*/  IMAD R21, R21, UR4, RZ ;  /* 0x0000000415157c24 */ /* 0x000fc4000f8e02ff */
[----:B------:R-:W-:Y:S02]  /*237f0*/  IMAD.IADD R3, R3, 0x1, R7 ;  /* 0x0000000103037824 */ /* 0x000fe400078e0207 */
[C---:B------:R-:W-:Y:S02]  /*23800*/  IMAD R21, R4.reuse, UR5, R21 ;  /* 0x0000000504157c24 */ /* 0x040fe4000f8e0215 */
[----:B------:R-:W-:Y:S01]  /*23810*/  IMAD.WIDE.U32 R2, R4, UR4, R2 ;  /* 0x0000000404027c25 */ /* 0x000fe2000f8e0002 */
[----:B------:R-:W-:-:S03]  /*23820*/  ULDC.64 UR4, c[0x0][0x330] ;  /* 0x0000cc0000047ab9 */ /* 0x000fc60000000a00 */
[----:B------:R-:W-:Y:S02]  /*23830*/  IMAD.IADD R3, R3, 0x1, R21 ;  /* 0x0000000103037824 */ /* 0x000fe400078e0215 */
[----:B------:R-:W-:Y:S02]  /*23840*/  IMAD R7, R19, 0x6000, R29 ;  /* 0x0000600013077824 */ /* 0x000fe400078e021d */
[----:B------:R-:W-:Y:S01]  /*23850*/  IMAD.WIDE.U32 R2, R26, UR4, R2 ;  /* 0x000000041a027c25 */ /* 0x000fe2000f8e0002 */
[----:B------:R-:W-:-:S03]  /*23860*/  UMOV UR4, 0xffffffff ;  /* 0xffffffff00047882 */ /* 0x000fc60000000000 */
[----:B------:R-:W-:Y:S01]  /*23870*/  IMAD R9, R26, UR5, R3 ;  /* 0x000000051a097c24 */ /* 0x000fe2000f8e0203 */
[----:B-1----:R-:W-:-:S04]  /*23880*/  LEA R8, P0, R2, UR6, 0x1 ;  /* 0x0000000602087c11 */ /* 0x002fc8000f8008ff */
[----:B------:R-:W-:Y:S01]  /*23890*/  LEA.HI.X R9, R2, UR7, R9, 0x1, P0 ;  /* 0x0000000702097c11 */ /* 0x000fe200080f0c09 */
[----:B------:R-:W-:Y:S08]  /*238a0*/  BRA.DIV UR4, `(.L_x_3175) ;  /* 0x0000006204287947 */ /* 0x000ff0000b800000 */
[----:B------:R-:W1:Y:S01]  /*238b0*/  SHFL.IDX PT, R14, R8, RZ, 0x181f ;  /* 0x00181fff080e7589 */ /* 0x000e6200000e0000 */
[----:B------:R-:W-:-:S03]  /*238c0*/  IMAD R7, R7, 0x2, R17 ;  /* 0x0000000207077824 */ /* 0x000fc600078e0211 */
[----:B------:R-:W4:Y:S04]  /*238d0*/  SHFL.IDX PT, R3, R9, RZ, 0x181f ;  /* 0x00181fff09037589 */ /* 0x000f2800000e0000 */
[----:B------:R-:W-:Y:S04]  /*238e0*/  SHFL.IDX PT, R5, R9, 0x1, 0x181f ;  /* 0x00381f0009057f89 */ /* 0x000fe800000e0000 */
[----:B------:R-:W-:Y:S01]  /*238f0*/  SHFL.IDX PT, R20, R9, 0x2, 0x181f ;  /* 0x00581f0009147f89 */ /* 0x000fe200000e0000 */
[----:B-1----:R-:W-:-:S03]  /*23900*/  IADD3 R2, P0, R14, R0, RZ ;  /* 0x000000000e027210 */ /* 0x002fc60007f1e0ff */
[----:B------:R-:W1:Y:S02]  /*23910*/  SHFL.IDX PT, R14, R8, 0x1, 0x181f ;  /* 0x00381f00080e7f89 */ /* 0x000e6400000e0000 */
[----:B----4-:R-:W-:-:S05]  /*23920*/  IMAD.X R3, RZ, RZ, R3, P0 ;  /* 0x000000ffff037224 */ /* 0x010fca00000e0603 */
[----:B------:R-:W-:Y:S04]  /*23930*/  LDGSTS.E.BYPASS.LTC128B.128 [R7+0x400], desc[UR54][R2.64], !P5 ;  /* 0x0040000002077fae */ /* 0x000fe8000e901d76 */
[----:B------:R-:W-:Y:S04]  /*23940*/  LDGSTS.E.BYPASS.LTC128B.128 [R7+0x3400], desc[UR54][R2.64+0x80], !P4 ;  /* 0x0340008002077fae */ /* 0x000fe8000e101d76 */
[----:B------:R-:W-:Y:S04]  /*23950*/  LDGSTS.E.BYPASS.LTC128B.128 [R7+0x6400], desc[UR54][R2.64+0x100], !P3 ;  /* 0x0640010002077fae */ /* 0x000fe8000d901d76 */
[----:B------:R4:W-:Y:S01]  /*23960*/  LDGSTS.E.BYPASS.LTC128B.128 [R7+0x9400], desc[UR54][R2.64+0x180], !P1 ;  /* 0x0940018002077fae */ /* 0x0009e2000c901d76 */
[----:B-1----:R-:W-:-:S03]  /*23970*/  IADD3 R4, P0, R14, R0, RZ ;  /* 0x000000000e047210 */ /* 0x002fc60007f1e0ff */
[----:B------:R-:W4:Y:S02]  /*23980*/  SHFL.IDX PT, R14, R8, 0x2, 0x181f ;  /* 0x00581f00080e7f89 */ /* 0x000f2400000e0000 */
[----:B------:R-:W-:-:S05]  /*23990*/  IMAD.X R5, RZ, RZ, R5, P0 ;  /* 0x000000ffff057224 */ /* 0x000fca00000e0605 */
[----:B------:R-:W-:Y:S04]  /*239a0*/  LDGSTS.E.BYPASS.LTC128B.128 [R7+0xc00], desc[UR54][R4.64], !P5 ;  /* 0x00c0000004077fae */ /* 0x000fe8000e901d76 */
[----:B------:R-:W-:Y:S04]  /*239b0*/  LDGSTS.E.BYPASS.LTC128B.128 [R7+0x3c00], desc[UR54][R4.64+0x80], !P4 ;  /* 0x03c0008004077fae */ /* 0x000fe8000e101d76 */
[----:B------:R-:W-:Y:S04]  /*239c0*/  LDGSTS.E.BYPASS.LTC128B.128 [R7+0x6c00], desc[UR54][R4.64+0x100], !P3 ;  /* 0x06c0010004077fae */ /* 0x000fe8000d901d76 */
[----:B------:R1:W-:Y:S01]  /*239d0*/  LDGSTS.E.BYPASS.LTC128B.128 [R7+0x9c00], desc[UR54][R4.64+0x180], !P1 ;  /* 0x09c0018004077fae */ /* 0x0003e2000c901d76 */
[----:B----4-:R-:W-:-:S03]  /*239e0*/  IADD3 R2, P0, R14, R0, RZ ;  /* 0x000000000e027210 */ /* 0x010fc60007f1e0ff */
[----:B------:R-:W4:Y:S02]  /*239f0*/  SHFL.IDX PT, R14, R8, 0x3, 0x181f ;  /* 0x00781f00080e7f89 */ /* 0x000f2400000e0000 */
[----:B------:R-:W-:Y:S02]  /*23a00*/  IMAD.X R3, RZ, RZ, R20, P0 ;  /* 0x000000ffff037224 */ /* 0x000fe400000e0614 */
[----:B------:R-:W-:Y:S04]  /*23a10*/  SHFL.IDX PT, R20, R9, 0x4, 0x181f ;  /* 0x00981f0009147f89 */ /* 0x000fe800000e0000 */
[----:B-1----:R-:W1:Y:S04]  /*23a20*/  SHFL.IDX PT, R5, R9, 0x3, 0x181f ;  /* 0x00781f0009057f89 */ /* 0x002e6800000e0000 */
[----:B------:R-:W-:Y:S04]  /*23a30*/  LDGSTS.E.BYPASS.LTC128B.128 [R7+0x1400], desc[UR54][R2.64], !P5 ;  /* 0x0140000002077fae */ /* 0x000fe8000e901d76 */
[----:B------:R-:W-:Y:S04]  /*23a40*/  LDGSTS.E.BYPASS.LTC128B.128 [R7+0x4400], desc[UR54][R2.64+0x80], !P4 ;  /* 0x0440008002077fae */ /* 0x000fe8000e101d76 */
[----:B------:R-:W-:Y:S01]  /*23a50*/  LDGSTS.E.BYPASS.LTC128B.128 [R7+0x7400], desc[UR54][R2.64+0x100], !P3 ;  /* 0x0740010002077fae */ /* 0x000fe2000d901d76 */
[----:B----4-:R-:W-:-:S03]  /*23a60*/  IADD3 R4, P0, R14, R0, RZ ;  /* 0x000000000e047210 */ /* 0x010fc60007f1e0ff */
[----:B------:R4:W-:Y:S04]  /*23a70*/  LDGSTS.E.BYPASS.LTC128B.128 [R7+0xa400], desc[UR54][R2.64+0x180], !P1 ;  /* 0x0a40018002077fae */ /* 0x0009e8000c901d76 */
[----:B------:R-:W4:Y:S01]  /*23a80*/  SHFL.IDX PT, R14, R8, 0x4, 0x181f ;  /* 0x00981f00080e7f89 */ /* 0x000f2200000e0000 */
[----:B-1----:R-:W-:-:S03]  /*23a90*/  IMAD.X R5, RZ, RZ, R5, P0 ;  /* 0x000000ffff057224 */ /* 0x002fc600000e0605 */
[----:B------:R-:W1:Y:S04]  /*23aa0*/  SHFL.IDX PT, R9, R9, 0x5, 0x181f ;  /* 0x00b81f0009097f89 */ /* 0x000e6800000e0000 */
[----:B------:R0:W-:Y:S04]  /*23ab0*/  LDGSTS.E.BYPASS.LTC128B.128 [R7+0x1c00], desc[UR54][R4.64], !P5 ;  /* 0x01c0000004077fae */ /* 0x0001e8000e901d76 */
[----:B------:R0:W-:Y:S04]  /*23ac0*/  LDGSTS.E.BYPASS.LTC128B.128 [R7+0x4c00], desc[UR54][R4.64+0x80], !P4 ;  /* 0x04c0008004077fae */ /* 0x0001e8000e101d76 */
[----:B------:R0:W-:Y:S04]  /*23ad0*/  LDGSTS.E.BYPASS.LTC128B.128 [R7+0x7c00], desc[UR54][R4.64+0x100], !P3 ;  /* 0x07c0010004077fae */ /* 0x0001e8000d901d76 */
[----:B------:R0:W-:Y:S01]  /*23ae0*/  LDGSTS.E.BYPASS.LTC128B.128 [R7+0xac00], desc[UR54][R4.64+0x180], !P1 ;  /* 0x0ac0018004077fae */ /* 0x0001e2000c901d76 */
[----:B----4-:R-:W-:-:S03]  /*23af0*/  IADD3 R2, P0, R14, R0, RZ ;  /* 0x000000000e027210 */ /* 0x010fc60007f1e0ff */
[----:B------:R0:W4:Y:S02]  /*23b00*/  SHFL.IDX PT, R14, R8, 0x5, 0x181f ;  /* 0x00b81f00080e7f89 */ /* 0x00012400000e0000 */
[----:B------:R-:W-:-:S05]  /*23b10*/  IMAD.X R3, RZ, RZ, R20, P0 ;  /* 0x000000ffff037224 */ /* 0x000fca00000e0614 */
[----:B------:R0:W-:Y:S04]  /*23b20*/  LDGSTS.E.BYPASS.LTC128B.128 [R7+0x2400], desc[UR54][R2.64], !P5 ;  /* 0x0240000002077fae */ /* 0x0001e8000e901d76 */
[----:B------:R0:W-:Y:S04]  /*23b30*/  LDGSTS.E.BYPASS.LTC128B.128 [R7+0x5400], desc[UR54][R2.64+0x80], !P4 ;  /* 0x0540008002077fae */ /* 0x0001e8000e101d76 */
[----:B------:R0:W-:Y:S04]  /*23b40*/  LDGSTS.E.BYPASS.LTC128B.128 [R7+0x8400], desc[UR54][R2.64+0x100], !P3 ;  /* 0x0840010002077fae */ /* 0x0001e8000d901d76 */
[----:B-1----:R0:W-:Y:S02]  /*23b50*/  LDGSTS.E.BYPASS.LTC128B.128 [R7+0xb400], desc[UR54][R2.64+0x180], !P1 ;  /* 0x0b40018002077fae */ /* 0x0021e4000c901d76 */
.L_x_3388:
        /* <DEDUP_REMOVED lines=11> */
.L_x_3176:
        /* <DEDUP_REMOVED lines=11> */
.L_x_3177:
[----:B------:R0:W-:Y:S01]  /*23cc0*/  SYNCS.ARRIVE.TRANS64.A1T0 RZ, [R6+URZ+0x22850], RZ ;  /* 0x022850ff06ff79a7 */ /* 0x0001e2000810003f */
[----:B------:R-:W-:Y:S05]  /*23cd0*/  @P2 BRA `(.L_x_3178) ;  /* 0xfffffff000a02947 */ /* 0x000fea000383ffff */
.L_x_3165:
[----:B------:R-:W-:Y:S05]  /*23ce0*/  BSYNC B0 ;  /* 0x0000000000007941 */ /* 0x000fea0003800000 */
.L_x_3164:
[----:B------:R-:W1:Y:S01]  /*23cf0*/  S2R R2, SR_TID.X ;  /* 0x0000000000027919 */ /* 0x000e620000002100 */
[----:B------:R-:W-:Y:S01]  /*23d00*/  VIADD R19, R19, 0x1 ;  /* 0x0000000113137836 */ /* 0x000fe20000000000 */
[----:B------:R-:W-:Y:S04]  /*23d10*/  BSSY B0, `(.L_x_3179) ;  /* 0x0000012000007945 */ /* 0x000fe80003800000 */
[----:B------:R-:W-:-:S04]  /*23d20*/  ISETP.NE.AND P0, PT, R19, 0x2, PT ;  /* 0x000000021300780c */ /* 0x000fc80003f05270 */
[----:B------:R-:W-:Y:S02]  /*23d30*/  SEL R0, RZ, 0x1, P0 ;  /* 0x00000001ff007807 */ /* 0x000fe40000000000 */
        /* <DEDUP_REMOVED lines=15> */
.L_x_3180:
[----:B------:R-:W-:Y:S05]  /*23e30*/  BSYNC B0 ;  /* 0x0000000000007941 */ /* 0x000fea0003800000 */
.L_x_3179:
[----:B------:R-:W-:Y:S02]  /*23e40*/  LOP3.LUT R23, R23, R0, RZ, 0x3c, !PT ;  /* 0x0000000017177212 */ /* 0x000fe400078e3cff */
[----:B------:R-:W-:-:S07]  /*23e50*/  SEL R19, R19, RZ, P0 ;  /* 0x000000ff13137207 */ /* 0x000fce0000000000 */
.L_x_3139:
[----:B------:R-:W-:Y:S05]  /*23e60*/  BSYNC B7 ;  /* 0x0000000000077941 */ /* 0x000fea0003800000 */
.L_x_3137:
[----:B------:R-:W-:-:S13]  /*23e70*/  LOP3.LUT P0, RZ, R16, 0x80, RZ, 0xc0, !PT ;  /* 0x0000008010ff7812 */ /* 0x000fda000780c0ff */
[----:B------:R-:W-:Y:S05]  /*23e80*/  @!P0 BRA `(.L_x_3181) ;  /* 0x0000000000248947 */ /* 0x000fea0003800000 */
[----:B------:R-:W-:Y:S05]  /*23e90*/  WARPSYNC.ALL ;  /* 0x0000000000007948 */ /* 0x000fea0003800000 */
[----:B------:R-:W4:Y:S08]  /*23ea0*/  S2UR UR5, SR_CgaCtaId ;  /* 0x00000000000579c3 */ /* 0x000f300000008800 */
[----:B------:R-:W-:Y:S06]  /*23eb0*/  BAR.SYNC.DEFER_BLOCKING 0x5, 0x180 ;  /* 0x0146000000007b1d */ /* 0x000fec0000010000 */
[----:B------:R-:W-:-:S02]  /*23ec0*/  UMOV UR4, 0x400 ;  /* 0x0000040000047882 */ /* 0x000fc40000000000 */
[----:B----4-:R-:W-:-:S06]  /*23ed0*/  ULEA UR4, UR5, UR4, 0x18 ;  /* 0x0000000405047291 */ /* 0x010fcc000f8ec03f */
[----:B0-----:R-:W-:-:S05]  /*23ee0*/  IMAD.U32 R17, RZ, RZ, UR4 ;  /* 0x00000004ff117e24 */ /* 0x001fca000f8e00ff */
[----:B------:R4:W0:Y:S01]  /*23ef0*/  LDS.128 R24, [R17+0x228d0] ;  /* 0x0228d00011187984 */ /* 0x0008220000000c00 */
[----:B------:R-:W-:Y:S06]  /*23f00*/  BAR.ARV 0x4, 0x180 ;  /* 0x0106000000007b1d */ /* 0x000fec0000002000 */
[----:B------:R-:W-:Y:S05]  /*23f10*/  BRA `(.L_x_3182) ;  /* 0x0000000c00d47947 */ /* 0x000fea0003800000 */
.L_x_3181:
[----:B------:R-:W4:Y:S01]  /*23f20*/  S2R R8, SR_TID.X ;  /* 0x0000000000087919 */ /* 0x000f220000002100 */
[----:B------:R-:W-:Y:S01]  /*23f30*/  UMOV UR4, 0xffffffff ;  /* 0xffffffff00047882 */ /* 0x000fe20000000000 */
[----:B----4-:R-:W-:-:S04]  /*23f40*/  LOP3.LUT R8, R8, 0x1f, RZ, 0xc0, !PT ;  /* 0x0000001f08087812 */ /* 0x010fc800078ec0ff */
[----:B------:R-:W-:Y:S01]  /*23f50*/  ISETP.NE.AND P0, PT, R8, 0x1f, PT ;  /* 0x0000001f0800780c */ /* 0x000fe20003f05270 */
[----:B------:R-:W-:-:S12]  /*23f60*/  BRA.DIV UR4, `(.L_x_3183) ;  /* 0x0000006204407947 */ /* 0x000fd8000b800000 */
[----:B------:R-:W-:Y:S01]  /*23f70*/  IMAD.IADD R7, R27, 0x1, R8 ;  /* 0x000000011b077824 */ /* 0x000fe200078e0208 */
[----:B------:R-:W-:-:S04]  /*23f80*/  ULDC UR4, c[0x0][0xc3c] ;  /* 0x00030f0000047ab9 */ /* 0x000fc80000000800 */
[----:B------:R-:W-:-:S13]  /*23f90*/  ISETP.GE.OR P1, PT, R7, UR4, !P0 ;  /* 0x0000000407007c0c */ /* 0x000fda000c726670 */
[----:B------:R-:W4:Y:S08]  /*23fa0*/  @!P1 LDC.64 R2, c[0x0][0xc80] ;  /* 0x00032000ff029b82 */ /* 0x000f300000000a00 */
[----:B------:R-:W5:Y:S01]  /*23fb0*/  @!P1 LDC.64 R4, c[0x0][0xc78] ;  /* 0x00031e00ff049b82 */ /* 0x000f620000000a00 */
[----:B----4-:R-:W-:-:S05]  /*23fc0*/  @!P1 IMAD.WIDE R2, R7, 0x4, R2 ;  /* 0x0000000407029825 */ /* 0x010fca00078e0202 */
[----:B0123--:R5:W2:Y:S02]  /*23fd0*/  @!P1 LDG.E R6, desc[UR54][R2.64] ;  /* 0x0000003602069981 */ /* 0x00faa4000c1e1900 */
[----:B-----5:R-:W-:-:S05]  /*23fe0*/  @!P1 IMAD.WIDE R2, R7, 0x4, R4 ;  /* 0x0000000407029825 */ /* 0x020fca00078e0204 */
        /* <DEDUP_REMOVED lines=30> */
.L_x_3398:
[----:B------:R-:W-:Y:S02]  /*241d0*/  ULDC UR4, c[0x0][0xc38] ;  /* 0x00030e0000047ab9 */ /* 0x000fe40000000800 */
[----:B------:R-:W-:-:S04]  /*241e0*/  IMAD.U32 R5, RZ, RZ, UR4 ;  /* 0x00000004ff057e24 */ /* 0x000fc8000f8e00ff */
[----:B-1----:R-:W-:-:S04]  /*241f0*/  IMAD R14, R14, R5, RZ ;  /* 0x000000050e0e7224 */ /* 0x002fc800078e02ff */
[----:B------:R-:W-:-:S05]  /*24200*/  IMAD.IADD R7, R7, 0x1, R14 ;  /* 0x0000000107077824 */ /* 0x000fca00078e020e */
[----:B------:R-:W-:-:S13]  /*24210*/  ISETP.GT.AND P6, PT, R7, R0, PT ;  /* 0x000000000700720c */ /* 0x000fda0003fc4270 */
[----:B------:R-:W-:Y:S05]  /*24220*/  @P6 BRA `(.L_x_3184) ;  /* 0x0000000000a46947 */ /* 0x000fea0003800000 */
.L_x_3187:
        /* <DEDUP_REMOVED lines=35> */
.L_x_3406:
[----:B------:R-:W-:Y:S02]  /*24460*/  ULDC UR4, c[0x0][0xc38] ;  /* 0x00030e0000047ab9 */ /* 0x000fe40000000800 */
[----:B------:R-:W-:-:S04]  /*24470*/  IMAD.U32 R5, RZ, RZ, UR4 ;  /* 0x00000004ff057e24 */ /* 0x000fc8000f8e00ff */
[----:B-1----:R-:W-:-:S04]  /*24480*/  IMAD R14, R14, R5, RZ ;  /* 0x000000050e0e7224 */ /* 0x002fc800078e02ff */
[----:B------:R-:W-:-:S05]  /*24490*/  IMAD.IADD R7, R14, 0x1, R7 ;  /* 0x000000010e077824 */ /* 0x000fca00078e0207 */
[----:B------:R-:W-:-:S13]  /*244a0*/  ISETP.GT.AND P6, PT, R7, R0, PT ;  /* 0x000000000700720c */ /* 0x000fda0003fc4270 */
[----:B------:R-:W-:Y:S05]  /*244b0*/  @!P6 BRA `(.L_x_3187) ;  /* 0xfffffffc005ce947 */ /* 0x000fea000383ffff */
.L_x_3184:
[----:B------:R-:W-:Y:S01]  /*244c0*/  IMAD.IADD R7, R7, 0x1, -R14 ;  /* 0x0000000107077824 */ /* 0x000fe200078e0a0e */
[----:B------:R-:W-:-:S03]  /*244d0*/  UMOV UR4, 0xffffffff ;  /* 0xffffffff00047882 */ /* 0x000fc60000000000 */
[----:B------:R-:W-:-:S05]  /*244e0*/  IMAD R3, R2, R5, R7 ;  /* 0x0000000502037224 */ /* 0x000fca00078e0207 */
[----:B------:R-:W-:Y:S01]  /*244f0*/  ISETP.GT.AND P6, PT, R3, R0, PT ;  /* 0x000000000300720c */ /* 0x000fe20003fc4270 */
[----:B------:R-:W-:-:S12]  /*24500*/  BRA.DIV UR4, `(.L_x_3188) ;  /* 0x0000006204cc7947 */ /* 0x000fd8000b800000 */
[----:B------:R-:W-:-:S04]  /*24510*/  VOTE.ANY R3, PT, !P6 ;  /* 0x0000000000037806 */ /* 0x000fc800070e0100 */
[----:B------:R-:W1:Y:S02]  /*24520*/  POPC R12, R3 ;  /* 0x00000003000c7309 */ /* 0x000e640000000000 */
[----:B-1----:R1:W2:Y:S01]  /*24530*/  SHFL.IDX PT, R25, R25, R12, 0x1f ;  /* 0x00001f0c19197589 */ /* 0x0022a200000e0000 */
[----:B------:R-:W-:-:S03]  /*24540*/  IMAD.IADD R27, R12, 0x1, R27 ;  /* 0x000000010c1b7824 */ /* 0x000fc600078e021b */
[----:B------:R1:W3:Y:S04]  /*24550*/  SHFL.IDX PT, R4, R4, R12, 0x1f ;  /* 0x00001f0c04047589 */ /* 0x0002e800000e0000 */
.L_x_3411:
[----:B------:R-:W-:-:S13]  /*24560*/  ISETP.NE.AND P0, PT, R3, RZ, PT ;  /* 0x000000ff0300720c */ /* 0x000fda0003f05270 */
[----:B------:R-:W-:Y:S05]  /*24570*/  @!P0 BRA `(.L_x_3189) ;  /* 0x0000000000108947 */ /* 0x000fea0003800000 */
[----:B------:R-:W-:Y:S01]  /*24580*/  UMOV UR4, 0xffffffff ;  /* 0xffffffff00047882 */ /* 0x000fe20000000000 */
[----:B-1----:R-:W-:Y:S02]  /*24590*/  VIADD R12, R12, 0xffffffff ;  /* 0xffffffff0c0c7836 */ /* 0x002fe40000000000 */
[----:B------:R-:W-:Y:S05]  /*245a0*/  BRA.DIV UR4, `(.L_x_3190) ;  /* 0x0000006604007947 */ /* 0x000fea000b800000 */
[----:B------:R4:W1:Y:S02]  /*245b0*/  SHFL.IDX PT, R6, R2, R12, 0x1f ;  /* 0x00001f0c02067589 */ /* 0x00086400000e0000 */
.L_x_3189:
[----:B---3--:R-:W-:Y:S01]  /*245c0*/  ISETP.NE.AND P0, PT, R4, 0x1, PT ;  /* 0x000000010400780c */ /* 0x008fe20003f05270 */
[----:B-1----:R-:W-:-:S04]  /*245d0*/  IMAD R24, R6, R5, R7 ;  /* 0x0000000506187224 */ /* 0x002fc800078e0207 */
[----:B------:R-:W-:-:S08]  /*245e0*/  IMAD.IADD R0, R0, 0x1, -R24 ;  /* 0x0000000100007824 */ /* 0x000fd000078e0a18 */
[----:B------:R-:W-:Y:S05]  /*245f0*/  @!P0 BRA `(.L_x_3191) ;  /* 0x0000000000dc8947 */ /* 0x000fea0003800000 */
[-C--:B--2---:R-:W-:Y:S02]  /*24600*/  IABS R5, R25.reuse ;  /* 0x0000001900057213 */ /* 0x084fe40000000000 */
[----:B------:R-:W-:Y:S02]  /*24610*/  IABS R6, R4 ;  /* 0x0000000400067213 */ /* 0x000fe40000000000 */
[----:B------:R-:W1:Y:S08]  /*24620*/  I2F.RP R7, R5 ;  /* 0x0000000500077306 */ /* 0x000e700000209400 */
[----:B------:R-:W2:Y:S08]  /*24630*/  I2F.RP R8, R6 ;  /* 0x0000000600087306 */ /* 0x000eb00000209400 */
[----:B-1----:R-:W0:Y:S08]  /*24640*/  MUFU.RCP R7, R7 ;  /* 0x0000000700077308 */ /* 0x002e300000001000 */
[----:B--2---:R-:W-:Y:S01]  /*24650*/  MUFU.RCP R8, R8 ;  /* 0x0000000800087308 */ /* 0x004fe20000001000 */
[----:B0---4-:R-:W-:Y:S01]  /*24660*/  VIADD R2, R7, 0xffffffe ;  /* 0x0ffffffe07027836 */ /* 0x011fe20000000000 */
[----:B------:R-:W-:-:S06]  /*24670*/  IABS R7, R25 ;  /* 0x0000001900077213 */ /* 0x000fcc0000000000 */
[----:B------:R0:W1:Y:S02]  /*24680*/  F2I.FTZ.U32.TRUNC.NTZ R3, R2 ;  /* 0x0000000200037305 */ /* 0x000064000021f000 */
[----:B0-----:R-:W-:Y:S02]  /*24690*/  IMAD.MOV.U32 R2, RZ, RZ, RZ ;  /* 0x000000ffff027224 */ /* 0x001fe400078e00ff */
[----:B-1----:R-:W-:-:S04]  /*246a0*/  IMAD.MOV R10, RZ, RZ, -R3 ;  /* 0x000000ffff0a7224 */ /* 0x002fc800078e0a03 */
[----:B------:R-:W-:-:S04]  /*246b0*/  IMAD R9, R10, R5, RZ ;  /* 0x000000050a097224 */ /* 0x000fc800078e02ff */
[----:B------:R-:W-:Y:S01]  /*246c0*/  IMAD.HI.U32 R3, R3, R9, R2 ;  /* 0x0000000903037227 */ /* 0x000fe200078e0002 */
[----:B------:R-:W-:-:S03]  /*246d0*/  IABS R2, R0 ;  /* 0x0000000000027213 */ /* 0x000fc60000000000 */
[----:B------:R-:W-:Y:S02]  /*246e0*/  IMAD.MOV R9, RZ, RZ, -R7 ;  /* 0x000000ffff097224 */ /* 0x000fe400078e0a07 */
[----:B------:R-:W-:-:S04]  /*246f0*/  IMAD.HI.U32 R7, R3, R2, RZ ;  /* 0x0000000203077227 */ /* 0x000fc800078e00ff */
[----:B------:R-:W-:Y:S02]  /*24700*/  IMAD R2, R7, R9, R2 ;  /* 0x0000000907027224 */ /* 0x000fe400078e0202 */
[----:B------:R-:W-:-:S03]  /*24710*/  VIADD R3, R8, 0xffffffe ;  /* 0x0ffffffe08037836 */ /* 0x000fc60000000000 */
[----:B------:R-:W-:-:S03]  /*24720*/  ISETP.GT.U32.AND P1, PT, R5, R2, PT ;  /* 0x000000020500720c */ /* 0x000fc60003f24070 */
[----:B------:R-:W0:Y:S10]  /*24730*/  F2I.FTZ.U32.TRUNC.NTZ R3, R3 ;  /* 0x0000000300037305 */ /* 0x000e34000021f000 */
[----:B------:R-:W-:-:S02]  /*24740*/  @!P1 IMAD.IADD R2, R2, 0x1, -R5 ;  /* 0x0000000102029824 */ /* 0x000fc400078e0a05 */
[----:B------:R-:W-:Y:S01]  /*24750*/  @!P1 VIADD R7, R7, 0x1 ;  /* 0x0000000107079836 */ /* 0x000fe20000000000 */
[----:B------:R-:W-:Y:S02]  /*24760*/  ISETP.NE.AND P1, PT, R25, RZ, PT ;  /* 0x000000ff1900720c */ /* 0x000fe40003f25270 */
[----:B------:R-:W-:Y:S01]  /*24770*/  ISETP.GE.U32.AND P0, PT, R2, R5, PT ;  /* 0x000000050200720c */ /* 0x000fe20003f06070 */
[----:B0-----:R-:W-:Y:S02]  /*24780*/  IMAD.MOV R5, RZ, RZ, -R3 ;  /* 0x000000ffff057224 */ /* 0x001fe400078e0a03 */
[----:B------:R-:W-:Y:S02]  /*24790*/  IMAD.MOV.U32 R2, RZ, RZ, RZ ;  /* 0x000000ffff027224 */ /* 0x000fe400078e00ff */
[----:B------:R-:W-:-:S04]  /*247a0*/  IMAD R5, R5, R6, RZ ;  /* 0x0000000605057224 */ /* 0x000fc800078e02ff */
[----:B------:R-:W-:Y:S01]  /*247b0*/  IMAD.HI.U32 R5, R3, R5, R2 ;  /* 0x0000000503057227 */ /* 0x000fe200078e0002 */
[----:B------:R-:W-:Y:S02]  /*247c0*/  LOP3.LUT R2, R0, R25, RZ, 0x3c, !PT ;  /* 0x0000001900027212 */ /* 0x000fe400078e3cff */
[----:B------:R-:W-:Y:S01]  /*247d0*/  IABS R3, R4 ;  /* 0x0000000400037213 */ /* 0x000fe20000000000 */
[----:B------:R-:W-:Y:S01]  /*247e0*/  @P0 VIADD R7, R7, 0x1 ;  /* 0x0000000107070836 */ /* 0x000fe20000000000 */
[----:B------:R-:W-:-:S03]  /*247f0*/  ISETP.GE.AND P2, PT, R2, RZ, PT ;  /* 0x000000ff0200720c */ /* 0x000fc60003f46270 */
[----:B------:R-:W-:-:S10]  /*24800*/  IMAD.MOV R3, RZ, RZ, -R3 ;  /* 0x000000ffff037224 */ /* 0x000fd400078e0a03 */
[----:B------:R-:W-:Y:S01]  /*24810*/  @!P2 IMAD.MOV R7, RZ, RZ, -R7 ;  /* 0x000000ffff07a224 */ /* 0x000fe200078e0a07 */
[----:B------:R-:W-:-:S04]  /*24820*/  @!P1 LOP3.LUT R7, RZ, R25, RZ, 0x33, !PT ;  /* 0x00000019ff079212 */ /* 0x000fc800078e33ff */
[----:B------:R-:W-:-:S05]  /*24830*/  IABS R2, R7 ;  /* 0x0000000700027213 */ /* 0x000fca0000000000 */
[----:B------:R-:W-:-:S04]  /*24840*/  IMAD.HI.U32 R5, R5, R2, RZ ;  /* 0x0000000205057227 */ /* 0x000fc800078e00ff */
[----:B------:R-:W-:Y:S01]  /*24850*/  IMAD R3, R5, R3, R2 ;  /* 0x0000000305037224 */ /* 0x000fe200078e0202 */
[----:B------:R-:W-:-:S04]  /*24860*/  LOP3.LUT R2, R7, R4, RZ, 0x3c, !PT ;  /* 0x0000000407027212 */ /* 0x000fc800078e3cff */
[----:B------:R-:W-:Y:S02]  /*24870*/  ISETP.GT.U32.AND P1, PT, R6, R3, PT ;  /* 0x000000030600720c */ /* 0x000fe40003f24070 */
        /* <DEDUP_REMOVED lines=8> */
[--C-:B------:R-:W-:Y:S02]  /*24900*/  IMAD.MOV R2, RZ, RZ, -R5.reuse ;  /* 0x000000ffff027224 */ /* 0x100fe400078e0a05 */
[C---:B------:R-:W-:Y:S02]  /*24910*/  IMAD R5, R4.reuse, 0x1000000, R5 ;  /* 0x0100000004057824 */ /* 0x040fe400078e0205 */
[--C-:B------:R-:W-:Y:S02]  /*24920*/  IMAD R4, R4, R2, R7.reuse ;  /* 0x0000000204047224 */ /* 0x100fe400078e0207 */
[----:B------:R-:W-:Y:S02]  /*24930*/  IMAD.MOV R2, RZ, RZ, -R7 ;  /* 0x000000ffff027224 */ /* 0x000fe400078e0a07 */
[----:B------:R-:W-:Y:S02]  /*24940*/  IMAD R26, R4, 0x10000, R5 ;  /* 0x00010000041a7824 */ /* 0x000fe400078e0205 */
[----:B------:R-:W-:Y:S01]  /*24950*/  IMAD R2, R25, R2, R0 ;  /* 0x0000000219027224 */ /* 0x000fe200078e0200 */
[----:B------:R-:W-:Y:S06]  /*24960*/  BRA `(.L_x_3192) ;  /* 0x0000000000f07947 */ /* 0x000fec0003800000 */
.L_x_3191:
[----:B0---4-:R-:W0:Y:S02]  /*24970*/  LDC.64 R2, c[0x0][0xc90] ;  /* 0x00032400ff027b82 */ /* 0x011e240000000a00 */
[----:B0-----:R-:W-:-:S05]  /*24980*/  IMAD.WIDE R2, R27, 0x4, R2 ;  /* 0x000000041b027825 */ /* 0x001fca00078e0202 */
[----:B------:R0:W2:Y:S02]  /*24990*/  LDG.E R6, desc[UR54][R2.64] ;  /* 0x0000003602067981 */ /* 0x0000a4000c1e1900 */
[----:B0-----:R-:W-:Y:S02]  /*249a0*/  IMAD.MOV.U32 R2, RZ, RZ, RZ ;  /* 0x000000ffff027224 */ /* 0x001fe400078e00ff */
[----:B--2---:R-:W-:-:S05]  /*249b0*/  IMAD R7, R25, R6, RZ ;  /* 0x0000000619077224 */ /* 0x004fca00078e02ff */
        /* <DEDUP_REMOVED lines=55> */
.L_x_3192:
[----:B------:R-:W-:-:S05]  /*24d30*/  LOP3.LUT R2, RZ, R2, RZ, 0x33, !PT ;  /* 0x00000002ff027212 */ /* 0x000fca00078e33ff */
[----:B------:R-:W-:Y:S01]  /*24d40*/  IMAD.IADD R25, R25, 0x1, R2 ;  /* 0x0000000119197824 */ /* 0x000fe200078e0202 */
[----:B------:R-:W-:Y:S06]  /*24d50*/  BRA `(.L_x_3193) ;  /* 0x00000000001c7947 */ /* 0x000fec0003800000 */
.L_x_3185:
[----:B------:R-:W-:Y:S01]  /*24d60*/  UMOV UR4, URZ ;  /* 0x0000003f00047c82 */ /* 0x000fe20008000000 */
[----:B------:R-:W-:Y:S01]  /*24d70*/  UMOV UR5, URZ ;  /* 0x0000003f00057c82 */ /* 0x000fe20008000000 */
[----:B------:R-:W-:Y:S01]  /*24d80*/  ULDC UR6, c[0x0][0xc3c] ;  /* 0x00030f0000067ab9 */ /* 0x000fe20000000800 */
[----:B------:R-:W-:Y:S02]  /*24d90*/  IMAD.MOV.U32 R24, RZ, RZ, R0 ;  /* 0x000000ffff187224 */ /* 0x000fe400078e0000 */
[----:B------:R-:W-:Y:S02]  /*24da0*/  IMAD.U32 R25, RZ, RZ, UR4 ;  /* 0x00000004ff197e24 */ /* 0x000fe4000f8e00ff */
[----:B------:R-:W-:Y:S02]  /*24db0*/  IMAD.U32 R26, RZ, RZ, UR5 ;  /* 0x00000005ff1a7e24 */ /* 0x000fe4000f8e00ff */
[----:B------:R-:W-:-:S07]  /*24dc0*/  IMAD.U32 R27, RZ, RZ, UR6 ;  /* 0x00000006ff1b7e24 */ /* 0x000fce000f8e00ff */
.L_x_3193:
        /* <DEDUP_REMOVED lines=10> */
.L_x_3182:
[----:B------:R-:W-:Y:S02]  /*24e70*/  ULDC UR4, c[0x0][0xc3c] ;  /* 0x00030f0000047ab9 */ /* 0x000fe40000000800 */
[----:B0-----:R-:W-:-:S13]  /*24e80*/  ISETP.GE.AND P0, PT, R27, UR4, PT ;  /* 0x000000041b007c0c */ /* 0x001fda000bf06270 */
[----:B------:R-:W-:Y:S05]  /*24e90*/  @!P0 BRA `(.L_x_3194) ;  /* 0xffffff9400708947 */ /* 0x000fea000383ffff */
[----:B------:R-:W-:Y:S05]  /*24ea0*/  BSYNC B8 ;  /* 0x0000000000087941 */ /* 0x000fea0003800000 */
.L_x_3075:
[----:B------:R-:W5:Y:S01]  /*24eb0*/  LDL.LU R0, [R1+0x20] ;  /* 0x0000200001007983 */ /* 0x000f620000300800 */
[----:B------:R-:W-:Y:S01]  /*24ec0*/  BSSY B0, `(.L_x_3195) ;  /* 0x000000b000007945 */ /* 0x000fe20003800000 */
[----:B------:R-:W0:Y:S01]  /*24ed0*/  S2R R5, SR_CgaCtaId ;  /* 0x0000000000057919 */ /* 0x000e220000008800 */
[----:B-----5:R-:W-:-:S05]  /*24ee0*/  VIADD R0, R0, 0x1 ;  /* 0x0000000100007836 */ /* 0x020fca0000000000 */
[----:B-1----:R-:W-:-:S04]  /*24ef0*/  LEA.HI R2, R0, R0, RZ, 0x1 ;  /* 0x0000000000027211 */ /* 0x002fc800078f08ff */
[----:B------:R-:W-:Y:S02]  /*24f00*/  LOP3.LUT R3, R2, 0xfffffffe, RZ, 0xc0, !PT ;  /* 0xfffffffe02037812 */ /* 0x000fe400078ec0ff */
[----:B------:R-:W-:-:S03]  /*24f10*/  MOV R2, 0x400 ;  /* 0x0000040000027802 */ /* 0x000fc60000000f00 */
[----:B------:R-:W-:Y:S01]  /*24f20*/  IMAD.IADD R0, R0, 0x1, -R3 ;  /* 0x0000000100007824 */ /* 0x000fe200078e0a03 */
[----:B0-----:R-:W-:-:S04]  /*24f30*/  LEA R5, R5, R2, 0x18 ;  /* 0x0000000205057211 */ /* 0x001fc800078ec0ff */
[----:B------:R-:W-:-:S04]  /*24f40*/  SHF.L.U32 R0, R0, 0x1f, RZ ;  /* 0x0000001f00007819 */ /* 0x000fc800000006ff */
[----:B------:R-:W0:Y:S02]  /*24f50*/  SYNCS.PHASECHK.TRANS64.TRYWAIT P0, [R5+URZ+0x22820], R0 ;  /* 0x02282000050075a7 */ /* 0x000e24000800017f */
[----:B0-----:R-:W-:Y:S05]  /*24f60*/  @!P0 BRA `(.L_x_3196) ;  /* 0x0000005800b88947 */ /* 0x001fea0003800000 */
.L_x_3414:
[----:B------:R-:W-:Y:S05]  /*24f70*/  BSYNC B0 ;  /* 0x0000000000007941 */ /* 0x000fea0003800000 */
.L_x_3195:
[----:B------:R-:W-:-:S03]  /*24f80*/  UMOV UR4, 0xffffffff ;  /* 0xffffffff00047882 */ /* 0x000fc60000000000 */
[----:B------:R-:W-:Y:S05]  /*24f90*/  BRA.DIV UR4, `(.L_x_3197) ;  /* 0x0000005a04c07947 */ /* 0x000fea000b800000 */
[----:B0-----:R-:W0:Y:S02]  /*24fa0*/  S2R R0, SR_TID.X ;  /* 0x0000000000007919 */ /* 0x001e240000002100 */
[----:B0-----:R-:W-:-:S04]  /*24fb0*/  SHF.R.U32.HI R0, RZ, 0x5, R0 ;  /* 0x00000005ff007819 */ /* 0x001fc80000011600 */
[----:B------:R-:W-:-:S05]  /*24fc0*/  LOP3.LUT R0, R0, 0x3, RZ, 0xc0, !PT ;  /* 0x0000000300007812 */ /* 0x000fca00078ec0ff */
[----:B------:R0:W1:Y:S02]  /*24fd0*/  SHFL.IDX PT, R14, R0, RZ, 0x1f ;  /* 0x00001fff000e7589 */ /* 0x00006400000e0000 */
.L_x_3417:
[----:B-1----:R-:W-:-:S13]  /*24fe0*/  ISETP.NE.AND P0, PT, R14, RZ, PT ;  /* 0x000000ff0e00720c */ /* 0x002fda0003f05270 */
[----:B------:R-:W-:Y:S05]  /*24ff0*/  @P0 BRA `(.L_x_2832) ;  /* 0x0000000000880947 */ /* 0x000fea0003800000 */
[----:B------:R-:W-:-:S03]  /*25000*/  UMOV UR4, 0xffffffff ;  /* 0xffffffff00047882 */ /* 0x000fc60000000000 */
[----:B------:R-:W-:Y:S05]  /*25010*/  BRA.DIV UR4, `(.L_x_3198) ;  /* 0x0000005a04d47947 */ /* 0x000fea000b800000 */
[----:B------:R-:W-:-:S13]  /*25020*/  ELECT P6, URZ, PT ;  /* 0x00000000003f782f */ /* 0x000fda00038c0000 */
.L_x_3420:
[----:B------:R-:W-:Y:S05]  /*25030*/  @!P6 BRA `(.L_x_2832) ;  /* 0x000000000078e947 */ /* 0x000fea0003800000 */
[----:B------:R-:W-:-:S06]  /*25040*/  ULOP3.LUT UR4, UR36, 0x2, URZ, 0xfc, !UPT ;  /* 0x0000000224047892 */ /* 0x000fcc000f8efc3f */
[----:B0-----:R-:W-:-:S05]  /*25050*/  IMAD.U32 R0, RZ, RZ, UR4 ;  /* 0x00000004ff007e24 */ /* 0x001fca000f8e00ff */
[----:B------:R-:W-:-:S13]  /*25060*/  ISETP.NE.AND P0, PT, R0, 0x3, PT ;  /* 0x000000030000780c */ /* 0x000fda0003f05270 */
[----:B------:R-:W-:Y:S05]  /*25070*/  @!P0 BRA `(.L_x_3199) ;  /* 0x0000000000048947 */ /* 0x000fea0003800000 */
[----:B------:R-:W-:Y:S01]  /*25080*/  BPT.TRAP 0x1 ;  /* 0x000000040000795c */ /* 0x000fe20000300000 */
.L_x_3199:
[----:B------:R-:W-:Y:S01]  /*25090*/  IMAD R3, R19, 0x8, R5 ;  /* 0x0000000813037824 */ /* 0x000fe200078e0205 */
[----:B------:R-:W-:Y:S01]  /*250a0*/  SHF.L.U32 R2, R23, 0x1f, RZ ;  /* 0x0000001f17027819 */ /* 0x000fe200000006ff */
[----:B------:R-:W-:-:S03]  /*250b0*/  VIADD R19, R19, 0x1 ;  /* 0x0000000113137836 */ /* 0x000fc60000000000 */
[----:B------:R-:W0:Y:S02]  /*250c0*/  SYNCS.PHASECHK.TRANS64.TRYWAIT P1, [R3+URZ+0x22840], R2 ;  /* 0x02284002030075a7 */ /* 0x000e24000802017f */
[----:B------:R-:W-:-:S04]  /*250d0*/  ISETP.NE.AND P2, PT, R19, 0x2, PT ;  /* 0x000000021300780c */ /* 0x000fc80003f45270 */
[----:B------:R-:W-:Y:S01]  /*250e0*/  SEL R0, RZ, 0x1, P2 ;  /* 0x00000001ff007807 */ /* 0x000fe20001000000 */
[----:B0-----:R-:W-:Y:S08]  /*250f0*/  @!P1 BRA `(.L_x_3200) ;  /* 0x0000005800bc9947 */ /* 0x001ff00003800000 */
.L_x_3421:
[----:B------:R-:W-:Y:S02]  /*25100*/  SEL R19, R19, RZ, P2 ;  /* 0x000000ff13137207 */ /* 0x000fe40001000000 */
[----:B------:R-:W-:Y:S01]  /*25110*/  LOP3.LUT R0, R23, R0, RZ, 0x3c, !PT ;  /* 0x0000000017007212 */ /* 0x000fe200078e3cff */
[----:B------:R-:W-:Y:S06]  /*25120*/  @!P0 BRA `(.L_x_3201) ;  /* 0x0000000000048947 */ /* 0x000fec0003800000 */
[----:B------:R-:W-:Y:S01]  /*25130*/  BPT.TRAP 0x1 ;  /* 0x000000040000795c */ /* 0x000fe20000300000 */
.L_x_3201:
[----:B------:R-:W-:Y:S01]  /*25140*/  IMAD R19, R19, 0x8, R5 ;  /* 0x0000000813137824 */ /* 0x000fe200078e0205 */
[----:B------:R-:W-:-:S04]  /*25150*/  SHF.L.U32 R0, R0, 0x1f, RZ ;  /* 0x0000001f00007819 */ /* 0x000fc800000006ff */
[----:B------:R-:W1:Y:S02]  /*25160*/  SYNCS.PHASECHK.TRANS64.TRYWAIT P1, [R19+URZ+0x22840], R0 ;  /* 0x02284000130075a7 */ /* 0x000e64000802017f */
[----:B-1----:R-:W-:Y:S05]  /*25170*/  @!P1 BRA `(.L_x_3202) ;  /* 0x0000005800b09947 */ /* 0x002fea0003800000 */
.L_x_3422:
[----:B------:R-:W-:Y:S05]  /*25180*/  @!P0 BRA `(.L_x_3203) ;  /* 0x0000000000048947 */ /* 0x000fea0003800000 */
[----:B------:R-:W-:Y:S01]  /*25190*/  BPT.TRAP 0x1 ;  /* 0x000000040000795c */ /* 0x000fe20000300000 */
.L_x_3203:
[----:B------:R-:W5:Y:S02]  /*251a0*/  SYNCS.PHASECHK.TRANS64.TRYWAIT P1, [R3+URZ+0x22860], R2 ;  /* 0x02286002030075a7 */ /* 0x000f64000802017f */
[----:B-----5:R-:W-:Y:S05]  /*251b0*/  @!P1 BRA `(.L_x_3204) ;  /* 0x0000005800b49947 */ /* 0x020fea0003800000 */
.L_x_3423:
[----:B------:R-:W-:Y:S05]  /*251c0*/  @!P0 BRA `(.L_x_3205) ;  /* 0x0000000000048947 */ /* 0x000fea0003800000 */
[----:B------:R-:W-:Y:S01]  /*251d0*/  BPT.TRAP 0x1 ;  /* 0x000000040000795c */ /* 0x000fe20000300000 */
.L_x_3205:
[----:B------:R0:W0:Y:S02]  /*251e0*/  SYNCS.PHASECHK.TRANS64.TRYWAIT P0, [R19+URZ+0x22860], R0 ;  /* 0x02286000130075a7 */ /* 0x000024000800017f */
[----:B0-----:R-:W-:Y:S05]  /*251f0*/  @!P0 NANOSLEEP.SYNCS 0x989680 ;  /* 0x009896800000895d */ /* 0x001fea0003900000 */
[----:B------:R-:W0:Y:S02]  /*25200*/  @!P0 SYNCS.PHASECHK.TRANS64 P0, [R19+URZ+0x22860], R0 ;  /* 0x02286000130085a7 */ /* 0x000e24000800007f */
[----:B0-----:R-:W-:Y:S05]  /*25210*/  @!P0 BRA `(.L_x_3205) ;  /* 0xfffffffc00f08947 */ /* 0x001fea000383ffff */
.L_x_2832:
[----:B------:R-:W-:Y:S05]  /*25220*/  BSYNC B9 ;  /* 0x0000000000097941 */ /* 0x000fea0003800000 */
.L_x_2829:
[----:B------:R-:W-:Y:S05]  /*25230*/  EXIT ;  /* 0x000000000000794d */ /* 0x000fea0003800000 */
.L_x_2860:
[----:B0-----:R0:W1:Y:S02]  /*25240*/  SYNCS.PHASECHK.TRANS64.TRYWAIT P5, [R87+URZ+0x22890], R95 ;  /* 0x0228905f570075a7 */ /* 0x00106400080a017f */
[----:B-1----:R-:W-:Y:S05]  /*25250*/  @!P5 NANOSLEEP.SYNCS 0x989680 ;  /* 0x009896800000d95d */ /* 0x002fea0003900000 */
[----:B------:R-:W1:Y:S02]  /*25260*/  @!P5 SYNCS.PHASECHK.TRANS64 P5, [R87+URZ+0x22890], R95 ;  /* 0x0228905f5700d5a7 */ /* 0x000e6400080a007f */
[----:B-1----:R-:W-:Y:S05]  /*25270*/  @!P5 BRA `(.L_x_2860) ;  /* 0xfffffffc00f0d947 */ /* 0x002fea000383ffff */
[----:B------:R-:W-:Y:S05]  /*25280*/  BRA `(.L_x_3206) ;  /* 0xfffffde4003c7947 */ /* 0x000fea000383ffff */
.L_x_2861:
        /* <DEDUP_REMOVED lines=8> */
.L_x_3208:
[----:B------:R-:W-:Y:S05]  /*25310*/  BSYNC B1 ;  /* 0x0000000000017941 */ /* 0x000fea0003800000 */
.L_x_3207:
        /* <DEDUP_REMOVED lines=8> */
.L_x_3209:
[----:B------:R-:W-:Y:S05]  /*253a0*/  BRA `(.L_x_3210) ;  /* 0xfffffde400087947 */ /* 0x000fea000383ffff */
.L_x_2870:
[----:B------:R-:W-:Y:S01]  /*253b0*/  BSSY B1, `(.L_x_3211) ;  /* 0x0000008000017945 */ /* 0x000fe20003800000 */
[----:B0---4-:R-:W-:Y:S02]  /*253c0*/  IMAD.MOV.U32 R13, RZ, RZ, R97 ;  /* 0x000000ffff0d7224 */ /* 0x011fe400078e0061 */
[----:B------:R-:W-:Y:S02]  /*253d0*/  IMAD.MOV.U32 R12, RZ, RZ, 0x1 ;  /* 0x00000001ff0c7424 */ /* 0x000fe400078e00ff */
[----:B------:R-:W-:Y:S02]  /*253e0*/  IMAD.MOV.U32 R11, RZ, RZ, 0x1c1f ;  /* 0x00001c1fff0b7424 */ /* 0x000fe400078e00ff */
[----:B------:R-:W-:-:S07]  /*253f0*/  IMAD.MOV.U32 R15, RZ, RZ, -0x1 ;  /* 0xffffffffff0f7424 */ /* 0x000fce00078e00ff */
[----:B-123--:R-:W-:Y:S05]  /*25400*/  WARPSYNC.COLLECTIVE R15, `(.L_x_3212) ;  /* 0x000000000f087348 */ /* 0x00efea0003c00000 */
[----:B---3--:R0:W3:Y:S02]  /*25410*/  SHFL.IDX P6, R14, R13, R12, R11 ;  /* 0x0000000c0d0e7389 */ /* 0x0080e400000c000b */
[----:B0123--:R-:W-:Y:S01]  /*25420*/  ENDCOLLECTIVE ;  /* 0x000000000000791b */ /* 0x00ffe20003800000 */
.L_x_3212:
[----:B------:R-:W-:Y:S05]  /*25430*/  BSYNC B1 ;  /* 0x0000000000017941 */ /* 0x000fea0003800000 */
.L_x_3211:
        /* <DEDUP_REMOVED lines=8> */
.L_x_3213:
[----:B------:R-:W-:Y:S05]  /*254c0*/  BRA `(.L_x_3214) ;  /* 0xfffffde800947947 */ /* 0x000fea000383ffff */
.L_x_2880:
[----:B-1----:R1:W2:Y:S02]  /*254d0*/  SYNCS.PHASECHK.TRANS64.TRYWAIT P4, [R87+URZ+0x22890], R95 ;  /* 0x0228905f570075a7 */ /* 0x0022a4000808017f */
[----:B--2---:R-:W-:Y:S05]  /*254e0*/  @!P4 NANOSLEEP.SYNCS 0x989680 ;  /* 0x009896800000c95d */ /* 0x004fea0003900000 */
[----:B------:R-:W2:Y:S02]  /*254f0*/  @!P4 SYNCS.PHASECHK.TRANS64 P4, [R87+URZ+0x22890], R95 ;  /* 0x0228905f5700c5a7 */ /* 0x000ea4000808007f */
[----:B--2---:R-:W-:Y:S05]  /*25500*/  @!P4 BRA `(.L_x_2880) ;  /* 0xfffffffc00f0c947 */ /* 0x004fea000383ffff */
[----:B------:R-:W-:Y:S05]  /*25510*/  BRA `(.L_x_3215) ;  /* 0xfffffdf400807947 */ /* 0x000fea000383ffff */
.L_x_2881:
        /* <DEDUP_REMOVED lines=8> */
.L_x_3217:
[----:B------:R-:W-:Y:S05]  /*255a0*/  BSYNC B1 ;  /* 0x0000000000017941 */ /* 0x000fea0003800000 */
.L_x_3216:
        /* <DEDUP_REMOVED lines=8> */
.L_x_3218:
[----:B------:R-:W-:Y:S01]  /*25630*/  IMAD.MOV.U32 R99, RZ, RZ, R14 ;  /* 0x000000ffff637224 */ /* 0x000fe200078e000e */
[----:B------:R-:W-:Y:S06]  /*25640*/  BRA `(.L_x_3219) ;  /* 0xfffffdf4004c7947 */ /* 0x000fec000383ffff */
.L_x_2886:
        /* <DEDUP_REMOVED lines=8> */
.L_x_3221:
[----:B------:R-:W-:Y:S05]  /*256d0*/  BSYNC B1 ;  /* 0x0000000000017941 */ /* 0x000fea0003800000 */
.L_x_3220:
        /* <DEDUP_REMOVED lines=8> */
.L_x_3222:
[----:B------:R-:W-:Y:S01]  /*25760*/  IMAD.MOV.U32 R96, RZ, RZ, R14 ;  /* 0x000000ffff607224 */ /* 0x000fe200078e000e */
[----:B------:R-:W-:Y:S06]  /*25770*/  BRA `(.L_x_3223) ;  /* 0xfffffdf800f87947 */ /* 0x000fec000383ffff */
.L_x_2891:
[----:B0-----:R0:W1:Y:S02]  /*25780*/  SYNCS.PHASECHK.TRANS64.TRYWAIT P2, [R87+URZ+0x22890], R95 ;  /* 0x0228905f570075a7 */ /* 0x001064000804017f */
[----:B-1----:R-:W-:Y:S05]  /*25790*/  @!P2 NANOSLEEP.SYNCS 0x989680 ;  /* 0x009896800000a95d */ /* 0x002fea0003900000 */
[----:B------:R-:W1:Y:S02]  /*257a0*/  @!P2 SYNCS.PHASECHK.TRANS64 P2, [R87+URZ+0x22890], R95 ;  /* 0x0228905f5700a5a7 */ /* 0x000e64000804007f */
[----:B-1----:R-:W-:Y:S05]  /*257b0*/  @!P2 BRA `(.L_x_2891) ;  /* 0xfffffffc00f0a947 */ /* 0x002fea000383ffff */
[----:B------:R-:W-:Y:S05]  /*257c0*/  BRA `(.L_x_3224) ;  /* 0xfffffe0400187947 */ /* 0x000fea000383ffff */
.L_x_2892:
        /* <DEDUP_REMOVED lines=8> */
.L_x_3226:
[----:B------:R-:W-:Y:S05]  /*25850*/  BSYNC B1 ;  /* 0x0000000000017941 */ /* 0x000fea0003800000 */
.L_x_3225:
        /* <DEDUP_REMOVED lines=8> */
.L_x_3227:
[----:B------:R-:W-:Y:S01]  /*258e0*/  IMAD.MOV.U32 R4, RZ, RZ, R14 ;  /* 0x000000ffff047224 */ /* 0x000fe200078e000e */
[----:B------:R-:W-:Y:S06]  /*258f0*/  BRA `(.L_x_3228) ;  /* 0xfffffe0400347947 */ /* 0x000fec000383ffff */
.L_x_2895:
        /* <DEDUP_REMOVED lines=8> */
.L_x_3230:
[----:B------:R-:W-:Y:S05]  /*25980*/  BSYNC B1 ;  /* 0x0000000000017941 */ /* 0x000fea0003800000 */
.L_x_3229:
        /* <DEDUP_REMOVED lines=8> */
.L_x_3231:
[----:B------:R-:W-:Y:S01]  /*25a10*/  IMAD.MOV.U32 R4, RZ, RZ, R14 ;  /* 0x000000ffff047224 */ /* 0x000fe200078e000e */
[----:B------:R-:W-:Y:S06]  /*25a20*/  BRA `(.L_x_3232) ;  /* 0xfffffe0400307947 */ /* 0x000fec000383ffff */
.L_x_2899:
[----:B---3--:R3:W4:Y:S02]  /*25a30*/  SYNCS.PHASECHK.TRANS64.TRYWAIT P3, [R87+URZ+0x228b0], R95 ;  /* 0x0228b05f570075a7 */ /* 0x008724000806017f */
[----:B----4-:R-:W-:Y:S05]  /*25a40*/  @!P3 NANOSLEEP.SYNCS 0x989680 ;  /* 0x009896800000b95d */ /* 0x010fea0003900000 */
[----:B------:R-:W4:Y:S02]  /*25a50*/  @!P3 SYNCS.PHASECHK.TRANS64 P3, [R87+URZ+0x228b0], R95 ;  /* 0x0228b05f5700b5a7 */ /* 0x000f24000806007f */
[----:B----4-:R-:W-:Y:S05]  /*25a60*/  @!P3 BRA `(.L_x_2899) ;  /* 0xfffffffc00f0b947 */ /* 0x010fea000383ffff */
[----:B------:R-:W-:Y:S05]  /*25a70*/  BRA `(.L_x_3233) ;  /* 0xfffffe0400a87947 */ /* 0x000fea000383ffff */
.L_x_2917:
[----:B------:R-:W-:Y:S01]  /*25a80*/  BSSY B0, `(.L_x_3234) ;  /* 0x0000007000007945 */ /* 0x000fe20003800000 */
[----:B------:R-:W-:Y:S02]  /*25a90*/  IMAD.MOV.U32 R12, RZ, RZ, RZ ;  /* 0x000000ffff0c7224 */ /* 0x000fe400078e00ff */
[----:B------:R-:W-:Y:S02]  /*25aa0*/  IMAD.MOV.U32 R11, RZ, RZ, 0x1f ;  /* 0x0000001fff0b7424 */ /* 0x000fe400078e00ff */
[----:B------:R-:W-:-:S07]  /*25ab0*/  IMAD.MOV.U32 R15, RZ, RZ, -0x1 ;  /* 0xffffffffff0f7424 */ /* 0x000fce00078e00ff */
[----:B------:R-:W-:Y:S05]  /*25ac0*/  WARPSYNC.COLLECTIVE R15, `(.L_x_3235) ;  /* 0x000000000f087348 */ /* 0x000fea0003c00000 */
[----:B------:R0:W1:Y:S02]  /*25ad0*/  SHFL.IDX P6, R14, R13, R12, R11 ;  /* 0x0000000c0d0e7389 */ /* 0x00006400000c000b */
[----:B01----:R-:W-:Y:S01]  /*25ae0*/  ENDCOLLECTIVE ;  /* 0x000000000000791b */ /* 0x003fe20003800000 */
.L_x_3235:
[----:B------:R-:W-:Y:S05]  /*25af0*/  BSYNC B0 ;  /* 0x0000000000007941 */ /* 0x000fea0003800000 */
.L_x_3234:
[----:B------:R-:W-:Y:S05]  /*25b00*/  BRA `(.L_x_3236) ;  /* 0xfffffe1800b87947 */ /* 0x000fea000383ffff */
.L_x_2929:
        /* <DEDUP_REMOVED lines=8> */
.L_x_3238:
[----:B------:R-:W-:Y:S05]  /*25b90*/  BSYNC B1 ;  /* 0x0000000000017941 */ /* 0x000fea0003800000 */
.L_x_3237:
        /* <DEDUP_REMOVED lines=8> */
.L_x_3239:
[----:B------:R-:W-:Y:S02]  /*25c20*/  IMAD.MOV.U32 R13, RZ, RZ, R34 ;  /* 0x000000ffff0d7224 */ /* 0x000fe400078e0022 */
[----:B------:R-:W-:-:S07]  /*25c30*/  IMAD.MOV.U32 R3, RZ, RZ, R14 ;  /* 0x000000ffff037224 */ /* 0x000fce00078e000e */
[----:B------:R-:W-:Y:S05]  /*25c40*/  WARPSYNC.COLLECTIVE R15, `(.L_x_3240) ;  /* 0x000000000f087348 */ /* 0x000fea0003c00000 */
[----:B------:R0:W1:Y:S02]  /*25c50*/  SHFL.IDX P6, R14, R13, R12, R11 ;  /* 0x0000000c0d0e7389 */ /* 0x00006400000c000b */
[----:B01----:R-:W-:Y:S01]  /*25c60*/  ENDCOLLECTIVE ;  /* 0x000000000000791b */ /* 0x003fe20003800000 */
.L_x_3240:
[----:B------:R-:W-:Y:S02]  /*25c70*/  IMAD.MOV.U32 R13, RZ, RZ, R30 ;  /* 0x000000ffff0d7224 */ /* 0x000fe400078e001e */
[----:B------:R-:W-:-:S07]  /*25c80*/  IMAD.MOV.U32 R7, RZ, RZ, R14 ;  /* 0x000000ffff077224 */ /* 0x000fce00078e000e */
[----:B------:R-:W-:Y:S05]  /*25c90*/  WARPSYNC.COLLECTIVE R15, `(.L_x_3241) ;  /* 0x000000000f087348 */ /* 0x000fea0003c00000 */
[----:B------:R0:W1:Y:S02]  /*25ca0*/  SHFL.IDX P6, R14, R13, R12, R11 ;  /* 0x0000000c0d0e7389 */ /* 0x00006400000c000b */
[----:B01----:R-:W-:Y:S01]  /*25cb0*/  ENDCOLLECTIVE ;  /* 0x000000000000791b */ /* 0x003fe20003800000 */
.L_x_3241:
[----:B------:R-:W-:Y:S01]  /*25cc0*/  IMAD.MOV.U32 R8, RZ, RZ, R14 ;  /* 0x000000ffff087224 */ /* 0x000fe200078e000e */
[----:B------:R-:W-:Y:S06]  /*25cd0*/  BRA `(.L_x_3242) ;  /* 0xfffffe20002c7947 */ /* 0x000fec000383ffff */
.L_x_2932:
[----:B------:R-:W-:Y:S01]  /*25ce0*/  BSSY B1, `(.L_x_3243) ;  /* 0x0000008000017945 */ /* 0x000fe20003800000 */
[----:B------:R-:W-:Y:S02]  /*25cf0*/  IMAD.MOV.U32 R13, RZ, RZ, R31 ;  /* 0x000000ffff0d7224 */ /* 0x000fe400078e001f */
[----:B------:R-:W-:Y:S02]  /*25d00*/  IMAD.MOV.U32 R12, RZ, RZ, 0x1 ;  /* 0x00000001ff0c7424 */ /* 0x000fe400078e00ff */
[----:B------:R-:W-:Y:S02]  /*25d10*/  IMAD.MOV.U32 R11, RZ, RZ, 0x1c1f ;  /* 0x00001c1fff0b7424 */ /* 0x000fe400078e00ff */
[----:B------:R-:W-:-:S07]  /*25d20*/  IMAD.MOV.U32 R15, RZ, RZ, -0x1 ;  /* 0xffffffffff0f7424 */ /* 0x000fce00078e00ff */
[----:B-1--4-:R-:W-:Y:S05]  /*25d30*/  WARPSYNC.COLLECTIVE R15, `(.L_x_3244) ;  /* 0x000000000f087348 */ /* 0x012fea0003c00000 */
[----:B------:R0:W2:Y:S02]  /*25d40*/  SHFL.IDX P6, R14, R13, R12, R11 ;  /* 0x0000000c0d0e7389 */ /* 0x0000a400000c000b */
[----:B012-4-:R-:W-:Y:S01]  /*25d50*/  ENDCOLLECTIVE ;  /* 0x000000000000791b */ /* 0x017fe20003800000 */
.L_x_3244:
[----:B------:R-:W-:Y:S05]  /*25d60*/  BSYNC B1 ;  /* 0x0000000000017941 */ /* 0x000fea0003800000 */
.L_x_3243:
        /* <DEDUP_REMOVED lines=8> */
.L_x_3245:
[----:B------:R-:W-:Y:S02]  /*25df0*/  IMAD.MOV.U32 R13, RZ, RZ, R34 ;  /* 0x000000ffff0d7224 */ /* 0x000fe400078e0022 */
[----:B------:R-:W-:-:S07]  /*25e00*/  IMAD.MOV.U32 R3, RZ, RZ, R14 ;  /* 0x000000ffff037224 */ /* 0x000fce00078e000e */
[----:B------:R-:W-:Y:S05]  /*25e10*/  WARPSYNC.COLLECTIVE R15, `(.L_x_3246) ;  /* 0x000000000f087348 */ /* 0x000fea0003c00000 */
[----:B------:R0:W1:Y:S02]  /*25e20*/  SHFL.IDX P6, R14, R13, R12, R11 ;  /* 0x0000000c0d0e7389 */ /* 0x00006400000c000b */
[----:B01----:R-:W-:Y:S01]  /*25e30*/  ENDCOLLECTIVE ;  /* 0x000000000000791b */ /* 0x003fe20003800000 */
.L_x_3246:
[----:B------:R-:W-:Y:S02]  /*25e40*/  IMAD.MOV.U32 R13, RZ, RZ, R30 ;  /* 0x000000ffff0d7224 */ /* 0x000fe400078e001e */
[----:B------:R-:W-:-:S07]  /*25e50*/  IMAD.MOV.U32 R7, RZ, RZ, R14 ;  /* 0x000000ffff077224 */ /* 0x000fce00078e000e */
[----:B------:R-:W-:Y:S05]  /*25e60*/  WARPSYNC.COLLECTIVE R15, `(.L_x_3247) ;  /* 0x000000000f087348 */ /* 0x000fea0003c00000 */
[----:B------:R0:W1:Y:S02]  /*25e70*/  SHFL.IDX P6, R14, R13, R12, R11 ;  /* 0x0000000c0d0e7389 */ /* 0x00006400000c000b */
[----:B01----:R-:W-:Y:S01]  /*25e80*/  ENDCOLLECTIVE ;  /* 0x000000000000791b */ /* 0x003fe20003800000 */
.L_x_3247:
[----:B------:R-:W-:Y:S01]  /*25e90*/  IMAD.MOV.U32 R30, RZ, RZ, R14 ;  /* 0x000000ffff1e7224 */ /* 0x000fe200078e000e */
[----:B------:R-:W-:Y:S06]  /*25ea0*/  BRA `(.L_x_3248) ;  /* 0xfffffe2000807947 */ /* 0x000fec000383ffff */
.L_x_2936:
[----:B0-----:R0:W2:Y:S02]  /*25eb0*/  SYNCS.PHASECHK.TRANS64.TRYWAIT P0, [R23+URZ+0x22800], R34 ;  /* 0x02280022170075a7 */ /* 0x0010a4000800017f */
[----:B--2---:R-:W-:Y:S05]  /*25ec0*/  @!P0 NANOSLEEP.SYNCS 0x989680 ;  /* 0x009896800000895d */ /* 0x004fea0003900000 */
[----:B------:R-:W2:Y:S02]  /*25ed0*/  @!P0 SYNCS.PHASECHK.TRANS64 P0, [R23+URZ+0x22800], R34 ;  /* 0x02280022170085a7 */ /* 0x000ea4000800007f */
[----:B--2---:R-:W-:Y:S05]  /*25ee0*/  @!P0 BRA `(.L_x_2936) ;  /* 0xfffffffc00f08947 */ /* 0x004fea000383ffff */
[----:B------:R-:W-:Y:S05]  /*25ef0*/  BRA `(.L_x_3249) ;  /* 0xfffffe2400747947 */ /* 0x000fea000383ffff */
.L_x_2944:
[----:B------:R-:W1:Y:S01]  /*25f00*/  LDC R39, c[0x0][0x3f4] ;  /* 0x0000fd00ff277b82 */ /* 0x000e620000000800 */
[----:B------:R-:W-:Y:S01]  /*25f10*/  BSSY B1, `(.L_x_3250) ;  /* 0x0000008000017945 */ /* 0x000fe20003800000 */
[----:B0-----:R-:W-:Y:S02]  /*25f20*/  IMAD.MOV.U32 R13, RZ, RZ, R26 ;  /* 0x000000ffff0d7224 */ /* 0x001fe400078e001a */
[----:B------:R-:W-:Y:S02]  /*25f30*/  IMAD.MOV.U32 R12, RZ, RZ, RZ ;  /* 0x000000ffff0c7224 */ /* 0x000fe400078e00ff */
[----:B------:R-:W-:Y:S02]  /*25f40*/  IMAD.MOV.U32 R11, RZ, RZ, 0x1c1f ;  /* 0x00001c1fff0b7424 */ /* 0x000fe400078e00ff */
[----:B------:R-:W-:-:S07]  /*25f50*/  IMAD.MOV.U32 R15, RZ, RZ, -0x1 ;  /* 0xffffffffff0f7424 */ /* 0x000fce00078e00ff */
[----:B-1----:R-:W-:Y:S05]  /*25f60*/  WARPSYNC.COLLECTIVE R15, `(.L_x_3251) ;  /* 0x000000000f087348 */ /* 0x002fea0003c00000 */
[----:B------:R0:W2:Y:S02]  /*25f70*/  SHFL.IDX P6, R14, R13, R12, R11 ;  /* 0x0000000c0d0e7389 */ /* 0x0000a400000c000b */
[----:B012---:R-:W-:Y:S01]  /*25f80*/  ENDCOLLECTIVE ;  /* 0x000000000000791b */ /* 0x007fe20003800000 */
.L_x_3251:
[----:B------:R-:W-:Y:S05]  /*25f90*/  BSYNC B1 ;  /* 0x0000000000017941 */ /* 0x000fea0003800000 */
.L_x_3250:
[----:B------:R-:W-:Y:S01]  /*25fa0*/  IMAD.MOV.U32 R13, RZ, RZ, R36 ;  /* 0x000000ffff0d7224 */ /* 0x000fe200078e0024 */
[----:B------:R-:W-:Y:S01]  /*25fb0*/  ISETP.GE.AND P0, PT, R18, R39, PT ;  /* 0x000000271200720c */ /* 0x000fe20003f06270 */
[----:B------:R-:W-:Y:S02]  /*25fc0*/  IMAD.MOV.U32 R12, RZ, RZ, RZ ;  /* 0x000000ffff0c7224 */ /* 0x000fe400078e00ff */
[----:B------:R-:W-:Y:S02]  /*25fd0*/  IMAD.MOV.U32 R11, RZ, RZ, 0x1c1f ;  /* 0x00001c1fff0b7424 */ /* 0x000fe400078e00ff */
[----:B------:R-:W-:Y:S02]  /*25fe0*/  IMAD.MOV.U32 R15, RZ, RZ, -0x1 ;  /* 0xffffffffff0f7424 */ /* 0x000fe400078e00ff */
[----:B------:R-:W-:Y:S02]  /*25ff0*/  IMAD.MOV.U32 R0, RZ, RZ, R14 ;  /* 0x000000ffff007224 */ /* 0x000fe400078e000e */
[----:B------:R-:W-:-:S07]  /*26000*/  IMAD R25, R203, R6, RZ ;  /* 0x00000006cb197224 */ /* 0x000fce00078e02ff */
[----:B------:R-:W-:Y:S05]  /*26010*/  WARPSYNC.COLLECTIVE R15, `(.L_x_3252) ;  /* 0x000000000f087348 */ /* 0x000fea0003c00000 */
[----:B------:R0:W1:Y:S02]  /*26020*/  SHFL.IDX P6, R14, R13, R12, R11 ;  /* 0x0000000c0d0e7389 */ /* 0x00006400000c000b */
[----:B01----:R-:W-:Y:S01]  /*26030*/  ENDCOLLECTIVE ;  /* 0x000000000000791b */ /* 0x003fe20003800000 */
.L_x_3252:
[----:B------:R-:W-:Y:S01]  /*26040*/  ISETP.GE.OR P1, PT, R40, R25, P0 ;  /* 0x000000192800720c */ /* 0x000fe20000726670 */
[----:B------:R-:W-:-:S12]  /*26050*/  IMAD.MOV.U32 R13, RZ, RZ, R24 ;  /* 0x000000ffff0d7224 */ /* 0x000fd800078e0018 */
[C---:B------:R-:W-:Y:S01]  /*26060*/  @!P1 IMAD.SHL.U32 R5, R18.reuse, 0x2, RZ ;  /* 0x0000000212059824 */ /* 0x040fe200078e00ff */
[----:B------:R-:W-:Y:S01]  /*26070*/  @!P1 SHF.L.U64.HI R7, R18, 0x1, R19 ;  /* 0x0000000112079819 */ /* 0x000fe20000010213 */
[----:B------:R-:W-:-:S07]  /*26080*/  IMAD.MOV.U32 R3, RZ, RZ, R14 ;  /* 0x000000ffff037224 */ /* 0x000fce00078e000e */
[----:B------:R-:W-:Y:S05]  /*26090*/  WARPSYNC.COLLECTIVE R15, `(.L_x_3253) ;  /* 0x000000000f087348 */ /* 0x000fea0003c00000 */
[----:B------:R0:W1:Y:S02]  /*260a0*/  SHFL.IDX P6, R14, R13, R12, R11 ;  /* 0x0000000c0d0e7389 */ /* 0x00006400000c000b */
[----:B01----:R-:W-:Y:S01]  /*260b0*/  ENDCOLLECTIVE ;  /* 0x000000000000791b */ /* 0x003fe20003800000 */
.L_x_3253:
[----:B------:R-:W-:-:S05]  /*260c0*/  @!P1 IADD3 R8, P2, R3, R5, RZ ;  /* 0x0000000503089210 */ /* 0x000fca0007f5e0ff */
[----:B------:R-:W-:Y:S02]  /*260d0*/  @!P1 IMAD.X R9, R0, 0x1, R7, P2 ;  /* 0x0000000100099824 */ /* 0x000fe400010e0607 */
[----:B------:R-:W-:Y:S02]  /*260e0*/  IMAD.MOV.U32 R13, RZ, RZ, R37 ;  /* 0x000000ffff0d7224 */ /* 0x000fe400078e0025 */
[----:B------:R-:W-:-:S07]  /*260f0*/  IMAD.MOV.U32 R4, RZ, RZ, R14 ;  /* 0x000000ffff047224 */ /* 0x000fce00078e000e */
[----:B------:R-:W-:Y:S05]  /*26100*/  WARPSYNC.COLLECTIVE R15, `(.L_x_3254) ;  /* 0x000000000f087348 */ /* 0x000fea0003c00000 */
[----:B------:R0:W1:Y:S02]  /*26110*/  SHFL.IDX P6, R14, R13, R12, R11 ;  /* 0x0000000c0d0e7389 */ /* 0x00006400000c000b */
[----:B01----:R-:W-:Y:S01]  /*26120*/  ENDCOLLECTIVE ;  /* 0x000000000000791b */ /* 0x003fe20003800000 */
.L_x_3254:
[----:B------:R-:W2:Y:S01]  /*26130*/  @!P1 LD.E.128 R8, desc[UR54][R8.64] ;  /* 0x0000003608089980 */ /* 0x000ea2000c101d00 */
[----:B------:R-:W-:-:S05]  /*26140*/  @!P1 IADD3 R14, P2, R14, R5, RZ ;  /* 0x000000050e0e9210 */ /* 0x000fca0007f5e0ff */
[----:B------:R-:W-:Y:S02]  /*26150*/  @!P1 IMAD.X R5, R4, 0x1, R7, P2 ;  /* 0x0000000104059824 */ /* 0x000fe400010e0607 */
[----:B------:R-:W-:-:S06]  /*26160*/  @!P1 IMAD.MOV.U32 R4, RZ, RZ, R14 ;  /* 0x000000ffff049224 */ /* 0x000fcc00078e000e */
[----:B------:R-:W5:Y:S01]  /*26170*/  @!P1 LD.E.128 R4, desc[UR54][R4.64] ;  /* 0x0000003604049980 */ /* 0x000f62000c101d00 */
[----:B------:R-:W-:Y:S01]  /*26180*/  CS2R R28, SRZ ;  /* 0x00000000001c7805 */ /* 0x000fe2000001ff00 */
[----:B------:R-:W-:Y:S01]  /*26190*/  IMAD.MOV.U32 R13, RZ, RZ, R26 ;  /* 0x000000ffff0d7224 */ /* 0x000fe200078e001a */
[----:B------:R-:W-:Y:S01]  /*261a0*/  CS2R R20, SRZ ;  /* 0x0000000000147805 */ /* 0x000fe2000001ff00 */
[----:B------:R-:W-:Y:S01]  /*261b0*/  IMAD.MOV.U32 R12, RZ, RZ, 0x1 ;  /* 0x00000001ff0c7424 */ /* 0x000fe200078e00ff */
[----:B------:R-:W-:Y:S02]  /*261c0*/  CS2R R30, SRZ ;  /* 0x00000000001e7805 */ /* 0x000fe4000001ff00 */
[----:B------:R-:W-:Y:S01]  /*261d0*/  CS2R R34, SRZ ;  /* 0x0000000000227805 */ /* 0x000fe2000001ff00 */
[----:B--2---:R-:W-:Y:S02]  /*261e0*/  @!P1 IMAD.MOV.U32 R29, RZ, RZ, R11 ;  /* 0x000000ffff1d9224 */ /* 0x004fe400078e000b */
[----:B------:R-:W-:-:S02]  /*261f0*/  IMAD.MOV.U32 R11, RZ, RZ, 0x1c1f ;  /* 0x00001c1fff0b7424 */ /* 0x000fc400078e00ff */
[----:B------:R-:W-:Y:S02]  /*26200*/  @!P1 IMAD.MOV.U32 R20, RZ, RZ, R8 ;  /* 0x000000ffff149224 */ /* 0x000fe400078e0008 */
[----:B------:R-:W-:-:S07]  /*26210*/  @!P1 IMAD.MOV.U32 R21, RZ, RZ, R9 ;  /* 0x000000ffff159224 */ /* 0x000fce00078e0009 */
[----:B-----5:R-:W-:Y:S05]  /*26220*/  WARPSYNC.COLLECTIVE R15, `(.L_x_3255) ;  /* 0x000000000f087348 */ /* 0x020fea0003c00000 */
[----:B------:R0:W1:Y:S02]  /*26230*/  SHFL.IDX P6, R14, R13, R12, R11 ;  /* 0x0000000c0d0e7389 */ /* 0x00006400000c000b */
[----:B01---5:R-:W-:Y:S01]  /*26240*/  ENDCOLLECTIVE ;  /* 0x000000000000791b */ /* 0x023fe20003800000 */
.L_x_3255:
[----:B------:R-:W-:Y:S02]  /*26250*/  IMAD.MOV.U32 R0, RZ, RZ, R20 ;  /* 0x000000ffff007224 */ /* 0x000fe400078e0014 */
[----:B------:R-:W-:Y:S02]  /*26260*/  IMAD.MOV.U32 R3, RZ, RZ, R21 ;  /* 0x000000ffff037224 */ /* 0x000fe400078e0015 */
[----:B------:R-:W-:Y:S01]  /*26270*/  @!P1 IMAD.MOV.U32 R28, RZ, RZ, R10 ;  /* 0x000000ffff1c9224 */ /* 0x000fe200078e000a */
[----:B------:R-:W-:Y:S01]  /*26280*/  PRMT R38, R38, 0x5410, R0 ;  /* 0x0000541026267816 */ /* 0x000fe20000000000 */
[----:B------:R-:W-:Y:S01]  /*26290*/  IMAD.MOV.U32 R9, RZ, RZ, R29 ;  /* 0x000000ffff097224 */ /* 0x000fe200078e001d */
[----:B------:R-:W-:Y:S01]  /*262a0*/  PRMT R48, R48, 0x5410, R3 ;  /* 0x0000541030307816 */ /* 0x000fe20000000003 */
[----:B------:R-:W-:Y:S02]  /*262b0*/  IMAD.MOV.U32 R8, RZ, RZ, R28 ;  /* 0x000000ffff087224 */ /* 0x000fe400078e001c */
[----:B------:R-:W-:-:S03]  /*262c0*/  IMAD.MOV.U32 R13, RZ, RZ, R36 ;  /* 0x000000ffff0d7224 */ /* 0x000fc600078e0024 */
[----:B------:R-:W-:Y:S01]  /*262d0*/  PRMT R38, R8, 0x7610, R38 ;  /* 0x0000761008267816 */ /* 0x000fe20000000026 */
[----:B------:R-:W-:Y:S01]  /*262e0*/  @!P1 IMAD.MOV.U32 R30, RZ, RZ, R4 ;  /* 0x000000ffff1e9224 */ /* 0x000fe200078e0004 */
[----:B------:R-:W-:Y:S01]  /*262f0*/  PRMT R36, R9, 0x7610, R36 ;  /* 0x0000761009247816 */ /* 0x000fe20000000024 */
[----:B------:R-:W-:Y:S02]  /*26300*/  @!P1 IMAD.MOV.U32 R31, RZ, RZ, R5 ;  /* 0x000000ffff1f9224 */ /* 0x000fe400078e0005 */
[----:B------:R-:W-:Y:S02]  /*26310*/  @!P1 IMAD.MOV.U32 R34, RZ, RZ, R6 ;  /* 0x000000ffff229224 */ /* 0x000fe400078e0006 */
[----:B------:R-:W-:Y:S02]  /*26320*/  @!P1 IMAD.MOV.U32 R35, RZ, RZ, R7 ;  /* 0x000000ffff239224 */ /* 0x000fe400078e0007 */
[----:B------:R-:W-:-:S07]  /*26330*/  IMAD.MOV.U32 R0, RZ, RZ, R14 ;  /* 0x000000ffff007224 */ /* 0x000fce00078e000e */
[----:B------:R-:W-:Y:S05]  /*26340*/  WARPSYNC.COLLECTIVE R15, `(.L_x_3256) ;  /* 0x000000000f087348 */ /* 0x000fea0003c00000 */
[----:B------:R0:W1:Y:S02]  /*26350*/  SHFL.IDX P6, R14, R13, R12, R11 ;  /* 0x0000000c0d0e7389 */ /* 0x00006400000c000b */
[----:B01----:R-:W-:Y:S01]  /*26360*/  ENDCOLLECTIVE ;  /* 0x000000000000791b */ /* 0x003fe20003800000 */
.L_x_3256:
[----:B------:R-:W-:Y:S02]  /*26370*/  IMAD.MOV.U32 R4, RZ, RZ, R30 ;  /* 0x000000ffff047224 */ /* 0x000fe400078e001e */
[----:B------:R-:W-:Y:S02]  /*26380*/  IMAD.MOV.U32 R5, RZ, RZ, R31 ;  /* 0x000000ffff057224 */ /* 0x000fe400078e001f */
[----:B------:R-:W-:Y:S02]  /*26390*/  IMAD.MOV.U32 R6, RZ, RZ, R34 ;  /* 0x000000ffff067224 */ /* 0x000fe400078e0022 */
[----:B------:R-:W-:Y:S01]  /*263a0*/  IMAD.MOV.U32 R7, RZ, RZ, R35 ;  /* 0x000000ffff077224 */ /* 0x000fe200078e0023 */
[----:B------:R-:W-:Y:S02]  /*263b0*/  PRMT R41, R4, 0x5410, R5 ;  /* 0x0000541004297816 */ /* 0x000fe40000000005 */
[----:B------:R-:W-:Y:S02]  /*263c0*/  CS2R R4, SRZ ;  /* 0x0000000000047805 */ /* 0x000fe4000001ff00 */
[----:B------:R-:W-:Y:S01]  /*263d0*/  PRMT R45, R7, 0x5410, R6 ;  /* 0x00005410072d7816 */ /* 0x000fe20000000006 */
[----:B------:R-:W-:-:S02]  /*263e0*/  IMAD.MOV.U32 R13, RZ, RZ, R24 ;  /* 0x000000ffff0d7224 */ /* 0x000fc400078e0018 */
[----:B------:R-:W-:-:S07]  /*263f0*/  IMAD.MOV.U32 R3, RZ, RZ, R14 ;  /* 0x000000ffff037224 */ /* 0x000fce00078e000e */
[----:B------:R-:W-:Y:S05]  /*26400*/  WARPSYNC.COLLECTIVE R15, `(.L_x_3257) ;  /* 0x000000000f087348 */ /* 0x000fea0003c00000 */
[----:B------:R0:W1:Y:S02]  /*26410*/  SHFL.IDX P6, R14, R13, R12, R11 ;  /* 0x0000000c0d0e7389 */ /* 0x00006400000c000b */
[----:B01----:R-:W-:Y:S01]  /*26420*/  ENDCOLLECTIVE ;  /* 0x000000000000791b */ /* 0x003fe20003800000 */
.L_x_3257:
[----:B------:R-:W-:Y:S02]  /*26430*/  IMAD.MOV.U32 R13, RZ, RZ, R37 ;  /* 0x000000ffff0d7224 */ /* 0x000fe400078e0025 */
[----:B------:R-:W-:-:S07]  /*26440*/  IMAD.MOV.U32 R24, RZ, RZ, R14 ;  /* 0x000000ffff187224 */ /* 0x000fce00078e000e */
[----:B------:R-:W-:Y:S05]  /*26450*/  WARPSYNC.COLLECTIVE R15, `(.L_x_3258) ;  /* 0x000000000f087348 */ /* 0x000fea0003c00000 */
[----:B------:R0:W1:Y:S02]  /*26460*/  SHFL.IDX P6, R14, R13, R12, R11 ;  /* 0x0000000c0d0e7389 */ /* 0x00006400000c000b */
[----:B01----:R-:W-:Y:S01]  /*26470*/  ENDCOLLECTIVE ;  /* 0x000000000000791b */ /* 0x003fe20003800000 */
.L_x_3258:
[----:B------:R-:W-:Y:S05]  /*26480*/  BRA `(.L_x_3259) ;  /* 0xfffffe3000807947 */ /* 0x000fea000383ffff */
.L_x_2948:
[----:B0-----:R0:W1:Y:S02]  /*26490*/  SYNCS.PHASECHK.TRANS64.TRYWAIT P1, [R23+URZ+0x22800], R12 ;  /* 0x0228000c170075a7 */ /* 0x001064000802017f */
[----:B-1----:R-:W-:Y:S05]  /*264a0*/  @!P1 NANOSLEEP.SYNCS 0x989680 ;  /* 0x009896800000995d */ /* 0x002fea0003900000 */
[----:B------:R-:W1:Y:S02]  /*264b0*/  @!P1 SYNCS.PHASECHK.TRANS64 P1, [R23+URZ+0x22800], R12 ;  /* 0x0228000c170095a7 */ /* 0x000e64000802007f */
[----:B-1----:R-:W-:Y:S05]  /*264c0*/  @!P1 BRA `(.L_x_2948) ;  /* 0xfffffffc00f09947 */ /* 0x002fea000383ffff */
[----:B------:R-:W-:Y:S05]  /*264d0*/  BRA `(.L_x_3260) ;  /* 0xfffffe3400247947 */ /* 0x000fea000383ffff */
.L_x_2954:
[----:B--2---:R2:W3:Y:S02]  /*264e0*/  SYNCS.PHASECHK.TRANS64.TRYWAIT P0, [R0+URZ+0x22830], R73 ;  /* 0x02283049000075a7 */ /* 0x0044e4000800017f */
[----:B---3--:R-:W-:Y:S05]  /*264f0*/  @!P0 NANOSLEEP.SYNCS 0x989680 ;  /* 0x009896800000895d */ /* 0x008fea0003900000 */
[----:B------:R-:W3:Y:S02]  /*26500*/  @!P0 SYNCS.PHASECHK.TRANS64 P0, [R0+URZ+0x22830], R73 ;  /* 0x02283049000085a7 */ /* 0x000ee4000800007f */
[----:B---3--:R-:W-:Y:S05]  /*26510*/  @!P0 BRA `(.L_x_2954) ;  /* 0xfffffffc00f08947 */ /* 0x008fea000383ffff */
[----:B------:R-:W-:Y:S05]  /*26520*/  BRA `(.L_x_2953) ;  /* 0xfffffe4000fc7947 */ /* 0x000fea000383ffff */
.L_x_2968:
[----:B-1----:R1:W2:Y:S02]  /*26530*/  SYNCS.PHASECHK.TRANS64.TRYWAIT P0, [R0+URZ+0x22850], R73 ;  /* 0x02285049000075a7 */ /* 0x0022a4000800017f */
[----:B--2---:R-:W-:Y:S05]  /*26540*/  @!P0 NANOSLEEP.SYNCS 0x989680 ;  /* 0x009896800000895d */ /* 0x004fea0003900000 */
[----:B------:R-:W2:Y:S02]  /*26550*/  @!P0 SYNCS.PHASECHK.TRANS64 P0, [R0+URZ+0x22850], R73 ;  /* 0x02285049000085a7 */ /* 0x000ea4000800007f */
[----:B--2---:R-:W-:Y:S05]  /*26560*/  @!P0 BRA `(.L_x_2968) ;  /* 0xfffffffc00f08947 */ /* 0x004fea000383ffff */
[----:B------:R-:W-:Y:S05]  /*26570*/  BRA `(.L_x_2967) ;  /* 0xfffffe6c00687947 */ /* 0x000fea000383ffff */
.L_x_2978:
[----:B-1----:R1:W2:Y:S02]  /*26580*/  SYNCS.PHASECHK.TRANS64.TRYWAIT P0, [R9+URZ+0x22830], R20 ;  /* 0x02283014090075a7 */ /* 0x0022a4000800017f */
[----:B--2---:R-:W-:Y:S05]  /*26590*/  @!P0 NANOSLEEP.SYNCS 0x989680 ;  /* 0x009896800000895d */ /* 0x004fea0003900000 */
[----:B------:R-:W2:Y:S02]  /*265a0*/  @!P0 SYNCS.PHASECHK.TRANS64 P0, [R9+URZ+0x22830], R20 ;  /* 0x02283014090085a7 */ /* 0x000ea4000800007f */
[----:B--2---:R-:W-:Y:S05]  /*265b0*/  @!P0 BRA `(.L_x_2978) ;  /* 0xfffffffc00f08947 */ /* 0x004fea000383ffff */
[----:B------:R-:W-:Y:S05]  /*265c0*/  BRA `(.L_x_2977) ;  /* 0xfffffe74006c7947 */ /* 0x000fea000383ffff */
.L_x_2992:
[----:B---3--:R3:W4:Y:S02]  /*265d0*/  SYNCS.PHASECHK.TRANS64.TRYWAIT P0, [R9+URZ+0x22850], R20 ;  /* 0x02285014090075a7 */ /* 0x008724000800017f */
[----:B----4-:R-:W-:Y:S05]  /*265e0*/  @!P0 NANOSLEEP.SYNCS 0x989680 ;  /* 0x009896800000895d */ /* 0x010fea0003900000 */
[----:B------:R-:W4:Y:S02]  /*265f0*/  @!P0 SYNCS.PHASECHK.TRANS64 P0, [R9+URZ+0x22850], R20 ;  /* 0x02285014090085a7 */ /* 0x000f24000800007f */
[----:B----4-:R-:W-:Y:S05]  /*26600*/  @!P0 BRA `(.L_x_2992) ;  /* 0xfffffffc00f08947 */ /* 0x010fea000383ffff */
[----:B------:R-:W-:Y:S05]  /*26610*/  BRA `(.L_x_2991) ;  /* 0xfffffea800087947 */ /* 0x000fea000383ffff */
.L_x_3003:
[----:B-1----:R1:W3:Y:S02]  /*26620*/  SYNCS.PHASECHK.TRANS64.TRYWAIT P1, [R0+URZ+0x22830], R9 ;  /* 0x02283009000075a7 */ /* 0x0022e4000802017f */
[----:B---3--:R-:W-:Y:S05]  /*26630*/  @!P1 NANOSLEEP.SYNCS 0x989680 ;  /* 0x009896800000995d */ /* 0x008fea0003900000 */
[----:B------:R-:W3:Y:S02]  /*26640*/  @!P1 SYNCS.PHASECHK.TRANS64 P1, [R0+URZ+0x22830], R9 ;  /* 0x02283009000095a7 */ /* 0x000ee4000802007f */
[----:B---3--:R-:W-:Y:S05]  /*26650*/  @!P1 BRA `(.L_x_3003) ;  /* 0xfffffffc00f09947 */ /* 0x008fea000383ffff */
[----:B------:R-:W-:Y:S05]  /*26660*/  BRA `(.L_x_3002) ;  /* 0xfffffeb0001c7947 */ /* 0x000fea000383ffff */
.L_x_3009:
[----:B-1----:R1:W2:Y:S02]  /*26670*/  SYNCS.PHASECHK.TRANS64.TRYWAIT P1, [R0+URZ+0x22850], R9 ;  /* 0x02285009000075a7 */ /* 0x0022a4000802017f */
[----:B--2---:R-:W-:Y:S05]  /*26680*/  @!P1 NANOSLEEP.SYNCS 0x989680 ;  /* 0x009896800000995d */ /* 0x004fea0003900000 */
[----:B------:R-:W2:Y:S02]  /*26690*/  @!P1 SYNCS.PHASECHK.TRANS64 P1, [R0+URZ+0x22850], R9 ;  /* 0x02285009000095a7 */ /* 0x000ea4000802007f */
[----:B--2---:R-:W-:Y:S05]  /*266a0*/  @!P1 BRA `(.L_x_3009) ;  /* 0xfffffffc00f09947 */ /* 0x004fea000383ffff */
[----:B------:R-:W-:Y:S05]  /*266b0*/  BRA `(.L_x_3008) ;  /* 0xfffffed0000c7947 */ /* 0x000fea000383ffff */
.L_x_3016:
[----:B-1----:R1:W3:Y:S02]  /*266c0*/  SYNCS.PHASECHK.TRANS64.TRYWAIT P0, [R9+URZ+0x22830], R20 ;  /* 0x02283014090075a7 */ /* 0x0022e4000800017f */
[----:B---3--:R-:W-:Y:S05]  /*266d0*/  @!P0 NANOSLEEP.SYNCS 0x989680 ;  /* 0x009896800000895d */ /* 0x008fea0003900000 */
[----:B------:R-:W3:Y:S02]  /*266e0*/  @!P0 SYNCS.PHASECHK.TRANS64 P0, [R9+URZ+0x22830], R20 ;  /* 0x02283014090085a7 */ /* 0x000ee4000800007f */
[----:B---3--:R-:W-:Y:S05]  /*266f0*/  @!P0 BRA `(.L_x_3016) ;  /* 0xfffffffc00f08947 */ /* 0x008fea000383ffff */
[----:B------:R-:W-:Y:S05]  /*26700*/  BRA `(.L_x_3015) ;  /* 0xfffffed400607947 */ /* 0x000fea000383ffff */
.L_x_3030:
[----:B-1----:R1:W3:Y:S02]  /*26710*/  SYNCS.PHASECHK.TRANS64.TRYWAIT P0, [R9+URZ+0x22850], R20 ;  /* 0x02285014090075a7 */ /* 0x0022e4000800017f */
[----:B---3--:R-:W-:Y:S05]  /*26720*/  @!P0 NANOSLEEP.SYNCS 0x989680 ;  /* 0x009896800000895d */ /* 0x008fea0003900000 */
[----:B------:R-:W3:Y:S02]  /*26730*/  @!P0 SYNCS.PHASECHK.TRANS64 P0, [R9+URZ+0x22850], R20 ;  /* 0x02285014090085a7 */ /* 0x000ee4000800007f */
[----:B---3--:R-:W-:Y:S05]  /*26740*/  @!P0 BRA `(.L_x_3030) ;  /* 0xfffffffc00f08947 */ /* 0x008fea000383ffff */
[----:B------:R-:W-:Y:S05]  /*26750*/  BRA `(.L_x_3029) ;  /* 0xffffff0400fc7947 */ /* 0x000fea000383ffff */
.L_x_3037:
[----:B------:R-:W-:Y:S02]  /*26760*/  IMAD.MOV.U32 R13, RZ, RZ, R48 ;  /* 0x000000ffff0d7224 */ /* 0x000fe400078e0030 */
[----:B------:R-:W-:Y:S02]  /*26770*/  IMAD.MOV.U32 R12, RZ, RZ, RZ ;  /* 0x000000ffff0c7224 */ /* 0x000fe400078e00ff */
[----:B------:R-:W-:Y:S02]  /*26780*/  IMAD.MOV.U32 R11, RZ, RZ, 0x181f ;  /* 0x0000181fff0b7424 */ /* 0x000fe400078e00ff */
[----:B------:R-:W-:-:S07]  /*26790*/  IMAD.MOV.U32 R15, RZ, RZ, -0x1 ;  /* 0xffffffffff0f7424 */ /* 0x000fce00078e00ff */
[----:B-----5:R-:W-:Y:S05]  /*267a0*/  WARPSYNC.COLLECTIVE R15, `(.L_x_3261) ;  /* 0x000000000f087348 */ /* 0x020fea0003c00000 */
[----:B------:R0:W1:Y:S02]  /*267b0*/  SHFL.IDX P6, R14, R13, R12, R11 ;  /* 0x0000000c0d0e7389 */ /* 0x00006400000c000b */
[----:B01---5:R-:W-:Y:S01]  /*267c0*/  ENDCOLLECTIVE ;  /* 0x000000000000791b */ /* 0x023fe20003800000 */
.L_x_3261:
[----:B------:R-:W-:Y:S02]  /*267d0*/  IMAD.MOV.U32 R13, RZ, RZ, R21 ;  /* 0x000000ffff0d7224 */ /* 0x000fe400078e0015 */
[----:B------:R-:W-:-:S07]  /*267e0*/  IMAD.MOV.U32 R20, RZ, RZ, R14 ;  /* 0x000000ffff147224 */ /* 0x000fce00078e000e */
[----:B------:R-:W-:Y:S05]  /*267f0*/  WARPSYNC.COLLECTIVE R15, `(.L_x_3262) ;  /* 0x000000000f087348 */ /* 0x000fea0003c00000 */
[----:B------:R0:W1:Y:S02]  /*26800*/  SHFL.IDX P6, R14, R13, R12, R11 ;  /* 0x0000000c0d0e7389 */ /* 0x00006400000c000b */
[----:B01----:R-:W-:Y:S01]  /*26810*/  ENDCOLLECTIVE ;  /* 0x000000000000791b */ /* 0x003fe20003800000 */
.L_x_3262:
[----:B------:R-:W-:Y:S05]  /*26820*/  BRA `(.L_x_3263) ;  /* 0xffffff3000487947 */ /* 0x000fea000383ffff */
.L_x_3040:
        /* <DEDUP_REMOVED lines=8> */
.L_x_3265:
[----:B------:R-:W-:Y:S05]  /*268b0*/  BSYNC B1 ;  /* 0x0000000000017941 */ /* 0x000fea0003800000 */
.L_x_3264:
        /* <DEDUP_REMOVED lines=8> */
.L_x_3266:
[----:B------:R-:W-:Y:S05]  /*26940*/  BRA `(.L_x_3267) ;  /* 0xffffff3000907947 */ /* 0x000fea000383ffff */
.L_x_3043:
[----:B------:R-:W-:Y:S01]  /*26950*/  BSSY B1, `(.L_x_3268) ;  /* 0x0000008000017945 */ /* 0x000fe20003800000 */
[----:B------:R-:W-:Y:S02]  /*26960*/  IMAD.MOV.U32 R13, RZ, RZ, R48 ;  /* 0x000000ffff0d7224 */ /* 0x000fe400078e0030 */
[----:B------:R-:W-:Y:S02]  /*26970*/  IMAD.MOV.U32 R12, RZ, RZ, 0x2 ;  /* 0x00000002ff0c7424 */ /* 0x000fe400078e00ff */
[----:B---3--:R-:W-:Y:S02]  /*26980*/  IMAD.MOV.U32 R11, RZ, RZ, 0x181f ;  /* 0x0000181fff0b7424 */ /* 0x008fe400078e00ff */
[----:B------:R-:W-:-:S07]  /*26990*/  IMAD.MOV.U32 R15, RZ, RZ, -0x1 ;  /* 0xffffffffff0f7424 */ /* 0x000fce00078e00ff */
[----:B012-45:R-:W-:Y:S05]  /*269a0*/  WARPSYNC.COLLECTIVE R15, `(.L_x_3269) ;  /* 0x000000000f087348 */ /* 0x037fea0003c00000 */
[----:B--2---:R2:W3:Y:S02]  /*269b0*/  SHFL.IDX P6, R14, R13, R12, R11 ;  /* 0x0000000c0d0e7389 */ /* 0x0044e400000c000b */
[----:B012345:R-:W-:Y:S01]  /*269c0*/  ENDCOLLECTIVE ;  /* 0x000000000000791b */ /* 0x03ffe20003800000 */
.L_x_3269:
[----:B------:R-:W-:Y:S05]  /*269d0*/  BSYNC B1 ;  /* 0x0000000000017941 */ /* 0x000fea0003800000 */
.L_x_3268:
        /* <DEDUP_REMOVED lines=8> */
.L_x_3270:
[----:B------:R-:W-:Y:S05]  /*26a60*/  BRA `(.L_x_3271) ;  /* 0xffffff3000d87947 */ /* 0x000fea000383ffff */
.L_x_3046:
[----:B------:R-:W-:Y:S01]  /*26a70*/  BSSY B1, `(.L_x_3272) ;  /* 0x0000008000017945 */ /* 0x000fe20003800000 */
[----:B------:R-:W-:Y:S02]  /*26a80*/  IMAD.MOV.U32 R13, RZ, RZ, R48 ;  /* 0x000000ffff0d7224 */ /* 0x000fe400078e0030 */
[----:B------:R-:W-:Y:S02]  /*26a90*/  IMAD.MOV.U32 R12, RZ, RZ, 0x3 ;  /* 0x00000003ff0c7424 */ /* 0x000fe400078e00ff */
[----:B0--3--:R-:W-:Y:S02]  /*26aa0*/  IMAD.MOV.U32 R11, RZ, RZ, 0x181f ;  /* 0x0000181fff0b7424 */ /* 0x009fe400078e00ff */
[----:B------:R-:W-:-:S07]  /*26ab0*/  IMAD.MOV.U32 R15, RZ, RZ, -0x1 ;  /* 0xffffffffff0f7424 */ /* 0x000fce00078e00ff */
[----:B-12-45:R-:W-:Y:S05]  /*26ac0*/  WARPSYNC.COLLECTIVE R15, `(.L_x_3273) ;  /* 0x000000000f087348 */ /* 0x036fea0003c00000 */
[----:B--2---:R0:W2:Y:S02]  /*26ad0*/  SHFL.IDX P6, R14, R13, R12, R11 ;  /* 0x0000000c0d0e7389 */ /* 0x0040a400000c000b */
[----:B012-45:R-:W-:Y:S01]  /*26ae0*/  ENDCOLLECTIVE ;  /* 0x000000000000791b */ /* 0x037fe20003800000 */
.L_x_3273:
[----:B------:R-:W-:Y:S05]  /*26af0*/  BSYNC B1 ;  /* 0x0000000000017941 */ /* 0x000fea0003800000 */
.L_x_3272:
        /* <DEDUP_REMOVED lines=8> */
.L_x_3274:
[----:B------:R-:W-:Y:S05]  /*26b80*/  BRA `(.L_x_3275) ;  /* 0xffffff3400207947 */ /* 0x000fea000383ffff */
.L_x_3048:
[----:B------:R-:W-:Y:S02]  /*26b90*/  IMAD.MOV.U32 R13, RZ, RZ, R10 ;  /* 0x000000ffff0d7224 */ /* 0x000fe400078e000a */
[----:B------:R-:W-:Y:S02]  /*26ba0*/  IMAD.MOV.U32 R12, RZ, RZ, RZ ;  /* 0x000000ffff0c7224 */ /* 0x000fe400078e00ff */
[----:B------:R-:W-:Y:S02]  /*26bb0*/  IMAD.MOV.U32 R11, RZ, RZ, 0x1c1f ;  /* 0x00001c1fff0b7424 */ /* 0x000fe400078e00ff */
[----:B------:R-:W-:-:S07]  /*26bc0*/  IMAD.MOV.U32 R15, RZ, RZ, -0x1 ;  /* 0xffffffffff0f7424 */ /* 0x000fce00078e00ff */
[----:B------:R-:W-:Y:S05]  /*26bd0*/  WARPSYNC.COLLECTIVE R15, `(.L_x_3276) ;  /* 0x000000000f087348 */ /* 0x000fea0003c00000 */
[----:B------:R0:W1:Y:S02]  /*26be0*/  SHFL.IDX P6, R14, R13, R12, R11 ;  /* 0x0000000c0d0e7389 */ /* 0x00006400000c000b */
[----:B01----:R-:W-:Y:S01]  /*26bf0*/  ENDCOLLECTIVE ;  /* 0x000000000000791b */ /* 0x003fe20003800000 */
.L_x_3276:
[----:B------:R-:W-:Y:S02]  /*26c00*/  IMAD.MOV.U32 R13, RZ, RZ, R3 ;  /* 0x000000ffff0d7224 */ /* 0x000fe400078e0003 */
[----:B------:R-:W-:-:S07]  /*26c10*/  IMAD.MOV.U32 R48, RZ, RZ, R14 ;  /* 0x000000ffff307224 */ /* 0x000fce00078e000e */
[----:B------:R-:W-:Y:S05]  /*26c20*/  WARPSYNC.COLLECTIVE R15, `(.L_x_3277) ;  /* 0x000000000f087348 */ /* 0x000fea0003c00000 */
[----:B------:R0:W1:Y:S02]  /*26c30*/  SHFL.IDX P6, R14, R13, R12, R11 ;  /* 0x0000000c0d0e7389 */ /* 0x00006400000c000b */
[----:B01----:R-:W-:Y:S01]  /*26c40*/  ENDCOLLECTIVE ;  /* 0x000000000000791b */ /* 0x003fe20003800000 */
.L_x_3277:
[----:B------:R-:W-:Y:S01]  /*26c50*/  IMAD.MOV.U32 R11, RZ, RZ, R14 ;  /* 0x000000ffff0b7224 */ /* 0x000fe200078e000e */
[----:B------:R-:W-:Y:S06]  /*26c60*/  BRA `(.L_x_3278) ;  /* 0xffffff3800207947 */ /* 0x000fec000383ffff */
.L_x_3051:
        /* <DEDUP_REMOVED lines=8> */
.L_x_3280:
[----:B------:R-:W-:Y:S05]  /*26cf0*/  BSYNC B1 ;  /* 0x0000000000017941 */ /* 0x000fea0003800000 */
.L_x_3279:
        /* <DEDUP_REMOVED lines=8> */
.L_x_3281:
[----:B------:R-:W-:Y:S01]  /*26d80*/  IMAD.MOV.U32 R3, RZ, RZ, R14 ;  /* 0x000000ffff037224 */ /* 0x000fe200078e000e */
[----:B------:R-:W-:Y:S06]  /*26d90*/  BRA `(.L_x_3282) ;  /* 0xffffff4400707947 */ /* 0x000fec000383ffff */
.L_x_3055:
[----:B------:R-:W-:Y:S02]  /*26da0*/  IMAD.MOV.U32 R13, RZ, RZ, R20 ;  /* 0x000000ffff0d7224 */ /* 0x000fe400078e0014 */
[----:B------:R-:W-:Y:S02]  /*26db0*/  IMAD.MOV.U32 R12, RZ, RZ, RZ ;  /* 0x000000ffff0c7224 */ /* 0x000fe400078e00ff */
[----:B------:R-:W-:Y:S02]  /*26dc0*/  IMAD.MOV.U32 R11, RZ, RZ, 0x181f ;  /* 0x0000181fff0b7424 */ /* 0x000fe400078e00ff */
[----:B------:R-:W-:-:S07]  /*26dd0*/  IMAD.MOV.U32 R15, RZ, RZ, -0x1 ;  /* 0xffffffffff0f7424 */ /* 0x000fce00078e00ff */
[----:B--2---:R-:W-:Y:S05]  /*26de0*/  WARPSYNC.COLLECTIVE R15, `(.L_x_3283) ;  /* 0x000000000f087348 */ /* 0x004fea0003c00000 */
[----:B------:R0:W1:Y:S02]  /*26df0*/  SHFL.IDX P6, R14, R13, R12, R11 ;  /* 0x0000000c0d0e7389 */ /* 0x00006400000c000b */
[----:B012---:R-:W-:Y:S01]  /*26e00*/  ENDCOLLECTIVE ;  /* 0x000000000000791b */ /* 0x007fe20003800000 */
.L_x_3283:
[----:B------:R-:W-:Y:S02]  /*26e10*/  IMAD.MOV.U32 R13, RZ, RZ, R3 ;  /* 0x000000ffff0d7224 */ /* 0x000fe400078e0003 */
[----:B------:R-:W-:-:S07]  /*26e20*/  IMAD.MOV.U32 R0, RZ, RZ, R14 ;  /* 0x000000ffff007224 */ /* 0x000fce00078e000e */
[----:B------:R-:W-:Y:S05]  /*26e30*/  WARPSYNC.COLLECTIVE R15, `(.L_x_3284) ;  /* 0x000000000f087348 */ /* 0x000fea0003c00000 */
[----:B------:R0:W1:Y:S02]  /*26e40*/  SHFL.IDX P6, R14, R13, R12, R11 ;  /* 0x0000000c0d0e7389 */ /* 0x00006400000c000b */
[----:B01----:R-:W-:Y:S01]  /*26e50*/  ENDCOLLECTIVE ;  /* 0x000000000000791b */ /* 0x003fe20003800000 */
.L_x_3284:
[----:B------:R-:W-:Y:S05]  /*26e60*/  BRA `(.L_x_3285) ;  /* 0xffffff5800e87947 */ /* 0x000fea000383ffff */
.L_x_3058:
        /* <DEDUP_REMOVED lines=8> */
.L_x_3287:
[----:B------:R-:W-:Y:S05]  /*26ef0*/  BSYNC B1 ;  /* 0x0000000000017941 */ /* 0x000fea0003800000 */
.L_x_3286:
        /* <DEDUP_REMOVED lines=8> */
.L_x_3288:
[----:B------:R-:W-:Y:S05]  /*26f80*/  BRA `(.L_x_3289) ;  /* 0xffffff5c00347947 */ /* 0x000fea000383ffff */
.L_x_3061:
        /* <DEDUP_REMOVED lines=8> */
.L_x_3291:
[----:B------:R-:W-:Y:S05]  /*27010*/  BSYNC B1 ;  /* 0x0000000000017941 */ /* 0x000fea0003800000 */
.L_x_3290:
        /* <DEDUP_REMOVED lines=8> */
.L_x_3292:
[----:B------:R-:W-:Y:S05]  /*270a0*/  BRA `(.L_x_3293) ;  /* 0xffffff5c007c7947 */ /* 0x000fea000383ffff */
.L_x_3064:
        /* <DEDUP_REMOVED lines=8> */
.L_x_3295:
[----:B------:R-:W-:Y:S05]  /*27130*/  BSYNC B1 ;  /* 0x0000000000017941 */ /* 0x000fea0003800000 */
.L_x_3294:
        /* <DEDUP_REMOVED lines=8> */
.L_x_3296:
[----:B------:R-:W-:Y:S05]  /*271c0*/  BRA `(.L_x_3297) ;  /* 0xffffff5c00c47947 */ /* 0x000fea000383ffff */
.L_x_3091:
[----:B------:R-:W0:Y:S01]  /*271d0*/  S2R R12, SR_TID.X ;  /* 0x00000000000c7919 */ /* 0x000e220000002100 */
[----:B------:R-:W-:Y:S01]  /*271e0*/  BSSY B1, `(.L_x_3298) ;  /* 0x000000a000017945 */ /* 0x000fe20003800000 */
[----:B------:R-:W-:Y:S02]  /*271f0*/  IMAD.MOV.U32 R11, RZ, RZ, 0x1f ;  /* 0x0000001fff0b7424 */ /* 0x000fe400078e00ff */
[----:B------:R-:W-:Y:S01]  /*27200*/  IMAD.MOV.U32 R15, RZ, RZ, -0x1 ;  /* 0xffffffffff0f7424 */ /* 0x000fe200078e00ff */
[----:B0-----:R-:W-:-:S04]  /*27210*/  SHF.R.U32.HI R12, RZ, 0x5, R12 ;  /* 0x00000005ff0c7819 */ /* 0x001fc8000001160c */
[----:B------:R-:W-:-:S05]  /*27220*/  LOP3.LUT R12, R12, 0x3, RZ, 0xc0, !PT ;  /* 0x000000030c0c7812 */ /* 0x000fca00078ec0ff */
[----:B------:R-:W-:Y:S02]  /*27230*/  IMAD.MOV.U32 R13, RZ, RZ, R12 ;  /* 0x000000ffff0d7224 */ /* 0x000fe400078e000c */
[----:B------:R-:W-:-:S07]  /*27240*/  IMAD.MOV.U32 R12, RZ, RZ, RZ ;  /* 0x000000ffff0c7224 */ /* 0x000fce00078e00ff */
[----:B------:R-:W-:Y:S05]  /*27250*/  WARPSYNC.COLLECTIVE R15, `(.L_x_3299) ;  /* 0x000000000f087348 */ /* 0x000fea0003c00000 */
[----:B------:R0:W1:Y:S02]  /*27260*/  SHFL.IDX P6, R14, R13, R12, R11 ;  /* 0x0000000c0d0e7389 */ /* 0x00006400000c000b */
[----:B01----:R-:W-:Y:S01]  /*27270*/  ENDCOLLECTIVE ;  /* 0x000000000000791b */ /* 0x003fe20003800000 */
.L_x_3299:
[----:B------:R-:W-:Y:S05]  /*27280*/  BSYNC B1 ;  /* 0x0000000000017941 */ /* 0x000fea0003800000 */
.L_x_3298:
[----:B------:R-:W-:Y:S05]  /*27290*/  BRA `(.L_x_3300) ;  /* 0xffffff7c00b47947 */ /* 0x000fea000383ffff */
.L_x_3093:
[----:B------:R-:W-:Y:S01]  /*272a0*/  BSSY B1, `(.L_x_3301) ;  /* 0x0000006000017945 */ /* 0x000fe20003800000 */
[----:B------:R-:W-:-:S07]  /*272b0*/  IMAD.MOV.U32 R15, RZ, RZ, -0x1 ;  /* 0xffffffffff0f7424 */ /* 0x000fce00078e00ff */
[----:B0-----:R-:W-:Y:S05]  /*272c0*/  WARPSYNC.COLLECTIVE R15, `(.L_x_3302) ;  /* 0x000000000f0c7348 */ /* 0x001fea0003c00000 */
[----:B------:R-:W-:Y:S02]  /*272d0*/  ELECT P6, UR62, PT ;  /* 0x00000000003e782f */ /* 0x000fe400038c0000 */
[----:B------:R-:W-:Y:S01]  /*272e0*/  MOV R14, UR62 ;  /* 0x0000003e000e7c02 */ /* 0x000fe20008000f00 */
[----:B0-----:R-:W-:Y:S10]  /*272f0*/  ENDCOLLECTIVE ;  /* 0x000000000000791b */ /* 0x001ff40003800000 */
.L_x_3302:
[----:B------:R-:W-:Y:S05]  /*27300*/  BSYNC B1 ;  /* 0x0000000000017941 */ /* 0x000fea0003800000 */
.L_x_3301:
[----:B------:R-:W-:Y:S05]  /*27310*/  BRA `(.L_x_3092) ;  /* 0xffffff7c00ac7947 */ /* 0x000fea000383ffff */
.L_x_3095:
[----:B0-----:R0:W1:Y:S02]  /*27320*/  SYNCS.PHASECHK.TRANS64.TRYWAIT P0, [R17+URZ+0x22820], R10 ;  /* 0x0228200a110075a7 */ /* 0x001064000800017f */
[----:B-1----:R-:W-:Y:S05]  /*27330*/  @!P0 NANOSLEEP.SYNCS 0x989680 ;  /* 0x009896800000895d */ /* 0x002fea0003900000 */
[----:B------:R-:W1:Y:S02]  /*27340*/  @!P0 SYNCS.PHASECHK.TRANS64 P0, [R17+URZ+0x22820], R10 ;  /* 0x0228200a110085a7 */ /* 0x000e64000800007f */
[----:B-1----:R-:W-:Y:S05]  /*27350*/  @!P0 BRA `(.L_x_3095) ;  /* 0xfffffffc00f08947 */ /* 0x002fea000383ffff */
[----:B------:R-:W-:Y:S05]  /*27360*/  BRA `(.L_x_3303) ;  /* 0xffffff7c00bc7947 */ /* 0x000fea000383ffff */
.L_x_3099:
[----:B0-----:R0:W1:Y:S02]  /*27370*/  SYNCS.PHASECHK.TRANS64.TRYWAIT P0, [R12+URZ+0x228a0], R10 ;  /* 0x0228a00a0c0075a7 */ /* 0x001064000800017f */
[----:B-1----:R-:W-:Y:S05]  /*27380*/  @!P0 NANOSLEEP.SYNCS 0x989680 ;  /* 0x009896800000895d */ /* 0x002fea0003900000 */
[----:B------:R-:W1:Y:S02]  /*27390*/  @!P0 SYNCS.PHASECHK.TRANS64 P0, [R12+URZ+0x228a0], R10 ;  /* 0x0228a00a0c0085a7 */ /* 0x000e64000800007f */
[----:B-1----:R-:W-:Y:S05]  /*273a0*/  @!P0 BRA `(.L_x_3099) ;  /* 0xfffffffc00f08947 */ /* 0x002fea000383ffff */
[----:B------:R-:W-:Y:S05]  /*273b0*/  BRA `(.L_x_3304) ;  /* 0xffffff7c00d47947 */ /* 0x000fea000383ffff */
.L_x_3104:
[----:B-1----:R1:W2:Y:S02]  /*273c0*/  SYNCS.PHASECHK.TRANS64.TRYWAIT P0, [R12+URZ+0x228c0], R10 ;  /* 0x0228c00a0c0075a7 */ /* 0x0022a4000800017f */
[----:B--2---:R-:W-:Y:S05]  /*273d0*/  @!P0 NANOSLEEP.SYNCS 0x989680 ;  /* 0x009896800000895d */ /* 0x004fea0003900000 */
[----:B------:R-:W2:Y:S02]  /*273e0*/  @!P0 SYNCS.PHASECHK.TRANS64 P0, [R12+URZ+0x228c0], R10 ;  /* 0x0228c00a0c0085a7 */ /* 0x000ea4000800007f */
[----:B--2---:R-:W-:Y:S05]  /*273f0*/  @!P0 BRA `(.L_x_3104) ;  /* 0xfffffffc00f08947 */ /* 0x004fea000383ffff */
[----:B------:R-:W-:Y:S05]  /*27400*/  BRA `(.L_x_3305) ;  /* 0xffffff8000507947 */ /* 0x000fea000383ffff */
.L_x_3114:
[----:B0-----:R0:W1:Y:S02]  /*27410*/  SYNCS.PHASECHK.TRANS64.TRYWAIT P1, [R10+URZ+0x228a0], R2 ;  /* 0x0228a0020a0075a7 */ /* 0x001064000802017f */
[----:B-1----:R-:W-:Y:S05]  /*27420*/  @!P1 NANOSLEEP.SYNCS 0x989680 ;  /* 0x009896800000995d */ /* 0x002fea0003900000 */
[----:B------:R-:W1:Y:S02]  /*27430*/  @!P1 SYNCS.PHASECHK.TRANS64 P1, [R10+URZ+0x228a0], R2 ;  /* 0x0228a0020a0095a7 */ /* 0x000e64000802007f */
[----:B-1----:R-:W-:Y:S05]  /*27440*/  @!P1 BRA `(.L_x_3114) ;  /* 0xfffffffc00f09947 */ /* 0x002fea000383ffff */
[----:B------:R-:W-:Y:S05]  /*27450*/  BRA `(.L_x_3306) ;  /* 0xffffff8400c47947 */ /* 0x000fea000383ffff */
.L_x_3119:
[----:B-1----:R1:W2:Y:S02]  /*27460*/  SYNCS.PHASECHK.TRANS64.TRYWAIT P1, [R10+URZ+0x228c0], R2 ;  /* 0x0228c0020a0075a7 */ /* 0x0022a4000802017f */
[----:B--2---:R-:W-:Y:S05]  /*27470*/  @!P1 NANOSLEEP.SYNCS 0x989680 ;  /* 0x009896800000995d */ /* 0x004fea0003900000 */
[----:B------:R-:W2:Y:S02]  /*27480*/  @!P1 SYNCS.PHASECHK.TRANS64 P1, [R10+URZ+0x228c0], R2 ;  /* 0x0228c0020a0095a7 */ /* 0x000ea4000802007f */
[----:B--2---:R-:W-:Y:S05]  /*27490*/  @!P1 BRA `(.L_x_3119) ;  /* 0xfffffffc00f09947 */ /* 0x004fea000383ffff */
[----:B------:R-:W-:Y:S05]  /*274a0*/  BRA `(.L_x_3307) ;  /* 0xffffff88003c7947 */ /* 0x000fea000383ffff */
.L_x_3145:
        /* <DEDUP_REMOVED lines=11> */
.L_x_3309:
[----:B------:R-:W-:Y:S05]  /*27560*/  BSYNC B0 ;  /* 0x0000000000007941 */ /* 0x000fea0003800000 */
.L_x_3308:
[----:B------:R-:W-:Y:S05]  /*27570*/  BRA `(.L_x_3310) ;  /* 0xffffff9c00487947 */ /* 0x000fea000383ffff */
.L_x_3148:
[----:B0-----:R0:W1:Y:S02]  /*27580*/  SYNCS.PHASECHK.TRANS64.TRYWAIT P0, [R33+URZ+0x22840], R0 ;  /* 0x02284000210075a7 */ /* 0x001064000800017f */
[----:B-1----:R-:W-:Y:S05]  /*27590*/  @!P0 NANOSLEEP.SYNCS 0x989680 ;  /* 0x009896800000895d */ /* 0x002fea0003900000 */
[----:B------:R-:W1:Y:S02]  /*275a0*/  @!P0 SYNCS.PHASECHK.TRANS64 P0, [R33+URZ+0x22840], R0 ;  /* 0x02284000210085a7 */ /* 0x000e64000800007f */
[----:B-1----:R-:W-:Y:S05]  /*275b0*/  @!P0 BRA `(.L_x_3148) ;  /* 0xfffffffc00f08947 */ /* 0x002fea000383ffff */
[----:B------:R-:W-:Y:S05]  /*275c0*/  BRA `(.L_x_3311) ;  /* 0xffffff9c00587947 */ /* 0x000fea000383ffff */
.L_x_3149:
        /* <DEDUP_REMOVED lines=8> */
.L_x_3313:
[----:B------:R-:W-:Y:S05]  /*27650*/  BSYNC B0 ;  /* 0x0000000000007941 */ /* 0x000fea0003800000 */
.L_x_3312:
        /* <DEDUP_REMOVED lines=9> */
.L_x_3314:
[----:B------:R-:W-:Y:S02]  /*276f0*/  IMAD.MOV.U32 R13, RZ, RZ, R4 ;  /* 0x000000ffff0d7224 */ /* 0x000fe400078e0004 */
[----:B------:R-:W-:Y:S02]  /*27700*/  IMAD.MOV.U32 R12, RZ, RZ, 0x1 ;  /* 0x00000001ff0c7424 */ /* 0x000fe400078e00ff */
[----:B------:R-:W-:-:S07]  /*27710*/  IMAD.MOV.U32 R3, RZ, RZ, R14 ;  /* 0x000000ffff037224 */ /* 0x000fce00078e000e */
[----:B------:R-:W-:Y:S05]  /*27720*/  WARPSYNC.COLLECTIVE R15, `(.L_x_3315) ;  /* 0x000000000f087348 */ /* 0x000fea0003c00000 */
[----:B------:R0:W1:Y:S02]  /*27730*/  SHFL.IDX P6, R14, R13, R12, R11 ;  /* 0x0000000c0d0e7389 */ /* 0x00006400000c000b */
[----:B01----:R-:W-:Y:S01]  /*27740*/  ENDCOLLECTIVE ;  /* 0x000000000000791b */ /* 0x003fe20003800000 */
.L_x_3315:
        /* <DEDUP_REMOVED lines=15> */
.L_x_3316:
[----:B------:R-:W-:Y:S02]  /*27840*/  @P0 IMAD R7, R5, 0x2, R17 ;  /* 0x0000000205070824 */ /* 0x000fe400078e0211 */
[----:B------:R-:W-:Y:S02]  /*27850*/  IMAD.MOV.U32 R13, RZ, RZ, R4 ;  /* 0x000000ffff0d7224 */ /* 0x000fe400078e0004 */
[----:B------:R-:W-:Y:S02]  /*27860*/  IMAD.MOV.U32 R12, RZ, RZ, 0x2 ;  /* 0x00000002ff0c7424 */ /* 0x000fe400078e00ff */
[----:B------:R-:W-:-:S07]  /*27870*/  IMAD.MOV.U32 R3, RZ, RZ, R14 ;  /* 0x000000ffff037224 */ /* 0x000fce00078e000e */
[----:B------:R-:W-:Y:S05]  /*27880*/  WARPSYNC.COLLECTIVE R15, `(.L_x_3317) ;  /* 0x000000000f087348 */ /* 0x000fea0003c00000 */
[----:B------:R0:W1:Y:S02]  /*27890*/  SHFL.IDX P6, R14, R13, R12, R11 ;  /* 0x0000000c0d0e7389 */ /* 0x00006400000c000b */
[----:B01----:R-:W-:Y:S01]  /*278a0*/  ENDCOLLECTIVE ;  /* 0x000000000000791b */ /* 0x003fe20003800000 */
.L_x_3317:
        /* <DEDUP_REMOVED lines=15> */
.L_x_3318:
[----:B------:R-:W-:Y:S02]  /*279a0*/  @P0 IMAD R7, R5, 0x2, R17 ;  /* 0x0000000205070824 */ /* 0x000fe400078e0211 */
[----:B------:R-:W-:Y:S02]  /*279b0*/  IMAD.MOV.U32 R13, RZ, RZ, R4 ;  /* 0x000000ffff0d7224 */ /* 0x000fe400078e0004 */
[----:B------:R-:W-:Y:S02]  /*279c0*/  IMAD.MOV.U32 R12, RZ, RZ, 0x3 ;  /* 0x00000003ff0c7424 */ /* 0x000fe400078e00ff */
[----:B------:R-:W-:-:S07]  /*279d0*/  IMAD.MOV.U32 R3, RZ, RZ, R14 ;  /* 0x000000ffff037224 */ /* 0x000fce00078e000e */
[----:B------:R-:W-:Y:S05]  /*279e0*/  WARPSYNC.COLLECTIVE R15, `(.L_x_3319) ;  /* 0x000000000f087348 */ /* 0x000fea0003c00000 */
[----:B------:R0:W1:Y:S02]  /*279f0*/  SHFL.IDX P6, R14, R13, R12, R11 ;  /* 0x0000000c0d0e7389 */ /* 0x00006400000c000b */
[----:B01----:R-:W-:Y:S01]  /*27a00*/  ENDCOLLECTIVE ;  /* 0x000000000000791b */ /* 0x003fe20003800000 */
.L_x_3319:
        /* <DEDUP_REMOVED lines=15> */
.L_x_3320:
[----:B------:R-:W-:Y:S02]  /*27b00*/  @P0 IMAD R7, R5, 0x2, R17 ;  /* 0x0000000205070824 */ /* 0x000fe400078e0211 */
[----:B------:R-:W-:Y:S02]  /*27b10*/  IMAD.MOV.U32 R13, RZ, RZ, R4 ;  /* 0x000000ffff0d7224 */ /* 0x000fe400078e0004 */
[----:B------:R-:W-:Y:S02]  /*27b20*/  IMAD.MOV.U32 R12, RZ, RZ, 0x4 ;  /* 0x00000004ff0c7424 */ /* 0x000fe400078e00ff */
[----:B------:R-:W-:-:S07]  /*27b30*/  IMAD.MOV.U32 R3, RZ, RZ, R14 ;  /* 0x000000ffff037224 */ /* 0x000fce00078e000e */
[----:B------:R-:W-:Y:S05]  /*27b40*/  WARPSYNC.COLLECTIVE R15, `(.L_x_3321) ;  /* 0x000000000f087348 */ /* 0x000fea0003c00000 */
[----:B------:R0:W1:Y:S02]  /*27b50*/  SHFL.IDX P6, R14, R13, R12, R11 ;  /* 0x0000000c0d0e7389 */ /* 0x00006400000c000b */
[----:B01----:R-:W-:Y:S01]  /*27b60*/  ENDCOLLECTIVE ;  /* 0x000000000000791b */ /* 0x003fe20003800000 */
.L_x_3321:
        /* <DEDUP_REMOVED lines=15> */
.L_x_3322:
[----:B------:R-:W-:Y:S02]  /*27c60*/  @P0 IMAD R7, R5, 0x2, R17 ;  /* 0x0000000205070824 */ /* 0x000fe400078e0211 */
[----:B------:R-:W-:Y:S02]  /*27c70*/  IMAD.MOV.U32 R13, RZ, RZ, R4 ;  /* 0x000000ffff0d7224 */ /* 0x000fe400078e0004 */
[----:B------:R-:W-:Y:S02]  /*27c80*/  IMAD.MOV.U32 R12, RZ, RZ, 0x5 ;  /* 0x00000005ff0c7424 */ /* 0x000fe400078e00ff */
[----:B------:R-:W-:-:S07]  /*27c90*/  IMAD.MOV.U32 R3, RZ, RZ, R14 ;  /* 0x000000ffff037224 */ /* 0x000fce00078e000e */
[----:B------:R-:W-:Y:S05]  /*27ca0*/  WARPSYNC.COLLECTIVE R15, `(.L_x_3323) ;  /* 0x000000000f087348 */ /* 0x000fea0003c00000 */
[----:B------:R0:W1:Y:S02]  /*27cb0*/  SHFL.IDX P6, R14, R13, R12, R11 ;  /* 0x0000000c0d0e7389 */ /* 0x00006400000c000b */
[----:B01----:R-:W-:Y:S01]  /*27cc0*/  ENDCOLLECTIVE ;  /* 0x000000000000791b */ /* 0x003fe20003800000 */
.L_x_3323:
        /* <DEDUP_REMOVED lines=10> */
.L_x_3324:
[----:B------:R-:W-:Y:S01]  /*27d70*/  @!PT LDS RZ, [RZ] ;  /* 0x00000000fffff984 */ /* 0x000fe20000000800 */
[----:B------:R-:W-:Y:S01]  /*27d80*/  @!PT LDS RZ, [RZ] ;  /* 0x00000000fffff984 */ /* 0x000fe20000000800 */
[----:B------:R-:W-:Y:S01]  /*27d90*/  @!PT LDS RZ, [RZ] ;  /* 0x00000000fffff984 */ /* 0x000fe20000000800 */
[----:B------:R1:W-:Y:S01]  /*27da0*/  @P0 LDGSTS.E.BYPASS.LTC128B.128 [R7+0x1e400], desc[UR54][R2.64], !P2 ;  /* 0x1e40000002070fae */ /* 0x0003e2000d101d76 */
[----:B------:R-:W-:Y:S01]  /*27db0*/  IMAD.MOV.U32 R0, RZ, RZ, R14 ;  /* 0x000000ffff007224 */ /* 0x000fe200078e000e */
[----:B------:R-:W-:Y:S06]  /*27dc0*/  BRA `(.L_x_3325) ;  /* 0xffffff9800b87947 */ /* 0x000fec000383ffff */
.L_x_3154:
        /* <DEDUP_REMOVED lines=9> */
.L_x_3326:
[C---:B------:R-:W-:Y:S01]  /*27e60*/  VIADD R6, R35.reuse, 0x10 ;  /* 0x0000001023067836 */ /* 0x040fe20000000000 */
[----:B------:R-:W-:Y:S01]  /*27e70*/  ISETP.GE.AND P0, PT, R35, R5, PT ;  /* 0x000000052300720c */ /* 0x000fe20003f06270 */
[----:B------:R-:W-:Y:S02]  /*27e80*/  IMAD.MOV.U32 R13, RZ, RZ, R0 ;  /* 0x000000ffff0d7224 */ /* 0x000fe400078e0000 */
[----:B------:R-:W-:-:S10]  /*27e90*/  IMAD.MOV.U32 R2, RZ, RZ, R14 ;  /* 0x000000ffff027224 */ /* 0x000fd400078e000e */
[----:B------:R-:W-:Y:S05]  /*27ea0*/  WARPSYNC.COLLECTIVE R15, `(.L_x_3327) ;  /* 0x000000000f087348 */ /* 0x000fea0003c00000 */
[----:B------:R0:W1:Y:S02]  /*27eb0*/  SHFL.IDX P6, R14, R13, R12, R11 ;  /* 0x0000000c0d0e7389 */ /* 0x00006400000c000b */
[----:B01----:R-:W-:Y:S01]  /*27ec0*/  ENDCOLLECTIVE ;  /* 0x000000000000791b */ /* 0x003fe20003800000 */
.L_x_3327:
[----:B------:R-:W-:Y:S02]  /*27ed0*/  IMAD.MOV.U32 R13, RZ, RZ, R4 ;  /* 0x000000ffff0d7224 */ /* 0x000fe400078e0004 */
[----:B------:R-:W-:Y:S02]  /*27ee0*/  IMAD.MOV.U32 R12, RZ, RZ, 0x1 ;  /* 0x00000001ff0c7424 */ /* 0x000fe400078e00ff */
[----:B------:R-:W-:-:S07]  /*27ef0*/  IMAD.MOV.U32 R3, RZ, RZ, R14 ;  /* 0x000000ffff037224 */ /* 0x000fce00078e000e */
[----:B------:R-:W-:Y:S05]  /*27f00*/  WARPSYNC.COLLECTIVE R15, `(.L_x_3328) ;  /* 0x000000000f087348 */ /* 0x000fea0003c00000 */
[----:B------:R0:W1:Y:S02]  /*27f10*/  SHFL.IDX P6, R14, R13, R12, R11 ;  /* 0x0000000c0d0e7389 */ /* 0x00006400000c000b */
[----:B01----:R-:W-:Y:S01]  /*27f20*/  ENDCOLLECTIVE ;  /* 0x000000000000791b */ /* 0x003fe20003800000 */
.L_x_3328:
        /* <DEDUP_REMOVED lines=15> */
.L_x_3329:
[----:B------:R-:W-:Y:S02]  /*28020*/  IMAD.MOV.U32 R13, RZ, RZ, R4 ;  /* 0x000000ffff0d7224 */ /* 0x000fe400078e0004 */
[----:B------:R-:W-:Y:S02]  /*28030*/  IMAD.MOV.U32 R12, RZ, RZ, 0x2 ;  /* 0x00000002ff0c7424 */ /* 0x000fe400078e00ff */
[----:B------:R-:W-:-:S07]  /*28040*/  IMAD.MOV.U32 R3, RZ, RZ, R14 ;  /* 0x000000ffff037224 */ /* 0x000fce00078e000e */
[----:B------:R-:W-:Y:S05]  /*28050*/  WARPSYNC.COLLECTIVE R15, `(.L_x_3330) ;  /* 0x000000000f087348 */ /* 0x000fea0003c00000 */
[----:B------:R0:W1:Y:S02]  /*28060*/  SHFL.IDX P6, R14, R13, R12, R11 ;  /* 0x0000000c0d0e7389 */ /* 0x00006400000c000b */
[----:B01----:R-:W-:Y:S01]  /*28070*/  ENDCOLLECTIVE ;  /* 0x000000000000791b */ /* 0x003fe20003800000 */
.L_x_3330:
        /* <DEDUP_REMOVED lines=16> */
.L_x_3331:
[----:B------:R-:W-:Y:S02]  /*28180*/  IMAD.MOV.U32 R13, RZ, RZ, R4 ;  /* 0x000000ffff0d7224 */ /* 0x000fe400078e0004 */
[----:B------:R-:W-:Y:S02]  /*28190*/  IMAD.MOV.U32 R12, RZ, RZ, 0x3 ;  /* 0x00000003ff0c7424 */ /* 0x000fe400078e00ff */
[----:B------:R-:W-:-:S07]  /*281a0*/  IMAD.MOV.U32 R3, RZ, RZ, R14 ;  /* 0x000000ffff037224 */ /* 0x000fce00078e000e */
[----:B------:R-:W-:Y:S05]  /*281b0*/  WARPSYNC.COLLECTIVE R15, `(.L_x_3332) ;  /* 0x000000000f087348 */ /* 0x000fea0003c00000 */
[----:B------:R0:W1:Y:S02]  /*281c0*/  SHFL.IDX P6, R14, R13, R12, R11 ;  /* 0x0000000c0d0e7389 */ /* 0x00006400000c000b */
[----:B01----:R-:W-:Y:S01]  /*281d0*/  ENDCOLLECTIVE ;  /* 0x000000000000791b */ /* 0x003fe20003800000 */
.L_x_3332:
        /* <DEDUP_REMOVED lines=16> */
.L_x_3333:
[----:B------:R-:W-:Y:S02]  /*282e0*/  IMAD.MOV.U32 R13, RZ, RZ, R4 ;  /* 0x000000ffff0d7224 */ /* 0x000fe400078e0004 */
[----:B------:R-:W-:Y:S02]  /*282f0*/  IMAD.MOV.U32 R12, RZ, RZ, 0x4 ;  /* 0x00000004ff0c7424 */ /* 0x000fe400078e00ff */
[----:B------:R-:W-:-:S07]  /*28300*/  IMAD.MOV.U32 R3, RZ, RZ, R14 ;  /* 0x000000ffff037224 */ /* 0x000fce00078e000e */
[----:B------:R-:W-:Y:S05]  /*28310*/  WARPSYNC.COLLECTIVE R15, `(.L_x_3334) ;  /* 0x000000000f087348 */ /* 0x000fea0003c00000 */
[----:B------:R0:W1:Y:S02]  /*28320*/  SHFL.IDX P6, R14, R13, R12, R11 ;  /* 0x0000000c0d0e7389 */ /* 0x00006400000c000b */
[----:B01----:R-:W-:Y:S01]  /*28330*/  ENDCOLLECTIVE ;  /* 0x000000000000791b */ /* 0x003fe20003800000 */
.L_x_3334:
        /* <DEDUP_REMOVED lines=16> */
.L_x_3335:
[----:B------:R-:W-:Y:S02]  /*28440*/  IMAD.MOV.U32 R13, RZ, RZ, R4 ;  /* 0x000000ffff0d7224 */ /* 0x000fe400078e0004 */
[----:B------:R-:W-:Y:S02]  /*28450*/  IMAD.MOV.U32 R12, RZ, RZ, 0x5 ;  /* 0x00000005ff0c7424 */ /* 0x000fe400078e00ff */
[----:B------:R-:W-:-:S07]  /*28460*/  IMAD.MOV.U32 R3, RZ, RZ, R14 ;  /* 0x000000ffff037224 */ /* 0x000fce00078e000e */
[----:B------:R-:W-:Y:S05]  /*28470*/  WARPSYNC.COLLECTIVE R15, `(.L_x_3336) ;  /* 0x000000000f087348 */ /* 0x000fea0003c00000 */
[----:B------:R0:W1:Y:S02]  /*28480*/  SHFL.IDX P6, R14, R13, R12, R11 ;  /* 0x0000000c0d0e7389 */ /* 0x00006400000c000b */
[----:B01----:R-:W-:Y:S01]  /*28490*/  ENDCOLLECTIVE ;  /* 0x000000000000791b */ /* 0x003fe20003800000 */
.L_x_3336:
        /* <DEDUP_REMOVED lines=16> */
.L_x_3337:
[----:B------:R-:W-:Y:S02]  /*285a0*/  IMAD.MOV.U32 R13, RZ, RZ, R4 ;  /* 0x000000ffff0d7224 */ /* 0x000fe400078e0004 */
[----:B------:R-:W-:Y:S02]  /*285b0*/  IMAD.MOV.U32 R12, RZ, RZ, 0x6 ;  /* 0x00000006ff0c7424 */ /* 0x000fe400078e00ff */
[----:B------:R-:W-:-:S07]  /*285c0*/  IMAD.MOV.U32 R3, RZ, RZ, R14 ;  /* 0x000000ffff037224 */ /* 0x000fce00078e000e */
[----:B------:R-:W-:Y:S05]  /*285d0*/  WARPSYNC.COLLECTIVE R15, `(.L_x_3338) ;  /* 0x000000000f087348 */ /* 0x000fea0003c00000 */
[----:B------:R0:W1:Y:S02]  /*285e0*/  SHFL.IDX P6, R14, R13, R12, R11 ;  /* 0x0000000c0d0e7389 */ /* 0x00006400000c000b */
[----:B01----:R-:W-:Y:S01]  /*285f0*/  ENDCOLLECTIVE ;  /* 0x000000000000791b */ /* 0x003fe20003800000 */
.L_x_3338:
        /* <DEDUP_REMOVED lines=16> */
.L_x_3339:
[----:B------:R-:W-:Y:S02]  /*28700*/  IMAD.MOV.U32 R13, RZ, RZ, R4 ;  /* 0x000000ffff0d7224 */ /* 0x000fe400078e0004 */
[----:B------:R-:W-:Y:S02]  /*28710*/  IMAD.MOV.U32 R12, RZ, RZ, 0x7 ;  /* 0x00000007ff0c7424 */ /* 0x000fe400078e00ff */
[----:B------:R-:W-:-:S07]  /*28720*/  IMAD.MOV.U32 R3, RZ, RZ, R14 ;  /* 0x000000ffff037224 */ /* 0x000fce00078e000e */
[----:B------:R-:W-:Y:S05]  /*28730*/  WARPSYNC.COLLECTIVE R15, `(.L_x_3340) ;  /* 0x000000000f087348 */ /* 0x000fea0003c00000 */
[----:B------:R0:W1:Y:S02]  /*28740*/  SHFL.IDX P6, R14, R13, R12, R11 ;  /* 0x0000000c0d0e7389 */ /* 0x00006400000c000b */
[----:B01----:R-:W-:Y:S01]  /*28750*/  ENDCOLLECTIVE ;  /* 0x000000000000791b */ /* 0x003fe20003800000 */
.L_x_3340:
        /* <DEDUP_REMOVED lines=10> */
.L_x_3341:
[----:B------:R-:W-:Y:S01]  /*28800*/  @!PT LDS RZ, [RZ] ;  /* 0x00000000fffff984 */ /* 0x000fe20000000800 */
[----:B------:R-:W-:Y:S01]  /*28810*/  @!PT LDS RZ, [RZ] ;  /* 0x00000000fffff984 */ /* 0x000fe20000000800 */
[----:B------:R-:W-:Y:S01]  /*28820*/  @!PT LDS RZ, [RZ] ;  /* 0x00000000fffff984 */ /* 0x000fe20000000800 */
[----:B------:R0:W-:Y:S01]  /*28830*/  @!P0 LDGSTS.E.BYPASS.LTC128B.128 [R8+0x1b400], desc[UR54][R2.64], !P1 ;  /* 0x1b40000002088fae */ /* 0x0001e2000c901d76 */
[----:B------:R-:W-:Y:S01]  /*28840*/  IMAD.MOV.U32 R0, RZ, RZ, R14 ;  /* 0x000000ffff007224 */ /* 0x000fe200078e000e */
[----:B------:R-:W-:Y:S06]  /*28850*/  BRA `(.L_x_3342) ;  /* 0xffffff9c00347947 */ /* 0x000fec000383ffff */
.L_x_3157:
[----:B0-----:R0:W1:Y:S02]  /*28860*/  SYNCS.PHASECHK.TRANS64.TRYWAIT P0, [R17+URZ+0x22820], R0 ;  /* 0x02282000110075a7 */ /* 0x001064000800017f */
[----:B-1----:R-:W-:Y:S05]  /*28870*/  @!P0 NANOSLEEP.SYNCS 0x989680 ;  /* 0x009896800000895d */ /* 0x002fea0003900000 */
[----:B------:R-:W1:Y:S02]  /*28880*/  @!P0 SYNCS.PHASECHK.TRANS64 P0, [R17+URZ+0x22820], R0 ;  /* 0x02282000110085a7 */ /* 0x000e64000800007f */
[----:B-1----:R-:W-:Y:S05]  /*28890*/  @!P0 BRA `(.L_x_3157) ;  /* 0xfffffffc00f08947 */ /* 0x002fea000383ffff */
[----:B------:R-:W-:Y:S05]  /*288a0*/  BRA `(.L_x_3343) ;  /* 0xffffff9c00907947 */ /* 0x000fea000383ffff */
.L_x_3160:
[----:B0-----:R0:W1:Y:S02]  /*288b0*/  SYNCS.PHASECHK.TRANS64.TRYWAIT P0, [R33+URZ+0x22860], R0 ;  /* 0x02286000210075a7 */ /* 0x001064000800017f */
[----:B-1----:R-:W-:Y:S05]  /*288c0*/  @!P0 NANOSLEEP.SYNCS 0x989680 ;  /* 0x009896800000895d */ /* 0x002fea0003900000 */
[----:B------:R-:W1:Y:S02]  /*288d0*/  @!P0 SYNCS.PHASECHK.TRANS64 P0, [R33+URZ+0x22860], R0 ;  /* 0x02286000210085a7 */ /* 0x000e64000800007f */
[----:B-1----:R-:W-:Y:S05]  /*288e0*/  @!P0 BRA `(.L_x_3160) ;  /* 0xfffffffc00f08947 */ /* 0x002fea000383ffff */
[----:B------:R-:W-:Y:S05]  /*288f0*/  BRA `(.L_x_3344) ;  /* 0xffffff9c00a07947 */ /* 0x000fea000383ffff */
.L_x_3161:
        /* <DEDUP_REMOVED lines=8> */
.L_x_3346:
[----:B------:R-:W-:Y:S05]  /*28980*/  BSYNC B0 ;  /* 0x0000000000007941 */ /* 0x000fea0003800000 */
.L_x_3345:
        /* <DEDUP_REMOVED lines=13> */
.L_x_3347:
        /* <DEDUP_REMOVED lines=11> */
.L_x_3348:
        /* <DEDUP_REMOVED lines=17> */
.L_x_3349:
[----:B------:R-:W-:Y:S02]  /*28c20*/  IMAD.MOV.U32 R13, RZ, RZ, R6 ;  /* 0x000000ffff0d7224 */ /* 0x000fe400078e0006 */
[----:B------:R-:W-:Y:S01]  /*28c30*/  IMAD.MOV.U32 R12, RZ, RZ, 0x2 ;  /* 0x00000002ff0c7424 */ /* 0x000fe200078e00ff */
[----:B------:R-:W-:-:S13]  /*28c40*/  IADD3 R2, P4, R14, R0, RZ ;  /* 0x000000000e027210 */ /* 0x000fda0007f9e0ff */
[----:B------:R-:W-:Y:S05]  /*28c50*/  WARPSYNC.COLLECTIVE R15, `(.L_x_3350) ;  /* 0x000000000f087348 */ /* 0x000fea0003c00000 */
[----:B------:R0:W1:Y:S02]  /*28c60*/  SHFL.IDX P6, R14, R13, R12, R11 ;  /* 0x0000000c0d0e7389 */ /* 0x00006400000c000b */
[----:B01----:R-:W-:Y:S01]  /*28c70*/  ENDCOLLECTIVE ;  /* 0x000000000000791b */ /* 0x003fe20003800000 */
.L_x_3350:
        /* <DEDUP_REMOVED lines=17> */
.L_x_3351:
[----:B------:R-:W-:Y:S02]  /*28d90*/  IMAD.MOV.U32 R13, RZ, RZ, R6 ;  /* 0x000000ffff0d7224 */ /* 0x000fe400078e0006 */
[----:B------:R-:W-:Y:S01]  /*28da0*/  IMAD.MOV.U32 R12, RZ, RZ, 0x3 ;  /* 0x00000003ff0c7424 */ /* 0x000fe200078e00ff */
[----:B------:R-:W-:-:S13]  /*28db0*/  IADD3 R2, P4, R14, R0, RZ ;  /* 0x000000000e027210 */ /* 0x000fda0007f9e0ff */
[----:B------:R-:W-:Y:S05]  /*28dc0*/  WARPSYNC.COLLECTIVE R15, `(.L_x_3352) ;  /* 0x000000000f087348 */ /* 0x000fea0003c00000 */
[----:B------:R0:W1:Y:S02]  /*28dd0*/  SHFL.IDX P6, R14, R13, R12, R11 ;  /* 0x0000000c0d0e7389 */ /* 0x00006400000c000b */
[----:B01----:R-:W-:Y:S01]  /*28de0*/  ENDCOLLECTIVE ;  /* 0x000000000000791b */ /* 0x003fe20003800000 */
.L_x_3352:
        /* <DEDUP_REMOVED lines=17> */
.L_x_3353:
[----:B------:R-:W-:Y:S02]  /*28f00*/  IMAD.MOV.U32 R13, RZ, RZ, R6 ;  /* 0x000000ffff0d7224 */ /* 0x000fe400078e0006 */
[----:B------:R-:W-:Y:S01]  /*28f10*/  IMAD.MOV.U32 R12, RZ, RZ, 0x4 ;  /* 0x00000004ff0c7424 */ /* 0x000fe200078e00ff */
[----:B------:R-:W-:-:S13]  /*28f20*/  IADD3 R2, P4, R14, R0, RZ ;  /* 0x000000000e027210 */ /* 0x000fda0007f9e0ff */
[----:B------:R-:W-:Y:S05]  /*28f30*/  WARPSYNC.COLLECTIVE R15, `(.L_x_3354) ;  /* 0x000000000f087348 */ /* 0x000fea0003c00000 */
[----:B------:R0:W1:Y:S02]  /*28f40*/  SHFL.IDX P6, R14, R13, R12, R11 ;  /* 0x0000000c0d0e7389 */ /* 0x00006400000c000b */
[----:B01----:R-:W-:Y:S01]  /*28f50*/  ENDCOLLECTIVE ;  /* 0x000000000000791b */ /* 0x003fe20003800000 */
.L_x_3354:
        /* <DEDUP_REMOVED lines=17> */
.L_x_3355:
[----:B------:R-:W-:Y:S02]  /*29070*/  IMAD.MOV.U32 R13, RZ, RZ, R6 ;  /* 0x000000ffff0d7224 */ /* 0x000fe400078e0006 */
[----:B------:R-:W-:Y:S01]  /*29080*/  IMAD.MOV.U32 R12, RZ, RZ, 0x5 ;  /* 0x00000005ff0c7424 */ /* 0x000fe200078e00ff */
[----:B------:R-:W-:-:S13]  /*29090*/  IADD3 R2, P4, R14, R0, RZ ;  /* 0x000000000e027210 */ /* 0x000fda0007f9e0ff */
[----:B------:R-:W-:Y:S05]  /*290a0*/  WARPSYNC.COLLECTIVE R15, `(.L_x_3356) ;  /* 0x000000000f087348 */ /* 0x000fea0003c00000 */
[----:B------:R0:W1:Y:S02]  /*290b0*/  SHFL.IDX P6, R14, R13, R12, R11 ;  /* 0x0000000c0d0e7389 */ /* 0x00006400000c000b */
[----:B01----:R-:W-:Y:S01]  /*290c0*/  ENDCOLLECTIVE ;  /* 0x000000000000791b */ /* 0x003fe20003800000 */
.L_x_3356:
        /* <DEDUP_REMOVED lines=12> */
.L_x_3357:
        /* <DEDUP_REMOVED lines=9> */
.L_x_3168:
[----:B0-----:R0:W1:Y:S02]  /*29220*/  SYNCS.PHASECHK.TRANS64.TRYWAIT P0, [R6+URZ+0x22840], R22 ;  /* 0x02284016060075a7 */ /* 0x001064000800017f */
[----:B-1----:R-:W-:Y:S05]  /*29230*/  @!P0 NANOSLEEP.SYNCS 0x989680 ;  /* 0x009896800000895d */ /* 0x002fea0003900000 */
[----:B------:R-:W1:Y:S02]  /*29240*/  @!P0 SYNCS.PHASECHK.TRANS64 P0, [R6+URZ+0x22840], R22 ;  /* 0x02284016060085a7 */ /* 0x000e64000800007f */
[----:B-1----:R-:W-:Y:S05]  /*29250*/  @!P0 BRA `(.L_x_3168) ;  /* 0xfffffffc00f08947 */ /* 0x002fea000383ffff */
[----:B------:R-:W-:Y:S05]  /*29260*/  BRA `(.L_x_3359) ;  /* 0xffffffa000007947 */ /* 0x000fea000383ffff */
.L_x_3169:
        /* <DEDUP_REMOVED lines=8> */
.L_x_3361:
[----:B------:R-:W-:Y:S05]  /*292f0*/  BSYNC B1 ;  /* 0x0000000000017941 */ /* 0x000fea0003800000 */
.L_x_3360:
        /* <DEDUP_REMOVED lines=9> */
.L_x_3362:
[----:B------:R-:W-:Y:S02]  /*29390*/  IMAD.MOV.U32 R13, RZ, RZ, R9 ;  /* 0x000000ffff0d7224 */ /* 0x000fe400078e0009 */
[----:B------:R-:W-:Y:S02]  /*293a0*/  IMAD.MOV.U32 R12, RZ, RZ, 0x1 ;  /* 0x00000001ff0c7424 */ /* 0x000fe400078e00ff */
[----:B------:R-:W-:-:S07]  /*293b0*/  IMAD.MOV.U32 R2, RZ, RZ, R14 ;  /* 0x000000ffff027224 */ /* 0x000fce00078e000e */
[----:B------:R-:W-:Y:S05]  /*293c0*/  WARPSYNC.COLLECTIVE R15, `(.L_x_3363) ;  /* 0x000000000f087348 */ /* 0x000fea0003c00000 */
[----:B------:R0:W1:Y:S02]  /*293d0*/  SHFL.IDX P6, R14, R13, R12, R11 ;  /* 0x0000000c0d0e7389 */ /* 0x00006400000c000b */
[----:B01----:R-:W-:Y:S01]  /*293e0*/  ENDCOLLECTIVE ;  /* 0x000000000000791b */ /* 0x003fe20003800000 */
.L_x_3363:
        /* <DEDUP_REMOVED lines=11> */
.L_x_3364:
[----:B------:R-:W-:Y:S02]  /*294a0*/  IMAD.MOV.U32 R13, RZ, RZ, R9 ;  /* 0x000000ffff0d7224 */ /* 0x000fe400078e0009 */
[----:B------:R-:W-:Y:S02]  /*294b0*/  IMAD.MOV.U32 R12, RZ, RZ, 0x2 ;  /* 0x00000002ff0c7424 */ /* 0x000fe400078e00ff */
[----:B------:R-:W-:-:S07]  /*294c0*/  IMAD.MOV.U32 R2, RZ, RZ, R14 ;  /* 0x000000ffff027224 */ /* 0x000fce00078e000e */
[----:B------:R-:W-:Y:S05]  /*294d0*/  WARPSYNC.COLLECTIVE R15, `(.L_x_3365) ;  /* 0x000000000f087348 */ /* 0x000fea0003c00000 */
[----:B------:R0:W1:Y:S02]  /*294e0*/  SHFL.IDX P6, R14, R13, R12, R11 ;  /* 0x0000000c0d0e7389 */ /* 0x00006400000c000b */
[----:B01----:R-:W-:Y:S01]  /*294f0*/  ENDCOLLECTIVE ;  /* 0x000000000000791b */ /* 0x003fe20003800000 */
.L_x_3365:
        /* <DEDUP_REMOVED lines=11> */
.L_x_3366:
[----:B------:R-:W-:Y:S02]  /*295b0*/  IMAD.MOV.U32 R13, RZ, RZ, R9 ;  /* 0x000000ffff0d7224 */ /* 0x000fe400078e0009 */
[----:B------:R-:W-:Y:S02]  /*295c0*/  IMAD.MOV.U32 R12, RZ, RZ, 0x3 ;  /* 0x00000003ff0c7424 */ /* 0x000fe400078e00ff */
[----:B------:R-:W-:-:S07]  /*295d0*/  IMAD.MOV.U32 R2, RZ, RZ, R14 ;  /* 0x000000ffff027224 */ /* 0x000fce00078e000e */
[----:B------:R-:W-:Y:S05]  /*295e0*/  WARPSYNC.COLLECTIVE R15, `(.L_x_3367) ;  /* 0x000000000f087348 */ /* 0x000fea0003c00000 */
[----:B------:R0:W1:Y:S02]  /*295f0*/  SHFL.IDX P6, R14, R13, R12, R11 ;  /* 0x0000000c0d0e7389 */ /* 0x00006400000c000b */
[----:B01----:R-:W-:Y:S01]  /*29600*/  ENDCOLLECTIVE ;  /* 0x000000000000791b */ /* 0x003fe20003800000 */
.L_x_3367:
        /* <DEDUP_REMOVED lines=11> */
.L_x_3368:
[----:B------:R-:W-:Y:S02]  /*296c0*/  IMAD.MOV.U32 R13, RZ, RZ, R9 ;  /* 0x000000ffff0d7224 */ /* 0x000fe400078e0009 */
[----:B------:R-:W-:Y:S02]  /*296d0*/  IMAD.MOV.U32 R12, RZ, RZ, 0x4 ;  /* 0x00000004ff0c7424 */ /* 0x000fe400078e00ff */
[----:B------:R-:W-:-:S07]  /*296e0*/  IMAD.MOV.U32 R2, RZ, RZ, R14 ;  /* 0x000000ffff027224 */ /* 0x000fce00078e000e */
[----:B------:R-:W-:Y:S05]  /*296f0*/  WARPSYNC.COLLECTIVE R15, `(.L_x_3369) ;  /* 0x000000000f087348 */ /* 0x000fea0003c00000 */
[----:B------:R0:W1:Y:S02]  /*29700*/  SHFL.IDX P6, R14, R13, R12, R11 ;  /* 0x0000000c0d0e7389 */ /* 0x00006400000c000b */
[----:B01----:R-:W-:Y:S01]  /*29710*/  ENDCOLLECTIVE ;  /* 0x000000000000791b */ /* 0x003fe20003800000 */
.L_x_3369:
        /* <DEDUP_REMOVED lines=11> */
.L_x_3370:
[----:B------:R-:W-:Y:S02]  /*297d0*/  IMAD.MOV.U32 R13, RZ, RZ, R9 ;  /* 0x000000ffff0d7224 */ /* 0x000fe400078e0009 */
[----:B------:R-:W-:Y:S02]  /*297e0*/  IMAD.MOV.U32 R12, RZ, RZ, 0x5 ;  /* 0x00000005ff0c7424 */ /* 0x000fe400078e00ff */
[----:B------:R-:W-:-:S07]  /*297f0*/  IMAD.MOV.U32 R2, RZ, RZ, R14 ;  /* 0x000000ffff027224 */ /* 0x000fce00078e000e */
[----:B------:R-:W-:Y:S05]  /*29800*/  WARPSYNC.COLLECTIVE R15, `(.L_x_3371) ;  /* 0x000000000f087348 */ /* 0x000fea0003c00000 */
[----:B------:R0:W1:Y:S02]  /*29810*/  SHFL.IDX P6, R14, R13, R12, R11 ;  /* 0x0000000c0d0e7389 */ /* 0x00006400000c000b */
[----:B01----:R-:W-:Y:S01]  /*29820*/  ENDCOLLECTIVE ;  /* 0x000000000000791b */ /* 0x003fe20003800000 */
.L_x_3371:
        /* <DEDUP_REMOVED lines=11> */
.L_x_3372:
[----:B------:R-:W-:Y:S01]  /*298e0*/  IMAD.MOV.U32 R2, RZ, RZ, R14 ;  /* 0x000000ffff027224 */ /* 0x000fe200078e000e */
[----:B------:R-:W-:Y:S06]  /*298f0*/  BRA `(.L_x_3373) ;  /* 0xffffff9c00287947 */ /* 0x000fec000383ffff */
.L_x_3174:
[----:B---3--:R3:W4:Y:S02]  /*29900*/  SYNCS.PHASECHK.TRANS64.TRYWAIT P0, [R6+URZ+0x22860], R22 ;  /* 0x02286016060075a7 */ /* 0x008724000800017f */
[----:B----4-:R-:W-:Y:S05]  /*29910*/  @!P0 NANOSLEEP.SYNCS 0x989680 ;  /* 0x009896800000895d */ /* 0x010fea0003900000 */
[----:B------:R-:W4:Y:S02]  /*29920*/  @!P0 SYNCS.PHASECHK.TRANS64 P0, [R6+URZ+0x22860], R22 ;  /* 0x02286016060085a7 */ /* 0x000f24000800007f */
[----:B----4-:R-:W-:Y:S05]  /*29930*/  @!P0 BRA `(.L_x_3174) ;  /* 0xfffffffc00f08947 */ /* 0x010fea000383ffff */
[----:B------:R-:W-:Y:S05]  /*29940*/  BRA `(.L_x_3374) ;  /* 0xffffff9c00787947 */ /* 0x000fea000383ffff */
.L_x_3175:
        /* <DEDUP_REMOVED lines=8> */
.L_x_3376:
[----:B------:R-:W-:Y:S05]  /*299d0*/  BSYNC B1 ;  /* 0x0000000000017941 */ /* 0x000fea0003800000 */
.L_x_3375:
        /* <DEDUP_REMOVED lines=9> */
.L_x_3377:
[----:B------:R-:W-:Y:S02]  /*29a70*/  IMAD.MOV.U32 R13, RZ, RZ, R9 ;  /* 0x000000ffff0d7224 */ /* 0x000fe400078e0009 */
[----:B------:R-:W-:Y:S01]  /*29a80*/  IMAD.MOV.U32 R12, RZ, RZ, 0x1 ;  /* 0x00000001ff0c7424 */ /* 0x000fe200078e00ff */
[----:B------:R-:W-:-:S13]  /*29a90*/  IADD3 R2, P0, R14, R0, RZ ;  /* 0x000000000e027210 */ /* 0x000fda0007f1e0ff */
[----:B------:R-:W-:Y:S05]  /*29aa0*/  WARPSYNC.COLLECTIVE R15, `(.L_x_3378) ;  /* 0x000000000f087348 */ /* 0x000fea0003c00000 */
[----:B------:R0:W1:Y:S02]  /*29ab0*/  SHFL.IDX P6, R14, R13, R12, R11 ;  /* 0x0000000c0d0e7389 */ /* 0x00006400000c000b */
[----:B01----:R-:W-:Y:S01]  /*29ac0*/  ENDCOLLECTIVE ;  /* 0x000000000000791b */ /* 0x003fe20003800000 */
.L_x_3378:
        /* <DEDUP_REMOVED lines=13> */
.L_x_3379:
[----:B------:R-:W-:Y:S02]  /*29ba0*/  IMAD.MOV.U32 R13, RZ, RZ, R9 ;  /* 0x000000ffff0d7224 */ /* 0x000fe400078e0009 */
[----:B------:R-:W-:Y:S01]  /*29bb0*/  IMAD.MOV.U32 R12, RZ, RZ, 0x2 ;  /* 0x00000002ff0c7424 */ /* 0x000fe200078e00ff */
[----:B------:R-:W-:-:S13]  /*29bc0*/  IADD3 R2, P0, R14, R0, RZ ;  /* 0x000000000e027210 */ /* 0x000fda0007f1e0ff */
[----:B------:R-:W-:Y:S05]  /*29bd0*/  WARPSYNC.COLLECTIVE R15, `(.L_x_3380) ;  /* 0x000000000f087348 */ /* 0x000fea0003c00000 */
[----:B------:R0:W1:Y:S02]  /*29be0*/  SHFL.IDX P6, R14, R13, R12, R11 ;  /* 0x0000000c0d0e7389 */ /* 0x00006400000c000b */
[----:B01----:R-:W-:Y:S01]  /*29bf0*/  ENDCOLLECTIVE ;  /* 0x000000000000791b */ /* 0x003fe20003800000 */
.L_x_3380:
        /* <DEDUP_REMOVED lines=13> */
.L_x_3381:
[----:B------:R-:W-:Y:S02]  /*29cd0*/  IMAD.MOV.U32 R13, RZ, RZ, R9 ;  /* 0x000000ffff0d7224 */ /* 0x000fe400078e0009 */
[----:B------:R-:W-:Y:S01]  /*29ce0*/  IMAD.MOV.U32 R12, RZ, RZ, 0x3 ;  /* 0x00000003ff0c7424 */ /* 0x000fe200078e00ff */
[----:B------:R-:W-:-:S13]  /*29cf0*/  IADD3 R2, P0, R14, R0, RZ ;  /* 0x000000000e027210 */ /* 0x000fda0007f1e0ff */
[----:B------:R-:W-:Y:S05]  /*29d00*/  WARPSYNC.COLLECTIVE R15, `(.L_x_3382) ;  /* 0x000000000f087348 */ /* 0x000fea0003c00000 */
[----:B------:R0:W1:Y:S02]  /*29d10*/  SHFL.IDX P6, R14, R13, R12, R11 ;  /* 0x0000000c0d0e7389 */ /* 0x00006400000c000b */
[----:B01----:R-:W-:Y:S01]  /*29d20*/  ENDCOLLECTIVE ;  /* 0x000000000000791b */ /* 0x003fe20003800000 */
.L_x_3382:
        /* <DEDUP_REMOVED lines=13> */
.L_x_3383:
[----:B------:R-:W-:Y:S02]  /*29e00*/  IMAD.MOV.U32 R13, RZ, RZ, R9 ;  /* 0x000000ffff0d7224 */ /* 0x000fe400078e0009 */
[----:B------:R-:W-:Y:S01]  /*29e10*/  IMAD.MOV.U32 R12, RZ, RZ, 0x4 ;  /* 0x00000004ff0c7424 */ /* 0x000fe200078e00ff */
[----:B------:R-:W-:-:S13]  /*29e20*/  IADD3 R2, P0, R14, R0, RZ ;  /* 0x000000000e027210 */ /* 0x000fda0007f1e0ff */
[----:B------:R-:W-:Y:S05]  /*29e30*/  WARPSYNC.COLLECTIVE R15, `(.L_x_3384) ;  /* 0x000000000f087348 */ /* 0x000fea0003c00000 */
[----:B------:R0:W1:Y:S02]  /*29e40*/  SHFL.IDX P6, R14, R13, R12, R11 ;  /* 0x0000000c0d0e7389 */ /* 0x00006400000c000b */
[----:B01----:R-:W-:Y:S01]  /*29e50*/  ENDCOLLECTIVE ;  /* 0x000000000000791b */ /* 0x003fe20003800000 */
.L_x_3384:
        /* <DEDUP_REMOVED lines=13> */
.L_x_3385:
[----:B------:R-:W-:Y:S02]  /*29f30*/  IMAD.MOV.U32 R13, RZ, RZ, R9 ;  /* 0x000000ffff0d7224 */ /* 0x000fe400078e0009 */
[----:B------:R-:W-:Y:S01]  /*29f40*/  IMAD.MOV.U32 R12, RZ, RZ, 0x5 ;  /* 0x00000005ff0c7424 */ /* 0x000fe200078e00ff */
[----:B------:R-:W-:-:S13]  /*29f50*/  IADD3 R2, P0, R14, R0, RZ ;  /* 0x000000000e027210 */ /* 0x000fda0007f1e0ff */
[----:B------:R-:W-:Y:S05]  /*29f60*/  WARPSYNC.COLLECTIVE R15, `(.L_x_3386) ;  /* 0x000000000f087348 */ /* 0x000fea0003c00000 */
[----:B------:R0:W1:Y:S02]  /*29f70*/  SHFL.IDX P6, R14, R13, R12, R11 ;  /* 0x0000000c0d0e7389 */ /* 0x00006400000c000b */
[----:B01----:R-:W-:Y:S01]  /*29f80*/  ENDCOLLECTIVE ;  /* 0x000000000000791b */ /* 0x003fe20003800000 */
.L_x_3386:
        /* <DEDUP_REMOVED lines=13> */
.L_x_3387:
[----:B------:R-:W-:Y:S05]  /*2a060*/  BRA `(.L_x_3388) ;  /* 0xffffff9800bc7947 */ /* 0x000fea000383ffff */
.L_x_3183:
        /* <DEDUP_REMOVED lines=8> */
.L_x_3390:
[----:B------:R-:W-:Y:S05]  /*2a0f0*/  BSYNC B0 ;  /* 0x0000000000007941 */ /* 0x000fea0003800000 */
.L_x_3389:
        /* <DEDUP_REMOVED lines=9> */
.L_x_3391:
        /* <DEDUP_REMOVED lines=24> */
.L_x_3392:
[----:B------:R-:W-:Y:S01]  /*2a310*/  IMAD.MOV.U32 R12, RZ, RZ, 0x2 ;  /* 0x00000002ff0c7424 */ /* 0x000fe200078e00ff */
[----:B------:R-:W-:-:S05]  /*2a320*/  SEL R14, R14, RZ, P1 ;  /* 0x000000ff0e0e7207 */ /* 0x000fca0000800000 */
[----:B------:R-:W-:-:S04]  /*2a330*/  IMAD.IADD R5, R13, 0x1, R14 ;  /* 0x000000010d057824 */ /* 0x000fc800078e020e */
[----:B------:R-:W-:-:S07]  /*2a340*/  IMAD.MOV.U32 R13, RZ, RZ, R5 ;  /* 0x000000ffff0d7224 */ /* 0x000fce00078e0005 */
[----:B------:R-:W-:Y:S05]  /*2a350*/  WARPSYNC.COLLECTIVE R15, `(.L_x_3393) ;  /* 0x000000000f087348 */ /* 0x000fea0003c00000 */
[----:B------:R0:W1:Y:S02]  /*2a360*/  SHFL.UP P6, R14, R13, R12, R11 ;  /* 0x0400000c0d0e7389 */ /* 0x00006400000c000b */
[----:B01----:R-:W-:Y:S01]  /*2a370*/  ENDCOLLECTIVE ;  /* 0x000000000000791b */ /* 0x003fe20003800000 */
.L_x_3393:
[----:B------:R-:W-:Y:S01]  /*2a380*/  IMAD.MOV.U32 R12, RZ, RZ, 0x4 ;  /* 0x00000004ff0c7424 */ /* 0x000fe200078e00ff */
[----:B------:R-:W-:-:S05]  /*2a390*/  SEL R2, R14, RZ, P2 ;  /* 0x000000ff0e027207 */ /* 0x000fca0001000000 */
[----:B------:R-:W-:-:S04]  /*2a3a0*/  IMAD.IADD R2, R5, 0x1, R2 ;  /* 0x0000000105027824 */ /* 0x000fc800078e0202 */
[----:B------:R-:W-:-:S07]  /*2a3b0*/  IMAD.MOV.U32 R13, RZ, RZ, R2 ;  /* 0x000000ffff0d7224 */ /* 0x000fce00078e0002 */
[----:B------:R-:W-:Y:S05]  /*2a3c0*/  WARPSYNC.COLLECTIVE R15, `(.L_x_3394) ;  /* 0x000000000f087348 */ /* 0x000fea0003c00000 */
[----:B------:R0:W1:Y:S02]  /*2a3d0*/  SHFL.UP P6, R14, R13, R12, R11 ;  /* 0x0400000c0d0e7389 */ /* 0x00006400000c000b */
[----:B01----:R-:W-:Y:S01]  /*2a3e0*/  ENDCOLLECTIVE ;  /* 0x000000000000791b */ /* 0x003fe20003800000 */
.L_x_3394:
[----:B------:R-:W-:Y:S01]  /*2a3f0*/  IMAD.MOV.U32 R12, RZ, RZ, 0x8 ;  /* 0x00000008ff0c7424 */ /* 0x000fe200078e00ff */
[----:B------:R-:W-:-:S05]  /*2a400*/  SEL R3, R14, RZ, P3 ;  /* 0x000000ff0e037207 */ /* 0x000fca0001800000 */
[----:B------:R-:W-:-:S04]  /*2a410*/  IMAD.IADD R3, R2, 0x1, R3 ;  /* 0x0000000102037824 */ /* 0x000fc800078e0203 */
[----:B------:R-:W-:-:S07]  /*2a420*/  IMAD.MOV.U32 R13, RZ, RZ, R3 ;  /* 0x000000ffff0d7224 */ /* 0x000fce00078e0003 */
[----:B------:R-:W-:Y:S05]  /*2a430*/  WARPSYNC.COLLECTIVE R15, `(.L_x_3395) ;  /* 0x000000000f087348 */ /* 0x000fea0003c00000 */
[----:B------:R0:W1:Y:S02]  /*2a440*/  SHFL.UP P6, R14, R13, R12, R11 ;  /* 0x0400000c0d0e7389 */ /* 0x00006400000c000b */
[----:B01----:R-:W-:Y:S01]  /*2a450*/  ENDCOLLECTIVE ;  /* 0x000000000000791b */ /* 0x003fe20003800000 */
.L_x_3395:
[----:B------:R-:W-:Y:S01]  /*2a460*/  IMAD.MOV.U32 R12, RZ, RZ, 0x10 ;  /* 0x00000010ff0c7424 */ /* 0x000fe200078e00ff */
[----:B------:R-:W-:-:S05]  /*2a470*/  SEL R14, R14, RZ, P4 ;  /* 0x000000ff0e0e7207 */ /* 0x000fca0002000000 */
[----:B------:R-:W-:-:S04]  /*2a480*/  IMAD.IADD R5, R3, 0x1, R14 ;  /* 0x0000000103057824 */ /* 0x000fc800078e020e */
[----:B------:R-:W-:-:S07]  /*2a490*/  IMAD.MOV.U32 R13, RZ, RZ, R5 ;  /* 0x000000ffff0d7224 */ /* 0x000fce00078e0005 */
[----:B------:R-:W-:Y:S05]  /*2a4a0*/  WARPSYNC.COLLECTIVE R15, `(.L_x_3396) ;  /* 0x000000000f087348 */ /* 0x000fea0003c00000 */
[----:B------:R0:W1:Y:S02]  /*2a4b0*/  SHFL.UP P6, R14, R13, R12, R11 ;  /* 0x0400000c0d0e7389 */ /* 0x00006400000c000b */
[----:B01----:R-:W-:Y:S01]  /*2a4c0*/  ENDCOLLECTIVE ;  /* 0x000000000000791b */ /* 0x003fe20003800000 */
.L_x_3396:
        /* <DEDUP_REMOVED lines=8> */
.L_x_3397:
[----:B------:R-:W-:Y:S05]  /*2a550*/  BRA `(.L_x_3398) ;  /* 0xffffff9c001c7947 */ /* 0x000fea000383ffff */
.L_x_3186:
[----:B------:R-:W-:Y:S01]  /*2a560*/  BSSY B0, `(.L_x_3399) ;  /* 0x0000007000007945 */ /* 0x000fe20003800000 */
[----:B------:R-:W-:Y:S02]  /*2a570*/  IMAD.MOV.U32 R12, RZ, RZ, 0x1 ;  /* 0x00000001ff0c7424 */ /* 0x000fe400078e00ff */
[----:B------:R-:W-:Y:S02]  /*2a580*/  IMAD.MOV.U32 R11, RZ, RZ, RZ ;  /* 0x000000ffff0b7224 */ /* 0x000fe400078e00ff */
[----:B------:R-:W-:-:S07]  /*2a590*/  IMAD.MOV.U32 R15, RZ, RZ, -0x1 ;  /* 0xffffffffff0f7424 */ /* 0x000fce00078e00ff */
[----:B------:R-:W-:Y:S05]  /*2a5a0*/  WARPSYNC.COLLECTIVE R15, `(.L_x_3400) ;  /* 0x000000000f087348 */ /* 0x000fea0003c00000 */
[----:B------:R0:W1:Y:S02]  /*2a5b0*/  SHFL.UP P6, R14, R13, R12, R11 ;  /* 0x0400000c0d0e7389 */ /* 0x00006400000c000b */
[----:B01----:R-:W-:Y:S01]  /*2a5c0*/  ENDCOLLECTIVE ;  /* 0x000000000000791b */ /* 0x003fe20003800000 */
.L_x_3400:
[----:B------:R-:W-:Y:S05]  /*2a5d0*/  BSYNC B0 ;  /* 0x0000000000007941 */ /* 0x000fea0003800000 */
.L_x_3399:
        /* <DEDUP_REMOVED lines=8> */
.L_x_3401:
[----:B------:R-:W-:Y:S01]  /*2a660*/  IMAD.MOV.U32 R12, RZ, RZ, 0x4 ;  /* 0x00000004ff0c7424 */ /* 0x000fe200078e00ff */
[----:B------:R-:W-:-:S05]  /*2a670*/  SEL R2, R14, RZ, P2 ;  /* 0x000000ff0e027207 */ /* 0x000fca0001000000 */
[----:B------:R-:W-:-:S04]  /*2a680*/  IMAD.IADD R2, R13, 0x1, R2 ;  /* 0x000000010d027824 */ /* 0x000fc800078e0202 */
[----:B------:R-:W-:-:S07]  /*2a690*/  IMAD.MOV.U32 R13, RZ, RZ, R2 ;  /* 0x000000ffff0d7224 */ /* 0x000fce00078e0002 */
[----:B------:R-:W-:Y:S05]  /*2a6a0*/  WARPSYNC.COLLECTIVE R15, `(.L_x_3402) ;  /* 0x000000000f087348 */ /* 0x000fea0003c00000 */
[----:B------:R0:W1:Y:S02]  /*2a6b0*/  SHFL.UP P6, R14, R13, R12, R11 ;  /* 0x0400000c0d0e7389 */ /* 0x00006400000c000b */
[----:B01----:R-:W-:Y:S01]  /*2a6c0*/  ENDCOLLECTIVE ;  /* 0x000000000000791b */ /* 0x003fe20003800000 */
.L_x_3402:
[----:B------:R-:W-:Y:S01]  /*2a6d0*/  IMAD.MOV.U32 R12, RZ, RZ, 0x8 ;  /* 0x00000008ff0c7424 */ /* 0x000fe200078e00ff */
[----:B------:R-:W-:-:S05]  /*2a6e0*/  SEL R3, R14, RZ, P3 ;  /* 0x000000ff0e037207 */ /* 0x000fca0001800000 */
[----:B------:R-:W-:-:S04]  /*2a6f0*/  IMAD.IADD R3, R2, 0x1, R3 ;  /* 0x0000000102037824 */ /* 0x000fc800078e0203 */
[----:B------:R-:W-:-:S07]  /*2a700*/  IMAD.MOV.U32 R13, RZ, RZ, R3 ;  /* 0x000000ffff0d7224 */ /* 0x000fce00078e0003 */
[----:B------:R-:W-:Y:S05]  /*2a710*/  WARPSYNC.COLLECTIVE R15, `(.L_x_3403) ;  /* 0x000000000f087348 */ /* 0x000fea0003c00000 */
[----:B------:R0:W1:Y:S02]  /*2a720*/  SHFL.UP P6, R14, R13, R12, R11 ;  /* 0x0400000c0d0e7389 */ /* 0x00006400000c000b */
[----:B01----:R-:W-:Y:S01]  /*2a730*/  ENDCOLLECTIVE ;  /* 0x000000000000791b */ /* 0x003fe20003800000 */
.L_x_3403:
[----:B------:R-:W-:Y:S01]  /*2a740*/  IMAD.MOV.U32 R12, RZ, RZ, 0x10 ;  /* 0x00000010ff0c7424 */ /* 0x000fe200078e00ff */
[----:B------:R-:W-:-:S05]  /*2a750*/  SEL R14, R14, RZ, P4 ;  /* 0x000000ff0e0e7207 */ /* 0x000fca0002000000 */
[----:B------:R-:W-:-:S04]  /*2a760*/  IMAD.IADD R5, R3, 0x1, R14 ;  /* 0x0000000103057824 */ /* 0x000fc800078e020e */
[----:B------:R-:W-:-:S07]  /*2a770*/  IMAD.MOV.U32 R13, RZ, RZ, R5 ;  /* 0x000000ffff0d7224 */ /* 0x000fce00078e0005 */
[----:B------:R-:W-:Y:S05]  /*2a780*/  WARPSYNC.COLLECTIVE R15, `(.L_x_3404) ;  /* 0x000000000f087348 */ /* 0x000fea0003c00000 */
[----:B------:R0:W1:Y:S02]  /*2a790*/  SHFL.UP P6, R14, R13, R12, R11 ;  /* 0x0400000c0d0e7389 */ /* 0x00006400000c000b */
[----:B01----:R-:W-:Y:S01]  /*2a7a0*/  ENDCOLLECTIVE ;  /* 0x000000000000791b */ /* 0x003fe20003800000 */
.L_x_3404:
        /* <DEDUP_REMOVED lines=8> */
.L_x_3405:
[----:B------:R-:W-:Y:S05]  /*2a830*/  BRA `(.L_x_3406) ;  /* 0xffffff9c00087947 */ /* 0x000fea000383ffff */
.L_x_3188:
[----:B------:R-:W-:Y:S01]  /*2a840*/  BSSY B0, `(.L_x_3407) ;  /* 0x0000006000007945 */ /* 0x000fe20003800000 */
[----:B------:R-:W-:Y:S01]  /*2a850*/  PLOP3.LUT P6, PT, P6, PT, PT, 0x8, 0x0 ;  /* 0x000000000000781c */ /* 0x000fe200037ce170 */
[----:B------:R-:W-:-:S12]  /*2a860*/  IMAD.MOV.U32 R15, RZ, RZ, -0x1 ;  /* 0xffffffffff0f7424 */ /* 0x000fd800078e00ff */
[----:B0-----:R-:W-:Y:S05]  /*2a870*/  WARPSYNC.COLLECTIVE R15, `(.L_x_3408) ;  /* 0x000000000f087348 */ /* 0x001fea0003c00000 */
[----:B------:R-:W-:Y:S01]  /*2a880*/  VOTE.ANY R14, PT, P6 ;  /* 0x00000000000e7806 */ /* 0x000fe200030e0100 */
[----:B0-----:R-:W-:Y:S06]  /*2a890*/  ENDCOLLECTIVE ;  /* 0x000000000000791b */ /* 0x001fec0003800000 */
.L_x_3408:
[----:B------:R-:W-:Y:S05]  /*2a8a0*/  BSYNC B0 ;  /* 0x0000000000007941 */ /* 0x000fea0003800000 */
.L_x_3407:
        /* <DEDUP_REMOVED lines=8> */
.L_x_3409:
[----:B------:R-:W-:Y:S02]  /*2a930*/  IMAD.IADD R27, R12, 0x1, R27 ;  /* 0x000000010c1b7824 */ /* 0x000fe400078e021b */
[----:B------:R-:W-:Y:S02]  /*2a940*/  IMAD.MOV.U32 R13, RZ, RZ, R4 ;  /* 0x000000ffff0d7224 */ /* 0x000fe400078e0004 */
[----:B------:R-:W-:-:S07]  /*2a950*/  IMAD.MOV.U32 R25, RZ, RZ, R14 ;  /* 0x000000ffff197224 */ /* 0x000fce00078e000e */
[----:B------:R-:W-:Y:S05]  /*2a960*/  WARPSYNC.COLLECTIVE R15, `(.L_x_3410) ;  /* 0x000000000f087348 */ /* 0x000fea0003c00000 */
[----:B------:R0:W1:Y:S02]  /*2a970*/  SHFL.IDX P6, R14, R13, R12, R11 ;  /* 0x0000000c0d0e7389 */ /* 0x00006400000c000b */
[----:B01----:R-:W-:Y:S01]  /*2a980*/  ENDCOLLECTIVE ;  /* 0x000000000000791b */ /* 0x003fe20003800000 */
.L_x_3410:
[----:B------:R-:W-:Y:S01]  /*2a990*/  IMAD.MOV.U32 R4, RZ, RZ, R14 ;  /* 0x000000ffff047224 */ /* 0x000fe200078e000e */
[----:B------:R-:W-:Y:S06]  /*2a9a0*/  BRA `(.L_x_3411) ;  /* 0xffffff9800ec7947 */ /* 0x000fec000383ffff */
.L_x_3190:
[----:B------:R-:W-:Y:S01]  /*2a9b0*/  BSSY B0, `(.L_x_3412) ;  /* 0x0000007000007945 */ /* 0x000fe20003800000 */
[----:B------:R-:W-:Y:S02]  /*2a9c0*/  IMAD.MOV.U32 R13, RZ, RZ, R2 ;  /* 0x000000ffff0d7224 */ /* 0x000fe400078e0002 */
[----:B------:R-:W-:Y:S02]  /*2a9d0*/  IMAD.MOV.U32 R11, RZ, RZ, 0x1f ;  /* 0x0000001fff0b7424 */ /* 0x000fe400078e00ff */
[----:B------:R-:W-:-:S07]  /*2a9e0*/  IMAD.MOV.U32 R15, RZ, RZ, -0x1 ;  /* 0xffffffffff0f7424 */ /* 0x000fce00078e00ff */
[----:B0-23--:R-:W-:Y:S05]  /*2a9f0*/  WARPSYNC.COLLECTIVE R15, `(.L_x_3413) ;  /* 0x000000000f087348 */ /* 0x00dfea0003c00000 */
[----:B------:R1:W4:Y:S02]  /*2aa00*/  SHFL.IDX P6, R14, R13, R12, R11 ;  /* 0x0000000c0d0e7389 */ /* 0x00032400000c000b */
[----:B01234-:R-:W-:Y:S01]  /*2aa10*/  ENDCOLLECTIVE ;  /* 0x000000000000791b */ /* 0x01ffe20003800000 */
.L_x_3413:
[----:B------:R-:W-:Y:S05]  /*2aa20*/  BSYNC B0 ;  /* 0x0000000000007941 */ /* 0x000fea0003800000 */
.L_x_3412:
[----:B------:R-:W-:Y:S01]  /*2aa30*/  IMAD.MOV.U32 R6, RZ, RZ, R14 ;  /* 0x000000ffff067224 */ /* 0x000fe200078e000e */
[----:B------:R-:W-:Y:S06]  /*2aa40*/  BRA `(.L_x_3189) ;  /* 0xffffff9800dc7947 */ /* 0x000fec000383ffff */
.L_x_3196:
[----:B0-----:R0:W1:Y:S02]  /*2aa50*/  SYNCS.PHASECHK.TRANS64.TRYWAIT P0, [R5+URZ+0x22820], R0 ;  /* 0x02282000050075a7 */ /* 0x001064000800017f */
[----:B-1----:R-:W-:Y:S05]  /*2aa60*/  @!P0 NANOSLEEP.SYNCS 0x989680 ;  /* 0x009896800000895d */ /* 0x002fea0003900000 */
[----:B------:R-:W1:Y:S02]  /*2aa70*/  @!P0 SYNCS.PHASECHK.TRANS64 P0, [R5+URZ+0x22820], R0 ;  /* 0x02282000050085a7 */ /* 0x000e64000800007f */
[----:B-1----:R-:W-:Y:S05]  /*2aa80*/  @!P0 BRA `(.L_x_3196) ;  /* 0xfffffffc00f08947 */ /* 0x002fea000383ffff */
[----:B------:R-:W-:Y:S05]  /*2aa90*/  BRA `(.L_x_3414) ;  /* 0xffffffa400347947 */ /* 0x000fea000383ffff */
.L_x_3197:
        /* <DEDUP_REMOVED lines=8> */
[----:B0-234-:R-:W-:Y:S05]  /*2ab20*/  WARPSYNC.COLLECTIVE R15, `(.L_x_3416) ;  /* 0x000000000f087348 */ /* 0x01dfea0003c00000 */
[----:B------:R1:W0:Y:S02]  /*2ab30*/  SHFL.IDX P6, R14, R13, R12, R11 ;  /* 0x0000000c0d0e7389 */ /* 0x00022400000c000b */
[----:B01234-:R-:W-:Y:S01]  /*2ab40*/  ENDCOLLECTIVE ;  /* 0x000000000000791b */ /* 0x01ffe20003800000 */
.L_x_3416:
[----:B------:R-:W-:Y:S05]  /*2ab50*/  BSYNC B0 ;  /* 0x0000000000007941 */ /* 0x000fea0003800000 */
.L_x_3415:
[----:B------:R-:W-:Y:S05]  /*2ab60*/  BRA `(.L_x_3417) ;  /* 0xffffffa4001c7947 */ /* 0x000fea000383ffff */
.L_x_3198:
[----:B------:R-:W-:Y:S01]  /*2ab70*/  BSSY B0, `(.L_x_3418) ;  /* 0x0000006000007945 */ /* 0x000fe20003800000 */
[----:B------:R-:W-:-:S07]  /*2ab80*/  IMAD.MOV.U32 R15, RZ, RZ, -0x1 ;  /* 0xffffffffff0f7424 */ /* 0x000fce00078e00ff */
[----:B0-234-:R-:W-:Y:S05]  /*2ab90*/  WARPSYNC.COLLECTIVE R15, `(.L_x_3419) ;  /* 0x000000000f0c7348 */ /* 0x01dfea0003c00000 */
[----:B------:R-:W-:Y:S02]  /*2aba0*/  ELECT P6, UR62, PT ;  /* 0x00000000003e782f */ /* 0x000fe400038c0000 */
[----:B------:R-:W-:Y:S01]  /*2abb0*/  MOV R14, UR62 ;  /* 0x0000003e000e7c02 */ /* 0x000fe20008000f00 */
[----:B0-234-:R-:W-:Y:S10]  /*2abc0*/  ENDCOLLECTIVE ;  /* 0x000000000000791b */ /* 0x01dff40003800000 */
.L_x_3419:
[----:B------:R-:W-:Y:S05]  /*2abd0*/  BSYNC B0 ;  /* 0x0000000000007941 */ /* 0x000fea0003800000 */
.L_x_3418:
[----:B------:R-:W-:Y:S05]  /*2abe0*/  BRA `(.L_x_3420) ;  /* 0xffffffa400107947 */ /* 0x000fea000383ffff */
.L_x_3200:
[----:B0-----:R0:W1:Y:S02]  /*2abf0*/  SYNCS.PHASECHK.TRANS64.TRYWAIT P1, [R3+URZ+0x22840], R2 ;  /* 0x02284002030075a7 */ /* 0x001064000802017f */
[----:B-1----:R-:W-:Y:S05]  /*2ac00*/  @!P1 NANOSLEEP.SYNCS 0x989680 ;  /* 0x009896800000995d */ /* 0x002fea0003900000 */
[----:B------:R-:W1:Y:S02]  /*2ac10*/  @!P1 SYNCS.PHASECHK.TRANS64 P1, [R3+URZ+0x22840], R2 ;  /* 0x02284002030095a7 */ /* 0x000e64000802007f */
[----:B-1----:R-:W-:Y:S05]  /*2ac20*/  @!P1 BRA `(.L_x_3200) ;  /* 0xfffffffc00f09947 */ /* 0x002fea000383ffff */
[----:B------:R-:W-:Y:S05]  /*2ac30*/  BRA `(.L_x_3421) ;  /* 0xffffffa400307947 */ /* 0x000fea000383ffff */
.L_x_3202:
[----:B-1----:R1:W0:Y:S02]  /*2ac40*/  SYNCS.PHASECHK.TRANS64.TRYWAIT P1, [R19+URZ+0x22840], R0 ;  /* 0x02284000130075a7 */ /* 0x002224000802017f */
[----:B0-----:R-:W-:Y:S05]  /*2ac50*/  @!P1 NANOSLEEP.SYNCS 0x989680 ;  /* 0x009896800000995d */ /* 0x001fea0003900000 */
[----:B------:R-:W0:Y:S02]  /*2ac60*/  @!P1 SYNCS.PHASECHK.TRANS64 P1, [R19+URZ+0x22840], R0 ;  /* 0x02284000130095a7 */ /* 0x000e24000802007f */
[----:B0-----:R-:W-:Y:S05]  /*2ac70*/  @!P1 BRA `(.L_x_3202) ;  /* 0xfffffffc00f09947 */ /* 0x001fea000383ffff */
[----:B------:R-:W-:Y:S05]  /*2ac80*/  BRA `(.L_x_3422) ;  /* 0xffffffa4003c7947 */ /* 0x000fea000383ffff */
.L_x_3204:
[----:B------:R0:W0:Y:S02]  /*2ac90*/  SYNCS.PHASECHK.TRANS64.TRYWAIT P1, [R3+URZ+0x22860], R2 ;  /* 0x02286002030075a7 */ /* 0x000024000802017f */
[----:B0-----:R-:W-:Y:S05]  /*2aca0*/  @!P1 NANOSLEEP.SYNCS 0x989680 ;  /* 0x009896800000995d */ /* 0x001fea0003900000 */
[----:B------:R-:W0:Y:S02]  /*2acb0*/  @!P1 SYNCS.PHASECHK.TRANS64 P1, [R3+URZ+0x22860], R2 ;  /* 0x02286002030095a7 */ /* 0x000e24000802007f */
[----:B0-----:R-:W-:Y:S05]  /*2acc0*/  @!P1 BRA `(.L_x_3204) ;  /* 0xfffffffc00f09947 */ /* 0x001fea000383ffff */
[----:B------:R-:W-:Y:S05]  /*2acd0*/  BRA `(.L_x_3423) ;  /* 0xffffffa400387947 */ /* 0x000fea000383ffff */
.L_x_3424:
        /* <DEDUP_REMOVED lines=10> */
.L_x_6566:


//--------------------- .text._ZN7cutlass13device_kernelIN5flash11enable_sm90INS1_16FlashAttnFwdSm90INS1_25CollectiveMainloopFwdSm90ILi2EN4cute5tupleIJNS5_1CILi1EEES8_S8_EEENS6_IJNS7_ILi128EEENS7_ILi96EEENS7_ILi64EEEEEELi256ENS_10bfloat16_tEfNS_4arch4Sm90ELb0ELb1ELb1ELb1ELb1ELb0ELb1ELb1ELb0ELb1ELb1ELb0EEENS1_21CollectiveEpilogueFwdINS6_IJSA_NS7_ILi256EEESB_EEES9_SE_SG_Li256ELb1ELb1ELb1ELb0EEENS1_36VarlenDynamicPersistentTileSchedulerILi128ELi96ELi256ELi128ELb1ELb1ELb1ELb1ELb0ELb1EEEEEEEEEvNT_6ParamsE --------------------------
	.section	.text._ZN7cutlass13device_kernelIN5flash11enable_sm90INS1_16FlashAttnFwdSm90INS1_25CollectiveMainloopFwdSm90ILi2EN4cute5tupleIJNS5_1CILi1EEES8_S8_EEENS6_IJNS7_ILi128EEENS7_ILi96EEENS7_ILi64EEEEEELi256ENS_10bfloat16_tEfNS_4arch4Sm90ELb0ELb1ELb1ELb1ELb1ELb0ELb1ELb1ELb0ELb1ELb1ELb0EEENS1_21CollectiveEpilogueFwdINS6_IJSA_NS7_ILi256EEESB_EEES9_SE_SG_Li256ELb1ELb1ELb1ELb0EEENS1_36VarlenDynamicPersistentTileSchedulerILi128ELi96ELi256ELi128ELb1ELb1ELb1ELb1ELb0ELb1EEEEEEEEEvNT_6ParamsE,"ax",@progbits
	.align	128
.text._ZN7cutlass13device_kernelIN5flash11enable_sm90INS1_16FlashAttnFwdSm90INS1_25CollectiveMainloopFwdSm90ILi2EN4cute5tupleIJNS5_1CILi1EEES8_S8_EEENS6_IJNS7_ILi128EEENS7_ILi96EEENS7_ILi64EEEEEELi256ENS_10bfloat16_tEfNS_4arch4Sm90ELb0ELb1ELb1ELb1ELb1ELb0ELb1ELb1ELb0ELb1ELb1ELb0EEENS1_21CollectiveEpilogueFwdINS6_IJSA_NS7_ILi256EEESB_EEES9_SE_SG_Li256ELb1ELb1ELb1ELb0EEENS1_36VarlenDynamicPersistentTileSchedulerILi128ELi96ELi256ELi128ELb1ELb1ELb1ELb1ELb0ELb1EEEEEEEEEvNT_6ParamsE:
        .type           _ZN7cutlass13device_kernelIN5flash11enable_sm90INS1_16FlashAttnFwdSm90INS1_25CollectiveMainloopFwdSm90ILi2EN4cute5tupleIJNS5_1CILi1EEES8_S8_EEENS6_IJNS7_ILi128EEENS7_ILi96EEENS7_ILi64EEEEEELi256ENS_10bfloat16_tEfNS_4arch4Sm90ELb0ELb1ELb1ELb1ELb1ELb0ELb1ELb1ELb0ELb1ELb1ELb0EEENS1_21CollectiveEpilogueFwdINS6_IJSA_NS7_ILi256EEESB_EEES9_SE_SG_Li256ELb1ELb1ELb1ELb0EEENS1_36VarlenDynamicPersistentTileSchedulerILi128ELi96ELi256ELi128ELb1ELb1ELb1ELb1ELb0ELb1EEEEEEEEEvNT_6ParamsE,@function
        .size           _ZN7cutlass13device_kernelIN5flash11enable_sm90INS1_16FlashAttnFwdSm90INS1_25CollectiveMainloopFwdSm90ILi2EN4cute5tupleIJNS5_1CILi1EEES8_S8_EEENS6_IJNS7_ILi128EEENS7_ILi96EEENS7_ILi64EEEEEELi256ENS_10bfloat16_tEfNS_4arch4Sm90ELb0ELb1ELb1ELb1ELb1ELb0ELb1ELb1ELb0ELb1ELb1ELb0EEENS1_21CollectiveEpilogueFwdINS6_IJSA_NS7_ILi256EEESB_EEES9_SE_SG_Li256ELb1ELb1ELb1ELb0EEENS1_36VarlenDynamicPersistentTileSchedulerILi128ELi96ELi256ELi128ELb1ELb1ELb1ELb1ELb0ELb1EEEEEEEEEvNT_6ParamsE,(.L_x_6567 - _ZN7cutlass13device_kernelIN5flash11enable_sm90INS1_16FlashAttnFwdSm90INS1_25CollectiveMainloopFwdSm90ILi2EN4cute5tupleIJNS5_1CILi1EEES8_S8_EEENS6_IJNS7_ILi128EEENS7_ILi96EEENS7_ILi64EEEEEELi256ENS_10bfloat16_tEfNS_4arch4Sm90ELb0ELb1ELb1ELb1ELb1ELb0ELb1ELb1ELb0ELb1ELb1ELb0EEENS1_21CollectiveEpilogueFwdINS6_IJSA_NS7_ILi256EEESB_EEES9_SE_SG_Li256ELb1ELb1ELb1ELb0EEENS1_36VarlenDynamicPersistentTileSchedulerILi128ELi96ELi256ELi128ELb1ELb1ELb1ELb1ELb0ELb1EEEEEEEEEvNT_6ParamsE)
        .other          _ZN7cutlass13device_kernelIN5flash11enable_sm90INS1_16FlashAttnFwdSm90INS1_25CollectiveMainloopFwdSm90ILi2EN4cute5tupleIJNS5_1CILi1EEES8_S8_EEENS6_IJNS7_ILi128EEENS7_ILi96EEENS7_ILi64EEEEEELi256ENS_10bfloat16_tEfNS_4arch4Sm90ELb0ELb1ELb1ELb1ELb1ELb0ELb1ELb1ELb0ELb1ELb1ELb0EEENS1_21CollectiveEpilogueFwdINS6_IJSA_NS7_ILi256EEESB_EEES9_SE_SG_Li256ELb1ELb1ELb1ELb0EEENS1_36VarlenDynamicPersistentTileSchedulerILi128ELi96ELi256ELi128ELb1ELb1ELb1ELb1ELb0ELb1EEEEEEEEEvNT_6ParamsE,@"STO_CUDA_ENTRY STV_DEFAULT"
_ZN7cutlass13device_kernelIN5flash11enable_sm90INS1_16FlashAttnFwdSm90INS1_25CollectiveMainloopFwdSm90ILi2EN4cute5tupleIJNS5_1CILi1EEES8_S8_EEENS6_IJNS7_ILi128EEENS7_ILi96EEENS7_ILi64EEEEEELi256ENS_10bfloat16_tEfNS_4arch4Sm90ELb0ELb1ELb1ELb1ELb1ELb0ELb1ELb1ELb0ELb1ELb1ELb0EEENS1_21CollectiveEpilogueFwdINS6_IJSA_NS7_ILi256EEESB_EEES9_SE_SG_Li256ELb1ELb1ELb1ELb0EEENS1_36VarlenDynamicPersistentTileSchedulerILi128ELi96ELi256ELi128ELb1ELb1ELb1ELb1ELb0ELb1EEEEEEEEEvNT_6ParamsE:
        /* <DEDUP_REMOVED lines=47> */
.L_x_3425:
        /* <DEDUP_REMOVED lines=22> */
.L_x_3426:
        /* <DEDUP_REMOVED lines=18> */
.L_x_3427:
        /* <DEDUP_REMOVED lines=22> */
.L_x_3428:
        /* <DEDUP_REMOVED lines=23> */
.L_x_3429:
[----:B------:R-:W-:Y:S01]  /*0840*/  UISETP.NE.AND UP0, UPT, UR9, URZ, UPT ;  /* 0x0000003f0900728c */ /* 0x000fe2000bf05270 */
[----:B------:R-:W-:Y:S01]  /*0850*/  NOP ;  /* 0x0000000000007918 */ /* 0x000fe20000000000 */
[----:B0-----:R-:W-:Y:S01]  /*0860*/  UMOV UR4, 0x1 ;  /* 0x0000000100047882 */ /* 0x001fe20000000000 */
[----:B------:R-:W-:Y:S01]  /*0870*/  ULDC UR5, c[0x0][0x20] ;  /* 0x0000080000057ab9 */ /* 0x000fe20000000800 */
[----:B------:R-:W-:Y:S01]  /*0880*/  USEL UR4, UR4, 0x2, !UP0 ;  /* 0x0000000204047887 */ /* 0x000fe2000c000000 */
[----:B-1234-:R-:W-:Y:S01]  /*0890*/  BAR.SYNC.DEFER_BLOCKING 0x0 ;  /* 0x0000000000007b1d */ /* 0x01efe20000010000 */
[----:B------:R-:W-:Y:S02]  /*08a0*/  PLOP3.LUT P1, PT, PT, PT, UP0, 0x80, 0x0 ;  /* 0x000000000000781c */ /* 0x000fe40003f2f008 */
[----:B------:R-:W-:Y:S02]  /*08b0*/  IADD3 R16, P0, R1, UR5, RZ ;  /* 0x0000000501107c10 */ /* 0x000fe4000ff1e0ff */
[----:B------:R-:W-:Y:S01]  /*08c0*/  IMAD.U32 R2, RZ, RZ, UR4 ;  /* 0x00000004ff027e24 */ /* 0x000fe2000f8e00ff */
[----:B------:R-:W-:Y:S01]  /*08d0*/  ULDC UR6, c[0x0][0x24] ;  /* 0x0000090000067ab9 */ /* 0x000fe20000000800 */
[----:B------:R-:W-:Y:S01]  /*08e0*/  ULDC.64 UR36, c[0x0][0x208] ;  /* 0x0000820000247ab9 */ /* 0x000fe20000000a00 */
[----:B------:R-:W-:-:S02]  /*08f0*/  IMAD.X R17, RZ, RZ, UR6, P0 ;  /* 0x00000006ff117e24 */ /* 0x000fc400080e06ff */
[----:B------:R0:W-:Y:S04]  /*0900*/  STL [R1+0x4c8], R2 ;  /* 0x0004c80201007387 */ /* 0x0001e80000100800 */
[----:B------:R-:W-:Y:S05]  /*0910*/  @!P1 BRA `(.L_x_3430) ;  /* 0x0000024800849947 */ /* 0x000fea0003800000 */
.L_x_3431:
[----:B------:R-:W-:-:S08]  /*0920*/  NOP ;  /* 0x0000000000007918 */ /* 0x000fd00000000000 */
[----:B------:R-:W1:Y:S02]  /*0930*/  USETMAXREG.TRY_ALLOC.CTAPOOL UP0, 0xe8 ;  /* 0x000000e8000079c8 */ /* 0x000e640008000600 */
[----:B-1----:R-:W-:-:S13]  /*0940*/  PLOP3.LUT P0, PT, PT, PT, UP0, 0x80, 0x0 ;  /* 0x000000000000781c */ /* 0x002fda0003f0f008 */
[----:B------:R-:W-:Y:S05]  /*0950*/  @!P0 BRA `(.L_x_3431) ;  /* 0xfffffffc00f08947 */ /* 0x000fea000383ffff */
[----:B------:R-:W1:Y:S01]  /*0960*/  S2R R0, SR_TID.X ;  /* 0x0000000000007919 */ /* 0x000e620000002100 */
[----:B------:R-:W-:Y:S06]  /*0970*/  BAR.ARV 0x8, 0x180 ;  /* 0x0206000000007b1d */ /* 0x000fec0000002000 */
[----:B0-----:R-:W-:Y:S01]  /*0980*/  IADD3 R2, P1, R16, 0x1f8, RZ ;  /* 0x000001f810027810 */ /* 0x001fe20007f3e0ff */
[----:B------:R-:W-:Y:S01]  /*0990*/  ULDC UR4, c[0x0][0xd3c] ;  /* 0x00034f0000047ab9 */ /* 0x000fe20000000800 */
[----:B------:R-:W0:Y:S03]  /*09a0*/  S2R R7, SR_CgaCtaId ;  /* 0x0000000000077919 */ /* 0x000e260000008800 */
[----:B------:R-:W-:Y:S01]  /*09b0*/  IMAD.X R3, RZ, RZ, R17, P1 ;  /* 0x000000ffff037224 */ /* 0x000fe200008e0611 */
[----:B------:R-:W-:Y:S04]  /*09c0*/  STL.64 [R1+0x1f8], RZ ;  /* 0x0001f8ff01007387 */ /* 0x000fe80000100a00 */
[----:B------:R-:W-:Y:S04]  /*09d0*/  STL.64 [R1+0x4b0], R2 ;  /* 0x0004b00201007387 */ /* 0x000fe80000100a00 */
[----:B------:R-:W-:Y:S04]  /*09e0*/  STL [R1+0x200], RZ ;  /* 0x000200ff01007387 */ /* 0x000fe80000100800 */
[----:B------:R-:W-:Y:S01]  /*09f0*/  STL [R1+0x204], RZ ;  /* 0x000204ff01007387 */ /* 0x000fe20000100800 */
[----:B-1----:R-:W-:-:S04]  /*0a00*/  SHF.R.U32.HI R0, RZ, 0x7, R0 ;  /* 0x00000007ff007819 */ /* 0x002fc80000011600 */
[----:B------:R-:W-:Y:S02]  /*0a10*/  ISETP.NE.AND P0, PT, R0, 0x1, PT ;  /* 0x000000010000780c */ /* 0x000fe40003f05270 */
[----:B------:R-:W-:-:S04]  /*0a20*/  MOV R0, 0x400 ;  /* 0x0000040000007802 */ /* 0x000fc80000000f00 */
[----:B0-----:R-:W-:-:S07]  /*0a30*/  LEA R0, R7, R0, 0x18 ;  /* 0x0000000007007211 */ /* 0x001fce00078ec0ff */
[----:B------:R-:W-:Y:S08]  /*0a40*/  @!P0 BAR.ARV 0x9, 0x100 ;  /* 0x0244000000008b1d */ /* 0x000ff00000002000 */
[----:B------:R-:W-:Y:S06]  /*0a50*/  BAR.SYNC.DEFER_BLOCKING 0x5, 0x180 ;  /* 0x0146000000007b1d */ /* 0x000fec0000010000 */
[----:B------:R0:W1:Y:S02]  /*0a60*/  LDS.128 R12, [R0+0x324d0] ;  /* 0x0324d000000c7984 */ /* 0x0000640000000c00 */
[----:B------:R-:W-:Y:S06]  /*0a70*/  BAR.ARV 0x4, 0x180 ;  /* 0x0106000000007b1d */ /* 0x000fec0000002000 */
[----:B0-----:R-:W-:-:S05]  /*0a80*/  IADD3 R0, P2, R16, 0x204, RZ ;  /* 0x0000020410007810 */ /* 0x001fca0007f5e0ff */
[----:B------:R0:W-:Y:S02]  /*0a90*/  STL [R1+0x4c0], R0 ;  /* 0x0004c00001007387 */ /* 0x0001e40000100800 */
[----:B0-----:R-:W-:-:S05]  /*0aa0*/  IMAD.X R0, RZ, RZ, R17, P2 ;  /* 0x000000ffff007224 */ /* 0x001fca00010e0611 */
[----:B------:R0:W-:Y:S01]  /*0ab0*/  STL [R1+0x4bc], R0 ;  /* 0x0004bc0001007387 */ /* 0x0001e20000100800 */
[----:B-1----:R-:W-:-:S13]  /*0ac0*/  ISETP.GE.AND P0, PT, R15, UR4, PT ;  /* 0x000000040f007c0c */ /* 0x002fda000bf06270 */
[----:B0-----:R-:W-:Y:S05]  /*0ad0*/  @P0 EXIT ;  /* 0x000000000000094d */ /* 0x001fea0003800000 */
[----:B------:R-:W0:Y:S01]  /*0ae0*/  S2R R2, SR_TID.X ;  /* 0x0000000000027919 */ /* 0x000e220000002100 */
[----:B------:R-:W-:Y:S02]  /*0af0*/  R2UR UR5, R13 ;  /* 0x000000000d0572ca */ /* 0x000fe400000e0000 */
[----:B------:R-:W-:Y:S02]  /*0b00*/  R2UR UR6, R14 ;  /* 0x000000000e0672ca */ /* 0x000fe400000e0000 */
[----:B------:R-:W-:Y:S01]  /*0b10*/  R2UR UR7, R15 ;  /* 0x000000000f0772ca */ /* 0x000fe200000e0000 */
[----:B0-----:R-:W-:-:S05]  /*0b20*/  VIADD R217, R2, 0xffffff80 ;  /* 0xffffff8002d97836 */ /* 0x001fca0000000000 */
[----:B------:R-:W-:-:S04]  /*0b30*/  SHF.R.S32.HI R0, RZ, 0x1f, R217 ;  /* 0x0000001fff007819 */ /* 0x000fc800000114d9 */
[CC--:B------:R-:W-:Y:S02]  /*0b40*/  LEA.HI R2, R0.reuse, R217.reuse, RZ, 0x7 ;  /* 0x000000d900027211 */ /* 0x0c0fe400078f38ff */
[-C--:B------:R-:W-:Y:S02]  /*0b50*/  LEA.HI R5, R0, R217.reuse, RZ, 0x4 ;  /* 0x000000d900057211 */ /* 0x080fe400078f20ff */
[----:B------:R-:W-:Y:S02]  /*0b60*/  LOP3.LUT R4, R2, 0xffffff80, RZ, 0xc0, !PT ;  /* 0xffffff8002047812 */ /* 0x000fe400078ec0ff */
[----:B------:R-:W-:Y:S02]  /*0b70*/  SHF.R.S32.HI R10, RZ, 0x4, R5 ;  /* 0x00000004ff0a7819 */ /* 0x000fe40000011405 */
[----:B------:R-:W-:Y:S01]  /*0b80*/  LOP3.LUT R8, R5, 0x3fffff0, RZ, 0xc0, !PT ;  /* 0x03fffff005087812 */ /* 0x000fe200078ec0ff */
[----:B------:R-:W-:Y:S01]  /*0b90*/  IMAD.IADD R12, R217, 0x1, -R4 ;  /* 0x00000001d90c7824 */ /* 0x000fe200078e0a04 */
[----:B------:R-:W-:-:S02]  /*0ba0*/  LEA.HI R4, R0, R217, RZ, 0x5 ;  /* 0x000000d900047211 */ /* 0x000fc400078f28ff */
[----:B------:R-:W-:Y:S01]  /*0bb0*/  LEA.HI R9, R5, R10, RZ, 0x1 ;  /* 0x0000000a05097211 */ /* 0x000fe200078f08ff */
[----:B------:R-:W-:Y:S01]  /*0bc0*/  IMAD.IADD R8, R217, 0x1, -R8 ;  /* 0x00000001d9087824 */ /* 0x000fe200078e0a08 */
[----:B------:R-:W-:Y:S01]  /*0bd0*/  SHF.R.S32.HI R3, RZ, 0x1f, R12 ;  /* 0x0000001fff037819 */ /* 0x000fe2000001140c */
[----:B------:R-:W-:Y:S01]  /*0be0*/  IMAD.SHL.U32 R6, R4, 0x20, RZ ;  /* 0x0000002004067824 */ /* 0x000fe200078e00ff */
[----:B------:R-:W-:Y:S01]  /*0bf0*/  LOP3.LUT R9, R9, 0x1ffffffe, RZ, 0xc0, !PT ;  /* 0x1ffffffe09097812 */ /* 0x000fe200078ec0ff */
[----:B------:R-:W-:Y:S01]  /*0c00*/  STL [R1+0x4b8], R12 ;  /* 0x0004b80c01007387 */ /* 0x000fe20000100800 */
[----:B------:R-:W-:Y:S02]  /*0c10*/  LEA.HI R4, R3, R12, RZ, 0x2 ;  /* 0x0000000c03047211 */ /* 0x000fe400078f10ff */
[----:B------:R-:W-:Y:S01]  /*0c20*/  LOP3.LUT R11, R6, 0xfffffc00, RZ, 0xc0, !PT ;  /* 0xfffffc00060b7812 */ /* 0x000fe200078ec0ff */
[----:B------:R-:W-:Y:S01]  /*0c30*/  IMAD.IADD R9, R10, 0x1, -R9 ;  /* 0x000000010a097824 */ /* 0x000fe200078e0a09 */
[----:B------:R-:W-:-:S02]  /*0c40*/  SHF.R.S32.HI R5, RZ, 0x2, R4 ;  /* 0x00000002ff057819 */ /* 0x000fc40000011404 */
[----:B------:R-:W-:Y:S01]  /*0c50*/  SHF.R.S32.HI R6, RZ, 0x1f, R4 ;  /* 0x0000001fff067819 */ /* 0x000fe20000011404 */
[----:B------:R-:W-:Y:S01]  /*0c60*/  IMAD R8, R8, 0x40, R11 ;  /* 0x0000004008087824 */ /* 0x000fe200078e020b */
[----:B------:R-:W-:Y:S02]  /*0c70*/  LOP3.LUT R4, R4, 0x7ffffffc, RZ, 0xc0, !PT ;  /* 0x7ffffffc04047812 */ /* 0x000fe400078ec0ff */
[----:B------:R-:W-:Y:S01]  /*0c80*/  LEA.HI R11, R0, R217, RZ, 0x2 ;  /* 0x000000d9000b7211 */ /* 0x000fe200078f10ff */
[----:B------:R-:W-:Y:S01]  /*0c90*/  IMAD R8, R9, 0x8, R8 ;  /* 0x0000000809087824 */ /* 0x000fe200078e0208 */
[----:B------:R-:W-:Y:S01]  /*0ca0*/  LEA.HI R6, R6, R5, RZ, 0x3 ;  /* 0x0000000506067211 */ /* 0x000fe200078f18ff */
[----:B------:R-:W-:Y:S01]  /*0cb0*/  IMAD.IADD R4, R12, 0x1, -R4 ;  /* 0x000000010c047824 */ /* 0x000fe200078e0a04 */
[----:B------:R-:W-:Y:S02]  /*0cc0*/  LOP3.LUT R10, R11, 0xfffffffc, RZ, 0xc0, !PT ;  /* 0xfffffffc0b0a7812 */ /* 0x000fe400078ec0ff */
[----:B------:R-:W-:Y:S01]  /*0cd0*/  SHF.R.S32.HI R11, RZ, 0x7, R2 ;  /* 0x00000007ff0b7819 */ /* 0x000fe20000011402 */
[----:B------:R-:W-:Y:S01]  /*0ce0*/  IMAD.SHL.U32 R179, R4, 0x2, RZ ;  /* 0x0000000204b37824 */ /* 0x000fe200078e00ff */
[----:B------:R-:W-:Y:S01]  /*0cf0*/  LOP3.LUT R6, R6, 0xfffffff8, RZ, 0xc0, !PT ;  /* 0xfffffff806067812 */ /* 0x000fe200078ec0ff */
[----:B------:R0:W-:Y:S01]  /*0d00*/  STL [R1+0x4d0], R8 ;  /* 0x0004d00801007387 */ /* 0x0001e20000100800 */
[----:B------:R-:W-:Y:S01]  /*0d10*/  LEA.HI R3, R3, R12, RZ, 0x5 ;  /* 0x0000000c03037211 */ /* 0x000fe200078f28ff */
[----:B------:R-:W-:Y:S01]  /*0d20*/  VIADD R210, R179, 0x18 ;  /* 0x00000018b3d27836 */ /* 0x000fe20000000000 */
[----:B------:R-:W-:Y:S01]  /*0d30*/  LEA.HI R2, R2, R11, RZ, 0x1 ;  /* 0x0000000b02027211 */ /* 0x000fe200078f08ff */
[----:B------:R-:W-:Y:S01]  /*0d40*/  IMAD.IADD R6, R5, 0x1, -R6 ;  /* 0x0000000105067824 */ /* 0x000fe200078e0a06 */
[----:B------:R-:W-:Y:S01]  /*0d50*/  LEA.HI R0, R0, R217, RZ, 0x3 ;  /* 0x000000d900007211 */ /* 0x000fe200078f18ff */
[C---:B------:R-:W-:Y:S01]  /*0d60*/  VIADD R212, R179.reuse, 0x8 ;  /* 0x00000008b3d47836 */ /* 0x040fe20000000000 */
[----:B------:R-:W-:Y:S01]  /*0d70*/  SHF.R.S32.HI R3, RZ, 0x5, R3 ;  /* 0x00000005ff037819 */ /* 0x000fe20000011403 */
[C---:B------:R-:W-:Y:S01]  /*0d80*/  VIADD R211, R179.reuse, 0x10 ;  /* 0x00000010b3d37836 */ /* 0x040fe20000000000 */
[----:B------:R-:W-:Y:S01]  /*0d90*/  LOP3.LUT R2, R2, 0x3fffffe, RZ, 0xc0, !PT ;  /* 0x03fffffe02027812 */ /* 0x000fe200078ec0ff */
[----:B------:R-:W-:Y:S01]  /*0da0*/  VIADD R207, R179, 0x30 ;  /* 0x00000030b3cf7836 */ /* 0x000fe20000000000 */
[----:B0-----:R-:W-:Y:S01]  /*0db0*/  LOP3.LUT R8, R0, 0xfffffff8, RZ, 0xc0, !PT ;  /* 0xfffffff800087812 */ /* 0x001fe200078ec0ff */
[----:B------:R-:W-:Y:S01]  /*0dc0*/  IMAD R3, R3, 0x10, R6 ;  /* 0x0000001003037824 */ /* 0x000fe200078e0206 */
[----:B------:R-:W-:Y:S01]  /*0dd0*/  SHF.R.S32.HI R215, RZ, 0x3, R0 ;  /* 0x00000003ffd77819 */ /* 0x000fe20000011400 */
[----:B------:R-:W-:Y:S01]  /*0de0*/  IMAD.IADD R2, R11, 0x1, -R2 ;  /* 0x000000010b027824 */ /* 0x000fe200078e0a02 */
[----:B------:R-:W-:Y:S01]  /*0df0*/  SHF.R.S32.HI R0, RZ, 0x1f, R210 ;  /* 0x0000001fff007819 */ /* 0x000fe200000114d2 */
[C---:B------:R-:W-:Y:S01]  /*0e00*/  VIADD R209, R179.reuse, 0x20 ;  /* 0x00000020b3d17836 */ /* 0x040fe20000000000 */
[----:B------:R-:W-:Y:S01]  /*0e10*/  STL [R1+0x4c4], R11 ;  /* 0x0004c40b01007387 */ /* 0x000fe20000100800 */
[----:B------:R-:W-:Y:S01]  /*0e20*/  IMAD R178, R2, 0x40, R3 ;  /* 0x0000004002b27824 */ /* 0x000fe200078e0203 */
[----:B------:R-:W-:Y:S01]  /*0e30*/  SHF.R.S32.HI R3, RZ, 0x1f, R212 ;  /* 0x0000001fff037819 */ /* 0x000fe200000114d4 */
[C---:B------:R-:W-:Y:S01]  /*0e40*/  VIADD R208, R179.reuse, 0x28 ;  /* 0x00000028b3d07836 */ /* 0x040fe20000000000 */
[----:B------:R0:W-:Y:S01]  /*0e50*/  STL [R1+0x4a4], R0 ;  /* 0x0004a40001007387 */ /* 0x0001e20000100800 */
[----:B------:R-:W-:Y:S01]  /*0e60*/  SHF.R.S32.HI R2, RZ, 0x1f, R211 ;  /* 0x0000001fff027819 */ /* 0x000fe200000114d3 */
[----:B------:R-:W-:-:S02]  /*0e70*/  VIADD R204, R179, 0x48 ;  /* 0x00000048b3cc7836 */ /* 0x000fc40000000000 */
[----:B------:R1:W-:Y:S01]  /*0e80*/  STL [R1+0x4ac], R3 ;  /* 0x0004ac0301007387 */ /* 0x0003e20000100800 */
[C---:B------:R-:W-:Y:S02]  /*0e90*/  VIADD R206, R179.reuse, 0x38 ;  /* 0x00000038b3ce7836 */ /* 0x040fe40000000000 */
[C---:B------:R-:W-:Y:S01]  /*0ea0*/  VIADD R205, R179.reuse, 0x40 ;  /* 0x00000040b3cd7836 */ /* 0x040fe20000000000 */
[----:B------:R2:W-:Y:S01]  /*0eb0*/  STL [R1+0x4a8], R2 ;  /* 0x0004a80201007387 */ /* 0x0005e20000100800 */
[C---:B------:R-:W-:Y:S01]  /*0ec0*/  VIADD R201, R179.reuse, 0x60 ;  /* 0x00000060b3c97836 */ /* 0x040fe20000000000 */
[----:B0-----:R-:W-:Y:S01]  /*0ed0*/  SHF.R.S32.HI R0, RZ, 0x1f, R207 ;  /* 0x0000001fff007819 */ /* 0x001fe200000114cf */
[C---:B------:R-:W-:Y:S02]  /*0ee0*/  VIADD R203, R179.reuse, 0x50 ;  /* 0x00000050b3cb7836 */ /* 0x040fe40000000000 */
[C---:B------:R-:W-:Y:S01]  /*0ef0*/  VIADD R202, R179.reuse, 0x58 ;  /* 0x00000058b3ca7836 */ /* 0x040fe20000000000 */
[----:B-1----:R-:W-:Y:S01]  /*0f00*/  SHF.R.S32.HI R3, RZ, 0x1f, R209 ;  /* 0x0000001fff037819 */ /* 0x002fe200000114d1 */
[----:B------:R0:W-:Y:S01]  /*0f10*/  STL [R1+0x498], R0 ;  /* 0x0004980001007387 */ /* 0x0001e20000100800 */
[----:B------:R-:W-:Y:S01]  /*0f20*/  VIADD R198, R179, 0x78 ;  /* 0x00000078b3c67836 */ /* 0x000fe20000000000 */
[----:B--2---:R-:W-:-:S02]  /*0f30*/  SHF.R.S32.HI R2, RZ, 0x1f, R208 ;  /* 0x0000001fff027819 */ /* 0x004fc400000114d0 */
        /* <DEDUP_REMOVED lines=13> */
[----:B------:R-:W-:Y:S02]  /*1010*/  IMAD.IADD R10, R217, 0x1, -R10 ;  /* 0x00000001d90a7824 */ /* 0x000fe400078e0a0a */
[C---:B------:R-:W-:Y:S01]  /*1020*/  VIADD R194, R179.reuse, 0x98 ;  /* 0x00000098b3c27836 */ /* 0x040fe20000000000 */
[----:B------:R2:W-:Y:S01]  /*1030*/  STL [R1+0x490], R2 ;  /* 0x0004900201007387 */ /* 0x0005e20000100800 */
[C---:B------:R-:W-:Y:S01]  /*1040*/  VIADD R193, R179.reuse, 0xa0 ;  /* 0x000000a0b3c17836 */ /* 0x040fe20000000000 */
[----:B0-----:R-:W-:Y:S01]  /*1050*/  SHF.R.S32.HI R0, RZ, 0x1f, R201 ;  /* 0x0000001fff007819 */ /* 0x001fe200000114c9 */
[C---:B------:R-:W-:Y:S01]  /*1060*/  VIADD R189, R179.reuse, 0xc0 ;  /* 0x000000c0b3bd7836 */ /* 0x040fe20000000000 */
[----:B------:R-:W-:Y:S01]  /*1070*/  LEA.HI R5, R10, R10, RZ, 0x1 ;  /* 0x0000000a0a057211 */ /* 0x000fe200078f08ff */
[C---:B------:R-:W-:Y:S01]  /*1080*/  VIADD R191, R179.reuse, 0xb0 ;  /* 0x000000b0b3bf7836 */ /* 0x040fe20000000000 */
[----:B-1----:R-:W-:Y:S01]  /*1090*/  SHF.R.S32.HI R3, RZ, 0x1f, R203 ;  /* 0x0000001fff037819 */ /* 0x002fe200000114cb */
[----:B------:R0:W-:Y:S01]  /*10a0*/  STL [R1+0x480], R0 ;  /* 0x0004800001007387 */ /* 0x0001e20000100800 */
[----:B------:R-:W-:Y:S01]  /*10b0*/  VIADD R190, R179, 0xb8 ;  /* 0x000000b8b3be7836 */ /* 0x000fe20000000000 */
[----:B------:R-:W-:Y:S01]  /*10c0*/  LOP3.LUT R5, R5, 0x1ffffffe, RZ, 0xc0, !PT ;  /* 0x1ffffffe05057812 */ /* 0x000fe200078ec0ff */
[C---:B------:R-:W-:Y:S01]  /*10d0*/  VIADD R186, R179.reuse, 0xd8 ;  /* 0x000000d8b3ba7836 */ /* 0x040fe20000000000 */
[----:B--2---:R-:W-:Y:S01]  /*10e0*/  SHF.R.S32.HI R2, RZ, 0x1f, R202 ;  /* 0x0000001fff027819 */ /* 0x004fe200000114ca */
[----:B------:R1:W-:Y:S01]  /*10f0*/  STL [R1+0x488], R3 ;  /* 0x0004880301007387 */ /* 0x0003e20000100800 */
[----:B------:R-:W-:-:S02]  /*1100*/  VIADD R188, R179, 0xc8 ;  /* 0x000000c8b3bc7836 */ /* 0x000fc40000000000 */
[----:B------:R-:W-:Y:S01]  /*1110*/  VIADD R187, R179, 0xd0 ;  /* 0x000000d0b3bb7836 */ /* 0x000fe20000000000 */
[----:B------:R2:W-:Y:S01]  /*1120*/  STL [R1+0x484], R2 ;  /* 0x0004840201007387 */ /* 0x0005e20000100800 */
[----:B0-----:R-:W-:Y:S01]  /*1130*/  SHF.R.S32.HI R0, RZ, 0x1f, R198 ;  /* 0x0000001fff007819 */ /* 0x001fe200000114c6 */
[----:B------:R-:W-:Y:S02]  /*1140*/  IMAD.IADD R5, R10, 0x1, -R5 ;  /* 0x000000010a057824 */ /* 0x000fe400078e0a05 */
[----:B------:R-:W-:Y:S02]  /*1150*/  IMAD.IADD R225, R217, 0x1, -R8 ;  /* 0x00000001d9e17824 */ /* 0x000fe400078e0a08 */
[----:B------:R0:W-:Y:S01]  /*1160*/  STL [R1+0x474], R0 ;  /* 0x0004740001007387 */ /* 0x0001e20000100800 */
[----:B-1----:R-:W-:Y:S01]  /*1170*/  SHF.R.S32.HI R3, RZ, 0x1f, R200 ;  /* 0x0000001fff037819 */ /* 0x002fe200000114c8 */
[----:B------:R-:W-:Y:S01]  /*1180*/  IMAD.SHL.U32 R22, R225, 0x8, RZ ;  /* 0x00000008e1167824 */ /* 0x000fe200078e00ff */
[----:B--2---:R-:W-:Y:S01]  /*1190*/  SHF.R.S32.HI R2, RZ, 0x1f, R199 ;  /* 0x0000001fff027819 */ /* 0x004fe200000114c7 */
[----:B------:R-:W-:-:S02]  /*11a0*/  VIADD R185, R179, 0xe0 ;  /* 0x000000e0b3b97836 */ /* 0x000fc40000000000 */
[----:B------:R1:W-:Y:S01]  /*11b0*/  STL [R1+0x47c], R3 ;  /* 0x00047c0301007387 */ /* 0x0003e20000100800 */
[C---:B------:R-:W-:Y:S01]  /*11c0*/  VIADD R176, R22.reuse, 0x40 ;  /* 0x0000004016b07836 */ /* 0x040fe20000000000 */
[----:B------:R-:W-:Y:S01]  /*11d0*/  SHF.R.S32.HI R183, RZ, 0x1f, R22 ;  /* 0x0000001fffb77819 */ /* 0x000fe20000011416 */
[C---:B------:R-:W-:Y:S01]  /*11e0*/  VIADD R23, R22.reuse, 0x80 ;  /* 0x0000008016177836 */ /* 0x040fe20000000000 */
[----:B0-----:R-:W-:Y:S01]  /*11f0*/  SHF.R.S32.HI R0, RZ, 0x1f, R195 ;  /* 0x0000001fff007819 */ /* 0x001fe200000114c3 */
[----:B------:R0:W-:Y:S01]  /*1200*/  STL [R1+0x478], R2 ;  /* 0x0004780201007387 */ /* 0x0001e20000100800 */
[----:B------:R-:W-:Y:S01]  /*1210*/  VIADD R177, R22, 0xc0 ;  /* 0x000000c016b17836 */ /* 0x000fe20000000000 */
[----:B------:R-:W-:Y:S01]  /*1220*/  SHF.R.S32.HI R182, RZ, 0x1f, R176 ;  /* 0x0000001fffb67819 */ /* 0x000fe200000114b0 */
[C---:B------:R-:W-:Y:S01]  /*1230*/  VIADD R184, R179.reuse, 0xe8 ;  /* 0x000000e8b3b87836 */ /* 0x040fe20000000000 */
[----:B------:R2:W-:Y:S01]  /*1240*/  STL [R1+0x468], R0 ;  /* 0x0004680001007387 */ /* 0x0005e20000100800 */
[----:B-1----:R-:W-:Y:S01]  /*1250*/  SHF.R.S32.HI R3, RZ, 0x1f, R197 ;  /* 0x0000001fff037819 */ /* 0x002fe200000114c5 */
[C---:B------:R-:W-:Y:S01]  /*1260*/  VIADD R214, R179.reuse, 0xf0 ;  /* 0x000000f0b3d67836 */ /* 0x040fe20000000000 */
[----:B------:R-:W-:Y:S01]  /*1270*/  SHF.R.S32.HI R181, RZ, 0x1f, R23 ;  /* 0x0000001fffb57819 */ /* 0x000fe20000011417 */
[----:B------:R-:W-:Y:S01]  /*1280*/  VIADD R213, R179, 0xf8 ;  /* 0x000000f8b3d57836 */ /* 0x000fe20000000000 */
[----:B------:R-:W-:Y:S01]  /*1290*/  SHF.R.S32.HI R180, RZ, 0x1f, R177 ;  /* 0x0000001fffb47819 */ /* 0x000fe200000114b1 */
[----:B------:R1:W-:Y:S01]  /*12a0*/  STL [R1+0x470], R3 ;  /* 0x0004700301007387 */ /* 0x0003e20000100800 */
[----:B0-----:R-:W-:-:S02]  /*12b0*/  SHF.R.S32.HI R2, RZ, 0x1f, R196 ;  /* 0x0000001fff027819 */ /* 0x001fc400000114c4 */
[----:B------:R-:W-:Y:S02]  /*12c0*/  SHF.R.S32.HI R229, RZ, 0x1f, R185 ;  /* 0x0000001fffe57819 */ /* 0x000fe400000114b9 */
[----:B--2---:R-:W-:Y:S01]  /*12d0*/  SHF.R.S32.HI R0, RZ, 0x1f, R192 ;  /* 0x0000001fff007819 */ /* 0x004fe200000114c0 */
[----:B------:R0:W-:Y:S01]  /*12e0*/  STL [R1+0x46c], R2 ;  /* 0x00046c0201007387 */ /* 0x0001e20000100800 */
[----:B------:R-:W-:Y:S02]  /*12f0*/  SHF.R.S32.HI R228, RZ, 0x1f, R184 ;  /* 0x0000001fffe47819 */ /* 0x000fe400000114b8 */
[----:B------:R-:W-:Y:S01]  /*1300*/  SHF.R.S32.HI R227, RZ, 0x1f, R214 ;  /* 0x0000001fffe37819 */ /* 0x000fe200000114d6 */
[----:B------:R2:W-:Y:S01]  /*1310*/  STL [R1+0x45c], R0 ;  /* 0x00045c0001007387 */ /* 0x0005e20000100800 */
[----:B-1----:R-:W-:Y:S02]  /*1320*/  SHF.R.S32.HI R3, RZ, 0x1f, R194 ;  /* 0x0000001fff037819 */ /* 0x002fe400000114c2 */
[----:B------:R-:W-:-:S02]  /*1330*/  SHF.R.S32.HI R226, RZ, 0x1f, R213 ;  /* 0x0000001fffe27819 */ /* 0x000fc400000114d5 */
[----:B0-----:R-:W-:Y:S01]  /*1340*/  SHF.R.S32.HI R2, RZ, 0x1f, R193 ;  /* 0x0000001fff027819 */ /* 0x001fe200000114c1 */
[----:B------:R0:W-:Y:S01]  /*1350*/  STL [R1+0x464], R3 ;  /* 0x0004640301007387 */ /* 0x0001e20000100800 */
[----:B--2---:R-:W-:-:S03]  /*1360*/  SHF.R.S32.HI R0, RZ, 0x1f, R189 ;  /* 0x0000001fff007819 */ /* 0x004fc600000114bd */
[----:B------:R1:W-:Y:S04]  /*1370*/  STL [R1+0x460], R2 ;  /* 0x0004600201007387 */ /* 0x0003e80000100800 */
[----:B------:R2:W-:Y:S01]  /*1380*/  STL [R1+0x450], R0 ;  /* 0x0004500001007387 */ /* 0x0005e20000100800 */
[----:B0-----:R-:W-:Y:S02]  /*1390*/  SHF.R.S32.HI R3, RZ, 0x1f, R191 ;  /* 0x0000001fff037819 */ /* 0x001fe400000114bf */
[----:B-1----:R-:W-:-:S03]  /*13a0*/  SHF.R.S32.HI R2, RZ, 0x1f, R190 ;  /* 0x0000001fff027819 */ /* 0x002fc600000114be */
[----:B------:R0:W-:Y:S01]  /*13b0*/  STL [R1+0x458], R3 ;  /* 0x0004580301007387 */ /* 0x0001e20000100800 */
[----:B--2---:R-:W-:-:S03]  /*13c0*/  SHF.R.S32.HI R0, RZ, 0x1f, R186 ;  /* 0x0000001fff007819 */ /* 0x004fc600000114ba */
[----:B------:R1:W-:Y:S04]  /*13d0*/  STL [R1+0x454], R2 ;  /* 0x0004540201007387 */ /* 0x0003e80000100800 */
[----:B------:R2:W-:Y:S01]  /*13e0*/  STL [R1+0x444], R0 ;  /* 0x0004440001007387 */ /* 0x0005e20000100800 */
[----:B0-----:R-:W-:Y:S02]  /*13f0*/  SHF.R.S32.HI R3, RZ, 0x1f, R188 ;  /* 0x0000001fff037819 */ /* 0x001fe400000114bc */
[----:B-1----:R-:W-:-:S03]  /*1400*/  SHF.R.S32.HI R2, RZ, 0x1f, R187 ;  /* 0x0000001fff027819 */ /* 0x002fc600000114bb */
[----:B------:R0:W-:Y:S01]  /*1410*/  STL [R1+0x44c], R3 ;  /* 0x00044c0301007387 */ /* 0x0001e20000100800 */
[----:B--2---:R-:W-:-:S03]  /*1420*/  IMAD R0, R5, 0x8, R178 ;  /* 0x0000000805007824 */ /* 0x004fc600078e02b2 */
[----:B------:R0:W-:Y:S04]  /*1430*/  STL [R1+0x448], R2 ;  /* 0x0004480201007387 */ /* 0x0001e80000100800 */
[----:B------:R0:W-:Y:S02]  /*1440*/  STL [R1+0x4cc], R0 ;  /* 0x0004cc0001007387 */ /* 0x0001e40000100800 */
.L_x_3562:
[----:B------:R-:W-:Y:S01]  /*1450*/  ULDC.64 UR8, c[0x0][0xb20] ;  /* 0x0002c80000087ab9 */ /* 0x000fe20000000a00 */
[----:B------:R-:W-:Y:S01]  /*1460*/  ULDC.64 UR10, c[0x0][0xb18] ;  /* 0x0002c600000a7ab9 */ /* 0x000fe20000000a00 */
[----:B------:R-:W-:Y:S01]  /*1470*/  UISETP.NE.U32.AND UP0, UPT, UR8, URZ, UPT ;  /* 0x0000003f0800728c */ /* 0x000fe2000bf05070 */
[----:B------:R-:W-:-:S03]  /*1480*/  ULDC UR45, c[0x0][0x2f0] ;  /* 0x0000bc00002d7ab9 */ /* 0x000fc60000000800 */
[----:B------:R-:W-:-:S03]  /*1490*/  UISETP.NE.AND.EX UP0, UPT, UR9, URZ, UPT, UP0 ;  /* 0x0000003f0900728c */ /* 0x000fc6000bf05300 */
[----:B------:R-:W-:Y:S02]  /*14a0*/  ULDC.64 UR8, c[0x0][0xb10] ;  /* 0x0002c40000087ab9 */ /* 0x000fe40000000a00 */
[----:B------:R-:W-:Y:S01]  /*14b0*/  UISETP.NE.U32.AND UP1, UPT, UR8, URZ, UPT ;  /* 0x0000003f0800728c */ /* 0x000fe2000bf25070 */
[----:B------:R-:W-:-:S03]  /*14c0*/  PLOP3.LUT P0, PT, PT, PT, UP0, 0x80, 0x0 ;  /* 0x000000000000781c */ /* 0x000fc60003f0f008 */
[----:B------:R-:W-:-:S03]  /*14d0*/  UISETP.NE.AND.EX UP1, UPT, UR9, URZ, UPT, UP1 ;  /* 0x0000003f0900728c */ /* 0x000fc6000bf25310 */
[----:B------:R-:W-:Y:S02]  /*14e0*/  @UP0 ULDC.64 UR8, c[0x0][0xb20] ;  /* 0x0002c80000080ab9 */ /* 0x000fe40000000a00 */
[----:B------:R-:W-:Y:S01]  /*14f0*/  @UP0 UIMAD.WIDE UR8, UR7, 0x4, UR8 ;  /* 0x00000004070808a5 */ /* 0x000fe2000f8e0208 */
[----:B------:R-:W-:-:S05]  /*1500*/  PLOP3.LUT P2, PT, PT, PT, UP1, 0x80, 0x0 ;  /* 0x000000000000781c */ /* 0x000fca0003f4f018 */
[----:B01-3--:R-:W-:Y:S02]  /*1510*/  IMAD.U32 R2, RZ, RZ, UR8 ;  /* 0x00000008ff027e24 */ /* 0x00bfe4000f8e00ff */
[----:B------:R-:W-:Y:S01]  /*1520*/  IMAD.U32 R3, RZ, RZ, UR9 ;  /* 0x00000009ff037e24 */ /* 0x000fe2000f8e00ff */
[----:B------:R-:W-:Y:S02]  /*1530*/  @UP1 ULDC.64 UR8, c[0x0][0xb10] ;  /* 0x0002c40000081ab9 */ /* 0x000fe40000000a00 */
[----:B------:R-:W-:Y:S02]  /*1540*/  @UP1 UIMAD.WIDE UR8, UR7, 0x4, UR8 ;  /* 0x00000004070818a5 */ /* 0x000fe4000f8e0208 */
[----:B--2---:R-:W2:Y:S04]  /*1550*/  @P0 LDG.E R2, desc[UR36][R2.64] ;  /* 0x0000002402020981 */ /* 0x004ea8000c1e1900 */
[----:B------:R-:W-:-:S02]  /*1560*/  IMAD.U32 R4, RZ, RZ, UR8 ;  /* 0x00000008ff047e24 */ /* 0x000fc4000f8e00ff */
[----:B------:R-:W-:Y:S01]  /*1570*/  IMAD.U32 R5, RZ, RZ, UR9 ;  /* 0x00000009ff057e24 */ /* 0x000fe2000f8e00ff */
[----:B------:R-:W-:-:S04]  /*1580*/  ULDC.64 UR8, c[0x0][0x418] ;  /* 0x0001060000087ab9 */ /* 0x000fc80000000a00 */
[----:B------:R-:W3:Y:S01]  /*1590*/  @P2 LDG.E R4, desc[UR36][R4.64] ;  /* 0x0000002404042981 */ /* 0x000ee2000c1e1900 */
[----:B------:R-:W-:Y:S01]  /*15a0*/  UISETP.NE.U32.AND UP0, UPT, UR8, URZ, UPT ;  /* 0x0000003f0800728c */ /* 0x000fe2000bf05070 */
[----:B------:R-:W-:Y:S01]  /*15b0*/  ISETP.NE.U32.AND P1, PT, RZ, UR10, PT ;  /* 0x0000000aff007c0c */ /* 0x000fe2000bf25070 */
[----:B------:R-:W-:Y:S01]  /*15c0*/  UMOV UR4, URZ ;  /* 0x0000003f00047c82 */ /* 0x000fe20008000000 */
[----:B------:R-:W-:Y:S01]  /*15d0*/  ULDC UR8, c[0x0][0x424] ;  /* 0x0001090000087ab9 */ /* 0x000fe20000000800 */
[----:B------:R-:W-:Y:S01]  /*15e0*/  UISETP.NE.AND.EX UP0, UPT, UR9, URZ, UPT, UP0 ;  /* 0x0000003f0900728c */ /* 0x000fe2000bf05300 */
[----:B------:R-:W-:Y:S01]  /*15f0*/  ISETP.NE.AND.EX P1, PT, RZ, UR11, PT, P1 ;  /* 0x0000000bff007c0c */ /* 0x000fe2000bf25310 */
[----:B------:R-:W-:Y:S01]  /*1600*/  ULDC UR44, c[0x0][0x288] ;  /* 0x0000a200002c7ab9 */ /* 0x000fe20000000800 */
[----:B------:R-:W-:Y:S02]  /*1610*/  ULOP3.LUT UR60, UR6, 0xffff, URZ, 0xc0, !UPT ;  /* 0x0000ffff063c7892 */ /* 0x000fe4000f8ec03f */
[----:B------:R-:W-:-:S04]  /*1620*/  USEL UR8, UR8, 0x1, UP0 ;  /* 0x0000000108087887 */ /* 0x000fc80008000000 */
[----:B------:R-:W-:Y:S01]  /*1630*/  UIMAD UR45, UR8, UR45, URZ ;  /* 0x0000002d082d72a4 */ /* 0x000fe2000f8e023f */
[----:B--2---:R-:W-:Y:S02]  /*1640*/  @P0 R2UR UR4, R2 ;  /* 0x00000000020402ca */ /* 0x004fe400000e0000 */
        /* <DEDUP_REMOVED lines=15> */
.L_x_3432:
[----:B------:R-:W-:Y:S01]  /*1740*/  IMAD.U32 R216, RZ, RZ, UR7 ;  /* 0x00000007ffd87e24 */ /* 0x000fe2000f8e00ff */
[----:B------:R-:W-:Y:S06]  /*1750*/  @!P1 BRA `(.L_x_3433) ;  /* 0x00000000001c9947 */ /* 0x000fec0003800000 */
[----:B------:R-:W-:Y:S02]  /*1760*/  ULDC.64 UR8, c[0x0][0xb18] ;  /* 0x0002c60000087ab9 */ /* 0x000fe40000000a00 */
[----:B------:R-:W-:-:S06]  /*1770*/  UIMAD.WIDE UR8, UR7, 0x4, UR8 ;  /* 0x00000004070878a5 */ /* 0x000fcc000f8e0208 */
[----:B------:R-:W-:Y:S02]  /*1780*/  IMAD.U32 R2, RZ, RZ, UR8 ;  /* 0x00000008ff027e24 */ /* 0x000fe4000f8e00ff */
[----:B------:R-:W-:-:S05]  /*1790*/  IMAD.U32 R3, RZ, RZ, UR9 ;  /* 0x00000009ff037e24 */ /* 0x000fca000f8e00ff */
[----:B------:R-:W2:Y:S02]  /*17a0*/  LDG.E R2, desc[UR36][R2.64] ;  /* 0x0000002402027981 */ /* 0x000ea4000c1e1900 */
[----:B--2---:R-:W-:Y:S01]  /*17b0*/  R2UR UR45, R2 ;  /* 0x00000000022d72ca */ /* 0x004fe200000e0000 */
[----:B------:R-:W-:-:S14]  /*17c0*/  BRA `(.L_x_3434) ;  /* 0x0000000000347947 */ /* 0x000fdc0003800000 */
.L_x_3433:
        /* <DEDUP_REMOVED lines=13> */
.L_x_3434:
[----:B------:R-:W2:Y:S01]  /*18a0*/  LDL R0, [R1+0x4c8] ;  /* 0x0004c80001007983 */ /* 0x000ea20000100800 */
[----:B------:R-:W-:Y:S01]  /*18b0*/  MOV R72, 0x400 ;  /* 0x0000040000487802 */ /* 0x000fe20000000f00 */
[----:B------:R-:W0:Y:S01]  /*18c0*/  LDC R8, c[0x0][0xa80] ;  /* 0x0002a000ff087b82 */ /* 0x000e220000000800 */
[----:B------:R-:W-:Y:S01]  /*18d0*/  IMAD.MOV.U32 R5, RZ, RZ, 0x80 ;  /* 0x00000080ff057424 */ /* 0x000fe200078e00ff */
[----:B------:R-:W1:Y:S01]  /*18e0*/  S2R R21, SR_CgaCtaId ;  /* 0x0000000000157919 */ /* 0x000e620000008800 */
[----:B------:R-:W-:Y:S01]  /*18f0*/  IMAD.MOV.U32 R6, RZ, RZ, 0x100 ;  /* 0x00000100ff067424 */ /* 0x000fe200078e00ff */
[----:B------:R-:W-:Y:S01]  /*1900*/  UIADD3 UR45, -UR4, UR45, URZ ;  /* 0x0000002d042d7290 */ /* 0x000fe2000fffe13f */
[----:B------:R-:W-:Y:S01]  /*1910*/  IMAD.MOV.U32 R19, RZ, RZ, 0x80 ;  /* 0x00000080ff137424 */ /* 0x000fe200078e00ff */
[----:B------:R-:W3:Y:S01]  /*1920*/  S2R R3, SR_SWINHI ;  /* 0x0000000000037919 */ /* 0x000ee20000002f00 */
[----:B------:R-:W-:Y:S01]  /*1930*/  ULDC UR4, c[0x0][0x448] ;  /* 0x0001120000047ab9 */ /* 0x000fe20000000800 */
[----:B------:R-:W-:Y:S01]  /*1940*/  IMAD.MOV.U32 R20, RZ, RZ, 0x100 ;  /* 0x00000100ff147424 */ /* 0x000fe200078e00ff */
[----:B------:R-:W-:Y:S01]  /*1950*/  UISETP.NE.AND UP1, UPT, UR4, 0x1, UPT ;  /* 0x000000010400788c */ /* 0x000fe2000bf25270 */
[----:B------:R-:W-:Y:S01]  /*1960*/  IMAD.U32 R14, RZ, RZ, UR5 ;  /* 0x00000005ff0e7e24 */ /* 0x000fe2000f8e00ff */
[----:B------:R-:W-:Y:S01]  /*1970*/  USHF.L.U32 UR58, UR5, 0x7, URZ ;  /* 0x00000007053a7899 */ /* 0x000fe2000800063f */
[----:B------:R-:W-:Y:S01]  /*1980*/  STL.128 [R1+0x210], RZ ;  /* 0x000210ff01007387 */ /* 0x000fe20000100c00 */
[----:B------:R-:W-:Y:S01]  /*1990*/  ULOP3.LUT UR8, UR6, 0xff000000, URZ, 0xc0, !UPT ;  /* 0xff00000006087892 */ /* 0x000fe2000f8ec03f */
[----:B------:R-:W-:-:S02]  /*19a0*/  ULDC.64 UR4, c[0x0][0xad8] ;  /* 0x0002b60000047ab9 */ /* 0x000fc40000000a00 */
[----:B------:R-:W-:Y:S01]  /*19b0*/  STL [R1+0x50], R14 ;  /* 0x0000500e01007387 */ /* 0x000fe20000100800 */
[----:B------:R-:W-:Y:S02]  /*19c0*/  UISETP.GE.AND UP0, UPT, UR5, 0x1, UPT ;  /* 0x000000010500788c */ /* 0x000fe4000bf06270 */
[----:B------:R-:W-:Y:S01]  /*19d0*/  UIADD3 UR9, UR58, 0x7f, URZ ;  /* 0x0000007f3a097890 */ /* 0x000fe2000fffe03f */
[----:B------:R-:W-:Y:S01]  /*19e0*/  STL.128 [R1+0x220], RZ ;  /* 0x000220ff01007387 */ /* 0x000fe20000100c00 */
[----:B------:R-:W-:Y:S01]  /*19f0*/  ULOP3.LUT UR59, UR6, 0xff0000, URZ, 0xc0, !UPT ;  /* 0x00ff0000063b7892 */ /* 0x000fe2000f8ec03f */
[----:B------:R-:W-:Y:S02]  /*1a00*/  @UP1 ULDC UR10, c[0x0][0x450] ;  /* 0x00011400000a1ab9 */ /* 0x000fe40000000800 */
[----:B0-----:R-:W-:Y:S01]  /*1a10*/  STL [R1+0x230], R8 ;  /* 0x0002300801007387 */ /* 0x001fe20000100800 */
[----:B------:R-:W-:Y:S01]  /*1a20*/  @UP1 ULDC UR6, c[0x0][0x44c] ;  /* 0x0001130000061ab9 */ /* 0x000fe20000000800 */
[----:B------:R-:W-:-:S02]  /*1a30*/  UIADD3 UR38, UR45, 0x1, -UR44 ;  /* 0x000000012d267890 */ /* 0x000fc4000fffe82c */
[----:B------:R-:W-:Y:S01]  /*1a40*/  STL.128 [R1+0x240], RZ ;  /* 0x000240ff01007387 */ /* 0x000fe20000100c00 */
[----:B------:R-:W-:Y:S02]  /*1a50*/  USHF.R.U32.HI UR8, URZ, 0x8, UR8 ;  /* 0x000000083f087899 */ /* 0x000fe40008011608 */
[----:B------:R-:W-:Y:S01]  /*1a60*/  UP2UR UR39, UPR, URZ, 0x2 ;  /* 0x000000023f277883 */ /* 0x000fe20008000000 */
[----:B------:R-:W-:Y:S01]  /*1a70*/  STL.128 [R1+0x250], RZ ;  /* 0x000250ff01007387 */ /* 0x000fe20000100c00 */
[----:B------:R-:W-:Y:S01]  /*1a80*/  UP2UR UR41, UPR, URZ, 0x1 ;  /* 0x000000013f297883 */ /* 0x000fe20008000000 */
[----:B-1----:R-:W-:Y:S01]  /*1a90*/  LEA R72, R21, R72, 0x18 ;  /* 0x0000004815487211 */ /* 0x002fe200078ec0ff */
[----:B------:R-:W-:Y:S01]  /*1aa0*/  ULEA.HI UR59, UR59, UR8, URZ, 0x10 ;  /* 0x000000083b3b7291 */ /* 0x000fe2000f8f803f */
[----:B------:R-:W-:Y:S02]  /*1ab0*/  STL.64 [R1+0x30], R20 ;  /* 0x0000301401007387 */ /* 0x000fe40000100a00 */
[----:B------:R-:W-:-:S02]  /*1ac0*/  MOV R26, R72 ;  /* 0x00000048001a7202 */ /* 0x000fc40000000f00 */
[----:B---3--:R-:W-:Y:S01]  /*1ad0*/  MOV R27, R3 ;  /* 0x00000003001b7202 */ /* 0x008fe20000000f00 */
[----:B------:R-:W-:Y:S01]  /*1ae0*/  STL.128 [R1+0x260], RZ ;  /* 0x000260ff01007387 */ /* 0x000fe20000100c00 */
[C---:B------:R-:W-:Y:S02]  /*1af0*/  IADD3 R2, P2, R26.reuse, 0x32450, RZ ;  /* 0x000324501a027810 */ /* 0x040fe40007f5e0ff */
[C---:B------:R-:W-:Y:S01]  /*1b00*/  IADD3 R10, P0, R26.reuse, 0x32430, RZ ;  /* 0x000324301a0a7810 */ /* 0x040fe20007f1e0ff */
[----:B------:R-:W-:Y:S01]  /*1b10*/  STL.128 [R1+0x270], RZ ;  /* 0x000270ff01007387 */ /* 0x000fe20000100c00 */
[----:B------:R-:W-:Y:S01]  /*1b20*/  IADD3 R12, P1, R26, 0x32440, RZ ;  /* 0x000324401a0c7810 */ /* 0x000fe20007f3e0ff */
[--C-:B------:R-:W-:Y:S01]  /*1b30*/  IMAD.X R9, RZ, RZ, R27.reuse, P2 ;  /* 0x000000ffff097224 */ /* 0x100fe200010e061b */
[C---:B------:R-:W-:Y:S01]  /*1b40*/  IADD3 R36, P2, R16.reuse, 0x28, RZ ;  /* 0x0000002810247810 */ /* 0x040fe20007f5e0ff */
[--C-:B------:R-:W-:Y:S01]  /*1b50*/  IMAD.X R11, RZ, RZ, R27.reuse, P0 ;  /* 0x000000ffff0b7224 */ /* 0x100fe200000e061b */
[----:B------:R-:W-:Y:S01]  /*1b60*/  STL.128 [R1+0x280], RZ ;  /* 0x000280ff01007387 */ /* 0x000fe20000100c00 */
[----:B------:R-:W-:Y:S01]  /*1b70*/  IMAD.X R13, RZ, RZ, R27, P1 ;  /* 0x000000ffff0d7224 */ /* 0x000fe200008e061b */
[C---:B------:R-:W-:Y:S01]  /*1b80*/  IADD3 R35, P0, R16.reuse, 0x210, RZ ;  /* 0x0000021010237810 */ /* 0x040fe20007f1e0ff */
[----:B------:R-:W-:Y:S01]  /*1b90*/  IMAD.X R47, RZ, RZ, R17, P2 ;  /* 0x000000ffff2f7224 */ /* 0x000fe200010e0611 */
[----:B------:R-:W-:Y:S01]  /*1ba0*/  STL.64 [R1+0x18], R10 ;  /* 0x0000180a01007387 */ /* 0x000fe20000100a00 */
[----:B------:R-:W-:-:S02]  /*1bb0*/  IADD3 R34, P1, R16, 0x240, RZ ;  /* 0x0000024010227810 */ /* 0x000fc40007f3e0ff */
[--C-:B------:R-:W-:Y:S01]  /*1bc0*/  IMAD.X R44, RZ, RZ, R17.reuse, P0 ;  /* 0x000000ffff2c7224 */ /* 0x100fe200000e0611 */
[----:B------:R-:W-:Y:S02]  /*1bd0*/  STL.64 [R1+0x20], R12 ;  /* 0x0000200c01007387 */ /* 0x000fe40000100a00 */
[----:B------:R-:W-:Y:S02]  /*1be0*/  IMAD.X R45, RZ, RZ, R17, P1 ;  /* 0x000000ffff2d7224 */ /* 0x000fe400008e0611 */
[----:B------:R-:W-:Y:S04]  /*1bf0*/  STL.128 [R1+0x290], RZ ;  /* 0x000290ff01007387 */ /* 0x000fe80000100c00 */
        /* <DEDUP_REMOVED lines=26> */
[----:B------:R-:W-:Y:S04]  /*1da0*/  STL [R1+0x10], RZ ;  /* 0x000010ff01007387 */ /* 0x000fe80000100800 */
[----:B------:R-:W-:Y:S01]  /*1db0*/  STL [R1+0x38], RZ ;  /* 0x000038ff01007387 */ /* 0x000fe20000100800 */
[----:B--2---:R-:W-:-:S02]  /*1dc0*/  R2UR UR7, R0 ;  /* 0x00000000000772ca */ /* 0x004fc400000e0000 */
[----:B------:R-:W-:-:S05]  /*1dd0*/  IADD3 R0, P3, R26, 0x32460, RZ ;  /* 0x000324601a007810 */ /* 0x000fca0007f7e0ff */
[----:B------:R-:W-:Y:S01]  /*1de0*/  IMAD.X R3, RZ, RZ, R27, P3 ;  /* 0x000000ffff037224 */ /* 0x000fe200018e061b */
[----:B------:R-:W-:-:S05]  /*1df0*/  PLOP3.LUT P3, PT, PT, PT, UP0, 0x40, 0x0 ;  /* 0x000000000000781c */ /* 0x000fca0003f6e808 */
[----:B------:R-:W-:Y:S02]  /*1e00*/  IMAD.U32 R4, RZ, RZ, UR7 ;  /* 0x00000007ff047e24 */ /* 0x000fe4000f8e00ff */
[----:B------:R-:W-:Y:S01]  /*1e10*/  IMAD.U32 R18, RZ, RZ, UR7 ;  /* 0x00000007ff127e24 */ /* 0x000fe2000f8e00ff */
[----:B------:R-:W-:Y:S02]  /*1e20*/  UIMAD.WIDE.U32 UR6, UR9, UR6, URZ ;  /* 0x00000006090672a5 */ /* 0x000fe4000f8e003f */
[----:B------:R0:W-:Y:S02]  /*1e30*/  STL.128 [R1], R4 ;  /* 0x0000000401007387 */ /* 0x0001e40000100c00 */
[----:B------:R-:W-:Y:S02]  /*1e40*/  @UP1 USHF.R.U32.HI UR9, URZ, UR10, UR7 ;  /* 0x0000000a3f091299 */ /* 0x000fe40008011607 */
[----:B------:R1:W-:Y:S02]  /*1e50*/  STL.64 [R1+0x28], R18 ;  /* 0x0000281201007387 */ /* 0x0003e40000100a00 */
[----:B------:R-:W-:-:S04]  /*1e60*/  UIADD3 UR9, UR38, UR9, URZ ;  /* 0x0000000926097290 */ /* 0x000fc8000fffe03f */
[----:B------:R-:W-:Y:S01]  /*1e70*/  UIADD3 UR4, UR9, UR4, URZ ;  /* 0x0000000409047290 */ /* 0x000fe2000fffe03f */
[----:B0-----:R-:W-:Y:S02]  /*1e80*/  IMAD.MOV.U32 R4, RZ, RZ, R2 ;  /* 0x000000ffff047224 */ /* 0x001fe400078e0002 */
[----:B------:R-:W-:Y:S02]  /*1e90*/  IMAD.MOV.U32 R5, RZ, RZ, R9 ;  /* 0x000000ffff057224 */ /* 0x000fe400078e0009 */
[----:B------:R-:W-:Y:S02]  /*1ea0*/  IMAD.MOV.U32 R6, RZ, RZ, R0 ;  /* 0x000000ffff067224 */ /* 0x000fe400078e0000 */
[----:B------:R-:W-:-:S05]  /*1eb0*/  IMAD.MOV.U32 R7, RZ, RZ, R3 ;  /* 0x000000ffff077224 */ /* 0x000fca00078e0003 */
[----:B------:R1:W-:Y:S01]  /*1ec0*/  STL.128 [R1+0x40], R4 ;  /* 0x0000400401007387 */ /* 0x0003e20000100c00 */
        /* <DEDUP_REMOVED lines=11> */
.L_x_3436:
[----:B------:R-:W-:-:S11]  /*1f80*/  UISETP.NE.AND UP0, UPT, UR5, 0x1, UPT ;  /* 0x000000010500788c */ /* 0x000fd6000bf05270 */
[----:B------:R-:W-:Y:S02]  /*1f90*/  @UP0 ULDC.64 UR10, c[0x0][0xae0] ;  /* 0x0002b800000a0ab9 */ /* 0x000fe40000000a00 */
[----:B------:R-:W-:-:S04]  /*1fa0*/  UIMAD.WIDE.U32 UR6, UR8, UR10, URZ ;  /* 0x0000000a080672a5 */ /* 0x000fc8000f8e003f */
[----:B------:R-:W-:-:S12]  /*1fb0*/  @UP0 USHF.R.U32.HI UR8, URZ, UR11, UR7 ;  /* 0x0000000b3f080299 */ /* 0x000fd80008011607 */
.L_x_3437:
[----:B------:R-:W-:-:S04]  /*1fc0*/  UIMAD UR8, UR8, UR5, UR5 ;  /* 0x00000005080872a4 */ /* 0x000fc8000f8e0205 */
[----:B------:R-:W-:-:S04]  /*1fd0*/  UISETP.LT.AND UP0, UPT, UR4, UR8, UPT ;  /* 0x000000080400728c */ /* 0x000fc8000bf01270 */
[----:B------:R-:W-:-:S12]  /*1fe0*/  USEL UR4, UR4, UR8, UP0 ;  /* 0x0000000804047287 */ /* 0x000fd80008000000 */
.L_x_3435:
        /* <DEDUP_REMOVED lines=12> */
[----:B------:R-:W-:Y:S01]  /*20b0*/  UMOV UR12, UR58 ;  /* 0x0000003a000c7c82 */ /* 0x000fe20008000000 */
        /* <DEDUP_REMOVED lines=20> */
.L_x_3439:
[----:B------:R-:W-:-:S11]  /*2200*/  UISETP.NE.AND UP0, UPT, UR5, 0x1, UPT ;  /* 0x000000010500788c */ /* 0x000fd6000bf05270 */
[----:B------:R-:W-:Y:S02]  /*2210*/  @UP0 ULDC.64 UR12, c[0x0][0xae0] ;  /* 0x0002b800000c0ab9 */ /* 0x000fe40000000a00 */
[----:B------:R-:W-:-:S04]  /*2220*/  UIMAD.WIDE.U32 UR8, UR7, UR12, URZ ;  /* 0x0000000c070872a5 */ /* 0x000fc8000f8e003f */
[----:B------:R-:W-:-:S12]  /*2230*/  @UP0 USHF.R.U32.HI UR7, URZ, UR13, UR9 ;  /* 0x0000000d3f070299 */ /* 0x000fd80008011609 */
.L_x_3440:
[----:B------:R-:W-:-:S04]  /*2240*/  UIMAD UR5, UR7, UR5, URZ ;  /* 0x00000005070572a4 */ /* 0x000fc8000f8e023f */
[----:B------:R-:W-:-:S04]  /*2250*/  UISETP.LT.AND UP0, UPT, UR10, UR5, UPT ;  /* 0x000000050a00728c */ /* 0x000fc8000bf01270 */
[----:B------:R-:W-:-:S12]  /*2260*/  USEL UR10, UR10, UR5, !UP0 ;  /* 0x000000050a0a7287 */ /* 0x000fd8000c000000 */
.L_x_3438:
[----:B------:R-:W-:Y:S02]  /*2270*/  UIMAD.WIDE UR4, UR10, 0x2aaaaaab, URZ ;  /* 0x2aaaaaab0a0478a5 */ /* 0x000fe4000f8e023f */
[----:B------:R-:W-:Y:S02]  /*2280*/  ULOP3.LUT UR61, UR59, 0xff, URZ, 0xc0, !UPT ;  /* 0x000000ff3b3d7892 */ /* 0x000fe4000f8ec03f */
[----:B------:R-:W-:Y:S02]  /*2290*/  USHF.R.U32.HI UR4, URZ, 0x1f, UR5 ;  /* 0x0000001f3f047899 */ /* 0x000fe40008011605 */
[----:B------:R-:W-:Y:S02]  /*22a0*/  USHF.R.U32.HI UR59, URZ, 0x10, UR59 ;  /* 0x000000103f3b7899 */ /* 0x000fe4000801163b */
[----:B------:R-:W-:-:S04]  /*22b0*/  ULEA.HI.SX32 UR4, UR5, UR4, 0x1c ;  /* 0x0000000405047291 */ /* 0x000fc8000f8fe23f */
[----:B------:R-:W-:-:S04]  /*22c0*/  UISETP.LT.AND UP0, UPT, URZ, UR4, UPT ;  /* 0x000000043f00728c */ /* 0x000fc8000bf01270 */
[----:B------:R-:W-:-:S03]  /*22d0*/  USEL UR40, URZ, UR4, !UP0 ;  /* 0x000000043f287287 */ /* 0x000fc6000c000000 */
[----:B------:R-:W-:Y:S01]  /*22e0*/  UMOV UR4, URZ ;  /* 0x0000003f00047c82 */ /* 0x000fe20008000000 */
[----:B------:R-:W-:-:S06]  /*22f0*/  UISETP.GT.AND UP0, UPT, UR6, UR40, UPT ;  /* 0x000000280600728c */ /* 0x000fcc000bf04270 */
[----:B------:R-:W-:-:S13]  /*2300*/  PLOP3.LUT P0, PT, PT, PT, UP0, 0x80, 0x0 ;  /* 0x000000000000781c */ /* 0x000fda0003f0f008 */
[----:B------:R-:W-:Y:S05]  /*2310*/  @!P0 BRA `(.L_x_3441) ;  /* 0x0000000000948947 */ /* 0x000fea0003800000 */
[----:B------:R-:W-:Y:S01]  /*2320*/  UISETP.NE.AND UP0, UPT, UR59, URZ, UPT ;  /* 0x0000003f3b00728c */ /* 0x000fe2000bf05270 */
[----:B------:R-:W-:-:S03]  /*2330*/  ULDC UR4, c[0x0][0xae8] ;  /* 0x0002ba0000047ab9 */ /* 0x000fc60000000800 */
[----:B------:R-:W-:-:S04]  /*2340*/  USEL UR10, UR59, UR4, UP0 ;  /* 0x000000043b0a7287 */ /* 0x000fc80008000000 */
[----:B------:R-:W-:Y:S02]  /*2350*/  UIADD3 UR4, UR10, -0x1, UR6 ;  /* 0xffffffff0a047890 */ /* 0x000fe4000fffe006 */
[----:B------:R-:W-:Y:S02]  /*2360*/  IMAD.U32 R3, RZ, RZ, UR10 ;  /* 0x0000000aff037e24 */ /* 0x000fe4000f8e00ff */
[----:B------:R-:W-:-:S03]  /*2370*/  UIADD3 UR7, -UR40, UR4, URZ ;  /* 0x0000000428077290 */ /* 0x000fc6000fffe13f */
[-C--:B------:R-:W-:Y:S01]  /*2380*/  IABS R0, R3.reuse ;  /* 0x0000000300007213 */ /* 0x080fe20000000000 */
[----:B------:R-:W-:Y:S01]  /*2390*/  UMOV UR4, URZ ;  /* 0x0000003f00047c82 */ /* 0x000fe20008000000 */
[----:B-1----:R-:W-:Y:S01]  /*23a0*/  IABS R5, R3 ;  /* 0x0000000300057213 */ /* 0x002fe20000000000 */
[----:B------:R-:W-:Y:S01]  /*23b0*/  IMAD.U32 R4, RZ, RZ, UR7 ;  /* 0x00000007ff047e24 */ /* 0x000fe2000f8e00ff */
[----:B------:R-:W-:Y:S01]  /*23c0*/  R2UR UR11, R0 ;  /* 0x00000000000b72ca */ /* 0x000fe200000e0000 */
[----:B------:R-:W-:-:S03]  /*23d0*/  ULOP3.LUT UR7, UR7, UR10, URZ, 0x3c, !UPT ;  /* 0x0000000a07077292 */ /* 0x000fc6000f8e3c3f */
[----:B------:R-:W-:-:S05]  /*23e0*/  IABS R4, R4 ;  /* 0x0000000400047213 */ /* 0x000fca0000000000 */
[----:B------:R-:W-:-:S04]  /*23f0*/  IMAD.MOV.U32 R3, RZ, RZ, R4 ;  /* 0x000000ffff037224 */ /* 0x000fc800078e0004 */
[----:B------:R-:W0:Y:S01]  /*2400*/  I2F.RP R0, UR11 ;  /* 0x0000000b00007d06 */ /* 0x000e220008209400 */
[----:B------:R-:W-:-:S07]  /*2410*/  R2UR UR9, R3 ;  /* 0x00000000030972ca */ /* 0x000fce00000e0000 */
        /* <DEDUP_REMOVED lines=21> */
.L_x_3441:
        /* <DEDUP_REMOVED lines=9> */
[----:B------:R-:W2:Y:S01]  /*2600*/  LDL R2, [R1+0x4c4] ;  /* 0x0004c40001027983 */ /* 0x000ea20000100800 */
[----:B------:R-:W-:Y:S01]  /*2610*/  VIADD R8, R72, 0x400 ;  /* 0x0000040048087836 */ /* 0x000fe20000000000 */
[----:B-1----:R-:W-:Y:S01]  /*2620*/  IADD3 R18, P5, R16, 0x58, RZ ;  /* 0x0000005810127810 */ /* 0x002fe20007fbe0ff */
[----:B------:R-:W-:Y:S01]  /*2630*/  IMAD.MOV.U32 R4, RZ, RZ, 0x1 ;  /* 0x00000001ff047424 */ /* 0x000fe200078e00ff */
[----:B------:R-:W-:Y:S01]  /*2640*/  STL.64 [R1+0x58], RZ ;  /* 0x000058ff01007387 */ /* 0x000fe20000100a00 */
[----:B------:R-:W-:Y:S01]  /*2650*/  IMAD.MOV.U32 R5, RZ, RZ, RZ ;  /* 0x000000ffff057224 */ /* 0x000fe200078e00ff */
[----:B------:R-:W-:Y:S01]  /*2660*/  SHF.R.U32.HI R8, RZ, 0x4, R8 ;  /* 0x00000004ff087819 */ /* 0x000fe20000011608 */
[----:B------:R-:W-:Y:S01]  /*2670*/  IMAD.MOV.U32 R6, RZ, RZ, 0x1 ;  /* 0x00000001ff067424 */ /* 0x000fe200078e00ff */
[----:B------:R-:W-:Y:S01]  /*2680*/  STL.128 [R1+0x90], RZ ;  /* 0x000090ff01007387 */ /* 0x000fe20000100c00 */
[----:B------:R-:W-:Y:S01]  /*2690*/  IMAD.MOV.U32 R7, RZ, RZ, RZ ;  /* 0x000000ffff077224 */ /* 0x000fe200078e00ff */
[----:B------:R-:W-:Y:S01]  /*26a0*/  LOP3.LUT R8, R8, 0x3fff, RZ, 0xc0, !PT ;  /* 0x00003fff08087812 */ /* 0x000fe200078ec0ff */
[----:B------:R-:W-:Y:S01]  /*26b0*/  IMAD.MOV.U32 R10, RZ, RZ, 0x1 ;  /* 0x00000001ff0a7424 */ /* 0x000fe200078e00ff */
[----:B------:R-:W-:Y:S01]  /*26c0*/  STL.128 [R1+0xa0], RZ ;  /* 0x0000a0ff01007387 */ /* 0x000fe20000100c00 */
[----:B------:R-:W-:Y:S01]  /*26d0*/  IMAD.MOV.U32 R11, RZ, RZ, RZ ;  /* 0x000000ffff0b7224 */ /* 0x000fe200078e00ff */
[C---:B------:R-:W-:Y:S01]  /*26e0*/  IADD3 R42, P6, R16.reuse, 0x60, RZ ;  /* 0x00000060102a7810 */ /* 0x040fe20007fde0ff */
[----:B------:R-:W-:Y:S01]  /*26f0*/  IMAD.X R19, RZ, RZ, R17, P5 ;  /* 0x000000ffff137224 */ /* 0x000fe200028e0611 */
[----:B------:R0:W-:Y:S01]  /*2700*/  STL.128 [R1+0x60], R4 ;  /* 0x0000600401007387 */ /* 0x0001e20000100c00 */
[----:B------:R-:W-:-:S02]  /*2710*/  IADD3 R41, P1, R16, 0x68, RZ ;  /* 0x0000006810297810 */ /* 0x000fc40007f3e0ff */
[C---:B------:R-:W-:Y:S01]  /*2720*/  IADD3 R40, P2, R16.reuse, 0x70, RZ ;  /* 0x0000007010287810 */ /* 0x040fe20007f5e0ff */
[----:B------:R-:W-:Y:S01]  /*2730*/  STL.64 [R1+0x70], R10 ;  /* 0x0000700a01007387 */ /* 0x000fe20000100a00 */
[--C-:B------:R-:W-:Y:S01]  /*2740*/  IMAD.X R43, RZ, RZ, R17.reuse, P6 ;  /* 0x000000ffff2b7224 */ /* 0x100fe200030e0611 */
[C---:B------:R-:W-:Y:S01]  /*2750*/  IADD3 R39, P3, R16.reuse, 0x78, RZ ;  /* 0x0000007810277810 */ /* 0x040fe20007f7e0ff */
[--C-:B------:R-:W-:Y:S01]  /*2760*/  IMAD.X R56, RZ, RZ, R17.reuse, P1 ;  /* 0x000000ffff387224 */ /* 0x100fe200008e0611 */
[----:B------:R-:W-:Y:S01]  /*2770*/  STL.128 [R1+0xb0], RZ ;  /* 0x0000b0ff01007387 */ /* 0x000fe20000100c00 */
[--C-:B------:R-:W-:Y:S01]  /*2780*/  IMAD.X R55, RZ, RZ, R17.reuse, P2 ;  /* 0x000000ffff377224 */ /* 0x100fe200010e0611 */
[C---:B------:R-:W-:Y:S01]  /*2790*/  IADD3 R38, P4, R16.reuse, 0x80, RZ ;  /* 0x0000008010267810 */ /* 0x040fe20007f9e0ff */
[----:B------:R-:W-:Y:S01]  /*27a0*/  IMAD.X R54, RZ, RZ, R17, P3 ;  /* 0x000000ffff367224 */ /* 0x000fe200018e0611 */
[----:B------:R-:W-:Y:S01]  /*27b0*/  STL.128 [R1+0xc0], RZ ;  /* 0x0000c0ff01007387 */ /* 0x000fe20000100c00 */
[----:B------:R-:W-:-:S02]  /*27c0*/  IADD3 R32, P5, R16, 0x88, RZ ;  /* 0x0000008810207810 */ /* 0x000fc40007fbe0ff */
[----:B------:R-:W-:Y:S01]  /*27d0*/  IADD3 R37, P6, R16, 0x90, RZ ;  /* 0x0000009010257810 */ /* 0x000fe20007fde0ff */
[----:B0-----:R-:W-:Y:S01]  /*27e0*/  IMAD.MOV.U32 R5, RZ, RZ, 0x40000040 ;  /* 0x40000040ff057424 */ /* 0x001fe200078e00ff */
[C---:B------:R-:W-:Y:S01]  /*27f0*/  LOP3.LUT R6, R8.reuse, 0x3000000, RZ, 0xfc, !PT ;  /* 0x0300000008067812 */ /* 0x040fe200078efcff */
[----:B------:R-:W-:Y:S01]  /*2800*/  IMAD.MOV.U32 R7, RZ, RZ, 0x40000040 ;  /* 0x40000040ff077424 */ /* 0x000fe200078e00ff */
[----:B------:R-:W-:Y:S01]  /*2810*/  LOP3.LUT R8, R8, 0x10000, RZ, 0xfc, !PT ;  /* 0x0001000008087812 */ /* 0x000fe200078efcff */
[----:B------:R-:W-:Y:S01]  /*2820*/  STL.128 [R1+0xd0], RZ ;  /* 0x0000d0ff01007387 */ /* 0x000fe20000100c00 */
[C---:B------:R-:W-:Y:S01]  /*2830*/  IADD3 R50, P1, R16.reuse, 0xf0, RZ ;  /* 0x000000f010327810 */ /* 0x040fe20007f3e0ff */
[--C-:B------:R-:W-:Y:S01]  /*2840*/  IMAD.X R53, RZ, RZ, R17.reuse, P4 ;  /* 0x000000ffff357224 */ /* 0x100fe200020e0611 */
[----:B------:R-:W-:Y:S01]  /*2850*/  IADD3 R48, P2, R16, 0xf8, RZ ;  /* 0x000000f810307810 */ /* 0x000fe20007f5e0ff */
[----:B------:R-:W-:Y:S01]  /*2860*/  STL.128 [R1+0xe0], RZ ;  /* 0x0000e0ff01007387 */ /* 0x000fe20000100c00 */
[----:B------:R-:W-:-:S02]  /*2870*/  IMAD.X R33, RZ, RZ, R17, P5 ;  /* 0x000000ffff217224 */ /* 0x000fc400028e0611 */
[--C-:B------:R-:W-:Y:S02]  /*2880*/  IMAD.X R52, RZ, RZ, R17.reuse, P6 ;  /* 0x000000ffff347224 */ /* 0x100fe400030e0611 */
[--C-:B------:R-:W-:Y:S02]  /*2890*/  IMAD.X R51, RZ, RZ, R17.reuse, P1 ;  /* 0x000000ffff337224 */ /* 0x100fe400008e0611 */
[----:B------:R-:W-:Y:S01]  /*28a0*/  IMAD.X R49, RZ, RZ, R17, P2 ;  /* 0x000000ffff317224 */ /* 0x000fe200010e0611 */
[----:B--2---:R-:W0:Y:S02]  /*28b0*/  SHFL.IDX PT, R0, R2, RZ, 0x1f ;  /* 0x00001fff02007589 */ /* 0x004e2400000e0000 */
[----:B0-----:R-:W-:-:S04]  /*28c0*/  LEA.HI R2, R0, R0, RZ, 0x1 ;  /* 0x0000000000027211 */ /* 0x001fc800078f08ff */
[----:B------:R-:W-:Y:S01]  /*28d0*/  LOP3.LUT R3, R2, 0x7fffe, RZ, 0xc0, !PT ;  /* 0x0007fffe02037812 */ /* 0x000fe200078ec0ff */
[----:B------:R-:W-:-:S04]  /*28e0*/  VIADD R2, R72, 0x1c400 ;  /* 0x0001c40048027836 */ /* 0x000fc80000000000 */
[----:B------:R-:W-:Y:S01]  /*28f0*/  IMAD.IADD R0, R0, 0x1, -R3 ;  /* 0x0000000100007824 */ /* 0x000fe200078e0a03 */
[----:B------:R-:W-:Y:S01]  /*2900*/  SHF.R.U32.HI R2, RZ, 0x4, R2 ;  /* 0x00000004ff027819 */ /* 0x000fe20000011602 */
[----:B------:R-:W-:-:S03]  /*2910*/  VIADD R3, R72, 0x18400 ;  /* 0x0001840048037836 */ /* 0x000fc60000000000 */
[----:B------:R-:W-:Y:S01]  /*2920*/  LOP3.LUT R2, R2, 0x3fff, RZ, 0xc0, !PT ;  /* 0x00003fff02027812 */ /* 0x000fe200078ec0ff */
[----:B------:R-:W-:Y:S01]  /*2930*/  IMAD R0, R0, 0x2000, R3 ;  /* 0x0000200000007824 */ /* 0x000fe200078e0203 */
[----:B------:R-:W-:Y:S02]  /*2940*/  LOP3.LUT P0, RZ, R3, 0x1bf, RZ, 0xc0, !PT ;  /* 0x000001bf03ff7812 */ /* 0x000fe4000780c0ff */
[----:B------:R-:W-:Y:S01]  /*2950*/  LOP3.LUT R4, R2, 0x10000, RZ, 0xfc, !PT ;  /* 0x0001000002047812 */ /* 0x000fe200078efcff */
[----:B------:R-:W-:Y:S01]  /*2960*/  VIADD R3, R0, 0xa000 ;  /* 0x0000a00000037836 */ /* 0x000fe20000000000 */
[----:B------:R-:W-:-:S03]  /*2970*/  SHF.R.U32.HI R0, RZ, 0x4, R0 ;  /* 0x00000004ff007819 */ /* 0x000fc60000011600 */
[----:B------:R0:W-:Y:S01]  /*2980*/  STL.128 [R1+0x80], R4 ;  /* 0x0000800401007387 */ /* 0x0001e20000100c00 */
[----:B------:R-:W-:Y:S02]  /*2990*/  SHF.R.U32.HI R3, RZ, 0x4, R3 ;  /* 0x00000004ff037819 */ /* 0x000fe40000011603 */
[----:B------:R-:W-:Y:S02]  /*29a0*/  LOP3.LUT R0, R0, 0x3fff, RZ, 0xc0, !PT ;  /* 0x00003fff00007812 */ /* 0x000fe400078ec0ff */
[----:B------:R-:W-:Y:S02]  /*29b0*/  LOP3.LUT R3, R3, 0x3fff, RZ, 0xc0, !PT ;  /* 0x00003fff03037812 */ /* 0x000fe400078ec0ff */
[----:B------:R-:W-:Y:S02]  /*29c0*/  LOP3.LUT R2, R0, 0x10000, RZ, 0xfc, !PT ;  /* 0x0001000000027812 */ /* 0x000fe400078efcff */
[----:B------:R-:W-:Y:S01]  /*29d0*/  LOP3.LUT R0, R3, 0x10000, RZ, 0xfc, !PT ;  /* 0x0001000003007812 */ /* 0x000fe200078efcff */
[----:B------:R-:W-:-:S05]  /*29e0*/  IMAD.MOV.U32 R3, RZ, RZ, 0x40000040 ;  /* 0x40000040ff037424 */ /* 0x000fca00078e00ff */
[----:B------:R1:W-:Y:S01]  /*29f0*/  STL.64 [R1+0x78], R2 ;  /* 0x0000780201007387 */ /* 0x0003e20000100a00 */
[----:B0-----:R-:W-:Y:S02]  /*2a00*/  IMAD.MOV.U32 R6, RZ, RZ, R8 ;  /* 0x000000ffff067224 */ /* 0x001fe400078e0008 */
[----:B------:R-:W-:-:S05]  /*2a10*/  IMAD.MOV.U32 R4, RZ, RZ, R0 ;  /* 0x000000ffff047224 */ /* 0x000fca00078e0000 */
[----:B------:R1:W-:Y:S01]  /*2a20*/  STL.128 [R1+0xf0], R4 ;  /* 0x0000f00401007387 */ /* 0x0003e20000100c00 */
[----:B------:R-:W-:Y:S05]  /*2a30*/  @!P0 BRA `(.L_x_3443) ;  /* 0x0000000000408947 */ /* 0x000fea0003800000 */
[----:B-1----:R-:W-:Y:S01]  /*2a40*/  MOV R2, 0x0 ;  /* 0x0000000000027802 */ /* 0x002fe20000000f00 */
        /* <DEDUP_REMOVED lines=15> */
.L_x_3443:
[----:B------:R-:W2:Y:S01]  /*2b40*/  LDL R46, [R1+0x204] ;  /* 0x00020400012e7983 */ /* 0x000ea20000100800 */
[----:B------:R-:W0:Y:S01]  /*2b50*/  LDC.64 R10, c[0x0][0xad0] ;  /* 0x0002b400ff0a7b82 */ /* 0x000e220000000a00 */
[C---:B------:R-:W-:Y:S01]  /*2b60*/  IADD3 R24, P0, R16.reuse, 0x100, RZ ;  /* 0x0000010010187810 */ /* 0x040fe20007f1e0ff */
[----:B------:R-:W-:Y:S01]  /*2b70*/  IMAD.U32 R13, RZ, RZ, UR45 ;  /* 0x0000002dff0d7e24 */ /* 0x000fe2000f8e00ff */
[----:B------:R-:W3:Y:S01]  /*2b80*/  S2R R57, SR_TID.X ;  /* 0x0000000000397919 */ /* 0x000ee20000002100 */
[----:B------:R-:W-:Y:S01]  /*2b90*/  IMAD.U32 R12, RZ, RZ, UR44 ;  /* 0x0000002cff0c7e24 */ /* 0x000fe2000f8e00ff */
[----:B------:R-:W-:Y:S01]  /*2ba0*/  BSSY B0, `(.L_x_3444) ;  /* 0x000001f000007945 */ /* 0x000fe20003800000 */
[--C-:B------:R-:W-:Y:S01]  /*2bb0*/  IMAD.X R25, RZ, RZ, R17.reuse, P0 ;  /* 0x000000ffff197224 */ /* 0x100fe200000e0611 */
[----:B------:R-:W-:Y:S01]  /*2bc0*/  IADD3 R20, P0, R16, 0x14c, RZ ;  /* 0x0000014c10147810 */ /* 0x000fe20007f1e0ff */
[----:B-1----:R-:W1:Y:S01]  /*2bd0*/  LDC.64 R2, c[0x0][0xad8] ;  /* 0x0002b600ff027b82 */ /* 0x002e620000000a00 */
[----:B------:R-:W-:Y:S01]  /*2be0*/  IMAD.MOV.U32 R28, RZ, RZ, RZ ;  /* 0x000000ffff1c7224 */ /* 0x000fe200078e00ff */
[----:B------:R4:W-:Y:S02]  /*2bf0*/  STL.64 [R1+0x110], R18 ;  /* 0x0001101201007387 */ /* 0x0009e40000100a00 */
[----:B------:R-:W-:-:S02]  /*2c00*/  IMAD.X R21, RZ, RZ, R17, P0 ;  /* 0x000000ffff157224 */ /* 0x000fc400000e0611 */
[----:B------:R4:W-:Y:S02]  /*2c10*/  STL.64 [R1+0x108], R24 ;  /* 0x0001081801007387 */ /* 0x0009e40000100a00 */
[----:B------:R-:W5:Y:S02]  /*2c20*/  LDC.64 R8, c[0x0][0xae0] ;  /* 0x0002b800ff087b82 */ /* 0x000f640000000a00 */
[----:B------:R4:W-:Y:S04]  /*2c30*/  STL.64 [R1+0x150], R20 ;  /* 0x0001501401007387 */ /* 0x0009e80000100a00 */
[----:B------:R4:W-:Y:S02]  /*2c40*/  STL.64 [R1+0x100], R178 ;  /* 0x000100b201007387 */ /* 0x0009e40000100a00 */
[----:B------:R-:W4:Y:S01]  /*2c50*/  LDC R6, c[0x0][0x450] ;  /* 0x00011400ff067b82 */ /* 0x000f220000000800 */
[----:B0-----:R-:W-:Y:S01]  /*2c60*/  IMAD.MOV.U32 R14, RZ, RZ, R11 ;  /* 0x000000ffff0e7224 */ /* 0x001fe200078e000b */
[----:B------:R0:W-:Y:S01]  /*2c70*/  STL.U8 [R1+0x118], RZ ;  /* 0x000118ff01007387 */ /* 0x0001e20000100000 */
[----:B------:R-:W-:-:S05]  /*2c80*/  IMAD.MOV.U32 R7, RZ, RZ, R10 ;  /* 0x000000ffff077224 */ /* 0x000fca00078e000a */
[----:B------:R-:W4:Y:S01]  /*2c90*/  LDC.64 R4, c[0x0][0x448] ;  /* 0x00011200ff047b82 */ /* 0x000f220000000a00 */
[----:B-1----:R-:W-:Y:S02]  /*2ca0*/  IMAD.MOV.U32 R15, RZ, RZ, R2 ;  /* 0x000000ffff0f7224 */ /* 0x002fe400078e0002 */
[----:B------:R-:W-:Y:S02]  /*2cb0*/  IMAD.MOV.U32 R29, RZ, RZ, R3 ;  /* 0x000000ffff1d7224 */ /* 0x000fe400078e0003 */
[----:B---3--:R-:W-:Y:S01]  /*2cc0*/  VIADD R217, R57, 0xffffff80 ;  /* 0xffffff8039d97836 */ /* 0x008fe20000000000 */
[----:B------:R0:W-:Y:S01]  /*2cd0*/  STL.128 [R1+0x120], R12 ;  /* 0x0001200c01007387 */ /* 0x0001e20000100c00 */
[----:B-----5:R-:W-:Y:S02]  /*2ce0*/  IMAD.MOV.U32 R30, RZ, RZ, R8 ;  /* 0x000000ffff1e7224 */ /* 0x020fe400078e0008 */
[----:B------:R-:W-:Y:S01]  /*2cf0*/  IMAD.MOV.U32 R31, RZ, RZ, R9 ;  /* 0x000000ffff1f7224 */ /* 0x000fe200078e0009 */
[----:B------:R0:W-:Y:S04]  /*2d00*/  STL [R1+0x11c], R217 ;  /* 0x00011cd901007387 */ /* 0x0001e80000100800 */
[----:B------:R0:W-:Y:S04]  /*2d10*/  STL.128 [R1+0x130], R28 ;  /* 0x0001301c01007387 */ /* 0x0001e80000100c00 */
[----:B----4-:R0:W-:Y:S01]  /*2d20*/  STL.128 [R1+0x140], R4 ;  /* 0x0001400401007387 */ /* 0x0101e20000100c00 */
[----:B--2---:R-:W-:-:S04]  /*2d30*/  LEA.HI R0, R46, R46, RZ, 0x1 ;  /* 0x0000002e2e007211 */ /* 0x004fc800078f08ff */
[----:B------:R-:W-:-:S05]  /*2d40*/  LOP3.LUT R11, R0, 0xfffffffe, RZ, 0xc0, !PT ;  /* 0xfffffffe000b7812 */ /* 0x000fca00078ec0ff */
[----:B------:R-:W-:-:S05]  /*2d50*/  IMAD.IADD R0, R46, 0x1, -R11 ;  /* 0x000000012e007824 */ /* 0x000fca00078e0a0b */
[----:B------:R-:W-:-:S04]  /*2d60*/  SHF.L.U32 R11, R0, 0x1f, RZ ;  /* 0x0000001f000b7819 */ /* 0x000fc800000006ff */
[----:B------:R-:W1:Y:S02]  /*2d70*/  SYNCS.PHASECHK.TRANS64.TRYWAIT P0, [R72+URZ+0x32400], R11 ;  /* 0x0324000b480075a7 */ /* 0x000e64000800017f */
[----:B01----:R-:W-:Y:S05]  /*2d80*/  @!P0 BRA `(.L_x_3445) ;  /* 0x00000294009c8947 */ /* 0x003fea0003800000 */
.L_x_3663:
[----:B------:R-:W-:Y:S05]  /*2d90*/  BSYNC B0 ;  /* 0x0000000000007941 */ /* 0x000fea0003800000 */
.L_x_3444:
[----:B------:R-:W2:Y:S04]  /*2da0*/  LDL R4, [R1+0x4bc] ;  /* 0x0004bc0001047983 */ /* 0x000ea80000100800 */
[----:B------:R-:W3:Y:S04]  /*2db0*/  LDL R0, [R1+0x4c0] ;  /* 0x0004c00001007983 */ /* 0x000ee80000100800 */
[----:B------:R-:W4:Y:S04]  /*2dc0*/  LDL.64 R28, [R1+0x4b0] ;  /* 0x0004b000011c7983 */ /* 0x000f280000100a00 */
[----:B------:R-:W4:Y:S04]  /*2dd0*/  LDL R20, [R1] ;  /* 0x0000000001147983 */ /* 0x000f280000100800 */
[----:B0-----:R0:W5:Y:S01]  /*2de0*/  LDL.64 R10, [R1+0x1f8] ;  /* 0x0001f800010a7983 */ /* 0x0011620000100a00 */
[C---:B------:R-:W-:Y:S01]  /*2df0*/  IADD3 R14, P0, R16.reuse, 0x118, RZ ;  /* 0x00000118100e7810 */ /* 0x040fe20007f1e0ff */
[----:B------:R-:W-:Y:S01]  /*2e00*/  IMAD.MOV.U32 R12, RZ, RZ, R42 ;  /* 0x000000ffff0c7224 */ /* 0x000fe200078e002a */
[----:B------:R-:W-:Y:S05]  /*2e10*/  WARPSYNC.ALL ;  /* 0x0000000000007948 */ /* 0x000fea0003800000 */
[----:B------:R-:W-:Y:S01]  /*2e20*/  IMAD.X R15, RZ, RZ, R17, P0 ;  /* 0x000000ffff0f7224 */ /* 0x000fe200000e0611 */
[----:B------:R-:W-:Y:S01]  /*2e30*/  IADD3 R18, P0, R16, 0x150, RZ ;  /* 0x0000015010127810 */ /* 0x000fe20007f1e0ff */
[----:B------:R-:W-:Y:S01]  /*2e40*/  IMAD.MOV.U32 R13, RZ, RZ, R43 ;  /* 0x000000ffff0d7224 */ /* 0x000fe200078e002b */
[----:B------:R-:W1:Y:S01]  /*2e50*/  S2R R21, SR_TID.X ;  /* 0x0000000000157919 */ /* 0x000e620000002100 */
[----:B------:R-:W-:Y:S01]  /*2e60*/  IMAD.MOV.U32 R24, RZ, RZ, R38 ;  /* 0x000000ffff187224 */ /* 0x000fe200078e0026 */
[----:B------:R-:W-:Y:S01]  /*2e70*/  BSSY B0, `(.L_x_3446) ;  /* 0x0000033000007945 */ /* 0x000fe20003800000 */
[----:B------:R-:W-:Y:S01]  /*2e80*/  IMAD.X R19, RZ, RZ, R17, P0 ;  /* 0x000000ffff137224 */ /* 0x000fe200000e0611 */
[----:B------:R0:W-:Y:S01]  /*2e90*/  STL.128 [R1+0x160], R12 ;  /* 0x0001600c01007387 */ /* 0x0001e20000100c00 */
[----:B------:R-:W-:-:S03]  /*2ea0*/  IMAD.MOV.U32 R25, RZ, RZ, R53 ;  /* 0x000000ffff197224 */ /* 0x000fc600078e0035 */
[----:B------:R-:W-:Y:S04]  /*2eb0*/  STL.64 [R1+0x1f0], R32 ;  /* 0x0001f02001007387 */ /* 0x000fe80000100a00 */
[----:B------:R-:W-:Y:S01]  /*2ec0*/  STL.128 [R1+0x180], R24 ;  /* 0x0001801801007387 */ /* 0x000fe20000100c00 */
[----:B0-----:R-:W-:Y:S02]  /*2ed0*/  IMAD.MOV.U32 R14, RZ, RZ, R36 ;  /* 0x000000ffff0e7224 */ /* 0x001fe400078e0024 */
[----:B------:R-:W-:Y:S01]  /*2ee0*/  IMAD.MOV.U32 R15, RZ, RZ, R47 ;  /* 0x000000ffff0f7224 */ /* 0x000fe200078e002f */
[----:B-1----:R-:W-:Y:S01]  /*2ef0*/  SHF.R.U32.HI R21, RZ, 0x7, R21 ;  /* 0x00000007ff157819 */ /* 0x002fe20000011615 */
[----:B--2---:R-:W-:Y:S02]  /*2f00*/  IMAD.MOV.U32 R13, RZ, RZ, R4 ;  /* 0x000000ffff0d7224 */ /* 0x004fe400078e0004 */
[----:B---3--:R-:W-:Y:S01]  /*2f10*/  IMAD.MOV.U32 R12, RZ, RZ, R0 ;  /* 0x000000ffff0c7224 */ /* 0x008fe200078e0000 */
[C---:B------:R-:W-:Y:S01]  /*2f20*/  IADD3 R0, P1, R16.reuse, 0x208, RZ ;  /* 0x0000020810007810 */ /* 0x040fe20007f3e0ff */
[----:B----4-:R-:W-:Y:S04]  /*2f30*/  STL.64 [R1+0x158], R28 ;  /* 0x0001581c01007387 */ /* 0x010fe80000100a00 */
[----:B------:R-:W-:Y:S01]  /*2f40*/  IMAD.X R7, RZ, RZ, R17, P1 ;  /* 0x000000ffff077224 */ /* 0x000fe200008e0611 */
[----:B------:R-:W-:Y:S01]  /*2f50*/  IADD3 R4, P1, R16, 0x108, RZ ;  /* 0x0000010810047810 */ /* 0x000fe20007f3e0ff */
[----:B------:R0:W-:Y:S02]  /*2f60*/  STL.128 [R1+0x190], R12 ;  /* 0x0001900c01007387 */ /* 0x0001e40000100c00 */
[----:B0-----:R-:W-:-:S02]  /*2f70*/  IMAD.MOV.U32 R12, RZ, RZ, R40 ;  /* 0x000000ffff0c7224 */ /* 0x001fc400078e0028 */
[----:B------:R-:W-:Y:S02]  /*2f80*/  IMAD.MOV.U32 R13, RZ, RZ, R55 ;  /* 0x000000ffff0d7224 */ /* 0x000fe400078e0037 */
[----:B------:R-:W-:Y:S02]  /*2f90*/  IMAD.MOV.U32 R14, RZ, RZ, R50 ;  /* 0x000000ffff0e7224 */ /* 0x000fe400078e0032 */
[----:B------:R-:W-:-:S05]  /*2fa0*/  IMAD.MOV.U32 R15, RZ, RZ, R51 ;  /* 0x000000ffff0f7224 */ /* 0x000fca00078e0033 */
[----:B------:R0:W-:Y:S02]  /*2fb0*/  STL.128 [R1+0x1a0], R12 ;  /* 0x0001a00c01007387 */ /* 0x0001e40000100c00 */
[----:B0-----:R-:W-:Y:S02]  /*2fc0*/  IMAD.MOV.U32 R12, RZ, RZ, R48 ;  /* 0x000000ffff0c7224 */ /* 0x001fe400078e0030 */
[----:B------:R-:W-:Y:S02]  /*2fd0*/  IMAD.MOV.U32 R13, RZ, RZ, R49 ;  /* 0x000000ffff0d7224 */ /* 0x000fe400078e0031 */
[----:B------:R-:W-:Y:S01]  /*2fe0*/  IMAD.MOV.U32 R14, RZ, RZ, R0 ;  /* 0x000000ffff0e7224 */ /* 0x000fe200078e0000 */
[----:B------:R-:W-:Y:S01]  /*2ff0*/  LOP3.LUT R0, R20, 0x1, RZ, 0xfc, !PT ;  /* 0x0000000114007812 */ /* 0x000fe200078efcff */
[----:B------:R-:W-:Y:S02]  /*3000*/  IMAD.MOV.U32 R15, RZ, RZ, R7 ;  /* 0x000000ffff0f7224 */ /* 0x000fe400078e0007 */
[----:B------:R-:W-:Y:S01]  /*3010*/  IMAD.X R7, RZ, RZ, R17, P1 ;  /* 0x000000ffff077224 */ /* 0x000fe200008e0611 */
[----:B------:R-:W-:-:S02]  /*3020*/  ISETP.NE.AND P1, PT, R0, 0x3, PT ;  /* 0x000000030000780c */ /* 0x000fc40003f25270 */
[----:B------:R0:W-:Y:S02]  /*3030*/  STL.128 [R1+0x1b0], R12 ;  /* 0x0001b00c01007387 */ /* 0x0001e40000100c00 */
[----:B0-----:R-:W-:Y:S02]  /*3040*/  IMAD.MOV.U32 R14, RZ, RZ, R35 ;  /* 0x000000ffff0e7224 */ /* 0x001fe400078e0023 */
[----:B------:R-:W-:Y:S02]  /*3050*/  IMAD.MOV.U32 R15, RZ, RZ, R44 ;  /* 0x000000ffff0f7224 */ /* 0x000fe400078e002c */
[----:B------:R-:W-:Y:S02]  /*3060*/  IMAD.MOV.U32 R12, RZ, RZ, R18 ;  /* 0x000000ffff0c7224 */ /* 0x000fe400078e0012 */
[----:B------:R-:W-:Y:S02]  /*3070*/  IMAD.MOV.U32 R13, RZ, RZ, R19 ;  /* 0x000000ffff0d7224 */ /* 0x000fe400078e0013 */
[----:B------:R-:W-:-:S02]  /*3080*/  IMAD.MOV.U32 R18, RZ, RZ, R39 ;  /* 0x000000ffff127224 */ /* 0x000fc400078e0027 */
[----:B------:R-:W-:Y:S01]  /*3090*/  IMAD.MOV.U32 R19, RZ, RZ, R54 ;  /* 0x000000ffff137224 */ /* 0x000fe200078e0036 */
[----:B------:R0:W-:Y:S04]  /*30a0*/  STL.128 [R1+0x1c0], R12 ;  /* 0x0001c00c01007387 */ /* 0x0001e80000100c00 */
[----:B------:R-:W-:Y:S01]  /*30b0*/  STL.128 [R1+0x170], R16 ;  /* 0x0001701001007387 */ /* 0x000fe20000100c00 */
[----:B0-----:R-:W-:Y:S02]  /*30c0*/  IMAD.MOV.U32 R14, RZ, RZ, R34 ;  /* 0x000000ffff0e7224 */ /* 0x001fe400078e0022 */
[----:B------:R-:W-:Y:S02]  /*30d0*/  IMAD.MOV.U32 R15, RZ, RZ, R45 ;  /* 0x000000ffff0f7224 */ /* 0x000fe400078e002d */
[----:B------:R-:W-:-:S02]  /*30e0*/  IMAD.MOV.U32 R12, RZ, RZ, R4 ;  /* 0x000000ffff0c7224 */ /* 0x000fc400078e0004 */
[----:B------:R-:W-:Y:S02]  /*30f0*/  IMAD.MOV.U32 R13, RZ, RZ, R7 ;  /* 0x000000ffff0d7224 */ /* 0x000fe400078e0007 */
[----:B------:R-:W-:-:S03]  /*3100*/  VIADD R4, R21, 0x8 ;  /* 0x0000000815047836 */ /* 0x000fc60000000000 */
[----:B------:R0:W-:Y:S02]  /*3110*/  STL.128 [R1+0x1d0], R12 ;  /* 0x0001d00c01007387 */ /* 0x0001e40000100c00 */
[----:B0-----:R-:W-:Y:S02]  /*3120*/  IMAD.MOV.U32 R12, RZ, RZ, R41 ;  /* 0x000000ffff0c7224 */ /* 0x001fe400078e0029 */
[----:B------:R-:W-:Y:S02]  /*3130*/  IMAD.MOV.U32 R13, RZ, RZ, R56 ;  /* 0x000000ffff0d7224 */ /* 0x000fe400078e0038 */
[----:B------:R-:W-:Y:S02]  /*3140*/  IMAD.MOV.U32 R14, RZ, RZ, R37 ;  /* 0x000000ffff0e7224 */ /* 0x000fe400078e0025 */
[----:B------:R-:W-:-:S05]  /*3150*/  IMAD.MOV.U32 R15, RZ, RZ, R52 ;  /* 0x000000ffff0f7224 */ /* 0x000fca00078e0034 */
[----:B------:R0:W-:Y:S01]  /*3160*/  STL.128 [R1+0x1e0], R12 ;  /* 0x0001e00c01007387 */ /* 0x0001e20000100c00 */
[----:B------:R0:W-:Y:S06]  /*3170*/  BAR.SYNC.DEFER_BLOCKING R4, 0x100 ;  /* 0x000400040000751d */ /* 0x0001ec0000010000 */
[----:B------:R-:W-:Y:S05]  /*3180*/  @!P1 BRA `(.L_x_3447) ;  /* 0x0000000000049947 */ /* 0x000fea0003800000 */
[----:B------:R-:W-:Y:S01]  /*3190*/  BPT.TRAP 0x1 ;  /* 0x000000040000795c */ /* 0x000fe20000300000 */
.L_x_3447:
[----:B------:R-:W-:Y:S05]  /*31a0*/  BSYNC B0 ;  /* 0x0000000000007941 */ /* 0x000fea0003800000 */
.L_x_3446:
[----:B0-----:R-:W2:Y:S01]  /*31b0*/  LDL.64 R12, [R1+0x18] ;  /* 0x00001800010c7983 */ /* 0x001ea20000100a00 */
[----:B-----5:R-:W-:Y:S01]  /*31c0*/  SHF.L.U32 R11, R11, 0x1f, RZ ;  /* 0x0000001f0b0b7819 */ /* 0x020fe200000006ff */
[----:B------:R-:W-:Y:S01]  /*31d0*/  BSSY B0, `(.L_x_3448) ;  /* 0x0000006000007945 */ /* 0x000fe20003800000 */
[----:B--2---:R-:W-:-:S05]  /*31e0*/  MOV R7, R12 ;  /* 0x0000000c00077202 */ /* 0x004fca0000000f00 */
[----:B------:R-:W-:-:S04]  /*31f0*/  IMAD R10, R10, 0x8, R7 ;  /* 0x000000080a0a7824 */ /* 0x000fc800078e0207 */
[----:B------:R0:W1:Y:S01]  /*3200*/  SYNCS.PHASECHK.TRANS64.TRYWAIT P0, [R10+URZ], R11 ;  /* 0x0000000b0a0075a7 */ /* 0x000062000800017f */
[----:B------:R-:W-:Y:S05]  /*3210*/  @!P1 BRA `(.L_x_3449) ;  /* 0x0000000000049947 */ /* 0x000fea0003800000 */
[----:B------:R-:W-:Y:S01]  /*3220*/  BPT.TRAP 0x1 ;  /* 0x000000040000795c */ /* 0x000fe20000300000 */
.L_x_3449:
[----:B------:R-:W-:Y:S05]  /*3230*/  BSYNC B0 ;  /* 0x0000000000007941 */ /* 0x000fea0003800000 */
.L_x_3448:
[----:B------:R-:W-:Y:S04]  /*3240*/  BSSY B0, `(.L_x_3450) ;  /* 0x0000004000007945 */ /* 0x000fe80003800000 */
[----:B-1----:R-:W-:Y:S05]  /*3250*/  @P0 BRA `(.L_x_3451) ;  /* 0x0000000000080947 */ /* 0x002fea0003800000 */
[----:B------:R-:W1:Y:S02]  /*3260*/  SYNCS.PHASECHK.TRANS64.TRYWAIT P0, [R10+URZ], R11 ;  /* 0x0000000b0a0075a7 */ /* 0x000e64000800017f */
[----:B-1----:R-:W-:Y:S05]  /*3270*/  @!P0 BRA `(.L_x_3452) ;  /* 0x0000029000748947 */ /* 0x002fea0003800000 */
.L_x_3451:
[----:B------:R-:W-:Y:S05]  /*3280*/  BSYNC B0 ;  /* 0x0000000000007941 */ /* 0x000fea0003800000 */
.L_x_3450:
[----:B------:R-:W2:Y:S04]  /*3290*/  LDL R21, [R1+0x1f8] ;  /* 0x0001f80001157983 */ /* 0x000ea80000100800 */
[----:B01----:R-:W2:Y:S01]  /*32a0*/  LDL.64 R10, [R1+0x80] ;  /* 0x00008000010a7983 */ /* 0x003ea20000100a00 */
[----:B------:R-:W-:Y:S05]  /*32b0*/  WARPSYNC.ALL ;  /* 0x0000000000007948 */ /* 0x000fea0003800000 */
[----:B------:R-:W3:Y:S04]  /*32c0*/  LDL.64 R24, [R1+0x78] ;  /* 0x0000780001187983 */ /* 0x000ee80000100a00 */
[----:B------:R-:W4:Y:S04]  /*32d0*/  LDL.64 R12, [R1+0x78] ;  /* 0x00007800010c7983 */ /* 0x000f280000100a00 */
[----:B------:R-:W5:Y:S01]  /*32e0*/  LDL.64 R14, [R1+0x78] ;  /* 0x00007800010e7983 */ /* 0x000f620000100a00 */
[----:B--2---:R-:W-:-:S03]  /*32f0*/  IMAD R10, R21, 0x300, R10 ;  /* 0x00000300150a7824 */ /* 0x004fc600078e020a */
[----:B------:R-:W2:Y:S01]  /*3300*/  LDL.64 R18, [R1+0x78] ;  /* 0x0000780001127983 */ /* 0x000ea20000100a00 */
[----:B------:R-:W-:Y:S02]  /*3310*/  R2UR UR7, R11 ;  /* 0x000000000b0772ca */ /* 0x000fe400000e0000 */
[C---:B------:R-:W-:Y:S01]  /*3320*/  R2UR UR6, R10.reuse ;  /* 0x000000000a0672ca */ /* 0x040fe200000e0000 */
[----:B------:R-:W2:Y:S01]  /*3330*/  LDL R7, [R1+0x204] ;  /* 0x0002040001077983 */ /* 0x000ea20000100800 */
[----:B------:R-:W-:Y:S01]  /*3340*/  VIADD R20, R10, 0x2 ;  /* 0x000000020a147836 */ /* 0x000fe20000000000 */
[----:B------:R-:W-:Y:S01]  /*3350*/  BSSY B0, `(.L_x_3453) ;  /* 0x000002e000007945 */ /* 0x000fe20003800000 */
[----:B------:R-:W-:Y:S01]  /*3360*/  IMAD.MOV.U32 R21, RZ, RZ, R11 ;  /* 0x000000ffff157224 */ /* 0x000fe200078e000b */
[----:B------:R0:W-:Y:S01]  /*3370*/  STL [R1+0x60], RZ ;  /* 0x000060ff01007387 */ /* 0x0001e20000100800 */
[----:B---3--:R-:W-:Y:S02]  /*3380*/  R2UR UR4, R24 ;  /* 0x00000000180472ca */ /* 0x008fe400000e0000 */
[----:B------:R-:W-:-:S02]  /*3390*/  R2UR UR5, R25 ;  /* 0x00000000190572ca */ /* 0x000fc400000e0000 */
[----:B------:R-:W-:Y:S01]  /*33a0*/  WARPGROUP.ARRIVE ;  /* 0x00000000000079c5 */ /* 0x000fe20000000000 */
[----:B----4-:R-:W-:Y:S02]  /*33b0*/  VIADD R12, R12, 0x2 ;  /* 0x000000020c0c7836 */ /* 0x010fe40000000000 */
[----:B-----5:R-:W-:Y:S02]  /*33c0*/  VIADD R14, R14, 0x4 ;  /* 0x000000040e0e7836 */ /* 0x020fe40000000000 */
[----:B--2---:R-:W-:-:S06]  /*33d0*/  VIADD R18, R18, 0x6 ;  /* 0x0000000612127836 */ /* 0x004fcc0000000000 */
[----:B------:R-:W-:Y:S01]  /*33e0*/  HGMMA.64x96x16.F32.BF16 R24, gdesc[UR4], RZ, !UPT, gsb0 ;  /* 0x01600000041879f0 */ /* 0x000fe2000c0018ff */
[----:B------:R-:W-:Y:S02]  /*33f0*/  R2UR UR6, R20 ;  /* 0x00000000140672ca */ /* 0x000fe400000e0000 */
[----:B------:R-:W-:Y:S02]  /*3400*/  R2UR UR7, R21 ;  /* 0x00000000150772ca */ /* 0x000fe400000e0000 */
[----:B------:R-:W-:Y:S01]  /*3410*/  R2UR UR4, R12 ;  /* 0x000000000c0472ca */ /* 0x000fe200000e0000 */
[C---:B------:R-:W-:Y:S01]  /*3420*/  VIADD R12, R10.reuse, 0x4 ;  /* 0x000000040a0c7836 */ /* 0x040fe20000000000 */
[----:B------:R-:W-:Y:S01]  /*3430*/  R2UR UR5, R13 ;  /* 0x000000000d0572ca */ /* 0x000fe200000e0000 */
[----:B------:R-:W-:Y:S01]  /*3440*/  IMAD.MOV.U32 R13, RZ, RZ, R11 ;  /* 0x000000ffff0d7224 */ /* 0x000fe200078e000b */
[----:B------:R-:W-:Y:S01]  /*3450*/  LEA.HI R0, R7, R7, RZ, 0x1 ;  /* 0x0000000707007211 */ /* 0x000fe200078f08ff */
        /* <DEDUP_REMOVED lines=15> */
[----:B------:R-:W-:Y:S01]  /*3550*/  LOP3.LUT R10, R0, 0xfffffffe, RZ, 0xc0, !PT ;  /* 0xfffffffe000a7812 */ /* 0x000fe200078ec0ff */
[----:B------:R-:W-:-:S04]  /*3560*/  IMAD.MOV.U32 R0, RZ, RZ, 0x1 ;  /* 0x00000001ff007424 */ /* 0x000fc800078e00ff */
[----:B------:R-:W-:Y:S01]  /*3570*/  IMAD.IADD R7, R7, 0x1, -R10 ;  /* 0x0000000107077824 */ /* 0x000fe200078e0a0a */
[----:B------:R0:W-:Y:S04]  /*3580*/  STL [R1+0x60], R0 ;  /* 0x0000600001007387 */ /* 0x0001e80000100800 */
[----:B------:R-:W-:Y:S01]  /*3590*/  SHF.L.U32 R7, R7, 0x1f, RZ ;  /* 0x0000001f07077819 */ /* 0x000fe200000006ff */
[----:B------:R0:W-:Y:S04]  /*35a0*/  STL [R1+0x60], R0 ;  /* 0x0000600001007387 */ /* 0x0001e80000100800 */
[----:B------:R0:W-:Y:S04]  /*35b0*/  STL [R1+0x60], R0 ;  /* 0x0000600001007387 */ /* 0x0001e80000100800 */
[----:B------:R0:W-:Y:S01]  /*35c0*/  STL [R1+0x60], R0 ;  /* 0x0000600001007387 */ /* 0x0001e20000100800 */
[----:B------:R-:W-:-:S02]  /*35d0*/  WARPGROUP.DEPBAR.LE gsb0, 0x0 ;  /* 0x00008000000079c5 */ /* 0x000fc40000010000 */
[----:B------:R-:W-:-:S06]  /*35e0*/  WARPGROUP.ARRIVE ;  /* 0x00000000000079c5 */ /* 0x000fcc0000000000 */
[----:B------:R-:W-:Y:S03]  /*35f0*/  HGMMA.64x96x16.F32.BF16 R24, gdesc[UR4], R24, gsb0 ;  /* 0x01600000041879f0 */ /* 0x000fe60008001818 */
[----:B------:R-:W-:Y:S02]  /*3600*/  WARPGROUP.DEPBAR.LE gsb0, 0x0 ;  /* 0x00008000000079c5 */ /* 0x000fe40000010000 */
[----:B------:R-:W1:Y:S02]  /*3610*/  SYNCS.PHASECHK.TRANS64.TRYWAIT P0, [R72+URZ+0x32410], R7 ;  /* 0x03241007480075a7 */ /* 0x000e64000800017f */
[----:B01----:R-:W-:Y:S05]  /*3620*/  @!P0 BRA `(.L_x_3454) ;  /* 0x0000028c009c8947 */ /* 0x003fea0003800000 */
.L_x_3664:
[----:B------:R-:W-:Y:S05]  /*3630*/  BSYNC B0 ;  /* 0x0000000000007941 */ /* 0x000fea0003800000 */
.L_x_3453:
[----:B0-----:R-:W2:Y:S04]  /*3640*/  LDL R7, [R1+0x28] ;  /* 0x0000280001077983 */ /* 0x001ea80000100800 */
[----:B------:R0:W5:Y:S01]  /*3650*/  LDL.64 R10, [R1+0x1f8] ;  /* 0x0001f800010a7983 */ /* 0x0001620000100a00 */
[----:B------:R-:W-:Y:S01]  /*3660*/  BSSY B0, `(.L_x_3455) ;  /* 0x0000005000007945 */ /* 0x000fe20003800000 */
[----:B--2---:R-:W-:-:S04]  /*3670*/  LOP3.LUT R7, R7, 0x1, RZ, 0xfc, !PT ;  /* 0x0000000107077812 */ /* 0x004fc800078efcff */
[----:B------:R-:W-:-:S13]  /*3680*/  ISETP.NE.AND P1, PT, R7, 0x3, PT ;  /* 0x000000030700780c */ /* 0x000fda0003f25270 */
[----:B0-----:R-:W-:Y:S05]  /*3690*/  @!P1 BRA `(.L_x_3456) ;  /* 0x0000000000049947 */ /* 0x001fea0003800000 */
[----:B------:R-:W-:Y:S01]  /*36a0*/  BPT.TRAP 0x1 ;  /* 0x000000040000795c */ /* 0x000fe20000300000 */
.L_x_3456:
[----:B------:R-:W-:Y:S05]  /*36b0*/  BSYNC B0 ;  /* 0x0000000000007941 */ /* 0x000fea0003800000 */
.L_x_3455:
[----:B------:R-:W2:Y:S01]  /*36c0*/  LDL.64 R12, [R1+0x40] ;  /* 0x00004000010c7983 */ /* 0x000ea20000100a00 */
[----:B-----5:R-:W-:Y:S01]  /*36d0*/  SHF.L.U32 R11, R11, 0x1f, RZ ;  /* 0x0000001f0b0b7819 */ /* 0x020fe200000006ff */
[----:B------:R-:W-:Y:S01]  /*36e0*/  BSSY B0, `(.L_x_3457) ;  /* 0x0000006000007945 */ /* 0x000fe20003800000 */
[----:B--2---:R-:W-:-:S05]  /*36f0*/  MOV R13, R12 ;  /* 0x0000000c000d7202 */ /* 0x004fca0000000f00 */
[----:B------:R-:W-:-:S04]  /*3700*/  IMAD R10, R10, 0x8, R13 ;  /* 0x000000080a0a7824 */ /* 0x000fc800078e020d */
[----:B------:R0:W1:Y:S01]  /*3710*/  SYNCS.PHASECHK.TRANS64.TRYWAIT P0, [R10+URZ], R11 ;  /* 0x0000000b0a0075a7 */ /* 0x000062000800017f */
[----:B------:R-:W-:Y:S05]  /*3720*/  @!P1 BRA `(.L_x_3458) ;  /* 0x0000000000049947 */ /* 0x000fea0003800000 */
[----:B------:R-:W-:Y:S01]  /*3730*/  BPT.TRAP 0x1 ;  /* 0x000000040000795c */ /* 0x000fe20000300000 */
.L_x_3458:
[----:B------:R-:W-:Y:S05]  /*3740*/  BSYNC B0 ;  /* 0x0000000000007941 */ /* 0x000fea0003800000 */
.L_x_3457:
[----:B------:R-:W-:Y:S04]  /*3750*/  BSSY B0, `(.L_x_3459) ;  /* 0x0000004000007945 */ /* 0x000fe80003800000 */
[----:B-1----:R-:W-:Y:S05]  /*3760*/  @P0 BRA `(.L_x_3460) ;  /* 0x0000000000080947 */ /* 0x002fea0003800000 */
[----:B------:R-:W1:Y:S02]  /*3770*/  SYNCS.PHASECHK.TRANS64.TRYWAIT P0, [R10+URZ], R11 ;  /* 0x0000000b0a0075a7 */ /* 0x000e64000800017f */
[----:B-1----:R-:W-:Y:S05]  /*3780*/  @!P0 BRA `(.L_x_3461) ;  /* 0x0000028c00588947 */ /* 0x002fea0003800000 */
.L_x_3460:
[----:B------:R-:W-:Y:S05]  /*3790*/  BSYNC B0 ;  /* 0x0000000000007941 */ /* 0x000fea0003800000 */
.L_x_3459:
[----:B------:R-:W2:Y:S04]  /*37a0*/  LDL R73, [R1+0x1f8] ;  /* 0x0001f80001497983 */ /* 0x000ea80000100800 */
[----:B01----:R-:W2:Y:S04]  /*37b0*/  LDL.64 R10, [R1+0xf8] ;  /* 0x0000f800010a7983 */ /* 0x003ea80000100a00 */
[----:B------:R-:W3:Y:S04]  /*37c0*/  LDL R7, [R1+0x70] ;  /* 0x0000700001077983 */ /* 0x000ee80000100800 */
[----:B------:R-:W4:Y:S04]  /*37d0*/  LDL.64 R12, [R1+0xf0] ;  /* 0x0000f000010c7983 */ /* 0x000f280000100a00 */
[----:B------:R-:W4:Y:S04]  /*37e0*/  LDL.64 R20, [R1+0xf0] ;  /* 0x0000f00001147983 */ /* 0x000f280000100a00 */
[----:B------:R-:W4:Y:S04]  /*37f0*/  LDL.64 R18, [R1+0xf0] ;  /* 0x0000f00001127983 */ /* 0x000f280000100a00 */
[----:B------:R-:W4:Y:S01]  /*3800*/  LDL.64 R14, [R1+0xf0] ;  /* 0x0000f000010e7983 */ /* 0x000f220000100a00 */
[----:B------:R-:W-:Y:S05]  /*3810*/  WARPSYNC.ALL ;  /* 0x0000000000007948 */ /* 0x000fea0003800000 */
[----:B------:R-:W-:Y:S01]  /*3820*/  WARPGROUP.ARRIVE ;  /* 0x00000000000079c5 */ /* 0x000fe20000000000 */
[----:B------:R0:W5:Y:S01]  /*3830*/  LDL R74, [R1+0xc] ;  /* 0x00000c00014a7983 */ /* 0x0001620000100800 */
[----:B--2---:R-:W-:Y:S01]  /*3840*/  IMAD R10, R73, 0xc00, R10 ;  /* 0x00000c00490a7824 */ /* 0x004fe200078e020a */
[----:B------:R-:W-:-:S02]  /*3850*/  R2UR UR7, R11 ;  /* 0x000000000b0772ca */ /* 0x000fc400000e0000 */
[----:B---3--:R-:W-:Y:S02]  /*3860*/  ISETP.NE.U32.AND P0, PT, R7, RZ, PT ;  /* 0x000000ff0700720c */ /* 0x008fe40003f05070 */
[----:B------:R-:W-:Y:S02]  /*3870*/  R2UR UR6, R10 ;  /* 0x000000000a0672ca */ /* 0x000fe400000e0000 */
[----:B----4-:R-:W-:Y:S02]  /*3880*/  R2UR UR4, R12 ;  /* 0x000000000c0472ca */ /* 0x010fe400000e0000 */
[----:B------:R-:W-:Y:S01]  /*3890*/  R2UR UR5, R13 ;  /* 0x000000000d0572ca */ /* 0x000fe200000e0000 */
[----:B------:R-:W-:Y:S01]  /*38a0*/  VIADD R72, R10, 0x2 ;  /* 0x000000020a487836 */ /* 0x000fe20000000000 */
[----:B------:R-:W2:Y:S01]  /*38b0*/  LDL.64 R12, [R1+0xf0] ;  /* 0x0000f000010c7983 */ /* 0x000ea20000100a00 */
[----:B------:R-:W-:Y:S02]  /*38c0*/  VIADD R20, R20, 0x2 ;  /* 0x0000000214147836 */ /* 0x000fe40000000000 */
[----:B------:R-:W-:Y:S01]  /*38d0*/  IMAD.MOV.U32 R73, RZ, RZ, R11 ;  /* 0x000000ffff497224 */ /* 0x000fe200078e000b */
[----:B------:R0:W5:Y:S01]  /*38e0*/  LDL R7, [R1+0x1f8] ;  /* 0x0001f80001077983 */ /* 0x0001620000100800 */
[----:B------:R-:W-:-:S06]  /*38f0*/  VOTEU.ANY UP0, P0 ;  /* 0x00000000003f7886 */ /* 0x000fcc0000000100 */
[----:B------:R-:W-:Y:S01]  /*3900*/  HGMMA.64x96x16.F32.BF16 R24, gdesc[UR4], R24, UP0, gsb0 ;  /* 0x01600000041879f0 */ /* 0x000fe2000b801818 */
[----:B------:R-:W-:Y:S02]  /*3910*/  R2UR UR6, R72 ;  /* 0x00000000480672ca */ /* 0x000fe400000e0000 */
[----:B------:R-:W-:Y:S02]  /*3920*/  R2UR UR7, R73 ;  /* 0x00000000490772ca */ /* 0x000fe400000e0000 */
[----:B------:R-:W-:Y:S02]  /*3930*/  R2UR UR4, R20 ;  /* 0x00000000140472ca */ /* 0x000fe400000e0000 */
[----:B------:R-:W-:Y:S02]  /*3940*/  R2UR UR5, R21 ;  /* 0x00000000150572ca */ /* 0x000fe400000e0000 */
[----:B------:R-:W3:Y:S01]  /*3950*/  LDL.64 R20, [R1+0xf0] ;  /* 0x0000f00001147983 */ /* 0x000ee20000100a00 */
[----:B------:R-:W-:-:S02]  /*3960*/  VIADD R18, R18, 0x4 ;  /* 0x0000000412127836 */ /* 0x000fc40000000000 */
[----:B------:R-:W-:Y:S02]  /*3970*/  VIADD R72, R10, 0x4 ;  /* 0x000000040a487836 */ /* 0x000fe40000000000 */
[----:B------:R-:W-:Y:S01]  /*3980*/  IMAD.MOV.U32 R73, RZ, RZ, R11 ;  /* 0x000000ffff497224 */ /* 0x000fe200078e000b */
[----:B------:R-:W-:Y:S02]  /*3990*/  WARPGROUP.DEPBAR.LE gsb0, 0x0 ;  /* 0x00008000000079c5 */ /* 0x000fe40000010000 */
[----:B------:R-:W-:-:S06]  /*39a0*/  WARPGROUP.ARRIVE ;  /* 0x00000000000079c5 */ /* 0x000fcc0000000000 */
[----:B------:R-:W-:Y:S01]  /*39b0*/  HGMMA.64x96x16.F32.BF16 R24, gdesc[UR4], R24, gsb0 ;  /* 0x01600000041879f0 */ /* 0x000fe20008001818 */
[----:B------:R-:W-:Y:S02]  /*39c0*/  R2UR UR6, R72 ;  /* 0x00000000480672ca */ /* 0x000fe400000e0000 */
[----:B------:R-:W-:Y:S02]  /*39d0*/  R2UR UR7, R73 ;  /* 0x00000000490772ca */ /* 0x000fe400000e0000 */
[----:B------:R-:W-:Y:S02]  /*39e0*/  R2UR UR4, R18 ;  /* 0x00000000120472ca */ /* 0x000fe400000e0000 */
[----:B------:R-:W-:Y:S02]  /*39f0*/  R2UR UR5, R19 ;  /* 0x00000000130572ca */ /* 0x000fe400000e0000 */
[----:B------:R-:W4:Y:S01]  /*3a00*/  LDL.64 R18, [R1+0xf0] ;  /* 0x0000f00001127983 */ /* 0x000f220000100a00 */
        /* <DEDUP_REMOVED lines=12> */
[----:B------:R-:W-:Y:S01]  /*3ad0*/  IMAD.MOV.U32 R73, RZ, RZ, R11 ;  /* 0x000000ffff497224 */ /* 0x000fe200078e000b */
[----:B------:R-:W-:Y:S02]  /*3ae0*/  WARPGROUP.DEPBAR.LE gsb0, 0x0 ;  /* 0x00008000000079c5 */ /* 0x000fe40000010000 */
[----:B------:R-:W-:-:S06]  /*3af0*/  WARPGROUP.ARRIVE ;  /* 0x00000000000079c5 */ /* 0x000fcc0000000000 */
[----:B------:R-:W-:Y:S01]  /*3b00*/  HGMMA.64x96x16.F32.BF16 R24, gdesc[UR4], R24, gsb0 ;  /* 0x01600000041879f0 */ /* 0x000fe20008001818 */
[----:B--2---:R-:W-:Y:S01]  /*3b10*/  VIADD R12, R12, 0x400 ;  /* 0x000004000c0c7836 */ /* 0x004fe20000000000 */
[----:B------:R-:W-:Y:S02]  /*3b20*/  R2UR UR6, R72 ;  /* 0x00000000480672ca */ /* 0x000fe400000e0000 */
[----:B------:R-:W-:Y:S02]  /*3b30*/  R2UR UR7, R73 ;  /* 0x00000000490772ca */ /* 0x000fe400000e0000 */
[----:B------:R-:W-:Y:S02]  /*3b40*/  R2UR UR4, R12 ;  /* 0x000000000c0472ca */ /* 0x000fe400000e0000 */
[----:B------:R-:W-:Y:S02]  /*3b50*/  R2UR UR5, R13 ;  /* 0x000000000d0572ca */ /* 0x000fe400000e0000 */
[----:B------:R-:W2:Y:S01]  /*3b60*/  LDL.64 R12, [R1+0xf0] ;  /* 0x0000f000010c7983 */ /* 0x000ea20000100a00 */
[----:B---3--:R-:W-:-:S02]  /*3b70*/  VIADD R20, R20, 0x402 ;  /* 0x0000040214147836 */ /* 0x008fc40000000000 */
[----:B------:R-:W-:Y:S01]  /*3b80*/  VIADD R72, R10, 0x302 ;  /* 0x000003020a487836 */ /* 0x000fe20000000000 */
[----:B------:R-:W-:Y:S02]  /*3b90*/  WARPGROUP.DEPBAR.LE gsb0, 0x0 ;  /* 0x00008000000079c5 */ /* 0x000fe40000010000 */
[----:B------:R-:W-:-:S06]  /*3ba0*/  WARPGROUP.ARRIVE ;  /* 0x00000000000079c5 */ /* 0x000fcc0000000000 */
[----:B------:R-:W-:Y:S01]  /*3bb0*/  HGMMA.64x96x16.F32.BF16 R24, gdesc[UR4], R24, gsb0 ;  /* 0x01600000041879f0 */ /* 0x000fe20008001818 */
[----:B------:R-:W-:Y:S01]  /*3bc0*/  IMAD.MOV.U32 R73, RZ, RZ, R11 ;  /* 0x000000ffff497224 */ /* 0x000fe200078e000b */
[----:B------:R-:W-:Y:S02]  /*3bd0*/  R2UR UR6, R72 ;  /* 0x00000000480672ca */ /* 0x000fe400000e0000 */
[----:B------:R-:W-:Y:S02]  /*3be0*/  R2UR UR4, R20 ;  /* 0x00000000140472ca */ /* 0x000fe400000e0000 */
[----:B------:R-:W-:Y:S02]  /*3bf0*/  R2UR UR7, R73 ;  /* 0x00000000490772ca */ /* 0x000fe400000e0000 */
[----:B------:R-:W-:Y:S02]  /*3c00*/  R2UR UR5, R21 ;  /* 0x00000000150572ca */ /* 0x000fe400000e0000 */
[----:B------:R-:W3:Y:S01]  /*3c10*/  LDL.64 R20, [R1+0xf0] ;  /* 0x0000f00001147983 */ /* 0x000ee20000100a00 */
[----:B----4-:R-:W-:-:S02]  /*3c20*/  VIADD R18, R18, 0x404 ;  /* 0x0000040412127836 */ /* 0x010fc40000000000 */
        /* <DEDUP_REMOVED lines=9> */
[----:B------:R-:W4:Y:S01]  /*3cc0*/  LDL.64 R18, [R1+0xf0] ;  /* 0x0000f00001127983 */ /* 0x000f220000100a00 */
[----:B------:R-:W-:-:S02]  /*3cd0*/  VIADD R14, R14, 0x406 ;  /* 0x000004060e0e7836 */ /* 0x000fc40000000000 */
        /* <DEDUP_REMOVED lines=10> */
[----:B--2---:R-:W-:-:S02]  /*3d80*/  VIADD R12, R12, 0x800 ;  /* 0x000008000c0c7836 */ /* 0x004fc40000000000 */
        /* <DEDUP_REMOVED lines=50> */
[----:B------:R-:W-:Y:S01]  /*40b0*/  R2UR UR4, R12 ;  /* 0x000000000c0472ca */ /* 0x000fe200000e0000 */
[----:B------:R-:W2:Y:S01]  /*40c0*/  LDL R72, [R1] ;  /* 0x0000000001487983 */ /* 0x000ea20000100800 */
[----:B------:R-:W-:Y:S02]  /*40d0*/  R2UR UR7, R73 ;  /* 0x00000000490772ca */ /* 0x000fe400000e0000 */
[----:B------:R-:W-:Y:S01]  /*40e0*/  R2UR UR5, R13 ;  /* 0x000000000d0572ca */ /* 0x000fe200000e0000 */
[----:B---3--:R-:W-:Y:S02]  /*40f0*/  VIADD R20, R20, 0xc02 ;  /* 0x00000c0214147836 */ /* 0x008fe40000000000 */
        /* <DEDUP_REMOVED lines=9> */
[----:B----4-:R-:W-:Y:S02]  /*4190*/  VIADD R18, R18, 0xc04 ;  /* 0x00000c0412127836 */ /* 0x010fe40000000000 */
        /* <DEDUP_REMOVED lines=18> */
[----:B------:R-:W1:Y:S01]  /*42c0*/  S2R R75, SR_TID.X ;  /* 0x00000000004b7919 */ /* 0x000e620000002100 */
        /* <DEDUP_REMOVED lines=20> */
[----:B------:R-:W-:Y:S02]  /*4410*/  ISETP.NE.AND P0, PT, R72, 0x3, PT ;  /* 0x000000034800780c */ /* 0x000fe40003f05270 */
[----:B-1----:R-:W-:-:S04]  /*4420*/  SHF.R.U32.HI R75, RZ, 0x7, R75 ;  /* 0x00000007ff4b7819 */ /* 0x002fc8000001164b */
[----:B------:R-:W-:Y:S01]  /*4430*/  IADD3 R10, -R75, 0xb, RZ ;  /* 0x0000000b4b0a7810 */ /* 0x000fe20007ffe1ff */
[----:B------:R-:W-:Y:S01]  /*4440*/  BSSY B0, `(.L_x_3462) ;  /* 0x0000005000007945 */ /* 0x000fe20003800000 */
[----:B------:R-:W-:-:S03]  /*4450*/  WARPGROUP.DEPBAR.LE gsb0, 0x0 ;  /* 0x00008000000079c5 */ /* 0x000fc60000010000 */
[----:B------:R0:W-:Y:S06]  /*4460*/  BAR.ARV R10, 0x100 ;  /* 0x0004000a0000751d */ /* 0x0001ec0000002000 */
[----:B------:R-:W-:Y:S05]  /*4470*/  @!P0 BRA `(.L_x_3463) ;  /* 0x0000000000048947 */ /* 0x000fea0003800000 */
[----:B------:R-:W-:Y:S01]  /*4480*/  BPT.TRAP 0x1 ;  /* 0x000000040000795c */ /* 0x000fe20000300000 */
.L_x_3463:
[----:B------:R-:W-:Y:S05]  /*4490*/  BSYNC B0 ;  /* 0x0000000000007941 */ /* 0x000fea0003800000 */
.L_x_3462:
[----:B0-----:R-:W2:Y:S02]  /*44a0*/  LDL.64 R10, [R1+0x20] ;  /* 0x00002000010a7983 */ /* 0x001ea40000100a00 */
[----:B--2---:R-:W-:-:S05]  /*44b0*/  MOV R10, R10 ;  /* 0x0000000a000a7202 */ /* 0x004fca0000000f00 */
[----:B-----5:R-:W-:-:S05]  /*44c0*/  IMAD R7, R7, 0x8, R10 ;  /* 0x0000000807077824 */ /* 0x020fca00078e020a */
[----:B------:R-:W-:-:S04]  /*44d0*/  PRMT R7, R74, 0x654, R7 ;  /* 0x000006544a077816 */ /* 0x000fc80000000007 */
[----:B------:R0:W-:Y:S01]  /*44e0*/  SYNCS.ARRIVE.TRANS64.RED.A1T0 RZ, [R7+URZ], RZ ;  /* 0x000000ff07ff79a7 */ /* 0x0001e2000810043f */
[----:B------:R-:W2:Y:S04]  /*44f0*/  LDL.64 R10, [R1+0x150] ;  /* 0x00015000010a7983 */ /* 0x000ea80000100a00 */
[----:B------:R-:W3:Y:S04]  /*4500*/  LDL R77, [R1+0x11c] ;  /* 0x00011c00014d7983 */ /* 0x000ee80000100800 */
[----:B------:R-:W4:Y:S04]  /*4510*/  LDL R76, [R1+0x50] ;  /* 0x00005000014c7983 */ /* 0x000f280000100800 */
[----:B------:R-:W4:Y:S04]  /*4520*/  LDL R21, [R1+0x148] ;  /* 0x0001480001157983 */ /* 0x000f280000100800 */
[----:B------:R-:W4:Y:S04]  /*4530*/  LDL.128 R12, [R1+0x120] ;  /* 0x00012000010c7983 */ /* 0x000f280000100c00 */
[----:B------:R-:W3:Y:S04]  /*4540*/  LDL.128 R72, [R1+0x130] ;  /* 0x0001300001487983 */ /* 0x000ee80000100c00 */
[----:B--2---:R-:W2:Y:S04]  /*4550*/  LD.E R20, desc[UR36][R10.64] ;  /* 0x000000240a147980 */ /* 0x004ea8000c101900 */
[----:B------:R-:W4:Y:S01]  /*4560*/  LDL.64 R10, [R1+0x140] ;  /* 0x00014000010a7983 */ /* 0x000f220000100a00 */
[----:B------:R-:W-:-:S02]  /*4570*/  UMOV UR4, 0xffffffa0 ;  /* 0xffffffa000047882 */ /* 0x000fc40000000000 */
[----:B------:R-:W-:Y:S01]  /*4580*/  UIMAD UR4, UR43, UR4, 0x60 ;  /* 0x000000602b0474a4 */ /* 0x000fe2000f8e0204 */
[----:B---3--:R-:W-:-:S05]  /*4590*/  ISETP.GE.AND P1, PT, R73, 0x1, PT ;  /* 0x000000014900780c */ /* 0x008fca0003f26270 */
[----:B------:R-:W-:Y:S01]  /*45a0*/  VIADD R72, R72, UR4 ;  /* 0x0000000448487c36 */ /* 0x000fe20008000000 */
[----:B------:R-:W-:Y:S01]  /*45b0*/  BSSY B0, `(.L_x_3464) ;  /* 0x00000a2000007945 */ /* 0x000fe20003800000 */
[-C--:B--2---:R-:W-:Y:S01]  /*45c0*/  FMUL.FTZ R80, R34, R20.reuse ;  /* 0x0000001422507220 */ /* 0x084fe20000410000 */
[----:B------:R-:W-:Y:S01]  /*45d0*/  SHF.R.S32.HI R34, RZ, 0x1f, R77 ;  /* 0x0000001fff227819 */ /* 0x000fe2000001144d */
[-C--:B0-----:R-:W-:Y:S01]  /*45e0*/  FMUL.FTZ R7, R26, R20.reuse ;  /* 0x000000141a077220 */ /* 0x081fe20000410000 */
[-C--:B------:R-:W-:Y:S02]  /*45f0*/  FMUL.FTZ R26, R33, R20.reuse ;  /* 0x00000014211a7220 */ /* 0x080fe40000410000 */
[----:B------:R-:W-:Y:S01]  /*4600*/  LEA.HI R33, R34, R77, RZ, 0x7 ;  /* 0x0000004d22217211 */ /* 0x000fe200078f38ff */
[----:B------:R-:W-:-:S03]  /*4610*/  FMUL.FTZ R149, R36, R20 ;  /* 0x0000001424957220 */ /* 0x000fc60000410000 */
[----:B------:R-:W-:Y:S01]  /*4620*/  LOP3.LUT R36, R33, 0xffffff80, RZ, 0xc0, !PT ;  /* 0xffffff8021247812 */ /* 0x000fe200078ec0ff */
[----:B------:R-:W-:-:S04]  /*4630*/  FMUL.FTZ R138, R35, R20 ;  /* 0x00000014238a7220 */ /* 0x000fc80000410000 */
[----:B------:R-:W-:Y:S02]  /*4640*/  IMAD.IADD R36, R77, 0x1, -R36 ;  /* 0x000000014d247824 */ /* 0x000fe400078e0a24 */
[----:B------:R-:W-:-:S03]  /*4650*/  FMUL.FTZ R82, R38, R20 ;  /* 0x0000001426527220 */ /* 0x000fc60000410000 */
[----:B------:R-:W-:Y:S01]  /*4660*/  SHF.R.S32.HI R35, RZ, 0x1f, R36 ;  /* 0x0000001fff237819 */ /* 0x000fe20000011424 */
[----:B------:R-:W-:-:S03]  /*4670*/  FMUL.FTZ R19, R27, R20 ;  /* 0x000000141b137220 */ /* 0x000fc60000410000 */
[----:B------:R-:W-:Y:S01]  /*4680*/  LEA.HI R38, R35, R36, RZ, 0x2 ;  /* 0x0000002423267211 */ /* 0x000fe200078f10ff */
[-C--:B------:R-:W-:Y:S01]  /*4690*/  FMUL.FTZ R27, R37, R20.reuse ;  /* 0x00000014251b7220 */ /* 0x080fe20000410000 */
[-C--:B------:R-:W-:Y:S01]  /*46a0*/  FMUL.FTZ R147, R40, R20.reuse ;  /* 0x0000001428937220 */ /* 0x080fe20000410000 */
[----:B------:R-:W-:Y:S02]  /*46b0*/  LEA.HI R34, R34, R77, RZ, 0x2 ;  /* 0x0000004d22227211 */ /* 0x000fe400078f10ff */
[--C-:B------:R-:W-:Y:S02]  /*46c0*/  SHF.R.S32.HI R40, RZ, 0x2, R38.reuse ;  /* 0x00000002ff287819 */ /* 0x100fe40000011426 */
[----:B------:R-:W-:Y:S01]  /*46d0*/  SHF.R.S32.HI R37, RZ, 0x1f, R38 ;  /* 0x0000001fff257819 */ /* 0x000fe20000011426 */
[-C--:B------:R-:W-:Y:S01]  /*46e0*/  FMUL.FTZ R18, R24, R20.reuse ;  /* 0x0000001418127220 */ /* 0x080fe20000410000 */
[----:B------:R-:W-:Y:S01]  /*46f0*/  LOP3.LUT R34, R34, 0xfffffffc, RZ, 0xc0, !PT ;  /* 0xfffffffc22227812 */ /* 0x000fe200078ec0ff */
[----:B------:R-:W-:Y:S01]  /*4700*/  FMUL.FTZ R24, R25, R20 ;  /* 0x0000001419187220 */ /* 0x000fe20000410000 */
[----:B------:R-:W-:Y:S01]  /*4710*/  LEA.HI R37, R37, R40, RZ, 0x3 ;  /* 0x0000002825257211 */ /* 0x000fe200078f18ff */
[-C--:B------:R-:W-:Y:S01]  /*4720*/  FMUL.FTZ R25, R28, R20.reuse ;  /* 0x000000141c197220 */ /* 0x080fe20000410000 */
[----:B------:R-:W-:Y:S01]  /*4730*/  FMUL.FTZ R28, R41, R20 ;  /* 0x00000014291c7220 */ /* 0x000fe20000410000 */
[----:B------:R-:W-:Y:S01]  /*4740*/  IMAD.IADD R77, R77, 0x1, -R34 ;  /* 0x000000014d4d7824 */ /* 0x000fe200078e0a22 */
[----:B------:R-:W-:-:S02]  /*4750*/  LOP3.LUT R41, R37, 0xfffffff8, RZ, 0xc0, !PT ;  /* 0xfffffff825297812 */ /* 0x000fc400078ec0ff */
[----:B------:R-:W-:Y:S02]  /*4760*/  SHF.R.S32.HI R34, RZ, 0x7, R33 ;  /* 0x00000007ff227819 */ /* 0x000fe40000011421 */
[----:B------:R-:W-:Y:S01]  /*4770*/  LEA.HI R35, R35, R36, RZ, 0x5 ;  /* 0x0000002423237211 */ /* 0x000fe200078f28ff */
[----:B------:R-:W-:Y:S01]  /*4780*/  IMAD.IADD R40, R40, 0x1, -R41 ;  /* 0x0000000128287824 */ /* 0x000fe200078e0a29 */
[----:B------:R-:W-:Y:S02]  /*4790*/  LEA.HI R33, R33, R34, RZ, 0x1 ;  /* 0x0000002221217211 */ /* 0x000fe400078f08ff */
[----:B------:R-:W-:Y:S01]  /*47a0*/  SHF.R.S32.HI R41, RZ, 0x5, R35 ;  /* 0x00000005ff297819 */ /* 0x000fe20000011423 */
[----:B------:R-:W-:Y:S01]  /*47b0*/  FMUL.FTZ R136, R42, R20 ;  /* 0x000000142a887220 */ /* 0x000fe20000410000 */
[----:B------:R-:W-:Y:S02]  /*47c0*/  LOP3.LUT R33, R33, 0x3fffffe, RZ, 0xc0, !PT ;  /* 0x03fffffe21217812 */ /* 0x000fe400078ec0ff */
[----:B------:R-:W-:Y:S01]  /*47d0*/  LEA.HI R42, R77, R77, RZ, 0x1 ;  /* 0x0000004d4d2a7211 */ /* 0x000fe200078f08ff */
[----:B----4-:R-:W-:Y:S01]  /*47e0*/  IMAD R41, R76, 0x8, R41 ;  /* 0x000000084c297824 */ /* 0x010fe200078e0229 */
[----:B------:R-:W-:Y:S01]  /*47f0*/  ISETP.NE.AND P0, PT, R10, 0x1, PT ;  /* 0x000000010a00780c */ /* 0x000fe20003f05270 */
        /* <DEDUP_REMOVED lines=10> */
[----:B------:R-:W0:Y:S01]  /*48a0*/  SHFL.IDX PT, R41, R10, RZ, 0x1c1f ;  /* 0x001c1fff0a297589 */ /* 0x000e2200000e0000 */
[----:B------:R-:W-:Y:S02]  /*48b0*/  IMAD R21, R40, -0x60, R13 ;  /* 0xffffffa028157824 */ /* 0x000fe400078e020d */
[-C--:B------:R-:W-:Y:S01]  /*48c0*/  FMUL.FTZ R135, R29, R20.reuse ;  /* 0x000000141d877220 */ /* 0x080fe20000410000 */
[-C--:B------:R-:W-:Y:S01]  /*48d0*/  FMUL.FTZ R78, R30, R20.reuse ;  /* 0x000000141e4e7220 */ /* 0x080fe20000410000 */
[-C--:B------:R-:W-:Y:S01]  /*48e0*/  FMUL.FTZ R140, R31, R20.reuse ;  /* 0x000000141f8c7220 */ /* 0x080fe20000410000 */
[-C--:B------:R-:W-:Y:S01]  /*48f0*/  FMUL.FTZ R151, R32, R20.reuse ;  /* 0x0000001420977220 */ /* 0x080fe20000410000 */
[-C--:B------:R-:W-:Y:S01]  /*4900*/  FMUL.FTZ R132, R39, R20.reuse ;  /* 0x0000001427847220 */ /* 0x080fe20000410000 */
[-C--:B------:R-:W-:Y:S01]  /*4910*/  FMUL.FTZ R145, R44, R20.reuse ;  /* 0x000000142c917220 */ /* 0x080fe20000410000 */
[----:B------:R-:W-:Y:S02]  /*4920*/  IMAD.IADD R36, R36, 0x1, -R11 ;  /* 0x0000000124247824 */ /* 0x000fe400078e0a0b */
        /* <DEDUP_REMOVED lines=27> */
[----:B------:R-:W-:-:S02]  /*4ae0*/  VIADD R33, R21, 0x61 ;  /* 0x0000006115217836 */ /* 0x000fc40000000000 */
[----:B------:R-:W-:Y:S01]  /*4af0*/  FMUL.FTZ R44, R71, R20 ;  /* 0x00000014472c7220 */ /* 0x000fe20000410000 */
[----:B------:R-:W1:Y:S01]  /*4b00*/  MUFU.TANH R18, R18 ;  /* 0x0000001200127308 */ /* 0x000e620000002400 */
[----:B------:R-:W-:Y:S02]  /*4b10*/  IMAD R33, R36, -0x2, R33 ;  /* 0xfffffffe24217824 */ /* 0x000fe400078e0221 */
[----:B------:R-:W-:Y:S02]  /*4b20*/  VIADD R21, R21, 0x60 ;  /* 0x0000006015157836 */ /* 0x000fe40000000000 */
[----:B------:R-:W-:-:S03]  /*4b30*/  IMAD.IADD R20, R33, 0x1, -R12 ;  /* 0x0000000121147824 */ /* 0x000fc600078e0a0c */
[----:B------:R-:W2:Y:S01]  /*4b40*/  MUFU.TANH R24, R24 ;  /* 0x0000001800187308 */ /* 0x000ea20000002400 */
[----:B------:R-:W-:-:S07]  /*4b50*/  LOP3.LUT R33, RZ, R14, RZ, 0x33, !PT ;  /* 0x0000000eff217212 */ /* 0x000fce00078e33ff */
[----:B------:R-:W3:Y:S01]  /*4b60*/  MUFU.TANH R7, R7 ;  /* 0x0000000700077308 */ /* 0x000ee20000002400 */
[----:B------:R-:W-:-:S07]  /*4b70*/  IMAD R38, R36, -0x2, R21 ;  /* 0xfffffffe24267824 */ /* 0x000fce00078e0215 */
[----:B------:R-:W4:Y:S01]  /*4b80*/  MUFU.TANH R19, R19 ;  /* 0x0000001300137308 */ /* 0x000f220000002400 */
        /* <DEDUP_REMOVED lines=45> */
[----:B------:R-:W-:-:S02]  /*4e60*/  IMAD.U32 R43, RZ, RZ, UR4 ;  /* 0x00000004ff2b7e24 */ /* 0x000fc4000f8e00ff */
[----:B------:R-:W-:Y:S01]  /*4e70*/  IMAD.IADD R40, R20, 0x1, R33 ;  /* 0x0000000114287824 */ /* 0x000fe200078e0221 */
[----:B0-----:R-:W-:Y:S01]  /*4e80*/  VIADDMNMX R14, R41, R45, R38, PT ;  /* 0x0000002d290e7246 */ /* 0x001fe20003800126 */
[----:B------:R-:W-:Y:S02]  /*4e90*/  IMAD R42, R36, -0x2, R43 ;  /* 0xfffffffe242a7824 */ /* 0x000fe400078e022b */
        /* <DEDUP_REMOVED lines=12> */
.L_x_3467:
[----:B------:R-:W-:-:S13]  /*4f60*/  ISETP.NE.AND P0, PT, R73, 0x1, PT ;  /* 0x000000014900780c */ /* 0x000fda0003f05270 */
[----:B------:R-:W-:-:S05]  /*4f70*/  @P0 IMAD.HI.U32 R36, R15, R74, RZ ;  /* 0x0000004a0f240227 */ /* 0x000fca00078e00ff */
[----:B------:R-:W-:-:S07]  /*4f80*/  @P0 SHF.R.U32.HI R15, RZ, R75, R36 ;  /* 0x0000004bff0f0219 */ /* 0x000fce0000011624 */
.L_x_3468:
[----:B------:R-:W-:Y:S05]  /*4f90*/  BSYNC B1 ;  /* 0x0000000000017941 */ /* 0x000fea0003800000 */
.L_x_3466:
[----:B------:R-:W-:-:S05]  /*4fa0*/  IMAD R15, R15, R73, R42 ;  /* 0x000000490f0f7224 */ /* 0x000fca00078e022a */
[----:B------:R-:W-:Y:S02]  /*4fb0*/  VIMNMX R20, R20, R15, !PT ;  /* 0x0000000f14147248 */ /* 0x000fe40007fe0100 */
[----:B------:R-:W-:-:S07]  /*4fc0*/  VIADDMNMX R14, R15, R73, R14, PT ;  /* 0x000000490f0e7246 */ /* 0x000fce000380010e */
.L_x_3465:
[----:B------:R-:W-:Y:S05]  /*4fd0*/  BSYNC B0 ;  /* 0x0000000000007941 */ /* 0x000fea0003800000 */
.L_x_3464:
[C---:B------:R-:W-:Y:S01]  /*4fe0*/  ISETP.GE.AND P1, PT, R72.reuse, 0x9, PT ;  /* 0x000000094800780c */ /* 0x040fe20003f26270 */
[----:B------:R-:W-:Y:S01]  /*4ff0*/  BSSY B0, `(.L_x_3469) ;  /* 0x0000088000007945 */ /* 0x000fe20003800000 */
[----:B------:R-:W-:Y:S02]  /*5000*/  ISETP.GE.AND P0, PT, R72, 0x2, PT ;  /* 0x000000024800780c */ /* 0x000fe40003f06270 */
[C---:B------:R-:W-:Y:S02]  /*5010*/  ISETP.GT.AND P2, PT, R20.reuse, 0x8, !P1 ;  /* 0x000000081400780c */ /* 0x040fe40004f44270 */
[----:B------:R-:W-:Y:S02]  /*5020*/  ISETP.GT.AND P3, PT, R20, 0x1, !P0 ;  /* 0x000000011400780c */ /* 0x000fe40004764270 */
[----:B------:R-:W-:Y:S02]  /*5030*/  ISETP.LT.OR P2, PT, R14, 0x9, P2 ;  /* 0x000000090e00780c */ /* 0x000fe40001741670 */
[----:B------:R-:W-:-:S02]  /*5040*/  ISETP.GE.AND P4, PT, R72, 0x11, PT ;  /* 0x000000114800780c */ /* 0x000fc40003f86270 */
[----:B------:R-:W-:Y:S02]  /*5050*/  FSEL R153, R25, -INF , !P2 ;  /* 0xff80000019997808 */ /* 0x000fe40005000000 */
[----:B------:R-:W-:Y:S01]  /*5060*/  ISETP.LT.OR P3, PT, R14, 0x2, P3 ;  /* 0x000000020e00780c */ /* 0x000fe20001f61670 */
[----:B------:R-:W0:Y:S01]  /*5070*/  SHFL.IDX PT, R25, R10, 0x1, 0x1c1f ;  /* 0x003c1f000a197f89 */ /* 0x000e2200000e0000 */
[----:B------:R-:W-:Y:S02]  /*5080*/  ISETP.GT.AND P2, PT, R20, 0x10, !P4 ;  /* 0x000000101400780c */ /* 0x000fe40006744270 */
[----:B------:R-:W-:Y:S02]  /*5090*/  ISETP.GE.AND P5, PT, R72, 0xa, PT ;  /* 0x0000000a4800780c */ /* 0x000fe40003fa6270 */
[----:B------:R-:W-:Y:S02]  /*50a0*/  FSEL R41, R24, -INF , !P3 ;  /* 0xff80000018297808 */ /* 0x000fe40005800000 */
[----:B------:R-:W-:-:S02]  /*50b0*/  P2R R46, PR, RZ, 0x10 ;  /* 0x00000010ff2e7803 */ /* 0x000fc40000000000 */
[----:B------:R-:W-:Y:S02]  /*50c0*/  ISETP.LT.OR P2, PT, R14, 0x11, P2 ;  /* 0x000000110e00780c */ /* 0x000fe40001741670 */
        /* <DEDUP_REMOVED lines=95> */
[----:B-1----:R-:W-:Y:S01]  /*56c0*/  FSEL R59, R18, -INF , !P6 ;  /* 0xff800000123b7808 */ /* 0x002fe20007000000 */
[----:B0-----:R-:W-:Y:S01]  /*56d0*/  IMAD.IADD R18, R40, 0x1, R25 ;  /* 0x0000000128127824 */ /* 0x001fe200078e0219 */
        /* <DEDUP_REMOVED lines=18> */
.L_x_3472:
[----:B------:R-:W-:-:S13]  /*5800*/  ISETP.NE.AND P6, PT, R73, 0x1, PT ;  /* 0x000000014900780c */ /* 0x000fda0003fc5270 */
[----:B------:R-:W-:-:S05]  /*5810*/  @P6 IMAD.HI.U32 R74, R12, R74, RZ ;  /* 0x0000004a0c4a6227 */ /* 0x000fca00078e00ff */
[----:B------:R-:W-:-:S07]  /*5820*/  @P6 SHF.R.U32.HI R12, RZ, R75, R74 ;  /* 0x0000004bff0c6219 */ /* 0x000fce000001164a */
.L_x_3473:
[----:B------:R-:W-:Y:S05]  /*5830*/  BSYNC B1 ;  /* 0x0000000000017941 */ /* 0x000fea0003800000 */
.L_x_3471:
[----:B------:R-:W-:-:S05]  /*5840*/  IMAD R13, R12, R73, R42 ;  /* 0x000000490c0d7224 */ /* 0x000fca00078e022a */
[----:B------:R-:W-:Y:S02]  /*5850*/  VIADDMNMX R14, R13, R73, R14, PT ;  /* 0x000000490d0e7246 */ /* 0x000fe4000380010e */
[----:B------:R-:W-:-:S07]  /*5860*/  VIMNMX R18, R18, R13, !PT ;  /* 0x0000000d12127248 */ /* 0x000fce0007fe0100 */
.L_x_3470:
[----:B------:R-:W-:Y:S05]  /*5870*/  BSYNC B0 ;  /* 0x0000000000007941 */ /* 0x000fea0003800000 */
.L_x_3469:
        /* <DEDUP_REMOVED lines=22> */
[----:B------:R-:W4:Y:S01]  /*59e0*/  LDL R68, [R1+0x264] ;  /* 0x0002640001447983 */ /* 0x000f220000100800 */
[----:B------:R-:W-:Y:S02]  /*59f0*/  FMNMX.FTZ R10, R153, R10, !PT ;  /* 0x0000000a990a7209 */ /* 0x000fe40007810000 */
[----:B------:R-:W-:Y:S01]  /*5a00*/  ISETP.LT.OR P0, PT, R14, 0x11, P0 ;  /* 0x000000110e00780c */ /* 0x000fe20000701670 */
[----:B------:R-:W4:Y:S01]  /*5a10*/  LDL R70, [R1+0x268] ;  /* 0x0002680001467983 */ /* 0x000f220000100800 */
[----:B------:R-:W-:-:S02]  /*5a20*/  FMNMX.FTZ R10, R135, R10, !PT ;  /* 0x0000000a870a7209 */ /* 0x000fc40007810000 */
[----:B------:R-:W-:Y:S01]  /*5a30*/  FSEL R80, R80, -INF , !P0 ;  /* 0xff80000050507808 */ /* 0x000fe20004000000 */
[----:B------:R-:W4:Y:S01]  /*5a40*/  LDL R38, [R1+0x274] ;  /* 0x0002740001267983 */ /* 0x000f220000100800 */
[----:B------:R-:W-:Y:S02]  /*5a50*/  ISETP.GT.AND P0, PT, R18, 0x11, !P1 ;  /* 0x000000111200780c */ /* 0x000fe40004f04270 */
[----:B------:R-:W-:Y:S01]  /*5a60*/  ISETP.NE.AND P1, PT, R58, RZ, PT ;  /* 0x000000ff3a00720c */ /* 0x000fe20003f25270 */
[----:B------:R-:W4:Y:S01]  /*5a70*/  LDL R48, [R1+0x280] ;  /* 0x0002800001307983 */ /* 0x000f220000100800 */
[----:B------:R-:W-:Y:S02]  /*5a80*/  ISETP.LT.OR P0, PT, R14, 0x12, P0 ;  /* 0x000000120e00780c */ /* 0x000fe40000701670 */
[----:B------:R-:W-:Y:S01]  /*5a90*/  FMNMX.FTZ R10, R151, R10, !PT ;  /* 0x0000000a970a7209 */ /* 0x000fe20007810000 */
[----:B------:R-:W4:Y:S01]  /*5aa0*/  LDL R58, [R1+0x250] ;  /* 0x00025000013a7983 */ /* 0x000f220000100800 */
[----:B------:R-:W-:-:S02]  /*5ab0*/  FSEL R138, R138, -INF , !P0 ;  /* 0xff8000008a8a7808 */ /* 0x000fc40004000000 */
[----:B------:R-:W-:Y:S01]  /*5ac0*/  ISETP.GT.AND P0, PT, R18, 0x18, !P6 ;  /* 0x000000181200780c */ /* 0x000fe20007704270 */
[----:B------:R-:W4:Y:S01]  /*5ad0*/  LDL R46, [R1+0x28c] ;  /* 0x00028c00012e7983 */ /* 0x000f220000100800 */
[----:B------:R-:W-:Y:S02]  /*5ae0*/  ISETP.NE.AND P6, PT, R24, RZ, PT ;  /* 0x000000ff1800720c */ /* 0x000fe40003fc5270 */
[----:B------:R-:W-:Y:S01]  /*5af0*/  ISETP.LT.OR P0, PT, R14, 0x19, P0 ;  /* 0x000000190e00780c */ /* 0x000fe20000701670 */
[----:B------:R-:W4:Y:S01]  /*5b00*/  LDL.64 R24, [R1+0x88] ;  /* 0x0000880001187983 */ /* 0x000f220000100a00 */
[----:B------:R-:W-:Y:S02]  /*5b10*/  FMNMX.FTZ R10, R43, R10, !PT ;  /* 0x0000000a2b0a7209 */ /* 0x000fe40007810000 */
[----:B------:R-:W-:Y:S01]  /*5b20*/  FSEL R82, R82, -INF , !P0 ;  /* 0xff80000052527808 */ /* 0x000fe20004000000 */
[----:B------:R-:W4:Y:S01]  /*5b30*/  LDL R42, [R1+0x290] ;  /* 0x00029000012a7983 */ /* 0x000f220000100800 */
[----:B------:R-:W-:-:S02]  /*5b40*/  ISETP.NE.AND P0, PT, R50, RZ, PT ;  /* 0x000000ff3200720c */ /* 0x000fc40003f05270 */
[----:B------:R-:W-:Y:S01]  /*5b50*/  FMNMX.FTZ R10, R149, R10, !PT ;  /* 0x0000000a950a7209 */ /* 0x000fe20007810000 */
[----:B------:R-:W4:Y:S01]  /*5b60*/  LDL R50, [R1+0x27c] ;  /* 0x00027c0001327983 */ /* 0x000f220000100800 */
[----:B------:R-:W-:Y:S02]  /*5b70*/  ISETP.GT.AND P0, PT, R18, 0x19, !P0 ;  /* 0x000000191200780c */ /* 0x000fe40004704270 */
[----:B------:R-:W-:Y:S01]  /*5b80*/  FMNMX.FTZ R10, R47, R10, !PT ;  /* 0x0000000a2f0a7209 */ /* 0x000fe20007810000 */
[----:B------:R-:W4:Y:S01]  /*5b90*/  LDL R129, [R1+0x2a4] ;  /* 0x0002a40001817983 */ /* 0x000f220000100800 */
[----:B------:R-:W-:Y:S02]  /*5ba0*/  ISETP.LT.OR P0, PT, R14, 0x1a, P0 ;  /* 0x0000001a0e00780c */ /* 0x000fe40000701670 */
[----:B------:R-:W-:Y:S01]  /*5bb0*/  FMNMX.FTZ R10, R147, R10, !PT ;  /* 0x0000000a930a7209 */ /* 0x000fe20007810000 */
        /* <DEDUP_REMOVED lines=20> */
[----:B------:R-:W-:Y:S01]  /*5d00*/  FMNMX.FTZ R10, R55, R10, !PT ;  /* 0x0000000a370a7209 */ /* 0x000fe20007810000 */
[----:B------:R-:W4:Y:S01]  /*5d10*/  LDL R123, [R1+0x2c0] ;  /* 0x0002c000017b7983 */ /* 0x000f220000100800 */
[----:B------:R-:W-:Y:S02]  /*5d20*/  FSEL R84, R84, -INF , !P0 ;  /* 0xff80000054547808 */ /* 0x000fe40004000000 */
[----:B------:R-:W-:Y:S01]  /*5d30*/  ISETP.NE.AND P0, PT, R28, RZ, PT ;  /* 0x000000ff1c00720c */ /* 0x000fe20003f05270 */
[----:B------:R-:W4:Y:S01]  /*5d40*/  LDL R122, [R1+0x2c4] ;  /* 0x0002c400017a7983 */ /* 0x000f220000100800 */
[----:B------:R-:W-:Y:S02]  /*5d50*/  FMNMX.FTZ R10, R173, R10, !PT ;  /* 0x0000000aad0a7209 */ /* 0x000fe40007810000 */
[----:B------:R-:W-:Y:S01]  /*5d60*/  ISETP.GT.AND P0, PT, R18, 0x28, !P0 ;  /* 0x000000281200780c */ /* 0x000fe20004704270 */
[----:B------:R-:W4:Y:S01]  /*5d70*/  LDL R28, [R1+0x288] ;  /* 0x00028800011c7983 */ /* 0x000f220000100800 */
[----:B------:R-:W-:-:S02]  /*5d80*/  FMNMX.FTZ R10, R165, R10, !PT ;  /* 0x0000000aa50a7209 */ /* 0x000fc40007810000 */
[----:B------:R-:W-:Y:S01]  /*5d90*/  ISETP.LT.OR P0, PT, R14, 0x29, P0 ;  /* 0x000000290e00780c */ /* 0x000fe20000701670 */
[----:B------:R-:W4:Y:S01]  /*5da0*/  LDL R121, [R1+0x2c8] ;  /* 0x0002c80001797983 */ /* 0x000f220000100800 */
[----:B------:R-:W-:Y:S02]  /*5db0*/  FMNMX.FTZ R10, R57, R10, !PT ;  /* 0x0000000a390a7209 */ /* 0x000fe40007810000 */
[----:B------:R-:W-:Y:S01]  /*5dc0*/  FSEL R134, R134, -INF , !P0 ;  /* 0xff80000086867808 */ /* 0x000fe20004000000 */
[----:B------:R-:W4:Y:S01]  /*5dd0*/  LDL R120, [R1+0x2d0] ;  /* 0x0002d00001787983 */ /* 0x000f220000100800 */
[----:B------:R-:W-:Y:S02]  /*5de0*/  ISETP.NE.AND P0, PT, R54, RZ, PT ;  /* 0x000000ff3600720c */ /* 0x000fe40003f05270 */
[C---:B------:R-:W-:Y:S01]  /*5df0*/  ISETP.GT.AND P2, PT, R18.reuse, 0x49, !P2 ;  /* 0x000000491200780c */ /* 0x040fe20005744270 */
[----:B------:R-:W4:Y:S01]  /*5e00*/  LDL R54, [R1+0x26c] ;  /* 0x00026c0001367983 */ /* 0x000f220000100800 */
[----:B------:R-:W-:-:S02]  /*5e10*/  ISETP.GT.AND P0, PT, R18, 0x29, !P0 ;  /* 0x000000291200780c */ /* 0x000fc40004704270 */
[----:B------:R-:W-:Y:S01]  /*5e20*/  FMNMX.FTZ R10, R39, R10, !PT ;  /* 0x0000000a270a7209 */ /* 0x000fe20007810000 */
[----:B------:R-:W4:Y:S01]  /*5e30*/  LDL R119, [R1+0x2d4] ;  /* 0x0002d40001777983 */ /* 0x000f220000100800 */
[----:B------:R-:W-:Y:S02]  /*5e40*/  ISETP.LT.OR P0, PT, R14, 0x2a, P0 ;  /* 0x0000002a0e00780c */ /* 0x000fe40000701670 */
[----:B------:R-:W-:Y:S01]  /*5e50*/  ISETP.GT.AND P3, PT, R18, 0x50, !P3 ;  /* 0x000000501200780c */ /* 0x000fe20005f64270 */
[----:B------:R-:W4:Y:S01]  /*5e60*/  LDL R118, [R1+0x2d8] ;  /* 0x0002d80001767983 */ /* 0x000f220000100800 */
[----:B------:R-:W-:Y:S02]  /*5e70*/  FSEL R86, R86, -INF , !P0 ;  /* 0xff80000056567808 */ /* 0x000fe40004000000 */
[----:B------:R-:W-:Y:S01]  /*5e80*/  ISETP.NE.AND P0, PT, R29, RZ, PT ;  /* 0x000000ff1d00720c */ /* 0x000fe20003f05270 */
[----:B------:R-:W4:Y:S01]  /*5e90*/  LDL R117, [R1+0x2dc] ;  /* 0x0002dc0001757983 */ /* 0x000f220000100800 */
[----:B------:R-:W-:-:S02]  /*5ea0*/  ISETP.LT.OR P2, PT, R14, 0x4a, P2 ;  /* 0x0000004a0e00780c */ /* 0x000fc40001741670 */
[----:B------:R-:W-:Y:S01]  /*5eb0*/  ISETP.GT.AND P0, PT, R18, 0x30, !P0 ;  /* 0x000000301200780c */ /* 0x000fe20004704270 */
[----:B------:R-:W4:Y:S01]  /*5ec0*/  LDL R29, [R1+0x230] ;  /* 0x00023000011d7983 */ /* 0x000f220000100800 */
[----:B------:R-:W-:Y:S02]  /*5ed0*/  FMNMX.FTZ R10, R21, R10, !PT ;  /* 0x0000000a150a7209 */ /* 0x000fe40007810000 */
[----:B------:R-:W-:Y:S01]  /*5ee0*/  ISETP.LT.OR P0, PT, R14, 0x31, P0 ;  /* 0x000000310e00780c */ /* 0x000fe20000701670 */
[----:B------:R-:W4:Y:S01]  /*5ef0*/  LDL R116, [R1+0x2e0] ;  /* 0x0002e00001747983 */ /* 0x000f220000100800 */
[----:B------:R-:W-:Y:S02]  /*5f00*/  ISETP.GT.AND P4, PT, R18, 0x51, !P4 ;  /* 0x000000511200780c */ /* 0x000fe40006784270 */
[----:B------:R-:W-:Y:S01]  /*5f10*/  FSEL R174, R174, -INF , !P0 ;  /* 0xff800000aeae7808 */ /* 0x000fe20004000000 */
[----:B------:R-:W4:Y:S01]  /*5f20*/  LDL R115, [R1+0x2e8] ;  /* 0x0002e80001737983 */ /* 0x000f220000100800 */
[----:B------:R-:W-:-:S02]  /*5f30*/  ISETP.NE.AND P0, PT, R30, RZ, PT ;  /* 0x000000ff1e00720c */ /* 0x000fc40003f05270 */
[----:B------:R-:W-:Y:S01]  /*5f40*/  ISETP.LT.OR P3, PT, R14, 0x51, P3 ;  /* 0x000000510e00780c */ /* 0x000fe20001f61670 */
[----:B------:R-:W4:Y:S01]  /*5f50*/  LDL R30, [R1+0x278] ;  /* 0x00027800011e7983 */ /* 0x000f220000100800 */
[----:B------:R-:W-:Y:S02]  /*5f60*/  ISETP.GT.AND P0, PT, R18, 0x31, !P0 ;  /* 0x000000311200780c */ /* 0x000fe40004704270 */
[----:B------:R-:W-:Y:S01]  /*5f70*/  FSEL R94, R94, -INF , !P2 ;  /* 0xff8000005e5e7808 */ /* 0x000fe20005000000 */
[----:B------:R-:W4:Y:S01]  /*5f80*/  LDL R114, [R1+0x2ec] ;  /* 0x0002ec0001727983 */ /* 0x000f220000100800 */
[----:B------:R-:W-:Y:S02]  /*5f90*/  ISETP.LT.OR P0, PT, R14, 0x32, P0 ;  /* 0x000000320e00780c */ /* 0x000fe40000701670 */
[----:B------:R-:W-:Y:S01]  /*5fa0*/  FMNMX.FTZ R10, R37, R10, !PT ;  /* 0x0000000a250a7209 */ /* 0x000fe20007810000 */
[----:B------:R-:W4:Y:S01]  /*5fb0*/  LDL R113, [R1+0x2f0] ;  /* 0x0002f00001717983 */ /* 0x000f220000100800 */
[----:B------:R-:W-:-:S02]  /*5fc0*/  FSEL R88, R88, -INF , !P0 ;  /* 0xff80000058587808 */ /* 0x000fc40004000000 */
[----:B------:R-:W-:Y:S01]  /*5fd0*/  ISETP.NE.AND P0, PT, R56, RZ, PT ;  /* 0x000000ff3800720c */ /* 0x000fe20003f05270 */
[----:B------:R-:W4:Y:S01]  /*5fe0*/  LDL R112, [R1+0x2f4] ;  /* 0x0002f40001707983 */ /* 0x000f220000100800 */
[C---:B------:R-:W-:Y:S02]  /*5ff0*/  ISETP.GT.AND P5, PT, R18.reuse, 0x58, !P5 ;  /* 0x000000581200780c */ /* 0x040fe40006fa4270 */
[----:B------:R-:W-:Y:S01]  /*6000*/  ISETP.GT.AND P0, PT, R18, 0x38, !P0 ;  /* 0x000000381200780c */ /* 0x000fe20004704270 */
[----:B------:R-:W4:Y:S01]  /*6010*/  LDL R56, [R1+0x24c] ;  /* 0x00024c0001387983 */ /* 0x000f220000100800 */
[C---:B------:R-:W-:Y:S02]  /*6020*/  ISETP.LT.OR P4, PT, R14.reuse, 0x52, P4 ;  /* 0x000000520e00780c */ /* 0x040fe40002781670 */
[----:B------:R-:W-:Y:S01]  /*6030*/  ISETP.LT.OR P0, PT, R14, 0x39, P0 ;  /* 0x000000390e00780c */ /* 0x000fe20000701670 */
[----:B------:R-:W4:Y:S01]  /*6040*/  LDL R111, [R1+0x2f8] ;  /* 0x0002f800016f7983 */ /* 0x000f220000100800 */
[----:B------:R-:W-:-:S02]  /*6050*/  FSEL R76, R76, -INF , !P3 ;  /* 0xff8000004c4c7808 */ /* 0x000fc40005800000 */
[----:B------:R-:W-:Y:S01]  /*6060*/  FSEL R218, R218, -INF , !P0 ;  /* 0xff800000dada7808 */ /* 0x000fe20004000000 */
[----:B------:R-:W4:Y:S01]  /*6070*/  LDL R110, [R1+0x2fc] ;  /* 0x0002fc00016e7983 */ /* 0x000f220000100800 */
[----:B------:R-:W-:Y:S02]  /*6080*/  ISETP.NE.AND P0, PT, R31, RZ, PT ;  /* 0x000000ff1f00720c */ /* 0x000fe40003f05270 */
[----:B------:R-:W-:Y:S01]  /*6090*/  FMNMX.FTZ R10, R35, R10, !PT ;  /* 0x0000000a230a7209 */ /* 0x000fe20007810000 */
[----:B------:R-:W4:Y:S01]  /*60a0*/  LDL R31, [R1+0x298] ;  /* 0x00029800011f7983 */ /* 0x000f220000100800 */
[----:B------:R-:W-:Y:S02]  /*60b0*/  ISETP.GT.AND P0, PT, R18, 0x39, !P0 ;  /* 0x000000391200780c */ /* 0x000fe40004704270 */
[C---:B------:R-:W-:Y:S01]  /*60c0*/  ISETP.LT.OR P5, PT, R14.reuse, 0x59, P5 ;  /* 0x000000590e00780c */ /* 0x040fe20002fa1670 */
[----:B------:R-:W4:Y:S01]  /*60d0*/  LDL R109, [R1+0x304] ;  /* 0x00030400016d7983 */ /* 0x000f220000100800 */
[----:B------:R-:W-:-:S02]  /*60e0*/  ISETP.LT.OR P0, PT, R14, 0x3a, P0 ;  /* 0x0000003a0e00780c */ /* 0x000fc40000701670 */
[----:B------:R-:W-:Y:S01]  /*60f0*/  FSEL R74, R34, -INF , !P4 ;  /* 0xff800000224a7808 */ /* 0x000fe20006000000 */
        /* <DEDUP_REMOVED lines=10> */
[----:B------:R-:W-:Y:S02]  /*61a0*/  ISETP.GT.AND P0, PT, R18, RZ, !P6 ;  /* 0x000000ff1200720c */ /* 0x000fe40007704270 */
[C---:B------:R-:W-:Y:S01]  /*61b0*/  ISETP.LT.OR P1, PT, R14.reuse, 0x49, P1 ;  /* 0x000000490e00780c */ /* 0x040fe20000f21670 */
[----:B------:R-:W4:Y:S01]  /*61c0*/  LDL R105, [R1+0x314] ;  /* 0x0003140001697983 */ /* 0x000f220000100800 */
[----:B------:R-:W-:Y:S02]  /*61d0*/  ISETP.LT.OR P0, PT, R14, 0x1, P0 ;  /* 0x000000010e00780c */ /* 0x000fe40000701670 */
[----:B------:R-:W-:Y:S01]  /*61e0*/  FSEL R168, R168, -INF , !P1 ;  /* 0xff800000a8a87808 */ /* 0x000fe20004800000 */
        /* <DEDUP_REMOVED lines=14> */
[----:B------:R-:W-:Y:S01]  /*62d0*/  ISETP.NE.AND P6, PT, R32, RZ, PT ;  /* 0x000000ff2000720c */ /* 0x000fe20003fc5270 */
[----:B------:R-:W4:Y:S01]  /*62e0*/  LDL R100, [R1+0x32c] ;  /* 0x00032c0001647983 */ /* 0x000f220000100800 */
[----:B------:R-:W-:Y:S02]  /*62f0*/  FMNMX.FTZ R7, R138, R7, !PT ;  /* 0x000000078a077209 */ /* 0x000fe40007810000 */
[----:B------:R-:W-:Y:S01]  /*6300*/  ISETP.GT.AND P6, PT, R18, 0x59, !P6 ;  /* 0x000000591200780c */ /* 0x000fe200077c4270 */
[----:B------:R-:W4:Y:S01]  /*6310*/  LDL R32, [R1+0x244] ;  /* 0x0002440001207983 */ /* 0x000f220000100800 */
[----:B------:R-:W-:-:S02]  /*6320*/  FMNMX.FTZ R7, R82, R7, !PT ;  /* 0x0000000752077209 */ /* 0x000fc40007810000 */
[----:B------:R-:W-:Y:S01]  /*6330*/  FMNMX.FTZ R10, R15, R10, !PT ;  /* 0x0000000a0f0a7209 */ /* 0x000fe20007810000 */
[----:B------:R-:W4:Y:S01]  /*6340*/  LDL R99, [R1+0x330] ;  /* 0x0003300001637983 */ /* 0x000f220000100800 */
[----:B------:R-:W-:Y:S02]  /*6350*/  FMNMX.FTZ R7, R132, R7, !PT ;  /* 0x0000000784077209 */ /* 0x000fe40007810000 */
[----:B------:R-:W-:Y:S01]  /*6360*/  ISETP.LT.OR P6, PT, R14, 0x5a, P6 ;  /* 0x0000005a0e00780c */ /* 0x000fe200037c1670 */
[----:B------:R-:W4:Y:S01]  /*6370*/  LDL R98, [R1+0x334] ;  /* 0x0003340001627983 */ /* 0x000f220000100800 */
[----:B------:R-:W-:Y:S02]  /*6380*/  FMNMX.FTZ R7, R136, R7, !PT ;  /* 0x0000000788077209 */ /* 0x000fe40007810000 */
[----:B------:R-:W-:Y:S01]  /*6390*/  FSEL R72, R11, -INF , !P5 ;  /* 0xff8000000b487808 */ /* 0x000fe20006800000 */
[----:B------:R-:W4:Y:S01]  /*63a0*/  LDL R97, [R1+0x33c] ;  /* 0x00033c0001617983 */ /* 0x000f220000100800 */
[----:B------:R-:W-:-:S02]  /*63b0*/  FMNMX.FTZ R7, R84, R7, !PT ;  /* 0x0000000754077209 */ /* 0x000fc40007810000 */
[----:B------:R-:W-:Y:S01]  /*63c0*/  FMNMX.FTZ R10, R33, R10, !PT ;  /* 0x0000000a210a7209 */ /* 0x000fe20007810000 */
[----:B------:R-:W4:Y:S01]  /*63d0*/  LDL R96, [R1+0x340] ;  /* 0x0003400001607983 */ /* 0x000f220000100800 */
[----:B------:R-:W-:Y:S02]  /*63e0*/  FMNMX.FTZ R7, R134, R7, !PT ;  /* 0x0000000786077209 */ /* 0x000fe40007810000 */
[----:B------:R-:W-:Y:S01]  /*63f0*/  FSEL R44, R44, -INF , !P6 ;  /* 0xff8000002c2c7808 */ /* 0x000fe20007000000 */
[----:B------:R-:W0:Y:S01]  /*6400*/  SHFL.BFLY PT, R13, R10, 0x2, 0x1f ;  /* 0x0c401f000a0d7f89 */ /* 0x000e2200000e0000 */
[----:B------:R-:W-:-:S03]  /*6410*/  FMNMX.FTZ R7, R86, R7, !PT ;  /* 0x0000000756077209 */ /* 0x000fc60007810000 */
[----:B------:R-:W4:Y:S01]  /*6420*/  LDL R95, [R1+0x344] ;  /* 0x00034400015f7983 */ /* 0x000f220000100800 */
        /* <DEDUP_REMOVED lines=23> */
[----:B------:R-:W4:Y:S04]  /*65a0*/  LDL R71, [R1+0x3b4] ;  /* 0x0003b40001477983 */ /* 0x000f280000100800 */
[----:B------:R-:W-:Y:S04]  /*65b0*/  STL.64 [R1+0x210], R10 ;  /* 0x0002100a01007387 */ /* 0x000fe80000100a00 */
[----:B------:R-:W4:Y:S01]  /*65c0*/  LDL R14, [R1+0x214] ;  /* 0x00021400010e7983 */ /* 0x000f220000100800 */
[----:B0-----:R-:W-:-:S03]  /*65d0*/  FMNMX.FTZ R7, R10, R13, !PT ;  /* 0x0000000d0a077209 */ /* 0x001fc60007810000 */
[----:B---3--:R-:W-:Y:S04]  /*65e0*/  STL [R1+0x248], R40 ;  /* 0x0002482801007387 */ /* 0x008fe80000100800 */
[----:B------:R-:W0:Y:S04]  /*65f0*/  SHFL.BFLY PT, R12, R7, 0x1, 0x1f ;  /* 0x0c201f00070c7f89 */ /* 0x000e2800000e0000 */
[----:B--2---:R1:W-:Y:S04]  /*6600*/  STL [R1+0x284], R36 ;  /* 0x0002842401007387 */ /* 0x0043e80000100800 */
[----:B----4-:R-:W-:Y:S04]  /*6610*/  STL [R1+0x258], R62 ;  /* 0x0002583e01007387 */ /* 0x010fe80000100800 */
[----:B------:R2:W-:Y:S04]  /*6620*/  STL [R1+0x240], R26 ;  /* 0x0002401a01007387 */ /* 0x0005e80000100800 */
[----:B-1----:R-:W3:Y:S04]  /*6630*/  LDL R36, [R1+0x38c] ;  /* 0x00038c0001247983 */ /* 0x002ee80000100800 */
[----:B------:R-:W-:Y:S01]  /*6640*/  STL [R1+0x25c], R64 ;  /* 0x00025c4001007387 */ /* 0x000fe20000100800 */
[----:B0-----:R-:W-:-:S03]  /*6650*/  FMNMX.FTZ R12, R7, R12, !PT ;  /* 0x0000000c070c7209 */ /* 0x001fc60007810000 */
[----:B--2---:R-:W2:Y:S04]  /*6660*/  LDL R26, [R1+0x2a0] ;  /* 0x0002a000011a7983 */ /* 0x004ea80000100800 */
[----:B------:R-:W-:Y:S04]  /*6670*/  STL [R1+0x210], R12 ;  /* 0x0002100c01007387 */ /* 0x000fe80000100800 */
[----:B------:R-:W4:Y:S04]  /*6680*/  LDL R18, [R1+0x210] ;  /* 0x0002100001127983 */ /* 0x000f280000100800 */
        /* <DEDUP_REMOVED lines=10> */
[----:B0-----:R-:W2:Y:S04]  /*6730*/  LDL R27, [R1+0x418] ;  /* 0x00041800011b7983 */ /* 0x001ea80000100800 */
[----:B------:R-:W-:Y:S04]  /*6740*/  STL [R1+0x270], R52 ;  /* 0x0002703401007387 */ /* 0x000fe80000100800 */
[----:B------:R-:W2:Y:S04]  /*6750*/  LDL R40, [R1+0x2b4] ;  /* 0x0002b40001287983 */ /* 0x000ea80000100800 */
[----:B------:R-:W2:Y:S04]  /*6760*/  LDL R38, [R1+0x31c] ;  /* 0x00031c0001267983 */ /* 0x000ea80000100800 */
[----:B------:R0:W-:Y:S04]  /*6770*/  STL [R1+0x288], R28 ;  /* 0x0002881c01007387 */ /* 0x0001e80000100800 */
[----:B------:R-:W2:Y:S04]  /*6780*/  LDL R70, [R1+0x3b8] ;  /* 0x0003b80001467983 */ /* 0x000ea80000100800 */
[----:B------:R-:W2:Y:S04]  /*6790*/  LDL R69, [R1+0x3bc] ;  /* 0x0003bc0001457983 */ /* 0x000ea80000100800 */
[----:B0-----:R-:W2:Y:S04]  /*67a0*/  LDL R28, [R1+0x3a8] ;  /* 0x0003a800011c7983 */ /* 0x001ea80000100800 */
[----:B------:R-:W-:Y:S04]  /*67b0*/  STL [R1+0x26c], R54 ;  /* 0x00026c3601007387 */ /* 0x000fe80000100800 */
[----:B------:R-:W2:Y:S04]  /*67c0*/  LDL R68, [R1+0x3c0] ;  /* 0x0003c00001447983 */ /* 0x000ea80000100800 */
[----:B------:R-:W2:Y:S04]  /*67d0*/  LDL R67, [R1+0x3c8] ;  /* 0x0003c80001437983 */ /* 0x000ea80000100800 */
[----:B------:R-:W2:Y:S04]  /*67e0*/  LDL R66, [R1+0x3cc] ;  /* 0x0003cc0001427983 */ /* 0x000ea80000100800 */
[----:B------:R-:W2:Y:S04]  /*67f0*/  LDL R65, [R1+0x3d0] ;  /* 0x0003d00001417983 */ /* 0x000ea80000100800 */
[----:B------:R-:W2:Y:S04]  /*6800*/  LDL R64, [R1+0x3d4] ;  /* 0x0003d40001407983 */ /* 0x000ea80000100800 */
[----:B------:R0:W-:Y:S04]  /*6810*/  STL [R1+0x278], R30 ;  /* 0x0002781e01007387 */ /* 0x0001e80000100800 */
[----:B------:R-:W2:Y:S04]  /*6820*/  LDL R63, [R1+0x3d8] ;  /* 0x0003d800013f7983 */ /* 0x000ea80000100800 */
[----:B------:R-:W2:Y:S04]  /*6830*/  LDL R62, [R1+0x3dc] ;  /* 0x0003dc00013e7983 */ /* 0x000ea80000100800 */
[----:B0-----:R-:W2:Y:S04]  /*6840*/  LDL R30, [R1+0x338] ;  /* 0x00033800011e7983 */ /* 0x001ea80000100800 */
[----:B------:R0:W-:Y:S04]  /*6850*/  STL [R1+0x24c], R56 ;  /* 0x00024c3801007387 */ /* 0x0001e80000100800 */
[----:B------:R-:W2:Y:S04]  /*6860*/  LDL R61, [R1+0x3e4] ;  /* 0x0003e400013d7983 */ /* 0x000ea80000100800 */
[----:B------:R-:W2:Y:S04]  /*6870*/  LDL R58, [R1+0x3f0] ;  /* 0x0003f000013a7983 */ /* 0x000ea80000100800 */
[----:B------:R1:W-:Y:S04]  /*6880*/  STL [R1+0x298], R31 ;  /* 0x0002981f01007387 */ /* 0x0003e80000100800 */
[----:B0-----:R-:W2:Y:S04]  /*6890*/  LDL R56, [R1+0x3f8] ;  /* 0x0003f80001387983 */ /* 0x001ea80000100800 */
[----:B------:R-:W2:Y:S04]  /*68a0*/  LDL R54, [R1+0x404] ;  /* 0x0004040001367983 */ /* 0x000ea80000100800 */
[----:B------:R0:W-:Y:S04]  /*68b0*/  STL [R1+0x294], R34 ;  /* 0x0002942201007387 */ /* 0x0001e80000100800 */
[----:B-1----:R-:W2:Y:S04]  /*68c0*/  LDL R31, [R1+0x3e0] ;  /* 0x0003e000011f7983 */ /* 0x002ea80000100800 */
[----:B------:R-:W2:Y:S04]  /*68d0*/  LDL R52, [R1+0x40c] ;  /* 0x00040c0001347983 */ /* 0x000ea80000100800 */
[----:B0-----:R-:W3:Y:S04]  /*68e0*/  LDL R34, [R1+0x3fc] ;  /* 0x0003fc0001227983 */ /* 0x001ee80000100800 */
[----:B------:R-:W2:Y:S04]  /*68f0*/  LDL R50, [R1+0x414] ;  /* 0x0004140001327983 */ /* 0x000ea80000100800 */
[----:B------:R-:W2:Y:S04]  /*6900*/  LDL R48, [R1+0x420] ;  /* 0x0004200001307983 */ /* 0x000ea80000100800 */
[----:B------:R0:W-:Y:S04]  /*6910*/  STL [R1+0x254], R60 ;  /* 0x0002543c01007387 */ /* 0x0001e80000100800 */
[----:B------:R-:W2:Y:S04]  /*6920*/  LDL R46, [R1+0x428] ;  /* 0x00042800012e7983 */ /* 0x000ea80000100800 */
[----:B------:R-:W2:Y:S04]  /*6930*/  LDL R42, [R1+0x438] ;  /* 0x00043800012a7983 */ /* 0x000ea80000100800 */
[----:B0-----:R-:W2:Y:S04]  /*6940*/  LDL R60, [R1+0x3e8] ;  /* 0x0003e800013c7983 */ /* 0x001ea80000100800 */
[----:B------:R-:W0:Y:S02]  /*6950*/  SHFL.BFLY PT, R7, R14, 0x2, 0x1f ;  /* 0x0c401f000e077f89 */ /* 0x000e2400000e0000 */
[----:B0-----:R-:W-:-:S05]  /*6960*/  FMNMX.FTZ R7, R7, R14, !PT ;  /* 0x0000000e07077209 */ /* 0x001fca0007810000 */
[----:B------:R-:W0:Y:S01]  /*6970*/  SHFL.BFLY PT, R10, R7, 0x1, 0x1f ;  /* 0x0c201f00070a7f89 */ /* 0x000e2200000e0000 */
[----:B------:R0:W-:Y:S01]  /*6980*/  BAR.SYNC.DEFER_BLOCKING R4, 0x100 ;  /* 0x000400040000751d */ /* 0x0001e20000010000 */
[----:B----4-:R-:W-:Y:S01]  /*6990*/  FMUL.FTZ R11, R29, R18 ;  /* 0x000000121d0b7220 */ /* 0x010fe20000410000 */
[----:B------:R-:W-:-:S04]  /*69a0*/  FSETP.NEU.FTZ.AND P0, PT, R18, -INF , PT ;  /* 0xff8000001200780b */ /* 0x000fc80003f1d000 */
[----:B------:R-:W-:Y:S02]  /*69b0*/  FSEL R12, R11, RZ, P0 ;  /* 0x000000ff0b0c7208 */ /* 0x000fe40000000000 */
[----:B0-----:R-:W-:-:S03]  /*69c0*/  FMNMX.FTZ R4, R7, R10, !PT ;  /* 0x0000000a07047209 */ /* 0x001fc60007810000 */
[-CC-:B------:R-:W-:Y:S01]  /*69d0*/  FFMA.FTZ R20, R39, R29.reuse, -R12.reuse ;  /* 0x0000001d27147223 */ /* 0x180fe2000001080c */
[C---:B------:R-:W-:Y:S01]  /*69e0*/  FSETP.NEU.FTZ.AND P0, PT, R4.reuse, -INF , PT ;  /* 0xff8000000400780b */ /* 0x040fe20003f1d000 */
[-C--:B------:R-:W-:Y:S01]  /*69f0*/  FMUL.FTZ R7, R4, R29.reuse ;  /* 0x0000001d04077220 */ /* 0x080fe20000410000 */
[-CC-:B------:R-:W-:Y:S02]  /*6a00*/  FFMA.FTZ R10, R35, R29.reuse, -R12.reuse ;  /* 0x0000001d230a7223 */ /* 0x180fe4000001080c */
[----:B------:R-:W4:Y:S02]  /*6a10*/  LDL R35, [R1+0x3c4] ;  /* 0x0003c40001237983 */ /* 0x000f240000100800 */
[----:B------:R-:W-:Y:S01]  /*6a20*/  FSEL R39, R7, RZ, P0 ;  /* 0x000000ff07277208 */ /* 0x000fe20000000000 */
[-C--:B------:R-:W-:Y:S02]  /*6a30*/  FFMA.FTZ R7, R37, R29.reuse, -R12 ;  /* 0x0000001d25077223 */ /* 0x080fe4000001080c */
[----:B------:R-:W4:Y:S02]  /*6a40*/  LDL R37, [R1+0x354] ;  /* 0x0003540001257983 */ /* 0x000f240000100800 */
[----:B------:R-:W-:Y:S01]  /*6a50*/  FFMA.FTZ R18, R44, R29, -R39 ;  /* 0x0000001d2c127223 */ /* 0x000fe20000010827 */
[----:B------:R-:W-:-:S02]  /*6a60*/  IMAD R44, R45, 0xc00, R24 ;  /* 0x00000c002d2c7824 */ /* 0x000fc400078e0218 */
        /* <DEDUP_REMOVED lines=20> */
[----:B------:R-:W4:Y:S01]  /*6bb0*/  LDL R24, [R1+0x300] ;  /* 0x0003000001187983 */ /* 0x000f220000100800 */
[-C--:B------:R-:W-:Y:S01]  /*6bc0*/  FFMA.FTZ R12, R33, R29.reuse, -R12 ;  /* 0x0000001d210c7223 */ /* 0x080fe2000001080c */
        /* <DEDUP_REMOVED lines=23> */
[----:B------:R-:W4:Y:S04]  /*6d40*/  LDL R45, [R1+0x42c] ;  /* 0x00042c00012d7983 */ /* 0x000f280000100800 */
[----:B------:R-:W4:Y:S04]  /*6d50*/  LDL R29, [R1+0x370] ;  /* 0x00037000011d7983 */ /* 0x000f280000100800 */
        /* <DEDUP_REMOVED lines=25> */
[----:B------:R-:W-:Y:S08]  /*6ef0*/  MUFU.EX2 R152, R152 ;  /* 0x0000009800987308 */ /* 0x000ff00000000800 */
[----:B------:R-:W0:Y:S08]  /*6f00*/  MUFU.EX2 R130, R130 ;  /* 0x0000008200827308 */ /* 0x000e300000000800 */
[----:B------:R-:W1:Y:S08]  /*6f10*/  MUFU.EX2 R153, R153 ;  /* 0x0000009900997308 */ /* 0x000e700000000800 */
[----:B------:R-:W2:Y:S01]  /*6f20*/  MUFU.EX2 R135, R135 ;  /* 0x0000008700877308 */ /* 0x000ea20000000800 */
[----:B---3--:R0:W-:Y:S07]  /*6f30*/  STL [R1+0x3fc], R34 ;  /* 0x0003fc2201007387 */ /* 0x0081ee0000100800 */
[----:B------:R-:W-:Y:S08]  /*6f40*/  MUFU.EX2 R143, R143 ;  /* 0x0000008f008f7308 */ /* 0x000ff00000000800 */
[----:B------:R-:W3:Y:S01]  /*6f50*/  MUFU.EX2 R142, R142 ;  /* 0x0000008e008e7308 */ /* 0x000ee20000000800 */
[----:B0-----:R-:W-:-:S07]  /*6f60*/  FADD.FTZ R34, R152, R130 ;  /* 0x0000008298227221 */ /* 0x001fce0000010000 */
[----:B------:R-:W-:Y:S08]  /*6f70*/  MUFU.EX2 R151, R151 ;  /* 0x0000009700977308 */ /* 0x000ff00000000800 */
[----:B------:R-:W0:Y:S01]  /*6f80*/  MUFU.EX2 R141, R141 ;  /* 0x0000008d008d7308 */ /* 0x000e220000000800 */
[----:B-1----:R-:W-:-:S07]  /*6f90*/  FADD.FTZ R34, R153, R34 ;  /* 0x0000002299227221 */ /* 0x002fce0000010000 */
[----:B------:R-:W-:Y:S01]  /*6fa0*/  MUFU.EX2 R150, R150 ;  /* 0x0000009600967308 */ /* 0x000fe20000000800 */
[----:B------:R2:W-:Y:S07]  /*6fb0*/  STL [R1+0x38c], R36 ;  /* 0x00038c2401007387 */ /* 0x0005ee0000100800 */
[----:B------:R-:W1:Y:S01]  /*6fc0*/  MUFU.EX2 R140, R140 ;  /* 0x0000008c008c7308 */ /* 0x000e620000000800 */
[----:B--2---:R-:W-:-:S07]  /*6fd0*/  FADD.FTZ R36, R135, R34 ;  /* 0x0000002287247221 */ /* 0x004fce0000010000 */
[----:B------:R-:W-:Y:S01]  /*6fe0*/  MUFU.EX2 R149, R149 ;  /* 0x0000009500957308 */ /* 0x000fe20000000800 */
[----:B---3--:R-:W-:-:S07]  /*6ff0*/  FADD.FTZ R34, R143, R142 ;  /* 0x0000008e8f227221 */ /* 0x008fce0000010000 */
[----:B------:R-:W2:Y:S01]  /*7000*/  MUFU.EX2 R139, R139 ;  /* 0x0000008b008b7308 */ /* 0x000ea20000000800 */
[----:B------:R3:W-:Y:S07]  /*7010*/  STL [R1+0x3e0], R31 ;  /* 0x0003e01f01007387 */ /* 0x0007ee0000100800 */
[----:B------:R-:W2:Y:S01]  /*7020*/  MUFU.EX2 R148, R148 ;  /* 0x0000009400947308 */ /* 0x000ea20000000800 */
[----:B------:R0:W-:Y:S07]  /*7030*/  STL [R1+0x418], R27 ;  /* 0x0004181b01007387 */ /* 0x0001ee0000100800 */
[----:B------:R-:W2:Y:S01]  /*7040*/  MUFU.EX2 R138, R138 ;  /* 0x0000008a008a7308 */ /* 0x000ea20000000800 */
[----:B---3--:R-:W-:-:S02]  /*7050*/  IMAD.MOV.U32 R31, RZ, RZ, R25 ;  /* 0x000000ffff1f7224 */ /* 0x008fc400078e0019 */
[----:B0-----:R-:W-:-:S05]  /*7060*/  IMAD.MOV.U32 R27, RZ, RZ, R25 ;  /* 0x000000ffff1b7224 */ /* 0x001fca00078e0019 */
[----:B------:R-:W0:Y:S01]  /*7070*/  MUFU.EX2 R147, R147 ;  /* 0x0000009300937308 */ /* 0x000e220000000800 */
[----:B------:R3:W-:Y:S07]  /*7080*/  STL [R1+0x3a8], R28 ;  /* 0x0003a81c01007387 */ /* 0x0007ee0000100800 */
[----:B------:R-:W-:Y:S01]  /*7090*/  MUFU.EX2 R137, R137 ;  /* 0x0000008900897308 */ /* 0x000fe20000000800 */
[----:B------:R1:W-:Y:S01]  /*70a0*/  STL [R1+0x2a0], R26 ;  /* 0x0002a01a01007387 */ /* 0x0003e20000100800 */
[----:B------:R-:W-:Y:S01]  /*70b0*/  R2UR UR15, R31 ;  /* 0x000000001f0f72ca */ /* 0x000fe200000e0000 */
[----:B---3--:R-:W-:-:S05]  /*70c0*/  VIADD R28, R44, 0x180 ;  /* 0x000001802c1c7836 */ /* 0x008fca0000000000 */
[----:B------:R-:W3:Y:S01]  /*70d0*/  MUFU.EX2 R146, R146 ;  /* 0x0000009200927308 */ /* 0x000ee20000000800 */
[----:B------:R-:W-:Y:S01]  /*70e0*/  R2UR UR11, R27 ;  /* 0x000000001b0b72ca */ /* 0x000fe200000e0000 */
[----:B-1----:R-:W-:-:S06]  /*70f0*/  VIADD R26, R44, 0x80 ;  /* 0x000000802c1a7836 */ /* 0x002fcc0000000000 */
[----:B------:R-:W1:Y:S01]  /*7100*/  MUFU.EX2 R132, R132 ;  /* 0x0000008400847308 */ /* 0x000e620000000800 */
[----:B----4-:R4:W-:Y:S04]  /*7110*/  STL [R1+0x3c4], R35 ;  /* 0x0003c42301007387 */ /* 0x0109e80000100800 */
[----:B------:R2:W-:Y:S01]  /*7120*/  STL [R1+0x354], R37 ;  /* 0x0003542501007387 */ /* 0x0005e20000100800 */
[----:B----4-:R-:W-:Y:S01]  /*7130*/  FADD.FTZ R35, R141, R34 ;  /* 0x000000228d237221 */ /* 0x010fe20000010000 */
[----:B--2---:R-:W-:-:S03]  /*7140*/  FADD.FTZ R37, R151, R36 ;  /* 0x0000002497257221 */ /* 0x004fc60000010000 */
[----:B------:R-:W-:Y:S01]  /*7150*/  FADD.FTZ R34, R140, R35 ;  /* 0x000000238c227221 */ /* 0x000fe20000010000 */
[----:B------:R-:W-:Y:S01]  /*7160*/  FADD.FTZ R36, R150, R37 ;  /* 0x0000002596247221 */ /* 0x000fe20000010000 */
[----:B------:R-:W2:Y:S02]  /*7170*/  MUFU.EX2 R145, R145 ;  /* 0x0000009100917308 */ /* 0x000ea40000000800 */
[----:B------:R-:W-:Y:S01]  /*7180*/  FADD.FTZ R27, R139, R34 ;  /* 0x000000228b1b7221 */ /* 0x000fe20000010000 */
[----:B------:R-:W-:Y:S01]  /*7190*/  FADD.FTZ R31, R149, R36 ;  /* 0x00000024951f7221 */ /* 0x000fe20000010000 */
[----:B------:R-:W-:-:S04]  /*71a0*/  R2UR UR18, R28 ;  /* 0x000000001c1272ca */ /* 0x000fc800000e0000 */
[----:B------:R-:W4:Y:S01]  /*71b0*/  MUFU.EX2 R136, R136 ;  /* 0x0000008800887308 */ /* 0x000f220000000800 */
[----:B------:R-:W-:Y:S01]  /*71c0*/  R2UR UR10, R26 ;  /* 0x000000001a0a72ca */ /* 0x000fe200000e0000 */
[----:B------:R-:W-:Y:S01]  /*71d0*/  FADD.FTZ R28, R148, R31 ;  /* 0x0000001f941c7221 */ /* 0x000fe20000010000 */
[----:B------:R3:W-:Y:S01]  /*71e0*/  STL [R1+0x300], R24 ;  /* 0x0003001801007387 */ /* 0x0007e20000100800 */
[----:B------:R-:W-:-:S04]  /*71f0*/  FADD.FTZ R26, R138, R27 ;  /* 0x0000001b8a1a7221 */ /* 0x000fc80000010000 */
[----:B------:R-:W4:Y:S01]  /*7200*/  MUFU.EX2 R133, R133 ;  /* 0x0000008500857308 */ /* 0x000f220000000800 */
[----:B------:R-:W-:Y:S01]  /*7210*/  R2UR UR23, R25 ;  /* 0x00000000191772ca */ /* 0x000fe200000e0000 */
[----:B0-----:R-:W-:Y:S01]  /*7220*/  FADD.FTZ R27, R147, R28 ;  /* 0x0000001c931b7221 */ /* 0x001fe20000010000 */
[----:B---3--:R-:W-:-:S05]  /*7230*/  VIADD R24, R44, 0x200 ;  /* 0x000002002c187836 */ /* 0x008fca0000000000 */
[----:B------:R-:W0:Y:S01]  /*7240*/  MUFU.EX2 R134, R134 ;  /* 0x0000008600867308 */ /* 0x000e220000000800 */
[----:B------:R-:W-:Y:S01]  /*7250*/  R2UR UR22, R24 ;  /* 0x00000000181672ca */ /* 0x000fe200000e0000 */
[----:B------:R-:W-:Y:S01]  /*7260*/  FADD.FTZ R24, R146, R27 ;  /* 0x0000001b92187221 */ /* 0x000fe20000010000 */
[----:B------:R3:W-:Y:S04]  /*7270*/  STL [R1+0x42c], R45 ;  /* 0x00042c2d01007387 */ /* 0x0007e80000100800 */
[----:B------:R1:W-:Y:S04]  /*7280*/  STL [R1+0x370], R29 ;  /* 0x0003701d01007387 */ /* 0x0003e80000100800 */
[----:B------:R2:W-:Y:S01]  /*7290*/  STL [R1+0x434], R33 ;  /* 0x0004342101007387 */ /* 0x0005e20000100800 */
[----:B---3--:R-:W-:-:S02]  /*72a0*/  IMAD.MOV.U32 R45, RZ, RZ, R25 ;  /* 0x000000ffff2d7224 */ /* 0x008fc400078e0019 */
[--C-:B-1----:R-:W-:Y:S02]  /*72b0*/  IMAD.MOV.U32 R29, RZ, RZ, R25.reuse ;  /* 0x000000ffff1d7224 */ /* 0x102fe400078e0019 */
[----:B--2---:R-:W-:Y:S02]  /*72c0*/  IMAD.MOV.U32 R33, RZ, RZ, R25 ;  /* 0x000000ffff217224 */ /* 0x004fe400078e0019 */
[----:B------:R-:W-:Y:S01]  /*72d0*/  FADD.FTZ R25, R137, R26 ;  /* 0x0000001a89197221 */ /* 0x000fe20000010000 */
[----:B------:R-:W1:Y:S03]  /*72e0*/  MUFU.EX2 R144, R144 ;  /* 0x0000009000907308 */ /* 0x000e660000000800 */
[----:B------:R-:W-:Y:S01]  /*72f0*/  FADD.FTZ R25, R132, R25 ;  /* 0x0000001984197221 */ /* 0x000fe20000010000 */
[----:B------:R-:W-:-:S04]  /*7300*/  FADD.FTZ R219, R145, R24 ;  /* 0x0000001891db7221 */ /* 0x000fc80000010000 */
[----:B------:R-:W2:Y:S01]  /*7310*/  MUFU.EX2 R131, R131 ;  /* 0x0000008300837308 */ /* 0x000ea20000000800 */
[----:B----4-:R-:W-:Y:S01]  /*7320*/  FADD.FTZ R24, R136, R25 ;  /* 0x0000001988187221 */ /* 0x010fe20000010000 */
[----:B------:R3:W-:Y:S01]  /*7330*/  STL [R1+0x2cc], R32 ;  /* 0x0002cc2001007387 */ /* 0x0007e20000100800 */
[----:B------:R-:W-:Y:S02]  /*7340*/  R2UR UR6, R44 ;  /* 0x000000002c0672ca */ /* 0x000fe400000e0000 */
[----:B------:R-:W-:Y:S01]  /*7350*/  FADD.FTZ R25, R133, R24 ;  /* 0x0000001885197221 */ /* 0x000fe20000010000 */
[----:B------:R4:W-:Y:S01]  /*7360*/  STL [R1+0x338], R30 ;  /* 0x0003381e01007387 */ /* 0x0009e20000100800 */
[----:B------:R-:W-:Y:S02]  /*7370*/  R2UR UR7, R45 ;  /* 0x000000002d0772ca */ /* 0x000fe400000e0000 */
[----:B------:R-:W-:Y:S01]  /*7380*/  F2FP.BF16.F32.PACK_AB R154, R135, R153 ;  /* 0x00000099879a723e */ /* 0x000fe200000010ff */
[----:B0-----:R-:W-:Y:S01]  /*7390*/  FADD.FTZ R220, R134, R25 ;  /* 0x0000001986dc7221 */ /* 0x001fe20000010000 */
[----:B---3--:R-:W-:Y:S01]  /*73a0*/  VIADD R32, R44, 0x280 ;  /* 0x000002802c207836 */ /* 0x008fe20000000000 */
[----:B------:R-:W-:Y:S01]  /*73b0*/  F2FP.BF16.F32.PACK_AB R152, R130, R152 ;  /* 0x000000988298723e */ /* 0x000fe200000010ff */
[----:B----4-:R-:W-:Y:S01]  /*73c0*/  VIADD R30, R44, 0x100 ;  /* 0x000001002c1e7836 */ /* 0x010fe20000000000 */
[----:B------:R-:W-:-:S02]  /*73d0*/  F2FP.BF16.F32.PACK_AB R153, R142, R143 ;  /* 0x0000008f8e99723e */ /* 0x000fc400000010ff */
[----:B------:R-:W-:Y:S01]  /*73e0*/  F2FP.BF16.F32.PACK_AB R155, R140, R141 ;  /* 0x0000008d8c9b723e */ /* 0x000fe200000010ff */
[----:B------:R-:W-:Y:S01]  /*73f0*/  STL [R1+0x2a4], R129 ;  /* 0x0002a48101007387 */ /* 0x000fe20000100800 */
[----:B------:R-:W-:Y:S01]  /*7400*/  R2UR UR14, R30 ;  /* 0x000000001e0e72ca */ /* 0x000fe200000e0000 */
[----:B-1----:R-:W-:Y:S01]  /*7410*/  FADD.FTZ R219, R144, R219 ;  /* 0x000000db90db7221 */ /* 0x002fe20000010000 */
[----:B------:R-:W-:Y:S01]  /*7420*/  R2UR UR19, R29 ;  /* 0x000000001d1372ca */ /* 0x000fe200000e0000 */
[----:B------:R-:W-:Y:S01]  /*7430*/  STL [R1+0x2a8], R128 ;  /* 0x0002a88001007387 */ /* 0x000fe20000100800 */
[----:B------:R-:W-:Y:S01]  /*7440*/  R2UR UR26, R32 ;  /* 0x00000000201a72ca */ /* 0x000fe200000e0000 */
[----:B--2---:R-:W-:Y:S01]  /*7450*/  FADD.FTZ R220, R131, R220 ;  /* 0x000000dc83dc7221 */ /* 0x004fe20000010000 */
[----:B------:R-:W-:Y:S01]  /*7460*/  R2UR UR27, R33 ;  /* 0x00000000211b72ca */ /* 0x000fe200000e0000 */
[----:B------:R-:W-:Y:S01]  /*7470*/  STL [R1+0x2ac], R127 ;  /* 0x0002ac7f01007387 */ /* 0x000fe20000100800 */
[----:B------:R-:W-:-:S02]  /*7480*/  F2FP.BF16.F32.PACK_AB R156, R150, R151 ;  /* 0x00000097969c723e */ /* 0x000fc400000010ff */
[----:B------:R-:W-:Y:S01]  /*7490*/  F2FP.BF16.F32.PACK_AB R158, R148, R149 ;  /* 0x00000095949e723e */ /* 0x000fe200000010ff */
[----:B------:R-:W-:Y:S01]  /*74a0*/  STL [R1+0x2b0], R126 ;  /* 0x0002b07e01007387 */ /* 0x000fe20000100800 */
[----:B------:R-:W-:Y:S02]  /*74b0*/  F2FP.BF16.F32.PACK_AB R160, R146, R147 ;  /* 0x0000009392a0723e */ /* 0x000fe400000010ff */
[----:B------:R-:W-:Y:S01]  /*74c0*/  F2FP.BF16.F32.PACK_AB R162, R144, R145 ;  /* 0x0000009190a2723e */ /* 0x000fe200000010ff */
[----:B------:R-:W-:Y:S01]  /*74d0*/  STL [R1+0x2b4], R40 ;  /* 0x0002b42801007387 */ /* 0x000fe20000100800 */
[----:B------:R-:W-:Y:S02]  /*74e0*/  F2FP.BF16.F32.PACK_AB R157, R138, R139 ;  /* 0x0000008b8a9d723e */ /* 0x000fe400000010ff */
[----:B------:R-:W-:Y:S01]  /*74f0*/  F2FP.BF16.F32.PACK_AB R159, R132, R137 ;  /* 0x00000089849f723e */ /* 0x000fe200000010ff */
[----:B------:R-:W-:Y:S01]  /*7500*/  STL [R1+0x2b8], R125 ;  /* 0x0002b87d01007387 */ /* 0x000fe20000100800 */
[----:B------:R-:W-:-:S02]  /*7510*/  F2FP.BF16.F32.PACK_AB R161, R133, R136 ;  /* 0x0000008885a1723e */ /* 0x000fc400000010ff */
[----:B------:R-:W-:Y:S01]  /*7520*/  F2FP.BF16.F32.PACK_AB R163, R131, R134 ;  /* 0x0000008683a3723e */ /* 0x000fe200000010ff */
        /* <DEDUP_REMOVED lines=83> */
[----:B------:R0:W-:Y:S02]  /*7a60*/  STL [R1+0x43c], R41 ;  /* 0x00043c2901007387 */ /* 0x0001e40000100800 */
[----:B0-----:R-:W-:-:S06]  /*7a70*/  WARPGROUP.ARRIVE ;  /* 0x00000000000079c5 */ /* 0x001fcc0000000000 */
[----:B------:R-:W-:Y:S03]  /*7a80*/  HGMMA.64x256x16.F32.BF16 R24, R152, gdesc[UR4].tnspB, RZ, !UPT, gsb0 ;  /* 0x43e0000498187df0 */ /* 0x000fe6000c0018ff */
        /* <DEDUP_REMOVED lines=43> */
[----:B0-----:R-:W-:-:S02]  /*7d40*/  F2FP.BF16.F32.PACK_AB R154, R173, R172 ;  /* 0x000000acad9a723e */ /* 0x001fc400000010ff */
[----:B-1----:R-:W-:Y:S01]  /*7d50*/  F2FP.BF16.F32.PACK_AB R155, R169, R218 ;  /* 0x000000daa99b723e */ /* 0x002fe200000010ff */
        /* <DEDUP_REMOVED lines=36> */
[----:B------:R-:W-:Y:S01]  /*7fa0*/  FADD.FTZ R157, R153, R220 ;  /* 0x000000dc999d7221 */ /* 0x000fe20000010000 */
[----:B------:R-:W-:Y:S02]  /*7fb0*/  F2FP.BF16.F32.PACK_AB R152, R171, R152 ;  /* 0x00000098ab98723e */ /* 0x000fe400000010ff */
[----:B------:R-:W-:Y:S01]  /*7fc0*/  F2FP.BF16.F32.PACK_AB R153, R175, R153 ;  /* 0x00000099af99723e */ /* 0x000fe200000010ff */
[----:B------:R-:W-:Y:S01]  /*7fd0*/  MUFU.EX2 R164, R164 ;  /* 0x000000a400a47308 */ /* 0x000fe20000000800 */
[----:B------:R-:W-:Y:S01]  /*7fe0*/  FADD.FTZ R156, R171, R156 ;  /* 0x0000009cab9c7221 */ /* 0x000fe20000010000 */
[----:B------:R-:W-:-:S06]  /*7ff0*/  FADD.FTZ R157, R175, R157 ;  /* 0x0000009daf9d7221 */ /* 0x000fcc0000010000 */
[----:B------:R-:W-:Y:S08]  /*8000*/  MUFU.EX2 R20, R20 ;  /* 0x0000001400147308 */ /* 0x000ff00000000800 */
[----:B------:R-:W-:Y:S08]  /*8010*/  MUFU.EX2 R167, R167 ;  /* 0x000000a700a77308 */ /* 0x000ff00000000800 */
[----:B------:R-:W0:Y:S08]  /*8020*/  MUFU.EX2 R21, R21 ;  /* 0x0000001500157308 */ /* 0x000e300000000800 */
[----:B------:R-:W-:Y:S08]  /*8030*/  MUFU.EX2 R168, R168 ;  /* 0x000000a800a87308 */ /* 0x000ff00000000800 */
[----:B------:R-:W1:Y:S01]  /*8040*/  MUFU.EX2 R19, R19 ;  /* 0x0000001300137308 */ /* 0x000e620000000800 */
        /* <DEDUP_REMOVED lines=48> */
[----:B------:R-:W2:Y:S08]  /*8350*/  MUFU.EX2 R152, R165 ;  /* 0x000000a500987308 */ /* 0x000eb00000000800 */
[----:B------:R-:W3:Y:S01]  /*8360*/  MUFU.EX2 R153, R166 ;  /* 0x000000a600997308 */ /* 0x000ee20000000800 */
[----:B0-----:R-:W-:Y:S02]  /*8370*/  F2FP.BF16.F32.PACK_AB R154, R21, R20 ;  /* 0x00000014159a723e */ /* 0x001fe400000010ff */
[----:B-1----:R-:W-:Y:S01]  /*8380*/  F2FP.BF16.F32.PACK_AB R155, R19, R168 ;  /* 0x000000a8139b723e */ /* 0x002fe200000010ff */
[----:B------:R-:W-:Y:S01]  /*8390*/  STL.128 [R1+0x240], R24 ;  /* 0x0002401801007387 */ /* 0x000fe20000100c00 */
[----:B--2---:R-:W-:Y:S01]  /*83a0*/  FADD.FTZ R156, R152, R156 ;  /* 0x0000009c989c7221 */ /* 0x004fe20000010000 */
[----:B------:R-:W-:-:S02]  /*83b0*/  F2FP.BF16.F32.PACK_AB R152, R164, R152 ;  /* 0x00000098a498723e */ /* 0x000fc400000010ff */
[----:B------:R-:W-:Y:S01]  /*83c0*/  STL.128 [R1+0x250], R28 ;  /* 0x0002501c01007387 */ /* 0x000fe20000100c00 */
[----:B---3--:R-:W-:Y:S01]  /*83d0*/  FADD.FTZ R157, R153, R157 ;  /* 0x0000009d999d7221 */ /* 0x008fe20000010000 */
[----:B------:R-:W-:Y:S02]  /*83e0*/  F2FP.BF16.F32.PACK_AB R153, R167, R153 ;  /* 0x00000099a799723e */ /* 0x000fe400000010ff */
        /* <DEDUP_REMOVED lines=39> */
[----:B------:R-:W-:-:S04]  /*8660*/  FADD.FTZ R19, R7, R156 ;  /* 0x0000009c07137221 */ /* 0x000fc80000010000 */
[C---:B------:R-:W-:Y:S01]  /*8670*/  FADD.FTZ R19, R10.reuse, R19 ;  /* 0x000000130a137221 */ /* 0x040fe20000010000 */
[----:B------:R-:W-:Y:S02]  /*8680*/  WARPGROUP.DEPBAR.LE gsb0, 0x0 ;  /* 0x00008000000079c5 */ /* 0x000fe40000010000 */
[----:B------:R-:W-:Y:S02]  /*8690*/  F2FP.BF16.F32.PACK_AB R152, R10, R7 ;  /* 0x000000070a98723e */ /* 0x000fe400000010ff */
[----:B------:R-:W-:Y:S02]  /*86a0*/  F2FP.BF16.F32.PACK_AB R153, R14, R13 ;  /* 0x0000000d0e99723e */ /* 0x000fe400000010ff */
        /* <DEDUP_REMOVED lines=33> */
[----:B------:R0:W-:Y:S01]  /*88c0*/  STL.128 [R1+0x430], R148 ;  /* 0x0004309401007387 */ /* 0x0001e20000100c00 */
[----:B------:R-:W-:-:S03]  /*88d0*/  FADD.FTZ R7, R14, R20 ;  /* 0x000000140e077221 */ /* 0x000fc60000010000 */
[----:B------:R1:W5:Y:S01]  /*88e0*/  LDL R10, [R1+0x1f8] ;  /* 0x0001f800010a7983 */ /* 0x0003620000100800 */
[----:B0-----:R-:W-:-:S06]  /*88f0*/  WARPGROUP.ARRIVE ;  /* 0x00000000000079c5 */ /* 0x001fcc0000000000 */
[----:B------:R-:W-:Y:S03]  /*8900*/  HGMMA.64x256x16.F32.BF16 R24, R152, gdesc[UR24].tnspB, R24, gsb0 ;  /* 0x43e0001898187df0 */ /* 0x000fe60008001818 */
[----:B------:R-:W-:Y:S02]  /*8910*/  WARPGROUP.DEPBAR.LE gsb0, 0x0 ;  /* 0x00008000000079c5 */ /* 0x000fe40000010000 */
        /* <DEDUP_REMOVED lines=32> */
[----:B------:R-:W4:Y:S04]  /*8b20*/  LDL R14, [R1+0x240] ;  /* 0x00024000010e7983 */ /* 0x000f280000100800 */
[----:B------:R-:W4:Y:S04]  /*8b30*/  LDL R20, [R1+0x244] ;  /* 0x0002440001147983 */ /* 0x000f280000100800 */
[----:B------:R-:W4:Y:S04]  /*8b40*/  LDL R21, [R1+0x248] ;  /* 0x0002480001157983 */ /* 0x000f280000100800 */
[----:B0-----:R-:W4:Y:S04]  /*8b50*/  LDL R24, [R1+0x24c] ;  /* 0x00024c0001187983 */ /* 0x001f280000100800 */
[----:B------:R-:W4:Y:S04]  /*8b60*/  LDL R25, [R1+0x250] ;  /* 0x0002500001197983 */ /* 0x000f280000100800 */
[----:B------:R-:W4:Y:S04]  /*8b70*/  LDL R26, [R1+0x254] ;  /* 0x00025400011a7983 */ /* 0x000f280000100800 */
[----:B------:R-:W4:Y:S04]  /*8b80*/  LDL R27, [R1+0x258] ;  /* 0x00025800011b7983 */ /* 0x000f280000100800 */
[----:B--2---:R-:W2:Y:S04]  /*8b90*/  LDL R28, [R1+0x25c] ;  /* 0x00025c00011c7983 */ /* 0x004ea80000100800 */
[----:B------:R-:W2:Y:S04]  /*8ba0*/  LDL R29, [R1+0x260] ;  /* 0x00026000011d7983 */ /* 0x000ea80000100800 */
[----:B------:R-:W2:Y:S04]  /*8bb0*/  LDL R30, [R1+0x264] ;  /* 0x00026400011e7983 */ /* 0x000ea80000100800 */
[----:B------:R-:W2:Y:S04]  /*8bc0*/  LDL R31, [R1+0x268] ;  /* 0x00026800011f7983 */ /* 0x000ea80000100800 */
[----:B---3--:R-:W3:Y:S04]  /*8bd0*/  LDL R32, [R1+0x26c] ;  /* 0x00026c0001207983 */ /* 0x008ee80000100800 */
[----:B------:R-:W3:Y:S04]  /*8be0*/  LDL R33, [R1+0x270] ;  /* 0x0002700001217983 */ /* 0x000ee80000100800 */
[----:B------:R-:W3:Y:S04]  /*8bf0*/  LDL R34, [R1+0x274] ;  /* 0x0002740001227983 */ /* 0x000ee80000100800 */
[----:B------:R-:W3:Y:S04]  /*8c00*/  LDL R35, [R1+0x278] ;  /* 0x0002780001237983 */ /* 0x000ee80000100800 */
[----:B----4-:R-:W4:Y:S04]  /*8c10*/  LDL R36, [R1+0x27c] ;  /* 0x00027c0001247983 */ /* 0x010f280000100800 */
        /* <DEDUP_REMOVED lines=113> */
[----:B------:R-:W-:Y:S01]  /*9330*/  FADD.FTZ R19, R11, R19 ;  /* 0x000000130b137221 */ /* 0x000fe20000010000 */
[----:B------:R-:W-:-:S02]  /*9340*/  FADD.FTZ R7, R15, R7 ;  /* 0x000000070f077221 */ /* 0x000fc40000010000 */
[----:B------:R0:W-:Y:S01]  /*9350*/  STL [R1+0x68], RZ ;  /* 0x000068ff01007387 */ /* 0x0001e20000100800 */
[----:B------:R-:W-:Y:S01]  /*9360*/  FADD.FTZ R12, R12, R19 ;  /* 0x000000130c0c7221 */ /* 0x000fe20000010000 */
[----:B------:R-:W-:Y:S02]  /*9370*/  FADD.FTZ R13, R18, R7 ;  /* 0x00000007120d7221 */ /* 0x000fe40000010000 */
[----:B------:R0:W-:Y:S04]  /*9380*/  STL [R1+0x68], R0 ;  /* 0x0000680001007387 */ /* 0x0001e80000100800 */
[----:B------:R0:W-:Y:S04]  /*9390*/  STL [R1+0x68], R0 ;  /* 0x0000680001007387 */ /* 0x0001e80000100800 */
[----:B------:R0:W-:Y:S04]  /*93a0*/  STL [R1+0x68], R0 ;  /* 0x0000680001007387 */ /* 0x0001e80000100800 */
[----:B------:R0:W-:Y:S04]  /*93b0*/  STL [R1+0x68], R0 ;  /* 0x0000680001007387 */ /* 0x0001e80000100800 */
[----:B------:R0:W-:Y:S04]  /*93c0*/  STL [R1+0x68], R0 ;  /* 0x0000680001007387 */ /* 0x0001e80000100800 */
[----:B------:R0:W-:Y:S04]  /*93d0*/  STL [R1+0x68], R0 ;  /* 0x0000680001007387 */ /* 0x0001e80000100800 */
[----:B------:R0:W-:Y:S04]  /*93e0*/  STL [R1+0x214], R4 ;  /* 0x0002140401007387 */ /* 0x0001e80000100800 */
[----:B------:R0:W-:Y:S04]  /*93f0*/  STL.64 [R1+0x220], R12 ;  /* 0x0002200c01007387 */ /* 0x0001e80000100a00 */
[----:B------:R0:W-:Y:S04]  /*9400*/  STL [R1+0x240], R14 ;  /* 0x0002400e01007387 */ /* 0x0001e80000100800 */
[----:B------:R0:W-:Y:S04]  /*9410*/  STL [R1+0x244], R20 ;  /* 0x0002441401007387 */ /* 0x0001e80000100800 */
[----:B------:R0:W-:Y:S04]  /*9420*/  STL [R1+0x248], R21 ;  /* 0x0002481501007387 */ /* 0x0001e80000100800 */
[----:B------:R0:W-:Y:S04]  /*9430*/  STL [R1+0x24c], R24 ;  /* 0x00024c1801007387 */ /* 0x0001e80000100800 */
[----:B------:R0:W-:Y:S04]  /*9440*/  STL [R1+0x250], R25 ;  /* 0x0002501901007387 */ /* 0x0001e80000100800 */
[----:B------:R0:W-:Y:S04]  /*9450*/  STL [R1+0x254], R26 ;  /* 0x0002541a01007387 */ /* 0x0001e80000100800 */
[----:B------:R0:W-:Y:S04]  /*9460*/  STL [R1+0x258], R27 ;  /* 0x0002581b01007387 */ /* 0x0001e80000100800 */
[----:B--2---:R0:W-:Y:S04]  /*9470*/  STL [R1+0x25c], R28 ;  /* 0x00025c1c01007387 */ /* 0x0041e80000100800 */
[----:B------:R0:W-:Y:S04]  /*9480*/  STL [R1+0x260], R29 ;  /* 0x0002601d01007387 */ /* 0x0001e80000100800 */
[----:B------:R0:W-:Y:S04]  /*9490*/  STL [R1+0x264], R30 ;  /* 0x0002641e01007387 */ /* 0x0001e80000100800 */
[----:B------:R0:W-:Y:S04]  /*94a0*/  STL [R1+0x268], R31 ;  /* 0x0002681f01007387 */ /* 0x0001e80000100800 */
[----:B---3--:R0:W-:Y:S04]  /*94b0*/  STL [R1+0x26c], R32 ;  /* 0x00026c2001007387 */ /* 0x0081e80000100800 */
[----:B------:R0:W-:Y:S04]  /*94c0*/  STL [R1+0x270], R33 ;  /* 0x0002702101007387 */ /* 0x0001e80000100800 */
[----:B------:R0:W-:Y:S04]  /*94d0*/  STL [R1+0x274], R34 ;  /* 0x0002742201007387 */ /* 0x0001e80000100800 */
[----:B------:R0:W-:Y:S04]  /*94e0*/  STL [R1+0x278], R35 ;  /* 0x0002782301007387 */ /* 0x0001e80000100800 */
[----:B----4-:R0:W-:Y:S04]  /*94f0*/  STL [R1+0x27c], R36 ;  /* 0x00027c2401007387 */ /* 0x0101e80000100800 */
        /* <DEDUP_REMOVED lines=117> */
.L_x_3475:
[----:B------:R-:W-:Y:S05]  /*9c50*/  BSYNC B0 ;  /* 0x0000000000007941 */ /* 0x000fea0003800000 */
.L_x_3474:
        /* <DEDUP_REMOVED lines=31> */
.L_x_3478:
[----:B------:R-:W-:-:S13]  /*9e50*/  ISETP.NE.AND P0, PT, R3, 0x1, PT ;  /* 0x000000010300780c */ /* 0x000fda0003f05270 */
[----:B------:R-:W-:-:S05]  /*9e60*/  @P0 IMAD.HI.U32 R8, R4, R8, RZ ;  /* 0x0000000804080227 */ /* 0x000fca00078e00ff */
[----:B------:R-:W-:-:S07]  /*9e70*/  @P0 SHF.R.U32.HI R4, RZ, R9, R8 ;  /* 0x00000009ff040219 */ /* 0x000fce0000011608 */
.L_x_3479:
[----:B------:R-:W-:Y:S05]  /*9e80*/  BSYNC B0 ;  /* 0x0000000000007941 */ /* 0x000fea0003800000 */
.L_x_3477:
[----:B------:R-:W-:-:S05]  /*9e90*/  IMAD R3, R4, R3, R3 ;  /* 0x0000000304037224 */ /* 0x000fca00078e0203 */
[----:B------:R-:W-:-:S07]  /*9ea0*/  VIMNMX R2, R2, R3, PT ;  /* 0x0000000302027248 */ /* 0x000fce0003fe0100 */
.L_x_3476:
        /* <DEDUP_REMOVED lines=8> */
.L_x_3483:
[C---:B------:R-:W-:Y:S01]  /*9f30*/  IADD3 R2, P0, R16.reuse, 0x50, RZ ;  /* 0x0000005010027810 */ /* 0x040fe20007f1e0ff */
[C---:B------:R-:W-:Y:S01]  /*9f40*/  VIADD R0, R16.reuse, 0x158 ;  /* 0x0000015810007836 */ /* 0x040fe20000000000 */
[----:B------:R-:W-:Y:S02]  /*9f50*/  IADD3 R24, P1, R16, 0x11c, RZ ;  /* 0x0000011c10187810 */ /* 0x000fe40007f3e0ff */
[----:B------:R-:W-:Y:S01]  /*9f60*/  MOV R218, 0x9fa0 ;  /* 0x00009fa000da7802 */ /* 0x000fe20000000f00 */
[--C-:B------:R-:W-:Y:S02]  /*9f70*/  IMAD.X R3, RZ, RZ, R17.reuse, P0 ;  /* 0x000000ffff037224 */ /* 0x100fe400000e0611 */
[----:B------:R-:W-:-:S08]  /*9f80*/  IMAD.X R25, RZ, RZ, R17, P1 ;  /* 0x000000ffff197224 */ /* 0x000fd000008e0611 */
[----:B------:R-:W-:Y:S05]  /*9f90*/  CALL.REL.NOINC `($_ZN7cutlass13device_kernelIN5flash11enable_sm90INS1_16FlashAttnFwdSm90INS1_25CollectiveMainloopFwdSm90ILi2EN4cute5tupleIJNS5_1CILi1EEES8_S8_EEENS6_IJNS7_ILi128EEENS7_ILi96EEENS7_ILi64EEEEEELi256ENS_10bfloat16_tEfNS_4arch4Sm90ELb0ELb1ELb1ELb1ELb1ELb0ELb1ELb1ELb0ELb1ELb1ELb0EEENS1_21CollectiveEpilogueFwdINS6_IJSA_NS7_ILi256EEESB_EEES9_SE_SG_Li256ELb1ELb1ELb1ELb0EEENS1_36VarlenDynamicPersistentTileSchedulerILi128ELi96ELi256ELi128ELb1ELb1ELb1ELb1ELb0ELb1EEEEEEEEEvNT_6ParamsE$_ZZN5flash25CollectiveMainloopFwdSm90ILi2EN4cute5tupleIJNS1_1CILi1EEES4_S4_EEENS2_IJNS3_ILi128EEENS3_ILi96EEENS3_ILi64EEEEEELi256EN7cutlass10bfloat16_tEfNSA_4arch4Sm90ELb0ELb1ELb1ELb1ELb1ELb0ELb1ELb1ELb0ELb1ELb1ELb0EE3mmaINS_16FlashAttnFwdSm90ISE_NS_21CollectiveEpilogueFwdINS2_IJS6_NS3_ILi256EEES7_EEES5_SB_SD_Li256ELb1ELb1ELb1ELb0EEENS_36VarlenDynamicPersistentTileSchedulerILi128ELi96ELi256ELi128ELb1ELb1ELb1ELb1ELb0ELb1EEEE13SharedStorageENS1_6TensorINS1_11ArrayEngineIfLm128EEENS1_6LayoutINS2_IJNS2_IJNS3_ILi2EEEST_NS3_ILi32EEEEEES4_S4_EEENS2_IJNS2_IJS4_ST_NS3_ILi4EEEEEENS3_ILi0EEESZ_EEEEEEENS_7SoftmaxILi2ELi0EEEEEbRKNSE_6ParamsENSA_13PipelineAsyncILi2EEES19_RNSA_13PipelineStateILj2EEERT0_RT1_iRiRKNS_16SeqlenInfoQKNewKILb1ELb0EEENS2_IJiiiiEEERT_ENKUliT_T0_T1_E_clIZSF_ISO_S12_S14_EbS17_S19_S19_S1C_S1E_S1G_iS1H_S1L_S1M_S1O_EUlRS1P_iE1_NS3_ILb0EEENS3_ILb1EEEEEDaiS1P_S1Q_S1R_) ;  /* 0x0000026800847944 */ /* 0x000fea0003c00000 */
[C---:B------:R-:W-:Y:S01]  /*9fa0*/  ISETP.GT.AND P0, PT, R10.reuse, R11, PT ;  /* 0x0000000b0a00720c */ /* 0x040fe20003f04270 */
[----:B------:R-:W-:-:S12]  /*9fb0*/  VIADD R10, R10, 0xffffffff ;  /* 0xffffffff0a0a7836 */ /* 0x000fd80000000000 */
[----:B------:R-:W-:Y:S05]  /*9fc0*/  @P0 BRA `(.L_x_3483) ;  /* 0xfffffffc00d80947 */ /* 0x000fea000383ffff */
[----:B------:R-:W-:Y:S05]  /*9fd0*/  BSYNC B0 ;  /* 0x0000000000007941 */ /* 0x000fea0003800000 */
.L_x_3482:
[----:B------:R-:W2:Y:S02]  /*9fe0*/  LDL R0, [R1+0x50] ;  /* 0x0000500001007983 */ /* 0x000ea40000100800 */
[----:B--2---:R-:W-:-:S07]  /*9ff0*/  IMAD.SHL.U32 R0, R0, 0x80, RZ ;  /* 0x0000008000007824 */ /* 0x004fce00078e00ff */
.L_x_3481:
[----:B------:R-:W-:Y:S05]  /*a000*/  BSYNC B1 ;  /* 0x0000000000017941 */ /* 0x000fea0003800000 */
.L_x_3480:
        /* <DEDUP_REMOVED lines=26> */
.L_x_3486:
[----:B------:R-:W-:Y:S02]  /*a1b0*/  ULDC UR4, c[0x0][0xadc] ;  /* 0x0002b70000047ab9 */ /* 0x000fe40000000800 */
[----:B------:R-:W-:-:S05]  /*a1c0*/  IMAD.U32 R5, RZ, RZ, UR4 ;  /* 0x00000004ff057e24 */ /* 0x000fca000f8e00ff */
[----:B------:R-:W-:-:S13]  /*a1d0*/  ISETP.NE.AND P0, PT, R5, 0x1, PT ;  /* 0x000000010500780c */ /* 0x000fda0003f05270 */
[----:B------:R-:W0:Y:S02]  /*a1e0*/  @P0 LDC.64 R6, c[0x0][0xae0] ;  /* 0x0002b800ff060b82 */ /* 0x000e240000000a00 */
[----:B0-----:R-:W-:-:S05]  /*a1f0*/  @P0 IMAD.HI.U32 R4, R0, R6, RZ ;  /* 0x0000000600040227 */ /* 0x001fca00078e00ff */
[----:B------:R-:W-:-:S07]  /*a200*/  @P0 SHF.R.U32.HI R0, RZ, R7, R4 ;  /* 0x00000007ff000219 */ /* 0x000fce0000011604 */
.L_x_3487:
[----:B------:R-:W-:Y:S05]  /*a210*/  BSYNC B0 ;  /* 0x0000000000007941 */ /* 0x000fea0003800000 */
.L_x_3485:
[----:B------:R-:W-:-:S05]  /*a220*/  IMAD R3, R0, R5, RZ ;  /* 0x0000000500037224 */ /* 0x000fca00078e02ff */
[----:B------:R-:W-:-:S07]  /*a230*/  VIMNMX R2, R2, R3, !PT ;  /* 0x0000000302027248 */ /* 0x000fce0007fe0100 */
.L_x_3484:
[----:B------:R-:W-:-:S04]  /*a240*/  VIADD R2, R2, 0x5f ;  /* 0x0000005f02027836 */ /* 0x000fc80000000000 */
[----:B------:R-:W-:-:S05]  /*a250*/  IMAD.HI R2, R2, 0x2aaaaaab, RZ ;  /* 0x2aaaaaab02027827 */ /* 0x000fca00078e02ff */
[----:B------:R-:W-:-:S04]  /*a260*/  SHF.R.U32.HI R3, RZ, 0x1f, R2 ;  /* 0x0000001fff037819 */ /* 0x000fc80000011602 */
[----:B------:R-:W-:-:S04]  /*a270*/  LEA.HI.SX32 R2, R2, R3, 0x1c ;  /* 0x0000000302027211 */ /* 0x000fc800078fe2ff */
[----:B------:R-:W-:-:S04]  /*a280*/  VIMNMX R2, R2, UR40, !PT ;  /* 0x0000002802027c48 */ /* 0x000fc8000ffe0100 */
[----:B------:R-:W-:-:S13]  /*a290*/  ISETP.GE.AND P0, PT, R10, R2, PT ;  /* 0x000000020a00720c */ /* 0x000fda0003f06270 */
[----:B------:R-:W-:Y:S05]  /*a2a0*/  @!P0 BRA `(.L_x_3488) ;  /* 0x0000009c00ac8947 */ /* 0x000fea0003800000 */
.L_x_3507:
[----:B------:R-:W2:Y:S04]  /*a2b0*/  LDL R4, [R1+0x1f8] ;  /* 0x0001f80001047983 */ /* 0x000ea80000100800 */
[----:B0-----:R-:W3:Y:S04]  /*a2c0*/  LDL R0, [R1+0x200] ;  /* 0x0002000001007983 */ /* 0x001ee80000100800 */
[----:B------:R-:W4:Y:S01]  /*a2d0*/  LDL R3, [R1] ;  /* 0x0000000001037983 */ /* 0x000f220000100800 */
[----:B--2---:R-:W-:-:S05]  /*a2e0*/  VIADD R4, R4, 0x1 ;  /* 0x0000000104047836 */ /* 0x004fca0000000000 */
[----:B------:R-:W-:-:S13]  /*a2f0*/  ISETP.NE.AND P0, PT, R4, 0x2, PT ;  /* 0x000000020400780c */ /* 0x000fda0003f05270 */
[----:B------:R0:W5:Y:S04]  /*a300*/  @P0 LDL R6, [R1+0x1fc] ;  /* 0x0001fc0001060983 */ /* 0x0001680000100800 */
        /* <DEDUP_REMOVED lines=9> */
[----:B-1----:R-:W-:Y:S01]  /*a3a0*/  @!P0 IMAD.MOV.U32 R4, RZ, RZ, RZ ;  /* 0x000000ffff048224 */ /* 0x002fe200078e00ff */
[----:B--2---:R-:W-:-:S05]  /*a3b0*/  @!P0 LOP3.LUT R6, R5, 0x1, RZ, 0x3c, !PT ;  /* 0x0000000105068812 */ /* 0x004fca00078e3cff */
[----:B------:R0:W-:Y:S01]  /*a3c0*/  @!P0 STL [R1+0x1fc], R6 ;  /* 0x0001fc0601008387 */ /* 0x0001e20000100800 */
[----:B------:R-:W-:Y:S05]  /*a3d0*/  @!P1 BRA `(.L_x_3490) ;  /* 0x0000000000049947 */ /* 0x000fea0003800000 */
[----:B------:R-:W-:Y:S01]  /*a3e0*/  BPT.TRAP 0x1 ;  /* 0x000000040000795c */ /* 0x000fe20000300000 */
.L_x_3490:
[----:B------:R-:W-:Y:S05]  /*a3f0*/  BSYNC B0 ;  /* 0x0000000000007941 */ /* 0x000fea0003800000 */
.L_x_3489:
[----:B------:R-:W2:Y:S01]  /*a400*/  LDL.64 R8, [R1+0x18] ;  /* 0x0000180001087983 */ /* 0x000ea20000100a00 */
[----:B-----5:R-:W-:Y:S02]  /*a410*/  SHF.L.U32 R5, R6, 0x1f, RZ ;  /* 0x0000001f06057819 */ /* 0x020fe400000006ff */
[----:B--2---:R-:W-:-:S05]  /*a420*/  MOV R3, R8 ;  /* 0x0000000800037202 */ /* 0x004fca0000000f00 */
[----:B------:R-:W-:-:S04]  /*a430*/  IMAD R4, R4, 0x8, R3 ;  /* 0x0000000804047824 */ /* 0x000fc800078e0203 */
[----:B------:R1:W2:Y:S01]  /*a440*/  SYNCS.PHASECHK.TRANS64.TRYWAIT P0, [R4+URZ], R5 ;  /* 0x00000005040075a7 */ /* 0x0002a2000800017f */
[----:B0-----:R1:W5:Y:S01]  /*a450*/  LDL.64 R6, [R1+0x1f8] ;  /* 0x0001f80001067983 */ /* 0x0013620000100a00 */
[----:B------:R-:W-:Y:S04]  /*a460*/  BSSY B0, `(.L_x_3491) ;  /* 0x0000003000007945 */ /* 0x000fe80003800000 */
[----:B------:R-:W-:Y:S05]  /*a470*/  @!P1 BRA `(.L_x_3492) ;  /* 0x0000000000049947 */ /* 0x000fea0003800000 */
[----:B------:R-:W-:Y:S01]  /*a480*/  BPT.TRAP 0x1 ;  /* 0x000000040000795c */ /* 0x000fe20000300000 */
.L_x_3492:
[----:B------:R-:W-:Y:S05]  /*a490*/  BSYNC B0 ;  /* 0x0000000000007941 */ /* 0x000fea0003800000 */
.L_x_3491:
[----:B------:R-:W-:Y:S04]  /*a4a0*/  BSSY B0, `(.L_x_3493) ;  /* 0x0000006000007945 */ /* 0x000fe80003800000 */
[----:B--2---:R-:W-:Y:S05]  /*a4b0*/  @P0 BRA `(.L_x_3494) ;  /* 0x0000000000100947 */ /* 0x004fea0003800000 */
[----:B-----5:R-:W-:Y:S01]  /*a4c0*/  IMAD R6, R6, 0x8, R3 ;  /* 0x0000000806067824 */ /* 0x020fe200078e0203 */
[----:B------:R-:W-:-:S04]  /*a4d0*/  SHF.L.U32 R7, R7, 0x1f, RZ ;  /* 0x0000001f07077819 */ /* 0x000fc800000006ff */
[----:B------:R-:W0:Y:S02]  /*a4e0*/  SYNCS.PHASECHK.TRANS64.TRYWAIT P0, [R6+URZ], R7 ;  /* 0x00000007060075a7 */ /* 0x000e24000800017f */
[----:B0-----:R-:W-:Y:S05]  /*a4f0*/  @!P0 BRA `(.L_x_3495) ;  /* 0x0000022000108947 */ /* 0x001fea0003800000 */
.L_x_3494:
[----:B------:R-:W-:Y:S05]  /*a500*/  BSYNC B0 ;  /* 0x0000000000007941 */ /* 0x000fea0003800000 */
.L_x_3493:
[----:B------:R-:W2:Y:S04]  /*a510*/  LDL R3, [R1+0x1f8] ;  /* 0x0001f80001037983 */ /* 0x000ea80000100800 */
[----:B-1----:R-:W2:Y:S01]  /*a520*/  LDL.64 R4, [R1+0x80] ;  /* 0x0000800001047983 */ /* 0x002ea20000100a00 */
[----:B------:R-:W-:Y:S05]  /*a530*/  WARPSYNC.ALL ;  /* 0x0000000000007948 */ /* 0x000fea0003800000 */
[----:B0----5:R-:W3:Y:S04]  /*a540*/  LDL.64 R6, [R1+0x78] ;  /* 0x0000780001067983 */ /* 0x021ee80000100a00 */
[----:B------:R-:W4:Y:S04]  /*a550*/  LDL.64 R8, [R1+0x78] ;  /* 0x0000780001087983 */ /* 0x000f280000100a00 */
[----:B------:R-:W4:Y:S01]  /*a560*/  LDL.64 R12, [R1+0x78] ;  /* 0x00007800010c7983 */ /* 0x000f220000100a00 */
[----:B--2---:R-:W-:Y:S01]  /*a570*/  IMAD R4, R3, 0x300, R4 ;  /* 0x0000030003047824 */ /* 0x004fe200078e0204 */
[----:B------:R-:W-:-:S02]  /*a580*/  R2UR UR7, R5 ;  /* 0x00000000050772ca */ /* 0x000fc400000e0000 */
[----:B------:R-:W2:Y:S01]  /*a590*/  LDL.64 R14, [R1+0x78] ;  /* 0x00007800010e7983 */ /* 0x000ea20000100a00 */
        /* <DEDUP_REMOVED lines=10> */
[----:B---3--:R-:W-:Y:S02]  /*a640*/  R2UR UR4, R6 ;  /* 0x00000000060472ca */ /* 0x008fe400000e0000 */
        /* <DEDUP_REMOVED lines=9> */
[----:B------:R-:W3:Y:S01]  /*a6e0*/  LD.E R3, desc[UR36][R16.64+0x28] ;  /* 0x0000282410037980 */ /* 0x000ee2000c101900 */
        /* <DEDUP_REMOVED lines=13> */
[----:B--2---:R-:W-:Y:S01]  /*a7c0*/  VIADD R14, R14, 0x6 ;  /* 0x000000060e0e7836 */ /* 0x004fe20000000000 */
        /* <DEDUP_REMOVED lines=8> */
[----:B---3--:R-:W-:-:S04]  /*a850*/  LOP3.LUT R3, R3, 0x1, RZ, 0xfc, !PT ;  /* 0x0000000103037812 */ /* 0x008fc800078efcff */
[----:B------:R-:W-:Y:S01]  /*a860*/  ISETP.NE.AND P0, PT, R3, 0x3, PT ;  /* 0x000000030300780c */ /* 0x000fe20003f05270 */
[----:B------:R-:W-:-:S12]  /*a870*/  WARPGROUP.DEPBAR.LE gsb0, 0x0 ;  /* 0x00008000000079c5 */ /* 0x000fd80000010000 */
[----:B0-----:R-:W-:Y:S05]  /*a880*/  @!P0 BRA `(.L_x_3497) ;  /* 0x0000000000048947 */ /* 0x001fea0003800000 */
[----:B------:R-:W-:Y:S01]  /*a890*/  BPT.TRAP 0x1 ;  /* 0x000000040000795c */ /* 0x000fe20000300000 */
.L_x_3497:
[----:B------:R-:W-:Y:S05]  /*a8a0*/  BSYNC B0 ;  /* 0x0000000000007941 */ /* 0x000fea0003800000 */
.L_x_3496:
[----:B------:R-:W2:Y:S01]  /*a8b0*/  LD.E.64 R4, desc[UR36][R16.64+0x40] ;  /* 0x0000402410047980 */ /* 0x000ea2000c101b00 */
[----:B-----5:R-:W-:Y:S02]  /*a8c0*/  SHF.L.U32 R7, R7, 0x1f, RZ ;  /* 0x0000001f07077819 */ /* 0x020fe400000006ff */
[----:B--2---:R-:W-:-:S05]  /*a8d0*/  MOV R3, R4 ;  /* 0x0000000400037202 */ /* 0x004fca0000000f00 */
[----:B------:R-:W-:-:S04]  /*a8e0*/  IMAD R3, R6, 0x8, R3 ;  /* 0x0000000806037824 */ /* 0x000fc800078e0203 */
[----:B------:R0:W1:Y:S01]  /*a8f0*/  SYNCS.PHASECHK.TRANS64.TRYWAIT P0, [R3+URZ], R7 ;  /* 0x00000007030075a7 */ /* 0x000062000800017f */
[----:B------:R-:W2:Y:S01]  /*a900*/  LD.E R4, desc[UR36][R16.64+0x28] ;  /* 0x0000282410047980 */ /* 0x000ea2000c101900 */
[----:B------:R-:W-:Y:S01]  /*a910*/  BSSY B0, `(.L_x_3498) ;  /* 0x0000005000007945 */ /* 0x000fe20003800000 */
[----:B--2---:R-:W-:-:S04]  /*a920*/  LOP3.LUT R4, R4, 0x1, RZ, 0xfc, !PT ;  /* 0x0000000104047812 */ /* 0x004fc800078efcff */
[----:B------:R-:W-:-:S13]  /*a930*/  ISETP.NE.AND P1, PT, R4, 0x3, PT ;  /* 0x000000030400780c */ /* 0x000fda0003f25270 */
[----:B01----:R-:W-:Y:S05]  /*a940*/  @!P1 BRA `(.L_x_3499) ;  /* 0x0000000000049947 */ /* 0x003fea0003800000 */
[----:B------:R-:W-:Y:S01]  /*a950*/  BPT.TRAP 0x1 ;  /* 0x000000040000795c */ /* 0x000fe20000300000 */
.L_x_3499:
[----:B------:R-:W-:Y:S05]  /*a960*/  BSYNC B0 ;  /* 0x0000000000007941 */ /* 0x000fea0003800000 */
.L_x_3498:
[----:B------:R-:W-:Y:S04]  /*a970*/  BSSY B0, `(.L_x_3500) ;  /* 0x0000007000007945 */ /* 0x000fe80003800000 */
[----:B------:R-:W-:Y:S05]  /*a980*/  @P0 BRA `(.L_x_3501) ;  /* 0x0000000000140947 */ /* 0x000fea0003800000 */
[----:B------:R-:W2:Y:S02]  /*a990*/  LD.E.64 R4, desc[UR36][R16.64+0x40] ;  /* 0x0000402410047980 */ /* 0x000ea4000c101b00 */
[----:B--2---:R-:W-:-:S05]  /*a9a0*/  MOV R5, R4 ;  /* 0x0000000400057202 */ /* 0x004fca0000000f00 */
[----:B------:R-:W-:-:S04]  /*a9b0*/  IMAD R6, R6, 0x8, R5 ;  /* 0x0000000806067824 */ /* 0x000fc800078e0205 */
[----:B------:R-:W0:Y:S02]  /*a9c0*/  SYNCS.PHASECHK.TRANS64.TRYWAIT P0, [R6+URZ], R7 ;  /* 0x00000007060075a7 */ /* 0x000e24000800017f */
[----:B0-----:R-:W-:Y:S05]  /*a9d0*/  @!P0 BRA `(.L_x_3502) ;  /* 0x0000021800ec8947 */ /* 0x001fea0003800000 */
.L_x_3501:
[----:B------:R-:W-:Y:S05]  /*a9e0*/  BSYNC B0 ;  /* 0x0000000000007941 */ /* 0x000fea0003800000 */
.L_x_3500:
[----:B------:R-:W2:Y:S04]  /*a9f0*/  LDL R11, [R1+0x1f8] ;  /* 0x0001f800010b7983 */ /* 0x000ea80000100800 */
[----:B------:R-:W2:Y:S04]  /*aa00*/  LDL.64 R4, [R1+0xf8] ;  /* 0x0000f80001047983 */ /* 0x000ea80000100a00 */
[----:B------:R-:W3:Y:S04]  /*aa10*/  LDL R3, [R1+0x70] ;  /* 0x0000700001037983 */ /* 0x000ee80000100800 */
[----:B0-----:R-:W4:Y:S04]  /*aa20*/  LDL.64 R6, [R1+0xf0] ;  /* 0x0000f00001067983 */ /* 0x001f280000100a00 */
[----:B------:R-:W4:Y:S04]  /*aa30*/  LDL.64 R14, [R1+0xf0] ;  /* 0x0000f000010e7983 */ /* 0x000f280000100a00 */
[----:B------:R-:W4:Y:S04]  /*aa40*/  LDL.64 R12, [R1+0xf0] ;  /* 0x0000f000010c7983 */ /* 0x000f280000100a00 */
[----:B------:R-:W4:Y:S01]  /*aa50*/  LDL.64 R8, [R1+0xf0] ;  /* 0x0000f00001087983 */ /* 0x000f220000100a00 */
[----:B------:R-:W-:Y:S05]  /*aa60*/  WARPSYNC.ALL ;  /* 0x0000000000007948 */ /* 0x000fea0003800000 */
[----:B------:R-:W-:Y:S01]  /*aa70*/  WARPGROUP.ARRIVE ;  /* 0x00000000000079c5 */ /* 0x000fe20000000000 */
[----:B--2---:R-:W-:Y:S01]  /*aa80*/  IMAD R4, R11, 0xc00, R4 ;  /* 0x00000c000b047824 */ /* 0x004fe200078e0204 */
[----:B------:R-:W-:Y:S01]  /*aa90*/  R2UR UR7, R5 ;  /* 0x00000000050772ca */ /* 0x000fe200000e0000 */
[----:B------:R-:W-:Y:S01]  /*aaa0*/  IMAD.MOV.U32 R19, RZ, RZ, R5 ;  /* 0x000000ffff137224 */ /* 0x000fe200078e0005 */
[----:B------:R-:W2:Y:S01]  /*aab0*/  LDL R11, [R1] ;  /* 0x00000000010b7983 */ /* 0x000ea20000100800 */
[----:B---3--:R-:W-:-:S02]  /*aac0*/  ISETP.NE.U32.AND P0, PT, R3, RZ, PT ;  /* 0x000000ff0300720c */ /* 0x008fc40003f05070 */
[----:B------:R-:W-:Y:S02]  /*aad0*/  R2UR UR6, R4 ;  /* 0x00000000040672ca */ /* 0x000fe400000e0000 */
[----:B----4-:R-:W-:Y:S02]  /*aae0*/  R2UR UR4, R6 ;  /* 0x00000000060472ca */ /* 0x010fe400000e0000 */
[----:B------:R-:W-:Y:S01]  /*aaf0*/  R2UR UR5, R7 ;  /* 0x00000000070572ca */ /* 0x000fe200000e0000 */
[----:B------:R-:W-:Y:S01]  /*ab00*/  VIADD R18, R4, 0x2 ;  /* 0x0000000204127836 */ /* 0x000fe20000000000 */
[----:B------:R-:W3:Y:S01]  /*ab10*/  LDL.64 R6, [R1+0xf0] ;  /* 0x0000f00001067983 */ /* 0x000ee20000100a00 */
[----:B------:R-:W-:Y:S02]  /*ab20*/  VIADD R14, R14, 0x2 ;  /* 0x000000020e0e7836 */ /* 0x000fe40000000000 */
[----:B------:R-:W-:Y:S02]  /*ab30*/  VIADD R12, R12, 0x4 ;  /* 0x000000040c0c7836 */ /* 0x000fe40000000000 */
[----:B------:R-:W-:Y:S01]  /*ab40*/  VOTEU.ANY UP0, P0 ;  /* 0x00000000003f7886 */ /* 0x000fe20000000100 */
[----:B------:R0:W5:Y:S05]  /*ab50*/  LDL R3, [R1+0x1f8] ;  /* 0x0001f80001037983 */ /* 0x00016a0000100800 */
[----:B------:R-:W-:Y:S01]  /*ab60*/  HGMMA.64x96x16.F32.BF16 R24, gdesc[UR4], R24, UP0, gsb0 ;  /* 0x01600000041879f0 */ /* 0x000fe2000b801818 */
[----:B------:R-:W-:-:S02]  /*ab70*/  R2UR UR6, R18 ;  /* 0x00000000120672ca */ /* 0x000fc400000e0000 */
[----:B------:R-:W-:Y:S02]  /*ab80*/  R2UR UR7, R19 ;  /* 0x00000000130772ca */ /* 0x000fe400000e0000 */
[----:B------:R-:W-:Y:S02]  /*ab90*/  R2UR UR4, R14 ;  /* 0x000000000e0472ca */ /* 0x000fe400000e0000 */
[----:B------:R-:W-:Y:S02]  /*aba0*/  R2UR UR5, R15 ;  /* 0x000000000f0572ca */ /* 0x000fe400000e0000 */
[----:B------:R-:W4:Y:S01]  /*abb0*/  LDL.64 R14, [R1+0xf0] ;  /* 0x0000f000010e7983 */ /* 0x000f220000100a00 */
[----:B------:R-:W-:Y:S02]  /*abc0*/  VIADD R18, R4, 0x4 ;  /* 0x0000000404127836 */ /* 0x000fe40000000000 */
[----:B------:R-:W-:Y:S01]  /*abd0*/  IMAD.MOV.U32 R19, RZ, RZ, R5 ;  /* 0x000000ffff137224 */ /* 0x000fe200078e0005 */
[----:B------:R-:W-:-:S02]  /*abe0*/  WARPGROUP.DEPBAR.LE gsb0, 0x0 ;  /* 0x00008000000079c5 */ /* 0x000fc40000010000 */
[----:B------:R-:W-:-:S06]  /*abf0*/  WARPGROUP.ARRIVE ;  /* 0x00000000000079c5 */ /* 0x000fcc0000000000 */
[----:B------:R-:W-:Y:S01]  /*ac00*/  HGMMA.64x96x16.F32.BF16 R24, gdesc[UR4], R24, gsb0 ;  /* 0x01600000041879f0 */ /* 0x000fe20008001818 */
[----:B------:R-:W-:Y:S02]  /*ac10*/  R2UR UR6, R18 ;  /* 0x00000000120672ca */ /* 0x000fe400000e0000 */
[----:B------:R-:W-:Y:S02]  /*ac20*/  R2UR UR7, R19 ;  /* 0x00000000130772ca */ /* 0x000fe400000e0000 */
[----:B------:R-:W-:Y:S02]  /*ac30*/  R2UR UR4, R12 ;  /* 0x000000000c0472ca */ /* 0x000fe400000e0000 */
[----:B------:R-:W-:Y:S02]  /*ac40*/  R2UR UR5, R13 ;  /* 0x000000000d0572ca */ /* 0x000fe400000e0000 */
[----:B------:R-:W2:Y:S01]  /*ac50*/  LDL.64 R12, [R1+0xf0] ;  /* 0x0000f000010c7983 */ /* 0x000ea20000100a00 */
        /* <DEDUP_REMOVED lines=12> */
[----:B------:R-:W-:Y:S01]  /*ad20*/  IMAD.MOV.U32 R19, RZ, RZ, R5 ;  /* 0x000000ffff137224 */ /* 0x000fe200078e0005 */
[----:B------:R-:W-:Y:S02]  /*ad30*/  WARPGROUP.DEPBAR.LE gsb0, 0x0 ;  /* 0x00008000000079c5 */ /* 0x000fe40000010000 */
[----:B------:R-:W-:-:S06]  /*ad40*/  WARPGROUP.ARRIVE ;  /* 0x00000000000079c5 */ /* 0x000fcc0000000000 */
[----:B------:R-:W-:Y:S01]  /*ad50*/  HGMMA.64x96x16.F32.BF16 R24, gdesc[UR4], R24, gsb0 ;  /* 0x01600000041879f0 */ /* 0x000fe20008001818 */
[----:B---3--:R-:W-:Y:S01]  /*ad60*/  VIADD R6, R6, 0x400 ;  /* 0x0000040006067836 */ /* 0x008fe20000000000 */
        /* <DEDUP_REMOVED lines=91> */
[----:B------:R-:W-:Y:S01]  /*b320*/  R2UR UR5, R7 ;  /* 0x00000000070572ca */ /* 0x000fe200000e0000 */
[----:B----4-:R-:W-:Y:S01]  /*b330*/  VIADD R14, R14, 0xc02 ;  /* 0x00000c020e0e7836 */ /* 0x010fe20000000000 */
[----:B------:R0:W5:Y:S01]  /*b340*/  LDL R18, [R1+0xc] ;  /* 0x00000c0001127983 */ /* 0x0001620000100800 */
        /* <DEDUP_REMOVED lines=9> */
[----:B--2---:R-:W-:Y:S02]  /*b3e0*/  VIADD R12, R12, 0xc04 ;  /* 0x00000c040c0c7836 */ /* 0x004fe40000000000 */
        /* <DEDUP_REMOVED lines=47> */
.L_x_3504:
[----:B------:R-:W-:Y:S05]  /*b6e0*/  BSYNC B0 ;  /* 0x0000000000007941 */ /* 0x000fea0003800000 */
.L_x_3503:
[----:B0-----:R-:W2:Y:S02]  /*b6f0*/  LDL.64 R4, [R1+0x20] ;  /* 0x0000200001047983 */ /* 0x001ea40000100a00 */
[----:B--2---:R-:W-:-:S05]  /*b700*/  MOV R4, R4 ;  /* 0x0000000400047202 */ /* 0x004fca0000000f00 */
[----:B-----5:R-:W-:-:S05]  /*b710*/  IMAD R3, R3, 0x8, R4 ;  /* 0x0000000803037824 */ /* 0x020fca00078e0204 */
[----:B------:R-:W-:-:S04]  /*b720*/  PRMT R3, R18, 0x654, R3 ;  /* 0x0000065412037816 */ /* 0x000fc80000000003 */
[----:B------:R0:W-:Y:S01]  /*b730*/  SYNCS.ARRIVE.TRANS64.RED.A1T0 RZ, [R3+URZ], RZ ;  /* 0x000000ff03ff79a7 */ /* 0x0001e2000810043f */
[----:B------:R-:W2:Y:S04]  /*b740*/  LD.E.64 R4, desc[UR36][R16.64+0x150] ;  /* 0x0001502410047980 */ /* 0x000ea8000c101b00 */
[----:B--2---:R-:W2:Y:S04]  /*b750*/  LD.E R6, desc[UR36][R4.64] ;  /* 0x0000002404067980 */ /* 0x004ea8000c101900 */
[----:B------:R-:W3:Y:S01]  /*b760*/  LDL.64 R4, [R1+0x210] ;  /* 0x0002100001047983 */ /* 0x000ee20000100a00 */
[-C--:B--2---:R-:W-:Y:S01]  /*b770*/  FMUL.FTZ R11, R24, R6.reuse ;  /* 0x00000006180b7220 */ /* 0x084fe20000410000 */
[-C--:B------:R-:W-:Y:S01]  /*b780*/  FMUL.FTZ R14, R25, R6.reuse ;  /* 0x00000006190e7220 */ /* 0x080fe20000410000 */
[-C--:B------:R-:W-:Y:S01]  /*b790*/  FMUL.FTZ R18, R28, R6.reuse ;  /* 0x000000061c127220 */ /* 0x080fe20000410000 */
[-C--:B------:R-:W-:Y:S01]  /*b7a0*/  FMUL.FTZ R21, R29, R6.reuse ;  /* 0x000000061d157220 */ /* 0x080fe20000410000 */
[-C--:B0-----:R-:W-:Y:S01]  /*b7b0*/  FMUL.FTZ R3, R27, R6.reuse ;  /* 0x000000061b037220 */ /* 0x081fe20000410000 */
        /* <DEDUP_REMOVED lines=9> */
[----:B------:R-:W0:Y:S01]  /*b850*/  MUFU.TANH R14, R14 ;  /* 0x0000000e000e7308 */ /* 0x000e220000002400 */
[-C--:B------:R-:W-:Y:S01]  /*b860*/  FMUL.FTZ R78, R39, R6.reuse ;  /* 0x00000006274e7220 */ /* 0x080fe20000410000 */
[-C--:B------:R-:W-:Y:S01]  /*b870*/  FMUL.FTZ R39, R44, R6.reuse ;  /* 0x000000062c277220 */ /* 0x080fe20000410000 */
[-C--:B------:R-:W-:Y:S01]  /*b880*/  FMUL.FTZ R41, R45, R6.reuse ;  /* 0x000000062d297220 */ /* 0x080fe20000410000 */
[-C--:B------:R-:W-:Y:S01]  /*b890*/  FMUL.FTZ R40, R42, R6.reuse ;  /* 0x000000062a287220 */ /* 0x080fe20000410000 */
[-C--:B------:R-:W-:Y:S01]  /*b8a0*/  FMUL.FTZ R42, R43, R6.reuse ;  /* 0x000000062b2a7220 */ /* 0x080fe20000410000 */
[-C--:B------:R-:W-:Y:S01]  /*b8b0*/  FMUL.FTZ R43, R48, R6.reuse ;  /* 0x00000006302b7220 */ /* 0x080fe20000410000 */
[----:B------:R-:W-:Y:S01]  /*b8c0*/  FMUL.FTZ R45, R49, R6 ;  /* 0x00000006312d7220 */ /* 0x000fe20000410000 */
[----:B------:R-:W1:Y:S01]  /*b8d0*/  MUFU.TANH R18, R18 ;  /* 0x0000001200127308 */ /* 0x000e620000002400 */
[----:B---3--:R-:W-:Y:S01]  /*b8e0*/  FMNMX.FTZ R7, R11, R4, !PT ;  /* 0x000000040b077209 */ /* 0x008fe20007810000 */
[-C--:B------:R-:W-:Y:S01]  /*b8f0*/  FMUL.FTZ R44, R46, R6.reuse ;  /* 0x000000062e2c7220 */ /* 0x080fe20000410000 */
[-C--:B------:R-:W-:Y:S01]  /*b900*/  FMUL.FTZ R46, R47, R6.reuse ;  /* 0x000000062f2e7220 */ /* 0x080fe20000410000 */
[-C--:B------:R-:W-:Y:S01]  /*b910*/  FMUL.FTZ R47, R52, R6.reuse ;  /* 0x00000006342f7220 */ /* 0x080fe20000410000 */
[-C--:B------:R-:W-:Y:S01]  /*b920*/  FMUL.FTZ R12, R26, R6.reuse ;  /* 0x000000061a0c7220 */ /* 0x080fe20000410000 */
[-C--:B------:R-:W-:Y:S01]  /*b930*/  FMUL.FTZ R49, R53, R6.reuse ;  /* 0x0000000635317220 */ /* 0x080fe20000410000 */
[-C--:B------:R-:W-:Y:S01]  /*b940*/  FMUL.FTZ R48, R50, R6.reuse ;  /* 0x0000000632307220 */ /* 0x080fe20000410000 */
[----:B------:R-:W2:Y:S01]  /*b950*/  MUFU.TANH R21, R21 ;  /* 0x0000001500157308 */ /* 0x000ea20000002400 */
[----:B0-----:R-:W-:Y:S01]  /*b960*/  FMNMX.FTZ R7, R14, R7, !PT ;  /* 0x000000070e077209 */ /* 0x001fe20007810000 */
[-C--:B------:R-:W-:Y:S01]  /*b970*/  FMUL.FTZ R50, R51, R6.reuse ;  /* 0x0000000633327220 */ /* 0x080fe20000410000 */
[-C--:B------:R-:W-:Y:S01]  /*b980*/  FMUL.FTZ R51, R56, R6.reuse ;  /* 0x0000000638337220 */ /* 0x080fe20000410000 */
        /* <DEDUP_REMOVED lines=19> */
[----:B------:R-:W-:Y:S01]  /*bac0*/  FMUL.FTZ R62, R63, R6 ;  /* 0x000000063f3e7220 */ /* 0x000fe20000410000 */
[----:B------:R-:W2:Y:S01]  /*bad0*/  MUFU.TANH R31, R31 ;  /* 0x0000001f001f7308 */ /* 0x000ea20000002400 */
[----:B0-----:R-:W-:Y:S01]  /*bae0*/  FMNMX.FTZ R8, R27, R8, !PT ;  /* 0x000000081b087209 */ /* 0x001fe20007810000 */
[-C--:B------:R-:W-:Y:S01]  /*baf0*/  FMUL.FTZ R64, R66, R6.reuse ;  /* 0x0000000642407220 */ /* 0x080fe20000410000 */
[-C--:B------:R-:W-:Y:S01]  /*bb00*/  FMUL.FTZ R66, R67, R6.reuse ;  /* 0x0000000643427220 */ /* 0x080fe20000410000 */
[-C--:B------:R-:W-:Y:S01]  /*bb10*/  FMUL.FTZ R68, R70, R6.reuse ;  /* 0x0000000646447220 */ /* 0x080fe20000410000 */
[----:B------:R-:W-:Y:S01]  /*bb20*/  FMUL.FTZ R70, R71, R6 ;  /* 0x0000000647467220 */ /* 0x000fe20000410000 */
[----:B------:R-:W3:Y:S02]  /*bb30*/  LDL R25, [R1+0x230] ;  /* 0x0002300001197983 */ /* 0x000ee40000100800 */
        /* <DEDUP_REMOVED lines=55> */
[----:B-1----:R-:W-:-:S05]  /*beb0*/  FMNMX.FTZ R8, R69, R8, !PT ;  /* 0x0000000845087209 */ /* 0x002fca0007810000 */
[----:B------:R-:W1:Y:S02]  /*bec0*/  SHFL.BFLY PT, R9, R8, 0x2, 0x1f ;  /* 0x0c401f0008097f89 */ /* 0x000e6400000e0000 */
[----:B------:R-:W4:Y:S01]  /*bed0*/  MUFU.TANH R46, R46 ;  /* 0x0000002e002e7308 */ /* 0x000f220000002400 */
[----:B--2---:R-:W-:-:S07]  /*bee0*/  FMNMX.FTZ R7, R42, R7, !PT ;  /* 0x000000072a077209 */ /* 0x004fce0007810000 */
[----:B------:R-:W2:Y:S01]  /*bef0*/  MUFU.TANH R48, R48 ;  /* 0x0000003000307308 */ /* 0x000ea20000002400 */
[----:B0-----:R-:W-:-:S07]  /*bf00*/  FMNMX.FTZ R7, R44, R7, !PT ;  /* 0x000000072c077209 */ /* 0x001fce0007810000 */
[----:B------:R-:W0:Y:S01]  /*bf10*/  MUFU.TANH R50, R50 ;  /* 0x0000003200327308 */ /* 0x000e220000002400 */
[----:B----4-:R-:W-:Y:S02]  /*bf20*/  FMNMX.FTZ R7, R46, R7, !PT ;  /* 0x000000072e077209 */ /* 0x010fe40007810000 */
[----:B-1----:R-:W-:-:S05]  /*bf30*/  FMNMX.FTZ R13, R8, R9, !PT ;  /* 0x00000009080d7209 */ /* 0x002fca0007810000 */
[----:B------:R-:W1:Y:S01]  /*bf40*/  MUFU.TANH R52, R52 ;  /* 0x0000003400347308 */ /* 0x000e620000002400 */
[----:B--2---:R-:W-:Y:S01]  /*bf50*/  FMNMX.FTZ R7, R48, R7, !PT ;  /* 0x0000000730077209 */ /* 0x004fe20007810000 */
[----:B------:R-:W2:Y:S06]  /*bf60*/  SHFL.BFLY PT, R20, R13, 0x1, 0x1f ;  /* 0x0c201f000d147f89 */ /* 0x000eac00000e0000 */
[----:B------:R-:W4:Y:S01]  /*bf70*/  MUFU.TANH R54, R54 ;  /* 0x0000003600367308 */ /* 0x000f220000002400 */
[----:B0-----:R-:W-:-:S07]  /*bf80*/  FMNMX.FTZ R7, R50, R7, !PT ;  /* 0x0000000732077209 */ /* 0x001fce0007810000 */
[----:B------:R-:W0:Y:S01]  /*bf90*/  MUFU.TANH R56, R56 ;  /* 0x0000003800387308 */ /* 0x000e220000002400 */
[----:B-1----:R-:W-:-:S07]  /*bfa0*/  FMNMX.FTZ R7, R52, R7, !PT ;  /* 0x0000000734077209 */ /* 0x002fce0007810000 */
[----:B------:R-:W1:Y:S01]  /*bfb0*/  MUFU.TANH R58, R58 ;  /* 0x0000003a003a7308 */ /* 0x000e620000002400 */
[----:B----4-:R-:W-:Y:S02]  /*bfc0*/  FMNMX.FTZ R7, R54, R7, !PT ;  /* 0x0000000736077209 */ /* 0x010fe40007810000 */
[----:B--2---:R-:W-:-:S05]  /*bfd0*/  FMNMX.FTZ R20, R13, R20, !PT ;  /* 0x000000140d147209 */ /* 0x004fca0007810000 */
        /* <DEDUP_REMOVED lines=11> */
[----:B--2---:R-:W-:-:S04]  /*c090*/  FMNMX.FTZ R7, R66, R7, !PT ;  /* 0x0000000742077209 */ /* 0x004fc80007810000 */
[----:B0-----:R-:W-:-:S04]  /*c0a0*/  FMNMX.FTZ R7, R68, R7, !PT ;  /* 0x0000000744077209 */ /* 0x001fc80007810000 */
[----:B-1----:R-:W-:Y:S02]  /*c0b0*/  FMNMX.FTZ R9, R70, R7, !PT ;  /* 0x0000000746097209 */ /* 0x002fe40007810000 */
[----:B------:R-:W2:Y:S04]  /*c0c0*/  LDL.64 R6, [R1+0x220] ;  /* 0x0002200001067983 */ /* 0x000ea80000100a00 */
[----:B------:R-:W-:Y:S04]  /*c0d0*/  STL.64 [R1+0x210], R8 ;  /* 0x0002100801007387 */ /* 0x000fe80000100a00 */
[----:B------:R-:W-:Y:S04]  /*c0e0*/  STL [R1+0x210], R20 ;  /* 0x0002101401007387 */ /* 0x000fe80000100800 */
[----:B------:R-:W4:Y:S04]  /*c0f0*/  LDL R24, [R1+0x210] ;  /* 0x0002100001187983 */ /* 0x000f280000100800 */
[----:B------:R-:W2:Y:S01]  /*c100*/  LDL R19, [R1+0x214] ;  /* 0x0002140001137983 */ /* 0x000ea20000100800 */
[----:B----4-:R-:W-:-:S04]  /*c110*/  FADD.FTZ R4, R4, -R24 ;  /* 0x8000001804047221 */ /* 0x010fc80000010000 */
[----:B---3--:R-:W-:-:S04]  /*c120*/  FMUL.FTZ R4, R4, R25 ;  /* 0x0000001904047220 */ /* 0x008fc80000410000 */
[----:B------:R2:W-:Y:S02]  /*c130*/  MUFU.EX2 R13, R4 ;  /* 0x00000004000d7308 */ /* 0x0005e40000000800 */
[----:B--2---:R-:W0:Y:S02]  /*c140*/  SHFL.BFLY PT, R4, R19, 0x2, 0x1f ;  /* 0x0c401f0013047f89 */ /* 0x004e2400000e0000 */
[----:B0-----:R-:W-:-:S05]  /*c150*/  FMNMX.FTZ R4, R4, R19, !PT ;  /* 0x0000001304047209 */ /* 0x001fca0007810000 */
[----:B------:R-:W0:Y:S01]  /*c160*/  SHFL.BFLY PT, R9, R4, 0x1, 0x1f ;  /* 0x0c201f0004097f89 */ /* 0x000e2200000e0000 */
[----:B------:R-:W-:-:S04]  /*c170*/  FMUL.FTZ R24, R25, R24 ;  /* 0x0000001819187220 */ /* 0x000fc80000410000 */
[-CC-:B------:R-:W-:Y:S01]  /*c180*/  FFMA.FTZ R160, R37, R25.reuse, -R24.reuse ;  /* 0x0000001925a07223 */ /* 0x180fe20000010818 */
[-CC-:B------:R-:W-:Y:S01]  /*c190*/  FFMA.FTZ R152, R11, R25.reuse, -R24.reuse ;  /* 0x000000190b987223 */ /* 0x180fe20000010818 */
[-CC-:B------:R-:W-:Y:S01]  /*c1a0*/  FFMA.FTZ R15, R14, R25.reuse, -R24.reuse ;  /* 0x000000190e0f7223 */ /* 0x180fe20000010818 */
[-CC-:B------:R-:W-:Y:S01]  /*c1b0*/  FFMA.FTZ R154, R18, R25.reuse, -R24.reuse ;  /* 0x00000019129a7223 */ /* 0x180fe20000010818 */
[----:B------:R-:W-:Y:S01]  /*c1c0*/  FFMA.FTZ R36, R21, R25, -R24 ;  /* 0x0000001915247223 */ /* 0x000fe20000010818 */
[----:B0-----:R-:W-:-:S05]  /*c1d0*/  FMNMX.FTZ R8, R4, R9, !PT ;  /* 0x0000000904087209 */ /* 0x001fca0007810000 */
[----:B------:R-:W-:Y:S01]  /*c1e0*/  FADD.FTZ R4, R5, -R8 ;  /* 0x8000000805047221 */ /* 0x000fe20000010000 */
[----:B------:R-:W-:-:S04]  /*c1f0*/  FMUL.FTZ R5, R8, R25 ;  /* 0x0000001908057220 */ /* 0x000fc80000410000 */
[-CC-:B------:R-:W-:Y:S01]  /*c200*/  FFMA.FTZ R37, R12, R25.reuse, -R5.reuse ;  /* 0x000000190c257223 */ /* 0x180fe20000010805 */
[----:B------:R-:W-:Y:S01]  /*c210*/  FMUL.FTZ R4, R25, R4 ;  /* 0x0000000419047220 */ /* 0x000fe20000410000 */
        /* <DEDUP_REMOVED lines=19> */
[-C--:B------:R-:W-:Y:S01]  /*c350*/  FFMA.FTZ R19, R69, R25.reuse, -R24 ;  /* 0x0000001945137223 */ /* 0x080fe20000010818 */
[----:B------:R-:W-:Y:S01]  /*c360*/  MUFU.EX2 R152, R152 ;  /* 0x0000009800987308 */ /* 0x000fe20000000800 */
[-CC-:B------:R-:W-:Y:S01]  /*c370*/  FFMA.FTZ R35, R26, R25.reuse, -R5.reuse ;  /* 0x000000191a237223 */ /* 0x180fe20000010805 */
[----:B------:R-:W-:-:S06]  /*c380*/  FFMA.FTZ R155, R72, R25, -R5 ;  /* 0x00000019489b7223 */ /* 0x000fcc0000010805 */
[----:B------:R-:W-:Y:S08]  /*c390*/  MUFU.EX2 R24, R4 ;  /* 0x0000000400187308 */ /* 0x000ff00000000800 */
[----:B------:R-:W0:Y:S01]  /*c3a0*/  MUFU.EX2 R37, R37 ;  /* 0x0000002500257308 */ /* 0x000e220000000800 */
[----:B------:R-:W-:-:S07]  /*c3b0*/  FFMA.FTZ R33, R74, R25, -R5 ;  /* 0x000000194a217223 */ /* 0x000fce0000010805 */
[----:B------:R-:W-:Y:S08]  /*c3c0*/  MUFU.EX2 R15, R15 ;  /* 0x0000000f000f7308 */ /* 0x000ff00000000800 */
[----:B------:R-:W1:Y:S01]  /*c3d0*/  MUFU.EX2 R153, R153 ;  /* 0x0000009900997308 */ /* 0x000e620000000800 */
[----:B------:R-:W-:-:S07]  /*c3e0*/  FFMA.FTZ R157, R76, R25, -R5 ;  /* 0x000000194c9d7223 */ /* 0x000fce0000010805 */
[----:B------:R-:W-:Y:S08]  /*c3f0*/  MUFU.EX2 R154, R154 ;  /* 0x0000009a009a7308 */ /* 0x000ff00000000800 */
[----:B------:R-:W2:Y:S01]  /*c400*/  MUFU.EX2 R35, R35 ;  /* 0x0000002300237308 */ /* 0x000ea20000000800 */
[----:B0-----:R-:W-:Y:S01]  /*c410*/  FFMA.FTZ R4, R7, R24, R37 ;  /* 0x0000001807047223 */ /* 0x001fe20000010025 */
[----:B------:R-:W-:-:S06]  /*c420*/  FFMA.FTZ R6, R13, R6, R152 ;  /* 0x000000060d067223 */ /* 0x000fcc0000010098 */
        /* <DEDUP_REMOVED lines=105> */
[----:B------:R-:W-:Y:S01]  /*cac0*/  STL [R1+0x214], R8 ;  /* 0x0002140801007387 */ /* 0x000fe20000100800 */
[----:B---3--:R-:W-:-:S05]  /*cad0*/  FADD.FTZ R5, R11, R6 ;  /* 0x000000060b057221 */ /* 0x008fca0000010000 */
[----:B------:R0:W-:Y:S04]  /*cae0*/  STL.64 [R1+0x220], R4 ;  /* 0x0002200401007387 */ /* 0x0001e80000100a00 */
[----:B------:R-:W2:Y:S01]  /*caf0*/  LD.E R12, desc[UR36][R16.64+0x240] ;  /* 0x00024024100c7980 */ /* 0x000ea2000c101900 */
[----:B------:R-:W-:-:S05]  /*cb00*/  IADD3 R6, P0, R16, 0x240, RZ ;  /* 0x0000024010067810 */ /* 0x000fca0007f1e0ff */
[----:B0-----:R-:W-:Y:S01]  /*cb10*/  IMAD.X R5, RZ, RZ, R17, P0 ;  /* 0x000000ffff057224 */ /* 0x001fe200000e0611 */
[----:B------:R-:W-:Y:S01]  /*cb20*/  LOP3.LUT R4, R6, 0x4, RZ, 0xfc, !PT ;  /* 0x0000000406047812 */ /* 0x000fe200078efcff */
[----:B--2---:R-:W-:-:S05]  /*cb30*/  FMUL.FTZ R7, R13, R12 ;  /* 0x0000000c0d077220 */ /* 0x004fca0000410000 */
[----:B------:R-:W-:Y:S04]  /*cb40*/  ST.E desc[UR36][R16.64+0x240], R7 ;  /* 0x0002400710007985 */ /* 0x000fe8000c101924 */
[----:B------:R-:W2:Y:S02]  /*cb50*/  LD.E R12, desc[UR36][R4.64] ;  /* 0x00000024040c7980 */ /* 0x000ea4000c101900 */
[----:B--2---:R-:W-:-:S05]  /*cb60*/  FMUL.FTZ R9, R13, R12 ;  /* 0x0000000c0d097220 */ /* 0x004fca0000410000 */
[----:B------:R0:W-:Y:S04]  /*cb70*/  ST.E desc[UR36][R4.64], R9 ;  /* 0x0000000904007985 */ /* 0x0001e8000c101924 */
[----:B------:R-:W0:Y:S04]  /*cb80*/  LD.E R118, desc[UR36][R16.64+0x254] ;  /* 0x0002542410767980 */ /* 0x000e28000c101900 */
[----:B------:R-:W2:Y:S04]  /*cb90*/  LD.E R8, desc[UR36][R16.64+0x434] ;  /* 0x0004342410087980 */ /* 0x000ea8000c101900 */
[----:B------:R-:W3:Y:S04]  /*cba0*/  LD.E R132, desc[UR36][R16.64+0x290] ;  /* 0x0002902410847980 */ /* 0x000ee8000c101900 */
[----:B------:R-:W4:Y:S04]  /*cbb0*/  LD.E R116, desc[UR36][R16.64+0x250] ;  /* 0x0002502410747980 */ /* 0x000f28000c101900 */
[----:B------:R-:W3:Y:S04]  /*cbc0*/  LD.E R120, desc[UR36][R16.64+0x260] ;  /* 0x0002602410787980 */ /* 0x000ee8000c101900 */
        /* <DEDUP_REMOVED lines=56> */
[----:B------:R-:W3:Y:S01]  /*cf50*/  LD.E R38, desc[UR36][R16.64+0x430] ;  /* 0x0004302410267980 */ /* 0x000ee2000c101900 */
[C---:B0-----:R-:W-:Y:S01]  /*cf60*/  FMUL.FTZ R9, R13.reuse, R118 ;  /* 0x000000760d097220 */ /* 0x041fe20000410000 */
[----:B--2---:R-:W-:-:S04]  /*cf70*/  FMUL.FTZ R45, R13, R8 ;  /* 0x000000080d2d7220 */ /* 0x004fc80000410000 */
[----:B------:R3:W-:Y:S04]  /*cf80*/  ST.E desc[UR36][R16.64+0x254], R9 ;  /* 0x0002540910007985 */ /* 0x0007e8000c101924 */
[----:B------:R0:W-:Y:S01]  /*cf90*/  ST.E desc[UR36][R16.64+0x434], R45 ;  /* 0x0004342d10007985 */ /* 0x0001e2000c101924 */
[C---:B----4-:R-:W-:Y:S01]  /*cfa0*/  FMUL.FTZ R7, R13.reuse, R116 ;  /* 0x000000740d077220 */ /* 0x050fe20000410000 */
[C---:B---3--:R-:W-:Y:S01]  /*cfb0*/  FMUL.FTZ R9, R13.reuse, R132 ;  /* 0x000000840d097220 */ /* 0x048fe20000410000 */
[C---:B------:R-:W-:Y:S01]  /*cfc0*/  FMUL.FTZ R25, R13.reuse, R120 ;  /* 0x000000780d197220 */ /* 0x040fe20000410000 */
[----:B------:R-:W-:-:S03]  /*cfd0*/  FMUL.FTZ R27, R13, R122 ;  /* 0x0000007a0d1b7220 */ /* 0x000fc60000410000 */
[----:B------:R1:W-:Y:S01]  /*cfe0*/  ST.E desc[UR36][R16.64+0x290], R9 ;  /* 0x0002900910007985 */ /* 0x0003e2000c101924 */
[C---:B------:R-:W-:Y:S01]  /*cff0*/  FMUL.FTZ R39, R13.reuse, R124 ;  /* 0x0000007c0d277220 */ /* 0x040fe20000410000 */
[C---:B------:R-:W-:Y:S01]  /*d000*/  FMUL.FTZ R41, R13.reuse, R126 ;  /* 0x0000007e0d297220 */ /* 0x040fe20000410000 */
[C---:B------:R-:W-:Y:S01]  /*d010*/  FMUL.FTZ R43, R13.reuse, R128 ;  /* 0x000000800d2b7220 */ /* 0x040fe20000410000 */
[C---:B0-----:R-:W-:Y:S01]  /*d020*/  FMUL.FTZ R45, R13.reuse, R134 ;  /* 0x000000860d2d7220 */ /* 0x041fe20000410000 */
[C---:B------:R-:W-:Y:S01]  /*d030*/  FMUL.FTZ R47, R13.reuse, R136 ;  /* 0x000000880d2f7220 */ /* 0x040fe20000410000 */
        /* <DEDUP_REMOVED lines=13> */
[C---:B0-----:R-:W-:Y:S01]  /*d110*/  FMUL.FTZ R41, R13.reuse, R146 ;  /* 0x000000920d297220 */ /* 0x041fe20000410000 */
[C---:B-1----:R-:W-:Y:S02]  /*d120*/  FMUL.FTZ R43, R13.reuse, R148 ;  /* 0x000000940d2b7220 */ /* 0x042fe40000410000 */
[----:B------:R0:W-:Y:S01]  /*d130*/  ST.E desc[UR36][R16.64+0x2e0], R9 ;  /* 0x0002e00910007985 */ /* 0x0001e2000c101924 */
[C---:B--2---:R-:W-:Y:S01]  /*d140*/  FMUL.FTZ R45, R13.reuse, R114 ;  /* 0x000000720d2d7220 */ /* 0x044fe20000410000 */
[C---:B---3--:R-:W-:Y:S02]  /*d150*/  FMUL.FTZ R47, R13.reuse, R112 ;  /* 0x000000700d2f7220 */ /* 0x048fe40000410000 */
[----:B------:R1:W-:Y:S01]  /*d160*/  ST.E desc[UR36][R16.64+0x284], R7 ;  /* 0x0002840710007985 */ /* 0x0003e2000c101924 */
[----:B0-----:R-:W-:-:S03]  /*d170*/  FMUL.FTZ R9, R13, R92 ;  /* 0x0000005c0d097220 */ /* 0x001fc60000410000 */
[----:B------:R0:W-:Y:S01]  /*d180*/  ST.E desc[UR36][R16.64+0x2b0], R25 ;  /* 0x0002b01910007985 */ /* 0x0001e2000c101924 */
[----:B------:R-:W-:-:S03]  /*d190*/  FMUL.FTZ R49, R13, R138 ;  /* 0x0000008a0d317220 */ /* 0x000fc60000410000 */
[----:B------:R2:W-:Y:S01]  /*d1a0*/  ST.E desc[UR36][R16.64+0x2b4], R27 ;  /* 0x0002b41b10007985 */ /* 0x0005e2000c101924 */
[----:B-1----:R-:W-:-:S03]  /*d1b0*/  FMUL.FTZ R7, R13, R150 ;  /* 0x000000960d077220 */ /* 0x002fc60000410000 */
[----:B------:R1:W-:Y:S04]  /*d1c0*/  ST.E desc[UR36][R16.64+0x2c0], R39 ;  /* 0x0002c02710007985 */ /* 0x0003e8000c101924 */
[----:B------:R3:W-:Y:S01]  /*d1d0*/  ST.E desc[UR36][R16.64+0x2c4], R41 ;  /* 0x0002c42910007985 */ /* 0x0007e2000c101924 */
[----:B0-----:R-:W-:-:S03]  /*d1e0*/  FMUL.FTZ R25, R13, R110 ;  /* 0x0000006e0d197220 */ /* 0x001fc60000410000 */
[----:B------:R0:W-:Y:S01]  /*d1f0*/  ST.E desc[UR36][R16.64+0x2d0], R43 ;  /* 0x0002d02b10007985 */ /* 0x0001e2000c101924 */
[----:B--2---:R-:W-:-:S03]  /*d200*/  FMUL.FTZ R27, R13, R102 ;  /* 0x000000660d1b7220 */ /* 0x004fc60000410000 */
[----:B------:R2:W-:Y:S01]  /*d210*/  ST.E desc[UR36][R16.64+0x2f0], R45 ;  /* 0x0002f02d10007985 */ /* 0x0005e2000c101924 */
[----:B-1----:R-:W-:-:S03]  /*d220*/  FMUL.FTZ R39, R13, R108 ;  /* 0x0000006c0d277220 */ /* 0x002fc60000410000 */
[----:B------:R1:W-:Y:S01]  /*d230*/  ST.E desc[UR36][R16.64+0x2f4], R47 ;  /* 0x0002f42f10007985 */ /* 0x0003e2000c101924 */
[C---:B---3--:R-:W-:Y:S01]  /*d240*/  FMUL.FTZ R41, R13.reuse, R106 ;  /* 0x0000006a0d297220 */ /* 0x048fe20000410000 */
[C---:B0-----:R-:W-:Y:S02]  /*d250*/  FMUL.FTZ R43, R13.reuse, R104 ;  /* 0x000000680d2b7220 */ /* 0x041fe40000410000 */
[----:B------:R0:W-:Y:S01]  /*d260*/  ST.E desc[UR36][R16.64+0x330], R9 ;  /* 0x0003300910007985 */ /* 0x0001e2000c101924 */
[C---:B--2---:R-:W-:Y:S01]  /*d270*/  FMUL.FTZ R45, R13.reuse, R98 ;  /* 0x000000620d2d7220 */ /* 0x044fe20000410000 */
[C---:B-1----:R-:W-:Y:S02]  /*d280*/  FMUL.FTZ R47, R13.reuse, R96 ;  /* 0x000000600d2f7220 */ /* 0x042fe40000410000 */
[----:B------:R1:W-:Y:S01]  /*d290*/  ST.E desc[UR36][R16.64+0x2a4], R49 ;  /* 0x0002a43110007985 */ /* 0x0003e2000c101924 */
[----:B0-----:R-:W-:-:S03]  /*d2a0*/  FMUL.FTZ R9, R13, R72 ;  /* 0x000000480d097220 */ /* 0x001fc60000410000 */
[----:B------:R0:W-:Y:S04]  /*d2b0*/  ST.E desc[UR36][R16.64+0x2d4], R7 ;  /* 0x0002d40710007985 */ /* 0x0001e8000c101924 */
        /* <DEDUP_REMOVED lines=10> */
[----:B---3--:R-:W-:-:S03]  /*d360*/  FMUL.FTZ R39, R13, R88 ;  /* 0x000000580d277220 */ /* 0x008fc60000410000 */
[----:B------:R3:W-:Y:S01]  /*d370*/  ST.E desc[UR36][R16.64+0x340], R47 ;  /* 0x0003402f10007985 */ /* 0x0007e2000c101924 */
[C---:B0-----:R-:W-:Y:S01]  /*d380*/  FMUL.FTZ R41, R13.reuse, R86 ;  /* 0x000000560d297220 */ /* 0x041fe20000410000 */
[C---:B--2---:R-:W-:Y:S02]  /*d390*/  FMUL.FTZ R43, R13.reuse, R84 ;  /* 0x000000540d2b7220 */ /* 0x044fe40000410000 */
[----:B------:R0:W-:Y:S01]  /*d3a0*/  ST.E desc[UR36][R16.64+0x380], R9 ;  /* 0x0003800910007985 */ /* 0x0001e2000c101924 */
[C---:B-1----:R-:W-:Y:S01]  /*d3b0*/  FMUL.FTZ R45, R13.reuse, R78 ;  /* 0x0000004e0d2d7220 */ /* 0x042fe20000410000 */
[C---:B---3--:R-:W-:Y:S02]  /*d3c0*/  FMUL.FTZ R47, R13.reuse, R76 ;  /* 0x0000004c0d2f7220 */ /* 0x048fe40000410000 */
        /* <DEDUP_REMOVED lines=22> */
[----:B------:R0:W-:Y:S01]  /*d530*/  ST.E desc[UR36][R16.64+0x394], R49 ;  /* 0x0003943110007985 */ /* 0x0001e2000c101924 */
[----:B------:R-:W-:-:S03]  /*d540*/  FMUL.FTZ R51, R13, R51 ;  /* 0x000000330d337220 */ /* 0x000fc60000410000 */
[----:B------:R2:W-:Y:S01]  /*d550*/  ST.E desc[UR36][R16.64+0x3a0], R25 ;  /* 0x0003a01910007985 */ /* 0x0005e2000c101924 */
[----:B------:R-:W-:Y:S01]  /*d560*/  LOP3.LUT R8, R6, 0x8, RZ, 0xfc, !PT ;  /* 0x0000000806087812 */ /* 0x000fe200078efcff */
[C---:B-1----:R-:W-:Y:S02]  /*d570*/  FMUL.FTZ R7, R13.reuse, R60 ;  /* 0x0000003c0d077220 */ /* 0x042fe40000410000 */
        /* <DEDUP_REMOVED lines=14> */
[C---:B---3--:R-:W-:Y:S01]  /*d660*/  FMUL.FTZ R47, R13.reuse, R26 ;  /* 0x0000001a0d2f7220 */ /* 0x048fe20000410000 */
[----:B------:R-:W-:Y:S01]  /*d670*/  FMUL.FTZ R13, R13, R38 ;  /* 0x000000260d0d7220 */ /* 0x000fe20000410000 */
[--C-:B0-----:R-:W-:Y:S01]  /*d680*/  IMAD.MOV.U32 R9, RZ, RZ, R5.reuse ;  /* 0x000000ffff097224 */ /* 0x101fe200078e0005 */
[----:B------:R-:W-:Y:S04]  /*d690*/  ST.E desc[UR36][R16.64+0x2e4], R51 ;  /* 0x0002e43310007985 */ /* 0x000fe8000c101924 */
[----:B------:R0:W-:Y:S04]  /*d6a0*/  ST.E desc[UR36][R16.64+0x3c4], R7 ;  /* 0x0003c40710007985 */ /* 0x0001e8000c101924 */
[----:B------:R-:W-:Y:S04]  /*d6b0*/  ST.E desc[UR36][R16.64+0x3e4], R49 ;  /* 0x0003e43110007985 */ /* 0x000fe8000c101924 */
[----:B------:R1:W-:Y:S04]  /*d6c0*/  ST.E desc[UR36][R16.64+0x3f0], R25 ;  /* 0x0003f01910007985 */ /* 0x0003e8000c101924 */
[----:B------:R2:W-:Y:S04]  /*d6d0*/  ST.E desc[UR36][R16.64+0x3f4], R27 ;  /* 0x0003f41b10007985 */ /* 0x0005e8000c101924 */
[----:B------:R-:W-:Y:S04]  /*d6e0*/  ST.E desc[UR36][R16.64+0x400], R39 ;  /* 0x0004002710007985 */ /* 0x000fe8000c101924 */
[----:B------:R3:W-:Y:S04]  /*d6f0*/  ST.E desc[UR36][R16.64+0x404], R41 ;  /* 0x0004042910007985 */ /* 0x0007e8000c101924 */
[----:B------:R-:W-:Y:S04]  /*d700*/  ST.E desc[UR36][R16.64+0x410], R43 ;  /* 0x0004102b10007985 */ /* 0x000fe8000c101924 */
[----:B------:R-:W-:Y:S04]  /*d710*/  ST.E desc[UR36][R16.64+0x420], R45 ;  /* 0x0004202d10007985 */ /* 0x000fe8000c101924 */
[----:B------:R4:W-:Y:S04]  /*d720*/  ST.E desc[UR36][R16.64+0x424], R47 ;  /* 0x0004242f10007985 */ /* 0x0009e8000c101924 */
[----:B------:R4:W-:Y:S04]  /*d730*/  ST.E desc[UR36][R16.64+0x430], R13 ;  /* 0x0004300d10007985 */ /* 0x0009e8000c101924 */
[----:B0-----:R-:W1:Y:S01]  /*d740*/  LD.E R7, desc[UR36][R8.64] ;  /* 0x0000002408077980 */ /* 0x001e62000c101900 */
[----:B------:R-:W-:Y:S01]  /*d750*/  LOP3.LUT R6, R6, 0xc, RZ, 0xfc, !PT ;  /* 0x0000000c06067812 */ /* 0x000fe200078efcff */
[----:B-1----:R-:W-:Y:S01]  /*d760*/  FMUL.FTZ R25, R24, R7 ;  /* 0x0000000718197220 */ /* 0x002fe20000410000 */
[----:B------:R-:W-:-:S04]  /*d770*/  IMAD.MOV.U32 R7, RZ, RZ, R5 ;  /* 0x000000ffff077224 */ /* 0x000fc800078e0005 */
[----:B------:R0:W-:Y:S04]  /*d780*/  ST.E desc[UR36][R8.64], R25 ;  /* 0x0000001908007985 */ /* 0x0001e8000c101924 */
[----:B--2---:R-:W2:Y:S01]  /*d790*/  LD.E R27, desc[UR36][R6.64] ;  /* 0x00000024061b7980 */ /* 0x004ea2000c101900 */
[----:B------:R-:W1:Y:S01]  /*d7a0*/  S2R R116, SR_TID.X ;  /* 0x0000000000747919 */ /* 0x000e620000002100 */
[----:B--2---:R-:W-:-:S05]  /*d7b0*/  FMUL.FTZ R27, R24, R27 ;  /* 0x0000001b181b7220 */ /* 0x004fca0000410000 */
[----:B------:R2:W-:Y:S04]  /*d7c0*/  ST.E desc[UR36][R6.64], R27 ;  /* 0x0000001b06007985 */ /* 0x0005e8000c101924 */
        /* <DEDUP_REMOVED lines=54> */
[----:B---3--:R-:W3:Y:S04]  /*db30*/  LD.E R41, desc[UR36][R16.64+0x3fc] ;  /* 0x0003fc2410297980 */ /* 0x008ee8000c101900 */
[----:B----4-:R-:W4:Y:S04]  /*db40*/  LD.E R47, desc[UR36][R16.64+0x408] ;  /* 0x00040824102f7980 */ /* 0x010f28000c101900 */
[----:B------:R-:W4:Y:S04]  /*db50*/  LD.E R45, desc[UR36][R16.64+0x40c] ;  /* 0x00040c24102d7980 */ /* 0x000f28000c101900 */
[----:B------:R-:W4:Y:S04]  /*db60*/  LD.E R43, desc[UR36][R16.64+0x418] ;  /* 0x00041824102b7980 */ /* 0x000f28000c101900 */
[----:B------:R-:W4:Y:S04]  /*db70*/  LD.E R39, desc[UR36][R16.64+0x41c] ;  /* 0x00041c2410277980 */ /* 0x000f28000c101900 */
[----:B------:R-:W4:Y:S04]  /*db80*/  LD.E R13, desc[UR36][R16.64+0x428] ;  /* 0x00042824100d7980 */ /* 0x000f28000c101900 */
[----:B0-----:R-:W4:Y:S04]  /*db90*/  LD.E R25, desc[UR36][R16.64+0x42c] ;  /* 0x00042c2410197980 */ /* 0x001f28000c101900 */
[----:B--2---:R-:W2:Y:S01]  /*dba0*/  LD.E R27, desc[UR36][R16.64+0x438] ;  /* 0x00043824101b7980 */ /* 0x004ea2000c101900 */
[----:B-1----:R-:W-:Y:S01]  /*dbb0*/  SHF.R.U32.HI R116, RZ, 0x7, R116 ;  /* 0x00000007ff747819 */ /* 0x002fe20000011674 */
[C---:B------:R-:W-:Y:S01]  /*dbc0*/  FMUL.FTZ R119, R24.reuse, R119 ;  /* 0x0000007718777220 */ /* 0x040fe20000410000 */
[C---:B------:R-:W-:Y:S01]  /*dbd0*/  FMUL.FTZ R51, R24.reuse, R51 ;  /* 0x0000003318337220 */ /* 0x040fe20000410000 */
[C---:B------:R-:W-:Y:S01]  /*dbe0*/  FMUL.FTZ R55, R24.reuse, R55 ;  /* 0x0000003718377220 */ /* 0x040fe20000410000 */
[C---:B------:R-:W-:Y:S01]  /*dbf0*/  FMUL.FTZ R53, R24.reuse, R53 ;  /* 0x0000003518357220 */ /* 0x040fe20000410000 */
[C---:B------:R-:W-:Y:S01]  /*dc00*/  FMUL.FTZ R26, R24.reuse, R26 ;  /* 0x0000001a181a7220 */ /* 0x040fe20000410000 */
        /* <DEDUP_REMOVED lines=9> */
[C---:B------:R-:W-:Y:S01]  /*dca0*/  FMUL.FTZ R129, R24.reuse, R129 ;  /* 0x0000008118817220 */ /* 0x040fe20000410000 */
[C---:B------:R-:W-:Y:S01]  /*dcb0*/  FMUL.FTZ R131, R24.reuse, R131 ;  /* 0x0000008318837220 */ /* 0x040fe20000410000 */
[----:B------:R-:W-:Y:S01]  /*dcc0*/  FMUL.FTZ R133, R24, R133 ;  /* 0x0000008518857220 */ /* 0x000fe20000410000 */
[----:B0-----:R-:W-:Y:S02]  /*dcd0*/  VIADD R26, R116, 0x8 ;  /* 0x00000008741a7836 */ /* 0x001fe40000000000 */
        /* <DEDUP_REMOVED lines=42> */
[C---:B---3--:R-:W-:Y:S01]  /*df80*/  FMUL.FTZ R41, R24.reuse, R41 ;  /* 0x0000002918297220 */ /* 0x048fe20000410000 */
[C---:B----4-:R-:W-:Y:S01]  /*df90*/  FMUL.FTZ R47, R24.reuse, R47 ;  /* 0x0000002f182f7220 */ /* 0x050fe20000410000 */
[C---:B------:R-:W-:Y:S01]  /*dfa0*/  FMUL.FTZ R45, R24.reuse, R45 ;  /* 0x0000002d182d7220 */ /* 0x040fe20000410000 */
[C---:B------:R-:W-:Y:S01]  /*dfb0*/  FMUL.FTZ R43, R24.reuse, R43 ;  /* 0x0000002b182b7220 */ /* 0x040fe20000410000 */
[C---:B------:R-:W-:Y:S01]  /*dfc0*/  FMUL.FTZ R39, R24.reuse, R39 ;  /* 0x0000002718277220 */ /* 0x040fe20000410000 */
[C---:B------:R-:W-:Y:S01]  /*dfd0*/  FMUL.FTZ R51, R24.reuse, R13 ;  /* 0x0000000d18337220 */ /* 0x040fe20000410000 */
[C---:B------:R-:W-:Y:S01]  /*dfe0*/  FMUL.FTZ R53, R24.reuse, R25 ;  /* 0x0000001918357220 */ /* 0x040fe20000410000 */
[----:B--2---:R-:W-:Y:S01]  /*dff0*/  FMUL.FTZ R55, R24, R27 ;  /* 0x0000001b18377220 */ /* 0x004fe20000410000 */
        /* <DEDUP_REMOVED lines=53> */
[----:B------:R1:W-:Y:S04]  /*e350*/  ST.E desc[UR36][R16.64+0x41c], R39 ;  /* 0x00041c2710007985 */ /* 0x0003e8000c101924 */
[----:B------:R-:W-:Y:S04]  /*e360*/  ST.E desc[UR36][R16.64+0x428], R51 ;  /* 0x0004283310007985 */ /* 0x000fe8000c101924 */
[----:B------:R-:W-:Y:S04]  /*e370*/  ST.E desc[UR36][R16.64+0x42c], R53 ;  /* 0x00042c3510007985 */ /* 0x000fe8000c101924 */
[----:B------:R-:W-:Y:S01]  /*e380*/  ST.E desc[UR36][R16.64+0x438], R55 ;  /* 0x0004383710007985 */ /* 0x000fe2000c101924 */
[----:B------:R2:W-:Y:S06]  /*e390*/  BAR.SYNC.DEFER_BLOCKING R26, 0x100 ;  /* 0x0004001a0000751d */ /* 0x0005ec0000010000 */
[----:B------:R-:W3:Y:S04]  /*e3a0*/  LDL R24, [R1+0x1f8] ;  /* 0x0001f80001187983 */ /* 0x000ee80000100800 */
[----:B0-----:R-:W4:Y:S04]  /*e3b0*/  LD.E R45, desc[UR36][R16.64+0x240] ;  /* 0x00024024102d7980 */ /* 0x001f28000c101900 */
[----:B------:R-:W3:Y:S04]  /*e3c0*/  LD.E.64 R12, desc[UR36][R16.64+0x88] ;  /* 0x00008824100c7980 */ /* 0x000ee8000c101b00 */
[----:B----4-:R0:W-:Y:S04]  /*e3d0*/  ST.E desc[UR36][R16.64+0x240], R45 ;  /* 0x0002402d10007985 */ /* 0x0101e8000c101924 */
[----:B------:R-:W4:Y:S04]  /*e3e0*/  LD.E R25, desc[UR36][R4.64] ;  /* 0x0000002404197980 */ /* 0x000f28000c101900 */
[----:B----4-:R4:W-:Y:S04]  /*e3f0*/  ST.E desc[UR36][R4.64], R25 ;  /* 0x0000001904007985 */ /* 0x0109e8000c101924 */
[----:B------:R-:W2:Y:S04]  /*e400*/  LD.E R27, desc[UR36][R8.64] ;  /* 0x00000024081b7980 */ /* 0x000ea8000c101900 */
[----:B--2---:R2:W-:Y:S04]  /*e410*/  ST.E desc[UR36][R8.64], R27 ;  /* 0x0000001b08007985 */ /* 0x0045e8000c101924 */
[----:B-1----:R-:W3:Y:S04]  /*e420*/  LD.E R39, desc[UR36][R6.64] ;  /* 0x0000002406277980 */ /* 0x002ee8000c101900 */
[----:B---3--:R1:W-:Y:S04]  /*e430*/  ST.E desc[UR36][R6.64], R39 ;  /* 0x0000002706007985 */ /* 0x0083e8000c101924 */
[----:B------:R-:W3:Y:S04]  /*e440*/  LD.E R41, desc[UR36][R16.64+0x250] ;  /* 0x0002502410297980 */ /* 0x000ee8000c101900 */
[----:B------:R-:W3:Y:S04]  /*e450*/  LD.E R43, desc[UR36][R16.64+0x254] ;  /* 0x00025424102b7980 */ /* 0x000ee8000c101900 */
[----:B------:R-:W3:Y:S04]  /*e460*/  LD.E R47, desc[UR36][R16.64+0x258] ;  /* 0x00025824102f7980 */ /* 0x000ee8000c101900 */
[----:B0-----:R-:W3:Y:S04]  /*e470*/  LD.E R45, desc[UR36][R16.64+0x25c] ;  /* 0x00025c24102d7980 */ /* 0x001ee8000c101900 */
        /* <DEDUP_REMOVED lines=14> */
[----:B--2---:R-:W2:Y:S04]  /*e560*/  LD.E R27, desc[UR36][R16.64+0x298] ;  /* 0x00029824101b7980 */ /* 0x004ea8000c101900 */
[----:B------:R-:W2:Y:S04]  /*e570*/  LD.E R38, desc[UR36][R16.64+0x29c] ;  /* 0x00029c2410267980 */ /* 0x000ea8000c101900 */
[----:B-1----:R-:W2:Y:S04]  /*e580*/  LD.E R39, desc[UR36][R16.64+0x2a0] ;  /* 0x0002a02410277980 */ /* 0x002ea8000c101900 */
        /* <DEDUP_REMOVED lines=54> */
[----:B---3--:R0:W-:Y:S04]  /*e8f0*/  ST.E desc[UR36][R16.64+0x250], R41 ;  /* 0x0002502910007985 */ /* 0x0081e8000c101924 */
[----:B------:R1:W-:Y:S04]  /*e900*/  ST.E desc[UR36][R16.64+0x254], R43 ;  /* 0x0002542b10007985 */ /* 0x0003e8000c101924 */
        /* <DEDUP_REMOVED lines=14> */
[----:B0-----:R-:W2:Y:S04]  /*e9f0*/  LD.E R41, desc[UR36][R16.64+0x2a8] ;  /* 0x0002a82410297980 */ /* 0x001ea8000c101900 */
[----:B-1----:R-:W2:Y:S04]  /*ea00*/  LD.E R43, desc[UR36][R16.64+0x2b0] ;  /* 0x0002b024102b7980 */ /* 0x002ea8000c101900 */
[----:B---3--:R-:W3:Y:S04]  /*ea10*/  LD.E R45, desc[UR36][R16.64+0x2b8] ;  /* 0x0002b824102d7980 */ /* 0x008ee8000c101900 */
        /* <DEDUP_REMOVED lines=46> */
[----:B------:R0:W-:Y:S04]  /*ed00*/  ST.E desc[UR36][R16.64+0x290], R25 ;  /* 0x0002901910007985 */ /* 0x0001e8000c101924 */
[----:B------:R-:W-:Y:S04]  /*ed10*/  ST.E desc[UR36][R16.64+0x294], R26 ;  /* 0x0002941a10007985 */ /* 0x000fe8000c101924 */
[----:B--2---:R1:W-:Y:S04]  /*ed20*/  ST.E desc[UR36][R16.64+0x298], R27 ;  /* 0x0002981b10007985 */ /* 0x0043e8000c101924 */
[----:B------:R2:W-:Y:S04]  /*ed30*/  ST.E desc[UR36][R16.64+0x29c], R38 ;  /* 0x00029c2610007985 */ /* 0x0005e8000c101924 */
[----:B------:R2:W-:Y:S04]  /*ed40*/  ST.E desc[UR36][R16.64+0x2a0], R39 ;  /* 0x0002a02710007985 */ /* 0x0005e8000c101924 */
        /* <DEDUP_REMOVED lines=103> */
[----:B0-----:R-:W4:Y:S01]  /*f3c0*/  LDL R25, [R1+0x68] ;  /* 0x0000680001197983 */ /* 0x001f220000100800 */
[----:B------:R-:W-:-:S02]  /*f3d0*/  IMAD R12, R24, 0xc00, R12 ;  /* 0x00000c00180c7824 */ /* 0x000fc400078e020c */
[----:B-1----:R-:W-:Y:S01]  /*f3e0*/  IMAD.MOV.U32 R27, RZ, RZ, R13 ;  /* 0x000000ffff1b7224 */ /* 0x002fe200078e000d */
[----:B------:R-:W-:Y:S01]  /*f3f0*/  F2FP.BF16.F32.PACK_AB R153, R153, R37 ;  /* 0x000000259999723e */ /* 0x000fe200000010ff */
[----:B------:R-:W-:Y:S01]  /*f400*/  VIADD R24, R12, 0x80 ;  /* 0x000000800c187836 */ /* 0x000fe20000000000 */
[----:B------:R-:W-:Y:S01]  /*f410*/  F2FP.BF16.F32.PACK_AB R154, R36, R154 ;  /* 0x0000009a249a723e */ /* 0x000fe200000010ff */
[----:B------:R-:W-:Y:S01]  /*f420*/  VIADD R26, R12, 0x100 ;  /* 0x000001000c1a7836 */ /* 0x000fe20000000000 */
[----:B------:R-:W-:Y:S01]  /*f430*/  R2UR UR15, R27 ;  /* 0x000000001b0f72ca */ /* 0x000fe200000e0000 */
[----:B------:R-:W4:Y:S01]  /*f440*/  LD.E R36, desc[UR36][R16.64+0x270] ;  /* 0x0002702410247980 */ /* 0x000f22000c101900 */
[----:B------:R-:W-:Y:S02]  /*f450*/  R2UR UR10, R24 ;  /* 0x00000000180a72ca */ /* 0x000fe400000e0000 */
[----:B------:R-:W-:Y:S01]  /*f460*/  R2UR UR14, R26 ;  /* 0x000000001a0e72ca */ /* 0x000fe200000e0000 */
[----:B------:R-:W4:Y:S01]  /*f470*/  LD.E R24, desc[UR36][R16.64+0x240] ;  /* 0x0002402410187980 */ /* 0x000f22000c101900 */
[----:B------:R-:W-:-:S02]  /*f480*/  F2FP.BF16.F32.PACK_AB R155, R155, R35 ;  /* 0x000000239b9b723e */ /* 0x000fc400000010ff */
[----:B------:R-:W-:Y:S01]  /*f490*/  F2FP.BF16.F32.PACK_AB R156, R156, R34 ;  /* 0x000000229c9c723e */ /* 0x000fe200000010ff */
[----:B------:R-:W4:Y:S01]  /*f4a0*/  LD.E R35, desc[UR36][R16.64+0x26c] ;  /* 0x00026c2410237980 */ /* 0x000f22000c101900 */
[----:B------:R-:W-:Y:S02]  /*f4b0*/  F2FP.BF16.F32.PACK_AB R157, R157, R33 ;  /* 0x000000219d9d723e */ /* 0x000fe400000010ff */
[----:B------:R-:W-:Y:S01]  /*f4c0*/  F2FP.BF16.F32.PACK_AB R158, R158, R32 ;  /* 0x000000209e9e723e */ /* 0x000fe200000010ff */
[----:B------:R-:W4:Y:S01]  /*f4d0*/  LD.E R33, desc[UR36][R16.64+0x264] ;  /* 0x0002642410217980 */ /* 0x000f22000c101900 */
[----:B------:R-:W-:Y:S02]  /*f4e0*/  F2FP.BF16.F32.PACK_AB R159, R159, R31 ;  /* 0x0000001f9f9f723e */ /* 0x000fe400000010ff */
[----:B------:R-:W-:Y:S01]  /*f4f0*/  F2FP.BF16.F32.PACK_AB R160, R160, R30 ;  /* 0x0000001ea0a0723e */ /* 0x000fe200000010ff */
[----:B------:R-:W4:Y:S01]  /*f500*/  LD.E R31, desc[UR36][R16.64+0x25c] ;  /* 0x00025c24101f7980 */ /* 0x000f22000c101900 */
[----:B------:R-:W-:-:S02]  /*f510*/  F2FP.BF16.F32.PACK_AB R161, R161, R29 ;  /* 0x0000001da1a1723e */ /* 0x000fc400000010ff */
[----:B------:R-:W-:Y:S01]  /*f520*/  F2FP.BF16.F32.PACK_AB R162, R162, R28 ;  /* 0x0000001ca2a2723e */ /* 0x000fe200000010ff */
[----:B------:R-:W4:Y:S04]  /*f530*/  LD.E R29, desc[UR36][R16.64+0x254] ;  /* 0x00025424101d7980 */ /* 0x000f28000c101900 */
[----:B------:R-:W4:Y:S04]  /*f540*/  LD.E R28, desc[UR36][R16.64+0x250] ;  /* 0x00025024101c7980 */ /* 0x000f28000c101900 */
[----:B------:R-:W4:Y:S04]  /*f550*/  LD.E R30, desc[UR36][R16.64+0x258] ;  /* 0x00025824101e7980 */ /* 0x000f28000c101900 */
[----:B------:R-:W4:Y:S04]  /*f560*/  LD.E R32, desc[UR36][R16.64+0x260] ;  /* 0x0002602410207980 */ /* 0x000f28000c101900 */
[----:B------:R-:W4:Y:S04]  /*f570*/  LD.E R34, desc[UR36][R16.64+0x268] ;  /* 0x0002682410227980 */ /* 0x000f28000c101900 */
[----:B------:R-:W4:Y:S04]  /*f580*/  LD.E R37, desc[UR36][R16.64+0x274] ;  /* 0x0002742410257980 */ /* 0x000f28000c101900 */
[----:B--2---:R-:W2:Y:S04]  /*f590*/  LD.E R38, desc[UR36][R16.64+0x278] ;  /* 0x0002782410267980 */ /* 0x004ea8000c101900 */
[----:B------:R-:W2:Y:S04]  /*f5a0*/  LD.E R39, desc[UR36][R16.64+0x27c] ;  /* 0x00027c2410277980 */ /* 0x000ea8000c101900 */
[----:B------:R-:W2:Y:S04]  /*f5b0*/  LD.E R40, desc[UR36][R16.64+0x280] ;  /* 0x0002802410287980 */ /* 0x000ea8000c101900 */
[----:B------:R-:W2:Y:S04]  /*f5c0*/  LD.E R41, desc[UR36][R16.64+0x284] ;  /* 0x0002842410297980 */ /* 0x000ea8000c101900 */
[----:B------:R-:W2:Y:S04]  /*f5d0*/  LD.E R42, desc[UR36][R16.64+0x288] ;  /* 0x00028824102a7980 */ /* 0x000ea8000c101900 */
[----:B------:R-:W2:Y:S04]  /*f5e0*/  LD.E R43, desc[UR36][R16.64+0x28c] ;  /* 0x00028c24102b7980 */ /* 0x000ea8000c101900 */
[----:B------:R-:W2:Y:S04]  /*f5f0*/  LD.E R44, desc[UR36][R16.64+0x290] ;  /* 0x00029024102c7980 */ /* 0x000ea8000c101900 */
[----:B---3--:R-:W2:Y:S04]  /*f600*/  LD.E R45, desc[UR36][R16.64+0x294] ;  /* 0x00029424102d7980 */ /* 0x008ea8000c101900 */
        /* <DEDUP_REMOVED lines=54> */
[----:B------:R-:W-:Y:S01]  /*f970*/  ISETP.NE.U32.AND P0, PT, R25, RZ, PT ;  /* 0x000000ff1900720c */ /* 0x000fe20003f05070 */
[----:B------:R-:W-:-:S02]  /*f980*/  IMAD.MOV.U32 R25, RZ, RZ, R13 ;  /* 0x000000ffff197224 */ /* 0x000fc400078e000d */
[----:B------:R-:W2:Y:S03]  /*f990*/  LD.E R100, desc[UR36][R16.64+0x370] ;  /* 0x0003702410647980 */ /* 0x000ea6000c101900 */
        /* <DEDUP_REMOVED lines=55> */
[----:B------:R-:W-:-:S02]  /*fd10*/  R2UR UR6, R12 ;  /* 0x000000000c0672ca */ /* 0x000fc400000e0000 */
[----:B------:R-:W-:Y:S02]  /*fd20*/  R2UR UR7, R13 ;  /* 0x000000000d0772ca */ /* 0x000fe400000e0000 */
[----:B------:R-:W-:Y:S01]  /*fd30*/  F2FP.BF16.F32.PACK_AB R152, R15, R152 ;  /* 0x000000980f98723e */ /* 0x000fe200000010ff */
[----:B------:R-:W-:-:S03]  /*fd40*/  VOTEU.ANY UP0, P0 ;  /* 0x00000000003f7886 */ /* 0x000fc60000000100 */
[----:B--2---:R-:W-:-:S07]  /*fd50*/  WARPGROUP.ARRIVE ;  /* 0x00000000000079c5 */ /* 0x004fce0000000000 */
[----:B------:R-:W-:Y:S01]  /*fd60*/  HGMMA.64x256x16.F32.BF16 R24, R152, gdesc[UR4].tnspB, R24, UP0, gsb0 ;  /* 0x43e0000498187df0 */ /* 0x000fe2000b801818 */
[----:B------:R-:W-:Y:S02]  /*fd70*/  F2FP.BF16.F32.PACK_AB R163, R14, R163 ;  /* 0x000000a30ea3723e */ /* 0x000fe400000010ff */
        /* <DEDUP_REMOVED lines=128> */
[----:B------:R0:W-:Y:S02]  /*10580*/  ST.E desc[UR36][R16.64+0x43c], R151 ;  /* 0x00043c9710007985 */ /* 0x0001e4000c101924 */
[----:B0-----:R-:W-:-:S06]  /*10590*/  WARPGROUP.ARRIVE ;  /* 0x00000000000079c5 */ /* 0x001fcc0000000000 */
[----:B------:R-:W-:Y:S01]  /*105a0*/  HGMMA.64x256x16.F32.BF16 R24, R156, gdesc[UR8].tnspB, R24, gsb0 ;  /* 0x43e000089c187df0 */ /* 0x000fe20008001818 */
[----:B------:R-:W-:Y:S01]  /*105b0*/  STL [R1+0x68], R0 ;  /* 0x0000680001007387 */ /* 0x000fe20000100800 */
[----:B------:R-:W-:Y:S02]  /*105c0*/  VIADD R14, R12, 0x180 ;  /* 0x000001800c0e7836 */ /* 0x000fe40000000000 */
[----:B------:R-:W-:-:S03]  /*105d0*/  IMAD.MOV.U32 R15, RZ, RZ, R13 ;  /* 0x000000ffff0f7224 */ /* 0x000fc600078e000d */
[----:B------:R-:W-:Y:S02]  /*105e0*/  R2UR UR6, R14 ;  /* 0x000000000e0672ca */ /* 0x000fe400000e0000 */
[----:B------:R-:W-:Y:S02]  /*105f0*/  R2UR UR7, R15 ;  /* 0x000000000f0772ca */ /* 0x000fe400000e0000 */
[----:B------:R-:W-:Y:S02]  /*10600*/  F2FP.BF16.F32.PACK_AB R152, R223, R222 ;  /* 0x000000dedf98723e */ /* 0x000fe400000010ff */
[----:B------:R-:W-:Y:S02]  /*10610*/  F2FP.BF16.F32.PACK_AB R153, R221, R220 ;  /* 0x000000dcdd99723e */ /* 0x000fe400000010ff */
[----:B------:R-:W-:Y:S02]  /*10620*/  F2FP.BF16.F32.PACK_AB R154, R219, R218 ;  /* 0x000000dadb9a723e */ /* 0x000fe400000010ff */
[----:B------:R-:W-:Y:S01]  /*10630*/  F2FP.BF16.F32.PACK_AB R155, R175, R174 ;  /* 0x000000aeaf9b723e */ /* 0x000fe200000010ff */
[----:B------:R-:W-:-:S02]  /*10640*/  WARPGROUP.DEPBAR.LE gsb0, 0x0 ;  /* 0x00008000000079c5 */ /* 0x000fc40000010000 */
        /* <DEDUP_REMOVED lines=132> */
[----:B------:R-:W-:Y:S01]  /*10e90*/  IMAD.MOV.U32 R15, RZ, RZ, R13 ;  /* 0x000000ffff0f7224 */ /* 0x000fe200078e000d */
        /* <DEDUP_REMOVED lines=131> */
[----:B------:R-:W-:Y:S01]  /*116d0*/  R2UR UR6, R14 ;  /* 0x000000000e0672ca */ /* 0x000fe200000e0000 */
[----:B------:R-:W-:Y:S01]  /*116e0*/  STL [R1+0x68], R0 ;  /* 0x0000680001007387 */ /* 0x000fe20000100800 */
[----:B------:R-:W-:Y:S01]  /*116f0*/  R2UR UR7, R15 ;  /* 0x000000000f0772ca */ /* 0x000fe200000e0000 */
[----:B------:R-:W-:Y:S01]  /*11700*/  VIADD R12, R12, 0x280 ;  /* 0x000002800c0c7836 */ /* 0x000fe20000000000 */
[----:B------:R-:W-:Y:S02]  /*11710*/  WARPGROUP.DEPBAR.LE gsb0, 0x0 ;  /* 0x00008000000079c5 */ /* 0x000fe40000010000 */
[----:B------:R-:W-:Y:S01]  /*11720*/  ST.E desc[UR36][R16.64+0x240], R24 ;  /* 0x0002401810007985 */ /* 0x000fe2000c101924 */
[----:B------:R-:W-:Y:S02]  /*11730*/  F2FP.BF16.F32.PACK_AB R152, R173, R172 ;  /* 0x000000acad98723e */ /* 0x000fe400000010ff */
[----:B------:R-:W-:Y:S01]  /*11740*/  F2FP.BF16.F32.PACK_AB R153, R171, R170 ;  /* 0x000000aaab99723e */ /* 0x000fe200000010ff */
[----:B------:R-:W-:Y:S01]  /*11750*/  ST.E desc[UR36][R4.64], R25 ;  /* 0x0000001904007985 */ /* 0x000fe2000c101924 */
[----:B------:R-:W-:-:S02]  /*11760*/  F2FP.BF16.F32.PACK_AB R154, R168, R169 ;  /* 0x000000a9a89a723e */ /* 0x000fc400000010ff */
[----:B------:R-:W-:Y:S01]  /*11770*/  F2FP.BF16.F32.PACK_AB R155, R167, R166 ;  /* 0x000000a6a79b723e */ /* 0x000fe200000010ff */
        /* <DEDUP_REMOVED lines=266> */
[----:B------:R-:W-:Y:S02]  /*12820*/  STL [R1+0x68], R0 ;  /* 0x0000680001007387 */ /* 0x000fe40000100800 */
        /* <DEDUP_REMOVED lines=129> */
[----:B------:R0:W-:Y:S04]  /*13040*/  STL [R1+0x68], R0 ;  /* 0x0000680001007387 */ /* 0x0001e80000100800 */
[----:B------:R-:W2:Y:S04]  /*13050*/  LD.E R3, desc[UR36][R16.64+0x240] ;  /* 0x0002402410037980 */ /* 0x000ea8000c101900 */
[----:B--2---:R1:W-:Y:S04]  /*13060*/  ST.E desc[UR36][R16.64+0x240], R3 ;  /* 0x0002400310007985 */ /* 0x0043e8000c101924 */
[----:B------:R-:W2:Y:S04]  /*13070*/  LD.E R11, desc[UR36][R4.64] ;  /* 0x00000024040b7980 */ /* 0x000ea8000c101900 */
[----:B--2---:R2:W-:Y:S04]  /*13080*/  ST.E desc[UR36][R4.64], R11 ;  /* 0x0000000b04007985 */ /* 0x0045e8000c101924 */
[----:B------:R-:W3:Y:S04]  /*13090*/  LD.E R13, desc[UR36][R8.64] ;  /* 0x00000024080d7980 */ /* 0x000ee8000c101900 */
[----:B---3--:R3:W-:Y:S04]  /*130a0*/  ST.E desc[UR36][R8.64], R13 ;  /* 0x0000000d08007985 */ /* 0x0087e8000c101924 */
[----:B------:R-:W4:Y:S04]  /*130b0*/  LD.E R15, desc[UR36][R6.64] ;  /* 0x00000024060f7980 */ /* 0x000f28000c101900 */
[----:B----4-:R4:W-:Y:S04]  /*130c0*/  ST.E desc[UR36][R6.64], R15 ;  /* 0x0000000f06007985 */ /* 0x0109e8000c101924 */
[----:B0-----:R-:W4:Y:S04]  /*130d0*/  LD.E R0, desc[UR36][R16.64+0x3b0] ;  /* 0x0003b02410007980 */ /* 0x001f28000c101900 */
        /* <DEDUP_REMOVED lines=124> */
[----:B0-----:R-:W4:Y:S04]  /*138a0*/  LD.E R0, desc[UR36][R16.64+0x28] ;  /* 0x0000282410007980 */ /* 0x001f28000c101900 */
[----:B------:R-:W-:Y:S04]  /*138b0*/  ST.E desc[UR36][R16.64+0x250], R19 ;  /* 0x0002501310007985 */ /* 0x000fe8000c101924 */
[----:B------:R-:W-:Y:S04]  /*138c0*/  ST.E desc[UR36][R16.64+0x254], R21 ;  /* 0x0002541510007985 */ /* 0x000fe8000c101924 */
[----:B------:R-:W-:Y:S04]  /*138d0*/  ST.E desc[UR36][R16.64+0x258], R25 ;  /* 0x0002581910007985 */ /* 0x000fe8000c101924 */
[----:B------:R-:W-:Y:S04]  /*138e0*/  ST.E desc[UR36][R16.64+0x25c], R27 ;  /* 0x00025c1b10007985 */ /* 0x000fe8000c101924 */
[----:B------:R0:W-:Y:S04]  /*138f0*/  ST.E desc[UR36][R16.64+0x260], R3 ;  /* 0x0002600310007985 */ /* 0x0001e8000c101924 */
[----:B------:R1:W-:Y:S04]  /*13900*/  ST.E desc[UR36][R16.64+0x264], R29 ;  /* 0x0002641d10007985 */ /* 0x0003e8000c101924 */
[----:B--2---:R1:W-:Y:S04]  /*13910*/  ST.E desc[UR36][R16.64+0x268], R5 ;  /* 0x0002680510007985 */ /* 0x0043e8000c101924 */
[----:B------:R1:W-:Y:S04]  /*13920*/  ST.E desc[UR36][R16.64+0x26c], R11 ;  /* 0x00026c0b10007985 */ /* 0x0003e8000c101924 */
[----:B---3--:R1:W-:Y:S04]  /*13930*/  ST.E desc[UR36][R16.64+0x270], R9 ;  /* 0x0002700910007985 */ /* 0x0083e8000c101924 */
        /* <DEDUP_REMOVED lines=114> */
[----:B0-----:R1:W5:Y:S01]  /*14060*/  LDL R3, [R1+0x1f8] ;  /* 0x0001f80001037983 */ /* 0x0013620000100800 */
[----:B------:R-:W-:-:S04]  /*14070*/  LOP3.LUT R0, R0, 0x1, RZ, 0xfc, !PT ;  /* 0x0000000100007812 */ /* 0x000fc800078efcff */
[----:B------:R-:W-:Y:S01]  /*14080*/  ISETP.NE.AND P0, PT, R0, 0x3, PT ;  /* 0x000000030000780c */ /* 0x000fe20003f05270 */
[----:B------:R-:W-:-:S12]  /*14090*/  BSSY B0, `(.L_x_3505) ;  /* 0x0000003000007945 */ /* 0x000fd80003800000 */
[----:B-1----:R-:W-:Y:S05]  /*140a0*/  @!P0 BRA `(.L_x_3506) ;  /* 0x0000000000048947 */ /* 0x002fea0003800000 */
[----:B------:R-:W-:Y:S01]  /*140b0*/  BPT.TRAP 0x1 ;  /* 0x000000040000795c */ /* 0x000fe20000300000 */
.L_x_3506:
[----:B------:R-:W-:Y:S05]  /*140c0*/  BSYNC B0 ;  /* 0x0000000000007941 */ /* 0x000fea0003800000 */
.L_x_3505:
[----:B------:R-:W2:Y:S04]  /*140d0*/  LD.E.64 R4, desc[UR36][R16.64+0x48] ;  /* 0x0000482410047980 */ /* 0x000ea8000c101b00 */
[----:B------:R-:W3:Y:S01]  /*140e0*/  LD.E R0, desc[UR36][R16.64+0x34] ;  /* 0x0000342410007980 */ /* 0x000ee2000c101900 */
[C---:B------:R-:W-:Y:S01]  /*140f0*/  ISETP.GT.AND P0, PT, R10.reuse, R2, PT ;  /* 0x000000020a00720c */ /* 0x040fe20003f04270 */
[----:B------:R-:W-:Y:S01]  /*14100*/  VIADD R10, R10, 0xffffffff ;  /* 0xffffffff0a0a7836 */ /* 0x000fe20000000000 */
[----:B--2---:R-:W-:-:S05]  /*14110*/  MOV R4, R4 ;  /* 0x0000000400047202 */ /* 0x004fca0000000f00 */
[----:B-----5:R-:W-:-:S05]  /*14120*/  IMAD R3, R3, 0x8, R4 ;  /* 0x0000000803037824 */ /* 0x020fca00078e0204 */
[----:B---3--:R-:W-:-:S04]  /*14130*/  PRMT R0, R0, 0x654, R3 ;  /* 0x0000065400007816 */ /* 0x008fc80000000003 */
[----:B------:R0:W-:Y:S01]  /*14140*/  SYNCS.ARRIVE.TRANS64.RED.A1T0 RZ, [R0+URZ], RZ ;  /* 0x000000ff00ff79a7 */ /* 0x0001e2000810043f */
[----:B------:R-:W-:Y:S05]  /*14150*/  @P0 BRA `(.L_x_3507) ;  /* 0xffffff6000540947 */ /* 0x000fea000383ffff */
.L_x_3488:
[----:B------:R-:W-:-:S13]  /*14160*/  ISETP.GE.AND P0, PT, R10, UR40, PT ;  /* 0x000000280a007c0c */ /* 0x000fda000bf06270 */
[----:B------:R-:W-:Y:S05]  /*14170*/  @!P0 BRA `(.L_x_3508) ;  /* 0x000000b000988947 */ /* 0x000fea0003800000 */
[----:B------:R1:W5:Y:S01]  /*14180*/  LDL.64 R2, [R1+0x158] ;  /* 0x0001580001027983 */ /* 0x0003620000100a00 */
[----:B------:R-:W-:-:S05]  /*14190*/  IADD3 R4, P0, R16, 0x28, RZ ;  /* 0x0000002810047810 */ /* 0x000fca0007f1e0ff */
[----:B------:R-:W-:-:S08]  /*141a0*/  IMAD.X R5, RZ, RZ, R17, P0 ;  /* 0x000000ffff057224 */ /* 0x000fd000000e0611 */
.L_x_3537:
[----:B--2--5:R-:W2:Y:S04]  /*141b0*/  LD.E R7, desc[UR36][R2.64] ;  /* 0x0000002402077980 */ /* 0x024ea8000c101900 */
[----:B0-----:R-:W3:Y:S01]  /*141c0*/  LD.E R0, desc[UR36][R2.64+0x8] ;  /* 0x0000082402007980 */ /* 0x001ee2000c101900 */
        /* <DEDUP_REMOVED lines=10> */
[----:B------:R-:W2:Y:S01]  /*14270*/  LDL R0, [R1] ;  /* 0x0000000001007983 */ /* 0x000ea20000100800 */
[----:B------:R-:W-:Y:S05]  /*14280*/  YIELD ;  /* 0x0000000000007946 */ /* 0x000fea0003800000 */
[----:B------:R-:W-:Y:S01]  /*14290*/  BSSY B0, `(.L_x_3509) ;  /* 0x0000006000007945 */ /* 0x000fe20003800000 */
[----:B---3--:R-:W-:Y:S01]  /*142a0*/  @!P0 IMAD.MOV.U32 R7, RZ, RZ, RZ ;  /* 0x000000ffff078224 */ /* 0x008fe200078e00ff */
[----:B--2---:R-:W-:-:S04]  /*142b0*/  LOP3.LUT R0, R0, 0x1, RZ, 0xfc, !PT ;  /* 0x0000000100007812 */ /* 0x004fc800078efcff */
[----:B------:R-:W-:-:S13]  /*142c0*/  ISETP.NE.AND P1, PT, R0, 0x3, PT ;  /* 0x000000030000780c */ /* 0x000fda0003f25270 */
[----:B0-----:R-:W-:Y:S05]  /*142d0*/  @!P1 BRA `(.L_x_3510) ;  /* 0x0000000000049947 */ /* 0x001fea0003800000 */
[----:B------:R-:W-:Y:S01]  /*142e0*/  BPT.TRAP 0x1 ;  /* 0x000000040000795c */ /* 0x000fe20000300000 */
.L_x_3510:
[----:B------:R-:W-:Y:S05]  /*142f0*/  BSYNC B0 ;  /* 0x0000000000007941 */ /* 0x000fea0003800000 */
.L_x_3509:
[----:B------:R-:W2:Y:S01]  /*14300*/  LDL.64 R8, [R1+0x18] ;  /* 0x0000180001087983 */ /* 0x000ea20000100a00 */
[----:B-----5:R-:W-:Y:S02]  /*14310*/  SHF.L.U32 R12, R11, 0x1f, RZ ;  /* 0x0000001f0b0c7819 */ /* 0x020fe400000006ff */
[----:B--2---:R-:W-:-:S05]  /*14320*/  MOV R8, R8 ;  /* 0x0000000800087202 */ /* 0x004fca0000000f00 */
[----:B------:R-:W-:-:S04]  /*14330*/  IMAD R7, R7, 0x8, R8 ;  /* 0x0000000807077824 */ /* 0x000fc800078e0208 */
[----:B------:R0:W2:Y:S01]  /*14340*/  SYNCS.PHASECHK.TRANS64.TRYWAIT P0, [R7+URZ], R12 ;  /* 0x0000000c070075a7 */ /* 0x0000a2000800017f */
[----:B------:R0:W5:Y:S04]  /*14350*/  LD.E R0, desc[UR36][R2.64] ;  /* 0x0000002402007980 */ /* 0x000168000c101900 */
[----:B------:R0:W5:Y:S01]  /*14360*/  LD.E R6, desc[UR36][R2.64+0x4] ;  /* 0x0000042402067980 */ /* 0x000162000c101900 */
[----:B------:R-:W-:Y:S04]  /*14370*/  BSSY B0, `(.L_x_3511) ;  /* 0x0000003000007945 */ /* 0x000fe80003800000 */
[----:B------:R-:W-:Y:S05]  /*14380*/  @!P1 BRA `(.L_x_3512) ;  /* 0x0000000000049947 */ /* 0x000fea0003800000 */
[----:B------:R-:W-:Y:S01]  /*14390*/  BPT.TRAP 0x1 ;  /* 0x000000040000795c */ /* 0x000fe20000300000 */
.L_x_3512:
[----:B------:R-:W-:Y:S05]  /*143a0*/  BSYNC B0 ;  /* 0x0000000000007941 */ /* 0x000fea0003800000 */
.L_x_3511:
[----:B------:R-:W-:Y:S04]  /*143b0*/  BSSY B0, `(.L_x_3513) ;  /* 0x0000006000007945 */ /* 0x000fe80003800000 */
[----:B--2---:R-:W-:Y:S05]  /*143c0*/  @P0 BRA `(.L_x_3514) ;  /* 0x0000000000100947 */ /* 0x004fea0003800000 */
[----:B-----5:R-:W-:Y:S01]  /*143d0*/  IMAD R0, R0, 0x8, R8 ;  /* 0x0000000800007824 */ /* 0x020fe200078e0208 */
[----:B0-----:R-:W-:-:S04]  /*143e0*/  SHF.L.U32 R7, R6, 0x1f, RZ ;  /* 0x0000001f06077819 */ /* 0x001fc800000006ff */
[----:B------:R-:W0:Y:S02]  /*143f0*/  SYNCS.PHASECHK.TRANS64.TRYWAIT P0, [R0+URZ], R7 ;  /* 0x00000007000075a7 */ /* 0x000e24000800017f */
[----:B0-----:R-:W-:Y:S05]  /*14400*/  @!P0 BRA `(.L_x_3515) ;  /* 0x0000018000748947 */ /* 0x001fea0003800000 */
.L_x_3514:
[----:B------:R-:W-:Y:S05]  /*14410*/  BSYNC B0 ;  /* 0x0000000000007941 */ /* 0x000fea0003800000 */
.L_x_3513:
[----:B------:R-:W2:Y:S04]  /*14420*/  LD.E R11, desc[UR36][R2.64] ;  /* 0x00000024020b7980 */ /* 0x000ea8000c101900 */
[----:B------:R-:W2:Y:S01]  /*14430*/  LDL.64 R14, [R1+0x80] ;  /* 0x00008000010e7983 */ /* 0x000ea20000100a00 */
[----:B------:R-:W-:Y:S05]  /*14440*/  WARPSYNC.ALL ;  /* 0x0000000000007948 */ /* 0x000fea0003800000 */
[----:B------:R-:W3:Y:S04]  /*14450*/  LDL.64 R18, [R1+0x78] ;  /* 0x0000780001127983 */ /* 0x000ee80000100a00 */
[----:B0----5:R-:W4:Y:S04]  /*14460*/  LDL.64 R6, [R1+0x78] ;  /* 0x0000780001067983 */ /* 0x021f280000100a00 */
[----:B------:R-:W4:Y:S01]  /*14470*/  LDL.64 R8, [R1+0x78] ;  /* 0x0000780001087983 */ /* 0x000f220000100a00 */
[----:B--2---:R-:W-:Y:S01]  /*14480*/  IMAD R14, R11, 0x300, R14 ;  /* 0x000003000b0e7824 */ /* 0x004fe200078e020e */
[----:B------:R-:W-:-:S02]  /*14490*/  R2UR UR7, R15 ;  /* 0x000000000f0772ca */ /* 0x000fc400000e0000 */
[----:B------:R-:W2:Y:S01]  /*144a0*/  LDL.64 R12, [R1+0x78] ;  /* 0x00007800010c7983 */ /* 0x000ea20000100a00 */
[----:B------:R-:W-:Y:S01]  /*144b0*/  WARPGROUP.ARRIVE ;  /* 0x00000000000079c5 */ /* 0x000fe20000000000 */
[----:B------:R-:W-:Y:S01]  /*144c0*/  R2UR UR6, R14 ;  /* 0x000000000e0672ca */ /* 0x000fe200000e0000 */
[----:B------:R-:W-:Y:S01]  /*144d0*/  IMAD.MOV.U32 R0, RZ, RZ, 0x1 ;  /* 0x00000001ff007424 */ /* 0x000fe200078e00ff */
[----:B------:R0:W-:Y:S04]  /*144e0*/  STL [R1+0x60], RZ ;  /* 0x000060ff01007387 */ /* 0x0001e80000100800 */
[----:B------:R0:W-:Y:S04]  /*144f0*/  STL [R1+0x60], R0 ;  /* 0x0000600001007387 */ /* 0x0001e80000100800 */
[----:B------:R0:W-:Y:S04]  /*14500*/  STL [R1+0x60], R0 ;  /* 0x0000600001007387 */ /* 0x0001e80000100800 */
[----:B------:R0:W-:Y:S04]  /*14510*/  STL [R1+0x60], R0 ;  /* 0x0000600001007387 */ /* 0x0001e80000100800 */
[----:B------:R0:W-:Y:S01]  /*14520*/  STL [R1+0x60], R0 ;  /* 0x0000600001007387 */ /* 0x0001e20000100800 */
[----:B---3--:R-:W-:-:S02]  /*14530*/  R2UR UR4, R18 ;  /* 0x00000000120472ca */ /* 0x008fc400000e0000 */
[----:B------:R-:W-:-:S13]  /*14540*/  R2UR UR5, R19 ;  /* 0x00000000130572ca */ /* 0x000fda00000e0000 */
[----:B------:R-:W-:Y:S01]  /*14550*/  HGMMA.64x96x16.F32.BF16 R24, gdesc[UR4], RZ, !UPT, gsb0 ;  /* 0x01600000041879f0 */ /* 0x000fe2000c0018ff */
[----:B----4-:R-:W-:Y:S02]  /*14560*/  VIADD R6, R6, 0x2 ;  /* 0x0000000206067836 */ /* 0x010fe40000000000 */
        /* <DEDUP_REMOVED lines=14> */
[--C-:B------:R-:W-:Y:S01]  /*14650*/  IMAD.MOV.U32 R7, RZ, RZ, R15.reuse ;  /* 0x000000ffff077224 */ /* 0x100fe200078e000f */
[----:B------:R-:W-:Y:S01]  /*14660*/  HGMMA.64x96x16.F32.BF16 R24, gdesc[UR4], R24, gsb0 ;  /* 0x01600000041879f0 */ /* 0x000fe20008001818 */
[----:B------:R-:W-:Y:S01]  /*14670*/  R2UR UR4, R8 ;  /* 0x00000000080472ca */ /* 0x000fe200000e0000 */
[----:B--2---:R-:W-:Y:S01]  /*14680*/  VIADD R12, R12, 0x6 ;  /* 0x000000060c0c7836 */ /* 0x004fe20000000000 */
[----:B------:R-:W-:Y:S01]  /*14690*/  R2UR UR6, R6 ;  /* 0x00000000060672ca */ /* 0x000fe200000e0000 */
[----:B------:R-:W-:Y:S01]  /*146a0*/  VIADD R6, R14, 0x6 ;  /* 0x000000060e067836 */ /* 0x000fe20000000000 */
[----:B------:R-:W-:Y:S01]  /*146b0*/  R2UR UR7, R7 ;  /* 0x00000000070772ca */ /* 0x000fe200000e0000 */
[----:B------:R-:W-:Y:S01]  /*146c0*/  IMAD.MOV.U32 R7, RZ, RZ, R15 ;  /* 0x000000ffff077224 */ /* 0x000fe200078e000f */
        /* <DEDUP_REMOVED lines=14> */
[----:B0-----:R-:W-:Y:S05]  /*147b0*/  @!P0 BRA `(.L_x_3517) ;  /* 0x0000000000048947 */ /* 0x001fea0003800000 */
[----:B------:R-:W-:Y:S01]  /*147c0*/  BPT.TRAP 0x1 ;  /* 0x000000040000795c */ /* 0x000fe20000300000 */
.L_x_3517:
[----:B------:R-:W-:Y:S05]  /*147d0*/  BSYNC B0 ;  /* 0x0000000000007941 */ /* 0x000fea0003800000 */
.L_x_3516:
        /* <DEDUP_REMOVED lines=11> */
[----:B0-2---:R-:W-:Y:S05]  /*14890*/  @!P1 BRA `(.L_x_3519) ;  /* 0x0000000000049947 */ /* 0x005fea0003800000 */
[----:B------:R-:W-:Y:S01]  /*148a0*/  BPT.TRAP 0x1 ;  /* 0x000000040000795c */ /* 0x000fe20000300000 */
.L_x_3519:
[----:B------:R-:W-:Y:S05]  /*148b0*/  BSYNC B0 ;  /* 0x0000000000007941 */ /* 0x000fea0003800000 */
.L_x_3518:
[----:B------:R-:W-:Y:S04]  /*148c0*/  BSSY B0, `(.L_x_3520) ;  /* 0x0000008000007945 */ /* 0x000fe80003800000 */
[----:B------:R-:W-:Y:S05]  /*148d0*/  @P0 BRA `(.L_x_3521) ;  /* 0x0000000000180947 */ /* 0x000fea0003800000 */
[----:B------:R-:W2:Y:S01]  /*148e0*/  LD.E.64 R4, desc[UR36][R4.64+0x18] ;  /* 0x0000182404047980 */ /* 0x000ea2000c101b00 */
[----:B-----5:R-:W-:Y:S02]  /*148f0*/  SHF.L.U32 R7, R7, 0x1f, RZ ;  /* 0x0000001f07077819 */ /* 0x020fe400000006ff */
[----:B--2---:R-:W-:-:S05]  /*14900*/  MOV R9, R4 ;  /* 0x0000000400097202 */ /* 0x004fca0000000f00 */
[----:B------:R-:W-:-:S04]  /*14910*/  IMAD R6, R6, 0x8, R9 ;  /* 0x0000000806067824 */ /* 0x000fc800078e0209 */
[----:B------:R-:W0:Y:S02]  /*14920*/  SYNCS.PHASECHK.TRANS64.TRYWAIT P0, [R6+URZ], R7 ;  /* 0x00000007060075a7 */ /* 0x000e24000800017f */
[----:B0-----:R-:W-:Y:S05]  /*14930*/  @!P0 BRA `(.L_x_3522) ;  /* 0x0000017c003c8947 */ /* 0x001fea0003800000 */
.L_x_3521:
[----:B------:R-:W-:Y:S05]  /*14940*/  BSYNC B0 ;  /* 0x0000000000007941 */ /* 0x000fea0003800000 */
.L_x_3520:
[----:B------:R-:W2:Y:S04]  /*14950*/  LD.E R19, desc[UR36][R2.64] ;  /* 0x0000002402137980 */ /* 0x000ea8000c101900 */
[----:B------:R-:W2:Y:S04]  /*14960*/  LDL.64 R4, [R1+0xf8] ;  /* 0x0000f80001047983 */ /* 0x000ea80000100a00 */
[----:B------:R-:W3:Y:S04]  /*14970*/  LDL R11, [R1+0x70] ;  /* 0x00007000010b7983 */ /* 0x000ee80000100800 */
[----:B0----5:R-:W4:Y:S04]  /*14980*/  LDL.64 R6, [R1+0xf0] ;  /* 0x0000f00001067983 */ /* 0x021f280000100a00 */
[----:B------:R-:W4:Y:S04]  /*14990*/  LDL.64 R14, [R1+0xf0] ;  /* 0x0000f000010e7983 */ /* 0x000f280000100a00 */
[----:B------:R-:W4:Y:S04]  /*149a0*/  LDL.64 R12, [R1+0xf0] ;  /* 0x0000f000010c7983 */ /* 0x000f280000100a00 */
[----:B------:R-:W4:Y:S01]  /*149b0*/  LDL.64 R8, [R1+0xf0] ;  /* 0x0000f00001087983 */ /* 0x000f220000100a00 */
[----:B------:R-:W-:Y:S05]  /*149c0*/  WARPSYNC.ALL ;  /* 0x0000000000007948 */ /* 0x000fea0003800000 */
[----:B------:R-:W-:Y:S01]  /*149d0*/  WARPGROUP.ARRIVE ;  /* 0x00000000000079c5 */ /* 0x000fe20000000000 */
[----:B--2---:R-:W-:Y:S01]  /*149e0*/  IMAD R4, R19, 0xc00, R4 ;  /* 0x00000c0013047824 */ /* 0x004fe200078e0204 */
[----:B------:R-:W-:-:S02]  /*149f0*/  R2UR UR7, R5 ;  /* 0x00000000050772ca */ /* 0x000fc400000e0000 */
[----:B---3--:R-:W-:Y:S02]  /*14a00*/  ISETP.NE.U32.AND P0, PT, R11, RZ, PT ;  /* 0x000000ff0b00720c */ /* 0x008fe40003f05070 */
[----:B------:R-:W-:Y:S02]  /*14a10*/  R2UR UR6, R4 ;  /* 0x00000000040672ca */ /* 0x000fe400000e0000 */
[----:B----4-:R-:W-:Y:S02]  /*14a20*/  R2UR UR4, R6 ;  /* 0x00000000060472ca */ /* 0x010fe400000e0000 */
[----:B------:R-:W-:Y:S02]  /*14a30*/  R2UR UR5, R7 ;  /* 0x00000000070572ca */ /* 0x000fe400000e0000 */
[----:B------:R-:W2:Y:S05]  /*14a40*/  LDL.64 R6, [R1+0xf0] ;  /* 0x0000f00001067983 */ /* 0x000eaa0000100a00 */
        /* <DEDUP_REMOVED lines=150> */
[----:B------:R-:W-:Y:S01]  /*153b0*/  VIADD R8, R8, 0xc06 ;  /* 0x00000c0608087836 */ /* 0x000fe20000000000 */
[----:B------:R-:W0:Y:S01]  /*153c0*/  S2R R20, SR_TID.X ;  /* 0x0000000000147919 */ /* 0x000e220000002100 */
[----:B------:R-:W-:Y:S01]  /*153d0*/  VIADD R4, R4, 0x906 ;  /* 0x0000090604047836 */ /* 0x000fe20000000000 */
[----:B------:R2:W-:Y:S01]  /*153e0*/  STL [R1+0x70], R0 ;  /* 0x0000700001007387 */ /* 0x0005e20000100800 */
[----:B------:R-:W-:-:S02]  /*153f0*/  WARPGROUP.DEPBAR.LE gsb0, 0x0 ;  /* 0x00008000000079c5 */ /* 0x000fc40000010000 */
[----:B------:R-:W-:Y:S01]  /*15400*/  WARPGROUP.ARRIVE ;  /* 0x00000000000079c5 */ /* 0x000fe20000000000 */
[----:B------:R2:W5:Y:S05]  /*15410*/  LDL R7, [R1+0xc] ;  /* 0x00000c0001077983 */ /* 0x00056a0000100800 */
[----:B------:R-:W-:Y:S01]  /*15420*/  HGMMA.64x96x16.F32.BF16 R24, gdesc[UR4], R24, gsb0 ;  /* 0x01600000041879f0 */ /* 0x000fe20008001818 */
[----:B------:R-:W-:Y:S02]  /*15430*/  R2UR UR4, R8 ;  /* 0x00000000080472ca */ /* 0x000fe400000e0000 */
[----:B------:R-:W-:Y:S02]  /*15440*/  R2UR UR5, R9 ;  /* 0x00000000090572ca */ /* 0x000fe400000e0000 */
[----:B------:R-:W-:-:S02]  /*15450*/  R2UR UR6, R4 ;  /* 0x00000000040672ca */ /* 0x000fc400000e0000 */
[----:B------:R-:W-:Y:S01]  /*15460*/  R2UR UR7, R5 ;  /* 0x00000000050772ca */ /* 0x000fe200000e0000 */
[----:B------:R-:W3:Y:S04]  /*15470*/  LDL R4, [R1] ;  /* 0x0000000001047983 */ /* 0x000ee80000100800 */
[----:B------:R2:W-:Y:S01]  /*15480*/  STL [R1+0x70], R0 ;  /* 0x0000700001007387 */ /* 0x0005e20000100800 */
[----:B------:R-:W-:Y:S02]  /*15490*/  WARPGROUP.DEPBAR.LE gsb0, 0x0 ;  /* 0x00008000000079c5 */ /* 0x000fe40000010000 */
[----:B------:R-:W-:-:S06]  /*154a0*/  WARPGROUP.ARRIVE ;  /* 0x00000000000079c5 */ /* 0x000fcc0000000000 */
[----:B------:R-:W-:Y:S01]  /*154b0*/  HGMMA.64x96x16.F32.BF16 R24, gdesc[UR4], R24, gsb0 ;  /* 0x01600000041879f0 */ /* 0x000fe20008001818 */
[----:B------:R2:W-:Y:S01]  /*154c0*/  STL [R1+0x70], R0 ;  /* 0x0000700001007387 */ /* 0x0005e20000100800 */
[----:B0-----:R-:W-:-:S03]  /*154d0*/  SHF.R.U32.HI R20, RZ, 0x7, R20 ;  /* 0x00000007ff147819 */ /* 0x001fc60000011614 */
[----:B------:R2:W-:Y:S04]  /*154e0*/  STL [R1+0x70], R0 ;  /* 0x0000700001007387 */ /* 0x0005e80000100800 */
[----:B------:R2:W-:Y:S04]  /*154f0*/  STL [R1+0x70], R0 ;  /* 0x0000700001007387 */ /* 0x0005e80000100800 */
[----:B------:R2:W-:Y:S04]  /*15500*/  STL [R1+0x70], R0 ;  /* 0x0000700001007387 */ /* 0x0005e80000100800 */
[----:B------:R2:W-:Y:S01]  /*15510*/  STL [R1+0x70], R0 ;  /* 0x0000700001007387 */ /* 0x0005e20000100800 */
[----:B------:R-:W-:-:S03]  /*15520*/  IADD3 R5, -R20, 0xb, RZ ;  /* 0x0000000b14057810 */ /* 0x000fc60007ffe1ff */
        /* <DEDUP_REMOVED lines=11> */
[----:B------:R2:W5:Y:S01]  /*155e0*/  LD.E R6, desc[UR36][R2.64] ;  /* 0x0000002402067980 */ /* 0x000562000c101900 */
[----:B------:R-:W-:Y:S01]  /*155f0*/  BSSY B0, `(.L_x_3523) ;  /* 0x0000005000007945 */ /* 0x000fe20003800000 */
[----:B---3--:R-:W-:-:S04]  /*15600*/  LOP3.LUT R4, R4, 0x1, RZ, 0xfc, !PT ;  /* 0x0000000104047812 */ /* 0x008fc800078efcff */
[----:B------:R-:W-:-:S13]  /*15610*/  ISETP.NE.AND P0, PT, R4, 0x3, PT ;  /* 0x000000030400780c */ /* 0x000fda0003f05270 */
[----:B--2---:R-:W-:Y:S05]  /*15620*/  @!P0 BRA `(.L_x_3524) ;  /* 0x0000000000048947 */ /* 0x004fea0003800000 */
[----:B------:R-:W-:Y:S01]  /*15630*/  BPT.TRAP 0x1 ;  /* 0x000000040000795c */ /* 0x000fe20000300000 */
.L_x_3524:
[----:B------:R-:W-:Y:S05]  /*15640*/  BSYNC B0 ;  /* 0x0000000000007941 */ /* 0x000fea0003800000 */
.L_x_3523:
[----:B------:R-:W2:Y:S02]  /*15650*/  LDL.64 R4, [R1+0x20] ;  /* 0x0000200001047983 */ /* 0x000ea40000100a00 */
[----:B--2---:R-:W-:-:S05]  /*15660*/  MOV R5, R4 ;  /* 0x0000000400057202 */ /* 0x004fca0000000f00 */
[----:B-----5:R-:W-:-:S05]  /*15670*/  IMAD R6, R6, 0x8, R5 ;  /* 0x0000000806067824 */ /* 0x020fca00078e0205 */
[----:B------:R-:W-:-:S04]  /*15680*/  PRMT R6, R7, 0x654, R6 ;  /* 0x0000065407067816 */ /* 0x000fc80000000006 */
[----:B------:R0:W-:Y:S01]  /*15690*/  SYNCS.ARRIVE.TRANS64.RED.A1T0 RZ, [R6+URZ], RZ ;  /* 0x000000ff06ff79a7 */ /* 0x0001e2000810043f */
[----:B------:R-:W2:Y:S04]  /*156a0*/  LD.E.64 R4, desc[UR36][R16.64+0x150] ;  /* 0x0001502410047980 */ /* 0x000ea8000c101b00 */
[----:B------:R-:W3:Y:S04]  /*156b0*/  LDL R73, [R1+0x11c] ;  /* 0x00011c0001497983 */ /* 0x000ee80000100800 */
[----:B------:R-:W4:Y:S04]  /*156c0*/  LDL R72, [R1+0x50] ;  /* 0x0000500001487983 */ /* 0x000f280000100800 */
[----:B------:R-:W3:Y:S04]  /*156d0*/  LDL.64 R8, [R1+0x140] ;  /* 0x0001400001087983 */ /* 0x000ee80000100a00 */
[----:B------:R-:W4:Y:S04]  /*156e0*/  LDL R21, [R1+0x148] ;  /* 0x0001480001157983 */ /* 0x000f280000100800 */
[----:B------:R-:W4:Y:S04]  /*156f0*/  LDL.128 R12, [R1+0x130] ;  /* 0x00013000010c7983 */ /* 0x000f280000100c00 */
[----:B--2---:R-:W2:Y:S04]  /*15700*/  LD.E R20, desc[UR36][R4.64] ;  /* 0x0000002404147980 */ /* 0x004ea8000c101900 */
[----:B0-----:R-:W2:Y:S01]  /*15710*/  LDL.128 R4, [R1+0x120] ;  /* 0x0001200001047983 */ /* 0x001ea20000100c00 */
[----:B---3--:R-:W-:-:S02]  /*15720*/  ISETP.NE.AND P0, PT, R8, 0x1, PT ;  /* 0x000000010800780c */ /* 0x008fc40003f05270 */
[----:B----4-:R-:W-:Y:S01]  /*15730*/  ISETP.GE.AND P1, PT, R13, 0x1, PT ;  /* 0x000000010d00780c */ /* 0x010fe20003f26270 */
[----:B------:R-:W-:Y:S01]  /*15740*/  BSSY B0, `(.L_x_3525) ;  /* 0x000009e000007945 */ /* 0x000fe20003800000 */
[-C--:B--2---:R-:W-:Y:S01]  /*15750*/  FMUL.FTZ R77, R36, R20.reuse ;  /* 0x00000014244d7220 */ /* 0x084fe20000410000 */
[-C--:B------:R-:W-:Y:S01]  /*15760*/  FMUL.FTZ R36, R50, R20.reuse ;  /* 0x0000001432247220 */ /* 0x080fe20000410000 */
[-C--:B------:R-:W-:Y:S01]  /*15770*/  FMUL.FTZ R50, R56, R20.reuse ;  /* 0x0000001438327220 */ /* 0x080fe20000410000 */
[-C--:B------:R-:W-:Y:S01]  /*15780*/  FMUL.FTZ R18, R26, R20.reuse ;  /* 0x000000141a127220 */ /* 0x080fe20000410000 */
[----:B------:R-:W-:Y:S01]  /*15790*/  SHF.R.S32.HI R56, RZ, 0x1f, R73 ;  /* 0x0000001fff387819 */ /* 0x000fe20000011449 */
[-C--:B------:R-:W-:Y:S01]  /*157a0*/  FMUL.FTZ R26, R30, R20.reuse ;  /* 0x000000141e1a7220 */ /* 0x080fe20000410000 */
[-C--:B------:R-:W-:Y:S01]  /*157b0*/  FMUL.FTZ R30, R38, R20.reuse ;  /* 0x00000014261e7220 */ /* 0x080fe20000410000 */
[-C--:B------:R-:W-:Y:S01]  /*157c0*/  FMUL.FTZ R38, R51, R20.reuse ;  /* 0x0000001433267220 */ /* 0x080fe20000410000 */
[----:B------:R-:W-:Y:S01]  /*157d0*/  LEA.HI R51, R56, R73, RZ, 0x7 ;  /* 0x0000004938337211 */ /* 0x000fe200078f38ff */
[-C--:B------:R-:W-:Y:S01]  /*157e0*/  FMUL.FTZ R76, R33, R20.reuse ;  /* 0x00000014214c7220 */ /* 0x080fe20000410000 */
[-C--:B------:R-:W-:Y:S01]  /*157f0*/  FMUL.FTZ R33, R43, R20.reuse ;  /* 0x000000142b217220 */ /* 0x080fe20000410000 */
[-C--:B------:R-:W-:Y:S01]  /*15800*/  FMUL.FTZ R43, R58, R20.reuse ;  /* 0x000000143a2b7220 */ /* 0x080fe20000410000 */
[----:B------:R-:W-:Y:S01]  /*15810*/  LOP3.LUT R58, R51, 0xffffff80, RZ, 0xc0, !PT ;  /* 0xffffff80333a7812 */ /* 0x000fe200078ec0ff */
[-C--:B------:R-:W-:Y:S01]  /*15820*/  FMUL.FTZ R74, R29, R20.reuse ;  /* 0x000000141d4a7220 */ /* 0x080fe20000410000 */
[-C--:B------:R-:W-:Y:S01]  /*15830*/  FMUL.FTZ R29, R35, R20.reuse ;  /* 0x00000014231d7220 */ /* 0x080fe20000410000 */
[----:B------:R-:W-:-:S02]  /*15840*/  FMUL.FTZ R35, R47, R20 ;  /* 0x000000142f237220 */ /* 0x000fc40000410000 */
[----:B------:R-:W-:Y:S02]  /*15850*/  IMAD.IADD R58, R73, 0x1, -R58 ;  /* 0x00000001493a7824 */ /* 0x000fe400078e0a3a */
[-C--:B------:R-:W-:Y:S01]  /*15860*/  FMUL.FTZ R47, R49, R20.reuse ;  /* 0x00000014312f7220 */ /* 0x080fe20000410000 */
[-C--:B------:R-:W-:Y:S01]  /*15870*/  FMUL.FTZ R11, R24, R20.reuse ;  /* 0x00000014180b7220 */ /* 0x080fe20000410000 */
[-C--:B------:R-:W-:Y:S01]  /*15880*/  FMUL.FTZ R49, R53, R20.reuse ;  /* 0x0000001435317220 */ /* 0x080fe20000410000 */
[-C--:B------:R-:W-:Y:S01]  /*15890*/  FMUL.FTZ R24, R25, R20.reuse ;  /* 0x0000001419187220 */ /* 0x080fe20000410000 */
[----:B------:R-:W-:Y:S01]  /*158a0*/  SHF.R.S32.HI R53, RZ, 0x1f, R58 ;  /* 0x0000001fff357819 */ /* 0x000fe2000001143a */
[-C--:B------:R-:W-:Y:S01]  /*158b0*/  FMUL.FTZ R25, R28, R20.reuse ;  /* 0x000000141c197220 */ /* 0x080fe20000410000 */
[-C--:B------:R-:W-:Y:S01]  /*158c0*/  FMUL.FTZ R79, R40, R20.reuse ;  /* 0x00000014284f7220 */ /* 0x080fe20000410000 */
[-C--:B------:R-:W-:Y:S01]  /*158d0*/  FMUL.FTZ R28, R34, R20.reuse ;  /* 0x00000014221c7220 */ /* 0x080fe20000410000 */
[-C--:B------:R-:W-:Y:S01]  /*158e0*/  FMUL.FTZ R40, R54, R20.reuse ;  /* 0x0000001436287220 */ /* 0x080fe20000410000 */
[-C--:B------:R-:W-:Y:S01]  /*158f0*/  FMUL.FTZ R34, R46, R20.reuse ;  /* 0x000000142e227220 */ /* 0x080fe20000410000 */
[-C--:B------:R-:W-:Y:S01]  /*15900*/  FMUL.FTZ R54, R60, R20.reuse ;  /* 0x000000143c367220 */ /* 0x080fe20000410000 */
[----:B------:R-:W-:Y:S01]  /*15910*/  FMUL.FTZ R46, R48, R20 ;  /* 0x00000014302e7220 */ /* 0x000fe20000410000 */
[----:B------:R-:W-:Y:S01]  /*15920*/  LEA.HI R60, R53, R58, RZ, 0x2 ;  /* 0x0000003a353c7211 */ /* 0x000fe200078f10ff */
[-C--:B------:R-:W-:Y:S01]  /*15930*/  FMUL.FTZ R48, R52, R20.reuse ;  /* 0x0000001434307220 */ /* 0x080fe20000410000 */
[-C--:B------:R-:W-:Y:S01]  /*15940*/  FMUL.FTZ R78, R37, R20.reuse ;  /* 0x00000014254e7220 */ /* 0x080fe20000410000 */
[-C--:B------:R-:W-:Y:S01]  /*15950*/  FMUL.FTZ R52, R57, R20.reuse ;  /* 0x0000001439347220 */ /* 0x080fe20000410000 */
[-C--:B------:R-:W-:Y:S01]  /*15960*/  FMUL.FTZ R19, R27, R20.reuse ;  /* 0x000000141b137220 */ /* 0x080fe20000410000 */
[-C--:B------:R-:W-:Y:S01]  /*15970*/  FMUL.FTZ R37, R59, R20.reuse ;  /* 0x000000143b257220 */ /* 0x080fe20000410000 */
[----:B------:R-:W-:Y:S01]  /*15980*/  LEA.HI R57, R56, R73, RZ, 0x2 ;  /* 0x0000004938397211 */ /* 0x000fe200078f10ff */
[-C--:B------:R-:W-:Y:S01]  /*15990*/  FMUL.FTZ R27, R31, R20.reuse ;  /* 0x000000141f1b7220 */ /* 0x080fe20000410000 */
[--C-:B------:R-:W-:Y:S01]  /*159a0*/  SHF.R.S32.HI R59, RZ, 0x2, R60.reuse ;  /* 0x00000002ff3b7819 */ /* 0x100fe2000001143c */
[-C--:B------:R-:W-:Y:S01]  /*159b0*/  FMUL.FTZ R31, R39, R20.reuse ;  /* 0x00000014271f7220 */ /* 0x080fe20000410000 */
[----:B------:R-:W-:Y:S01]  /*159c0*/  SHF.R.S32.HI R56, RZ, 0x1f, R60 ;  /* 0x0000001fff387819 */ /* 0x000fe2000001143c */
[----:B------:R-:W-:Y:S01]  /*159d0*/  FMUL.FTZ R39, R62, R20 ;  /* 0x000000143e277220 */ /* 0x000fe20000410000 */
[----:B------:R-:W-:-:S02]  /*159e0*/  LOP3.LUT R62, R57, 0xfffffffc, RZ, 0xc0, !PT ;  /* 0xfffffffc393e7812 */ /* 0x000fc400078ec0ff */
[----:B------:R-:W-:Y:S02]  /*159f0*/  LEA.HI R57, R56, R59, RZ, 0x3 ;  /* 0x0000003b38397211 */ /* 0x000fe400078f18ff */
[----:B------:R-:W-:Y:S02]  /*15a00*/  SHF.R.S32.HI R56, RZ, 0x7, R51 ;  /* 0x00000007ff387819 */ /* 0x000fe40000011433 */
[----:B------:R-:W-:Y:S01]  /*15a10*/  LEA.HI R53, R53, R58, RZ, 0x5 ;  /* 0x0000003a35357211 */ /* 0x000fe200078f28ff */
[----:B------:R-:W-:Y:S02]  /*15a20*/  IMAD.IADD R73, R73, 0x1, -R62 ;  /* 0x0000000149497824 */ /* 0x000fe400078e0a3e */
[-C--:B------:R-:W-:Y:S01]  /*15a30*/  FMUL.FTZ R75, R32, R20.reuse ;  /* 0x00000014204b7220 */ /* 0x080fe20000410000 */
[----:B------:R-:W-:Y:S01]  /*15a40*/  LOP3.LUT R62, R57, 0xfffffff8, RZ, 0xc0, !PT ;  /* 0xfffffff8393e7812 */ /* 0x000fe200078ec0ff */
[----:B------:R-:W-:Y:S01]  /*15a50*/  FMUL.FTZ R32, R42, R20 ;  /* 0x000000142a207220 */ /* 0x000fe20000410000 */
[----:B------:R-:W-:-:S02]  /*15a60*/  LEA.HI R51, R51, R56, RZ, 0x1 ;  /* 0x0000003833337211 */ /* 0x000fc400078f08ff */
[----:B------:R-:W-:Y:S01]  /*15a70*/  SHF.R.S32.HI R53, RZ, 0x5, R53 ;  /* 0x00000005ff357819 */ /* 0x000fe20000011435 */
[-C--:B------:R-:W-:Y:S01]  /*15a80*/  FMUL.FTZ R42, R55, R20.reuse ;  /* 0x00000014372a7220 */ /* 0x080fe20000410000 */
[-C--:B------:R-:W-:Y:S01]  /*15a90*/  FMUL.FTZ R55, R61, R20.reuse ;  /* 0x000000143d377220 */ /* 0x080fe20000410000 */
[----:B------:R-:W-:Y:S01]  /*15aa0*/  LOP3.LUT R51, R51, 0x3fffffe, RZ, 0xc0, !PT ;  /* 0x03fffffe33337812 */ /* 0x000fe200078ec0ff */
[----:B------:R-:W-:Y:S01]  /*15ab0*/  IMAD.IADD R62, R59, 0x1, -R62 ;  /* 0x000000013b3e7824 */ /* 0x000fe200078e0a3e */
[----:B------:R-:W-:Y:S01]  /*15ac0*/  LEA.HI R61, R73, R73, RZ, 0x1 ;  /* 0x00000049493d7211 */ /* 0x000fe200078f08ff */
[----:B------:R-:W-:Y:S02]  /*15ad0*/  IMAD R53, R72, 0x8, R53 ;  /* 0x0000000848357824 */ /* 0x000fe400078e0235 */
[----:B------:R-:W-:Y:S01]  /*15ae0*/  FMUL.FTZ R57, R64, R20 ;  /* 0x0000001440397220 */ /* 0x000fe20000410000 */
[----:B------:R-:W-:Y:S01]  /*15af0*/  IMAD.IADD R56, R56, 0x1, -R51 ;  /* 0x0000000138387824 */ /* 0x000fe200078e0a33 */
[----:B------:R-:W-:Y:S01]  /*15b00*/  LOP3.LUT R64, R61, 0x1ffffffe, RZ, 0xc0, !PT ;  /* 0x1ffffffe3d407812 */ /* 0x000fe200078ec0ff */
[----:B------:R-:W-:-:S04]  /*15b10*/  IMAD.U32 R53, R53, 0x10, R62 ;  /* 0x0000001035357824 */ /* 0x000fc800078e003e */
[----:B------:R-:W-:Y:S02]  /*15b20*/  IMAD.IADD R64, R73, 0x1, -R64 ;  /* 0x0000000149407824 */ /* 0x000fe400078e0a40 */
[----:B------:R-:W-:-:S04]  /*15b30*/  IMAD R53, R56, 0x40, R53 ;  /* 0x0000004038357824 */ /* 0x000fc800078e0235 */
[----:B------:R-:W-:-:S04]  /*15b40*/  IMAD R8, R64, 0x8, R53 ;  /* 0x0000000840087824 */ /* 0x000fc800078e0235 */
[----:B------:R-:W-:Y:S01]  /*15b50*/  @P0 IMAD.HI.U32 R56, R8, R9, RZ ;  /* 0x0000000908380227 */ /* 0x000fe200078e00ff */
[----:B------:R-:W-:-:S04]  /*15b60*/  LOP3.LUT R9, R60, 0x7ffffffc, RZ, 0xc0, !PT ;  /* 0x7ffffffc3c097812 */ /* 0x000fc800078ec0ff */
[----:B------:R-:W-:Y:S01]  /*15b70*/  @P0 SHF.R.U32.HI R8, RZ, R21, R56 ;  /* 0x00000015ff080219 */ /* 0x000fe20000011638 */
[----:B------:R-:W-:Y:S02]  /*15b80*/  IMAD.MOV.U32 R21, RZ, RZ, -0x60 ;  /* 0xffffffa0ff157424 */ /* 0x000fe400078e00ff */
[----:B------:R-:W-:Y:S02]  /*15b90*/  IMAD.IADD R58, R58, 0x1, -R9 ;  /* 0x000000013a3a7824 */ /* 0x000fe400078e0a09 */
[----:B------:R-:W0:Y:S01]  /*15ba0*/  SHFL.IDX PT, R56, R8, RZ, 0x1c1f ;  /* 0x001c1fff08387589 */ /* 0x000e2200000e0000 */
[----:B------:R-:W-:Y:S02]  /*15bb0*/  IMAD R21, R10, R21, 0x1 ;  /* 0x000000010a157424 */ /* 0x000fe400078e0215 */
[-C--:B------:R-:W-:Y:S01]  /*15bc0*/  FMUL.FTZ R80, R41, R20.reuse ;  /* 0x0000001429507220 */ /* 0x080fe20000410000 */
[-C--:B------:R-:W-:Y:S01]  /*15bd0*/  FMUL.FTZ R44, R44, R20.reuse ;  /* 0x000000142c2c7220 */ /* 0x080fe20000410000 */
[----:B------:R-:W-:Y:S01]  /*15be0*/  FMUL.FTZ R45, R45, R20 ;  /* 0x000000142d2d7220 */ /* 0x000fe20000410000 */
[----:B------:R-:W-:-:S02]  /*15bf0*/  IMAD R58, R58, -0x2, R21 ;  /* 0xfffffffe3a3a7824 */ /* 0x000fc400078e0215 */
        /* <DEDUP_REMOVED lines=8> */
[----:B------:R-:W2:Y:S01]  /*15c80*/  MUFU.TANH R11, R11 ;  /* 0x0000000b000b7308 */ /* 0x000ea20000002400 */
[----:B------:R-:W-:Y:S02]  /*15c90*/  IADD3 R20, -R4, R58, R5 ;  /* 0x0000003a04147210 */ /* 0x000fe40007ffe105 */
[----:B------:R-:W-:-:S05]  /*15ca0*/  LOP3.LUT R61, RZ, R6, RZ, 0x33, !PT ;  /* 0x00000006ff3d7212 */ /* 0x000fca00078e33ff */
[----:B------:R-:W3:Y:S08]  /*15cb0*/  MUFU.TANH R24, R24 ;  /* 0x0000001800187308 */ /* 0x000ef00000002400 */
[----:B------:R-:W4:Y:S08]  /*15cc0*/  MUFU.TANH R18, R18 ;  /* 0x0000001200127308 */ /* 0x000f300000002400 */
        /* <DEDUP_REMOVED lines=41> */
[----:B------:R0:W0:Y:S08]  /*15f60*/  MUFU.TANH R63, R68 ;  /* 0x00000044003f7308 */ /* 0x0000300000002400 */
[----:B------:R-:W0:Y:S08]  /*15f70*/  MUFU.TANH R69, R69 ;  /* 0x0000004500457308 */ /* 0x000e300000002400 */
[----:B------:R-:W0:Y:S08]  /*15f80*/  MUFU.TANH R9, R9 ;  /* 0x0000000900097308 */ /* 0x000e300000002400 */
[----:B------:R-:W1:Y:S01]  /*15f90*/  MUFU.TANH R21, R21 ;  /* 0x0000001500157308 */ /* 0x000e620000002400 */
[----:B------:R-:W-:-:S02]  /*15fa0*/  IMAD.IADD R65, R20, 0x1, R7 ;  /* 0x0000000114417824 */ /* 0x000fc400078e0207 */
[----:B------:R-:W-:Y:S02]  /*15fb0*/  IMAD.IADD R67, R20, 0x1, R61 ;  /* 0x0000000114437824 */ /* 0x000fe400078e023d */
[----:B------:R-:W-:Y:S02]  /*15fc0*/  IMAD R71, R10, -0x60, R12 ;  /* 0xffffffa00a477824 */ /* 0x000fe400078e020c */
[----:B------:R-:W-:Y:S02]  /*15fd0*/  VIADD R73, R58, 0xffffffff ;  /* 0xffffffff3a497836 */ /* 0x000fe40000000000 */
[--C-:B0-----:R-:W-:Y:S02]  /*15fe0*/  IMAD.IADD R6, R65, 0x1, R56.reuse ;  /* 0x0000000141067824 */ /* 0x101fe400078e0238 */
        /* <DEDUP_REMOVED lines=12> */
.L_x_3528:
[----:B------:R-:W-:-:S13]  /*160b0*/  ISETP.NE.AND P0, PT, R13, 0x1, PT ;  /* 0x000000010d00780c */ /* 0x000fda0003f05270 */
[----:B------:R-:W-:-:S05]  /*160c0*/  @P0 IMAD.HI.U32 R20, R12, R14, RZ ;  /* 0x0000000e0c140227 */ /* 0x000fca00078e00ff */
[----:B------:R-:W-:-:S07]  /*160d0*/  @P0 SHF.R.U32.HI R12, RZ, R15, R20 ;  /* 0x0000000fff0c0219 */ /* 0x000fce0000011614 */
.L_x_3529:
[----:B------:R-:W-:Y:S05]  /*160e0*/  BSYNC B1 ;  /* 0x0000000000017941 */ /* 0x000fea0003800000 */
.L_x_3527:
[----:B------:R-:W-:-:S05]  /*160f0*/  IMAD R12, R12, R13, R73 ;  /* 0x0000000d0c0c7224 */ /* 0x000fca00078e0249 */
[----:B------:R-:W-:Y:S02]  /*16100*/  VIMNMX R7, R7, R12, !PT ;  /* 0x0000000c07077248 */ /* 0x000fe40007fe0100 */
[----:B------:R-:W-:-:S07]  /*16110*/  VIADDMNMX R6, R12, R13, R6, PT ;  /* 0x0000000d0c067246 */ /* 0x000fce0003800106 */
.L_x_3526:
[----:B------:R-:W-:Y:S05]  /*16120*/  BSYNC B0 ;  /* 0x0000000000007941 */ /* 0x000fea0003800000 */
.L_x_3525:
[C---:B------:R-:W-:Y:S01]  /*16130*/  ISETP.GE.AND P0, PT, R71.reuse, 0x9, PT ;  /* 0x000000094700780c */ /* 0x040fe20003f06270 */
[----:B------:R-:W0:Y:S01]  /*16140*/  SHFL.IDX PT, R8, R8, 0x1, 0x1c1f ;  /* 0x003c1f0008087f89 */ /* 0x000e2200000e0000 */
[----:B------:R-:W-:Y:S01]  /*16150*/  ISETP.GE.AND P1, PT, R71, 0x2, PT ;  /* 0x000000024700780c */ /* 0x000fe20003f26270 */
[----:B------:R-:W-:Y:S01]  /*16160*/  BSSY B0, `(.L_x_3530) ;  /* 0x0000086000007945 */ /* 0x000fe20003800000 */
[----:B------:R-:W-:Y:S02]  /*16170*/  P2R R81, PR, RZ, 0x1 ;  /* 0x00000001ff517803 */ /* 0x000fe40000000000 */
[----:B------:R-:W-:Y:S02]  /*16180*/  ISETP.GT.AND P0, PT, R7, 0x8, !P0 ;  /* 0x000000080700780c */ /* 0x000fe40004704270 */
[----:B------:R-:W-:Y:S02]  /*16190*/  P2R R61, PR, RZ, 0x2 ;  /* 0x00000002ff3d7803 */ /* 0x000fe40000000000 */
[----:B------:R-:W-:-:S02]  /*161a0*/  ISETP.LT.OR P0, PT, R6, 0x9, P0 ;  /* 0x000000090600780c */ /* 0x000fc40000701670 */
[----:B------:R-:W-:Y:S02]  /*161b0*/  ISETP.GT.AND P1, PT, R7, 0x1, !P1 ;  /* 0x000000010700780c */ /* 0x000fe40004f24270 */
[----:B------:R-:W-:Y:S02]  /*161c0*/  ISETP.GE.AND P2, PT, R71, 0x11, PT ;  /* 0x000000114700780c */ /* 0x000fe40003f46270 */
[----:B------:R-:W-:Y:S02]  /*161d0*/  FSEL R154, R25, -INF , !P0 ;  /* 0xff800000199a7808 */ /* 0x000fe40004000000 */
[----:B------:R-:W-:Y:S02]  /*161e0*/  ISETP.LT.OR P1, PT, R6, 0x2, P1 ;  /* 0x000000020600780c */ /* 0x000fe40000f21670 */
[----:B------:R-:W-:Y:S02]  /*161f0*/  ISETP.GT.AND P0, PT, R7, 0x10, !P2 ;  /* 0x000000100700780c */ /* 0x000fe40005704270 */
[----:B------:R-:W-:-:S02]  /*16200*/  ISETP.GE.AND P3, PT, R71, 0xa, PT ;  /* 0x0000000a4700780c */ /* 0x000fc40003f66270 */
[----:B------:R-:W-:Y:S01]  /*16210*/  FSEL R82, R24, -INF , !P1 ;  /* 0xff80000018527808 */ /* 0x000fe20004800000 */
[----:B0-----:R-:W-:Y:S01]  /*16220*/  IMAD.IADD R12, R65, 0x1, R8 ;  /* 0x00000001410c7824 */ /* 0x001fe200078e0208 */
[----:B------:R-:W-:Y:S02]  /*16230*/  P2R R85, PR, RZ, 0x4 ;  /* 0x00000004ff557803 */ /* 0x000fe40000000000 */
[----:B------:R-:W-:Y:S02]  /*16240*/  ISETP.LT.OR P0, PT, R6, 0x11, P0 ;  /* 0x000000110600780c */ /* 0x000fe40000701670 */
[----:B------:R-:W-:Y:S02]  /*16250*/  ISETP.GT.AND P1, PT, R7, 0x9, !P3 ;  /* 0x000000090700780c */ /* 0x000fe40005f24270 */
        /* <DEDUP_REMOVED lines=66> */
[----:B------:R-:W-:Y:S02]  /*16680*/  P2R R25, PR, RZ, 0x4 ;  /* 0x00000004ff197803 */ /* 0x000fe40000000000 */
[----:B------:R-:W-:-:S02]  /*16690*/  FSEL R52, R52, -INF , !P0 ;  /* 0xff80000034347808 */ /* 0x000fc40004000000 */
        /* <DEDUP_REMOVED lines=22> */
[----:B------:R-:W-:-:S04]  /*16800*/  ISETP.GT.AND P6, PT, R7, RZ, !P5 ;  /* 0x000000ff0700720c */ /* 0x000fc80006fc4270 */
[----:B------:R-:W-:-:S04]  /*16810*/  ISETP.LT.OR P6, PT, R6, 0x1, P6 ;  /* 0x000000010600780c */ /* 0x000fc800037c1670 */
[----:B------:R-:W-:Y:S01]  /*16820*/  FSEL R152, R11, -INF , !P6 ;  /* 0xff8000000b987808 */ /* 0x000fe20007000000 */
[----:B------:R-:W-:Y:S01]  /*16830*/  IMAD.IADD R11, R67, 0x1, R8 ;  /* 0x00000001430b7824 */ /* 0x000fe200078e0208 */
        /* <DEDUP_REMOVED lines=17> */
.L_x_3533:
[----:B------:R-:W-:-:S13]  /*16950*/  ISETP.NE.AND P6, PT, R13, 0x1, PT ;  /* 0x000000010d00780c */ /* 0x000fda0003fc5270 */
[----:B------:R-:W-:-:S05]  /*16960*/  @P6 IMAD.HI.U32 R14, R4, R14, RZ ;  /* 0x0000000e040e6227 */ /* 0x000fca00078e00ff */
[----:B------:R-:W-:-:S07]  /*16970*/  @P6 SHF.R.U32.HI R4, RZ, R15, R14 ;  /* 0x0000000fff046219 */ /* 0x000fce000001160e */
.L_x_3534:
[----:B------:R-:W-:Y:S05]  /*16980*/  BSYNC B1 ;  /* 0x0000000000017941 */ /* 0x000fea0003800000 */
.L_x_3532:
[----:B------:R-:W-:-:S05]  /*16990*/  IMAD R4, R4, R13, R73 ;  /* 0x0000000d04047224 */ /* 0x000fca00078e0249 */
[----:B------:R-:W-:Y:S02]  /*169a0*/  VIADDMNMX R12, R4, R13, R12, PT ;  /* 0x0000000d040c7246 */ /* 0x000fe4000380010c */
[----:B------:R-:W-:-:S07]  /*169b0*/  VIMNMX R11, R11, R4, !PT ;  /* 0x000000040b0b7248 */ /* 0x000fce0007fe0100 */
.L_x_3531:
[----:B------:R-:W-:Y:S05]  /*169c0*/  BSYNC B0 ;  /* 0x0000000000007941 */ /* 0x000fea0003800000 */
.L_x_3530:
[----:B------:R-:W2:Y:S01]  /*169d0*/  LDL.64 R6, [R1+0x210] ;  /* 0x0002100001067983 */ /* 0x000ea20000100a00 */
[----:B------:R-:W-:Y:S02]  /*169e0*/  ISETP.GT.AND P5, PT, R11, RZ, !P5 ;  /* 0x000000ff0b00720c */ /* 0x000fe40006fa4270 */
        /* <DEDUP_REMOVED lines=31> */
[----:B------:R-:W-:Y:S02]  /*16be0*/  ISETP.NE.AND P5, PT, R86, RZ, PT ;  /* 0x000000ff5600720c */ /* 0x000fe40003fa5270 */
[C---:B------:R-:W-:Y:S01]  /*16bf0*/  ISETP.GT.AND P0, PT, R11.reuse, 0x48, !P0 ;  /* 0x000000480b00780c */ /* 0x040fe20004704270 */
[----:B------:R-:W3:Y:S01]  /*16c00*/  LDL R86, [R1+0x230] ;  /* 0x0002300001567983 */ /* 0x000ee20000100800 */
        /* <DEDUP_REMOVED lines=35> */
[----:B------:R-:W-:Y:S02]  /*16e40*/  ISETP.NE.AND P5, PT, R93, RZ, PT ;  /* 0x000000ff5d00720c */ /* 0x000fe40003fa5270 */
[----:B--2---:R-:W-:-:S04]  /*16e50*/  FMNMX.FTZ R4, R152, R6, !PT ;  /* 0x0000000698047209 */ /* 0x004fc80007810000 */
        /* <DEDUP_REMOVED lines=11> */
[----:B------:R-:W-:Y:S02]  /*16f10*/  FMNMX.FTZ R5, R46, R5, !PT ;  /* 0x000000052e057209 */ /* 0x000fe40007810000 */
[----:B------:R-:W-:Y:S02]  /*16f20*/  FMNMX.FTZ R4, R84, R7, !PT ;  /* 0x0000000754047209 */ /* 0x000fe40007810000 */
        /* <DEDUP_REMOVED lines=20> */
[----:B------:R-:W-:-:S03]  /*17070*/  FMNMX.FTZ R5, R45, R4, !PT ;  /* 0x000000042d057209 */ /* 0x000fc60007810000 */
[----:B------:R-:W0:Y:S01]  /*17080*/  SHFL.BFLY PT, R13, R8, 0x2, 0x1f ;  /* 0x0c401f00080d7f89 */ /* 0x000e2200000e0000 */
[----:B------:R-:W-:-:S04]  /*17090*/  FMNMX.FTZ R4, R18, R5, !PT ;  /* 0x0000000512047209 */ /* 0x000fc80007810000 */
[----:B------:R-:W-:-:S04]  /*170a0*/  FMNMX.FTZ R5, R19, R4, !PT ;  /* 0x0000000413057209 */ /* 0x000fc80007810000 */
[----:B------:R-:W-:Y:S02]  /*170b0*/  FMNMX.FTZ R5, R38, R5, !PT ;  /* 0x0000000526057209 */ /* 0x000fe40007810000 */
[C---:B------:R-:W-:Y:S02]  /*170c0*/  ISETP.GT.AND P5, PT, R11.reuse, 0x41, !P5 ;  /* 0x000000410b00780c */ /* 0x040fe40006fa4270 */
[----:B------:R-:W-:Y:S02]  /*170d0*/  FMNMX.FTZ R5, R40, R5, !PT ;  /* 0x0000000528057209 */ /* 0x000fe40007810000 */
[----:B------:R-:W-:Y:S02]  /*170e0*/  ISETP.LT.OR P5, PT, R12, 0x42, P5 ;  /* 0x000000420c00780c */ /* 0x000fe40002fa1670 */
[----:B------:R-:W-:Y:S02]  /*170f0*/  FMNMX.FTZ R4, R42, R5, !PT ;  /* 0x000000052a047209 */ /* 0x000fe40007810000 */
[----:B------:R-:W-:-:S02]  /*17100*/  ISETP.GT.AND P1, PT, R11, 0x49, !P1 ;  /* 0x000000490b00780c */ /* 0x000fc40004f24270 */
[----:B------:R-:W-:Y:S02]  /*17110*/  ISETP.LT.OR P0, PT, R12, 0x49, P0 ;  /* 0x000000490c00780c */ /* 0x000fe40000701670 */
[----:B------:R-:W-:Y:S02]  /*17120*/  FSEL R59, R37, -INF , !P5 ;  /* 0xff800000253b7808 */ /* 0x000fe40006800000 */
[----:B------:R-:W-:Y:S02]  /*17130*/  FMNMX.FTZ R4, R43, R4, !PT ;  /* 0x000000042b047209 */ /* 0x000fe40007810000 */
[----:B------:R-:W-:Y:S02]  /*17140*/  ISETP.GT.AND P2, PT, R11, 0x50, !P2 ;  /* 0x000000500b00780c */ /* 0x000fe40005744270 */
[----:B0-----:R-:W-:Y:S02]  /*17150*/  FMNMX.FTZ R13, R8, R13, !PT ;  /* 0x0000000d080d7209 */ /* 0x001fe40007810000 */
[----:B------:R-:W-:-:S02]  /*17160*/  ISETP.LT.OR P1, PT, R12, 0x4a, P1 ;  /* 0x0000004a0c00780c */ /* 0x000fc40000f21670 */
[----:B------:R-:W-:Y:S02]  /*17170*/  FSEL R39, R39, -INF , !P0 ;  /* 0xff80000027277808 */ /* 0x000fe40004000000 */
[----:B------:R-:W-:Y:S01]  /*17180*/  FMNMX.FTZ R4, R59, R4, !PT ;  /* 0x000000043b047209 */ /* 0x000fe20007810000 */
[----:B------:R-:W0:Y:S01]  /*17190*/  SHFL.BFLY PT, R14, R13, 0x1, 0x1f ;  /* 0x0c201f000d0e7f89 */ /* 0x000e2200000e0000 */
[----:B------:R-:W-:Y:S02]  /*171a0*/  ISETP.GT.AND P3, PT, R11, 0x51, !P3 ;  /* 0x000000510b00780c */ /* 0x000fe40005f64270 */
[----:B------:R-:W-:Y:S02]  /*171b0*/  ISETP.LT.OR P2, PT, R12, 0x51, P2 ;  /* 0x000000510c00780c */ /* 0x000fe40001741670 */
[----:B------:R-:W-:Y:S02]  /*171c0*/  FSEL R41, R41, -INF , !P1 ;  /* 0xff80000029297808 */ /* 0x000fe40004800000 */
[----:B------:R-:W-:-:S02]  /*171d0*/  FMNMX.FTZ R4, R39, R4, !PT ;  /* 0x0000000427047209 */ /* 0x000fc40007810000 */
[----:B------:R-:W-:Y:S02]  /*171e0*/  ISETP.GT.AND P4, PT, R11, 0x58, !P4 ;  /* 0x000000580b00780c */ /* 0x000fe40006784270 */
[C---:B------:R-:W-:Y:S02]  /*171f0*/  ISETP.LT.OR P3, PT, R12.reuse, 0x52, P3 ;  /* 0x000000520c00780c */ /* 0x040fe40001f61670 */
[----:B------:R-:W-:Y:S02]  /*17200*/  FSEL R51, R51, -INF , !P2 ;  /* 0xff80000033337808 */ /* 0x000fe40005000000 */
[----:B------:R-:W-:Y:S02]  /*17210*/  FMNMX.FTZ R4, R41, R4, !PT ;  /* 0x0000000429047209 */ /* 0x000fe40007810000 */
[----:B------:R-:W-:Y:S02]  /*17220*/  ISETP.GT.AND P0, PT, R11, 0x59, !P6 ;  /* 0x000000590b00780c */ /* 0x000fe40007704270 */
[----:B------:R-:W-:-:S02]  /*17230*/  ISETP.LT.OR P4, PT, R12, 0x59, P4 ;  /* 0x000000590c00780c */ /* 0x000fc40002781670 */
[----:B------:R-:W-:Y:S02]  /*17240*/  FSEL R53, R53, -INF , !P3 ;  /* 0xff80000035357808 */ /* 0x000fe40005800000 */
[----:B------:R-:W-:Y:S02]  /*17250*/  FMNMX.FTZ R4, R51, R4, !PT ;  /* 0x0000000433047209 */ /* 0x000fe40007810000 */
[----:B------:R-:W-:Y:S02]  /*17260*/  ISETP.LT.OR P0, PT, R12, 0x5a, P0 ;  /* 0x0000005a0c00780c */ /* 0x000fe40000701670 */
[----:B------:R-:W-:Y:S02]  /*17270*/  FSEL R61, R9, -INF , !P4 ;  /* 0xff800000093d7808 */ /* 0x000fe40006000000 */
[----:B------:R-:W-:Y:S02]  /*17280*/  FMNMX.FTZ R4, R53, R4, !PT ;  /* 0x0000000435047209 */ /* 0x000fe40007810000 */
[----:B-1----:R-:W-:-:S02]  /*17290*/  FSEL R63, R21, -INF , !P0 ;  /* 0xff800000153f7808 */ /* 0x002fc40004000000 */
[----:B------:R-:W-:-:S04]  /*172a0*/  FMNMX.FTZ R4, R61, R4, !PT ;  /* 0x000000043d047209 */ /* 0x000fc80007810000 */
[----:B------:R-:W-:Y:S02]  /*172b0*/  FMNMX.FTZ R9, R63, R4, !PT ;  /* 0x000000043f097209 */ /* 0x000fe40007810000 */
[----:B0-----:R-:W-:Y:S01]  /*172c0*/  FMNMX.FTZ R12, R13, R14, !PT ;  /* 0x0000000e0d0c7209 */ /* 0x001fe20007810000 */
[----:B------:R-:W2:Y:S04]  /*172d0*/  LDL.64 R4, [R1+0x220] ;  /* 0x0002200001047983 */ /* 0x000ea80000100a00 */
[----:B------:R-:W-:Y:S04]  /*172e0*/  STL.64 [R1+0x210], R8 ;  /* 0x0002100801007387 */ /* 0x000fe80000100a00 */
[----:B------:R-:W4:Y:S04]  /*172f0*/  LDL R13, [R1+0x214] ;  /* 0x00021400010d7983 */ /* 0x000f280000100800 */
[----:B------:R-:W-:Y:S04]  /*17300*/  STL [R1+0x210], R12 ;  /* 0x0002100c01007387 */ /* 0x000fe80000100800 */
[----:B------:R-:W3:Y:S04]  /*17310*/  LDL R14, [R1+0x210] ;  /* 0x00021000010e7983 */ /* 0x000ee80000100800 */
[----:B----4-:R-:W0:Y:S02]  /*17320*/  SHFL.BFLY PT, R8, R13, 0x2, 0x1f ;  /* 0x0c401f000d087f89 */ /* 0x010e2400000e0000 */
[----:B0-----:R-:W-:-:S05]  /*17330*/  FMNMX.FTZ R8, R8, R13, !PT ;  /* 0x0000000d08087209 */ /* 0x001fca0007810000 */
[----:B------:R-:W0:Y:S01]  /*17340*/  SHFL.BFLY PT, R9, R8, 0x1, 0x1f ;  /* 0x0c201f0008097f89 */ /* 0x000e2200000e0000 */
[----:B---3--:R-:W-:Y:S01]  /*17350*/  FSETP.NEU.FTZ.AND P0, PT, R14, -INF , PT ;  /* 0xff8000000e00780b */ /* 0x008fe20003f1d000 */
[----:B------:R-:W-:-:S03]  /*17360*/  FMUL.FTZ R11, R86, R14 ;  /* 0x0000000e560b7220 */ /* 0x000fc60000410000 */
[----:B------:R-:W-:Y:S02]  /*17370*/  FSEL R13, R14, RZ, P0 ;  /* 0x000000ff0e0d7208 */ /* 0x000fe40000000000 */
[----:B------:R-:W-:-:S03]  /*17380*/  FSEL R11, R11, RZ, P0 ;  /* 0x000000ff0b0b7208 */ /* 0x000fc60000000000 */
[----:B------:R-:W-:Y:S01]  /*17390*/  FADD.FTZ R13, R6, -R13 ;  /* 0x8000000d060d7221 */ /* 0x000fe20000010000 */
[----:B0-----:R-:W-:-:S04]  /*173a0*/  FMNMX.FTZ R8, R8, R9, !PT ;  /* 0x0000000908087209 */ /* 0x001fc80007810000 */
[C---:B------:R-:W-:Y:S01]  /*173b0*/  FSETP.NEU.FTZ.AND P0, PT, R8.reuse, -INF , PT ;  /* 0xff8000000800780b */ /* 0x040fe20003f1d000 */
[----:B------:R-:W-:-:S03]  /*173c0*/  FMUL.FTZ R6, R8, R86 ;  /* 0x0000005608067220 */ /* 0x000fc60000410000 */
[----:B------:R-:W-:Y:S02]  /*173d0*/  FSEL R12, R8, RZ, P0 ;  /* 0x000000ff080c7208 */ /* 0x000fe40000000000 */
[----:B------:R-:W-:Y:S01]  /*173e0*/  FSEL R6, R6, RZ, P0 ;  /* 0x000000ff06067208 */ /* 0x000fe20000000000 */
[-CC-:B------:R-:W-:Y:S01]  /*173f0*/  FFMA.FTZ R152, R152, R86.reuse, -R11.reuse ;  /* 0x0000005698987223 */ /* 0x180fe2000001080b */
[-C--:B------:R-:W-:Y:S01]  /*17400*/  FMUL.FTZ R13, R13, R86.reuse ;  /* 0x000000560d0d7220 */ /* 0x080fe20000410000 */
[----:B------:R-:W-:Y:S02]  /*17410*/  FADD.FTZ R7, R7, -R12 ;  /* 0x8000000c07077221 */ /* 0x000fe40000010000 */
[-CC-:B------:R-:W-:Y:S01]  /*17420*/  FFMA.FTZ R32, R84, R86.reuse, -R6.reuse ;  /* 0x0000005654207223 */ /* 0x180fe20000010806 */
[-CC-:B------:R-:W-:Y:S01]  /*17430*/  FFMA.FTZ R15, R82, R86.reuse, -R11.reuse ;  /* 0x00000056520f7223 */ /* 0x180fe2000001080b */
[----:B------:R-:W-:Y:S01]  /*17440*/  FMUL.FTZ R7, R86, R7 ;  /* 0x0000000756077220 */ /* 0x000fe20000410000 */
[-CC-:B------:R-:W-:Y:S01]  /*17450*/  FFMA.FTZ R153, R57, R86.reuse, -R6.reuse ;  /* 0x0000005639997223 */ /* 0x180fe20000010806 */
[----:B------:R-:W-:Y:S01]  /*17460*/  MUFU.EX2 R152, R152 ;  /* 0x0000009800987308 */ /* 0x000fe20000000800 */
[-C--:B------:R-:W-:Y:S01]  /*17470*/  FFMA.FTZ R154, R154, R86.reuse, -R11 ;  /* 0x000000569a9a7223 */ /* 0x080fe2000001080b */
[----:B------:R-:W-:-:S06]  /*17480*/  FFMA.FTZ R31, R26, R86, -R6 ;  /* 0x000000561a1f7223 */ /* 0x000fcc0000010806 */
[----:B------:R-:W2:Y:S01]  /*17490*/  MUFU.EX2 R13, R13 ;  /* 0x0000000d000d7308 */ /* 0x000ea20000000800 */
[-C--:B------:R-:W-:Y:S01]  /*174a0*/  FFMA.FTZ R37, R74, R86.reuse, -R11 ;  /* 0x000000564a257223 */ /* 0x080fe2000001080b */
[----:B------:R-:W-:-:S06]  /*174b0*/  FFMA.FTZ R155, R55, R86, -R6 ;  /* 0x00000056379b7223 */ /* 0x000fcc0000010806 */
[----:B------:R-:W-:Y:S08]  /*174c0*/  MUFU.EX2 R32, R32 ;  /* 0x0000002000207308 */ /* 0x000ff00000000800 */
[----:B------:R-:W0:Y:S01]  /*174d0*/  MUFU.EX2 R12, R7 ;  /* 0x00000007000c7308 */ /* 0x000e220000000800 */
[----:B------:R-:W-:-:S07]  /*174e0*/  FFMA.FTZ R36, R24, R86, -R11 ;  /* 0x0000005618247223 */ /* 0x000fce000001080b */
[----:B------:R-:W1:Y:S01]  /*174f0*/  MUFU.EX2 R15, R15 ;  /* 0x0000000f000f7308 */ /* 0x000e620000000800 */
[----:B------:R-:W-:-:S07]  /*17500*/  FFMA.FTZ R30, R28, R86, -R6 ;  /* 0x000000561c1e7223 */ /* 0x000fce0000010806 */
[----:B------:R-:W3:Y:S01]  /*17510*/  MUFU.EX2 R153, R153 ;  /* 0x0000009900997308 */ /* 0x000ee20000000800 */
[----:B------:R-:W-:-:S07]  /*17520*/  FFMA.FTZ R156, R76, R86, -R11 ;  /* 0x000000564c9c7223 */ /* 0x000fce000001080b */
[----:B------:R-:W4:Y:S01]  /*17530*/  MUFU.EX2 R154, R154 ;  /* 0x0000009a009a7308 */ /* 0x000f220000000800 */
[----:B------:R-:W-:-:S07]  /*17540*/  FFMA.FTZ R157, R29, R86, -R6 ;  /* 0x000000561d9d7223 */ /* 0x000fce0000010806 */
[----:B------:R-:W4:Y:S01]  /*17550*/  MUFU.EX2 R31, R31 ;  /* 0x0000001f001f7308 */ /* 0x000f220000000800 */
[----:B------:R-:W-:Y:S01]  /*17560*/  FFMA.FTZ R14, R18, R86, -R6 ;  /* 0x00000056120e7223 */ /* 0x000fe20000010806 */
[----:B--2---:R-:W-:-:S06]  /*17570*/  FFMA.FTZ R4, R13, R4, R152 ;  /* 0x000000040d047223 */ /* 0x004fcc0000010098 */
[----:B------:R-:W2:Y:S01]  /*17580*/  MUFU.EX2 R37, R37 ;  /* 0x0000002500257308 */ /* 0x000ea20000000800 */
[----:B------:R-:W-:Y:S01]  /*17590*/  FFMA.FTZ R35, R56, R86, -R11 ;  /* 0x0000005638237223 */ /* 0x000fe2000001080b */
[----:B0-----:R-:W-:-:S06]  /*175a0*/  FFMA.FTZ R18, R5, R12, R32 ;  /* 0x0000000c05127223 */ /* 0x001fcc0000010020 */
[----:B------:R-:W0:Y:S01]  /*175b0*/  MUFU.EX2 R155, R155 ;  /* 0x0000009b009b7308 */ /* 0x000e220000000800 */
[----:B------:R-:W-:Y:S01]  /*175c0*/  FFMA.FTZ R29, R25, R86, -R6 ;  /* 0x00000056191d7223 */ /* 0x000fe20000010806 */
[----:B-1----:R-:W-:-:S06]  /*175d0*/  FADD.FTZ R5, R15, R4 ;  /* 0x000000040f057221 */ /* 0x002fcc0000010000 */
[----:B------:R-:W1:Y:S01]  /*175e0*/  MUFU.EX2 R36, R36 ;  /* 0x0000002400247308 */ /* 0x000e620000000800 */
[----:B------:R-:W-:Y:S01]  /*175f0*/  FFMA.FTZ R158, R78, R86, -R11 ;  /* 0x000000564e9e7223 */ /* 0x000fe2000001080b */
[----:B---3--:R-:W-:-:S06]  /*17600*/  FADD.FTZ R18, R153, R18 ;  /* 0x0000001299127221 */ /* 0x008fcc0000010000 */
[----:B------:R-:W3:Y:S01]  /*17610*/  MUFU.EX2 R30, R30 ;  /* 0x0000001e001e7308 */ /* 0x000ee20000000800 */
[----:B------:R-:W-:Y:S01]  /*17620*/  FFMA.FTZ R159, R49, R86, -R6 ;  /* 0x00000056319f7223 */ /* 0x000fe20000010806 */
[----:B----4-:R-:W-:-:S06]  /*17630*/  FADD.FTZ R4, R154, R5 ;  /* 0x000000059a047221 */ /* 0x010fcc0000010000 */
[----:B------:R-:W4:Y:S01]  /*17640*/  MUFU.EX2 R156, R156 ;  /* 0x0000009c009c7308 */ /* 0x000f220000000800 */
[----:B------:R-:W-:Y:S01]  /*17650*/  FFMA.FTZ R34, R58, R86, -R11 ;  /* 0x000000563a227223 */ /* 0x000fe2000001080b */
[----:B------:R-:W-:-:S06]  /*17660*/  FADD.FTZ R18, R31, R18 ;  /* 0x000000121f127221 */ /* 0x000fcc0000010000 */
[----:B------:R-:W4:Y:S01]  /*17670*/  MUFU.EX2 R157, R157 ;  /* 0x0000009d009d7308 */ /* 0x000f220000000800 */
[----:B------:R-:W-:Y:S01]  /*17680*/  FFMA.FTZ R28, R27, R86, -R6 ;  /* 0x000000561b1c7223 */ /* 0x000fe20000010806 */
[----:B--2---:R-:W-:-:S06]  /*17690*/  FADD.FTZ R5, R37, R4 ;  /* 0x0000000425057221 */ /* 0x004fcc0000010000 */
[----:B------:R-:W2:Y:S01]  /*176a0*/  MUFU.EX2 R35, R35 ;  /* 0x0000002300237308 */ /* 0x000ea20000000800 */
[----:B------:R-:W-:Y:S01]  /*176b0*/  FFMA.FTZ R160, R80, R86, -R11 ;  /* 0x0000005650a07223 */ /* 0x000fe2000001080b */
[----:B0-----:R-:W-:-:S06]  /*176c0*/  FADD.FTZ R7, R155, R18 ;  /* 0x000000129b077221 */ /* 0x001fcc0000010000 */
        /* <DEDUP_REMOVED lines=13> */
[----:B--2---:R-:W-:Y:S01]  /*177a0*/  FADD.FTZ R5, R35, R18 ;  /* 0x0000001223057221 */ /* 0x004fe20000010000 */
[----:B------:R-:W-:-:S06]  /*177b0*/  FFMA.FTZ R223, R46, R86, -R11 ;  /* 0x000000562edf7223 */ /* 0x000fcc000001080b */
[----:B------:R-:W2:Y:S01]  /*177c0*/  MUFU.EX2 R160, R160 ;  /* 0x000000a000a07308 */ /* 0x000ea20000000800 */
[----:B0-----:R-:W-:Y:S01]  /*177d0*/  FADD.FTZ R4, R29, R4 ;  /* 0x000000041d047221 */ /* 0x001fe20000010000 */
[----:B------:R-:W-:-:S06]  /*177e0*/  FFMA.FTZ R219, R19, R86, -R6 ;  /* 0x0000005613db7223 */ /* 0x000fcc0000010806 */
[----:B------:R-:W0:Y:S01]  /*177f0*/  MUFU.EX2 R161, R161 ;  /* 0x000000a100a17308 */ /* 0x000e220000000800 */
[----:B-1----:R-:W-:Y:S01]  /*17800*/  FADD.FTZ R5, R158, R5 ;  /* 0x000000059e057221 */ /* 0x002fe20000010000 */
[----:B------:R-:W-:-:S06]  /*17810*/  FFMA.FTZ R224, R62, R86, -R11 ;  /* 0x000000563ee07223 */ /* 0x000fcc000001080b */
[----:B------:R-:W1:Y:S01]  /*17820*/  MUFU.EX2 R33, R33 ;  /* 0x0000002100217308 */ /* 0x000e620000000800 */
[----:B---3--:R-:W-:Y:S01]  /*17830*/  FADD.FTZ R7, R159, R4 ;  /* 0x000000049f077221 */ /* 0x008fe20000010000 */
[----:B------:R-:W-:-:S06]  /*17840*/  FFMA.FTZ R220, R38, R86, -R6 ;  /* 0x0000005626dc7223 */ /* 0x000fcc0000010806 */
[----:B------:R-:W3:Y:S01]  /*17850*/  MUFU.EX2 R163, R163 ;  /* 0x000000a300a37308 */ /* 0x000ee20000000800 */
[----:B----4-:R-:W-:Y:S01]  /*17860*/  FADD.FTZ R5, R34, R5 ;  /* 0x0000000522057221 */ /* 0x010fe20000010000 */
[----:B------:R-:W-:-:S06]  /*17870*/  FFMA.FTZ R221, R48, R86, -R11 ;  /* 0x0000005630dd7223 */ /* 0x000fcc000001080b */
[----:B------:R-:W4:Y:S01]  /*17880*/  MUFU.EX2 R162, R162 ;  /* 0x000000a200a27308 */ /* 0x000f220000000800 */
[----:B------:R-:W-:Y:S01]  /*17890*/  FADD.FTZ R4, R28, R7 ;  /* 0x000000071c047221 */ /* 0x000fe20000010000 */
[----:B------:R-:W-:-:S06]  /*178a0*/  FFMA.FTZ R175, R40, R86, -R6 ;  /* 0x0000005628af7223 */ /* 0x000fcc0000010806 */
        /* <DEDUP_REMOVED lines=52> */
[----:B------:R-:W-:Y:S01]  /*17bf0*/  FADD.FTZ R4, R170, R5 ;  /* 0x00000005aa047221 */ /* 0x000fe20000010000 */
[----:B------:R-:W-:-:S06]  /*17c00*/  FFMA.FTZ R18, R63, R86, -R6 ;  /* 0x000000563f127223 */ /* 0x000fcc0000010806 */
[----:B------:R-:W4:Y:S01]  /*17c10*/  MUFU.EX2 R19, R19 ;  /* 0x0000001300137308 */ /* 0x000f220000000800 */
[----:B--2---:R-:W-:Y:S01]  /*17c20*/  FADD.FTZ R6, R172, R7 ;  /* 0x00000007ac067221 */ /* 0x004fe20000010000 */
[----:B0-----:R-:W-:-:S06]  /*17c30*/  FADD.FTZ R5, R167, R4 ;  /* 0x00000004a7057221 */ /* 0x001fcc0000010000 */
[----:B------:R-:W0:Y:S08]  /*17c40*/  MUFU.EX2 R166, R166 ;  /* 0x000000a600a67308 */ /* 0x000e300000000800 */
[----:B------:R-:W2:Y:S01]  /*17c50*/  MUFU.EX2 R20, R20 ;  /* 0x0000001400147308 */ /* 0x000ea20000000800 */
[----:B-1----:R-:W-:Y:S01]  /*17c60*/  FADD.FTZ R6, R171, R6 ;  /* 0x00000006ab067221 */ /* 0x002fe20000010000 */
[----:B---3--:R-:W-:-:S06]  /*17c70*/  FADD.FTZ R4, R168, R5 ;  /* 0x00000005a8047221 */ /* 0x008fcc0000010000 */
[----:B------:R-:W1:Y:S08]  /*17c80*/  MUFU.EX2 R164, R164 ;  /* 0x000000a400a47308 */ /* 0x000e700000000800 */
[----:B------:R-:W3:Y:S01]  /*17c90*/  MUFU.EX2 R11, R11 ;  /* 0x0000000b000b7308 */ /* 0x000ee20000000800 */
[----:B----4-:R-:W-:Y:S01]  /*17ca0*/  FADD.FTZ R5, R165, R6 ;  /* 0x00000006a5057221 */ /* 0x010fe20000010000 */
[----:B------:R-:W-:-:S06]  /*17cb0*/  FADD.FTZ R7, R19, R4 ;  /* 0x0000000413077221 */ /* 0x000fcc0000010000 */
[----:B------:R-:W4:Y:S08]  /*17cc0*/  MUFU.EX2 R21, R21 ;  /* 0x0000001500157308 */ /* 0x000f300000000800 */
[----:B------:R-:W4:Y:S01]  /*17cd0*/  MUFU.EX2 R18, R18 ;  /* 0x0000001200127308 */ /* 0x000f220000000800 */
[----:B0-----:R-:W-:Y:S01]  /*17ce0*/  FADD.FTZ R5, R166, R5 ;  /* 0x00000005a6057221 */ /* 0x001fe20000010000 */
[----:B--2---:R-:W-:-:S03]  /*17cf0*/  FADD.FTZ R4, R20, R7 ;  /* 0x0000000714047221 */ /* 0x004fc60000010000 */
[----:B-1----:R-:W-:Y:S01]  /*17d00*/  FADD.FTZ R6, R164, R5 ;  /* 0x00000005a4067221 */ /* 0x002fe20000010000 */
[----:B---3--:R-:W-:-:S03]  /*17d10*/  FADD.FTZ R5, R11, R4 ;  /* 0x000000040b057221 */ /* 0x008fc60000010000 */
[----:B----4-:R-:W-:Y:S01]  /*17d20*/  FADD.FTZ R4, R21, R6 ;  /* 0x0000000615047221 */ /* 0x010fe20000010000 */
[----:B------:R-:W-:Y:S01]  /*17d30*/  STL [R1+0x214], R8 ;  /* 0x0002140801007387 */ /* 0x000fe20000100800 */
[----:B------:R-:W-:-:S05]  /*17d40*/  FADD.FTZ R5, R18, R5 ;  /* 0x0000000512057221 */ /* 0x000fca0000010000 */
        /* <DEDUP_REMOVED lines=85> */
[----:B------:R0:W-:Y:S01]  /*182a0*/  ST.E desc[UR36][R16.64+0x250], R7 ;  /* 0x0002500710007985 */ /* 0x0001e2000c101924 */
[----:B-1----:R-:W-:-:S03]  /*182b0*/  FMUL.FTZ R9, R13, R114 ;  /* 0x000000720d097220 */ /* 0x002fc60000410000 */
[----:B------:R1:W-:Y:S04]  /*182c0*/  ST.E desc[UR36][R16.64+0x260], R25 ;  /* 0x0002601910007985 */ /* 0x0003e8000c101924 */
[----:B------:R2:W-:Y:S01]  /*182d0*/  ST.E desc[UR36][R16.64+0x264], R27 ;  /* 0x0002641b10007985 */ /* 0x0005e2000c101924 */
[----:B------:R-:W-:-:S03]  /*182e0*/  FMUL.FTZ R47, R13, R138 ;  /* 0x0000008a0d2f7220 */ /* 0x000fc60000410000 */
[----:B------:R3:W-:Y:S01]  /*182f0*/  ST.E desc[UR36][R16.64+0x270], R39 ;  /* 0x0002702710007985 */ /* 0x0007e2000c101924 */
[----:B0-----:R-:W-:-:S03]  /*18300*/  FMUL.FTZ R7, R13, R132 ;  /* 0x000000840d077220 */ /* 0x001fc60000410000 */
[----:B------:R0:W-:Y:S01]  /*18310*/  ST.E desc[UR36][R16.64+0x274], R41 ;  /* 0x0002742910007985 */ /* 0x0001e2000c101924 */
[----:B-1----:R-:W-:-:S03]  /*18320*/  FMUL.FTZ R25, R13, R142 ;  /* 0x0000008e0d197220 */ /* 0x002fc60000410000 */
[----:B------:R1:W-:Y:S01]  /*18330*/  ST.E desc[UR36][R16.64+0x280], R43 ;  /* 0x0002802b10007985 */ /* 0x0003e2000c101924 */
[----:B--2---:R-:W-:-:S03]  /*18340*/  FMUL.FTZ R27, R13, R144 ;  /* 0x000000900d1b7220 */ /* 0x004fc60000410000 */
[----:B------:R2:W-:Y:S01]  /*18350*/  ST.E desc[UR36][R16.64+0x294], R45 ;  /* 0x0002942d10007985 */ /* 0x0005e2000c101924 */
[C---:B---3--:R-:W-:Y:S01]  /*18360*/  FMUL.FTZ R39, R13.reuse, R146 ;  /* 0x000000920d277220 */ /* 0x048fe20000410000 */
[C---:B0-----:R-:W-:Y:S02]  /*18370*/  FMUL.FTZ R41, R13.reuse, R148 ;  /* 0x000000940d297220 */ /* 0x041fe40000410000 */
[----:B------:R0:W-:Y:S01]  /*18380*/  ST.E desc[UR36][R16.64+0x2f0], R9 ;  /* 0x0002f00910007985 */ /* 0x0001e2000c101924 */
[C---:B-1----:R-:W-:Y:S01]  /*18390*/  FMUL.FTZ R43, R13.reuse, R150 ;  /* 0x000000960d2b7220 */ /* 0x042fe20000410000 */
[C---:B--2---:R-:W-:Y:S02]  /*183a0*/  FMUL.FTZ R45, R13.reuse, R112 ;  /* 0x000000700d2d7220 */ /* 0x044fe40000410000 */
[----:B------:R1:W-:Y:S01]  /*183b0*/  ST.E desc[UR36][R16.64+0x284], R7 ;  /* 0x0002840710007985 */ /* 0x0003e2000c101924 */
[----:B0-----:R-:W-:-:S03]  /*183c0*/  FMUL.FTZ R9, R13, R92 ;  /* 0x0000005c0d097220 */ /* 0x001fc60000410000 */
[----:B------:R-:W-:Y:S01]  /*183d0*/  ST.E desc[UR36][R16.64+0x2a0], R47 ;  /* 0x0002a02f10007985 */ /* 0x000fe2000c101924 */
[----:B------:R-:W-:-:S03]  /*183e0*/  FMUL.FTZ R49, R13, R140 ;  /* 0x0000008c0d317220 */ /* 0x000fc60000410000 */
        /* <DEDUP_REMOVED lines=10> */
[C---:B---3--:R-:W-:Y:S02]  /*18490*/  FMUL.FTZ R41, R13.reuse, R106 ;  /* 0x0000006a0d297220 */ /* 0x048fe40000410000 */
[----:B------:R2:W-:Y:S01]  /*184a0*/  ST.E desc[UR36][R16.64+0x330], R9 ;  /* 0x0003300910007985 */ /* 0x0005e2000c101924 */
[C---:B0-----:R-:W-:Y:S01]  /*184b0*/  FMUL.FTZ R43, R13.reuse, R104 ;  /* 0x000000680d2b7220 */ /* 0x041fe20000410000 */
[C---:B------:R-:W-:Y:S01]  /*184c0*/  FMUL.FTZ R47, R13.reuse, R96 ;  /* 0x000000600d2f7220 */ /* 0x040fe20000410000 */
[C---:B-1----:R-:W-:Y:S01]  /*184d0*/  FMUL.FTZ R45, R13.reuse, R98 ;  /* 0x000000620d2d7220 */ /* 0x042fe20000410000 */
[----:B------:R0:W-:Y:S01]  /*184e0*/  ST.E desc[UR36][R16.64+0x2a4], R49 ;  /* 0x0002a43110007985 */ /* 0x0001e2000c101924 */
[----:B--2---:R-:W-:-:S03]  /*184f0*/  FMUL.FTZ R9, R13, R72 ;  /* 0x000000480d097220 */ /* 0x004fc60000410000 */
[----:B------:R1:W-:Y:S04]  /*18500*/  ST.E desc[UR36][R16.64+0x2e4], R7 ;  /* 0x0002e40710007985 */ /* 0x0003e8000c101924 */
[----:B------:R2:W-:Y:S01]  /*18510*/  ST.E desc[UR36][R16.64+0x300], R25 ;  /* 0x0003001910007985 */ /* 0x0005e2000c101924 */
[----:B0-----:R-:W-:-:S03]  /*18520*/  FMUL.FTZ R49, R13, R94 ;  /* 0x0000005e0d317220 */ /* 0x001fc60000410000 */
[----:B------:R0:W-:Y:S04]  /*18530*/  ST.E desc[UR36][R16.64+0x304], R27 ;  /* 0x0003041b10007985 */ /* 0x0001e8000c101924 */
[----:B------:R3:W-:Y:S01]  /*18540*/  ST.E desc[UR36][R16.64+0x310], R39 ;  /* 0x0003102710007985 */ /* 0x0007e2000c101924 */
[----:B-1----:R-:W-:-:S03]  /*18550*/  FMUL.FTZ R7, R13, R100 ;  /* 0x000000640d077220 */ /* 0x002fc60000410000 */
[----:B------:R1:W-:Y:S01]  /*18560*/  ST.E desc[UR36][R16.64+0x314], R41 ;  /* 0x0003142910007985 */ /* 0x0003e2000c101924 */
[----:B--2---:R-:W-:-:S03]  /*18570*/  FMUL.FTZ R25, R13, R90 ;  /* 0x0000005a0d197220 */ /* 0x004fc60000410000 */
[----:B------:R2:W-:Y:S01]  /*18580*/  ST.E desc[UR36][R16.64+0x320], R43 ;  /* 0x0003202b10007985 */ /* 0x0005e2000c101924 */
[----:B0-----:R-:W-:-:S03]  /*18590*/  FMUL.FTZ R27, R13, R82 ;  /* 0x000000520d1b7220 */ /* 0x001fc60000410000 */
[----:B------:R0:W-:Y:S01]  /*185a0*/  ST.E desc[UR36][R16.64+0x334], R45 ;  /* 0x0003342d10007985 */ /* 0x0001e2000c101924 */
[----:B---3--:R-:W-:-:S03]  /*185b0*/  FMUL.FTZ R39, R13, R88 ;  /* 0x000000580d277220 */ /* 0x008fc60000410000 */
[----:B------:R3:W-:Y:S01]  /*185c0*/  ST.E desc[UR36][R16.64+0x340], R47 ;  /* 0x0003402f10007985 */ /* 0x0007e2000c101924 */
[C---:B-1----:R-:W-:Y:S01]  /*185d0*/  FMUL.FTZ R41, R13.reuse, R86 ;  /* 0x000000560d297220 */ /* 0x042fe20000410000 */
[C---:B--2---:R-:W-:Y:S02]  /*185e0*/  FMUL.FTZ R43, R13.reuse, R84 ;  /* 0x000000540d2b7220 */ /* 0x044fe40000410000 */
[----:B------:R1:W-:Y:S01]  /*185f0*/  ST.E desc[UR36][R16.64+0x380], R9 ;  /* 0x0003800910007985 */ /* 0x0003e2000c101924 */
[C---:B0-----:R-:W-:Y:S01]  /*18600*/  FMUL.FTZ R45, R13.reuse, R78 ;  /* 0x0000004e0d2d7220 */ /* 0x041fe20000410000 */
[C---:B---3--:R-:W-:Y:S02]  /*18610*/  FMUL.FTZ R47, R13.reuse, R76 ;  /* 0x0000004c0d2f7220 */ /* 0x048fe40000410000 */
[----:B------:R0:W-:Y:S01]  /*18620*/  ST.E desc[UR36][R16.64+0x324], R7 ;  /* 0x0003240710007985 */ /* 0x0001e2000c101924 */
[----:B-1----:R-:W-:-:S03]  /*18630*/  FMUL.FTZ R9, R13, R52 ;  /* 0x000000340d097220 */ /* 0x002fc60000410000 */
        /* <DEDUP_REMOVED lines=20> */
[----:B------:R1:W-:Y:S01]  /*18780*/  ST.E desc[UR36][R16.64+0x394], R49 ;  /* 0x0003943110007985 */ /* 0x0003e2000c101924 */
[C---:B------:R-:W-:Y:S01]  /*18790*/  FMUL.FTZ R51, R13.reuse, R51 ;  /* 0x000000330d337220 */ /* 0x040fe20000410000 */
[C---:B------:R-:W-:Y:S02]  /*187a0*/  FMUL.FTZ R53, R13.reuse, R53 ;  /* 0x000000350d357220 */ /* 0x040fe40000410000 */
[----:B------:R2:W-:Y:S01]  /*187b0*/  ST.E desc[UR36][R16.64+0x3a0], R25 ;  /* 0x0003a01910007985 */ /* 0x0005e2000c101924 */
[----:B------:R-:W-:Y:S01]  /*187c0*/  LOP3.LUT R8, R6, 0x8, RZ, 0xfc, !PT ;  /* 0x0000000806087812 */ /* 0x000fe200078efcff */
[C---:B0-----:R-:W-:Y:S02]  /*187d0*/  FMUL.FTZ R7, R13.reuse, R60 ;  /* 0x0000003c0d077220 */ /* 0x041fe40000410000 */
        /* <DEDUP_REMOVED lines=14> */
[C---:B---3--:R-:W-:Y:S01]  /*188c0*/  FMUL.FTZ R47, R13.reuse, R26 ;  /* 0x0000001a0d2f7220 */ /* 0x048fe20000410000 */
[----:B------:R-:W-:Y:S01]  /*188d0*/  FMUL.FTZ R13, R13, R38 ;  /* 0x000000260d0d7220 */ /* 0x000fe20000410000 */
[--C-:B-1----:R-:W-:Y:S01]  /*188e0*/  IMAD.MOV.U32 R9, RZ, RZ, R5.reuse ;  /* 0x000000ffff097224 */ /* 0x102fe200078e0005 */
[----:B------:R-:W-:Y:S04]  /*188f0*/  ST.E desc[UR36][R16.64+0x2d4], R51 ;  /* 0x0002d43310007985 */ /* 0x000fe8000c101924 */
        /* <DEDUP_REMOVED lines=202> */
[----:B------:R-:W-:Y:S04]  /*195a0*/  ST.E desc[UR36][R16.64+0x40c], R45 ;  /* 0x00040c2d10007985 */ /* 0x000fe8000c101924 */
[----:B------:R1:W-:Y:S04]  /*195b0*/  ST.E desc[UR36][R16.64+0x418], R43 ;  /* 0x0004182b10007985 */ /* 0x0003e8000c101924 */
[----:B------:R2:W-:Y:S04]  /*195c0*/  ST.E desc[UR36][R16.64+0x41c], R39 ;  /* 0x00041c2710007985 */ /* 0x0005e8000c101924 */
[----:B------:R-:W-:Y:S04]  /*195d0*/  ST.E desc[UR36][R16.64+0x428], R51 ;  /* 0x0004283310007985 */ /* 0x000fe8000c101924 */
[----:B------:R3:W-:Y:S04]  /*195e0*/  ST.E desc[UR36][R16.64+0x42c], R25 ;  /* 0x00042c1910007985 */ /* 0x0007e8000c101924 */
[----:B------:R4:W-:Y:S01]  /*195f0*/  ST.E desc[UR36][R16.64+0x438], R27 ;  /* 0x0004381b10007985 */ /* 0x0009e2000c101924 */
[----:B------:R4:W-:Y:S06]  /*19600*/  BAR.SYNC.DEFER_BLOCKING R26, 0x100 ;  /* 0x0004001a0000751d */ /* 0x0009ec0000010000 */
[----:B0-----:R-:W2:Y:S04]  /*19610*/  LD.E R41, desc[UR36][R16.64+0x240] ;  /* 0x0002402410297980 */ /* 0x001ea8000c101900 */
[----:B------:R-:W4:Y:S04]  /*19620*/  LD.E R24, desc[UR36][R2.64] ;  /* 0x0000002402187980 */ /* 0x000f28000c101900 */
[----:B------:R-:W4:Y:S04]  /*19630*/  LD.E.64 R12, desc[UR36][R16.64+0x88] ;  /* 0x00008824100c7980 */ /* 0x000f28000c101b00 */
[----:B--2---:R0:W-:Y:S04]  /*19640*/  ST.E desc[UR36][R16.64+0x240], R41 ;  /* 0x0002402910007985 */ /* 0x0041e8000c101924 */
[----:B-1----:R-:W2:Y:S04]  /*19650*/  LD.E R43, desc[UR36][R4.64] ;  /* 0x00000024042b7980 */ /* 0x002ea8000c101900 */
[----:B--2---:R1:W-:Y:S04]  /*19660*/  ST.E desc[UR36][R4.64], R43 ;  /* 0x0000002b04007985 */ /* 0x0043e8000c101924 */
[----:B------:R-:W2:Y:S04]  /*19670*/  LD.E R39, desc[UR36][R8.64] ;  /* 0x0000002408277980 */ /* 0x000ea8000c101900 */
[----:B--2---:R2:W-:Y:S04]  /*19680*/  ST.E desc[UR36][R8.64], R39 ;  /* 0x0000002708007985 */ /* 0x0045e8000c101924 */
[----:B---3--:R-:W3:Y:S04]  /*19690*/  LD.E R25, desc[UR36][R6.64] ;  /* 0x0000002406197980 */ /* 0x008ee8000c101900 */
[----:B---3--:R3:W-:Y:S04]  /*196a0*/  ST.E desc[UR36][R6.64], R25 ;  /* 0x0000001906007985 */ /* 0x0087e8000c101924 */
[----:B----4-:R-:W4:Y:S04]  /*196b0*/  LD.E R27, desc[UR36][R16.64+0x250] ;  /* 0x00025024101b7980 */ /* 0x010f28000c101900 */
[----:B------:R-:W4:Y:S04]  /*196c0*/  LD.E R45, desc[UR36][R16.64+0x254] ;  /* 0x00025424102d7980 */ /* 0x000f28000c101900 */
[----:B------:R-:W4:Y:S04]  /*196d0*/  LD.E R47, desc[UR36][R16.64+0x258] ;  /* 0x00025824102f7980 */ /* 0x000f28000c101900 */
[----:B0-----:R-:W4:Y:S04]  /*196e0*/  LD.E R41, desc[UR36][R16.64+0x25c] ;  /* 0x00025c2410297980 */ /* 0x001f28000c101900 */
[----:B------:R-:W4:Y:S04]  /*196f0*/  LD.E R49, desc[UR36][R16.64+0x260] ;  /* 0x0002602410317980 */ /* 0x000f28000c101900 */
[----:B------:R-:W4:Y:S04]  /*19700*/  LD.E R51, desc[UR36][R16.64+0x264] ;  /* 0x0002642410337980 */ /* 0x000f28000c101900 */
[----:B-1----:R-:W4:Y:S04]  /*19710*/  LD.E R43, desc[UR36][R16.64+0x268] ;  /* 0x00026824102b7980 */ /* 0x002f28000c101900 */
        /* <DEDUP_REMOVED lines=68> */
[----:B----4-:R0:W-:Y:S04]  /*19b60*/  ST.E desc[UR36][R16.64+0x250], R27 ;  /* 0x0002501b10007985 */ /* 0x0101e8000c101924 */
[----:B------:R-:W-:Y:S04]  /*19b70*/  ST.E desc[UR36][R16.64+0x254], R45 ;  /* 0x0002542d10007985 */ /* 0x000fe8000c101924 */
[----:B------:R-:W-:Y:S04]  /*19b80*/  ST.E desc[UR36][R16.64+0x258], R47 ;  /* 0x0002582f10007985 */ /* 0x000fe8000c101924 */
[----:B------:R-:W-:Y:S04]  /*19b90*/  ST.E desc[UR36][R16.64+0x25c], R41 ;  /* 0x00025c2910007985 */ /* 0x000fe8000c101924 */
[----:B------:R-:W-:Y:S04]  /*19ba0*/  ST.E desc[UR36][R16.64+0x260], R49 ;  /* 0x0002603110007985 */ /* 0x000fe8000c101924 */
[----:B------:R-:W-:Y:S04]  /*19bb0*/  ST.E desc[UR36][R16.64+0x264], R51 ;  /* 0x0002643310007985 */ /* 0x000fe8000c101924 */
[----:B------:R-:W-:Y:S04]  /*19bc0*/  ST.E desc[UR36][R16.64+0x268], R43 ;  /* 0x0002682b10007985 */ /* 0x000fe8000c101924 */
[----:B------:R-:W-:Y:S04]  /*19bd0*/  ST.E desc[UR36][R16.64+0x26c], R53 ;  /* 0x00026c3510007985 */ /* 0x000fe8000c101924 */
[----:B--2---:R1:W-:Y:S04]  /*19be0*/  ST.E desc[UR36][R16.64+0x270], R39 ;  /* 0x0002702710007985 */ /* 0x0043e8000c101924 */
[----:B------:R2:W-:Y:S04]  /*19bf0*/  ST.E desc[UR36][R16.64+0x274], R55 ;  /* 0x0002743710007985 */ /* 0x0005e8000c101924 */
[----:B------:R4:W-:Y:S04]  /*19c00*/  ST.E desc[UR36][R16.64+0x278], R57 ;  /* 0x0002783910007985 */ /* 0x0009e8000c101924 */
[----:B------:R4:W-:Y:S04]  /*19c10*/  ST.E desc[UR36][R16.64+0x27c], R59 ;  /* 0x00027c3b10007985 */ /* 0x0009e8000c101924 */
[----:B------:R4:W-:Y:S04]  /*19c20*/  ST.E desc[UR36][R16.64+0x280], R61 ;  /* 0x0002803d10007985 */ /* 0x0009e8000c101924 */
[----:B------:R4:W-:Y:S04]  /*19c30*/  ST.E desc[UR36][R16.64+0x284], R63 ;  /* 0x0002843f10007985 */ /* 0x0009e8000c101924 */
[----:B------:R4:W-:Y:S04]  /*19c40*/  ST.E desc[UR36][R16.64+0x288], R65 ;  /* 0x0002884110007985 */ /* 0x0009e8000c101924 */
[----:B------:R4:W-:Y:S04]  /*19c50*/  ST.E desc[UR36][R16.64+0x28c], R67 ;  /* 0x00028c4310007985 */ /* 0x0009e8000c101924 */
[----:B0-----:R-:W3:Y:S04]  /*19c60*/  LD.E R27, desc[UR36][R16.64+0x298] ;  /* 0x00029824101b7980 */ /* 0x001ee8000c101900 */
[----:B-1----:R-:W3:Y:S04]  /*19c70*/  LD.E R39, desc[UR36][R16.64+0x2a0] ;  /* 0x0002a02410277980 */ /* 0x002ee8000c101900 */
[----:B------:R-:W3:Y:S04]  /*19c80*/  LD.E R41, desc[UR36][R16.64+0x2a8] ;  /* 0x0002a82410297980 */ /* 0x000ee8000c101900 */
[----:B------:R-:W3:Y:S04]  /*19c90*/  LD.E R43, desc[UR36][R16.64+0x2b0] ;  /* 0x0002b024102b7980 */ /* 0x000ee8000c101900 */
[----:B------:R-:W3:Y:S04]  /*19ca0*/  LD.E R45, desc[UR36][R16.64+0x2b8] ;  /* 0x0002b824102d7980 */ /* 0x000ee8000c101900 */
[----:B------:R-:W3:Y:S04]  /*19cb0*/  LD.E R47, desc[UR36][R16.64+0x2c0] ;  /* 0x0002c024102f7980 */ /* 0x000ee8000c101900 */
[----:B------:R-:W3:Y:S04]  /*19cc0*/  LD.E R49, desc[UR36][R16.64+0x2c8] ;  /* 0x0002c82410317980 */ /* 0x000ee8000c101900 */
[----:B------:R-:W3:Y:S04]  /*19cd0*/  LD.E R51, desc[UR36][R16.64+0x2d0] ;  /* 0x0002d02410337980 */ /* 0x000ee8000c101900 */
[----:B------:R-:W3:Y:S04]  /*19ce0*/  LD.E R53, desc[UR36][R16.64+0x2d8] ;  /* 0x0002d82410357980 */ /* 0x000ee8000c101900 */
[----:B--2---:R-:W2:Y:S04]  /*19cf0*/  LD.E R55, desc[UR36][R16.64+0x2e0] ;  /* 0x0002e02410377980 */ /* 0x004ea8000c101900 */
        /* <DEDUP_REMOVED lines=39> */
[----:B---3--:R0:W-:Y:S04]  /*19f70*/  ST.E desc[UR36][R16.64+0x290], R25 ;  /* 0x0002901910007985 */ /* 0x0081e8000c101924 */
        /* <DEDUP_REMOVED lines=34> */
[----:B--2---:R2:W-:Y:S04]  /*1a1a0*/  ST.E desc[UR36][R16.64+0x2e0], R55 ;  /* 0x0002e03710007985 */ /* 0x0045e8000c101924 */
        /* <DEDUP_REMOVED lines=101> */
[----:B------:R-:W4:Y:S04]  /*1a800*/  LD.E R38, desc[UR36][R16.64+0x278] ;  /* 0x0002782410267980 */ /* 0x000f28000c101900 */
        /* <DEDUP_REMOVED lines=16> */
[----:B--2---:R-:W3:Y:S04]  /*1a910*/  LD.E R55, desc[UR36][R16.64+0x2bc] ;  /* 0x0002bc2410377980 */ /* 0x004ee8000c101900 */
[----:B------:R-:W3:Y:S04]  /*1a920*/  LD.E R56, desc[UR36][R16.64+0x2c0] ;  /* 0x0002c02410387980 */ /* 0x000ee8000c101900 */
[----:B----4-:R-:W3:Y:S04]  /*1a930*/  LD.E R57, desc[UR36][R16.64+0x2c4] ;  /* 0x0002c42410397980 */ /* 0x010ee8000c101900 */
        /* <DEDUP_REMOVED lines=42> */
[----:B------:R-:W-:Y:S01]  /*1abe0*/  ISETP.NE.U32.AND P0, PT, R25, RZ, PT ;  /* 0x000000ff1900720c */ /* 0x000fe20003f05070 */
[----:B------:R-:W-:-:S02]  /*1abf0*/  IMAD.MOV.U32 R25, RZ, RZ, R13 ;  /* 0x000000ffff197224 */ /* 0x000fc400078e000d */
[----:B------:R-:W3:Y:S03]  /*1ac00*/  LD.E R100, desc[UR36][R16.64+0x370] ;  /* 0x0003702410647980 */ /* 0x000ee6000c101900 */
[----:B------:R-:W-:Y:S01]  /*1ac10*/  R2UR UR11, R25 ;  /* 0x00000000190b72ca */ /* 0x000fe200000e0000 */
        /* <DEDUP_REMOVED lines=54> */
[----:B------:R-:W-:-:S02]  /*1af80*/  R2UR UR6, R12 ;  /* 0x000000000c0672ca */ /* 0x000fc400000e0000 */
[----:B------:R-:W-:Y:S02]  /*1af90*/  R2UR UR7, R13 ;  /* 0x000000000d0772ca */ /* 0x000fe400000e0000 */
[----:B------:R-:W-:Y:S01]  /*1afa0*/  F2FP.BF16.F32.PACK_AB R152, R15, R152 ;  /* 0x000000980f98723e */ /* 0x000fe200000010ff */
[----:B------:R-:W-:-:S03]  /*1afb0*/  VOTEU.ANY UP0, P0 ;  /* 0x00000000003f7886 */ /* 0x000fc60000000100 */
[----:B---3--:R-:W-:-:S07]  /*1afc0*/  WARPGROUP.ARRIVE ;  /* 0x00000000000079c5 */ /* 0x008fce0000000000 */
        /* <DEDUP_REMOVED lines=687> */
[----:B------:R0:W-:Y:S04]  /*1dac0*/  ST.E desc[UR36][R4.64], R25 ;  /* 0x0000001904007985 */ /* 0x0001e8000c101924 */
[----:B------:R-:W-:Y:S04]  /*1dad0*/  ST.E desc[UR36][R8.64], R26 ;  /* 0x0000001a08007985 */ /* 0x000fe8000c101924 */
[----:B------:R1:W-:Y:S04]  /*1dae0*/  ST.E desc[UR36][R6.64], R27 ;  /* 0x0000001b06007985 */ /* 0x0003e8000c101924 */
[----:B------:R-:W-:Y:S04]  /*1daf0*/  ST.E desc[UR36][R16.64+0x250], R28 ;  /* 0x0002501c10007985 */ /* 0x000fe8000c101924 */
        /* <DEDUP_REMOVED lines=123> */
[----:B------:R-:W-:Y:S04]  /*1e2b0*/  STL [R1+0x68], R0 ;  /* 0x0000680001007387 */ /* 0x000fe80000100800 */
[----:B------:R-:W3:Y:S04]  /*1e2c0*/  LD.E R11, desc[UR36][R16.64+0x240] ;  /* 0x00024024100b7980 */ /* 0x000ee8000c101900 */
[----:B---3--:R3:W-:Y:S04]  /*1e2d0*/  ST.E desc[UR36][R16.64+0x240], R11 ;  /* 0x0002400b10007985 */ /* 0x0087e8000c101924 */
[----:B------:R-:W4:Y:S04]  /*1e2e0*/  LD.E R13, desc[UR36][R4.64] ;  /* 0x00000024040d7980 */ /* 0x000f28000c101900 */
[----:B----4-:R4:W-:Y:S04]  /*1e2f0*/  ST.E desc[UR36][R4.64], R13 ;  /* 0x0000000d04007985 */ /* 0x0109e8000c101924 */
[----:B------:R-:W2:Y:S04]  /*1e300*/  LD.E R15, desc[UR36][R8.64] ;  /* 0x00000024080f7980 */ /* 0x000ea8000c101900 */
[----:B--2---:R2:W-:Y:S04]  /*1e310*/  ST.E desc[UR36][R8.64], R15 ;  /* 0x0000000f08007985 */ /* 0x0045e8000c101924 */
[----:B------:R-:W3:Y:S04]  /*1e320*/  LD.E R19, desc[UR36][R6.64] ;  /* 0x0000002406137980 */ /* 0x000ee8000c101900 */
[----:B---3--:R3:W-:Y:S04]  /*1e330*/  ST.E desc[UR36][R6.64], R19 ;  /* 0x0000001306007985 */ /* 0x0087e8000c101924 */
[----:B------:R-:W3:Y:S04]  /*1e340*/  LD.E R21, desc[UR36][R16.64+0x250] ;  /* 0x0002502410157980 */ /* 0x000ee8000c101900 */
[----:B0-----:R-:W3:Y:S04]  /*1e350*/  LD.E R25, desc[UR36][R16.64+0x254] ;  /* 0x0002542410197980 */ /* 0x001ee8000c101900 */
[----:B-1----:R-:W3:Y:S04]  /*1e360*/  LD.E R27, desc[UR36][R16.64+0x258] ;  /* 0x00025824101b7980 */ /* 0x002ee8000c101900 */
[----:B------:R-:W3:Y:S04]  /*1e370*/  LD.E R29, desc[UR36][R16.64+0x25c] ;  /* 0x00025c24101d7980 */ /* 0x000ee8000c101900 */
[----:B------:R-:W3:Y:S04]  /*1e380*/  LD.E R11, desc[UR36][R16.64+0x260] ;  /* 0x00026024100b7980 */ /* 0x000ee8000c101900 */
[----:B------:R-:W3:Y:S04]  /*1e390*/  LD.E R31, desc[UR36][R16.64+0x264] ;  /* 0x00026424101f7980 */ /* 0x000ee8000c101900 */
[----:B----4-:R-:W4:Y:S04]  /*1e3a0*/  LD.E R5, desc[UR36][R16.64+0x268] ;  /* 0x0002682410057980 */ /* 0x010f28000c101900 */
[----:B------:R-:W4:Y:S04]  /*1e3b0*/  LD.E R13, desc[UR36][R16.64+0x26c] ;  /* 0x00026c24100d7980 */ /* 0x000f28000c101900 */
        /* <DEDUP_REMOVED lines=116> */
[----:B------:R-:W-:Y:S04]  /*1eb00*/  ST.E desc[UR36][R16.64+0x250], R21 ;  /* 0x0002501510007985 */ /* 0x000fe8000c101924 */
[----:B------:R-:W-:Y:S04]  /*1eb10*/  ST.E desc[UR36][R16.64+0x254], R25 ;  /* 0x0002541910007985 */ /* 0x000fe8000c101924 */
[----:B------:R-:W-:Y:S04]  /*1eb20*/  ST.E desc[UR36][R16.64+0x258], R27 ;  /* 0x0002581b10007985 */ /* 0x000fe8000c101924 */
[----:B------:R-:W-:Y:S04]  /*1eb30*/  ST.E desc[UR36][R16.64+0x25c], R29 ;  /* 0x00025c1d10007985 */ /* 0x000fe8000c101924 */
[----:B------:R-:W-:Y:S04]  /*1eb40*/  ST.E desc[UR36][R16.64+0x260], R11 ;  /* 0x0002600b10007985 */ /* 0x000fe8000c101924 */
[----:B------:R-:W-:Y:S04]  /*1eb50*/  ST.E desc[UR36][R16.64+0x264], R31 ;  /* 0x0002641f10007985 */ /* 0x000fe8000c101924 */
[----:B----4-:R-:W-:Y:S04]  /*1eb60*/  ST.E desc[UR36][R16.64+0x268], R5 ;  /* 0x0002680510007985 */ /* 0x010fe8000c101924 */
[----:B------:R-:W-:Y:S04]  /*1eb70*/  ST.E desc[UR36][R16.64+0x26c], R13 ;  /* 0x00026c0d10007985 */ /* 0x000fe8000c101924 */
[----:B--2---:R-:W-:Y:S04]  /*1eb80*/  ST.E desc[UR36][R16.64+0x270], R9 ;  /* 0x0002700910007985 */ /* 0x004fe8000c101924 */
[----:B------:R-:W-:Y:S04]  /*1eb90*/  ST.E desc[UR36][R16.64+0x274], R15 ;  /* 0x0002740f10007985 */ /* 0x000fe8000c101924 */
[----:B---3--:R-:W-:Y:S04]  /*1eba0*/  ST.E desc[UR36][R16.64+0x278], R7 ;  /* 0x0002780710007985 */ /* 0x008fe8000c101924 */
        /* <DEDUP_REMOVED lines=121> */
.L_x_3536:
[----:B------:R-:W-:Y:S05]  /*1f340*/  BSYNC B0 ;  /* 0x0000000000007941 */ /* 0x000fea0003800000 */
.L_x_3535:
        /* <DEDUP_REMOVED lines=9> */
.L_x_3508:
[----:B0-----:R-:W0:Y:S01]  /*1f3e0*/  S2R R0, SR_TID.X ;  /* 0x0000000000007919 */ /* 0x001e220000002100 */
[----:B------:R-:W-:Y:S05]  /*1f3f0*/  WARPSYNC.ALL ;  /* 0x0000000000007948 */ /* 0x000fea0003800000 */
[----:B0-----:R-:W-:-:S04]  /*1f400*/  SHF.R.U32.HI R0, RZ, 0x7, R0 ;  /* 0x00000007ff007819 */ /* 0x001fc80000011600 */
[----:B------:R-:W-:Y:S01]  /*1f410*/  IADD3 R141, -R0, 0xb, RZ ;  /* 0x0000000b008d7810 */ /* 0x000fe20007ffe1ff */
[----:B------:R-:W3:Y:S04]  /*1f420*/  LDL R5, [R1+0x220] ;  /* 0x0002200001057983 */ /* 0x000ee80000100800 */
[----:B------:R-:W4:Y:S04]  /*1f430*/  LDL R8, [R1+0x224] ;  /* 0x0002240001087983 */ /* 0x000f280000100800 */
[----:B------:R-:W5:Y:S04]  /*1f440*/  LDL R135, [R1+0x1f8] ;  /* 0x0001f80001877983 */ /* 0x000f680000100800 */
[----:B------:R-:W2:Y:S01]  /*1f450*/  LDL.64 R122, [R1+0x290] ;  /* 0x00029000017a7983 */ /* 0x000ea20000100a00 */
[----:B------:R-:W-:-:S02]  /*1f460*/  IMAD.MOV.U32 R140, RZ, RZ, -0x800000 ;  /* 0xff800000ff8c7424 */ /* 0x000fc400078e00ff */
[----:B------:R-:W-:Y:S01]  /*1f470*/  IMAD.MOV.U32 R138, RZ, RZ, -0x800000 ;  /* 0xff800000ff8a7424 */ /* 0x000fe200078e00ff */
[----:B------:R-:W2:Y:S01]  /*1f480*/  LDL.64 R132, [R1+0x240] ;  /* 0x0002400001847983 */ /* 0x000ea20000100a00 */
[----:B------:R-:W-:-:S03]  /*1f490*/  IMAD.MOV.U32 R137, RZ, RZ, RZ ;  /* 0x000000ffff897224 */ /* 0x000fc600078e00ff */
[----:B------:R-:W2:Y:S04]  /*1f4a0*/  LDL.64 R130, [R1+0x250] ;  /* 0x0002500001827983 */ /* 0x000ea80000100a00 */
        /* <DEDUP_REMOVED lines=57> */
[----:B------:R-:W2:Y:S04]  /*1f840*/  LDL R136, [R1+0x200] ;  /* 0x0002000001887983 */ /* 0x000ea80000100800 */
[----:B---3--:R-:W0:Y:S02]  /*1f850*/  SHFL.BFLY PT, R0, R5, 0x2, 0x1f ;  /* 0x0c401f0005007f89 */ /* 0x008e2400000e0000 */
[----:B0-----:R-:W-:-:S05]  /*1f860*/  FADD.FTZ R0, R5, R0 ;  /* 0x0000000005007221 */ /* 0x001fca0000010000 */
[----:B------:R-:W0:Y:S02]  /*1f870*/  SHFL.BFLY PT, R3, R0, 0x1, 0x1f ;  /* 0x0c201f0000037f89 */ /* 0x000e2400000e0000 */
[----:B0-----:R-:W-:-:S05]  /*1f880*/  FADD.FTZ R2, R0, R3 ;  /* 0x0000000300027221 */ /* 0x001fca0000010000 */
[----:B------:R-:W-:Y:S04]  /*1f890*/  STL [R1+0x220], R2 ;  /* 0x0002200201007387 */ /* 0x000fe80000100800 */
[----:B------:R-:W3:Y:S04]  /*1f8a0*/  LDL R134, [R1+0x220] ;  /* 0x0002200001867983 */ /* 0x000ee80000100800 */
[----:B----4-:R-:W0:Y:S02]  /*1f8b0*/  SHFL.BFLY PT, R3, R8, 0x2, 0x1f ;  /* 0x0c401f0008037f89 */ /* 0x010e2400000e0000 */
[----:B0-----:R-:W-:Y:S01]  /*1f8c0*/  FADD.FTZ R3, R3, R8 ;  /* 0x0000000803037221 */ /* 0x001fe20000010000 */
[----:B-----5:R-:W-:Y:S01]  /*1f8d0*/  VIADD R135, R135, 0x1 ;  /* 0x0000000187877836 */ /* 0x020fe20000000000 */
[----:B------:R-:W4:Y:S04]  /*1f8e0*/  LDL.64 R8, [R1+0x3f8] ;  /* 0x0003f80001087983 */ /* 0x000f280000100a00 */
[----:B------:R-:W0:Y:S02]  /*1f8f0*/  SHFL.BFLY PT, R4, R3, 0x1, 0x1f ;  /* 0x0c201f0003047f89 */ /* 0x000e2400000e0000 */
[----:B0-----:R-:W-:Y:S01]  /*1f900*/  FADD.FTZ R139, R3, R4 ;  /* 0x00000004038b7221 */ /* 0x001fe20000010000 */
[----:B------:R0:W-:Y:S08]  /*1f910*/  BAR.ARV R141, 0x100 ;  /* 0x0004008d0000751d */ /* 0x0001f00000002000 */
[----:B------:R-:W-:Y:S06]  /*1f920*/  BAR.ARV 0x8, 0x180 ;  /* 0x0206000000007b1d */ /* 0x000fec0000002000 */
[----:B------:R-:W-:-:S13]  /*1f930*/  FSETP.NE.FTZ.AND P1, PT, R139, RZ, PT ;  /* 0x000000ff8b00720b */ /* 0x000fda0003f35000 */
[----:B------:R-:W5:Y:S04]  /*1f940*/  @P1 LDL R6, [R1+0x230] ;  /* 0x0002300001061983 */ /* 0x000f680000100800 */
[----:B--2---:R-:W2:Y:S01]  /*1f950*/  @P1 LDL R7, [R1+0x214] ;  /* 0x0002140001071983 */ /* 0x004ea20000100800 */
[----:B---3--:R-:W-:-:S13]  /*1f960*/  FSETP.NE.FTZ.AND P0, PT, R134, RZ, PT ;  /* 0x000000ff8600720b */ /* 0x008fda0003f15000 */
[----:B------:R-:W3:Y:S04]  /*1f970*/  @P0 LDL R4, [R1+0x230] ;  /* 0x0002300001040983 */ /* 0x000ee80000100800 */
[----:B------:R-:W4:Y:S01]  /*1f980*/  @P0 LDL R5, [R1+0x210] ;  /* 0x0002100001050983 */ /* 0x000f220000100800 */
[----:B------:R-:W1:Y:S08]  /*1f990*/  @P0 MUFU.LG2 R0, R134 ;  /* 0x0000008600000308 */ /* 0x000e700000000c00 */
[----:B------:R-:W0:Y:S01]  /*1f9a0*/  @P1 MUFU.LG2 R2, R139 ;  /* 0x0000008b00021308 */ /* 0x000e220000000c00 */
[----:B-1----:R-:W-:-:S02]  /*1f9b0*/  @P0 FMUL.FTZ R3, R0, 0.69314718246459960938 ;  /* 0x3f31721800030820 */ /* 0x002fc40000410000 */
[----:B------:R-:W2:Y:S05]  /*1f9c0*/  LDL R0, [R1+0x204] ;  /* 0x0002040001007983 */ /* 0x000eaa0000100800 */
[----:B------:R1:W1:Y:S01]  /*1f9d0*/  @P0 MUFU.RCP R137, R134 ;  /* 0x0000008600890308 */ /* 0x0002620000001000 */
[----:B-----5:R-:W-:Y:S01]  /*1f9e0*/  @P1 FMUL.FTZ R6, R6, 0.69314718246459960938 ;  /* 0x3f31721806061820 */ /* 0x020fe20000410000 */
[----:B---3--:R-:W-:-:S04]  /*1f9f0*/  @P0 FMUL.FTZ R4, R4, 0.69314718246459960938 ;  /* 0x3f31721804040820 */ /* 0x008fc80000410000 */
[----:B----4-:R-:W-:Y:S01]  /*1fa00*/  @P0 FFMA.FTZ R140, R4, R5, R3 ;  /* 0x00000005048c0223 */ /* 0x010fe20000010003 */
[----:B0-----:R-:W-:Y:S01]  /*1fa10*/  @P1 FMUL.FTZ R3, R2, 0.69314718246459960938 ;  /* 0x3f31721802031820 */ /* 0x001fe20000410000 */
[----:B------:R-:W3:Y:S03]  /*1fa20*/  LDL.64 R4, [R1+0x408] ;  /* 0x0004080001047983 */ /* 0x000ee60000100a00 */
[----:B--2---:R-:W-:Y:S02]  /*1fa30*/  @P1 FFMA.FTZ R138, R6, R7, R3 ;  /* 0x00000007068a1223 */ /* 0x004fe40000010003 */
[----:B------:R-:W2:Y:S04]  /*1fa40*/  LDL.64 R2, [R1+0x428] ;  /* 0x0004280001027983 */ /* 0x000ea80000100a00 */
[----:B------:R-:W4:Y:S01]  /*1fa50*/  LDL.64 R6, [R1+0x438] ;  /* 0x0004380001067983 */ /* 0x000f220000100a00 */
[----:B------:R-:W-:-:S13]  /*1fa60*/  ISETP.NE.AND P0, PT, R135, 0x2, PT ;  /* 0x000000028700780c */ /* 0x000fda0003f05270 */
[----:B-1----:R-:W5:Y:S01]  /*1fa70*/  @!P0 LDL R134, [R1+0x1fc] ;  /* 0x0001fc0001868983 */ /* 0x002f620000100800 */
[-C--:B------:R-:W-:Y:S01]  /*1fa80*/  FMUL.FTZ R123, R123, R137.reuse ;  /* 0x000000897b7b7220 */ /* 0x080fe20000410000 */
[----:B------:R-:W-:-:S05]  /*1fa90*/  FMUL.FTZ R122, R122, R137 ;  /* 0x000000897a7a7220 */ /* 0x000fca0000410000 */
[----:B------:R0:W-:Y:S02]  /*1faa0*/  STL.64 [R1+0x290], R122 ;  /* 0x0002907a01007387 */ /* 0x0001e40000100a00 */
[----:B0-----:R-:W-:-:S06]  /*1fab0*/  IMAD.MOV.U32 R122, RZ, RZ, RZ ;  /* 0x000000ffff7a7224 */ /* 0x001fcc00078e00ff */
[----:B------:R-:W0:Y:S01]  /*1fac0*/  @P1 MUFU.RCP R122, R139 ;  /* 0x0000008b007a1308 */ /* 0x000e220000001000 */
        /* <DEDUP_REMOVED lines=121> */
[----:B------:R-:W-:Y:S01]  /*20260*/  VIADD R0, R0, 0x1 ;  /* 0x0000000100007836 */ /* 0x000fe20000000000 */
[----:B------:R0:W-:Y:S04]  /*20270*/  STL [R1+0x224], R139 ;  /* 0x0002248b01007387 */ /* 0x0001e80000100800 */
[----:B------:R0:W-:Y:S04]  /*20280*/  STL.64 [R1+0x240], R132 ;  /* 0x0002408401007387 */ /* 0x0001e80000100a00 */
[----:B------:R0:W-:Y:S04]  /*20290*/  STL.64 [R1+0x250], R130 ;  /* 0x0002508201007387 */ /* 0x0001e80000100a00 */
[----:B------:R0:W-:Y:S04]  /*202a0*/  STL.64 [R1+0x260], R128 ;  /* 0x0002608001007387 */ /* 0x0001e80000100a00 */
[----:B------:R0:W-:Y:S04]  /*202b0*/  STL.64 [R1+0x270], R126 ;  /* 0x0002707e01007387 */ /* 0x0001e80000100a00 */
[----:B------:R0:W-:Y:S04]  /*202c0*/  STL.64 [R1+0x280], R124 ;  /* 0x0002807c01007387 */ /* 0x0001e80000100a00 */
[----:B------:R0:W-:Y:S04]  /*202d0*/  STL [R1+0x220], R140 ;  /* 0x0002208c01007387 */ /* 0x0001e80000100800 */
        /* <DEDUP_REMOVED lines=23> */
[----:B------:R0:W-:Y:S01]  /*20450*/  STL.64 [R1+0x400], R78 ;  /* 0x0004004e01007387 */ /* 0x0001e20000100a00 */
[-C--:B---3--:R-:W-:Y:S01]  /*20460*/  FMUL.FTZ R5, R5, R122.reuse ;  /* 0x0000007a05057220 */ /* 0x088fe20000410000 */
[-C--:B------:R-:W-:Y:S01]  /*20470*/  FMUL.FTZ R4, R4, R122.reuse ;  /* 0x0000007a04047220 */ /* 0x080fe20000410000 */
[-C--:B--2---:R-:W-:Y:S01]  /*20480*/  FMUL.FTZ R3, R3, R122.reuse ;  /* 0x0000007a03037220 */ /* 0x084fe20000410000 */
[-C--:B------:R-:W-:Y:S01]  /*20490*/  FMUL.FTZ R2, R2, R122.reuse ;  /* 0x0000007a02027220 */ /* 0x080fe20000410000 */
[-C--:B----4-:R-:W-:Y:S01]  /*204a0*/  FMUL.FTZ R7, R7, R122.reuse ;  /* 0x0000007a07077220 */ /* 0x090fe20000410000 */
[----:B------:R-:W-:Y:S01]  /*204b0*/  FMUL.FTZ R6, R6, R122 ;  /* 0x0000007a06067220 */ /* 0x000fe20000410000 */
        /* <DEDUP_REMOVED lines=35> */
[----:B------:R0:W-:Y:S04]  /*206f0*/  STL [R1+0x200], R136 ;  /* 0x0002008801007387 */ /* 0x0001e80000100800 */
[----:B------:R0:W-:Y:S01]  /*20700*/  STL [R1+0x204], R0 ;  /* 0x0002040001007387 */ /* 0x0001e20000100800 */
[----:B-----5:R-:W-:-:S03]  /*20710*/  @!P0 LOP3.LUT R134, R134, 0x1, RZ, 0x3c, !PT ;  /* 0x0000000186868812 */ /* 0x020fc600078e3cff */
[----:B------:R0:W-:Y:S04]  /*20720*/  STL [R1+0x1f8], R135 ;  /* 0x0001f88701007387 */ /* 0x0001e80000100800 */
[----:B------:R0:W-:Y:S04]  /*20730*/  @!P0 STL [R1+0x1fc], R134 ;  /* 0x0001fc8601008387 */ /* 0x0001e80000100800 */
[----:B------:R0:W-:Y:S01]  /*20740*/  @!P0 STL [R1+0x1f8], RZ ;  /* 0x0001f8ff01008387 */ /* 0x0001e20000100800 */
[----:B------:R-:W-:-:S13]  /*20750*/  PLOP3.LUT P0, PT, PT, PT, PT, 0x8, 0x0 ;  /* 0x000000000000781c */ /* 0x000fda0003f0e170 */
.L_x_3442:
[----:B01----:R-:W0:Y:S01]  /*20760*/  S2R R7, SR_CgaCtaId ;  /* 0x0000000000077919 */ /* 0x003e220000008800 */
[----:B------:R-:W-:Y:S01]  /*20770*/  MOV R0, 0x400 ;  /* 0x0000040000007802 */ /* 0x000fe20000000f00 */
[----:B------:R-:W-:Y:S01]  /*20780*/  BSSY B0, `(.L_x_3538) ;  /* 0x00004b5000007945 */ /* 0x000fe20003800000 */
[----:B------:R-:W-:Y:S02]  /*20790*/  BAR.SYNC.DEFER_BLOCKING 0x5, 0x180 ;  /* 0x0146000000007b1d */ /* 0x000fe40000010000 */
[----:B0-----:R-:W-:-:S05]  /*207a0*/  LEA R0, R7, R0, 0x18 ;  /* 0x0000000007007211 */ /* 0x001fca00078ec0ff */
[----:B------:R-:W0:Y:S02]  /*207b0*/  LDS.128 R8, [R0+0x324d0] ;  /* 0x0324d00000087984 */ /* 0x000e240000000c00 */
[----:B0-----:R-:W-:Y:S02]  /*207c0*/  R2UR UR5, R9 ;  /* 0x00000000090572ca */ /* 0x001fe400000e0000 */
[----:B------:R-:W-:Y:S02]  /*207d0*/  R2UR UR6, R10 ;  /* 0x000000000a0672ca */ /* 0x000fe400000e0000 */
[----:B------:R-:W-:Y:S01]  /*207e0*/  R2UR UR7, R11 ;  /* 0x000000000b0772ca */ /* 0x000fe200000e0000 */
[----:B------:R-:W-:Y:S06]  /*207f0*/  BAR.ARV 0x4, 0x180 ;  /* 0x0106000000007b1d */ /* 0x000fec0000002000 */
[----:B------:R-:W-:Y:S08]  /*20800*/  @P0 BRA `(.L_x_3539) ;  /* 0x0000003c00100947 */ /* 0x000ff00003800000 */
[----:B------:R-:W2:Y:S01]  /*20810*/  LDL R4, [R1+0x4d0] ;  /* 0x0004d00001047983 */ /* 0x000ea20000100800 */
[----:B------:R-:W-:Y:S01]  /*20820*/  R2UR UR4, R216 ;  /* 0x00000000d80472ca */ /* 0x000fe200000e0000 */
[----:B------:R-:W-:Y:S01]  /*20830*/  ULDC.64 UR8, c[0x0][0xd00] ;  /* 0x0003400000087ab9 */ /* 0x000fe20000000a00 */
[----:B------:R-:W-:Y:S01]  /*20840*/  ULDC.64 UR10, c[0x0][0xd00] ;  /* 0x00034000000a7ab9 */ /* 0x000fe20000000a00 */
[----:B------:R-:W3:Y:S04]  /*20850*/  LDL.128 R8, [R1+0x240] ;  /* 0x0002400001087983 */ /* 0x000ee80000100c00 */
[----:B------:R-:W4:Y:S04]  /*20860*/  LDL.128 R12, [R1+0x260] ;  /* 0x00026000010c7983 */ /* 0x000f280000100c00 */
[----:B------:R-:W4:Y:S04]  /*20870*/  LDL.128 R28, [R1+0x250] ;  /* 0x00025000011c7983 */ /* 0x000f280000100c00 */
[----:B------:R-:W4:Y:S01]  /*20880*/  LDL.128 R24, [R1+0x270] ;  /* 0x0002700001187983 */ /* 0x000f220000100c00 */
[----:B------:R-:W0:Y:S03]  /*20890*/  S2R R5, SR_SWINHI ;  /* 0x0000000000057919 */ /* 0x000e260000002f00 */
[----:B------:R-:W4:Y:S04]  /*208a0*/  LDL.128 R124, [R1+0x280] ;  /* 0x00028000017c7983 */ /* 0x000f280000100c00 */
[----:B------:R-:W4:Y:S04]  /*208b0*/  LDL.128 R116, [R1+0x2a0] ;  /* 0x0002a00001747983 */ /* 0x000f280000100c00 */
[----:B------:R-:W4:Y:S04]  /*208c0*/  LDL.128 R120, [R1+0x290] ;  /* 0x0002900001787983 */ /* 0x000f280000100c00 */
[----:B------:R-:W4:Y:S04]  /*208d0*/  LDL.128 R108, [R1+0x2c0] ;  /* 0x0002c000016c7983 */ /* 0x000f280000100c00 */
[----:B------:R-:W4:Y:S04]  /*208e0*/  LDL.128 R112, [R1+0x2b0] ;  /* 0x0002b00001707983 */ /* 0x000f280000100c00 */
[----:B------:R-:W4:Y:S04]  /*208f0*/  LDL.128 R100, [R1+0x2e0] ;  /* 0x0002e00001647983 */ /* 0x000f280000100c00 */
[----:B------:R-:W4:Y:S01]  /*20900*/  LDL.128 R104, [R1+0x2d0] ;  /* 0x0002d00001687983 */ /* 0x000f220000100c00 */
[----:B------:R-:W-:-:S02]  /*20910*/  MOV R2, R0 ;  /* 0x0000000000027202 */ /* 0x000fc40000000f00 */
[----:B0-----:R-:W-:Y:S01]  /*20920*/  MOV R3, R5 ;  /* 0x0000000500037202 */ /* 0x001fe20000000f00 */
[----:B------:R-:W4:Y:S04]  /*20930*/  LDL.128 R92, [R1+0x300] ;  /* 0x00030000015c7983 */ /* 0x000f280000100c00 */
        /* <DEDUP_REMOVED lines=14> */
[----:B------:R-:W4:Y:S01]  /*20a20*/  LDL.128 R40, [R1+0x3d0] ;  /* 0x0003d00001287983 */ /* 0x000f220000100c00 */
[----:B--2---:R-:W-:-:S03]  /*20a30*/  IMAD.WIDE R4, R4, 0x2, R2 ;  /* 0x0000000204047825 */ /* 0x004fc600078e0202 */
[C---:B------:R-:W-:Y:S02]  /*20a40*/  IADD3 R33, P1, R4.reuse, 0x20, RZ ;  /* 0x0000002004217810 */ /* 0x040fe40007f3e0ff */
[----:B------:R-:W-:Y:S02]  /*20a50*/  LOP3.LUT R35, R4, 0x380, RZ, 0xc0, !PT ;  /* 0x0000038004237812 */ /* 0x000fe400078ec0ff */
[----:B------:R-:W-:Y:S02]  /*20a60*/  LOP3.LUT R32, R33, 0x380, RZ, 0xc0, !PT ;  /* 0x0000038021207812 */ /* 0x000fe400078ec0ff */
[----:B------:R-:W-:Y:S02]  /*20a70*/  SHF.R.U64 R35, R35, 0x3, RZ ;  /* 0x0000000323237819 */ /* 0x000fe400000012ff */
[----:B------:R-:W-:Y:S02]  /*20a80*/  SHF.R.U64 R32, R32, 0x3, RZ ;  /* 0x0000000320207819 */ /* 0x000fe400000012ff */
[----:B------:R-:W-:Y:S01]  /*20a90*/  LOP3.LUT R34, R35, R4, RZ, 0x3c, !PT ;  /* 0x0000000423227212 */ /* 0x000fe200078e3cff */
[--C-:B------:R-:W-:Y:S01]  /*20aa0*/  IMAD.MOV.U32 R35, RZ, RZ, R5.reuse ;  /* 0x000000ffff237224 */ /* 0x100fe200078e0005 */
[----:B------:R-:W-:Y:S01]  /*20ab0*/  LOP3.LUT R32, R32, R33, RZ, 0x3c, !PT ;  /* 0x0000002120207212 */ /* 0x000fe200078e3cff */
[----:B------:R-:W-:Y:S01]  /*20ac0*/  IMAD.X R33, RZ, RZ, R5, P1 ;  /* 0x000000ffff217224 */ /* 0x000fe200008e0605 */
[----:B---3--:R-:W-:-:S02]  /*20ad0*/  F2FP.BF16.F32.PACK_AB R8, R9, R8 ;  /* 0x000000080908723e */ /* 0x008fc400000010ff */
[----:B------:R-:W-:Y:S02]  /*20ae0*/  F2FP.BF16.F32.PACK_AB R9, R11, R10 ;  /* 0x0000000a0b09723e */ /* 0x000fe400000010ff */
[----:B----4-:R-:W-:Y:S02]  /*20af0*/  F2FP.BF16.F32.PACK_AB R12, R13, R12 ;  /* 0x0000000c0d0c723e */ /* 0x010fe400000010ff */
[----:B------:R-:W-:Y:S02]  /*20b00*/  MOV R34, R34 ;  /* 0x0000002200227202 */ /* 0x000fe40000000f00 */
[----:B------:R-:W-:Y:S02]  /*20b10*/  F2FP.BF16.F32.PACK_AB R10, R29, R28 ;  /* 0x0000001c1d0a723e */ /* 0x000fe400000010ff */
[----:B------:R-:W-:Y:S01]  /*20b20*/  F2FP.BF16.F32.PACK_AB R11, R31, R30 ;  /* 0x0000001e1f0b723e */ /* 0x000fe200000010ff */
[----:B------:R-:W-:Y:S01]  /*20b30*/  BAR.SYNC.DEFER_BLOCKING 0x1, 0x100 ;  /* 0x0044000000007b1d */ /* 0x000fe20000010000 */
[----:B------:R-:W-:-:S02]  /*20b40*/  F2FP.BF16.F32.PACK_AB R13, R15, R14 ;  /* 0x0000000e0f0d723e */ /* 0x000fc400000010ff */
[----:B------:R-:W-:Y:S02]  /*20b50*/  MOV R6, R32 ;  /* 0x0000002000067202 */ /* 0x000fe40000000f00 */
[----:B------:R-:W-:Y:S02]  /*20b60*/  F2FP.BF16.F32.PACK_AB R14, R25, R24 ;  /* 0x00000018190e723e */ /* 0x000fe400000010ff */
[----:B------:R-:W-:Y:S01]  /*20b70*/  F2FP.BF16.F32.PACK_AB R15, R27, R26 ;  /* 0x0000001a1b0f723e */ /* 0x000fe200000010ff */
[----:B------:R-:W2:Y:S04]  /*20b80*/  LDL.128 R28, [R1+0x400] ;  /* 0x00040000011c7983 */ /* 0x000ea80000100c00 */
[----:B------:R-:W3:Y:S04]  /*20b90*/  LDL.128 R24, [R1+0x410] ;  /* 0x0004100001187983 */ /* 0x000ee80000100c00 */
[----:B------:R0:W-:Y:S04]  /*20ba0*/  STSM.16.M88.4 [R34], R8 ;  /* 0x0000000822007844 */ /* 0x0001e80000000200 */
[----:B------:R1:W-:Y:S04]  /*20bb0*/  STSM.16.M88.4 [R6], R12 ;  /* 0x0000000c06007844 */ /* 0x0003e80000000200 */
[----:B0-----:R-:W4:Y:S04]  /*20bc0*/  LDL.128 R32, [R1+0x3f0] ;  /* 0x0003f00001207983 */ /* 0x001f280000100c00 */
[----:B-1----:R-:W4:Y:S04]  /*20bd0*/  LDL.128 R12, [R1+0x420] ;  /* 0x00042000010c7983 */ /* 0x002f280000100c00 */
[----:B------:R-:W4:Y:S01]  /*20be0*/  LDL.128 R8, [R1+0x430] ;  /* 0x0004300001087983 */ /* 0x000f220000100c00 */
[----:B------:R-:W-:-:S02]  /*20bf0*/  IADD3 R139, P0, R4, 0x40, RZ ;  /* 0x00000040048b7810 */ /* 0x000fc40007f1e0ff */
[C---:B------:R-:W-:Y:S02]  /*20c00*/  IADD3 R141, P4, R4.reuse, 0x60, RZ ;  /* 0x00000060048d7810 */ /* 0x040fe40007f9e0ff */
[C---:B------:R-:W-:Y:S02]  /*20c10*/  IADD3 R19, P3, R4.reuse, 0x4000, RZ ;  /* 0x0000400004137810 */ /* 0x040fe40007f7e0ff */
[C---:B------:R-:W-:Y:S02]  /*20c20*/  IADD3 R21, P6, R4.reuse, 0x4020, RZ ;  /* 0x0000402004157810 */ /* 0x040fe40007fde0ff */
[----:B------:R-:W-:Y:S02]  /*20c30*/  LOP3.LUT R138, R139, 0x380, RZ, 0xc0, !PT ;  /* 0x000003808b8a7812 */ /* 0x000fe400078ec0ff */
[----:B------:R-:W-:Y:S02]  /*20c40*/  IADD3 R129, P5, R4, 0x4040, RZ ;  /* 0x0000404004817810 */ /* 0x000fe40007fbe0ff */
[----:B------:R-:W-:-:S02]  /*20c50*/  LOP3.LUT R140, R141, 0x380, RZ, 0xc0, !PT ;  /* 0x000003808d8c7812 */ /* 0x000fc400078ec0ff */
[----:B------:R-:W-:Y:S02]  /*20c60*/  IADD3 R131, P2, R4, 0x4060, RZ ;  /* 0x0000406004837810 */ /* 0x000fe40007f5e0ff */
[----:B------:R-:W-:Y:S02]  /*20c70*/  LOP3.LUT R18, R19, 0x380, RZ, 0xc0, !PT ;  /* 0x0000038013127812 */ /* 0x000fe400078ec0ff */
[----:B------:R-:W-:Y:S02]  /*20c80*/  LOP3.LUT R20, R21, 0x380, RZ, 0xc0, !PT ;  /* 0x0000038015147812 */ /* 0x000fe400078ec0ff */
[----:B------:R-:W-:Y:S02]  /*20c90*/  SHF.R.U64 R138, R138, 0x3, RZ ;  /* 0x000000038a8a7819 */ /* 0x000fe400000012ff */
[----:B------:R-:W-:Y:S02]  /*20ca0*/  LOP3.LUT R128, R129, 0x380, RZ, 0xc0, !PT ;  /* 0x0000038081807812 */ /* 0x000fe400078ec0ff */
[----:B------:R-:W-:-:S02]  /*20cb0*/  IADD3 R133, P1, R4, 0x8000, RZ ;  /* 0x0000800004857810 */ /* 0x000fc40007f3e0ff */
[----:B------:R-:W-:Y:S02]  /*20cc0*/  SHF.R.U64 R140, R140, 0x3, RZ ;  /* 0x000000038c8c7819 */ /* 0x000fe400000012ff */
[----:B------:R-:W-:Y:S02]  /*20cd0*/  LOP3.LUT R130, R131, 0x380, RZ, 0xc0, !PT ;  /* 0x0000038083827812 */ /* 0x000fe400078ec0ff */
[----:B------:R-:W-:Y:S02]  /*20ce0*/  SHF.R.U64 R18, R18, 0x3, RZ ;  /* 0x0000000312127819 */ /* 0x000fe400000012ff */
[----:B------:R-:W-:Y:S02]  /*20cf0*/  SHF.R.U64 R20, R20, 0x3, RZ ;  /* 0x0000000314147819 */ /* 0x000fe400000012ff */
[----:B------:R-:W-:Y:S01]  /*20d00*/  LOP3.LUT R138, R138, R139, RZ, 0x3c, !PT ;  /* 0x0000008b8a8a7212 */ /* 0x000fe200078e3cff */
[----:B------:R-:W-:Y:S01]  /*20d10*/  IMAD.X R139, RZ, RZ, R5, P0 ;  /* 0x000000ffff8b7224 */ /* 0x000fe200000e0605 */
[----:B------:R-:W-:-:S02]  /*20d20*/  SHF.R.U64 R128, R128, 0x3, RZ ;  /* 0x0000000380807819 */ /* 0x000fc400000012ff */
[----:B------:R-:W-:Y:S02]  /*20d30*/  LOP3.LUT R132, R133, 0x380, RZ, 0xc0, !PT ;  /* 0x0000038085847812 */ /* 0x000fe400078ec0ff */
[----:B------:R-:W-:Y:S01]  /*20d40*/  LOP3.LUT R140, R140, R141, RZ, 0x3c, !PT ;  /* 0x0000008d8c8c7212 */ /* 0x000fe200078e3cff */
[--C-:B------:R-:W-:Y:S01]  /*20d50*/  IMAD.X R141, RZ, RZ, R5.reuse, P4 ;  /* 0x000000ffff8d7224 */ /* 0x100fe200020e0605 */
[----:B------:R-:W-:Y:S02]  /*20d60*/  SHF.R.U64 R130, R130, 0x3, RZ ;  /* 0x0000000382827819 */ /* 0x000fe400000012ff */
[----:B------:R-:W-:Y:S01]  /*20d70*/  LOP3.LUT R18, R18, R19, RZ, 0x3c, !PT ;  /* 0x0000001312127212 */ /* 0x000fe200078e3cff */
[--C-:B------:R-:W-:Y:S01]  /*20d80*/  IMAD.X R19, RZ, RZ, R5.reuse, P3 ;  /* 0x000000ffff137224 */ /* 0x100fe200018e0605 */
[----:B------:R-:W-:Y:S02]  /*20d90*/  IADD3 R143, P0, R4, 0x8020, RZ ;  /* 0x00008020048f7810 */ /* 0x000fe40007f1e0ff */
[----:B------:R-:W-:Y:S01]  /*20da0*/  LOP3.LUT R20, R20, R21, RZ, 0x3c, !PT ;  /* 0x0000001514147212 */ /* 0x000fe200078e3cff */
[----:B------:R-:W-:Y:S01]  /*20db0*/  IMAD.X R21, RZ, RZ, R5, P6 ;  /* 0x000000ffff157224 */ /* 0x000fe200030e0605 */
[----:B------:R-:W-:-:S02]  /*20dc0*/  IADD3 R145, P4, R4, 0x8040, RZ ;  /* 0x0000804004917810 */ /* 0x000fc40007f9e0ff */
[----:B------:R-:W-:Y:S01]  /*20dd0*/  LOP3.LUT R128, R128, R129, RZ, 0x3c, !PT ;  /* 0x0000008180807212 */ /* 0x000fe200078e3cff */
[--C-:B------:R-:W-:Y:S01]  /*20de0*/  IMAD.X R129, RZ, RZ, R5.reuse, P5 ;  /* 0x000000ffff817224 */ /* 0x100fe200028e0605 */
[----:B------:R-:W-:Y:S02]  /*20df0*/  SHF.R.U64 R132, R132, 0x3, RZ ;  /* 0x0000000384847819 */ /* 0x000fe400000012ff */
[----:B------:R-:W-:Y:S02]  /*20e00*/  IADD3 R135, P3, R4, 0x8060, RZ ;  /* 0x0000806004877810 */ /* 0x000fe40007f7e0ff */
[----:B------:R-:W-:Y:S01]  /*20e10*/  LOP3.LUT R130, R130, R131, RZ, 0x3c, !PT ;  /* 0x0000008382827212 */ /* 0x000fe200078e3cff */
[----:B------:R-:W-:Y:S01]  /*20e20*/  IMAD.X R131, RZ, RZ, R5, P2 ;  /* 0x000000ffff837224 */ /* 0x000fe200010e0605 */
[----:B------:R-:W-:Y:S02]  /*20e30*/  IADD3 R137, P6, R4, 0xc000, RZ ;  /* 0x0000c00004897810 */ /* 0x000fe40007fde0ff */
[----:B------:R-:W-:-:S02]  /*20e40*/  LOP3.LUT R142, R143, 0x380, RZ, 0xc0, !PT ;  /* 0x000003808f8e7812 */ /* 0x000fc400078ec0ff */
[C---:B------:R-:W-:Y:S02]  /*20e50*/  IADD3 R147, P5, R4.reuse, 0xc020, RZ ;  /* 0x0000c02004937810 */ /* 0x040fe40007fbe0ff */
[----:B------:R-:W-:Y:S02]  /*20e60*/  LOP3.LUT R144, R145, 0x380, RZ, 0xc0, !PT ;  /* 0x0000038091907812 */ /* 0x000fe400078ec0ff */
[----:B------:R-:W-:Y:S02]  /*20e70*/  IADD3 R149, P2, R4, 0xc040, RZ ;  /* 0x0000c04004957810 */ /* 0x000fe40007f5e0ff */
[----:B------:R-:W-:Y:S01]  /*20e80*/  LOP3.LUT R132, R132, R133, RZ, 0x3c, !PT ;  /* 0x0000008584847212 */ /* 0x000fe200078e3cff */
[----:B------:R-:W-:Y:S01]  /*20e90*/  IMAD.X R133, RZ, RZ, R5, P1 ;  /* 0x000000ffff857224 */ /* 0x000fe200008e0605 */
[----:B------:R-:W-:Y:S02]  /*20ea0*/  LOP3.LUT R134, R135, 0x380, RZ, 0xc0, !PT ;  /* 0x0000038087867812 */ /* 0x000fe400078ec0ff */
[----:B------:R-:W-:-:S02]  /*20eb0*/  LOP3.LUT R136, R137, 0x380, RZ, 0xc0, !PT ;  /* 0x0000038089887812 */ /* 0x000fc400078ec0ff */
[----:B------:R-:W-:Y:S02]  /*20ec0*/  SHF.R.U64 R142, R142, 0x3, RZ ;  /* 0x000000038e8e7819 */ /* 0x000fe400000012ff */
[----:B------:R-:W-:Y:S02]  /*20ed0*/  LOP3.LUT R146, R147, 0x380, RZ, 0xc0, !PT ;  /* 0x0000038093927812 */ /* 0x000fe400078ec0ff */
[----:B------:R-:W-:Y:S02]  /*20ee0*/  IADD3 R4, P1, R4, 0xc060, RZ ;  /* 0x0000c06004047810 */ /* 0x000fe40007f3e0ff */
[----:B------:R-:W-:Y:S02]  /*20ef0*/  SHF.R.U64 R144, R144, 0x3, RZ ;  /* 0x0000000390907819 */ /* 0x000fe400000012ff */
[----:B------:R-:W-:Y:S02]  /*20f00*/  LOP3.LUT R148, R149, 0x380, RZ, 0xc0, !PT ;  /* 0x0000038095947812 */ /* 0x000fe400078ec0ff */
[----:B------:R-:W-:-:S02]  /*20f10*/  F2FP.BF16.F32.PACK_AB R124, R125, R124 ;  /* 0x0000007c7d7c723e */ /* 0x000fc400000010ff */
[----:B------:R-:W-:Y:S02]  /*20f20*/  SHF.R.U64 R134, R134, 0x3, RZ ;  /* 0x0000000386867819 */ /* 0x000fe400000012ff */
[----:B------:R-:W-:Y:S02]  /*20f30*/  F2FP.BF16.F32.PACK_AB R125, R127, R126 ;  /* 0x0000007e7f7d723e */ /* 0x000fe400000010ff */
[----:B------:R-:W-:Y:S02]  /*20f40*/  F2FP.BF16.F32.PACK_AB R116, R117, R116 ;  /* 0x000000747574723e */ /* 0x000fe400000010ff */
[----:B------:R-:W-:Y:S02]  /*20f50*/  SHF.R.U64 R136, R136, 0x3, RZ ;  /* 0x0000000388887819 */ /* 0x000fe400000012ff */
[----:B------:R-:W-:Y:S02]  /*20f60*/  MOV R138, R138 ;  /* 0x0000008a008a7202 */ /* 0x000fe40000000f00 */
[----:B------:R-:W-:-:S02]  /*20f70*/  F2FP.BF16.F32.PACK_AB R126, R121, R120 ;  /* 0x00000078797e723e */ /* 0x000fc400000010ff */
[----:B------:R-:W-:Y:S02]  /*20f80*/  F2FP.BF16.F32.PACK_AB R127, R123, R122 ;  /* 0x0000007a7b7f723e */ /* 0x000fe400000010ff */
[----:B------:R-:W-:Y:S02]  /*20f90*/  F2FP.BF16.F32.PACK_AB R117, R119, R118 ;  /* 0x000000767775723e */ /* 0x000fe400000010ff */
[----:B------:R-:W-:Y:S02]  /*20fa0*/  F2FP.BF16.F32.PACK_AB R108, R109, R108 ;  /* 0x0000006c6d6c723e */ /* 0x000fe400000010ff */
[----:B------:R-:W-:Y:S01]  /*20fb0*/  LOP3.LUT R142, R142, R143, RZ, 0x3c, !PT ;  /* 0x0000008f8e8e7212 */ /* 0x000fe200078e3cff */
[----:B------:R-:W-:Y:S01]  /*20fc0*/  IMAD.X R143, RZ, RZ, R5, P0 ;  /* 0x000000ffff8f7224 */ /* 0x000fe200000e0605 */
[----:B------:R-:W-:Y:S02]  /*20fd0*/  SHF.R.U64 R146, R146, 0x3, RZ ;  /* 0x0000000392927819 */ /* 0x000fe400000012ff */
[----:B------:R-:W-:-:S02]  /*20fe0*/  MOV R140, R140 ;  /* 0x0000008c008c7202 */ /* 0x000fc40000000f00 */
[----:B------:R-:W-:Y:S02]  /*20ff0*/  LOP3.LUT R6, R4, 0x380, RZ, 0xc0, !PT ;  /* 0x0000038004067812 */ /* 0x000fe400078ec0ff */
[----:B------:R-:W-:Y:S02]  /*21000*/  F2FP.BF16.F32.PACK_AB R118, R113, R112 ;  /* 0x000000707176723e */ /* 0x000fe400000010ff */
[----:B------:R-:W-:Y:S02]  /*21010*/  F2FP.BF16.F32.PACK_AB R119, R115, R114 ;  /* 0x000000727377723e */ /* 0x000fe400000010ff */
[----:B------:R-:W-:Y:S02]  /*21020*/  F2FP.BF16.F32.PACK_AB R109, R111, R110 ;  /* 0x0000006e6f6d723e */ /* 0x000fe400000010ff */
[----:B------:R-:W-:Y:S02]  /*21030*/  F2FP.BF16.F32.PACK_AB R100, R101, R100 ;  /* 0x000000646564723e */ /* 0x000fe400000010ff */
[----:B------:R-:W-:Y:S01]  /*21040*/  LOP3.LUT R144, R144, R145, RZ, 0x3c, !PT ;  /* 0x0000009190907212 */ /* 0x000fe200078e3cff */
[----:B------:R-:W-:Y:S01]  /*21050*/  IMAD.X R145, RZ, RZ, R5, P4 ;  /* 0x000000ffff917224 */ /* 0x000fe200020e0605 */
[----:B------:R-:W-:-:S02]  /*21060*/  SHF.R.U64 R148, R148, 0x3, RZ ;  /* 0x0000000394947819 */ /* 0x000fc400000012ff */
[----:B------:R-:W-:Y:S02]  /*21070*/  MOV R18, R18 ;  /* 0x0000001200127202 */ /* 0x000fe40000000f00 */
[----:B------:R-:W-:Y:S02]  /*21080*/  F2FP.BF16.F32.PACK_AB R110, R105, R104 ;  /* 0x00000068696e723e */ /* 0x000fe400000010ff */
[----:B------:R-:W-:Y:S02]  /*21090*/  F2FP.BF16.F32.PACK_AB R111, R107, R106 ;  /* 0x0000006a6b6f723e */ /* 0x000fe400000010ff */
[----:B------:R-:W-:Y:S02]  /*210a0*/  F2FP.BF16.F32.PACK_AB R101, R103, R102 ;  /* 0x000000666765723e */ /* 0x000fe400000010ff */
[----:B------:R-:W-:Y:S02]  /*210b0*/  F2FP.BF16.F32.PACK_AB R92, R93, R92 ;  /* 0x0000005c5d5c723e */ /* 0x000fe400000010ff */
[----:B------:R-:W-:Y:S01]  /*210c0*/  LOP3.LUT R134, R134, R135, RZ, 0x3c, !PT ;  /* 0x0000008786867212 */ /* 0x000fe200078e3cff */
[----:B------:R-:W-:Y:S01]  /*210d0*/  IMAD.X R135, RZ, RZ, R5, P3 ;  /* 0x000000ffff877224 */ /* 0x000fe200018e0605 */
[----:B------:R-:W-:-:S02]  /*210e0*/  MOV R20, R20 ;  /* 0x0000001400147202 */ /* 0x000fc40000000f00 */
[----:B------:R-:W-:Y:S02]  /*210f0*/  F2FP.BF16.F32.PACK_AB R102, R97, R96 ;  /* 0x000000606166723e */ /* 0x000fe400000010ff */
[----:B------:R-:W-:Y:S02]  /*21100*/  F2FP.BF16.F32.PACK_AB R103, R99, R98 ;  /* 0x000000626367723e */ /* 0x000fe400000010ff */
[----:B------:R-:W-:Y:S02]  /*21110*/  F2FP.BF16.F32.PACK_AB R93, R95, R94 ;  /* 0x0000005e5f5d723e */ /* 0x000fe400000010ff */
[----:B------:R-:W-:Y:S01]  /*21120*/  F2FP.BF16.F32.PACK_AB R84, R85, R84 ;  /* 0x000000545554723e */ /* 0x000fe200000010ff */
[----:B------:R-:W-:Y:S01]  /*21130*/  STSM.16.M88.4 [R138], R124 ;  /* 0x0000007c8a007844 */ /* 0x000fe20000000200 */
        /* <DEDUP_REMOVED lines=10> */
[----:B------:R-:W-:Y:S01]  /*211e0*/  SHF.R.U64 R6, R6, 0x3, RZ ;  /* 0x0000000306067819 */ /* 0x000fe200000012ff */
[----:B------:R-:W-:Y:S01]  /*211f0*/  UIMAD.WIDE UR8, UR4, 0x4, UR8 ;  /* 0x00000004040878a5 */ /* 0x000fe2000f8e0208 */
[----:B------:R-:W-:-:S02]  /*21200*/  MOV R130, R130 ;  /* 0x0000008200827202 */ /* 0x000fc40000000f00 */
[----:B------:R-:W-:Y:S02]  /*21210*/  F2FP.BF16.F32.PACK_AB R86, R81, R80 ;  /* 0x000000505156723e */ /* 0x000fe400000010ff */
[----:B------:R-:W-:Y:S02]  /*21220*/  F2FP.BF16.F32.PACK_AB R87, R83, R82 ;  /* 0x000000525357723e */ /* 0x000fe400000010ff */
[----:B------:R-:W-:Y:S02]  /*21230*/  F2FP.BF16.F32.PACK_AB R77, R79, R78 ;  /* 0x0000004e4f4d723e */ /* 0x000fe400000010ff */
[----:B------:R-:W-:Y:S01]  /*21240*/  F2FP.BF16.F32.PACK_AB R68, R69, R68 ;  /* 0x000000444544723e */ /* 0x000fe200000010ff */
[----:B------:R0:W-:Y:S01]  /*21250*/  STSM.16.M88.4 [R18], R108 ;  /* 0x0000006c12007844 */ /* 0x0001e20000000200 */
[----:B------:R-:W-:Y:S01]  /*21260*/  LOP3.LUT R148, R148, R149, RZ, 0x3c, !PT ;  /* 0x0000009594947212 */ /* 0x000fe200078e3cff */
[----:B------:R-:W-:Y:S01]  /*21270*/  IMAD.X R149, RZ, RZ, R5, P2 ;  /* 0x000000ffff957224 */ /* 0x000fe200010e0605 */
[----:B------:R-:W-:-:S02]  /*21280*/  MOV R132, R132 ;  /* 0x0000008400847202 */ /* 0x000fc40000000f00 */
[----:B------:R-:W-:Y:S02]  /*21290*/  F2FP.BF16.F32.PACK_AB R78, R73, R72 ;  /* 0x00000048494e723e */ /* 0x000fe400000010ff */
[----:B------:R-:W-:Y:S02]  /*212a0*/  F2FP.BF16.F32.PACK_AB R79, R75, R74 ;  /* 0x0000004a4b4f723e */ /* 0x000fe400000010ff */
[----:B------:R-:W-:Y:S02]  /*212b0*/  F2FP.BF16.F32.PACK_AB R69, R71, R70 ;  /* 0x000000464745723e */ /* 0x000fe400000010ff */
[----:B------:R-:W-:Y:S01]  /*212c0*/  F2FP.BF16.F32.PACK_AB R60, R61, R60 ;  /* 0x0000003c3d3c723e */ /* 0x000fe200000010ff */
[----:B------:R-:W-:Y:S01]  /*212d0*/  IMAD.X R5, RZ, RZ, R5, P1 ;  /* 0x000000ffff057224 */ /* 0x000fe200008e0605 */
[----:B------:R-:W-:Y:S01]  /*212e0*/  MOV R142, R142 ;  /* 0x0000008e008e7202 */ /* 0x000fe20000000f00 */
[----:B------:R-:W-:Y:S01]  /*212f0*/  STSM.16.M88.4 [R20], R100 ;  /* 0x0000006414007844 */ /* 0x000fe20000000200 */
[----:B------:R-:W-:Y:S01]  /*21300*/  F2FP.BF16.F32.PACK_AB R70, R65, R64 ;  /* 0x000000404146723e */ /* 0x000fe200000010ff */
[----:B0-----:R-:W0:Y:S01]  /*21310*/  LDC R18, c[0x0][0xce8] ;  /* 0x00033a00ff127b82 */ /* 0x001e220000000800 */
[----:B------:R-:W-:-:S02]  /*21320*/  F2FP.BF16.F32.PACK_AB R71, R67, R66 ;  /* 0x000000424347723e */ /* 0x000fc400000010ff */
[----:B------:R-:W-:Y:S02]  /*21330*/  F2FP.BF16.F32.PACK_AB R61, R63, R62 ;  /* 0x0000003e3f3d723e */ /* 0x000fe400000010ff */
[----:B------:R-:W-:Y:S01]  /*21340*/  F2FP.BF16.F32.PACK_AB R52, R53, R52 ;  /* 0x000000343534723e */ /* 0x000fe200000010ff */
[----:B------:R-:W-:Y:S01]  /*21350*/  STSM.16.M88.4 [R128], R92 ;  /* 0x0000005c80007844 */ /* 0x000fe20000000200 */
[----:B------:R-:W-:Y:S02]  /*21360*/  MOV R144, R144 ;  /* 0x0000009000907202 */ /* 0x000fe40000000f00 */
[----:B------:R-:W-:Y:S02]  /*21370*/  F2FP.BF16.F32.PACK_AB R62, R57, R56 ;  /* 0x00000038393e723e */ /* 0x000fe400000010ff */
[----:B------:R-:W-:Y:S02]  /*21380*/  F2FP.BF16.F32.PACK_AB R63, R59, R58 ;  /* 0x0000003a3b3f723e */ /* 0x000fe400000010ff */
[----:B------:R-:W-:-:S02]  /*21390*/  F2FP.BF16.F32.PACK_AB R53, R55, R54 ;  /* 0x000000363735723e */ /* 0x000fc400000010ff */
[----:B------:R-:W-:Y:S01]  /*213a0*/  F2FP.BF16.F32.PACK_AB R44, R45, R44 ;  /* 0x0000002c2d2c723e */ /* 0x000fe200000010ff */
[----:B------:R-:W-:Y:S01]  /*213b0*/  STSM.16.M88.4 [R130], R84 ;  /* 0x0000005482007844 */ /* 0x000fe20000000200 */
[----:B------:R-:W-:Y:S02]  /*213c0*/  LOP3.LUT R4, R6, R4, RZ, 0x3c, !PT ;  /* 0x0000000406047212 */ /* 0x000fe400078e3cff */
[----:B------:R-:W-:Y:S02]  /*213d0*/  MOV R134, R134 ;  /* 0x0000008600867202 */ /* 0x000fe40000000f00 */
[----:B------:R-:W-:Y:S02]  /*213e0*/  F2FP.BF16.F32.PACK_AB R54, R49, R48 ;  /* 0x000000303136723e */ /* 0x000fe400000010ff */
[----:B------:R-:W-:Y:S02]  /*213f0*/  F2FP.BF16.F32.PACK_AB R55, R51, R50 ;  /* 0x000000323337723e */ /* 0x000fe400000010ff */
[----:B------:R-:W-:-:S02]  /*21400*/  F2FP.BF16.F32.PACK_AB R45, R47, R46 ;  /* 0x0000002e2f2d723e */ /* 0x000fc400000010ff */
[----:B------:R-:W-:Y:S01]  /*21410*/  F2FP.BF16.F32.PACK_AB R36, R37, R36 ;  /* 0x000000242524723e */ /* 0x000fe200000010ff */
[----:B------:R-:W-:Y:S01]  /*21420*/  STSM.16.M88.4 [R132], R76 ;  /* 0x0000004c84007844 */ /* 0x000fe20000000200 */
[----:B------:R-:W-:Y:S02]  /*21430*/  MOV R136, R136 ;  /* 0x0000008800887202 */ /* 0x000fe40000000f00 */
[----:B------:R-:W-:Y:S02]  /*21440*/  F2FP.BF16.F32.PACK_AB R46, R41, R40 ;  /* 0x00000028292e723e */ /* 0x000fe400000010ff */
[----:B------:R-:W-:Y:S02]  /*21450*/  F2FP.BF16.F32.PACK_AB R47, R43, R42 ;  /* 0x0000002a2b2f723e */ /* 0x000fe400000010ff */
[----:B------:R-:W-:Y:S01]  /*21460*/  F2FP.BF16.F32.PACK_AB R37, R39, R38 ;  /* 0x000000262725723e */ /* 0x000fe200000010ff */
[----:B------:R-:W-:Y:S01]  /*21470*/  STSM.16.M88.4 [R142], R68 ;  /* 0x000000448e007844 */ /* 0x000fe20000000200 */
[----:B------:R-:W-:-:S02]  /*21480*/  MOV R146, R146 ;  /* 0x0000009200927202 */ /* 0x000fc40000000f00 */
[----:B------:R-:W-:Y:S01]  /*21490*/  MOV R148, R148 ;  /* 0x0000009400947202 */ /* 0x000fe20000000f00 */
[----:B------:R-:W-:Y:S01]  /*214a0*/  STSM.16.M88.4 [R144], R60 ;  /* 0x0000003c90007844 */ /* 0x000fe20000000200 */
[----:B------:R-:W-:-:S03]  /*214b0*/  MOV R4, R4 ;  /* 0x0000000400047202 */ /* 0x000fc60000000f00 */
[----:B------:R-:W-:Y:S04]  /*214c0*/  STSM.16.M88.4 [R134], R52 ;  /* 0x0000003486007844 */ /* 0x000fe80000000200 */
[----:B------:R-:W-:Y:S01]  /*214d0*/  STSM.16.M88.4 [R136], R44 ;  /* 0x0000002c88007844 */ /* 0x000fe20000000200 */
[----:B------:R-:W-:Y:S02]  /*214e0*/  ISETP.NE.U32.AND P1, PT, RZ, UR10, PT ;  /* 0x0000000aff007c0c */ /* 0x000fe4000bf25070 */
[----:B--2---:R-:W-:Y:S02]  /*214f0*/  F2FP.BF16.F32.PACK_AB R28, R29, R28 ;  /* 0x0000001c1d1c723e */ /* 0x004fe400000010ff */
[----:B------:R-:W-:Y:S02]  /*21500*/  F2FP.BF16.F32.PACK_AB R29, R31, R30 ;  /* 0x0000001e1f1d723e */ /* 0x000fe400000010ff */
[----:B---3--:R-:W-:-:S02]  /*21510*/  F2FP.BF16.F32.PACK_AB R30, R25, R24 ;  /* 0x00000018191e723e */ /* 0x008fc400000010ff */
[----:B------:R-:W-:Y:S02]  /*21520*/  F2FP.BF16.F32.PACK_AB R31, R27, R26 ;  /* 0x0000001a1b1f723e */ /* 0x000fe400000010ff */
[----:B------:R-:W-:Y:S02]  /*21530*/  ISETP.NE.AND.EX P1, PT, RZ, UR11, PT, P1 ;  /* 0x0000000bff007c0c */ /* 0x000fe4000bf25310 */
[----:B----4-:R-:W-:Y:S02]  /*21540*/  F2FP.BF16.F32.PACK_AB R38, R33, R32 ;  /* 0x000000202126723e */ /* 0x010fe400000010ff */
[----:B------:R-:W-:Y:S02]  /*21550*/  F2FP.BF16.F32.PACK_AB R39, R35, R34 ;  /* 0x000000222327723e */ /* 0x000fe400000010ff */
[----:B------:R-:W-:Y:S02]  /*21560*/  F2FP.BF16.F32.PACK_AB R12, R13, R12 ;  /* 0x0000000c0d0c723e */ /* 0x000fe400000010ff */
[----:B------:R-:W-:-:S02]  /*21570*/  F2FP.BF16.F32.PACK_AB R13, R15, R14 ;  /* 0x0000000e0f0d723e */ /* 0x000fc400000010ff */
[----:B------:R-:W-:Y:S01]  /*21580*/  F2FP.BF16.F32.PACK_AB R14, R9, R8 ;  /* 0x00000008090e723e */ /* 0x000fe200000010ff */
[----:B------:R-:W-:Y:S01]  /*21590*/  IMAD.U32 R8, RZ, RZ, UR8 ;  /* 0x00000008ff087e24 */ /* 0x000fe2000f8e00ff */
[----:B------:R-:W-:Y:S01]  /*215a0*/  F2FP.BF16.F32.PACK_AB R15, R11, R10 ;  /* 0x0000000a0b0f723e */ /* 0x000fe200000010ff */
[----:B------:R-:W-:Y:S01]  /*215b0*/  IMAD.U32 R9, RZ, RZ, UR9 ;  /* 0x00000009ff097e24 */ /* 0x000fe2000f8e00ff */
[----:B------:R-:W-:Y:S01]  /*215c0*/  ULDC.64 UR8, c[0x0][0xd08] ;  /* 0x0003420000087ab9 */ /* 0x000fe20000000a00 */
[----:B------:R-:W-:Y:S01]  /*215d0*/  STSM.16.M88.4 [R146], R36 ;  /* 0x0000002492007844 */ /* 0x000fe20000000200 */
[----:B------:R-:W-:-:S03]  /*215e0*/  UISETP.NE.U32.AND UP0, UPT, UR8, URZ, UPT ;  /* 0x0000003f0800728c */ /* 0x000fc6000bf05070 */
[----:B------:R-:W-:Y:S01]  /*215f0*/  STSM.16.M88.4 [R148], R28 ;  /* 0x0000001c94007844 */ /* 0x000fe20000000200 */
[----:B------:R-:W-:-:S03]  /*21600*/  UISETP.NE.AND.EX UP0, UPT, UR9, URZ, UPT, UP0 ;  /* 0x0000003f0900728c */ /* 0x000fc6000bf05300 */
[----:B------:R1:W-:Y:S01]  /*21610*/  STSM.16.M88.4 [R4], R12 ;  /* 0x0000000c04007844 */ /* 0x0003e20000000200 */
[----:B------:R-:W-:Y:S02]  /*21620*/  BAR.SYNC.DEFER_BLOCKING 0x1, 0x100 ;  /* 0x0044000000007b1d */ /* 0x000fe40000010000 */
[----:B------:R-:W-:-:S05]  /*21630*/  PLOP3.LUT P0, PT, PT, PT, UP0, 0x80, 0x0 ;  /* 0x000000000000781c */ /* 0x000fca0003f0f008 */
[----:B------:R-:W-:Y:S02]  /*21640*/  @UP0 ULDC.64 UR8, c[0x0][0xd08] ;  /* 0x0003420000080ab9 */ /* 0x000fe40000000a00 */
[----:B------:R-:W-:-:S03]  /*21650*/  @UP0 UIMAD.WIDE UR8, UR4, 0x4, UR8 ;  /* 0x00000004040808a5 */ /* 0x000fc6000f8e0208 */
[----:B------:R-:W-:Y:S02]  /*21660*/  ULDC UR4, c[0x0][0xb88] ;  /* 0x0002e20000047ab9 */ /* 0x000fe40000000800 */
[----:B------:R-:W-:Y:S01]  /*21670*/  IMAD.U32 R11, RZ, RZ, UR4 ;  /* 0x00000004ff0b7e24 */ /* 0x000fe2000f8e00ff */
[----:B------:R2:W5:Y:S01]  /*21680*/  @P1 LDG.E R10, desc[UR36][R8.64] ;  /* 0x00000024080a1981 */ /* 0x000562000c1e1900 */
[----:B-1----:R-:W-:Y:S01]  /*21690*/  IMAD.U32 R4, RZ, RZ, UR8 ;  /* 0x00000008ff047e24 */ /* 0x002fe2000f8e00ff */
[----:B------:R-:W-:Y:S01]  /*216a0*/  UISETP.NE.AND UP0, UPT, UR59, URZ, UPT ;  /* 0x0000003f3b00728c */ /* 0x000fe2000bf05270 */
[----:B------:R-:W-:Y:S01]  /*216b0*/  IMAD.U32 R5, RZ, RZ, UR9 ;  /* 0x00000009ff057e24 */ /* 0x000fe2000f8e00ff */
[----:B------:R-:W-:-:S04]  /*216c0*/  ULDC UR4, c[0x0][0xbd4] ;  /* 0x0002f50000047ab9 */ /* 0x000fc80000000800 */
[----:B------:R2:W5:Y:S01]  /*216d0*/  @P0 LDG.E R11, desc[UR36][R4.64] ;  /* 0x00000024040b0981 */ /* 0x000562000c1e1900 */
[----:B------:R-:W-:Y:S01]  /*216e0*/  USEL UR4, UR59, UR4, UP0 ;  /* 0x000000043b047287 */ /* 0x000fe20008000000 */
[----:B0-----:R-:W-:Y:S11]  /*216f0*/  @P0 BRA `(.L_x_3540) ;  /* 0x0000000000100947 */ /* 0x001ff60003800000 */
[----:B------:R-:W-:Y:S05]  /*21700*/  @!P1 BRA `(.L_x_3540) ;  /* 0x00000000000c9947 */ /* 0x000fea0003800000 */
[----:B--2---:R-:W2:Y:S04]  /*21710*/  LDG.E R4, desc[UR36][R8.64] ;  /* 0x0000002408047981 */ /* 0x004ea8000c1e1900 */
[----:B-----5:R-:W2:Y:S02]  /*21720*/  LDG.E R11, desc[UR36][R8.64+0x4] ;  /* 0x00000424080b7981 */ /* 0x020ea4000c1e1900 */
[----:B--2---:R-:W-:-:S07]  /*21730*/  IMAD.IADD R11, R11, 0x1, -R4 ;  /* 0x000000010b0b7824 */ /* 0x004fce00078e0a04 */
.L_x_3540:
[----:B--2---:R-:W2:Y:S04]  /*21740*/  LDL R4, [R1+0x4b8] ;  /* 0x0004b80001047983 */ /* 0x004ea80000100800 */
[----:B------:R-:W3:Y:S01]  /*21750*/  LDL R8, [R1+0x4cc] ;  /* 0x0004cc0001087983 */ /* 0x000ee20000100800 */
[----:B-----5:R-:W-:Y:S01]  /*21760*/  IMAD R6, R11, R18, RZ ;  /* 0x000000120b067224 */ /* 0x020fe200078e02ff */
[----:B------:R-:W-:Y:S01]  /*21770*/  R2UR UR8, R216 ;  /* 0x00000000d80872ca */ /* 0x000fe200000e0000 */
[----:B------:R-:W-:Y:S01]  /*21780*/  VIADD R21, R178, UR58 ;  /* 0x0000003ab2157c36 */ /* 0x000fe20008000000 */
[----:B------:R-:W-:Y:S01]  /*21790*/  ISETP.NE.AND P2, PT, R18, 0x1, PT ;  /* 0x000000011200780c */ /* 0x000fe20003f45270 */
[----:B------:R-:W-:Y:S01]  /*217a0*/  UISETP.GT.AND UP1, UPT, UR4, 0x1, UPT ;  /* 0x000000010400788c */ /* 0x000fe2000bf24270 */
[----:B------:R-:W-:-:S03]  /*217b0*/  UMOV UR19, 0xab8 ;  /* 0x00000ab800137882 */ /* 0x000fc60000000000 */
[----:B------:R-:W-:-:S08]  /*217c0*/  USEL UR19, UR19, 0xa78, UP1 ;  /* 0x00000a7813137887 */ /* 0x000fd00008800000 */
[----:B------:R-:W0:Y:S01]  /*217d0*/  @P2 LDC R5, c[0x0][0xcf0] ;  /* 0x00033c00ff052b82 */ /* 0x000e220000000800 */
[----:B------:R-:W-:Y:S01]  /*217e0*/  UISETP.NE.U32.AND UP0, UPT, UR10, URZ, UPT ;  /* 0x0000003f0a00728c */ /* 0x000fe2000bf05070 */
[----:B------:R-:W-:Y:S01]  /*217f0*/  UMOV UR4, URZ ;  /* 0x0000003f00047c82 */ /* 0x000fe20008000000 */
[----:B------:R-:W-:Y:S01]  /*21800*/  USHF.R.S32.HI UR10, URZ, 0x1f, UR8 ;  /* 0x0000001f3f0a7899 */ /* 0x000fe20008011408 */
[----:B------:R-:W-:Y:S01]  /*21810*/  @P1 R2UR UR4, R10 ;  /* 0x000000000a0412ca */ /* 0x000fe200000e0000 */
[----:B------:R-:W-:Y:S02]  /*21820*/  UISETP.NE.AND.EX UP0, UPT, UR11, URZ, UPT, UP0 ;  /* 0x0000003f0b00728c */ /* 0x000fe4000bf05300 */
[----:B------:R-:W-:Y:S02]  /*21830*/  USEL UR9, UR61, URZ, UP1 ;  /* 0x0000003f3d097287 */ /* 0x000fe40008800000 */
[----:B------:R-:W-:Y:S02]  /*21840*/  USEL UR8, UR8, URZ, !UP0 ;  /* 0x0000003f08087287 */ /* 0x000fe4000c000000 */
[----:B------:R-:W-:Y:S01]  /*21850*/  USEL UR18, UR10, URZ, !UP0 ;  /* 0x0000003f0a127287 */ /* 0x000fe2000c000000 */
[----:B------:R-:W-:-:S02]  /*21860*/  ULDC.64 UR12, c[0x0][UR19+0x220] ;  /* 0x00008800130c7abb */ /* 0x000fc40008000a00 */
[----:B------:R-:W-:Y:S01]  /*21870*/  ULDC.64 UR10, c[0x0][UR19+0x218] ;  /* 0x00008600130a7abb */ /* 0x000fe20008000a00 */
[----:B------:R-:W-:Y:S01]  /*21880*/  ULDC.64 UR14, c[0x0][UR19+0x228] ;  /* 0x00008a00130e7abb */ /* 0x000fe20008000a00 */
[----:B------:R-:W-:Y:S02]  /*21890*/  UIMAD UR13, UR13, UR8, URZ ;  /* 0x000000080d0d72a4 */ /* 0x000fe4000f8e023f */
[----:B------:R-:W-:Y:S02]  /*218a0*/  UIMAD.WIDE.U32 UR16, UR10, UR60, URZ ;  /* 0x0000003c0a1072a5 */ /* 0x000fe4000f8e003f */
[----:B------:R-:W-:Y:S01]  /*218b0*/  UIMAD UR20, UR11, UR60, URZ ;  /* 0x0000003c0b1472a4 */ /* 0x000fe2000f8e023f */
[----:B--2---:R-:W-:Y:S02]  /*218c0*/  LOP3.LUT P0, RZ, R4, 0x3, RZ, 0xc0, !PT ;  /* 0x0000000304ff7812 */ /* 0x004fe4000780c0ff */
[----:B------:R-:W1:Y:S02]  /*218d0*/  @P2 LDC R4, c[0x0][0xcec] ;  /* 0x00033b00ff042b82 */ /* 0x000e640000000800 */
[----:B------:R-:W-:-:S13]  /*218e0*/  ISETP.GE.OR P3, PT, R21, R6, P0 ;  /* 0x000000061500720c */ /* 0x000fda0000766670 */
[----:B------:R-:W2:Y:S01]  /*218f0*/  @!P3 LDL R13, [R1+0x220] ;  /* 0x00022000010db983 */ /* 0x000ea20000100800 */
[----:B---3--:R-:W-:Y:S01]  /*21900*/  VIADD R19, R8, UR58 ;  /* 0x0000003a08137c36 */ /* 0x008fe20008000000 */
[----:B------:R-:W-:Y:S02]  /*21910*/  UIMAD.WIDE.U32 UR10, UR12, UR8, URZ ;  /* 0x000000080c0a72a5 */ /* 0x000fe4000f8e003f */
[----:B------:R-:W-:Y:S01]  /*21920*/  UIMAD.WIDE.U32 UR22, UR14, UR9, URZ ;  /* 0x000000090e1672a5 */ /* 0x000fe2000f8e003f */
[----:B------:R-:W-:Y:S01]  /*21930*/  IMAD.MOV.U32 R9, RZ, RZ, R19 ;  /* 0x000000ffff097224 */ /* 0x000fe200078e0013 */
[----:B------:R-:W-:Y:S02]  /*21940*/  UIMAD UR9, UR15, UR9, URZ ;  /* 0x000000090f0972a4 */ /* 0x000fe4000f8e023f */
[----:B------:R-:W-:Y:S01]  /*21950*/  UIMAD UR13, UR12, UR18, UR13 ;  /* 0x000000120c0d72a4 */ /* 0x000fe2000f8e020d */
[----:B-1----:R-:W-:Y:S01]  /*21960*/  @P2 IMAD.HI.U32 R4, R19, R4, RZ ;  /* 0x0000000413042227 */ /* 0x002fe200078e00ff */
[----:B------:R-:W-:-:S02]  /*21970*/  UIADD3 UR16, UP0, UP2, UR10, UR16, UR4 ;  /* 0x000000100a107290 */ /* 0x000fc4000fa1e004 */
[----:B------:R-:W-:Y:S02]  /*21980*/  UIADD3 UR10, UR23, UR9, URZ ;  /* 0x00000009170a7290 */ /* 0x000fe4000fffe03f */
[----:B0-----:R-:W-:Y:S01]  /*21990*/  @P2 SHF.R.U32.HI R9, RZ, R5, R4 ;  /* 0x00000005ff092219 */ /* 0x001fe20000011604 */
[----:B------:R-:W-:Y:S01]  /*219a0*/  UIADD3 UR20, UR17, UR20, URZ ;  /* 0x0000001411147290 */ /* 0x000fe2000fffe03f */
[----:B------:R-:W-:Y:S01]  /*219b0*/  IMAD.U32 R4, RZ, RZ, UR22 ;  /* 0x00000016ff047e24 */ /* 0x000fe2000f8e00ff */
[----:B------:R-:W-:Y:S01]  /*219c0*/  UIADD3 UR9, UR11, UR13, URZ ;  /* 0x0000000d0b097290 */ /* 0x000fe2000fffe03f */
[----:B------:R-:W-:Y:S01]  /*219d0*/  IMAD.U32 R5, RZ, RZ, UR23 ;  /* 0x00000017ff057e24 */ /* 0x000fe2000f8e00ff */
[----:B------:R-:W-:Y:S01]  /*219e0*/  USHF.R.S32.HI UR14, URZ, 0x1f, UR4 ;  /* 0x0000001f3f0e7899 */ /* 0x000fe20008011404 */
[----:B------:R-:W-:Y:S01]  /*219f0*/  IMAD.MOV R11, RZ, RZ, -R9 ;  /* 0x000000ffff0b7224 */ /* 0x000fe200078e0a09 */
[----:B------:R-:W-:Y:S01]  /*21a00*/  IADD3 R4, P1, P4, R9, UR16, R4 ;  /* 0x0000001009047c10 */ /* 0x000fe2000fc3e004 */
[----:B------:R-:W-:Y:S01]  /*21a10*/  IMAD.U32 R10, RZ, RZ, UR10 ;  /* 0x0000000aff0a7e24 */ /* 0x000fe2000f8e00ff */
[----:B------:R-:W-:Y:S01]  /*21a20*/  UIADD3.X UR9, UR9, UR20, UR14, UP0, UP2 ;  /* 0x0000001409097290 */ /* 0x000fe200087e440e */
[----:B------:R-:W-:Y:S01]  /*21a30*/  IMAD R11, R18, R11, R19 ;  /* 0x0000000b120b7224 */ /* 0x000fe200078e0213 */
[----:B------:R-:W-:Y:S01]  /*21a40*/  SHF.R.S32.HI R5, RZ, 0x1f, R9 ;  /* 0x0000001fff057819 */ /* 0x000fe20000011409 */
[----:B------:R-:W-:Y:S01]  /*21a50*/  ULDC.64 UR10, c[0x0][UR19+0x210] ;  /* 0x00008400130a7abb */ /* 0x000fe20008000a00 */
[----:B------:R-:W-:Y:S01]  /*21a60*/  ULDC.64 UR12, c[0x0][0xca8] ;  /* 0x00032a00000c7ab9 */ /* 0x000fe20000000a00 */
[----:B------:R-:W-:Y:S01]  /*21a70*/  IMAD R9, R11, UR11, RZ ;  /* 0x0000000b0b097c24 */ /* 0x000fe2000f8e02ff */
[----:B------:R-:W-:Y:S01]  /*21a80*/  SHF.R.S32.HI R8, RZ, 0x1f, R11 ;  /* 0x0000001fff087819 */ /* 0x000fe2000001140b */
[----:B------:R-:W-:Y:S01]  /*21a90*/  @!UP1 ULDC UR12, c[0x0][0xc50] ;  /* 0x00031400000c9ab9 */ /* 0x000fe20000000800 */
[----:B------:R-:W-:Y:S01]  /*21aa0*/  IADD3.X R5, R5, UR9, R10, P1, P4 ;  /* 0x0000000905057c10 */ /* 0x000fe20008fe840a */
[----:B------:R-:W-:-:S02]  /*21ab0*/  @!UP1 ULDC UR13, c[0x0][0xc54] ;  /* 0x00031500000d9ab9 */ /* 0x000fc40000000800 */
[----:B------:R-:W-:Y:S02]  /*21ac0*/  IMAD R9, R8, UR10, R9 ;  /* 0x0000000a08097c24 */ /* 0x000fe4000f8e0209 */
[----:B------:R-:W-:-:S04]  /*21ad0*/  IMAD.WIDE.U32 R4, R11, UR10, R4 ;  /* 0x0000000a0b047c25 */ /* 0x000fc8000f8e0004 */
[----:B------:R-:W-:Y:S01]  /*21ae0*/  IMAD.IADD R5, R5, 0x1, R9 ;  /* 0x0000000105057824 */ /* 0x000fe200078e0209 */
[----:B------:R-:W-:Y:S01]  /*21af0*/  LEA R10, P1, R4, UR12, 0x2 ;  /* 0x0000000c040a7c11 */ /* 0x000fe2000f8210ff */
[----:B------:R-:W-:-:S03]  /*21b00*/  VIADD R11, R21, 0x8 ;  /* 0x00000008150b7836 */ /* 0x000fc60000000000 */
[----:B------:R-:W-:Y:S01]  /*21b10*/  LEA.HI.X R12, R4, UR13, R5, 0x2, P1 ;  /* 0x0000000d040c7c11 */ /* 0x000fe200088f1405 */
[----:B------:R-:W-:Y:S01]  /*21b20*/  SHFL.IDX PT, R8, R10, RZ, 0x1c1f ;  /* 0x001c1fff0a087589 */ /* 0x000fe200000e0000 */
[----:B------:R-:W-:-:S03]  /*21b30*/  ISETP.GE.OR P0, PT, R11, R6, P0 ;  /* 0x000000060b00720c */ /* 0x000fc60000706670 */
[----:B------:R-:W2:Y:S04]  /*21b40*/  SHFL.IDX PT, R9, R12, RZ, 0x1c1f ;  /* 0x001c1fff0c097589 */ /* 0x000ea800000e0000 */
[----:B--2---:R-:W-:Y:S06]  /*21b50*/  @!P3 ST.E desc[UR36][R8.64], R13 ;  /* 0x0000000d0800b985 */ /* 0x004fec000c101924 */
[----:B------:R-:W2:Y:S01]  /*21b60*/  @!P0 LDL R15, [R1+0x224] ;  /* 0x00022400010f8983 */ /* 0x000ea20000100800 */
[----:B------:R-:W-:-:S02]  /*21b70*/  PLOP3.LUT P1, PT, PT, PT, UP1, 0x80, 0x0 ;  /* 0x000000000000781c */ /* 0x000fc40003f2f018 */
[-C--:B------:R-:W-:Y:S01]  /*21b80*/  ISETP.GE.AND P3, PT, R21, R6.reuse, PT ;  /* 0x000000061500720c */ /* 0x080fe20003f66270 */
[----:B------:R-:W-:Y:S04]  /*21b90*/  SHFL.IDX PT, R4, R10, 0x1, 0x1c1f ;  /* 0x003c1f000a047f89 */ /* 0x000fe800000e0000 */
[----:B------:R-:W2:Y:S04]  /*21ba0*/  SHFL.IDX PT, R5, R12, 0x1, 0x1c1f ;  /* 0x003c1f000c057f89 */ /* 0x000ea800000e0000 */
[----:B--2---:R0:W-:Y:S01]  /*21bb0*/  @!P0 ST.E desc[UR36][R4.64], R15 ;  /* 0x0000000f04008985 */ /* 0x0041e2000c101924 */
[----:B------:R-:W-:Y:S01]  /*21bc0*/  ISETP.GE.AND P0, PT, R11, R6, PT ;  /* 0x000000060b00720c */ /* 0x000fe20003f06270 */
[----:B------:R-:W-:-:S12]  /*21bd0*/  @P1 BRA `(.L_x_3541) ;  /* 0x0000000c00c81947 */ /* 0x000fd80003800000 */
[----:B0-----:R-:W-:Y:S01]  /*21be0*/  IMAD R5, R215, 0x40, R22 ;  /* 0x00000040d7057824 */ /* 0x001fe200078e0216 */
[----:B------:R-:W-:Y:S01]  /*21bf0*/  ULDC.64 UR12, c[0x0][0xba0] ;  /* 0x0002e800000c7ab9 */ /* 0x000fe20000000a00 */
[----:B------:R-:W0:Y:S02]  /*21c00*/  @P2 LDC R19, c[0x0][0xcf0] ;  /* 0x00033c00ff132b82 */ /* 0x000e240000000800 */
[----:B------:R-:W-:-:S03]  /*21c10*/  IMAD.WIDE R2, R5, 0x2, R2 ;  /* 0x0000000205027825 */ /* 0x000fc600078e0202 */
[C---:B------:R-:W-:Y:S02]  /*21c20*/  IADD3 R13, P4, R2.reuse, 0x1000, RZ ;  /* 0x00001000020d7810 */ /* 0x040fe40007f9e0ff */
[C---:B------:R-:W-:Y:S02]  /*21c30*/  IADD3 R25, P3, R2.reuse, 0x2000, RZ ;  /* 0x0000200002197810 */ /* 0x040fe40007f7e0ff */
[----:B------:R-:W-:Y:S02]  /*21c40*/  LOP3.LUT R12, R13, 0x380, RZ, 0xc0, !PT ;  /* 0x000003800d0c7812 */ /* 0x000fe400078ec0ff */
[----:B------:R-:W-:Y:S02]  /*21c50*/  LOP3.LUT R24, R25, 0x380, RZ, 0xc0, !PT ;  /* 0x0000038019187812 */ /* 0x000fe400078ec0ff */
[----:B------:R-:W-:Y:S02]  /*21c60*/  IADD3 R29, P1, R2, 0x3000, RZ ;  /* 0x00003000021d7810 */ /* 0x000fe40007f3e0ff */
[----:B------:R-:W-:-:S02]  /*21c70*/  SHF.R.U64 R12, R12, 0x3, RZ ;  /* 0x000000030c0c7819 */ /* 0x000fc400000012ff */
[----:B------:R-:W-:Y:S02]  /*21c80*/  SHF.R.U64 R24, R24, 0x3, RZ ;  /* 0x0000000318187819 */ /* 0x000fe400000012ff */
[----:B------:R-:W-:Y:S02]  /*21c90*/  LOP3.LUT R28, R29, 0x380, RZ, 0xc0, !PT ;  /* 0x000003801d1c7812 */ /* 0x000fe400078ec0ff */
[----:B------:R-:W-:Y:S01]  /*21ca0*/  LOP3.LUT R12, R12, R13, RZ, 0x3c, !PT ;  /* 0x0000000d0c0c7212 */ /* 0x000fe200078e3cff */
[--C-:B------:R-:W-:Y:S01]  /*21cb0*/  IMAD.X R13, RZ, RZ, R3.reuse, P4 ;  /* 0x000000ffff0d7224 */ /* 0x100fe200020e0603 */
[----:B------:R-:W-:Y:S01]  /*21cc0*/  LOP3.LUT R24, R24, R25, RZ, 0x3c, !PT ;  /* 0x0000001918187212 */ /* 0x000fe200078e3cff */
[----:B------:R-:W-:Y:S01]  /*21cd0*/  IMAD.X R25, RZ, RZ, R3, P3 ;  /* 0x000000ffff197224 */ /* 0x000fe200018e0603 */
[C---:B------:R-:W-:Y:S02]  /*21ce0*/  IADD3 R33, P0, R2.reuse, 0x4000, RZ ;  /* 0x0000400002217810 */ /* 0x040fe40007f1e0ff */
[C---:B------:R-:W-:Y:S01]  /*21cf0*/  IADD3 R37, P6, R2.reuse, 0x5000, RZ ;  /* 0x0000500002257810 */ /* 0x040fe20007fde0ff */
[----:B------:R-:W-:Y:S01]  /*21d00*/  UIMAD UR9, UR14, UR12, URZ ;  /* 0x0000000c0e0972a4 */ /* 0x000fe2000f8e023f */
[C---:B------:R-:W-:Y:S01]  /*21d10*/  IADD3 R41, P5, R2.reuse, 0x6000, RZ ;  /* 0x0000600002297810 */ /* 0x040fe20007fbe0ff */
[----:B------:R-:W-:Y:S01]  /*21d20*/  UIMAD.WIDE.U32 UR10, UR4, UR12, URZ ;  /* 0x0000000c040a72a5 */ /* 0x000fe2000f8e003f */
[C---:B------:R-:W-:Y:S01]  /*21d30*/  IADD3 R45, P4, R2.reuse, 0x7000, RZ ;  /* 0x00007000022d7810 */ /* 0x040fe20007f9e0ff */
[----:B------:R-:W5:Y:S01]  /*21d40*/  LD.E.128 R12, desc[UR36][R12.64] ;  /* 0x000000240c0c7980 */ /* 0x000f62000c101d00 */
[----:B------:R-:W-:-:S02]  /*21d50*/  IADD3 R49, P3, R2, 0x8000, RZ ;  /* 0x0000800002317810 */ /* 0x000fc40007f7e0ff */
[----:B------:R-:W-:Y:S01]  /*21d60*/  SHF.R.U64 R28, R28, 0x3, RZ ;  /* 0x000000031c1c7819 */ /* 0x000fe200000012ff */
[----:B------:R-:W5:Y:S01]  /*21d70*/  LD.E.128 R24, desc[UR36][R24.64] ;  /* 0x0000002418187980 */ /* 0x000f62000c101d00 */
[----:B------:R-:W-:Y:S02]  /*21d80*/  LOP3.LUT R32, R33, 0x380, RZ, 0xc0, !PT ;  /* 0x0000038021207812 */ /* 0x000fe400078ec0ff */
[----:B------:R-:W-:Y:S02]  /*21d90*/  LOP3.LUT R36, R37, 0x380, RZ, 0xc0, !PT ;  /* 0x0000038025247812 */ /* 0x000fe400078ec0ff */
[----:B------:R-:W-:Y:S02]  /*21da0*/  LOP3.LUT R40, R41, 0x380, RZ, 0xc0, !PT ;  /* 0x0000038029287812 */ /* 0x000fe400078ec0ff */
[----:B------:R-:W-:Y:S02]  /*21db0*/  LOP3.LUT R44, R45, 0x380, RZ, 0xc0, !PT ;  /* 0x000003802d2c7812 */ /* 0x000fe400078ec0ff */
[----:B------:R-:W-:-:S02]  /*21dc0*/  LOP3.LUT R48, R49, 0x380, RZ, 0xc0, !PT ;  /* 0x0000038031307812 */ /* 0x000fc400078ec0ff */
[----:B------:R-:W-:Y:S01]  /*21dd0*/  LOP3.LUT R28, R28, R29, RZ, 0x3c, !PT ;  /* 0x0000001d1c1c7212 */ /* 0x000fe200078e3cff */
[----:B------:R-:W-:Y:S01]  /*21de0*/  IMAD.X R29, RZ, RZ, R3, P1 ;  /* 0x000000ffff1d7224 */ /* 0x000fe200008e0603 */
[----:B------:R-:W-:Y:S02]  /*21df0*/  IADD3 R53, P1, R2, 0x9000, RZ ;  /* 0x0000900002357810 */ /* 0x000fe40007f3e0ff */
[----:B------:R-:W-:Y:S02]  /*21e00*/  SHF.R.U64 R32, R32, 0x3, RZ ;  /* 0x0000000320207819 */ /* 0x000fe400000012ff */
[----:B------:R-:W-:Y:S02]  /*21e10*/  SHF.R.U64 R36, R36, 0x3, RZ ;  /* 0x0000000324247819 */ /* 0x000fe400000012ff */
[----:B------:R-:W-:Y:S01]  /*21e20*/  LOP3.LUT R9, R2, 0x380, RZ, 0xc0, !PT ;  /* 0x0000038002097812 */ /* 0x000fe200078ec0ff */
[----:B------:R-:W-:Y:S01]  /*21e30*/  UIMAD UR9, UR4, UR13, UR9 ;  /* 0x0000000d040972a4 */ /* 0x000fe2000f8e0209 */
[----:B------:R-:W-:Y:S01]  /*21e40*/  SHF.R.U64 R40, R40, 0x3, RZ ;  /* 0x0000000328287819 */ /* 0x000fe200000012ff */
[----:B------:R-:W5:Y:S01]  /*21e50*/  LD.E.128 R28, desc[UR36][R28.64] ;  /* 0x000000241c1c7980 */ /* 0x000f62000c101d00 */
[----:B------:R-:W-:Y:S01]  /*21e60*/  SHF.R.U64 R44, R44, 0x3, RZ ;  /* 0x000000032c2c7819 */ /* 0x000fe200000012ff */
[----:B------:R-:W-:Y:S01]  /*21e70*/  ULDC.64 UR12, c[0x0][0xbe8] ;  /* 0x0002fa00000c7ab9 */ /* 0x000fe20000000a00 */
[----:B------:R-:W-:-:S02]  /*21e80*/  SHF.R.U64 R48, R48, 0x3, RZ ;  /* 0x0000000330307819 */ /* 0x000fc400000012ff */
        /* <DEDUP_REMOVED lines=13> */
[----:B------:R-:W-:Y:S01]  /*21f60*/  UIADD3 UR11, UR11, UR9, URZ ;  /* 0x000000090b0b7290 */ /* 0x000fe2000fffe03f */
[C---:B------:R-:W-:Y:S01]  /*21f70*/  IADD3 R61, P6, R2.reuse, 0xb000, RZ ;  /* 0x0000b000023d7810 */ /* 0x040fe20007fde0ff */
[----:B------:R-:W-:Y:S01]  /*21f80*/  USHF.R.S32.HI UR4, URZ, 0x1f, UR8 ;  /* 0x0000001f3f047899 */ /* 0x000fe20008011408 */
[C---:B------:R-:W-:Y:S01]  /*21f90*/  IADD3 R65, P5, R2.reuse, 0xc000, RZ ;  /* 0x0000c00002417810 */ /* 0x040fe20007fbe0ff */
[----:B------:R-:W5:Y:S01]  /*21fa0*/  LD.E.128 R32, desc[UR36][R32.64] ;  /* 0x0000002420207980 */ /* 0x000f62000c101d00 */
[C---:B------:R-:W-:Y:S02]  /*21fb0*/  IADD3 R69, P4, R2.reuse, 0xd000, RZ ;  /* 0x0000d00002457810 */ /* 0x040fe40007f9e0ff */
        /* <DEDUP_REMOVED lines=11> */
[----:B------:R-:W-:Y:S01]  /*22070*/  LOP3.LUT R52, R52, R53, RZ, 0x3c, !PT ;  /* 0x0000003534347212 */ /* 0x000fe200078e3cff */
[----:B------:R-:W-:Y:S01]  /*22080*/  IMAD.X R53, RZ, RZ, R3, P1 ;  /* 0x000000ffff357224 */ /* 0x000fe200008e0603 */
[----:B------:R-:W-:-:S02]  /*22090*/  IADD3 R5, P1, R2, 0xf000, RZ ;  /* 0x0000f00002057810 */ /* 0x000fc40007f3e0ff */
[----:B------:R-:W-:Y:S02]  /*220a0*/  SHF.R.U64 R56, R56, 0x3, RZ ;  /* 0x0000000338387819 */ /* 0x000fe400000012ff */
[----:B------:R-:W-:Y:S01]  /*220b0*/  SHF.R.U64 R60, R60, 0x3, RZ ;  /* 0x000000033c3c7819 */ /* 0x000fe200000012ff */
[----:B------:R-:W-:Y:S01]  /*220c0*/  IMAD.X R77, RZ, RZ, R3, P1 ;  /* 0x000000ffff4d7224 */ /* 0x000fe200008e0603 */
[----:B------:R-:W-:Y:S01]  /*220d0*/  SHF.R.U64 R64, R64, 0x3, RZ ;  /* 0x0000000340407819 */ /* 0x000fe200000012ff */
[----:B------:R-:W-:Y:S01]  /*220e0*/  UIMAD.WIDE.U32 UR10, UR60, UR12, UR10 ;  /* 0x0000000c3c0a72a5 */ /* 0x000fe2000f8e000a */
[----:B------:R-:W-:Y:S01]  /*220f0*/  SHF.R.U64 R68, R68, 0x3, RZ ;  /* 0x0000000344447819 */ /* 0x000fe200000012ff */
[----:B------:R-:W5:Y:S01]  /*22100*/  LD.E.128 R52, desc[UR36][R52.64] ;  /* 0x0000002434347980 */ /* 0x000f62000c101d00 */
[----:B------:R-:W-:Y:S02]  /*22110*/  SHF.R.U64 R72, R72, 0x3, RZ ;  /* 0x0000000348487819 */ /* 0x000fe400000012ff */
[----:B------:R-:W-:-:S02]  /*22120*/  LOP3.LUT R2, R9, R2, RZ, 0x3c, !PT ;  /* 0x0000000209027212 */ /* 0x000fc400078e3cff */
        /* <DEDUP_REMOVED lines=10> */
[----:B------:R1:W5:Y:S01]  /*221d0*/  LD.E.128 R8, desc[UR36][R2.64] ;  /* 0x0000002402087980 */ /* 0x000362000c101d00 */
[----:B------:R-:W-:Y:S01]  /*221e0*/  LOP3.LUT R4, R5, 0x380, RZ, 0xc0, !PT ;  /* 0x0000038005047812 */ /* 0x000fe200078ec0ff */
[----:B------:R-:W-:-:S02]  /*221f0*/  UIMAD UR11, UR60, UR13, UR11 ;  /* 0x0000000d3c0b72a4 */ /* 0x000fc4000f8e020b */
[----:B------:R-:W5:Y:S01]  /*22200*/  LD.E.128 R56, desc[UR36][R56.64] ;  /* 0x0000002438387980 */ /* 0x000f62000c101d00 */
[----:B------:R-:W-:Y:S01]  /*22210*/  SHF.R.U64 R4, R4, 0x3, RZ ;  /* 0x0000000304047819 */ /* 0x000fe200000012ff */
[----:B------:R-:W-:Y:S02]  /*22220*/  ULDC.64 UR12, c[0x0][0xbf0] ;  /* 0x0002fc00000c7ab9 */ /* 0x000fe40000000a00 */
[----:B------:R-:W5:Y:S01]  /*22230*/  LD.E.128 R60, desc[UR36][R60.64] ;  /* 0x000000243c3c7980 */ /* 0x000f62000c101d00 */
[----:B-1----:R-:W1:Y:S01]  /*22240*/  @P2 LDC R3, c[0x0][0xcec] ;  /* 0x00033b00ff032b82 */ /* 0x002e620000000800 */
[----:B------:R-:W-:Y:S01]  /*22250*/  IMAD R2, R225, 0x20, R215 ;  /* 0x00000020e1027824 */ /* 0x000fe200078e02d7 */
[----:B------:R-:W-:Y:S01]  /*22260*/  LOP3.LUT R76, R4, R5, RZ, 0x3c, !PT ;  /* 0x00000005044c7212 */ /* 0x000fe200078e3cff */
[----:B------:R-:W5:Y:S02]  /*22270*/  LD.E.128 R64, desc[UR36][R64.64] ;  /* 0x0000002440407980 */ /* 0x000f64000c101d00 */
[----:B------:R-:W-:Y:S01]  /*22280*/  VIADD R20, R2, UR58 ;  /* 0x0000003a02147c36 */ /* 0x000fe20008000000 */
[----:B------:R-:W-:Y:S01]  /*22290*/  UIMAD UR4, UR4, UR12, URZ ;  /* 0x0000000c040472a4 */ /* 0x000fe2000f8e023f */
[----:B------:R-:W5:Y:S02]  /*222a0*/  LD.E.128 R68, desc[UR36][R68.64] ;  /* 0x0000002444447980 */ /* 0x000f64000c101d00 */
[----:B------:R-:W-:Y:S01]  /*222b0*/  IMAD.MOV.U32 R5, RZ, RZ, R20 ;  /* 0x000000ffff057224 */ /* 0x000fe200078e0014 */
[----:B------:R-:W-:Y:S01]  /*222c0*/  UIMAD UR4, UR8, UR13, UR4 ;  /* 0x0000000d080472a4 */ /* 0x000fe2000f8e0204 */
[----:B------:R-:W5:Y:S01]  /*222d0*/  LD.E.128 R72, desc[UR36][R72.64] ;  /* 0x0000002448487980 */ /* 0x000f62000c101d00 */
[----:B------:R-:W-:-:S03]  /*222e0*/  UIMAD.WIDE.U32 UR8, UR8, UR12, UR10 ;  /* 0x0000000c080872a5 */ /* 0x000fc6000f8e000a */
[----:B------:R-:W-:Y:S01]  /*222f0*/  ULDC.64 UR10, c[0x0][0xbe0] ;  /* 0x0002f800000a7ab9 */ /* 0x000fe20000000a00 */
[----:B------:R-:W5:Y:S01]  /*22300*/  LD.E.128 R76, desc[UR36][R76.64] ;  /* 0x000000244c4c7980 */ /* 0x000f62000c101d00 */
[----:B-1----:R-:W-:Y:S01]  /*22310*/  @P2 IMAD.HI.U32 R2, R20, R3, RZ ;  /* 0x0000000314022227 */ /* 0x002fe200078e00ff */
[----:B------:R-:W-:Y:S01]  /*22320*/  UIADD3 UR4, UR9, UR4, URZ ;  /* 0x0000000409047290 */ /* 0x000fe2000fffe03f */
[----:B------:R-:W-:Y:S01]  /*22330*/  @!PT LDS RZ, [RZ] ;  /* 0x00000000fffff984 */ /* 0x000fe20000000800 */
[----:B------:R-:W-:Y:S01]  /*22340*/  @!PT LDS RZ, [RZ] ;  /* 0x00000000fffff984 */ /* 0x000fe20000000800 */
[----:B------:R-:W-:Y:S01]  /*22350*/  @!PT LDS RZ, [RZ] ;  /* 0x00000000fffff984 */ /* 0x000fe20000000800 */
[----:B------:R-:W-:Y:S01]  /*22360*/  @!PT LDS RZ, [RZ] ;  /* 0x00000000fffff984 */ /* 0x000fe20000000800 */
[----:B------:R1:W-:Y:S06]  /*22370*/  MEMBAR.ALL.CTA ;  /* 0x0000000000007992 */ /* 0x0003ec0000008000 */
[----:B-1----:R-:W1:Y:S01]  /*22380*/  FENCE.VIEW.ASYNC.S ;  /* 0x00000000000073c6 */ /* 0x002e620000000000 */
[----:B0-----:R-:W-:-:S04]  /*22390*/  @P2 SHF.R.U32.HI R5, RZ, R19, R2 ;  /* 0x00000013ff052219 */ /* 0x001fc80000011602 */
[--C-:B------:R-:W-:Y:S01]  /*223a0*/  SHF.R.S32.HI R4, RZ, 0x1f, R5.reuse ;  /* 0x0000001fff047819 */ /* 0x100fe20000011405 */
[----:B------:R-:W-:Y:S02]  /*223b0*/  IMAD.MOV R19, RZ, RZ, -R5 ;  /* 0x000000ffff137224 */ /* 0x000fe400078e0a05 */
[----:B------:R-:W-:Y:S02]  /*223c0*/  IMAD.U32 R3, RZ, RZ, UR9 ;  /* 0x00000009ff037e24 */ /* 0x000fe4000f8e00ff */
[----:B------:R-:W-:Y:S02]  /*223d0*/  IMAD R4, R4, UR10, RZ ;  /* 0x0000000a04047c24 */ /* 0x000fe4000f8e02ff */
[----:B------:R-:W-:Y:S02]  /*223e0*/  IMAD R19, R18, R19, R20 ;  /* 0x0000001312137224 */ /* 0x000fe400078e0214 */
[----:B------:R-:W-:Y:S01]  /*223f0*/  IMAD.U32 R2, RZ, RZ, UR8 ;  /* 0x00000008ff027e24 */ /* 0x000fe2000f8e00ff */
[----:B------:R-:W-:Y:S01]  /*22400*/  ULDC.64 UR8, c[0x0][0xbd8] ;  /* 0x0002f60000087ab9 */ /* 0x000fe20000000a00 */
[----:B------:R-:W-:-:S02]  /*22410*/  IMAD.U32 R3, RZ, RZ, UR4 ;  /* 0x00000004ff037e24 */ /* 0x000fc4000f8e00ff */
[C---:B------:R-:W-:Y:S01]  /*22420*/  IMAD R21, R5.reuse, UR11, R4 ;  /* 0x0000000b05157c24 */ /* 0x040fe2000f8e0204 */
[----:B------:R-:W-:Y:S01]  /*22430*/  SHF.R.S32.HI R4, RZ, 0x1f, R19 ;  /* 0x0000001fff047819 */ /* 0x000fe20000011413 */
[----:B------:R-:W-:-:S04]  /*22440*/  IMAD.WIDE.U32 R2, R5, UR10, R2 ;  /* 0x0000000a05027c25 */ /* 0x000fc8000f8e0002 */
[----:B------:R-:W-:Y:S02]  /*22450*/  IMAD.IADD R3, R3, 0x1, R21 ;  /* 0x0000000103037824 */ /* 0x000fe400078e0215 */
[----:B------:R-:W-:Y:S02]  /*22460*/  IMAD R4, R4, UR8, RZ ;  /* 0x0000000804047c24 */ /* 0x000fe4000f8e02ff */
[----:B------:R-:W-:Y:S02]  /*22470*/  VIADD R83, R215, UR58 ;  /* 0x0000003ad7537c36 */ /* 0x000fe40008000000 */
[C---:B------:R-:W-:Y:S02]  /*22480*/  IMAD R21, R19.reuse, UR9, R4 ;  /* 0x0000000913157c24 */ /* 0x040fe4000f8e0204 */
[----:B------:R-:W-:Y:S01]  /*22490*/  IMAD.WIDE.U32 R2, R19, UR8, R2 ;  /* 0x0000000813027c25 */ /* 0x000fe2000f8e0002 */
[----:B------:R-:W-:Y:S01]  /*224a0*/  ISETP.GE.AND P2, PT, R83, R6, PT ;  /* 0x000000065300720c */ /* 0x000fe20003f46270 */
[----:B------:R-:W-:-:S02]  /*224b0*/  ULDC.64 UR8, c[0x0][0xb80] ;  /* 0x0002e00000087ab9 */ /* 0x000fc40000000a00 */
[----:B------:R-:W-:Y:S01]  /*224c0*/  VIADD R0, R0, 0x32420 ;  /* 0x0003242000007836 */ /* 0x000fe20000000000 */
[C---:B------:R-:W-:Y:S01]  /*224d0*/  LEA R80, P3, R2.reuse, UR8, 0x1 ;  /* 0x0000000802507c11 */ /* 0x040fe2000f8608ff */
[----:B------:R-:W-:Y:S02]  /*224e0*/  IMAD.IADD R3, R3, 0x1, R21 ;  /* 0x0000000103037824 */ /* 0x000fe400078e0215 */
[----:B------:R-:W-:Y:S01]  /*224f0*/  VIADD R5, R83, 0x20 ;  /* 0x0000002053057836 */ /* 0x000fe20000000000 */
[----:B------:R-:W-:Y:S02]  /*22500*/  PRMT R0, RZ, 0x654, R0 ;  /* 0x00000654ff007816 */ /* 0x000fe40000000000 */
[----:B------:R-:W-:Y:S02]  /*22510*/  LEA.HI.X R81, R2, UR9, R3, 0x1, P3 ;  /* 0x0000000902517c11 */ /* 0x000fe400098f0c03 */
[-C--:B------:R-:W-:Y:S01]  /*22520*/  ISETP.GE.AND P1, PT, R5, R6.reuse, PT ;  /* 0x000000060500720c */ /* 0x080fe20003f26270 */
[----:B------:R-:W-:Y:S01]  /*22530*/  VIADD R5, R83, 0x40 ;  /* 0x0000004053057836 */ /* 0x000fe20000000000 */
[----:B-1----:R0:W-:Y:S01]  /*22540*/  SYNCS.ARRIVE.TRANS64.RED.A1T0 RZ, [R0+URZ], RZ ;  /* 0x000000ff00ff79a7 */ /* 0x0021e2000810043f */
[----:B------:R1:W2:Y:S01]  /*22550*/  SHFL.IDX PT, R20, R80, RZ, 0x181f ;  /* 0x00181fff50147589 */ /* 0x0002a200000e0000 */
[----:B------:R-:W-:Y:S02]  /*22560*/  BSSY B1, `(.L_x_3542) ;  /* 0x0000015000017945 */ /* 0x000fe40003800000 */
[----:B------:R-:W-:Y:S01]  /*22570*/  ISETP.GE.AND P0, PT, R5, R6, PT ;  /* 0x000000060500720c */ /* 0x000fe20003f06270 */
[----:B0-----:R1:W0:Y:S01]  /*22580*/  SHFL.IDX PT, R0, R81, RZ, 0x181f ;  /* 0x00181fff51007589 */ /* 0x00122200000e0000 */
[----:B------:R-:W-:Y:S11]  /*22590*/  @P2 BRA `(.L_x_3543) ;  /* 0x0000000000442947 */ /* 0x000ff60003800000 */
[----:B------:R-:W-:Y:S02]  /*225a0*/  ULDC UR4, c[0x0][0xbc8] ;  /* 0x0002f20000047ab9 */ /* 0x000fe40000000800 */
[----:B------:R-:W-:Y:S02]  /*225b0*/  ISETP.GE.AND P5, PT, R22, UR4, PT ;  /* 0x0000000416007c0c */ /* 0x000fe4000bfa6270 */
[----:B------:R-:W-:Y:S02]  /*225c0*/  ISETP.GE.AND P4, PT, R176, UR4, PT ;  /* 0x00000004b0007c0c */ /* 0x000fe4000bf86270 */
[----:B------:R-:W-:Y:S02]  /*225d0*/  ISETP.GE.AND P3, PT, R23, UR4, PT ;  /* 0x0000000417007c0c */ /* 0x000fe4000bf66270 */
[----:B------:R-:W-:-:S07]  /*225e0*/  ISETP.GE.AND P2, PT, R177, UR4, PT ;  /* 0x00000004b1007c0c */ /* 0x000fce000bf46270 */
[----:B--2---:R-:W-:-:S04]  /*225f0*/  @!P5 LEA R2, P6, R22, R20, 0x1 ;  /* 0x000000141602d211 */ /* 0x004fc800078c08ff */
[----:B0-----:R-:W-:Y:S02]  /*22600*/  @!P5 LEA.HI.X R3, R22, R0, R183, 0x1, P6 ;  /* 0x000000001603d211 */ /* 0x001fe400030f0cb7 */
        /* <DEDUP_REMOVED lines=10> */
.L_x_3543:
[----:B------:R-:W-:Y:S05]  /*226b0*/  BSYNC B1 ;  /* 0x0000000000017941 */ /* 0x000fea0003800000 */
.L_x_3542:
[----:B0-----:R0:W4:Y:S01]  /*226c0*/  SHFL.IDX PT, R0, R81, 0x1, 0x181f ;  /* 0x00381f0051007f89 */ /* 0x00112200000e0000 */
[----:B------:R-:W-:Y:S03]  /*226d0*/  BSSY B1, `(.L_x_3544) ;  /* 0x0000014000017945 */ /* 0x000fe60003800000 */
[----:B---3-5:R0:W3:Y:S01]  /*226e0*/  SHFL.IDX PT, R10, R80, 0x1, 0x181f ;  /* 0x00381f00500a7f89 */ /* 0x0280e200000e0000 */
[----:B------:R-:W-:Y:S05]  /*226f0*/  @P1 BRA `(.L_x_3545) ;  /* 0x0000000000441947 */ /* 0x000fea0003800000 */
[----:B------:R-:W-:Y:S02]  /*22700*/  ULDC UR4, c[0x0][0xbc8] ;  /* 0x0002f20000047ab9 */ /* 0x000fe40000000800 */
[----:B------:R-:W-:Y:S02]  /*22710*/  ISETP.GE.AND P4, PT, R22, UR4, PT ;  /* 0x0000000416007c0c */ /* 0x000fe4000bf86270 */
[----:B------:R-:W-:Y:S02]  /*22720*/  ISETP.GE.AND P3, PT, R176, UR4, PT ;  /* 0x00000004b0007c0c */ /* 0x000fe4000bf66270 */
[----:B------:R-:W-:Y:S02]  /*22730*/  ISETP.GE.AND P2, PT, R23, UR4, PT ;  /* 0x0000000417007c0c */ /* 0x000fe4000bf46270 */
[----:B------:R-:W-:-:S07]  /*22740*/  ISETP.GE.AND P1, PT, R177, UR4, PT ;  /* 0x00000004b1007c0c */ /* 0x000fce000bf26270 */
[-C--:B---3--:R-:W-:Y:S02]  /*22750*/  @!P4 LEA R2, P6, R22, R10.reuse, 0x1 ;  /* 0x0000000a1602c211 */ /* 0x088fe400078c08ff */
[----:B------:R-:W-:Y:S02]  /*22760*/  @!P3 LEA R4, P5, R176, R10, 0x1 ;  /* 0x0000000ab004b211 */ /* 0x000fe400078a08ff */
[----:B----4-:R-:W-:Y:S02]  /*22770*/  @!P4 LEA.HI.X R3, R22, R0, R183, 0x1, P6 ;  /* 0x000000001603c211 */ /* 0x010fe400030f0cb7 */
        /* <DEDUP_REMOVED lines=9> */
.L_x_3545:
[----:B------:R-:W-:Y:S05]  /*22810*/  BSYNC B1 ;  /* 0x0000000000017941 */ /* 0x000fea0003800000 */
.L_x_3544:
[----:B----4-:R4:W0:Y:S01]  /*22820*/  SHFL.IDX PT, R0, R81, 0x2, 0x181f ;  /* 0x00581f0051007f89 */ /* 0x01082200000e0000 */
[----:B------:R-:W-:Y:S03]  /*22830*/  BSSY B1, `(.L_x_3546) ;  /* 0x0000014000017945 */ /* 0x000fe60003800000 */
[----:B---3--:R4:W3:Y:S01]  /*22840*/  SHFL.IDX PT, R10, R80, 0x2, 0x181f ;  /* 0x00581f00500a7f89 */ /* 0x0088e200000e0000 */
[----:B------:R-:W-:Y:S05]  /*22850*/  @P0 BRA `(.L_x_3547) ;  /* 0x0000000000440947 */ /* 0x000fea0003800000 */
[----:B------:R-:W-:Y:S02]  /*22860*/  ULDC UR4, c[0x0][0xbc8] ;  /* 0x0002f20000047ab9 */ /* 0x000fe40000000800 */
[----:B------:R-:W-:Y:S02]  /*22870*/  ISETP.GE.AND P3, PT, R22, UR4, PT ;  /* 0x0000000416007c0c */ /* 0x000fe4000bf66270 */
[----:B------:R-:W-:Y:S02]  /*22880*/  ISETP.GE.AND P2, PT, R176, UR4, PT ;  /* 0x00000004b0007c0c */ /* 0x000fe4000bf46270 */
[----:B------:R-:W-:Y:S02]  /*22890*/  ISETP.GE.AND P1, PT, R23, UR4, PT ;  /* 0x0000000417007c0c */ /* 0x000fe4000bf26270 */
[----:B------:R-:W-:-:S07]  /*228a0*/  ISETP.GE.AND P0, PT, R177, UR4, PT ;  /* 0x00000004b1007c0c */ /* 0x000fce000bf06270 */
[-C--:B---3--:R-:W-:Y:S02]  /*228b0*/  @!P3 LEA R2, P6, R22, R10.reuse, 0x1 ;  /* 0x0000000a1602b211 */ /* 0x088fe400078c08ff */
[-C--:B------:R-:W-:Y:S02]  /*228c0*/  @!P2 LEA R4, P5, R176, R10.reuse, 0x1 ;  /* 0x0000000ab004a211 */ /* 0x080fe400078a08ff */
[----:B------:R-:W-:Y:S02]  /*228d0*/  @!P1 LEA R8, P4, R23, R10, 0x1 ;  /* 0x0000000a17089211 */ /* 0x000fe400078808ff */
[----:B0-----:R-:W-:Y:S02]  /*228e0*/  @!P3 LEA.HI.X R3, R22, R0, R183, 0x1, P6 ;  /* 0x000000001603b211 */ /* 0x001fe400030f0cb7 */
        /* <DEDUP_REMOVED lines=8> */
.L_x_3547:
[----:B------:R-:W-:Y:S05]  /*22970*/  BSYNC B1 ;  /* 0x0000000000017941 */ /* 0x000fea0003800000 */
.L_x_3546:
[----:B0-----:R-:W-:Y:S01]  /*22980*/  VIADD R3, R83, 0x60 ;  /* 0x0000006053037836 */ /* 0x001fe20000000000 */
[----:B-1--4-:R-:W0:Y:S04]  /*22990*/  SHFL.IDX PT, R81, R81, 0x3, 0x181f ;  /* 0x00781f0051517f89 */ /* 0x012e2800000e0000 */
[----:B------:R-:W-:Y:S01]  /*229a0*/  ISETP.GE.AND P0, PT, R3, R6, PT ;  /* 0x000000060300720c */ /* 0x000fe20003f06270 */
[----:B------:R-:W1:-:S12]  /*229b0*/  SHFL.IDX PT, R80, R80, 0x3, 0x181f ;  /* 0x00781f0050507f89 */ /* 0x000e5800000e0000 */
[----:B------:R-:W-:Y:S05]  /*229c0*/  @P0 BRA `(.L_x_3548) ;  /* 0x0000002800400947 */ /* 0x000fea0003800000 */
[----:B------:R-:W-:Y:S02]  /*229d0*/  ULDC UR4, c[0x0][0xbc8] ;  /* 0x0002f20000047ab9 */ /* 0x000fe40000000800 */
[----:B------:R-:W-:Y:S02]  /*229e0*/  ISETP.GE.AND P3, PT, R22, UR4, PT ;  /* 0x0000000416007c0c */ /* 0x000fe4000bf66270 */
[----:B------:R-:W-:Y:S02]  /*229f0*/  ISETP.GE.AND P4, PT, R176, UR4, PT ;  /* 0x00000004b0007c0c */ /* 0x000fe4000bf86270 */
[----:B------:R-:W-:-:S09]  /*22a00*/  ISETP.GE.AND P5, PT, R23, UR4, PT ;  /* 0x0000000417007c0c */ /* 0x000fd2000bfa6270 */
[-C--:B-1----:R-:W-:Y:S02]  /*22a10*/  @!P3 LEA R2, P0, R22, R80.reuse, 0x1 ;  /* 0x000000501602b211 */ /* 0x082fe400078008ff */
[-C--:B------:R-:W-:Y:S02]  /*22a20*/  @!P4 LEA R4, P1, R176, R80.reuse, 0x1 ;  /* 0x00000050b004c211 */ /* 0x080fe400078208ff */
[C---:B------:R-:W-:Y:S02]  /*22a30*/  @!P5 LEA R8, P2, R23.reuse, R80, 0x1 ;  /* 0x000000501708d211 */ /* 0x040fe400078408ff */
[-C--:B0-----:R-:W-:Y:S02]  /*22a40*/  @!P3 LEA.HI.X R3, R22, R81.reuse, R183, 0x1, P0 ;  /* 0x000000511603b211 */ /* 0x081fe400000f0cb7 */
[-C--:B------:R-:W-:Y:S02]  /*22a50*/  @!P4 LEA.HI.X R5, R176, R81.reuse, R182, 0x1, P1 ;  /* 0x00000051b005c211 */ /* 0x080fe400008f0cb6 */
[----:B------:R-:W-:Y:S01]  /*22a60*/  @!P5 LEA.HI.X R9, R23, R81, R181, 0x1, P2 ;  /* 0x000000511709d211 */ /* 0x000fe200010f0cb5 */
        /* <DEDUP_REMOVED lines=9> */
.L_x_3541:
[----:B------:R1:W5:Y:S01]  /*22b00*/  LDL R48, [R1+0x4ac] ;  /* 0x0004ac0001307983 */ /* 0x0003620000100800 */
[----:B------:R-:W-:Y:S01]  /*22b10*/  ULDC.64 UR12, c[0x0][0xc08] ;  /* 0x00030200000c7ab9 */ /* 0x000fe20000000a00 */
[----:B------:R-:W2:Y:S02]  /*22b20*/  @P2 LDC R2, c[0x0][0xcec] ;  /* 0x00033b00ff022b82 */ /* 0x000ea40000000800 */
[----:B------:R1:W5:Y:S04]  /*22b30*/  LDL R47, [R1+0x4a8] ;  /* 0x0004a800012f7983 */ /* 0x0003680000100800 */
        /* <DEDUP_REMOVED lines=24> */
[----:B------:R1:W5:Y:S01]  /*22cc0*/  LDL R20, [R1+0x444] ;  /* 0x0004440001147983 */ /* 0x0003620000100800 */
[----:B------:R-:W-:Y:S01]  /*22cd0*/  UIMAD UR9, UR14, UR12, URZ ;  /* 0x0000000c0e0972a4 */ /* 0x000fe2000f8e023f */
[----:B------:R-:W3:Y:S01]  /*22ce0*/  @P2 LDC R3, c[0x0][0xcf0] ;  /* 0x00033c00ff032b82 */ /* 0x000ee20000000800 */
[----:B------:R-:W-:Y:S01]  /*22cf0*/  UIMAD.WIDE.U32 UR10, UR4, UR12, URZ ;  /* 0x0000000c040a72a5 */ /* 0x000fe2000f8e003f */
[----:B--2---:R-:W-:Y:S01]  /*22d00*/  @P2 IMAD.HI.U32 R2, R19, R2, RZ ;  /* 0x0000000213022227 */ /* 0x004fe200078e00ff */
[----:B------:R-:W-:Y:S01]  /*22d10*/  UIMAD UR9, UR4, UR13, UR9 ;  /* 0x0000000d040972a4 */ /* 0x000fe2000f8e0209 */
[----:B------:R-:W-:Y:S01]  /*22d20*/  BSSY B1, `(.L_x_3549) ;  /* 0x00000ca000017945 */ /* 0x000fe20003800000 */
[----:B------:R-:W-:Y:S01]  /*22d30*/  USHF.R.S32.HI UR4, URZ, 0x1f, UR8 ;  /* 0x0000001f3f047899 */ /* 0x000fe20008011408 */
[----:B0-----:R-:W-:Y:S01]  /*22d40*/  IMAD.MOV.U32 R5, RZ, RZ, R19 ;  /* 0x000000ffff057224 */ /* 0x001fe200078e0013 */
[----:B------:R-:W-:Y:S01]  /*22d50*/  UIADD3 UR11, UR11, UR9, URZ ;  /* 0x000000090b0b7290 */ /* 0x000fe2000fffe03f */
[----:B------:R-:W-:-:S03]  /*22d60*/  ULDC.64 UR12, c[0x0][0xc38] ;  /* 0x00030e00000c7ab9 */ /* 0x000fc60000000a00 */
[----:B------:R-:W-:-:S04]  /*22d70*/  UIMAD.WIDE.U32 UR10, UR60, UR12, UR10 ;  /* 0x0000000c3c0a72a5 */ /* 0x000fc8000f8e000a */
[----:B------:R-:W-:-:S03]  /*22d80*/  UIMAD UR11, UR60, UR13, UR11 ;  /* 0x0000000d3c0b72a4 */ /* 0x000fc6000f8e020b */
[----:B------:R-:W-:Y:S02]  /*22d90*/  ULDC.64 UR12, c[0x0][0xc40] ;  /* 0x00031000000c7ab9 */ /* 0x000fe40000000a00 */
[----:B------:R-:W-:-:S04]  /*22da0*/  UIMAD UR4, UR4, UR12, URZ ;  /* 0x0000000c040472a4 */ /* 0x000fc8000f8e023f */
[----:B------:R-:W-:Y:S01]  /*22db0*/  UIMAD UR4, UR8, UR13, UR4 ;  /* 0x0000000d080472a4 */ /* 0x000fe2000f8e0204 */
[----:B---3--:R-:W-:Y:S01]  /*22dc0*/  @P2 SHF.R.U32.HI R5, RZ, R3, R2 ;  /* 0x00000003ff052219 */ /* 0x008fe20000011602 */
[----:B------:R-:W-:-:S03]  /*22dd0*/  UIMAD.WIDE.U32 UR8, UR8, UR12, UR10 ;  /* 0x0000000c080872a5 */ /* 0x000fc6000f8e000a */
[----:B------:R-:W-:Y:S01]  /*22de0*/  ULDC.64 UR10, c[0x0][0xc48] ;  /* 0x00031200000a7ab9 */ /* 0x000fe20000000a00 */
[----:B------:R-:W-:Y:S01]  /*22df0*/  UIADD3 UR9, UR9, UR4, URZ ;  /* 0x0000000409097290 */ /* 0x000fe2000fffe03f */
[--C-:B------:R-:W-:Y:S01]  /*22e00*/  SHF.R.S32.HI R2, RZ, 0x1f, R5.reuse ;  /* 0x0000001fff027819 */ /* 0x100fe20000011405 */
[----:B------:R-:W-:Y:S02]  /*22e10*/  IMAD.MOV R9, RZ, RZ, -R5 ;  /* 0x000000ffff097224 */ /* 0x000fe400078e0a05 */
[----:B------:R-:W-:Y:S02]  /*22e20*/  UIMAD.WIDE.U32 UR8, UR61, UR10, UR8 ;  /* 0x0000000a3d0872a5 */ /* 0x000fe4000f8e0008 */
[----:B------:R-:W-:Y:S02]  /*22e30*/  IMAD R9, R18, R9, R19 ;  /* 0x0000000912097224 */ /* 0x000fe400078e0213 */
[----:B------:R-:W-:Y:S02]  /*22e40*/  UIMAD UR61, UR61, UR11, UR9 ;  /* 0x0000000b3d3d72a4 */ /* 0x000fe4000f8e0209 */
[----:B------:R-:W-:Y:S01]  /*22e50*/  IMAD.U32 R3, RZ, RZ, UR9 ;  /* 0x00000009ff037e24 */ /* 0x000fe2000f8e00ff */
[----:B------:R-:W-:-:S02]  /*22e60*/  ULDC.64 UR10, c[0x0][0xc30] ;  /* 0x00030c00000a7ab9 */ /* 0x000fc40000000a00 */
[----:B------:R-:W-:Y:S02]  /*22e70*/  IMAD R4, R2, UR10, RZ ;  /* 0x0000000a02047c24 */ /* 0x000fe4000f8e02ff */
[----:B------:R-:W-:Y:S01]  /*22e80*/  IMAD.U32 R2, RZ, RZ, UR8 ;  /* 0x00000008ff027e24 */ /* 0x000fe2000f8e00ff */
[----:B------:R-:W-:Y:S01]  /*22e90*/  ULDC.64 UR8, c[0x0][0xc28] ;  /* 0x00030a0000087ab9 */ /* 0x000fe20000000a00 */
[----:B------:R-:W-:Y:S02]  /*22ea0*/  IMAD.U32 R3, RZ, RZ, UR61 ;  /* 0x0000003dff037e24 */ /* 0x000fe4000f8e00ff */
[C---:B------:R-:W-:Y:S01]  /*22eb0*/  IMAD R11, R5.reuse, UR11, R4 ;  /* 0x0000000b050b7c24 */ /* 0x040fe2000f8e0204 */
[----:B------:R-:W-:Y:S01]  /*22ec0*/  SHF.R.S32.HI R4, RZ, 0x1f, R9 ;  /* 0x0000001fff047819 */ /* 0x000fe20000011409 */
[----:B------:R-:W-:-:S04]  /*22ed0*/  IMAD.WIDE.U32 R2, R5, UR10, R2 ;  /* 0x0000000a05027c25 */ /* 0x000fc8000f8e0002 */
[----:B------:R-:W-:Y:S02]  /*22ee0*/  IMAD R4, R4, UR8, RZ ;  /* 0x0000000804047c24 */ /* 0x000fe4000f8e02ff */
[----:B------:R-:W-:Y:S02]  /*22ef0*/  IMAD.IADD R3, R3, 0x1, R11 ;  /* 0x0000000103037824 */ /* 0x000fe400078e020b */
[C---:B------:R-:W-:Y:S02]  /*22f00*/  IMAD R5, R9.reuse, UR9, R4 ;  /* 0x0000000909057c24 */ /* 0x040fe4000f8e0204 */
[----:B------:R-:W-:Y:S01]  /*22f10*/  IMAD.WIDE.U32 R2, R9, UR8, R2 ;  /* 0x0000000809027c25 */ /* 0x000fe2000f8e0002 */
[----:B------:R-:W-:-:S03]  /*22f20*/  ULDC.64 UR8, c[0x0][0xc00] ;  /* 0x0003000000087ab9 */ /* 0x000fc60000000a00 */
[----:B------:R-:W-:Y:S01]  /*22f30*/  VIADD R4, R0, 0x32420 ;  /* 0x0003242000047836 */ /* 0x000fe20000000000 */
[----:B------:R-:W-:Y:S01]  /*22f40*/  LEA R0, P1, R2, UR8, 0x2 ;  /* 0x0000000802007c11 */ /* 0x000fe2000f8210ff */
[----:B------:R-:W-:-:S03]  /*22f50*/  IMAD.IADD R3, R3, 0x1, R5 ;  /* 0x0000000103037824 */ /* 0x000fc600078e0205 */
[----:B------:R-:W-:Y:S01]  /*22f60*/  PRMT R4, RZ, 0x654, R4 ;  /* 0x00000654ff047816 */ /* 0x000fe20000000004 */
[----:B------:R1:W0:Y:S01]  /*22f70*/  SHFL.IDX PT, R10, R0, RZ, 0x1c1f ;  /* 0x001c1fff000a7589 */ /* 0x00022200000e0000 */
[----:B------:R-:W-:Y:S02]  /*22f80*/  LEA.HI.X R6, R2, UR9, R3, 0x2, P1 ;  /* 0x0000000902067c11 */ /* 0x000fe400088f1403 */
[----:B------:R1:W-:Y:S03]  /*22f90*/  SYNCS.ARRIVE.TRANS64.RED.A1T0 RZ, [R4+URZ], RZ ;  /* 0x000000ff04ff79a7 */ /* 0x0003e6000810043f */
[----:B------:R1:W2:Y:S01]  /*22fa0*/  SHFL.IDX PT, R11, R6, RZ, 0x1c1f ;  /* 0x001c1fff060b7589 */ /* 0x0002a200000e0000 */
[----:B------:R-:W-:Y:S05]  /*22fb0*/  @P3 BRA `(.L_x_3550) ;  /* 0x0000000800803947 */ /* 0x000fea0003800000 */
[----:B------:R-:W-:Y:S02]  /*22fc0*/  ULDC UR4, c[0x0][0xbc8] ;  /* 0x0002f20000047ab9 */ /* 0x000fe40000000800 */
[----:B------:R-:W-:-:S13]  /*22fd0*/  ISETP.GE.AND P1, PT, R179, UR4, PT ;  /* 0x00000004b3007c0c */ /* 0x000fda000bf26270 */
[----:B------:R-:W3:Y:S01]  /*22fe0*/  @!P1 LDL.64 R18, [R1+0x240] ;  /* 0x0002400001129983 */ /* 0x000ee20000100a00 */
[----:B------:R-:W-:Y:S01]  /*22ff0*/  ISETP.GE.AND P2, PT, R212, UR4, PT ;  /* 0x00000004d4007c0c */ /* 0x000fe2000bf46270 */
[----:B0-2---:R-:W-:-:S05]  /*23000*/  @!P1 IMAD.WIDE R2, R179, 0x4, R10 ;  /* 0x00000004b3029825 */ /* 0x005fca00078e020a */
[----:B---3--:R0:W-:Y:S07]  /*23010*/  @!P1 ST.E.64 desc[UR36][R2.64], R18 ;  /* 0x0000001202009985 */ /* 0x0081ee000c101b24 */
[----:B-1----:R-:W2:Y:S01]  /*23020*/  @!P2 LDL.64 R4, [R1+0x250] ;  /* 0x000250000104a983 */ /* 0x002ea20000100a00 */
[----:B------:R-:W-:Y:S02]  /*23030*/  ISETP.GE.AND P1, PT, R211, UR4, PT ;  /* 0x00000004d3007c0c */ /* 0x000fe4000bf26270 */
[----:B------:R-:W-:-:S04]  /*23040*/  @!P2 LEA R12, P3, R212, R10, 0x2 ;  /* 0x0000000ad40ca211 */ /* 0x000fc800078610ff */
[----:B-----5:R-:W-:-:S05]  /*23050*/  @!P2 LEA.HI.X R13, R212, R11, R48, 0x2, P3 ;  /* 0x0000000bd40da211 */ /* 0x020fca00018f1430 */
[----:B--2---:R1:W-:Y:S04]  /*23060*/  @!P2 ST.E.64 desc[UR36][R12.64], R4 ;  /* 0x000000040c00a985 */ /* 0x0043e8000c101b24 */
[----:B------:R-:W2:Y:S01]  /*23070*/  @!P1 LDL.64 R8, [R1+0x260] ;  /* 0x0002600001089983 */ /* 0x000ea20000100a00 */
[----:B------:R-:W-:Y:S02]  /*23080*/  ISETP.GE.AND P2, PT, R210, UR4, PT ;  /* 0x00000004d2007c0c */ /* 0x000fe4000bf46270 */
[----:B------:R-:W-:-:S04]  /*23090*/  @!P1 LEA R14, P3, R211, R10, 0x2 ;  /* 0x0000000ad30e9211 */ /* 0x000fc800078610ff */
[----:B------:R-:W-:-:S05]  /*230a0*/  @!P1 LEA.HI.X R15, R211, R11, R47, 0x2, P3 ;  /* 0x0000000bd30f9211 */ /* 0x000fca00018f142f */
[----:B--2---:R2:W-:Y:S04]  /*230b0*/  @!P1 ST.E.64 desc[UR36][R14.64], R8 ;  /* 0x000000080e009985 */ /* 0x0045e8000c101b24 */
[----:B0-----:R-:W3:Y:S01]  /*230c0*/  @!P2 LDL.64 R2, [R1+0x270] ;  /* 0x000270000102a983 */ /* 0x001ee20000100a00 */
[----:B------:R-:W-:Y:S02]  /*230d0*/  ISETP.GE.AND P1, PT, R209, UR4, PT ;  /* 0x00000004d1007c0c */ /* 0x000fe4000bf26270 */
[----:B------:R-:W-:-:S04]  /*230e0*/  @!P2 LEA R18, P3, R210, R10, 0x2 ;  /* 0x0000000ad212a211 */ /* 0x000fc800078610ff */
[----:B------:R-:W-:-:S05]  /*230f0*/  @!P2 LEA.HI.X R19, R210, R11, R46, 0x2, P3 ;  /* 0x0000000bd213a211 */ /* 0x000fca00018f142e */
[----:B---3--:R0:W-:Y:S04]  /*23100*/  @!P2 ST.E.64 desc[UR36][R18.64], R2 ;  /* 0x000000021200a985 */ /* 0x0081e8000c101b24 */
[----:B-1----:R-:W3:Y:S01]  /*23110*/  @!P1 LDL.64 R4, [R1+0x280] ;  /* 0x0002800001049983 */ /* 0x002ee20000100a00 */
[----:B------:R-:W-:Y:S02]  /*23120*/  ISETP.GE.AND P2, PT, R208, UR4, PT ;  /* 0x00000004d0007c0c */ /* 0x000fe4000bf46270 */
[----:B------:R-:W-:-:S04]  /*23130*/  @!P1 LEA R12, P3, R209, R10, 0x2 ;  /* 0x0000000ad10c9211 */ /* 0x000fc800078610ff */
[----:B------:R-:W-:-:S05]  /*23140*/  @!P1 LEA.HI.X R13, R209, R11, R45, 0x2, P3 ;  /* 0x0000000bd10d9211 */ /* 0x000fca00018f142d */
[----:B---3--:R1:W-:Y:S04]  /*23150*/  @!P1 ST.E.64 desc[UR36][R12.64], R4 ;  /* 0x000000040c009985 */ /* 0x0083e8000c101b24 */
[----:B--2---:R-:W2:Y:S01]  /*23160*/  @!P2 LDL.64 R8, [R1+0x290] ;  /* 0x000290000108a983 */ /* 0x004ea20000100a00 */
        /* <DEDUP_REMOVED lines=124> */
[----:B0-----:R-:W2:Y:S01]  /*23930*/  @!P1 LDL.64 R2, [R1+0x420] ;  /* 0x0004200001029983 */ /* 0x001ea20000100a00 */
[----:B------:R-:W-:Y:S02]  /*23940*/  ISETP.GE.AND P2, PT, R213, UR4, PT ;  /* 0x00000004d5007c0c */ /* 0x000fe4000bf46270 */
[----:B------:R-:W-:-:S04]  /*23950*/  @!P1 LEA R18, P3, R214, R10, 0x2 ;  /* 0x0000000ad6129211 */ /* 0x000fc800078610ff */
[----:B------:R-:W-:-:S05]  /*23960*/  @!P1 LEA.HI.X R19, R214, R11, R227, 0x2, P3 ;  /* 0x0000000bd6139211 */ /* 0x000fca00018f14e3 */
[----:B--2---:R3:W-:Y:S04]  /*23970*/  @!P1 ST.E.64 desc[UR36][R18.64], R2 ;  /* 0x0000000212009985 */ /* 0x0047e8000c101b24 */
[----:B-1----:R-:W2:Y:S01]  /*23980*/  @!P2 LDL.64 R4, [R1+0x430] ;  /* 0x000430000104a983 */ /* 0x002ea20000100a00 */
[----:B------:R-:W-:-:S04]  /*23990*/  @!P2 LEA R10, P1, R213, R10, 0x2 ;  /* 0x0000000ad50aa211 */ /* 0x000fc800078210ff */
[----:B------:R-:W-:-:S05]  /*239a0*/  @!P2 LEA.HI.X R11, R213, R11, R226, 0x2, P1 ;  /* 0x0000000bd50ba211 */ /* 0x000fca00008f14e2 */
[----:B--2---:R3:W-:Y:S04]  /*239b0*/  @!P2 ST.E.64 desc[UR36][R10.64], R4 ;  /* 0x000000040a00a985 */ /* 0x0047e8000c101b24 */
.L_x_3550:
[----:B------:R-:W-:Y:S05]  /*239c0*/  BSYNC B1 ;  /* 0x0000000000017941 */ /* 0x000fea0003800000 */
.L_x_3549:
[----:B--23--:R4:W2:Y:S04]  /*239d0*/  SHFL.IDX PT, R11, R6, 0x1, 0x1c1f ;  /* 0x003c1f00060b7f89 */ /* 0x00c8a800000e0000 */
[----:B0-----:R4:W0:Y:S01]  /*239e0*/  SHFL.IDX PT, R10, R0, 0x1, 0x1c1f ;  /* 0x003c1f00000a7f89 */ /* 0x00182200000e0000 */
[----:B------:R-:W-:Y:S05]  /*239f0*/  @P0 BRA `(.L_x_3548) ;  /* 0x0000001800340947 */ /* 0x000fea0003800000 */
[----:B-1--4-:R-:W1:Y:S02]  /*23a00*/  LDC R0, c[0x0][0xbc8] ;  /* 0x0002f200ff007b82 */ /* 0x012e640000000800 */
[----:B-1----:R-:W-:-:S13]  /*23a10*/  ISETP.GE.AND P0, PT, R179, R0, PT ;  /* 0x00000000b300720c */ /* 0x002fda0003f06270 */
[----:B------:R-:W3:Y:S01]  /*23a20*/  @!P0 LDL.64 R18, [R1+0x248] ;  /* 0x0002480001128983 */ /* 0x000ee20000100a00 */
[-C--:B------:R-:W-:Y:S01]  /*23a30*/  ISETP.GE.AND P1, PT, R212, R0.reuse, PT ;  /* 0x00000000d400720c */ /* 0x080fe20003f26270 */
[----:B0-2---:R-:W-:Y:S01]  /*23a40*/  @!P0 IMAD.WIDE R2, R179, 0x4, R10 ;  /* 0x00000004b3028825 */ /* 0x005fe200078e020a */
[----:B------:R-:W-:-:S04]  /*23a50*/  ISETP.GE.AND P2, PT, R211, R0, PT ;  /* 0x00000000d300720c */ /* 0x000fc80003f46270 */
[----:B---3--:R0:W-:Y:S07]  /*23a60*/  @!P0 ST.E.64 desc[UR36][R2.64], R18 ;  /* 0x0000001202008985 */ /* 0x0081ee000c101b24 */
[----:B------:R-:W2:Y:S01]  /*23a70*/  @!P1 LDL.64 R4, [R1+0x258] ;  /* 0x0002580001049983 */ /* 0x000ea20000100a00 */
[----:B------:R-:W-:-:S04]  /*23a80*/  @!P1 LEA R12, P0, R212, R10, 0x2 ;  /* 0x0000000ad40c9211 */ /* 0x000fc800078010ff */
[----:B-----5:R-:W-:Y:S02]  /*23a90*/  @!P1 LEA.HI.X R13, R212, R11, R48, 0x2, P0 ;  /* 0x0000000bd40d9211 */ /* 0x020fe400000f1430 */
[----:B------:R-:W-:-:S03]  /*23aa0*/  @!P2 LEA R14, P0, R211, R10, 0x2 ;  /* 0x0000000ad30ea211 */ /* 0x000fc600078010ff */
[----:B--2---:R1:W-:Y:S04]  /*23ab0*/  @!P1 ST.E.64 desc[UR36][R12.64], R4 ;  /* 0x000000040c009985 */ /* 0x0043e8000c101b24 */
[----:B------:R-:W2:Y:S01]  /*23ac0*/  @!P2 LDL.64 R8, [R1+0x268] ;  /* 0x000268000108a983 */ /* 0x000ea20000100a00 */
[----:B------:R-:W-:Y:S02]  /*23ad0*/  ISETP.GE.AND P1, PT, R210, R0, PT ;  /* 0x00000000d200720c */ /* 0x000fe40003f26270 */
[----:B------:R-:W-:-:S05]  /*23ae0*/  @!P2 LEA.HI.X R15, R211, R11, R47, 0x2, P0 ;  /* 0x0000000bd30fa211 */ /* 0x000fca00000f142f */
[----:B--2---:R2:W-:Y:S06]  /*23af0*/  @!P2 ST.E.64 desc[UR36][R14.64], R8 ;  /* 0x000000080e00a985 */ /* 0x0045ec000c101b24 */
[----:B0-----:R-:W3:Y:S01]  /*23b00*/  @!P1 LDL.64 R2, [R1+0x278] ;  /* 0x0002780001029983 */ /* 0x001ee20000100a00 */
[----:B------:R-:W-:Y:S02]  /*23b10*/  ISETP.GE.AND P2, PT, R209, R0, PT ;  /* 0x00000000d100720c */ /* 0x000fe40003f46270 */
[----:B------:R-:W-:-:S04]  /*23b20*/  @!P1 LEA R18, P0, R210, R10, 0x2 ;  /* 0x0000000ad2129211 */ /* 0x000fc800078010ff */
[----:B------:R-:W-:-:S05]  /*23b30*/  @!P1 LEA.HI.X R19, R210, R11, R46, 0x2, P0 ;  /* 0x0000000bd2139211 */ /* 0x000fca00000f142e */
[----:B---3--:R0:W-:Y:S04]  /*23b40*/  @!P1 ST.E.64 desc[UR36][R18.64], R2 ;  /* 0x0000000212009985 */ /* 0x0081e8000c101b24 */
[----:B-1----:R-:W3:Y:S01]  /*23b50*/  @!P2 LDL.64 R4, [R1+0x288] ;  /* 0x000288000104a983 */ /* 0x002ee20000100a00 */
[----:B------:R-:W-:Y:S02]  /*23b60*/  ISETP.GE.AND P1, PT, R208, R0, PT ;  /* 0x00000000d000720c */ /* 0x000fe40003f26270 */
[----:B------:R-:W-:-:S04]  /*23b70*/  @!P2 LEA R12, P0, R209, R10, 0x2 ;  /* 0x0000000ad10ca211 */ /* 0x000fc800078010ff */
[----:B------:R-:W-:-:S05]  /*23b80*/  @!P2 LEA.HI.X R13, R209, R11, R45, 0x2, P0 ;  /* 0x0000000bd10da211 */ /* 0x000fca00000f142d */
[----:B---3--:R1:W-:Y:S04]  /*23b90*/  @!P2 ST.E.64 desc[UR36][R12.64], R4 ;  /* 0x000000040c00a985 */ /* 0x0083e8000c101b24 */
[----:B--2---:R-:W2:Y:S01]  /*23ba0*/  @!P1 LDL.64 R8, [R1+0x298] ;  /* 0x0002980001089983 */ /* 0x004ea20000100a00 */
[----:B------:R-:W-:Y:S02]  /*23bb0*/  ISETP.GE.AND P2, PT, R207, R0, PT ;  /* 0x00000000cf00720c */ /* 0x000fe40003f46270 */
[----:B------:R-:W-:-:S04]  /*23bc0*/  @!P1 LEA R14, P0, R208, R10, 0x2 ;  /* 0x0000000ad00e9211 */ /* 0x000fc800078010ff */
[----:B------:R-:W-:-:S05]  /*23bd0*/  @!P1 LEA.HI.X R15, R208, R11, R44, 0x2, P0 ;  /* 0x0000000bd00f9211 */ /* 0x000fca00000f142c */
[----:B--2---:R2:W-:Y:S04]  /*23be0*/  @!P1 ST.E.64 desc[UR36][R14.64], R8 ;  /* 0x000000080e009985 */ /* 0x0045e8000c101b24 */
        /* <DEDUP_REMOVED lines=113> */
[----:B------:R-:W-:-:S07]  /*24300*/  @!P2 LEA.HI.X R13, R185, R11, R229, 0x2, P0 ;  /* 0x0000000bb90da211 */ /* 0x000fce00000f14e5 */
[C---:B--2---:R-:W-:Y:S01]  /*24310*/  @!P1 LEA R14, P0, R184.reuse, R10, 0x2 ;  /* 0x0000000ab80e9211 */ /* 0x044fe200078010ff */
[----:B---3--:R0:W-:Y:S04]  /*24320*/  @!P2 ST.E.64 desc[UR36][R12.64], R4 ;  /* 0x000000040c00a985 */ /* 0x0081e8000c101b24 */
[----:B------:R-:W2:Y:S01]  /*24330*/  @!P1 LDL.64 R8, [R1+0x418] ;  /* 0x0004180001089983 */ /* 0x000ea20000100a00 */
[----:B------:R-:W-:Y:S01]  /*24340*/  @!P1 LEA.HI.X R15, R184, R11, R228, 0x2, P0 ;  /* 0x0000000bb80f9211 */ /* 0x000fe200000f14e4 */
[----:B------:R-:W-:Y:S01]  /*24350*/  BSSY B1, `(.L_x_3551) ;  /* 0x0000009000017945 */ /* 0x000fe20003800000 */
[----:B------:R-:W-:-:S03]  /*24360*/  ISETP.GE.AND P0, PT, R214, R0, PT ;  /* 0x00000000d600720c */ /* 0x000fc60003f06270 */
[----:B--2---:R0:W-:Y:S01]  /*24370*/  @!P1 ST.E.64 desc[UR36][R14.64], R8 ;  /* 0x000000080e009985 */ /* 0x0041e2000c101b24 */
[----:B------:R-:W-:-:S09]  /*24380*/  ISETP.GE.AND P1, PT, R213, R0, PT ;  /* 0x00000000d500720c */ /* 0x000fd20003f26270 */
[----:B------:R-:W-:Y:S05]  /*24390*/  @P0 BRA `(.L_x_3552) ;  /* 0x0000000000100947 */ /* 0x000fea0003800000 */
[----:B0-----:R-:W2:Y:S01]  /*243a0*/  LDL.64 R4, [R1+0x428] ;  /* 0x0004280001047983 */ /* 0x001ea20000100a00 */
[----:B------:R-:W-:-:S04]  /*243b0*/  LEA R2, P0, R214, R10, 0x2 ;  /* 0x0000000ad6027211 */ /* 0x000fc800078010ff */
[----:B------:R-:W-:-:S05]  /*243c0*/  LEA.HI.X R3, R214, R11, R227, 0x2, P0 ;  /* 0x0000000bd6037211 */ /* 0x000fca00000f14e3 */
[----:B--2---:R1:W-:Y:S04]  /*243d0*/  ST.E.64 desc[UR36][R2.64], R4 ;  /* 0x0000000402007985 */ /* 0x0043e8000c101b24 */
.L_x_3552:
[----:B------:R-:W-:Y:S05]  /*243e0*/  BSYNC B1 ;  /* 0x0000000000017941 */ /* 0x000fea0003800000 */
.L_x_3551:
[----:B------:R-:W-:Y:S05]  /*243f0*/  @P1 BRA `(.L_x_3548) ;  /* 0x0000000c00b41947 */ /* 0x000fea0003800000 */
[----:B01----:R-:W2:Y:S01]  /*24400*/  LDL.64 R4, [R1+0x438] ;  /* 0x0004380001047983 */ /* 0x003ea20000100a00 */
[----:B------:R-:W-:-:S04]  /*24410*/  LEA R2, P0, R213, R10, 0x2 ;  /* 0x0000000ad5027211 */ /* 0x000fc800078010ff */
[----:B------:R-:W-:-:S05]  /*24420*/  LEA.HI.X R3, R213, R11, R226, 0x2, P0 ;  /* 0x0000000bd5037211 */ /* 0x000fca00000f14e2 */
[----:B--2---:R0:W-:Y:S01]  /*24430*/  ST.E.64 desc[UR36][R2.64], R4 ;  /* 0x0000000402007985 */ /* 0x0041e2000c101b24 */
[----:B------:R-:W-:Y:S05]  /*24440*/  BRA `(.L_x_3548) ;  /* 0x0000000c00a07947 */ /* 0x000fea0003800000 */
.L_x_3539:
[----:B------:R-:W-:Y:S01]  /*24450*/  R2UR UR4, R216 ;  /* 0x00000000d80472ca */ /* 0x000fe200000e0000 */
[----:B------:R-:W-:Y:S02]  /*24460*/  ULDC.64 UR8, c[0x0][0xd00] ;  /* 0x0003400000087ab9 */ /* 0x000fe40000000a00 */
[----:B------:R-:W-:-:S04]  /*24470*/  UISETP.NE.U32.AND UP0, UPT, UR8, URZ, UPT ;  /* 0x0000003f0800728c */ /* 0x000fc8000bf05070 */
[----:B------:R-:W-:-:S03]  /*24480*/  UISETP.NE.AND.EX UP0, UPT, UR9, URZ, UPT, UP0 ;  /* 0x0000003f0900728c */ /* 0x000fc6000bf05300 */
[----:B------:R-:W-:-:S03]  /*24490*/  ULDC.64 UR8, c[0x0][0xd00] ;  /* 0x0003400000087ab9 */ /* 0x000fc60000000a00 */
[----:B------:R-:W-:Y:S01]  /*244a0*/  UIMAD.WIDE UR8, UR4, 0x4, UR8 ;  /* 0x00000004040878a5 */ /* 0x000fe2000f8e0208 */
[----:B------:R-:W-:-:S05]  /*244b0*/  PLOP3.LUT P1, PT, PT, PT, UP0, 0x80, 0x0 ;  /* 0x000000000000781c */ /* 0x000fca0003f2f008 */
[----:B------:R-:W-:Y:S02]  /*244c0*/  IMAD.U32 R2, RZ, RZ, UR8 ;  /* 0x00000008ff027e24 */ /* 0x000fe4000f8e00ff */
[----:B------:R-:W-:Y:S01]  /*244d0*/  IMAD.U32 R3, RZ, RZ, UR9 ;  /* 0x00000009ff037e24 */ /* 0x000fe2000f8e00ff */
[----:B------:R-:W-:Y:S02]  /*244e0*/  ULDC.64 UR8, c[0x0][0xd08] ;  /* 0x0003420000087ab9 */ /* 0x000fe40000000a00 */
[----:B------:R-:W-:-:S03]  /*244f0*/  UISETP.NE.U32.AND UP1, UPT, UR8, URZ, UPT ;  /* 0x0000003f0800728c */ /* 0x000fc6000bf25070 */
[----:B------:R-:W2:Y:S01]  /*24500*/  @P1 LDG.E R6, desc[UR36][R2.64] ;  /* 0x0000002402061981 */ /* 0x000ea2000c1e1900 */
[----:B------:R-:W-:-:S06]  /*24510*/  UISETP.NE.AND.EX UP1, UPT, UR9, URZ, UPT, UP1 ;  /* 0x0000003f0900728c */ /* 0x000fcc000bf25310 */
[----:B------:R-:W-:-:S05]  /*24520*/  PLOP3.LUT P2, PT, PT, PT, UP1, 0x80, 0x0 ;  /* 0x000000000000781c */ /* 0x000fca0003f4f018 */
[----:B------:R-:W-:Y:S02]  /*24530*/  @UP1 ULDC.64 UR8, c[0x0][0xd08] ;  /* 0x0003420000081ab9 */ /* 0x000fe40000000a00 */
[----:B------:R-:W-:-:S03]  /*24540*/  @UP1 UIMAD.WIDE UR8, UR4, 0x4, UR8 ;  /* 0x00000004040818a5 */ /* 0x000fc6000f8e0208 */
[----:B------:R-:W-:Y:S02]  /*24550*/  ULDC UR4, c[0x0][0xb88] ;  /* 0x0002e20000047ab9 */ /* 0x000fe40000000800 */
[----:B------:R-:W-:Y:S02]  /*24560*/  IMAD.U32 R0, RZ, RZ, UR4 ;  /* 0x00000004ff007e24 */ /* 0x000fe4000f8e00ff */
[----:B------:R-:W-:Y:S02]  /*24570*/  IMAD.U32 R4, RZ, RZ, UR8 ;  /* 0x00000008ff047e24 */ /* 0x000fe4000f8e00ff */
[----:B------:R-:W-:-:S05]  /*24580*/  IMAD.U32 R5, RZ, RZ, UR9 ;  /* 0x00000009ff057e24 */ /* 0x000fca000f8e00ff */
[----:B------:R0:W5:Y:S01]  /*24590*/  @P2 LDG.E R0, desc[UR36][R4.64] ;  /* 0x0000002404002981 */ /* 0x000162000c1e1900 */
[----:B------:R-:W-:Y:S01]  /*245a0*/  UISETP.NE.AND UP1, UPT, UR59, URZ, UPT ;  /* 0x0000003f3b00728c */ /* 0x000fe2000bf25270 */
[----:B------:R-:W-:Y:S01]  /*245b0*/  ISETP.GT.AND P0, PT, R217, 0x7f, PT ;  /* 0x0000007fd900780c */ /* 0x000fe20003f04270 */
[----:B------:R-:W-:-:S09]  /*245c0*/  UMOV UR4, URZ ;  /* 0x0000003f00047c82 */ /* 0x000fd20008000000 */
[----:B------:R-:W-:Y:S01]  /*245d0*/  @!UP1 ULDC UR59, c[0x0][0xbd4] ;  /* 0x0002f500003b9ab9 */ /* 0x000fe20000000800 */
[----:B--2---:R-:W-:Y:S01]  /*245e0*/  @P1 R2UR UR4, R6 ;  /* 0x00000000060412ca */ /* 0x004fe200000e0000 */
[----:B0-----:R-:W-:-:S14]  /*245f0*/  @P2 BRA `(.L_x_3553) ;  /* 0x0000000000102947 */ /* 0x001fdc0003800000 */
[----:B------:R-:W-:Y:S05]  /*24600*/  @!P1 BRA `(.L_x_3553) ;  /* 0x00000000000c9947 */ /* 0x000fea0003800000 */
[----:B------:R-:W2:Y:S04]  /*24610*/  LDG.E R5, desc[UR36][R2.64] ;  /* 0x0000002402057981 */ /* 0x000ea8000c1e1900 */
[----:B-----5:R-:W2:Y:S02]  /*24620*/  LDG.E R0, desc[UR36][R2.64+0x4] ;  /* 0x0000042402007981 */ /* 0x020ea4000c1e1900 */
[----:B--2---:R-:W-:-:S07]  /*24630*/  IMAD.IADD R0, R0, 0x1, -R5 ;  /* 0x0000000100007824 */ /* 0x004fce00078e0a05 */
.L_x_3553:
[----:B------:R-:W-:Y:S01]  /*24640*/  R2UR UR8, R216 ;  /* 0x00000000d80872ca */ /* 0x000fe200000e0000 */
[----:B------:R-:W-:Y:S01]  /*24650*/  USHF.R.S32.HI UR20, URZ, 0x1f, UR4 ;  /* 0x0000001f3f147899 */ /* 0x000fe20008011404 */
[----:B------:R-:W-:Y:S11]  /*24660*/  BSSY B1, `(.L_x_3554) ;  /* 0x000003a000017945 */ /* 0x000ff60003800000 */
[----:B------:R-:W-:-:S02]  /*24670*/  USHF.R.S32.HI UR21, URZ, 0x1f, UR8 ;  /* 0x0000001f3f157899 */ /* 0x000fc40008011408 */
[----:B------:R-:W-:Y:S02]  /*24680*/  USEL UR8, UR8, URZ, !UP0 ;  /* 0x0000003f08087287 */ /* 0x000fe4000c000000 */
[----:B------:R-:W-:Y:S01]  /*24690*/  USEL UR21, UR21, URZ, !UP0 ;  /* 0x0000003f15157287 */ /* 0x000fe2000c000000 */
[----:B------:R-:W-:Y:S11]  /*246a0*/  @P0 BRA `(.L_x_3555) ;  /* 0x0000000000d40947 */ /* 0x000ff60003800000 */
[----:B------:R-:W0:Y:S01]  /*246b0*/  S2R R3, SR_TID.X ;  /* 0x0000000000037919 */ /* 0x000e220000002100 */
[----:B------:R-:W1:Y:S01]  /*246c0*/  LDC R11, c[0x0][0xce8] ;  /* 0x00033a00ff0b7b82 */ /* 0x000e620000000800 */
[----:B------:R-:W-:Y:S02]  /*246d0*/  IMAD.U32 R4, RZ, RZ, UR58 ;  /* 0x0000003aff047e24 */ /* 0x000fe4000f8e00ff */
[----:B-1---5:R-:W-:-:S03]  /*246e0*/  IMAD R2, R0, R11, RZ ;  /* 0x0000000b00027224 */ /* 0x022fc600078e02ff */
        /* <DEDUP_REMOVED lines=12> */
[----:B------:R-:W-:Y:S01]  /*247b0*/  ULDC.64 UR14, c[0x0][UR18+0x228] ;  /* 0x00008a00120e7abb */ /* 0x000fe20008000a00 */
[----:B------:R-:W-:Y:S01]  /*247c0*/  UIMAD UR13, UR13, UR8, URZ ;  /* 0x000000080d0d72a4 */ /* 0x000fe2000f8e023f */
[----:B------:R-:W1:Y:S01]  /*247d0*/  @P0 LDC R9, c[0x0][0xcf0] ;  /* 0x00033c00ff090b82 */ /* 0x000e620000000800 */
[----:B------:R-:W-:Y:S02]  /*247e0*/  UIMAD.WIDE.U32 UR16, UR10, UR60, URZ ;  /* 0x0000003c0a1072a5 */ /* 0x000fe4000f8e003f */
        /* <DEDUP_REMOVED lines=10> */
[----:B------:R-:W-:Y:S02]  /*24890*/  IMAD.U32 R3, RZ, RZ, UR23 ;  /* 0x00000017ff037e24 */ /* 0x000fe4000f8e00ff */
[----:B------:R-:W-:Y:S01]  /*248a0*/  IMAD.U32 R6, RZ, RZ, UR10 ;  /* 0x0000000aff067e24 */ /* 0x000fe2000f8e00ff */
[----:B------:R-:W-:Y:S01]  /*248b0*/  UIADD3.X UR9, UR9, UR19, UR20, UP1, UP2 ;  /* 0x0000001309097290 */ /* 0x000fe20008fe4414 */
[----:B-1----:R-:W-:Y:S01]  /*248c0*/  @P0 SHF.R.U32.HI R5, RZ, R9, R2 ;  /* 0x00000009ff050219 */ /* 0x002fe20000011602 */
[----:B------:R-:W-:Y:S01]  /*248d0*/  IMAD.U32 R2, RZ, RZ, UR22 ;  /* 0x00000016ff027e24 */ /* 0x000fe2000f8e00ff */
[----:B------:R-:W-:Y:S01]  /*248e0*/  ULDC.64 UR10, c[0x0][UR18+0x210] ;  /* 0x00008400120a7abb */ /* 0x000fe20008000a00 */
[----:B------:R-:W-:Y:S01]  /*248f0*/  ULDC.64 UR12, c[0x0][0xca8] ;  /* 0x00032a00000c7ab9 */ /* 0x000fe20000000a00 */
[----:B------:R-:W-:Y:S01]  /*24900*/  @!UP0 ULDC UR12, c[0x0][0xc50] ;  /* 0x00031400000c8ab9 */ /* 0x000fe20000000800 */
[--C-:B------:R-:W-:Y:S01]  /*24910*/  IMAD.MOV R9, RZ, RZ, -R5.reuse ;  /* 0x000000ffff097224 */ /* 0x100fe200078e0a05 */
[----:B------:R-:W-:Y:S01]  /*24920*/  IADD3 R2, P0, P1, R5, UR16, R2 ;  /* 0x0000001005027c10 */ /* 0x000fe2000f91e002 */
[----:B------:R-:W-:Y:S01]  /*24930*/  @!UP0 ULDC UR13, c[0x0][0xc54] ;  /* 0x00031500000d8ab9 */ /* 0x000fe20000000800 */
[----:B------:R-:W-:Y:S01]  /*24940*/  SHF.R.S32.HI R5, RZ, 0x1f, R5 ;  /* 0x0000001fff057819 */ /* 0x000fe20000011405 */
[----:B------:R-:W-:-:S03]  /*24950*/  IMAD R9, R11, R9, R4 ;  /* 0x000000090b097224 */ /* 0x000fc600078e0204 */
[----:B------:R-:W-:Y:S01]  /*24960*/  IADD3.X R3, R5, UR9, R6, P0, P1 ;  /* 0x0000000905037c10 */ /* 0x000fe200087e2406 */
[C---:B------:R-:W-:Y:S01]  /*24970*/  IMAD R11, R9.reuse, UR11, RZ ;  /* 0x0000000b090b7c24 */ /* 0x040fe2000f8e02ff */
[----:B------:R-:W-:Y:S01]  /*24980*/  SHF.R.S32.HI R4, RZ, 0x1f, R9 ;  /* 0x0000001fff047819 */ /* 0x000fe20000011409 */
[----:B------:R-:W-:-:S04]  /*24990*/  IMAD.WIDE.U32 R2, R9, UR10, R2 ;  /* 0x0000000a09027c25 */ /* 0x000fc8000f8e0002 */
[----:B------:R-:W-:Y:S01]  /*249a0*/  IMAD R11, R4, UR10, R11 ;  /* 0x0000000a040b7c24 */ /* 0x000fe2000f8e020b */
[----:B------:R-:W-:-:S03]  /*249b0*/  LEA R4, P0, R2, UR12, 0x2 ;  /* 0x0000000c02047c11 */ /* 0x000fc6000f8010ff */
[----:B------:R-:W-:-:S05]  /*249c0*/  IMAD.IADD R3, R3, 0x1, R11 ;  /* 0x0000000103037824 */ /* 0x000fca00078e020b */
[----:B------:R-:W-:Y:S01]  /*249d0*/  LEA.HI.X R5, R2, UR13, R3, 0x2, P0 ;  /* 0x0000000d02057c11 */ /* 0x000fe200080f1403 */
[----:B------:R-:W-:-:S05]  /*249e0*/  IMAD.MOV.U32 R3, RZ, RZ, -0x800000 ;  /* 0xff800000ff037424 */ /* 0x000fca00078e00ff */
[----:B------:R0:W-:Y:S02]  /*249f0*/  STG.E desc[UR36][R4.64], R3 ;  /* 0x0000000304007986 */ /* 0x0001e4000c101924 */
.L_x_3555:
[----:B------:R-:W-:Y:S05]  /*24a00*/  BSYNC B1 ;  /* 0x0000000000017941 */ /* 0x000fea0003800000 */
.L_x_3554:
[----:B------:R-:W-:-:S06]  /*24a10*/  UISETP.GT.AND UP0, UPT, UR59, 0x1, UPT ;  /* 0x000000013b00788c */ /* 0x000fcc000bf04270 */
[----:B------:R-:W-:-:S13]  /*24a20*/  PLOP3.LUT P0, PT, PT, PT, UP0, 0x80, 0x0 ;  /* 0x000000000000781c */ /* 0x000fda0003f0f008 */
[----:B------:R-:W-:Y:S05]  /*24a30*/  @P0 BRA `(.L_x_3548) ;  /* 0x0000000800240947 */ /* 0x000fea0003800000 */
[----:B------:R-:W1:Y:S01]  /*24a40*/  LDC R13, c[0x0][0xce8] ;  /* 0x00033a00ff0d7b82 */ /* 0x000e620000000800 */
[----:B------:R-:W-:Y:S01]  /*24a50*/  ULDC.64 UR12, c[0x0][0xba0] ;  /* 0x0002e800000c7ab9 */ /* 0x000fe20000000a00 */
[----:B------:R-:W-:Y:S01]  /*24a60*/  IMAD R2, R225, 0x20, R215 ;  /* 0x00000020e1027824 */ /* 0x000fe200078e02d7 */
[----:B------:R-:W-:Y:S01]  /*24a70*/  UIMAD UR9, UR20, UR12, URZ ;  /* 0x0000000c140972a4 */ /* 0x000fe2000f8e023f */
[----:B------:R-:W-:Y:S01]  /*24a80*/  BSSY B1, `(.L_x_3556) ;  /* 0x0000042000017945 */ /* 0x000fe20003800000 */
[----:B------:R-:W-:Y:S01]  /*24a90*/  UIMAD.WIDE.U32 UR10, UR4, UR12, URZ ;  /* 0x0000000c040a72a5 */ /* 0x000fe2000f8e003f */
[----:B------:R-:W-:Y:S01]  /*24aa0*/  VIADD R6, R2, UR58 ;  /* 0x0000003a02067c36 */ /* 0x000fe20008000000 */
[----:B------:R-:W-:-:S03]  /*24ab0*/  UIMAD UR9, UR4, UR13, UR9 ;  /* 0x0000000d040972a4 */ /* 0x000fc6000f8e0209 */
[----:B------:R-:W-:Y:S01]  /*24ac0*/  ULDC.64 UR12, c[0x0][0xbe8] ;  /* 0x0002fa00000c7ab9 */ /* 0x000fe20000000a00 */
[----:B------:R-:W-:Y:S01]  /*24ad0*/  UIADD3 UR11, UR11, UR9, URZ ;  /* 0x000000090b0b7290 */ /* 0x000fe2000fffe03f */
[----:B0-----:R-:W-:-:S03]  /*24ae0*/  IMAD.MOV.U32 R5, RZ, RZ, R6 ;  /* 0x000000ffff057224 */ /* 0x001fc600078e0006 */
[----:B------:R-:W-:-:S04]  /*24af0*/  UIMAD.WIDE.U32 UR10, UR60, UR12, UR10 ;  /* 0x0000000c3c0a72a5 */ /* 0x000fc8000f8e000a */
[----:B------:R-:W-:-:S03]  /*24b00*/  UIMAD UR11, UR60, UR13, UR11 ;  /* 0x0000000d3c0b72a4 */ /* 0x000fc6000f8e020b */
[----:B------:R-:W-:Y:S01]  /*24b10*/  ULDC.64 UR12, c[0x0][0xbf0] ;  /* 0x0002fc00000c7ab9 */ /* 0x000fe20000000a00 */
[----:B-1----:R-:W-:Y:S01]  /*24b20*/  ISETP.NE.AND P0, PT, R13, 0x1, PT ;  /* 0x000000010d00780c */ /* 0x002fe20003f05270 */
[----:B------:R-:W-:-:S04]  /*24b30*/  UIMAD UR4, UR21, UR12, URZ ;  /* 0x0000000c150472a4 */ /* 0x000fc8000f8e023f */
[----:B------:R-:W-:Y:S02]  /*24b40*/  UIMAD UR4, UR8, UR13, UR4 ;  /* 0x0000000d080472a4 */ /* 0x000fe4000f8e0204 */
[----:B------:R-:W-:-:S03]  /*24b50*/  UIMAD.WIDE.U32 UR8, UR8, UR12, UR10 ;  /* 0x0000000c080872a5 */ /* 0x000fc6000f8e000a */
[----:B------:R-:W-:Y:S01]  /*24b60*/  ULDC.64 UR10, c[0x0][0xbe0] ;  /* 0x0002f800000a7ab9 */ /* 0x000fe20000000a00 */
[----:B------:R-:W-:Y:S02]  /*24b70*/  UIADD3 UR4, UR9, UR4, URZ ;  /* 0x0000000409047290 */ /* 0x000fe4000fffe03f */
[----:B------:R-:W0:Y:S08]  /*24b80*/  @P0 LDC R3, c[0x0][0xcec] ;  /* 0x00033b00ff030b82 */ /* 0x000e300000000800 */
[----:B------:R-:W1:Y:S01]  /*24b90*/  @P0 LDC R9, c[0x0][0xcf0] ;  /* 0x00033c00ff090b82 */ /* 0x000e620000000800 */
[----:B0-----:R-:W-:-:S04]  /*24ba0*/  @P0 IMAD.HI.U32 R2, R6, R3, RZ ;  /* 0x0000000306020227 */ /* 0x001fc800078e00ff */
[----:B------:R-:W-:Y:S02]  /*24bb0*/  IMAD.U32 R3, RZ, RZ, UR9 ;  /* 0x00000009ff037e24 */ /* 0x000fe4000f8e00ff */
[----:B------:R-:W-:Y:S01]  /*24bc0*/  IMAD.U32 R3, RZ, RZ, UR4 ;  /* 0x00000004ff037e24 */ /* 0x000fe2000f8e00ff */
[----:B-1----:R-:W-:-:S04]  /*24bd0*/  @P0 SHF.R.U32.HI R5, RZ, R9, R2 ;  /* 0x00000009ff050219 */ /* 0x002fc80000011602 */
[--C-:B------:R-:W-:Y:S01]  /*24be0*/  SHF.R.S32.HI R2, RZ, 0x1f, R5.reuse ;  /* 0x0000001fff027819 */ /* 0x100fe20000011405 */
[----:B------:R-:W-:-:S04]  /*24bf0*/  IMAD.MOV R9, RZ, RZ, -R5 ;  /* 0x000000ffff097224 */ /* 0x000fc800078e0a05 */
[----:B------:R-:W-:Y:S02]  /*24c00*/  IMAD R4, R2, UR10, RZ ;  /* 0x0000000a02047c24 */ /* 0x000fe4000f8e02ff */
[----:B------:R-:W-:Y:S02]  /*24c10*/  IMAD R9, R13, R9, R6 ;  /* 0x000000090d097224 */ /* 0x000fe400078e0206 */
[----:B------:R-:W-:Y:S01]  /*24c20*/  IMAD.U32 R2, RZ, RZ, UR8 ;  /* 0x00000008ff027e24 */ /* 0x000fe2000f8e00ff */
[----:B------:R-:W-:Y:S01]  /*24c30*/  ULDC.64 UR8, c[0x0][0xbd8] ;  /* 0x0002f60000087ab9 */ /* 0x000fe20000000a00 */
[C---:B------:R-:W-:Y:S01]  /*24c40*/  IMAD R11, R5.reuse, UR11, R4 ;  /* 0x0000000b050b7c24 */ /* 0x040fe2000f8e0204 */
[----:B------:R-:W-:Y:S01]  /*24c50*/  SHF.R.S32.HI R4, RZ, 0x1f, R9 ;  /* 0x0000001fff047819 */ /* 0x000fe20000011409 */
[----:B------:R-:W-:-:S04]  /*24c60*/  IMAD.WIDE.U32 R2, R5, UR10, R2 ;  /* 0x0000000a05027c25 */ /* 0x000fc8000f8e0002 */
[----:B------:R-:W-:Y:S02]  /*24c70*/  IMAD.IADD R3, R3, 0x1, R11 ;  /* 0x0000000103037824 */ /* 0x000fe400078e020b */
[----:B------:R-:W-:Y:S02]  /*24c80*/  IMAD R4, R4, UR8, RZ ;  /* 0x0000000804047c24 */ /* 0x000fe4000f8e02ff */
[----:B------:R-:W-:Y:S02]  /*24c90*/  VIADD R6, R215, UR58 ;  /* 0x0000003ad7067c36 */ /* 0x000fe40008000000 */
[----:B-----5:R-:W-:Y:S02]  /*24ca0*/  IMAD R13, R0, R13, RZ ;  /* 0x0000000d000d7224 */ /* 0x020fe400078e02ff */
[C---:B------:R-:W-:Y:S02]  /*24cb0*/  IMAD R5, R9.reuse, UR9, R4 ;  /* 0x0000000909057c24 */ /* 0x040fe4000f8e0204 */
[----:B------:R-:W-:Y:S01]  /*24cc0*/  IMAD.WIDE.U32 R2, R9, UR8, R2 ;  /* 0x0000000809027c25 */ /* 0x000fe2000f8e0002 */
[----:B------:R-:W-:Y:S01]  /*24cd0*/  ISETP.GE.AND P2, PT, R6, R13, PT ;  /* 0x0000000d0600720c */ /* 0x000fe20003f46270 */
[----:B------:R-:W-:-:S02]  /*24ce0*/  ULDC.64 UR8, c[0x0][0xb80] ;  /* 0x0002e00000087ab9 */ /* 0x000fc40000000a00 */
[----:B------:R-:W-:Y:S01]  /*24cf0*/  VIADD R0, R6, 0x20 ;  /* 0x0000002006007836 */ /* 0x000fe20000000000 */
[----:B------:R-:W-:Y:S01]  /*24d00*/  LEA R4, P3, R2, UR8, 0x1 ;  /* 0x0000000802047c11 */ /* 0x000fe2000f8608ff */
[----:B------:R-:W-:-:S03]  /*24d10*/  IMAD.IADD R3, R3, 0x1, R5 ;  /* 0x0000000103037824 */ /* 0x000fc600078e0205 */
[-C--:B------:R-:W-:Y:S01]  /*24d20*/  ISETP.GE.AND P1, PT, R0, R13.reuse, PT ;  /* 0x0000000d0000720c */ /* 0x080fe20003f26270 */
[----:B------:R-:W-:Y:S01]  /*24d30*/  VIADD R0, R6, 0x40 ;  /* 0x0000004006007836 */ /* 0x000fe20000000000 */
[----:B------:R-:W-:Y:S02]  /*24d40*/  LEA.HI.X R5, R2, UR9, R3, 0x1, P3 ;  /* 0x0000000902057c11 */ /* 0x000fe400098f0c03 */
[----:B------:R0:W1:Y:S02]  /*24d50*/  SHFL.IDX PT, R2, R4, RZ, 0x181f ;  /* 0x00181fff04027589 */ /* 0x00006400000e0000 */
[----:B------:R-:W-:Y:S02]  /*24d60*/  ISETP.GE.AND P0, PT, R0, R13, PT ;  /* 0x0000000d0000720c */ /* 0x000fe40003f06270 */
[----:B------:R0:W2:Y:S01]  /*24d70*/  SHFL.IDX PT, R0, R5, RZ, 0x181f ;  /* 0x00181fff05007589 */ /* 0x0000a200000e0000 */
[----:B------:R-:W-:Y:S10]  /*24d80*/  @P2 BRA `(.L_x_3557) ;  /* 0x0000000000442947 */ /* 0x000ff40003800000 */
        /* <DEDUP_REMOVED lines=17> */
.L_x_3557:
[----:B------:R-:W-:Y:S05]  /*24ea0*/  BSYNC B1 ;  /* 0x0000000000017941 */ /* 0x000fea0003800000 */
.L_x_3556:
        /* <DEDUP_REMOVED lines=21> */
.L_x_3559:
[----:B------:R-:W-:Y:S05]  /*25000*/  BSYNC B1 ;  /* 0x0000000000017941 */ /* 0x000fea0003800000 */
.L_x_3558:
        /* <DEDUP_REMOVED lines=21> */
.L_x_3561:
[----:B------:R-:W-:Y:S05]  /*25160*/  BSYNC B1 ;  /* 0x0000000000017941 */ /* 0x000fea0003800000 */
.L_x_3560:
[----:B0-----:R-:W-:Y:S01]  /*25170*/  VIADD R0, R6, 0x60 ;  /* 0x0000006006007836 */ /* 0x001fe20000000000 */
[----:B--2-4-:R-:W2:Y:S04]  /*25180*/  SHFL.IDX PT, R5, R5, 0x3, 0x181f ;  /* 0x00781f0005057f89 */ /* 0x014ea800000e0000 */
[----:B------:R-:W-:Y:S01]  /*25190*/  ISETP.GE.AND P0, PT, R0, R13, PT ;  /* 0x0000000d0000720c */ /* 0x000fe20003f06270 */
[----:B-1-3--:R1:W3:-:S12]  /*251a0*/  SHFL.IDX PT, R2, R4, 0x3, 0x181f ;  /* 0x00781f0004027f89 */ /* 0x00a2d800000e0000 */
[----:B-1----:R-:W-:Y:S05]  /*251b0*/  @P0 BRA `(.L_x_3548) ;  /* 0x0000000000440947 */ /* 0x002fea0003800000 */
[----:B------:R-:W-:Y:S02]  /*251c0*/  ULDC UR4, c[0x0][0xbc8] ;  /* 0x0002f20000047ab9 */ /* 0x000fe40000000800 */
[----:B------:R-:W-:Y:S02]  /*251d0*/  ISETP.GE.AND P3, PT, R22, UR4, PT ;  /* 0x0000000416007c0c */ /* 0x000fe4000bf66270 */
[----:B------:R-:W-:Y:S02]  /*251e0*/  ISETP.GE.AND P2, PT, R176, UR4, PT ;  /* 0x00000004b0007c0c */ /* 0x000fe4000bf46270 */
[----:B------:R-:W-:Y:S02]  /*251f0*/  ISETP.GE.AND P1, PT, R23, UR4, PT ;  /* 0x0000000417007c0c */ /* 0x000fe4000bf26270 */
[----:B------:R-:W-:-:S07]  /*25200*/  ISETP.GE.AND P0, PT, R177, UR4, PT ;  /* 0x00000004b1007c0c */ /* 0x000fce000bf06270 */
[-C--:B---3--:R-:W-:Y:S02]  /*25210*/  @!P3 LEA R8, P6, R22, R2.reuse, 0x1 ;  /* 0x000000021608b211 */ /* 0x088fe400078c08ff */
[-C--:B------:R-:W-:Y:S02]  /*25220*/  @!P2 LEA R10, P5, R176, R2.reuse, 0x1 ;  /* 0x00000002b00aa211 */ /* 0x080fe400078a08ff */
[-C--:B------:R-:W-:Y:S02]  /*25230*/  @!P1 LEA R12, P4, R23, R2.reuse, 0x1 ;  /* 0x00000002170c9211 */ /* 0x080fe400078808ff */
[-C--:B--2---:R-:W-:Y:S02]  /*25240*/  @!P3 LEA.HI.X R9, R22, R5.reuse, R183, 0x1, P6 ;  /* 0x000000051609b211 */ /* 0x084fe400030f0cb7 */
        /* <DEDUP_REMOVED lines=8> */
.L_x_3548:
[----:B------:R-:W-:Y:S05]  /*252d0*/  BSYNC B0 ;  /* 0x0000000000007941 */ /* 0x000fea0003800000 */
.L_x_3538:
[----:B------:R-:W-:Y:S02]  /*252e0*/  ULDC UR4, c[0x0][0xd3c] ;  /* 0x00034f0000047ab9 */ /* 0x000fe40000000800 */
[----:B------:R-:W-:-:S06]  /*252f0*/  UISETP.GE.AND UP0, UPT, UR7, UR4, UPT ;  /* 0x000000040700728c */ /* 0x000fcc000bf06270 */
[----:B------:R-:W-:-:S13]  /*25300*/  PLOP3.LUT P0, PT, PT, PT, UP0, 0x80, 0x0 ;  /* 0x000000000000781c */ /* 0x000fda0003f0f008 */
[----:B------:R-:W-:Y:S05]  /*25310*/  @!P0 BRA `(.L_x_3562) ;  /* 0xfffffdc0004c8947 */ /* 0x000fea000383ffff */
[----:B------:R-:W-:Y:S05]  /*25320*/  EXIT ;  /* 0x000000000000794d */ /* 0x000fea0003800000 */
.L_x_3430:
[----:B------:R-:W-:-:S08]  /*25330*/  NOP ;  /* 0x0000000000007918 */ /* 0x000fd00000000000 */
[----:B0-----:R-:W0:-:S00]  /*25340*/  USETMAXREG.DEALLOC.CTAPOOL 0x28 ;  /* 0x00000028000079c8 */ /* 0x001e0000080e0500 */
[----:B0-----:R-:W-:Y:S02]  /*25350*/  LOP3.LUT R0, R0, 0x3, RZ, 0xc0, !PT ;  /* 0x0000000300007812 */ /* 0x001fe400078ec0ff */
[----:B------:R-:W-:-:S04]  /*25360*/  LOP3.LUT R23, R23, 0xfffdffff, RZ, 0xc0, !PT ;  /* 0xfffdffff17177812 */ /* 0x000fc800078ec0ff */
[----:B------:R-:W0:Y:S02]  /*25370*/  SHFL.IDX PT, R0, R0, RZ, 0x1f ;  /* 0x00001fff00007589 */ /* 0x000e2400000e0000 */
[----:B0-----:R-:W-:Y:S01]  /*25380*/  ISETP.NE.AND P0, PT, R0, RZ, PT ;  /* 0x000000ff0000720c */ /* 0x001fe20003f05270 */
[----:B------:R-:W-:-:S12]  /*25390*/  IMAD.MOV.U32 R0, RZ, RZ, RZ ;  /* 0x000000ffff007224 */ /* 0x000fd800078e00ff */
[----:B------:R-:W-:Y:S01]  /*253a0*/  @P0 LOP3.LUT R23, R23, 0x20000, RZ, 0xfc, !PT ;  /* 0x0002000017170812 */ /* 0x000fe200078efcff */
[----:B------:R-:W-:Y:S06]  /*253b0*/  @!P0 BRA `(.L_x_3563) ;  /* 0x00000000001c8947 */ /* 0x000fec0003800000 */
[----:B------:R-:W0:Y:S08]  /*253c0*/  S2UR UR5, SR_CgaCtaId ;  /* 0x00000000000579c3 */ /* 0x000e300000008800 */
[----:B------:R-:W-:Y:S06]  /*253d0*/  BAR.SYNC.DEFER_BLOCKING 0x5, 0x180 ;  /* 0x0146000000007b1d */ /* 0x000fec0000010000 */
[----:B------:R-:W-:-:S02]  /*253e0*/  UMOV UR4, 0x400 ;  /* 0x0000040000047882 */ /* 0x000fc40000000000 */
[----:B0-----:R-:W-:-:S09]  /*253f0*/  ULEA UR4, UR5, UR4, 0x18 ;  /* 0x0000000405047291 */ /* 0x001fd2000f8ec03f */
[----:B------:R-:W1:Y:S01]  /*25400*/  LDS.128 R16, [UR4+0x324d0] ;  /* 0x0324d004ff107984 */ /* 0x000e620008000c00 */
[----:B------:R-:W-:Y:S06]  /*25410*/  BAR.ARV 0x4, 0x180 ;  /* 0x0106000000007b1d */ /* 0x000fec0000002000 */
[----:B------:R-:W-:Y:S05]  /*25420*/  BRA `(.L_x_3564) ;  /* 0x0000000c00947947 */ /* 0x000fea0003800000 */
.L_x_3563:
[----:B------:R-:W0:Y:S01]  /*25430*/  S2R R2, SR_TID.X ;  /* 0x0000000000027919 */ /* 0x000e220000002100 */
[----:B------:R-:W-:Y:S01]  /*25440*/  ULDC UR4, c[0x0][0xd3c] ;  /* 0x00034f0000047ab9 */ /* 0x000fe20000000800 */
[----:B------:R-:W-:Y:S01]  /*25450*/  IMAD.MOV.U32 R9, RZ, RZ, RZ ;  /* 0x000000ffff097224 */ /* 0x000fe200078e00ff */
[----:B------:R-:W1:Y:S01]  /*25460*/  S2UR UR6, SR_CTAID.X ;  /* 0x00000000000679c3 */ /* 0x000e620000002500 */
[----:B------:R-:W-:Y:S01]  /*25470*/  ULDC UR5, c[0x0][0xd38] ;  /* 0x00034e0000057ab9 */ /* 0x000fe20000000800 */
[----:B0-----:R-:W-:-:S04]  /*25480*/  LOP3.LUT R7, R2, 0x1f, RZ, 0xc0, !PT ;  /* 0x0000001f02077812 */ /* 0x001fc800078ec0ff */
[----:B------:R-:W-:-:S04]  /*25490*/  ISETP.NE.AND P0, PT, R7, 0x1f, PT ;  /* 0x0000001f0700780c */ /* 0x000fc80003f05270 */
[----:B------:R-:W-:-:S13]  /*254a0*/  ISETP.GE.OR P1, PT, R7, UR4, !P0 ;  /* 0x0000000407007c0c */ /* 0x000fda000c726670 */
[----:B------:R-:W0:Y:S08]  /*254b0*/  @!P1 LDC.64 R4, c[0x0][0xd80] ;  /* 0x00036000ff049b82 */ /* 0x000e300000000a00 */
[----:B------:R-:W2:Y:S01]  /*254c0*/  @!P1 LDC.64 R2, c[0x0][0xd78] ;  /* 0x00035e00ff029b82 */ /* 0x000ea20000000a00 */
[----:B0-----:R-:W-:-:S05]  /*254d0*/  @!P1 IMAD.WIDE.U32 R4, R7, 0x4, R4 ;  /* 0x0000000407049825 */ /* 0x001fca00078e0004 */
        /* <DEDUP_REMOVED lines=33> */
.L_x_3567:
[----:B------:R-:W0:Y:S01]  /*256f0*/  LDC R0, c[0x0][0xd3c] ;  /* 0x00034f00ff007b82 */ /* 0x000e220000000800 */
[----:B------:R-:W-:-:S06]  /*25700*/  UIADD3 UR4, UR4, 0x1f, URZ ;  /* 0x0000001f04047890 */ /* 0x000fcc000fffe03f */
[----:B0-----:R-:W-:-:S13]  /*25710*/  ISETP.LE.AND P6, PT, R0, UR4, PT ;  /* 0x0000000400007c0c */ /* 0x001fda000bfc3270 */
[----:B------:R-:W-:Y:S05]  /*25720*/  @P6 BRA `(.L_x_3566) ;  /* 0x0000000800a86947 */ /* 0x000fea0003800000 */
[----:B------:R-:W-:-:S05]  /*25730*/  VIADD R9, R7, UR4 ;  /* 0x0000000407097c36 */ /* 0x000fca0008000000 */
[----:B------:R-:W-:Y:S01]  /*25740*/  ISETP.GE.OR P6, PT, R9, R0, !P0 ;  /* 0x000000000900720c */ /* 0x000fe200047c6670 */
[----:B------:R-:W-:-:S12]  /*25750*/  IMAD.MOV.U32 R0, RZ, RZ, RZ ;  /* 0x000000ffff007224 */ /* 0x000fd800078e00ff */
        /* <DEDUP_REMOVED lines=28> */
.L_x_3565:
        /* <DEDUP_REMOVED lines=13> */
.L_x_3568:
        /* <DEDUP_REMOVED lines=62> */
.L_x_3569:
        /* <DEDUP_REMOVED lines=61> */
.L_x_3570:
[----:B------:R-:W-:-:S05]  /*261a0*/  LOP3.LUT R17, RZ, R2, RZ, 0x33, !PT ;  /* 0x00000002ff117212 */ /* 0x000fca00078e33ff */
[----:B------:R-:W-:Y:S01]  /*261b0*/  IMAD.IADD R17, R0, 0x1, R17 ;  /* 0x0000000100117824 */ /* 0x000fe200078e0211 */
[----:B------:R-:W-:Y:S06]  /*261c0*/  BRA `(.L_x_3571) ;  /* 0x0000000000147947 */ /* 0x000fec0003800000 */
.L_x_3566:
[----:B------:R-:W-:Y:S01]  /*261d0*/  ULDC UR4, c[0x0][0xd3c] ;  /* 0x00034f0000047ab9 */ /* 0x000fe20000000800 */
[----:B------:R-:W-:Y:S02]  /*261e0*/  IMAD.MOV.U32 R17, RZ, RZ, RZ ;  /* 0x000000ffff117224 */ /* 0x000fe400078e00ff */
[----:B------:R-:W-:Y:S02]  /*261f0*/  IMAD.U32 R16, RZ, RZ, UR6 ;  /* 0x00000006ff107e24 */ /* 0x000fe4000f8e00ff */
[----:B------:R-:W-:Y:S02]  /*26200*/  IMAD.MOV.U32 R18, RZ, RZ, RZ ;  /* 0x000000ffff127224 */ /* 0x000fe400078e00ff */
[----:B------:R-:W-:-:S07]  /*26210*/  IMAD.U32 R19, RZ, RZ, UR4 ;  /* 0x00000004ff137e24 */ /* 0x000fce000f8e00ff */
.L_x_3571:
[----:B------:R-:W-:-:S13]  /*26220*/  ISETP.NE.AND P0, PT, R7, RZ, PT ;  /* 0x000000ff0700720c */ /* 0x000fda0003f05270 */
[----:B------:R-:W0:Y:S01]  /*26230*/  @!P0 S2R R3, SR_CgaCtaId ;  /* 0x0000000000038919 */ /* 0x000e220000008800 */
[----:B------:R-:W-:-:S04]  /*26240*/  @!P0 MOV R0, 0x400 ;  /* 0x0000040000008802 */ /* 0x000fc80000000f00 */
[----:B0-----:R-:W-:-:S05]  /*26250*/  @!P0 LEA R0, R3, R0, 0x18 ;  /* 0x0000000003008211 */ /* 0x001fca00078ec0ff */
[----:B------:R0:W-:Y:S01]  /*26260*/  @!P0 STS.128 [R0+0x324d0], R16 ;  /* 0x0324d01000008388 */ /* 0x0001e20000000c00 */
[----:B------:R-:W-:Y:S06]  /*26270*/  BAR.ARV 0x5, 0x180 ;  /* 0x0146000000007b1d */ /* 0x000fec0000002000 */
.L_x_3564:
[----:B------:R2:W-:Y:S01]  /*26280*/  STL [R1+0x464], RZ ;  /* 0x000464ff01007387 */ /* 0x0005e20000100800 */
[----:B------:R-:W-:Y:S01]  /*26290*/  ULDC UR4, c[0x0][0xd3c] ;  /* 0x00034f0000047ab9 */ /* 0x000fe20000000800 */
[----:B------:R-:W-:Y:S01]  /*262a0*/  IMAD.MOV.U32 R27, RZ, RZ, 0x1 ;  /* 0x00000001ff1b7424 */ /* 0x000fe200078e00ff */
[----:B-1----:R-:W-:Y:S01]  /*262b0*/  ISETP.GE.AND P0, PT, R19, UR4, PT ;  /* 0x0000000413007c0c */ /* 0x002fe2000bf06270 */
[----:B------:R-:W-:-:S12]  /*262c0*/  IMAD.MOV.U32 R24, RZ, RZ, RZ ;  /* 0x000000ffff187224 */ /* 0x000fd800078e00ff */
[----:B--2---:R-:W-:Y:S05]  /*262d0*/  @P0 BRA `(.L_x_3572) ;  /* 0x0000005c00580947 */ /* 0x004fea0003800000 */
[----:B0-----:R-:W2:Y:S01]  /*262e0*/  LDL R0, [R1+0x4c8] ;  /* 0x0004c80001007983 */ /* 0x001ea20000100800 */
[----:B------:R-:W0:Y:S01]  /*262f0*/  S2UR UR5, SR_CgaCtaId ;  /* 0x00000000000579c3 */ /* 0x000e220000008800 */
[----:B------:R-:W-:Y:S01]  /*26300*/  BSSY B8, `(.L_x_3572) ;  /* 0x00005d3000087945 */ /* 0x000fe20003800000 */
[----:B------:R-:W-:Y:S01]  /*26310*/  IMAD.MOV.U32 R27, RZ, RZ, 0x1 ;  /* 0x00000001ff1b7424 */ /* 0x000fe200078e00ff */
[----:B------:R-:W1:Y:S01]  /*26320*/  S2R R4, SR_TID.X ;  /* 0x0000000000047919 */ /* 0x000e620000002100 */
[----:B------:R-:W-:Y:S01]  /*26330*/  IMAD.MOV.U32 R24, RZ, RZ, RZ ;  /* 0x000000ffff187224 */ /* 0x000fe200078e00ff */
[----:B------:R-:W-:Y:S01]  /*26340*/  ULDC UR39, c[0x0][0xc] ;  /* 0x0000030000277ab9 */ /* 0x000fe20000000800 */
[----:B------:R3:W-:Y:S01]  /*26350*/  STL [R1+0x464], RZ ;  /* 0x000464ff01007387 */ /* 0x0007e20000100800 */
[----:B-1----:R-:W-:Y:S02]  /*26360*/  LOP3.LUT R3, R4, 0x7f, RZ, 0xc0, !PT ;  /* 0x0000007f04037812 */ /* 0x002fe400078ec0ff */
[----:B--2---:R-:W-:Y:S01]  /*26370*/  R2UR UR4, R0 ;  /* 0x00000000000472ca */ /* 0x004fe200000e0000 */
[----:B------:R-:W-:-:S05]  /*26380*/  IMAD.SHL.U32 R0, R4, 0x8, RZ ;  /* 0x0000000804007824 */ /* 0x000fca00078e00ff */
[----:B------:R-:W-:-:S04]  /*26390*/  LOP3.LUT R2, R0, 0x1f8, RZ, 0xc0, !PT ;  /* 0x000001f800027812 */ /* 0x000fc800078ec0ff */
[----:B------:R-:W-:Y:S01]  /*263a0*/  LOP3.LUT R29, R2, 0x38, R4, 0x78, !PT ;  /* 0x00000038021d7812 */ /* 0x000fe200078e7804 */
[----:B------:R-:W-:Y:S01]  /*263b0*/  IMAD.SHL.U32 R2, R4, 0x10, RZ ;  /* 0x0000001004027824 */ /* 0x000fe200078e00ff */
[----:B------:R-:W-:Y:S01]  /*263c0*/  SHF.R.U32.HI R4, RZ, 0x3, R3 ;  /* 0x00000003ff047819 */ /* 0x000fe20000011603 */
[----:B------:R-:W-:Y:S01]  /*263d0*/  ULOP3.LUT UR38, UR4, 0x2, URZ, 0xfc, !UPT ;  /* 0x0000000204267892 */ /* 0x000fe2000f8efc3f */
[----:B------:R-:W-:Y:S02]  /*263e0*/  LOP3.LUT R29, R29, 0x200, R0, 0xf8, !PT ;  /* 0x000002001d1d7812 */ /* 0x000fe400078ef800 */
[----:B------:R-:W-:Y:S01]  /*263f0*/  UMOV UR4, 0x400 ;  /* 0x0000040000047882 */ /* 0x000fe20000000000 */
[----:B------:R-:W-:Y:S01]  /*26400*/  LOP3.LUT R3, R0, 0x38, RZ, 0xc0, !PT ;  /* 0x0000003800037812 */ /* 0x000fe200078ec0ff */
[----:B0-----:R-:W-:Y:S01]  /*26410*/  ULEA UR4, UR5, UR4, 0x18 ;  /* 0x0000000405047291 */ /* 0x001fe2000f8ec03f */
[----:B------:R-:W-:Y:S02]  /*26420*/  LOP3.LUT R0, R4, 0x70, R2, 0xf8, !PT ;  /* 0x0000007004007812 */ /* 0x000fe400078ef802 */
[----:B------:R-:W-:-:S02]  /*26430*/  LOP3.LUT R4, R3, 0x40, RZ, 0xfc, !PT ;  /* 0x0000004003047812 */ /* 0x000fc400078efcff */
[C---:B------:R-:W-:Y:S01]  /*26440*/  LOP3.LUT R2, R3.reuse, 0x80, RZ, 0xfc, !PT ;  /* 0x0000008003027812 */ /* 0x040fe200078efcff */
[----:B------:R-:W-:Y:S01]  /*26450*/  IMAD.U32 R22, RZ, RZ, UR4 ;  /* 0x00000004ff167e24 */ /* 0x000fe2000f8e00ff */
[----:B------:R-:W-:-:S03]  /*26460*/  LOP3.LUT R0, R3, 0xc0, RZ, 0xfc, !PT ;  /* 0x000000c003007812 */ /* 0x000fc600078efcff */
[----:B---3--:R-:W-:-:S07]  /*26470*/  IMAD R26, R29, 0x2, R22 ;  /* 0x000000021d1a7824 */ /* 0x008fce00078e0216 */
.L_x_3649:
        /* <DEDUP_REMOVED lines=31> */
[----:B0-23--:R-:W-:Y:S06]  /*26670*/  @P1 BRA `(.L_x_3573) ;  /* 0x0000000000181947 */ /* 0x00dfec0003800000 */
[----:B------:R-:W-:Y:S02]  /*26680*/  ULDC UR4, c[0x0][0x288] ;  /* 0x0000a20000047ab9 */ /* 0x000fe40000000800 */
[----:B-----5:R-:W-:Y:S01]  /*26690*/  IMAD.U32 R37, RZ, RZ, UR4 ;  /* 0x00000004ff257e24 */ /* 0x020fe2000f8e00ff */
[----:B------:R-:W-:Y:S06]  /*266a0*/  @!P2 BRA `(.L_x_3573) ;  /* 0x00000000000ca947 */ /* 0x000fec0003800000 */
[----:B------:R-:W2:Y:S04]  /*266b0*/  LDG.E R4, desc[UR36][R2.64] ;  /* 0x0000002402047981 */ /* 0x000ea8000c1e1900 */
[----:B------:R-:W2:Y:S02]  /*266c0*/  LDG.E R37, desc[UR36][R2.64+0x4] ;  /* 0x0000042402257981 */ /* 0x000ea4000c1e1900 */
[----:B--2---:R-:W-:-:S07]  /*266d0*/  IMAD.IADD R37, R37, 0x1, -R4 ;  /* 0x0000000125257824 */ /* 0x004fce00078e0a04 */
.L_x_3573:
        /* <DEDUP_REMOVED lines=8> */
.L_x_3574:
        /* <DEDUP_REMOVED lines=9> */
.L_x_3575:
[----:B0-----:R-:W0:Y:S01]  /*267f0*/  LDC R2, c[0x0][0x448] ;  /* 0x00011200ff027b82 */ /* 0x001e220000000800 */
[----:B------:R-:W-:Y:S01]  /*26800*/  IMAD.SHL.U32 R36, R17, 0x80, RZ ;  /* 0x0000008011247824 */ /* 0x000fe200078e00ff */
[----:B------:R-:W-:Y:S01]  /*26810*/  LOP3.LUT R23, R23, 0xfffeffff, RZ, 0xc0, !PT ;  /* 0xfffeffff17177812 */ /* 0x000fe200078ec0ff */
[----:B-----5:R-:W-:Y:S02]  /*26820*/  IMAD.IADD R17, R0, 0x1, -R31 ;  /* 0x0000000100117824 */ /* 0x020fe400078e0a1f */
[----:B------:R-:W-:Y:S01]  /*26830*/  VIADD R4, R36, 0x7f ;  /* 0x0000007f24047836 */ /* 0x000fe20000000000 */
[----:B0-----:R-:W-:Y:S02]  /*26840*/  ISETP.NE.AND P2, PT, R2, 0x1, PT ;  /* 0x000000010200780c */ /* 0x001fe40003f45270 */
[----:B------:R-:W0:Y:S11]  /*26850*/  LDC.64 R2, c[0x0][0xad8] ;  /* 0x0002b600ff027b82 */ /* 0x000e360000000a00 */
[----:B------:R-:W1:Y:S01]  /*26860*/  @P2 LDC R5, c[0x0][0x44c] ;  /* 0x00011300ff052b82 */ /* 0x000e620000000800 */
[----:B------:R-:W-:-:S07]  /*26870*/  @P2 LOP3.LUT R23, R23, 0x10000, RZ, 0xfc, !PT ;  /* 0x0001000017172812 */ /* 0x000fce00078efcff */
[----:B------:R-:W2:Y:S01]  /*26880*/  @P2 LDC R6, c[0x0][0x450] ;  /* 0x00011400ff062b82 */ /* 0x000ea20000000800 */
[----:B0-----:R-:W-:Y:S01]  /*26890*/  ISETP.GE.AND P1, PT, R3, 0x1, PT ;  /* 0x000000010300780c */ /* 0x001fe20003f26270 */
[----:B-1----:R-:W-:-:S05]  /*268a0*/  @P2 IMAD.HI.U32 R5, R4, R5, RZ ;  /* 0x0000000504052227 */ /* 0x002fca00078e00ff */
[----:B--2---:R-:W-:Y:S02]  /*268b0*/  @P2 SHF.R.U32.HI R4, RZ, R6, R5 ;  /* 0x00000006ff042219 */ /* 0x004fe40000011605 */
[----:B------:R-:W-:-:S05]  /*268c0*/  IADD3 R5, R17, 0x1, -R37 ;  /* 0x0000000111057810 */ /* 0x000fca0007ffe825 */
        /* <DEDUP_REMOVED lines=14> */
.L_x_3578:
[----:B------:R-:W-:-:S13]  /*269b0*/  ISETP.NE.AND P0, PT, R3, 0x1, PT ;  /* 0x000000010300780c */ /* 0x000fda0003f05270 */
[----:B------:R-:W0:Y:S02]  /*269c0*/  @P0 LDC.64 R4, c[0x0][0xae0] ;  /* 0x0002b800ff040b82 */ /* 0x000e240000000a00 */
[----:B0-----:R-:W-:-:S05]  /*269d0*/  @P0 IMAD.HI.U32 R4, R0, R4, RZ ;  /* 0x0000000400040227 */ /* 0x001fca00078e00ff */
[----:B------:R-:W-:-:S07]  /*269e0*/  @P0 SHF.R.U32.HI R0, RZ, R5, R4 ;  /* 0x00000005ff000219 */ /* 0x000fce0000011604 */
.L_x_3579:
[----:B------:R-:W-:Y:S05]  /*269f0*/  BSYNC B0 ;  /* 0x0000000000007941 */ /* 0x000fea0003800000 */
.L_x_3577:
[----:B------:R-:W-:-:S05]  /*26a00*/  IMAD R5, R0, R3, R3 ;  /* 0x0000000300057224 */ /* 0x000fca00078e0203 */
[----:B------:R-:W-:-:S07]  /*26a10*/  VIMNMX R2, R2, R5, PT ;  /* 0x0000000502027248 */ /* 0x000fce0003fe0100 */
.L_x_3576:
[----:B------:R-:W0:Y:S01]  /*26a20*/  @P2 LDC R5, c[0x0][0x44c] ;  /* 0x00011300ff052b82 */ /* 0x000e220000000800 */
[----:B------:R-:W-:Y:S01]  /*26a30*/  VIADD R2, R2, 0x5f ;  /* 0x0000005f02027836 */ /* 0x000fe20000000000 */
[----:B------:R-:W-:Y:S01]  /*26a40*/  ULDC UR4, c[0x0][0xad4] ;  /* 0x0002b50000047ab9 */ /* 0x000fe20000000800 */
[----:B------:R-:W-:-:S05]  /*26a50*/  IMAD.MOV.U32 R0, RZ, RZ, R36 ;  /* 0x000000ffff007224 */ /* 0x000fca00078e0024 */
[----:B------:R-:W1:Y:S01]  /*26a60*/  @P2 LDC R7, c[0x0][0x450] ;  /* 0x00011400ff072b82 */ /* 0x000e620000000800 */
[----:B0-----:R-:W-:-:S05]  /*26a70*/  @P2 IMAD.HI.U32 R4, R36, R5, RZ ;  /* 0x0000000524042227 */ /* 0x001fca00078e00ff */
[----:B-1----:R-:W-:Y:S01]  /*26a80*/  @P2 SHF.R.U32.HI R0, RZ, R7, R4 ;  /* 0x00000007ff002219 */ /* 0x002fe20000011604 */
[----:B------:R-:W-:-:S04]  /*26a90*/  IMAD.HI R4, R2, 0x2aaaaaab, RZ ;  /* 0x2aaaaaab02047827 */ /* 0x000fc800078e02ff */
[----:B------:R-:W-:Y:S01]  /*26aa0*/  VIADD R2, R17, 0x5f ;  /* 0x0000005f11027836 */ /* 0x000fe20000000000 */
[----:B------:R-:W-:-:S03]  /*26ab0*/  SHF.R.U32.HI R5, RZ, 0x1f, R4 ;  /* 0x0000001fff057819 */ /* 0x000fc60000011604 */
[----:B------:R-:W-:Y:S01]  /*26ac0*/  IMAD.HI R2, R2, 0x2aaaaaab, RZ ;  /* 0x2aaaaaab02027827 */ /* 0x000fe200078e02ff */
[----:B------:R-:W-:-:S04]  /*26ad0*/  LEA.HI.SX32 R4, R4, R5, 0x1c ;  /* 0x0000000504047211 */ /* 0x000fc800078fe2ff */
[----:B------:R-:W-:-:S04]  /*26ae0*/  SHF.R.U32.HI R5, RZ, 0x1f, R2 ;  /* 0x0000001fff057819 */ /* 0x000fc80000011602 */
[----:B------:R-:W-:Y:S02]  /*26af0*/  LEA.HI.SX32 R5, R2, R5, 0x1c ;  /* 0x0000000502057211 */ /* 0x000fe400078fe2ff */
[----:B------:R-:W-:Y:S02]  /*26b00*/  IADD3 R2, R0, R17, -R37 ;  /* 0x0000001100027210 */ /* 0x000fe40007ffe825 */
        /* <DEDUP_REMOVED lines=13> */
.L_x_3582:
[----:B------:R-:W-:-:S13]  /*26be0*/  ISETP.NE.AND P0, PT, R3, 0x1, PT ;  /* 0x000000010300780c */ /* 0x000fda0003f05270 */
[----:B------:R-:W0:Y:S02]  /*26bf0*/  @P0 LDC.64 R4, c[0x0][0xae0] ;  /* 0x0002b800ff040b82 */ /* 0x000e240000000a00 */
[----:B0-----:R-:W-:-:S05]  /*26c00*/  @P0 IMAD.HI.U32 R4, R2, R4, RZ ;  /* 0x0000000402040227 */ /* 0x001fca00078e00ff */
[----:B------:R-:W-:-:S07]  /*26c10*/  @P0 SHF.R.U32.HI R2, RZ, R5, R4 ;  /* 0x00000005ff020219 */ /* 0x000fce0000011604 */
.L_x_3583:
[----:B------:R-:W-:Y:S05]  /*26c20*/  BSYNC B0 ;  /* 0x0000000000007941 */ /* 0x000fea0003800000 */
.L_x_3581:
[----:B------:R-:W-:-:S05]  /*26c30*/  IMAD R3, R2, R3, RZ ;  /* 0x0000000302037224 */ /* 0x000fca00078e02ff */
[----:B------:R-:W-:-:S07]  /*26c40*/  VIMNMX R0, R0, R3, !PT ;  /* 0x0000000300007248 */ /* 0x000fce0007fe0100 */
.L_x_3580:
[----:B------:R-:W-:Y:S01]  /*26c50*/  IMAD.HI R0, R0, 0x2aaaaaab, RZ ;  /* 0x2aaaaaab00007827 */ /* 0x000fe200078e02ff */
[----:B------:R-:W-:Y:S04]  /*26c60*/  BSSY B0, `(.L_x_3584) ;  /* 0x000002a000007945 */ /* 0x000fe80003800000 */
[----:B------:R-:W-:-:S04]  /*26c70*/  SHF.R.U32.HI R3, RZ, 0x1f, R0 ;  /* 0x0000001fff037819 */ /* 0x000fc80000011600 */
[----:B------:R-:W-:Y:S02]  /*26c80*/  LEA.HI.SX32 R3, R0, R3, 0x1c ;  /* 0x0000000300037211 */ /* 0x000fe400078fe2ff */
[C---:B------:R-:W-:Y:S02]  /*26c90*/  LOP3.LUT R0, R18.reuse, 0xff000000, RZ, 0xc0, !PT ;  /* 0xff00000012007812 */ /* 0x040fe400078ec0ff */
        /* <DEDUP_REMOVED lines=12> */
[----:B0-----:R-:W-:-:S04]  /*26d60*/  IABS R4, R0 ;  /* 0x0000000000047213 */ /* 0x001fc80000000000 */
[----:B------:R-:W0:Y:S08]  /*26d70*/  I2F.RP R6, R4 ;  /* 0x0000000400067306 */ /* 0x000e300000209400 */
        /* <DEDUP_REMOVED lines=8> */
[----:B------:R-:W-:-:S05]  /*26e00*/  IADD3 R3, R0, -0x1, R7 ;  /* 0xffffffff00037810 */ /* 0x000fca0007ffe007 */
[----:B------:R-:W-:-:S05]  /*26e10*/  IMAD.IADD R3, R3, 0x1, -R30 ;  /* 0x0000000103037824 */ /* 0x000fca00078e0a1e */
[----:B------:R-:W-:Y:S02]  /*26e20*/  LOP3.LUT R9, R3, R0, RZ, 0x3c, !PT ;  /* 0x0000000003097212 */ /* 0x000fe400078e3cff */
[----:B------:R-:W-:Y:S02]  /*26e30*/  IABS R3, R3 ;  /* 0x0000000300037213 */ /* 0x000fe40000000000 */
[----:B------:R-:W-:-:S03]  /*26e40*/  ISETP.GE.AND P2, PT, R9, RZ, PT ;  /* 0x000000ff0900720c */ /* 0x000fc60003f46270 */
        /* <DEDUP_REMOVED lines=11> */
.L_x_3585:
[----:B------:R-:W-:Y:S05]  /*26f00*/  BSYNC B0 ;  /* 0x0000000000007941 */ /* 0x000fea0003800000 */
.L_x_3584:
[-C--:B------:R-:W-:Y:S01]  /*26f10*/  IMAD R30, R5, R0.reuse, R30 ;  /* 0x00000000051e7224 */ /* 0x080fe200078e021e */
        /* <DEDUP_REMOVED lines=22> */
.L_x_3587:
        /* <DEDUP_REMOVED lines=20> */
.L_x_3590:
[----:B------:R-:W-:Y:S05]  /*271c0*/  BSYNC B6 ;  /* 0x0000000000067941 */ /* 0x000fea0003800000 */
.L_x_3589:
        /* <DEDUP_REMOVED lines=20> */
.L_x_3593:
        /* <DEDUP_REMOVED lines=15> */
.L_x_3592:
[----:B------:R-:W-:Y:S05]  /*27400*/  BSYNC B6 ;  /* 0x0000000000067941 */ /* 0x000fea0003800000 */
.L_x_3591:
        /* <DEDUP_REMOVED lines=11> */
[----:B------:R-:W-:Y:S01]  /*274c0*/  LOP3.LUT R32, R21, 0x40, RZ, 0xfc, !PT ;  /* 0x0000004015207812 */ /* 0x000fe200078efcff */
[----:B---3--:R-:W-:Y:S01]  /*274d0*/  @P0 IMAD.WIDE R2, R19, 0x4, R2 ;  /* 0x0000000413020825 */ /* 0x008fe200078e0202 */
[----:B------:R-:W-:-:S03]  /*274e0*/  LOP3.LUT R21, R21, 0x80, RZ, 0xfc, !PT ;  /* 0x0000008015157812 */ /* 0x000fc600078efcff */
[----:B-1----:R-:W-:Y:S01]  /*274f0*/  IMAD.SHL.U32 R25, R20, 0x8, RZ ;  /* 0x0000000814197824 */ /* 0x002fe200078e00ff */
[----:B------:R0:W5:Y:S01]  /*27500*/  @P0 LDG.E R28, desc[UR36][R2.64] ;  /* 0x00000024021c0981 */ /* 0x000162000c1e1900 */
[----:B------:R-:W-:Y:S01]  /*27510*/  ISETP.GE.AND P0, PT, R21, UR4, PT ;  /* 0x0000000415007c0c */ /* 0x000fe2000bf06270 */
[----:B------:R-:W-:Y:S01]  /*27520*/  UMOV UR5, 0xffffffff ;  /* 0xffffffff00057882 */ /* 0x000fe20000000000 */
[----:B------:R-:W-:Y:S01]  /*27530*/  ISETP.GE.AND P1, PT, R32, UR4, PT ;  /* 0x0000000420007c0c */ /* 0x000fe2000bf26270 */
[----:B------:R-:W1:Y:S01]  /*27540*/  S2R R21, SR_TID.X ;  /* 0x0000000000157919 */ /* 0x000e620000002100 */
[----:B------:R-:W-:Y:S01]  /*27550*/  LOP3.LUT R25, R25, 0x38, RZ, 0xc0, !PT ;  /* 0x0000003819197812 */ /* 0x000fe200078ec0ff */
[----:B------:R-:W-:Y:S01]  /*27560*/  VIADD R0, R34, 0xffffffff ;  /* 0xffffffff22007836 */ /* 0x000fe20000000000 */
[----:B------:R-:W-:Y:S02]  /*27570*/  LOP3.LUT R23, R23, 0xfffffffe, RZ, 0xc0, !PT ;  /* 0xfffffffe17177812 */ /* 0x000fe400078ec0ff */
[----:B------:R-:W-:-:S02]  /*27580*/  ISETP.GE.AND P2, PT, R25, UR4, PT ;  /* 0x0000000419007c0c */ /* 0x000fc4000bf46270 */
[----:B------:R-:W-:Y:S02]  /*27590*/  LOP3.LUT R23, R23, 0xffffffef, RZ, 0xc0, !PT ;  /* 0xffffffef17177812 */ /* 0x000fe400078ec0ff */
[----:B------:R-:W-:Y:S02]  /*275a0*/  LOP3.LUT R25, R25, 0xc0, RZ, 0xfc, !PT ;  /* 0x000000c019197812 */ /* 0x000fe400078efcff */
[----:B------:R-:W-:Y:S02]  /*275b0*/  LOP3.LUT R20, R20, 0x7f, RZ, 0xc0, !PT ;  /* 0x0000007f14147812 */ /* 0x000fe400078ec0ff */
[----:B------:R-:W-:Y:S02]  /*275c0*/  @P1 LOP3.LUT R23, R23, 0x10, RZ, 0xfc, !PT ;  /* 0x0000001017171812 */ /* 0x000fe400078efcff */
[----:B------:R-:W-:-:S03]  /*275d0*/  SHF.R.U32.HI R32, RZ, 0x3, R20 ;  /* 0x00000003ff207819 */ /* 0x000fc60000011614 */
[----:B------:R-:W-:-:S04]  /*275e0*/  @P2 LOP3.LUT R23, R23, 0x1, RZ, 0xfc, !PT ;  /* 0x0000000117172812 */ /* 0x000fc800078efcff */
[----:B------:R-:W-:-:S04]  /*275f0*/  LOP3.LUT R23, R23, 0xfffffff7, RZ, 0xc0, !PT ;  /* 0xfffffff717177812 */ /* 0x000fc800078ec0ff */
[----:B------:R-:W-:Y:S02]  /*27600*/  @P0 LOP3.LUT R23, R23, 0x8, RZ, 0xfc, !PT ;  /* 0x0000000817170812 */ /* 0x000fe400078efcff */
[----:B------:R-:W-:Y:S02]  /*27610*/  ISETP.GE.AND P0, PT, R25, UR4, PT ;  /* 0x0000000419007c0c */ /* 0x000fe4000bf06270 */
[----:B------:R-:W-:Y:S01]  /*27620*/  LOP3.LUT R23, R23, 0xfffffffb, RZ, 0xc0, !PT ;  /* 0xfffffffb17177812 */ /* 0x000fe200078ec0ff */
[----:B-1----:R-:W-:-:S05]  /*27630*/  IMAD.SHL.U32 R20, R21, 0x10, RZ ;  /* 0x0000001015147824 */ /* 0x002fca00078e00ff */
[----:B------:R-:W-:-:S05]  /*27640*/  LOP3.LUT R20, R32, 0x70, R20, 0xf8, !PT ;  /* 0x0000007020147812 */ /* 0x000fca00078ef814 */
[----:B------:R-:W-:Y:S01]  /*27650*/  @P0 LOP3.LUT R23, R23, 0x4, RZ, 0xfc, !PT ;  /* 0x0000000417170812 */ /* 0x000fe200078efcff */
[----:B------:R-:W-:Y:S01]  /*27660*/  IMAD R6, R0, 0x60, R20 ;  /* 0x0000006000067824 */ /* 0x000fe200078e0214 */
[----:B0-2---:R-:W-:Y:S06]  /*27670*/  BRA.DIV UR5, `(.L_x_3594) ;  /* 0x0000005205007947 */ /* 0x005fec000b800000 */
.L_x_3667:
        /* <DEDUP_REMOVED lines=21> */
[----:B------:R-:W-:Y:S01]  /*277d0*/  IMAD.MOV R5, RZ, RZ, -R7 ;  /* 0x000000ffff057224 */ /* 0x000fe200078e0a07 */
[----:B0-----:R-:W-:-:S04]  /*277e0*/  @!P0 LEA R2, P1, R4, R2, 0x2 ;  /* 0x0000000204028211 */ /* 0x001fc800078210ff */
[----:B------:R-:W-:-:S05]  /*277f0*/  @!P0 LEA.HI.X R3, R4, R3, R8, 0x2, P1 ;  /* 0x0000000304038211 */ /* 0x000fca00008f1408 */
[----:B------:R0:W5:Y:S01]  /*27800*/  @!P0 LDG.E R35, desc[UR36][R2.64] ;  /* 0x0000002402238981 */ /* 0x000162000c1e1900 */
[----:B------:R-:W-:Y:S01]  /*27810*/  IMAD.U32 R4, RZ, RZ, UR38 ;  /* 0x00000026ff047e24 */ /* 0x000fe2000f8e00ff */
[----:B------:R-:W-:Y:S02]  /*27820*/  ISETP.GT.U32.AND P1, PT, R20, 0x5f, PT ;  /* 0x0000005f1400780c */ /* 0x000fe40003f24070 */
[----:B------:R-:W-:Y:S02]  /*27830*/  LOP3.LUT R23, R23, 0xfffffbff, RZ, 0xc0, !PT ;  /* 0xfffffbff17177812 */ /* 0x000fe400078ec0ff */
[----:B------:R-:W-:Y:S02]  /*27840*/  ISETP.NE.AND P0, PT, R4, 0x3, PT ;  /* 0x000000030400780c */ /* 0x000fe40003f05270 */
[----:B------:R-:W-:Y:S01]  /*27850*/  LOP3.LUT R18, R18, 0xffff, RZ, 0xc0, !PT ;  /* 0x0000ffff12127812 */ /* 0x000fe200078ec0ff */
[----:B0-----:R-:W-:-:S05]  /*27860*/  IMAD R2, R9, R5, R6 ;  /* 0x0000000509027224 */ /* 0x001fca00078e0206 */
[----:B------:R0:W-:Y:S05]  /*27870*/  STL [R1+0x440], R2 ;  /* 0x0004400201007387 */ /* 0x0001ea0000100800 */
[----:B------:R-:W-:-:S04]  /*27880*/  @P0 LOP3.LUT R23, R23, 0x400, RZ, 0xfc, !PT ;  /* 0x0000040017170812 */ /* 0x000fc800078efcff */
[----:B------:R-:W-:Y:S02]  /*27890*/  LOP3.LUT R23, R23, 0xffffffdf, RZ, 0xc0, !PT ;  /* 0xffffffdf17177812 */ /* 0x000fe400078ec0ff */
[----:B0-----:R-:W-:Y:S02]  /*278a0*/  SEL R2, RZ, 0x1, P2 ;  /* 0x00000001ff027807 */ /* 0x001fe40001000000 */
[----:B------:R-:W-:-:S03]  /*278b0*/  @P1 LOP3.LUT R23, R23, 0x20, RZ, 0xfc, !PT ;  /* 0x0000002017171812 */ /* 0x000fc600078efcff */
[----:B------:R0:W-:Y:S01]  /*278c0*/  STL [R1+0x478], R2 ;  /* 0x0004780201007387 */ /* 0x0001e20000100800 */
[----:B------:R-:W-:Y:S05]  /*278d0*/  @!P0 BRA `(.L_x_3595) ;  /* 0x0000000000048947 */ /* 0x000fea0003800000 */
[----:B------:R-:W-:Y:S01]  /*278e0*/  BPT.TRAP 0x1 ;  /* 0x000000040000795c */ /* 0x000fe20000300000 */
.L_x_3595:
[----:B------:R-:W-:Y:S01]  /*278f0*/  IMAD R25, R0, -0x60, R17 ;  /* 0xffffffa000197824 */ /* 0x000fe200078e0211 */
[----:B------:R-:W-:Y:S01]  /*27900*/  SHF.L.U32 R0, R27, 0x1f, RZ ;  /* 0x0000001f1b007819 */ /* 0x000fe200000006ff */
[----:B------:R-:W-:Y:S01]  /*27910*/  IMAD R17, R24, 0x8, R22 ;  /* 0x0000000818117824 */ /* 0x000fe200078e0216 */
[----:B------:R-:W-:Y:S03]  /*27920*/  BSSY B0, `(.L_x_3596) ;  /* 0x0000003000007945 */ /* 0x000fe60003800000 */
[----:B------:R-:W1:Y:S02]  /*27930*/  SYNCS.PHASECHK.TRANS64.TRYWAIT P0, [R17+URZ+0x32440], R0 ;  /* 0x03244000110075a7 */ /* 0x000e64000800017f */
[----:B-1----:R-:W-:Y:S05]  /*27940*/  @!P0 BRA `(.L_x_3597) ;  /* 0x0000004c007c8947 */ /* 0x002fea0003800000 */
.L_x_3668:
[----:B------:R-:W-:Y:S05]  /*27950*/  BSYNC B0 ;  /* 0x0000000000007941 */ /* 0x000fea0003800000 */
.L_x_3596:
[----:B0-----:R-:W1:Y:S01]  /*27960*/  LDL R2, [R1+0x440] ;  /* 0x0004400001027983 */ /* 0x001e620000100800 */
[----:B------:R-:W-:Y:S01]  /*27970*/  ULDC.64 UR4, c[0x0][0x300] ;  /* 0x0000c00000047ab9 */ /* 0x000fe20000000a00 */
[----:B-----5:R-:W-:Y:S01]  /*27980*/  SHF.R.S32.HI R4, RZ, 0x1f, R35 ;  /* 0x0000001fff047819 */ /* 0x020fe20000011423 */
[----:B------:R-:W-:Y:S01]  /*27990*/  ULDC.64 UR6, c[0x0][0x2e8] ;  /* 0x0000ba0000067ab9 */ /* 0x000fe20000000a00 */
[----:B------:R-:W-:-:S03]  /*279a0*/  LOP3.LUT R23, R23, 0xfffffffd, RZ, 0xc0, !PT ;  /* 0xfffffffd17177812 */ /* 0x000fc600078ec0ff */
[----:B------:R-:W-:Y:S01]  /*279b0*/  STL [R1+0x460], R4 ;  /* 0x0004600401007387 */ /* 0x000fe20000100800 */
[----:B-1----:R-:W-:-:S05]  /*279c0*/  SHF.R.S32.HI R0, RZ, 0x1f, R2 ;  /* 0x0000001fff007819 */ /* 0x002fca0000011402 */
[----:B------:R0:W-:Y:S02]  /*279d0*/  STL [R1+0x45c], R0 ;  /* 0x00045c0001007387 */ /* 0x0001e40000100800 */
[----:B0-----:R-:W-:-:S04]  /*279e0*/  IMAD R0, R0, UR4, RZ ;  /* 0x0000000400007c24 */ /* 0x001fc8000f8e02ff */
[C---:B------:R-:W-:Y:S02]  /*279f0*/  IMAD R0, R2.reuse, UR5, R0 ;  /* 0x0000000502007c24 */ /* 0x040fe4000f8e0200 */
[----:B------:R-:W-:Y:S01]  /*27a00*/  IMAD.WIDE.U32 R2, R2, UR4, RZ ;  /* 0x0000000402027c25 */ /* 0x000fe2000f8e00ff */
[----:B------:R-:W-:-:S03]  /*27a10*/  ULDC.64 UR4, c[0x0][0x310] ;  /* 0x0000c40000047ab9 */ /* 0x000fc60000000a00 */
[----:B------:R-:W-:Y:S02]  /*27a20*/  IMAD.IADD R3, R3, 0x1, R0 ;  /* 0x0000000103037824 */ /* 0x000fe400078e0200 */
[----:B------:R-:W-:Y:S02]  /*27a30*/  IMAD R0, R4, UR4, RZ ;  /* 0x0000000404007c24 */ /* 0x000fe4000f8e02ff */
[----:B------:R-:W0:Y:S01]  /*27a40*/  S2R R4, SR_TID.X ;  /* 0x0000000000047919 */ /* 0x000e220000002100 */
[----:B------:R-:W-:-:S04]  /*27a50*/  IMAD.WIDE.U32 R2, R35, UR4, R2 ;  /* 0x0000000423027c25 */ /* 0x000fc8000f8e0002 */
[----:B------:R-:W-:Y:S01]  /*27a60*/  IMAD R0, R35, UR5, R0 ;  /* 0x0000000523007c24 */ /* 0x000fe2000f8e0200 */
[----:B------:R-:W-:-:S03]  /*27a70*/  ULDC.64 UR4, c[0x0][0x308] ;  /* 0x0000c20000047ab9 */ /* 0x000fc60000000a00 */
[----:B------:R-:W-:Y:S02]  /*27a80*/  IMAD.IADD R3, R3, 0x1, R0 ;  /* 0x0000000103037824 */ /* 0x000fe400078e0200 */
[----:B------:R-:W-:Y:S01]  /*27a90*/  IMAD.WIDE.U32 R2, R18, UR4, R2 ;  /* 0x0000000412027c25 */ /* 0x000fe2000f8e0002 */
[----:B------:R-:W-:Y:S02]  /*27aa0*/  ULDC UR4, c[0x0][0x2f4] ;  /* 0x0000bd0000047ab9 */ /* 0x000fe40000000800 */
[----:B------:R-:W-:Y:S02]  /*27ab0*/  LEA R0, P0, R2, UR6, 0x1 ;  /* 0x0000000602007c11 */ /* 0x000fe4000f8008ff */
[----:B0-----:R-:W-:Y:S01]  /*27ac0*/  LOP3.LUT R5, R4, 0x7f, RZ, 0xc0, !PT ;  /* 0x0000007f04057812 */ /* 0x001fe200078ec0ff */
[----:B------:R-:W-:Y:S01]  /*27ad0*/  IMAD R4, R18, UR5, R3 ;  /* 0x0000000512047c24 */ /* 0x000fe2000f8e0203 */
[----:B------:R-:W-:Y:S02]  /*27ae0*/  UMOV UR5, 0xffffffff ;  /* 0xffffffff00057882 */ /* 0x000fe40000000000 */
[----:B------:R-:W-:-:S02]  /*27af0*/  SHF.R.U32.HI R6, RZ, 0x3, R5 ;  /* 0x00000003ff067819 */ /* 0x000fc40000011605 */
[----:B------:R-:W0:Y:S01]  /*27b00*/  S2R R5, SR_TID.X ;  /* 0x0000000000057919 */ /* 0x000e220000002100 */
[----:B------:R-:W-:Y:S02]  /*27b10*/  LEA.HI.X R4, R2, UR7, R4, 0x1, P0 ;  /* 0x0000000702047c11 */ /* 0x000fe400080f0c04 */
[----:B------:R-:W-:-:S05]  /*27b20*/  IMAD.IADD R25, R25, 0x1, -R6 ;  /* 0x0000000119197824 */ /* 0x000fca00078e0a06 */
[----:B------:R-:W-:Y:S01]  /*27b30*/  ISETP.GE.AND P0, PT, R25, 0x1, PT ;  /* 0x000000011900780c */ /* 0x000fe20003f06270 */
[----:B0-----:R-:W-:Y:S02]  /*27b40*/  IMAD.SHL.U32 R7, R5, 0x8, RZ ;  /* 0x0000000805077824 */ /* 0x001fe400078e00ff */
[----:B------:R-:W-:-:S03]  /*27b50*/  IMAD R5, R24, 0x1800, R29 ;  /* 0x0000180018057824 */ /* 0x000fc600078e021d */
[----:B------:R-:W-:-:S04]  /*27b60*/  LOP3.LUT R7, R7, 0x38, RZ, 0xc0, !PT ;  /* 0x0000003807077812 */ /* 0x000fc800078ec0ff */
[----:B------:R-:W-:-:S13]  /*27b70*/  ISETP.GE.AND P2, PT, R7, UR4, PT ;  /* 0x0000000407007c0c */ /* 0x000fda000bf46270 */
[----:B------:R-:W-:Y:S01]  /*27b80*/  @P2 LOP3.LUT R23, R23, 0x2, RZ, 0xfc, !PT ;  /* 0x0000000217172812 */ /* 0x000fe200078efcff */
[----:B------:R-:W-:Y:S06]  /*27b90*/  BRA.DIV UR5, `(.L_x_3598) ;  /* 0x0000004a05fc7947 */ /* 0x000fec000b800000 */
        /* <DEDUP_REMOVED lines=52> */
.L_x_3682:
        /* <DEDUP_REMOVED lines=10> */
.L_x_3599:
        /* <DEDUP_REMOVED lines=10> */
.L_x_3600:
[----:B------:R-:W-:Y:S01]  /*28020*/  VIADD R0, R22, 0x18400 ;  /* 0x0001840016007836 */ /* 0x000fe20000000000 */
[----:B------:R-:W-:Y:S01]  /*28030*/  LOP3.LUT P1, RZ, R23, 0x40, RZ, 0xc0, !PT ;  /* 0x0000004017ff7812 */ /* 0x000fe2000782c0ff */
[----:B------:R1:W-:-:S12]  /*28040*/  SYNCS.ARRIVE.TRANS64.A1T0 RZ, [R17+URZ+0x32430], RZ ;  /* 0x032430ff11ff79a7 */ /* 0x0003d8000810003f */
[----:B------:R-:W-:Y:S05]  /*28050*/  WARPSYNC.ALL ;  /* 0x0000000000007948 */ /* 0x000fea0003800000 */
[----:B------:R-:W-:Y:S01]  /*28060*/  BAR.SYNC.DEFER_BLOCKING 0x8, 0x180 ;  /* 0x0206000000007b1d */ /* 0x000fe20000010000 */
[----:B------:R-:W-:Y:S02]  /*28070*/  LOP3.LUT P0, RZ, R0, 0x3ff, RZ, 0xc0, !PT ;  /* 0x000003ff00ff7812 */ /* 0x000fe4000780c0ff */
[----:B------:R-:W-:-:S03]  /*28080*/  SHF.R.S32.HI R0, RZ, 0x1f, R19 ;  /* 0x0000001fff007819 */ /* 0x000fc60000011413 */
[----:B------:R-:W-:Y:S01]  /*28090*/  BSSY B6, `(.L_x_3601) ;  /* 0x0000018000067945 */ /* 0x000fe20003800000 */
[----:B------:R-:W-:Y:S02]  /*280a0*/  SEL R34, R0, RZ, !P1 ;  /* 0x000000ff00227207 */ /* 0x000fe40004800000 */
[----:B------:R-:W-:-:S03]  /*280b0*/  SEL R0, R19, RZ, !P1 ;  /* 0x000000ff13007207 */ /* 0x000fc60004800000 */
[----:B------:R-:W-:Y:S04]  /*280c0*/  STL [R1+0x454], R34 ;  /* 0x0004542201007387 */ /* 0x000fe80000100800 */
[----:B------:R2:W-:Y:S02]  /*280d0*/  STL [R1+0x448], R0 ;  /* 0x0004480001007387 */ /* 0x0005e40000100800 */
[----:B--2---:R-:W-:-:S05]  /*280e0*/  SHF.R.S32.HI R0, RZ, 0x1f, R33 ;  /* 0x0000001fff007819 */ /* 0x004fca0000011421 */
[----:B------:R2:W-:Y:S01]  /*280f0*/  STL [R1+0x450], R0 ;  /* 0x0004500001007387 */ /* 0x0005e20000100800 */
        /* <DEDUP_REMOVED lines=17> */
.L_x_3602:
[----:B------:R-:W-:Y:S05]  /*28210*/  BSYNC B6 ;  /* 0x0000000000067941 */ /* 0x000fea0003800000 */
.L_x_3601:
[----:B------:R-:W3:Y:S01]  /*28220*/  LDL R20, [R1+0x450] ;  /* 0x0004500001147983 */ /* 0x000ee20000100800 */
[----:B------:R-:W-:Y:S01]  /*28230*/  IMAD.MOV.U32 R21, RZ, RZ, R34 ;  /* 0x000000ffff157224 */ /* 0x000fe200078e0022 */
[----:B------:R-:W-:Y:S01]  /*28240*/  ULDC.64 UR4, c[0x0][0x298] ;  /* 0x0000a60000047ab9 */ /* 0x000fe20000000a00 */
[----:B0-----:R-:W0:Y:S01]  /*28250*/  LDC R5, c[0x0][0x448] ;  /* 0x00011200ff057b82 */ /* 0x001e220000000800 */
[----:B------:R-:W4:Y:S01]  /*28260*/  S2R R2, SR_TID.X ;  /* 0x0000000000027919 */ /* 0x000f220000002100 */
[----:B------:R-:W5:Y:S01]  /*28270*/  S2R R34, SR_TID.X ;  /* 0x0000000000227919 */ /* 0x000f620000002100 */
[----:B----4-:R-:W-:-:S04]  /*28280*/  LOP3.LUT R2, R2, 0x7f, RZ, 0xc0, !PT ;  /* 0x0000007f02027812 */ /* 0x010fc800078ec0ff */
[----:B--2---:R-:W-:Y:S02]  /*28290*/  SHF.R.U32.HI R0, RZ, 0x3, R2 ;  /* 0x00000003ff007819 */ /* 0x004fe40000011602 */
[----:B------:R-:W2:Y:S01]  /*282a0*/  LDC R2, c[0x0][0x448] ;  /* 0x00011200ff027b82 */ /* 0x000ea20000000800 */
[----:B---3--:R-:W-:Y:S02]  /*282b0*/  IMAD.MOV.U32 R4, RZ, RZ, R20 ;  /* 0x000000ffff047224 */ /* 0x008fe400078e0014 */
[----:B------:R-:W3:Y:S01]  /*282c0*/  LDL R20, [R1+0x448] ;  /* 0x0004480001147983 */ /* 0x000ee20000100800 */
[----:B--2---:R-:W-:Y:S01]  /*282d0*/  ISETP.NE.AND P6, PT, R2, 0x1, PT ;  /* 0x000000010200780c */ /* 0x004fe20003fc5270 */
[----:B-----5:R-:W-:Y:S02]  /*282e0*/  IMAD.SHL.U32 R34, R34, 0x10, RZ ;  /* 0x0000001022227824 */ /* 0x020fe400078e00ff */
[----:B------:R-:W-:Y:S01]  /*282f0*/  IMAD R4, R4, UR4, RZ ;  /* 0x0000000404047c24 */ /* 0x000fe2000f8e02ff */
[----:B------:R-:W2:Y:S02]  /*28300*/  S2R R6, SR_TID.X ;  /* 0x0000000000067919 */ /* 0x000ea40000002100 */
[----:B------:R-:W-:Y:S01]  /*28310*/  LOP3.LUT R34, R0, 0x70, R34, 0xf8, !PT ;  /* 0x0000007000227812 */ /* 0x000fe200078ef822 */
[----:B------:R-:W-:-:S04]  /*28320*/  IMAD R4, R33, UR5, R4 ;  /* 0x0000000521047c24 */ /* 0x000fc8000f8e0204 */
[----:B------:R-:W-:Y:S02]  /*28330*/  IMAD.IADD R34, R34, 0x1, R36 ;  /* 0x0000000122227824 */ /* 0x000fe400078e0224 */
[----:B------:R-:W4:Y:S02]  /*28340*/  @P6 LDC R3, c[0x0][0x44c] ;  /* 0x00011300ff036b82 */ /* 0x000f240000000800 */
[----:B------:R-:W-:-:S06]  /*28350*/  IMAD.MOV.U32 R0, RZ, RZ, R34 ;  /* 0x000000ffff007224 */ /* 0x000fcc00078e0022 */
[----:B------:R-:W5:Y:S01]  /*28360*/  @P6 LDC R2, c[0x0][0x450] ;  /* 0x00011400ff026b82 */ /* 0x000f620000000800 */
[----:B----4-:R-:W-:-:S05]  /*28370*/  @P6 IMAD.HI.U32 R3, R34, R3, RZ ;  /* 0x0000000322036227 */ /* 0x010fca00078e00ff */
[----:B-----5:R-:W-:Y:S01]  /*28380*/  @P6 SHF.R.U32.HI R0, RZ, R2, R3 ;  /* 0x00000002ff006219 */ /* 0x020fe20000011603 */
[----:B------:R-:W-:Y:S01]  /*28390*/  IMAD.WIDE.U32 R2, R33, UR4, RZ ;  /* 0x0000000421027c25 */ /* 0x000fe2000f8e00ff */
[----:B------:R-:W-:-:S03]  /*283a0*/  ULDC.64 UR4, c[0x0][0x2d8] ;  /* 0x0000b60000047ab9 */ /* 0x000fc60000000a00 */
[----:B------:R-:W-:Y:S02]  /*283b0*/  IMAD.IADD R3, R3, 0x1, R4 ;  /* 0x0000000103037824 */ /* 0x000fe400078e0204 */
[----:B------:R-:W-:-:S04]  /*283c0*/  IMAD.WIDE.U32 R2, R18, UR4, R2 ;  /* 0x0000000412027c25 */ /* 0x000fc8000f8e0002 */
[----:B------:R-:W-:Y:S01]  /*283d0*/  IMAD R3, R18, UR5, R3 ;  /* 0x0000000512037c24 */ /* 0x000fe2000f8e0203 */
[----:B------:R-:W-:Y:S02]  /*283e0*/  ULDC.64 UR4, c[0x0][0x2e0] ;  /* 0x0000b80000047ab9 */ /* 0x000fe40000000a00 */
[----:B------:R-:W-:Y:S01]  /*283f0*/  IMAD R4, R21, UR4, RZ ;  /* 0x0000000415047c24 */ /* 0x000fe2000f8e02ff */
[----:B--2---:R-:W-:-:S04]  /*28400*/  LOP3.LUT R21, R6, 0x7f, RZ, 0xc0, !PT ;  /* 0x0000007f06157812 */ /* 0x004fc800078ec0ff */
[----:B------:R-:W-:Y:S01]  /*28410*/  SHF.R.U32.HI R21, RZ, 0x3, R21 ;  /* 0x00000003ff157819 */ /* 0x000fe20000011615 */
[C---:B---3--:R-:W-:Y:S02]  /*28420*/  IMAD R4, R20.reuse, UR5, R4 ;  /* 0x0000000514047c24 */ /* 0x048fe4000f8e0204 */
[----:B------:R-:W-:Y:S01]  /*28430*/  IMAD.WIDE.U32 R2, R20, UR4, R2 ;  /* 0x0000000414027c25 */ /* 0x000fe2000f8e0002 */
[----:B------:R-:W-:-:S03]  /*28440*/  ULDC.64 UR4, c[0x0][0x2d0] ;  /* 0x0000b40000047ab9 */ /* 0x000fc60000000a00 */
[----:B------:R-:W-:Y:S01]  /*28450*/  IMAD.IADD R3, R3, 0x1, R4 ;  /* 0x0000000103037824 */ /* 0x000fe200078e0204 */
[----:B------:R-:W-:Y:S01]  /*28460*/  SHF.R.S32.HI R4, RZ, 0x1f, R0 ;  /* 0x0000001fff047819 */ /* 0x000fe20000011400 */
[----:B------:R-:W-:Y:S02]  /*28470*/  IMAD.SHL.U32 R20, R6, 0x8, RZ ;  /* 0x0000000806147824 */ /* 0x000fe400078e00ff */
[----:B------:R-:W-:-:S03]  /*28480*/  IMAD.WIDE.U32 R2, R0, UR4, R2 ;  /* 0x0000000400027c25 */ /* 0x000fc6000f8e0002 */
[----:B------:R-:W-:Y:S01]  /*28490*/  LOP3.LUT R20, R20, 0x38, RZ, 0xc0, !PT ;  /* 0x0000003814147812 */ /* 0x000fe200078ec0ff */
[----:B------:R-:W-:-:S04]  /*284a0*/  IMAD R4, R4, UR4, RZ ;  /* 0x0000000404047c24 */ /* 0x000fc8000f8e02ff */
[----:B------:R-:W-:Y:S01]  /*284b0*/  IMAD R4, R0, UR5, R4 ;  /* 0x0000000500047c24 */ /* 0x000fe2000f8e0204 */
[----:B------:R-:W-:Y:S01]  /*284c0*/  ULDC.64 UR4, c[0x0][0x2c8] ;  /* 0x0000b20000047ab9 */ /* 0x000fe20000000a00 */
[----:B------:R-:W-:Y:S02]  /*284d0*/  IMAD.MOV R0, RZ, RZ, -R0 ;  /* 0x000000ffff007224 */ /* 0x000fe400078e0a00 */
[----:B------:R-:W-:Y:S02]  /*284e0*/  IMAD.IADD R3, R3, 0x1, R4 ;  /* 0x0000000103037824 */ /* 0x000fe400078e0204 */
[----:B0-----:R-:W-:-:S04]  /*284f0*/  IMAD R0, R5, R0, R34 ;  /* 0x0000000005007224 */ /* 0x001fc800078e0222 */
[----:B------:R-:W-:Y:S01]  /*28500*/  IMAD.WIDE.U32 R2, R0, UR4, R2 ;  /* 0x0000000400027c25 */ /* 0x000fe2000f8e0002 */
[----:B------:R-:W-:-:S05]  /*28510*/  SHF.R.S32.HI R4, RZ, 0x1f, R0 ;  /* 0x0000001fff047819 */ /* 0x000fca0000011400 */
[----:B------:R-:W-:-:S04]  /*28520*/  IMAD R4, R4, UR4, RZ ;  /* 0x0000000404047c24 */ /* 0x000fc8000f8e02ff */
        /* <DEDUP_REMOVED lines=9> */
[----:B------:R-:W0:Y:S01]  /*285c0*/  SHFL.IDX PT, R3, R0, RZ, 0x181f ;  /* 0x00181fff00037589 */ /* 0x000e2200000e0000 */
[----:B------:R-:W-:Y:S01]  /*285d0*/  IMAD R37, R37, R5, RZ ;  /* 0x0000000525257224 */ /* 0x000fe200078e02ff */
[----:B------:R-:W-:Y:S01]  /*285e0*/  LOP3.LUT R23, R23, 0xffffdfff, RZ, 0xc0, !PT ;  /* 0xffffdfff17177812 */ /* 0x000fe200078ec0ff */
[----:B------:R-:W-:Y:S01]  /*285f0*/  IMAD.IADD R36, R21, 0x1, R36 ;  /* 0x0000000115247824 */ /* 0x000fe200078e0224 */
[----:B------:R-:W2:Y:S04]  /*28600*/  SHFL.IDX PT, R2, R4, RZ, 0x181f ;  /* 0x00181fff04027589 */ /* 0x000ea800000e0000 */
[----:B------:R-:W-:Y:S01]  /*28610*/  ISETP.GE.AND P6, PT, R36, R37, PT ;  /* 0x000000252400720c */ /* 0x000fe20003fc6270 */
[----:B------:R-:W3:Y:S04]  /*28620*/  SHFL.IDX PT, R11, R0, 0x1, 0x181f ;  /* 0x00381f00000b7f89 */ /* 0x000ee800000e0000 */
[----:B------:R-:W4:Y:S04]  /*28630*/  SHFL.IDX PT, R6, R4, 0x1, 0x181f ;  /* 0x00381f0004067f89 */ /* 0x000f2800000e0000 */
[----:B------:R-:W5:Y:S04]  /*28640*/  SHFL.IDX PT, R8, R0, 0x2, 0x181f ;  /* 0x00581f0000087f89 */ /* 0x000f6800000e0000 */
[----:B------:R-:W1:Y:S01]  /*28650*/  SHFL.IDX PT, R5, R4, 0x2, 0x181f ;  /* 0x00581f0004057f89 */ /* 0x000e6200000e0000 */
[----:B------:R-:W-:-:S02]  /*28660*/  @P6 LOP3.LUT R23, R23, 0x2000, RZ, 0xfc, !PT ;  /* 0x0000200017176812 */ /* 0x000fc400078efcff */
[----:B0-----:R-:W-:Y:S01]  /*28670*/  @!P6 LEA R3, P1, R20, R3, 0x1 ;  /* 0x000000031403e211 */ /* 0x001fe200078208ff */
[----:B------:R-:W0:Y:S01]  /*28680*/  SHFL.IDX PT, R9, R0, 0x3, 0x181f ;  /* 0x00781f0000097f89 */ /* 0x000e2200000e0000 */
[----:B------:R-:W-:-:S03]  /*28690*/  LOP3.LUT R23, R23, 0xffffefff, RZ, 0xc0, !PT ;  /* 0xffffefff17177812 */ /* 0x000fc600078ec0ff */
[----:B--2---:R-:W-:Y:S02]  /*286a0*/  @!P6 IMAD.X R7, RZ, RZ, R2, P1 ;  /* 0x000000ffff07e224 */ /* 0x004fe400008e0602 */
[----:B------:R-:W-:-:S05]  /*286b0*/  VIADD R2, R36, 0x10 ;  /* 0x0000001024027836 */ /* 0x000fca0000000000 */
[----:B------:R-:W-:Y:S01]  /*286c0*/  ISETP.GE.AND P5, PT, R2, R37, PT ;  /* 0x000000250200720c */ /* 0x000fe20003fa6270 */
[----:B------:R-:W-:-:S05]  /*286d0*/  VIADD R2, R36, 0x20 ;  /* 0x0000002024027836 */ /* 0x000fca0000000000 */
[----:B------:R-:W-:Y:S01]  /*286e0*/  ISETP.GE.AND P3, PT, R2, R37, PT ;  /* 0x000000250200720c */ /* 0x000fe20003f66270 */
[----:B------:R-:W-:-:S05]  /*286f0*/  VIADD R2, R36, 0x30 ;  /* 0x0000003024027836 */ /* 0x000fca0000000000 */
[----:B------:R-:W-:Y:S01]  /*28700*/  ISETP.GE.AND P2, PT, R2, R37, PT ;  /* 0x000000250200720c */ /* 0x000fe20003f46270 */
[----:B------:R-:W-:Y:S01]  /*28710*/  VIADD R2, R36, 0x40 ;  /* 0x0000004024027836 */ /* 0x000fe20000000000 */
[----:B---3--:R-:W-:Y:S02]  /*28720*/  @!P5 LEA R11, P1, R20, R11, 0x1 ;  /* 0x0000000b140bd211 */ /* 0x008fe400078208ff */
[----:B------:R-:W-:Y:S02]  /*28730*/  @P5 LOP3.LUT R23, R23, 0x1000, RZ, 0xfc, !PT ;  /* 0x0000100017175812 */ /* 0x000fe400078efcff */
[----:B------:R-:W-:Y:S01]  /*28740*/  ISETP.GE.AND P4, PT, R2, R37, PT ;  /* 0x000000250200720c */ /* 0x000fe20003f86270 */
[----:B----4-:R-:W-:Y:S01]  /*28750*/  @!P5 IMAD.X R6, RZ, RZ, R6, P1 ;  /* 0x000000ffff06d224 */ /* 0x010fe200008e0606 */
[----:B------:R-:W2:Y:S01]  /*28760*/  SHFL.IDX PT, R2, R4, 0x3, 0x181f ;  /* 0x00781f0004027f89 */ /* 0x000ea200000e0000 */
[----:B-----5:R-:W-:Y:S02]  /*28770*/  @!P3 LEA R8, P1, R20, R8, 0x1 ;  /* 0x000000081408b211 */ /* 0x020fe400078208ff */
[----:B------:R-:W-:-:S03]  /*28780*/  LOP3.LUT R23, R23, 0xfffff7ff, RZ, 0xc0, !PT ;  /* 0xfffff7ff17177812 */ /* 0x000fc600078ec0ff */
[----:B-1----:R-:W-:Y:S01]  /*28790*/  @!P3 IMAD.X R5, RZ, RZ, R5, P1 ;  /* 0x000000ffff05b224 */ /* 0x002fe200008e0605 */
[----:B0-----:R-:W-:Y:S02]  /*287a0*/  @!P2 LEA R12, P1, R20, R9, 0x1 ;  /* 0x00000009140ca211 */ /* 0x001fe400078208ff */
[----:B------:R-:W0:Y:S01]  /*287b0*/  SHFL.IDX PT, R9, R0, 0x4, 0x181f ;  /* 0x00981f0000097f89 */ /* 0x000e2200000e0000 */
[----:B------:R-:W-:-:S04]  /*287c0*/  @P3 LOP3.LUT R23, R23, 0x800, RZ, 0xfc, !PT ;  /* 0x0000080017173812 */ /* 0x000fc800078efcff */
[----:B------:R-:W-:-:S04]  /*287d0*/  LOP3.LUT R23, R23, 0xfffffdff, RZ, 0xc0, !PT ;  /* 0xfffffdff17177812 */ /* 0x000fc800078ec0ff */
[----:B------:R-:W-:-:S04]  /*287e0*/  @P2 LOP3.LUT R23, R23, 0x200, RZ, 0xfc, !PT ;  /* 0x0000020017172812 */ /* 0x000fc800078efcff */
[----:B------:R-:W-:Y:S01]  /*287f0*/  LOP3.LUT R23, R23, 0xfffffeff, RZ, 0xc0, !PT ;  /* 0xfffffeff17177812 */ /* 0x000fe200078ec0ff */
[----:B--2---:R-:W-:Y:S02]  /*28800*/  @!P2 IMAD.X R10, RZ, RZ, R2, P1 ;  /* 0x000000ffff0aa224 */ /* 0x004fe400008e0602 */
[----:B------:R-:W1:Y:S01]  /*28810*/  SHFL.IDX PT, R2, R4, 0x4, 0x181f ;  /* 0x00981f0004027f89 */ /* 0x000e6200000e0000 */
[----:B------:R-:W-:-:S04]  /*28820*/  @P4 LOP3.LUT R23, R23, 0x100, RZ, 0xfc, !PT ;  /* 0x0000010017174812 */ /* 0x000fc800078efcff */
[----:B------:R-:W-:Y:S02]  /*28830*/  LOP3.LUT R23, R23, 0xffffff7f, RZ, 0xc0, !PT ;  /* 0xffffff7f17177812 */ /* 0x000fe400078ec0ff */
[----:B0-----:R-:W-:-:S05]  /*28840*/  @!P4 LEA R13, P1, R20, R9, 0x1 ;  /* 0x00000009140dc211 */ /* 0x001fca00078208ff */
[----:B-1----:R-:W-:Y:S02]  /*28850*/  @!P4 IMAD.X R9, RZ, RZ, R2, P1 ;  /* 0x000000ffff09c224 */ /* 0x002fe400008e0602 */
[----:B------:R-:W-:Y:S02]  /*28860*/  @!P6 IMAD.MOV.U32 R2, RZ, RZ, R3 ;  /* 0x000000ffff02e224 */ /* 0x000fe400078e0003 */
[----:B------:R-:W-:Y:S02]  /*28870*/  @!P6 IMAD.MOV.U32 R3, RZ, RZ, R7 ;  /* 0x000000ffff03e224 */ /* 0x000fe400078e0007 */
[----:B------:R-:W0:Y:S04]  /*28880*/  SHFL.IDX PT, R7, R0, 0x5, 0x181f ;  /* 0x00b81f0000077f89 */ /* 0x000e2800000e0000 */
[----:B------:R1:W-:Y:S02]  /*28890*/  @!P6 LDGSTS.E.BYPASS.LTC128B.128 [R26+0x18400], desc[UR36][R2.64], !P0 ;  /* 0x18400000021aefae */ /* 0x0003e4000c101d64 */
[----:B-1----:R-:W-:-:S02]  /*288a0*/  @!P5 IMAD.MOV.U32 R2, RZ, RZ, R11 ;  /* 0x000000ffff02d224 */ /* 0x002fc400078e000b */
[----:B------:R-:W-:Y:S02]  /*288b0*/  @!P5 IMAD.MOV.U32 R3, RZ, RZ, R6 ;  /* 0x000000ffff03d224 */ /* 0x000fe400078e0006 */
[----:B------:R-:W1:Y:S04]  /*288c0*/  SHFL.IDX PT, R6, R4, 0x5, 0x181f ;  /* 0x00b81f0004067f89 */ /* 0x000e6800000e0000 */
[----:B------:R2:W-:Y:S02]  /*288d0*/  @!P5 LDGSTS.E.BYPASS.LTC128B.128 [R26+0x18c00], desc[UR36][R2.64], !P0 ;  /* 0x18c00000021adfae */ /* 0x0005e4000c101d64 */
[----:B--2---:R-:W-:Y:S02]  /*288e0*/  @!P3 IMAD.MOV.U32 R2, RZ, RZ, R8 ;  /* 0x000000ffff02b224 */ /* 0x004fe400078e0008 */
[----:B------:R-:W-:-:S02]  /*288f0*/  @!P3 IMAD.MOV.U32 R3, RZ, RZ, R5 ;  /* 0x000000ffff03b224 */ /* 0x000fc400078e0005 */
[----:B------:R-:W2:Y:S04]  /*28900*/  SHFL.IDX PT, R5, R0, 0x6, 0x181f ;  /* 0x00d81f0000057f89 */ /* 0x000ea800000e0000 */
[----:B------:R3:W-:Y:S04]  /*28910*/  @!P3 LDGSTS.E.BYPASS.LTC128B.128 [R26+0x19400], desc[UR36][R2.64], !P0 ;  /* 0x19400000021abfae */ /* 0x0007e8000c101d64 */
[----:B------:R-:W-:Y:S01]  /*28920*/  SHFL.IDX PT, R0, R0, 0x7, 0x181f ;  /* 0x00f81f0000007f89 */ /* 0x000fe200000e0000 */
[----:B---3--:R-:W-:Y:S02]  /*28930*/  VIADD R2, R36, 0x50 ;  /* 0x0000005024027836 */ /* 0x008fe40000000000 */
[----:B------:R-:W-:-:S03]  /*28940*/  @!P2 IMAD.MOV.U32 R3, RZ, RZ, R10 ;  /* 0x000000ffff03a224 */ /* 0x000fc600078e000a */
[----:B------:R-:W-:Y:S01]  /*28950*/  ISETP.GE.AND P3, PT, R2, R37, PT ;  /* 0x000000250200720c */ /* 0x000fe20003f66270 */
[----:B------:R-:W-:-:S05]  /*28960*/  @!P2 IMAD.MOV.U32 R2, RZ, RZ, R12 ;  /* 0x000000ffff02a224 */ /* 0x000fca00078e000c */
[----:B------:R3:W-:Y:S07]  /*28970*/  @!P2 LDGSTS.E.BYPASS.LTC128B.128 [R26+0x19c00], desc[UR36][R2.64], !P0 ;  /* 0x19c00000021aafae */ /* 0x0007ee000c101d64 */
[----:B0-----:R-:W-:Y:S02]  /*28980*/  @!P3 LEA R7, P1, R20, R7, 0x1 ;  /* 0x000000071407b211 */ /* 0x001fe400078208ff */
[----:B------:R-:W-:Y:S01]  /*28990*/  @P3 LOP3.LUT R23, R23, 0x80, RZ, 0xfc, !PT ;  /* 0x0000008017173812 */ /* 0x000fe200078efcff */
[----:B---3--:R-:W0:Y:S01]  /*289a0*/  SHFL.IDX PT, R2, R4, 0x6, 0x181f ;  /* 0x00d81f0004027f89 */ /* 0x008e2200000e0000 */
[----:B------:R-:W-:-:S02]  /*289b0*/  VIADD R3, R36, 0x60 ;  /* 0x0000006024037836 */ /* 0x000fc40000000000 */
[----:B------:R-:W-:Y:S01]  /*289c0*/  LOP3.LUT R23, R23, 0xffffffbf, RZ, 0xc0, !PT ;  /* 0xffffffbf17177812 */ /* 0x000fe200078ec0ff */
[----:B-1----:R-:W-:Y:S01]  /*289d0*/  @!P3 IMAD.X R6, RZ, RZ, R6, P1 ;  /* 0x000000ffff06b224 */ /* 0x002fe200008e0606 */
[----:B------:R-:W1:Y:S01]  /*289e0*/  SHFL.IDX PT, R4, R4, 0x7, 0x181f ;  /* 0x00f81f0004047f89 */ /* 0x000e6200000e0000 */
[----:B------:R-:W-:Y:S01]  /*289f0*/  ISETP.GE.AND P2, PT, R3, R37, PT ;  /* 0x000000250300720c */ /* 0x000fe20003f46270 */
[----:B------:R-:W-:-:S12]  /*28a00*/  @!P4 IMAD.MOV.U32 R3, RZ, RZ, R9 ;  /* 0x000000ffff03c224 */ /* 0x000fd800078e0009 */
[----:B--2---:R-:W-:Y:S02]  /*28a10*/  @!P2 LEA R5, P1, R20, R5, 0x1 ;  /* 0x000000051405a211 */ /* 0x004fe400078208ff */
[----:B------:R-:W-:-:S03]  /*28a20*/  @P2 LOP3.LUT R23, R23, 0x40, RZ, 0xfc, !PT ;  /* 0x0000004017172812 */ /* 0x000fc600078efcff */
[----:B0-----:R-:W-:Y:S02]  /*28a30*/  @!P2 IMAD.X R8, RZ, RZ, R2, P1 ;  /* 0x000000ffff08a224 */ /* 0x001fe400008e0602 */
[----:B------:R-:W-:-:S05]  /*28a40*/  @!P4 IMAD.MOV.U32 R2, RZ, RZ, R13 ;  /* 0x000000ffff02c224 */ /* 0x000fca00078e000d */
[----:B------:R0:W-:Y:S02]  /*28a50*/  @!P4 LDGSTS.E.BYPASS.LTC128B.128 [R26+0x1a400], desc[UR36][R2.64], !P0 ;  /* 0x1a400000021acfae */ /* 0x0001e4000c101d64 */
[----:B0-----:R-:W-:Y:S02]  /*28a60*/  @!P3 IMAD.MOV.U32 R2, RZ, RZ, R7 ;  /* 0x000000ffff02b224 */ /* 0x001fe400078e0007 */
[----:B------:R-:W-:-:S05]  /*28a70*/  @!P3 IMAD.MOV.U32 R3, RZ, RZ, R6 ;  /* 0x000000ffff03b224 */ /* 0x000fca00078e0006 */
[----:B------:R0:W-:Y:S02]  /*28a80*/  @!P3 LDGSTS.E.BYPASS.LTC128B.128 [R26+0x1ac00], desc[UR36][R2.64], !P0 ;  /* 0x1ac00000021abfae */ /* 0x0001e4000c101d64 */
[----:B0-----:R-:W-:Y:S02]  /*28a90*/  @!P2 IMAD.MOV.U32 R2, RZ, RZ, R5 ;  /* 0x000000ffff02a224 */ /* 0x001fe400078e0005 */
[----:B------:R-:W-:-:S05]  /*28aa0*/  @!P2 IMAD.MOV.U32 R3, RZ, RZ, R8 ;  /* 0x000000ffff03a224 */ /* 0x000fca00078e0008 */
[----:B-1----:R0:W-:Y:S02]  /*28ab0*/  @!P2 LDGSTS.E.BYPASS.LTC128B.128 [R26+0x1b400], desc[UR36][R2.64], !P0 ;  /* 0x1b400000021aafae */ /* 0x0021e4000c101d64 */
.L_x_3699:
        /* <DEDUP_REMOVED lines=12> */
.L_x_3604:
        /* <DEDUP_REMOVED lines=28> */
.L_x_3606:
[----:B------:R-:W-:Y:S05]  /*28d40*/  BSYNC B6 ;  /* 0x0000000000067941 */ /* 0x000fea0003800000 */
.L_x_3605:
[----:B------:R-:W2:Y:S01]  /*28d50*/  LDL.LU R4, [R1+0x450] ;  /* 0x0004500001047983 */ /* 0x000ea20000300800 */
[----:B0-----:R-:W0:Y:S01]  /*28d60*/  LDC R2, c[0x0][0x448] ;  /* 0x00011200ff027b82 */ /* 0x001e220000000800 */
[----:B------:R-:W-:Y:S02]  /*28d70*/  ULDC.64 UR4, c[0x0][0x398] ;  /* 0x0000e60000047ab9 */ /* 0x000fe40000000a00 */
[----:B------:R-:W3:Y:S04]  /*28d80*/  LDL.LU R21, [R1+0x454] ;  /* 0x0004540001157983 */ /* 0x000ee80000300800 */
[----:B------:R-:W4:Y:S01]  /*28d90*/  LDL.LU R20, [R1+0x448] ;  /* 0x0004480001147983 */ /* 0x000f220000300800 */
        /* <DEDUP_REMOVED lines=19> */
[----:B----4-:R-:W-:Y:S01]  /*28ed0*/  IMAD.WIDE.U32 R2, R20, UR4, R2 ;  /* 0x0000000414027c25 */ /* 0x010fe2000f8e0002 */
        /* <DEDUP_REMOVED lines=13> */
[----:B------:R-:W-:Y:S02]  /*28fb0*/  IMAD.SHL.U32 R20, R6, 0x8, RZ ;  /* 0x0000000806147824 */ /* 0x000fe400078e00ff */
        /* <DEDUP_REMOVED lines=104> */
.L_x_3717:
        /* <DEDUP_REMOVED lines=12> */
.L_x_3609:
[----:B------:R-:W-:Y:S05]  /*29700*/  BSYNC B0 ;  /* 0x0000000000007941 */ /* 0x000fea0003800000 */
.L_x_3608:
[----:B------:R-:W-:Y:S01]  /*29710*/  NOP ;  /* 0x0000000000007918 */ /* 0x000fe20000000000 */
[----:B------:R-:W-:-:S13]  /*29720*/  PLOP3.LUT P0, PT, PT, PT, PT, 0x80, 0x0 ;  /* 0x000000000000781c */ /* 0x000fda0003f0f070 */
.L_x_3610:
        /* <DEDUP_REMOVED lines=18> */
.L_x_3718:
[----:B------:R-:W-:Y:S05]  /*29850*/  BSYNC B0 ;  /* 0x0000000000007941 */ /* 0x000fea0003800000 */
.L_x_3611:
[----:B------:R-:W-:-:S13]  /*29860*/  LOP3.LUT P0, RZ, R23, 0x400, RZ, 0xc0, !PT ;  /* 0x0000040017ff7812 */ /* 0x000fda000780c0ff */
[----:B------:R-:W-:Y:S05]  /*29870*/  @!P0 BRA `(.L_x_3613) ;  /* 0x0000000000048947 */ /* 0x000fea0003800000 */
[----:B------:R-:W-:Y:S01]  /*29880*/  BPT.TRAP 0x1 ;  /* 0x000000040000795c */ /* 0x000fe20000300000 */
.L_x_3613:
[----:B------:R-:W-:Y:S01]  /*29890*/  SHF.L.U32 R0, R27, 0x1f, RZ ;  /* 0x0000001f1b007819 */ /* 0x000fe200000006ff */
[----:B------:R-:W-:Y:S03]  /*298a0*/  BSSY B0, `(.L_x_3614) ;  /* 0x0000003000007945 */ /* 0x000fe60003800000 */
[----:B------:R-:W1:Y:S02]  /*298b0*/  SYNCS.PHASECHK.TRANS64.TRYWAIT P0, [R17+URZ+0x32460], R0 ;  /* 0x03246000110075a7 */ /* 0x000e64000800017f */
[----:B-1----:R-:W-:Y:S05]  /*298c0*/  @!P0 BRA `(.L_x_3615) ;  /* 0x0000004c00348947 */ /* 0x002fea0003800000 */
.L_x_3719:
[----:B------:R-:W-:Y:S05]  /*298d0*/  BSYNC B0 ;  /* 0x0000000000007941 */ /* 0x000fea0003800000 */
.L_x_3614:
[----:B0-----:R-:W1:Y:S01]  /*298e0*/  LDL.LU R3, [R1+0x45c] ;  /* 0x00045c0001037983 */ /* 0x001e620000300800 */
[----:B------:R-:W-:Y:S01]  /*298f0*/  ULDC.64 UR4, c[0x0][0x328] ;  /* 0x0000ca0000047ab9 */ /* 0x000fe20000000a00 */
[----:B------:R-:W-:Y:S02]  /*29900*/  ULDC.64 UR6, c[0x0][0x318] ;  /* 0x0000c60000067ab9 */ /* 0x000fe40000000a00 */
[----:B------:R-:W2:Y:S04]  /*29910*/  LDL.LU R2, [R1+0x440] ;  /* 0x0004400001027983 */ /* 0x000ea80000300800 */
[----:B------:R-:W3:Y:S04]  /*29920*/  LDL.LU R6, [R1+0x460] ;  /* 0x0004600001067983 */ /* 0x000ee80000300800 */
[----:B------:R-:W4:Y:S01]  /*29930*/  LDL.LU R4, [R1+0x478] ;  /* 0x0004780001047983 */ /* 0x000f220000300800 */
[----:B------:R-:W-:-:S02]  /*29940*/  LOP3.LUT P3, RZ, R23, 0x10, RZ, 0xc0, !PT ;  /* 0x0000001017ff7812 */ /* 0x000fc4000786c0ff */
[C---:B------:R-:W-:Y:S02]  /*29950*/  LOP3.LUT P2, RZ, R23.reuse, 0x8, RZ, 0xc0, !PT ;  /* 0x0000000817ff7812 */ /* 0x040fe4000784c0ff */
[C---:B------:R-:W-:Y:S02]  /*29960*/  LOP3.LUT P1, RZ, R23.reuse, 0x4, RZ, 0xc0, !PT ;  /* 0x0000000417ff7812 */ /* 0x040fe4000782c0ff */
[----:B------:R-:W-:Y:S02]  /*29970*/  LOP3.LUT P4, RZ, R23, 0x1, RZ, 0xc0, !PT ;  /* 0x0000000117ff7812 */ /* 0x000fe4000788c0ff */
[----:B------:R-:W-:Y:S01]  /*29980*/  SEL R7, RZ, 0x8, P1 ;  /* 0x00000008ff077807 */ /* 0x000fe20000800000 */
[----:B-1----:R-:W-:-:S04]  /*29990*/  IMAD R0, R3, UR4, RZ ;  /* 0x0000000403007c24 */ /* 0x002fc8000f8e02ff */
[C---:B--2---:R-:W-:Y:S02]  /*299a0*/  IMAD R5, R2.reuse, UR5, R0 ;  /* 0x0000000502057c24 */ /* 0x044fe4000f8e0200 */
[----:B------:R-:W-:Y:S01]  /*299b0*/  IMAD.WIDE.U32 R2, R2, UR4, RZ ;  /* 0x0000000402027c25 */ /* 0x000fe2000f8e00ff */
[----:B------:R-:W-:-:S03]  /*299c0*/  ULDC.64 UR4, c[0x0][0x338] ;  /* 0x0000ce0000047ab9 */ /* 0x000fc60000000a00 */
[----:B------:R-:W-:Y:S02]  /*299d0*/  IMAD.IADD R3, R3, 0x1, R5 ;  /* 0x0000000103037824 */ /* 0x000fe400078e0205 */
[----:B---3--:R-:W-:Y:S02]  /*299e0*/  IMAD R0, R6, UR4, RZ ;  /* 0x0000000406007c24 */ /* 0x008fe4000f8e02ff */
[----:B------:R-:W-:-:S04]  /*299f0*/  IMAD.WIDE.U32 R2, R35, UR4, R2 ;  /* 0x0000000423027c25 */ /* 0x000fc8000f8e0002 */
[----:B------:R-:W-:Y:S01]  /*29a00*/  IMAD R5, R35, UR5, R0 ;  /* 0x0000000523057c24 */ /* 0x000fe2000f8e0200 */
[----:B------:R-:W-:Y:S01]  /*29a10*/  ULDC.64 UR4, c[0x0][0x330] ;  /* 0x0000cc0000047ab9 */ /* 0x000fe20000000a00 */
[----:B------:R-:W-:Y:S02]  /*29a20*/  SEL R0, RZ, 0x2, P3 ;  /* 0x00000002ff007807 */ /* 0x000fe40001800000 */
        /* <DEDUP_REMOVED lines=81> */
.L_x_3733:
        /* <DEDUP_REMOVED lines=15> */
.L_x_3617:
        /* <DEDUP_REMOVED lines=10> */
.L_x_3618:
[----:B0-----:R-:W2:Y:S01]  /*2a0d0*/  LDL.LU R2, [R1+0x458] ;  /* 0x0004580001027983 */ /* 0x001ea20000300800 */
[----:B------:R0:W-:Y:S01]  /*2a0e0*/  SYNCS.ARRIVE.TRANS64.A1T0 RZ, [R17+URZ+0x32450], RZ ;  /* 0x032450ff11ff79a7 */ /* 0x0001e2000810003f */
[----:B------:R-:W-:Y:S01]  /*2a0f0*/  BSSY B0, `(.L_x_3619) ;  /* 0x00000d8000007945 */ /* 0x000fe20003800000 */
[----:B--2---:R-:W-:-:S05]  /*2a100*/  VIADD R21, R2, 0xfffffffe ;  /* 0xfffffffe02157836 */ /* 0x004fca0000000000 */
[----:B------:R-:W-:-:S13]  /*2a110*/  ISETP.GE.AND P0, PT, R21, R30, PT ;  /* 0x0000001e1500720c */ /* 0x000fda0003f06270 */
[----:B0-----:R-:W-:Y:S05]  /*2a120*/  @!P0 BRA `(.L_x_3620) ;  /* 0x0000000c00508947 */ /* 0x001fea0003800000 */
.L_x_3633:
[----:B0-----:R-:W0:Y:S01]  /*2a130*/  S2R R2, SR_TID.X ;  /* 0x0000000000027919 */ /* 0x001e220000002100 */
[----:B------:R-:W-:Y:S01]  /*2a140*/  IMAD R8, R21, 0x60, R31 ;  /* 0x0000006015087824 */ /* 0x000fe200078e021f */
[----:B------:R-:W-:Y:S01]  /*2a150*/  LOP3.LUT P1, RZ, R23, 0x400, RZ, 0xc0, !PT ;  /* 0x0000040017ff7812 */ /* 0x000fe2000782c0ff */
[----:B------:R-:W-:Y:S01]  /*2a160*/  VIADD R24, R24, 0x1 ;  /* 0x0000000118187836 */ /* 0x000fe20000000000 */
[C---:B0-----:R-:W-:Y:S01]  /*2a170*/  LOP3.LUT R3, R2.reuse, 0x7f, RZ, 0xc0, !PT ;  /* 0x0000007f02037812 */ /* 0x041fe200078ec0ff */
[----:B------:R-:W-:-:S03]  /*2a180*/  IMAD.SHL.U32 R2, R2, 0x10, RZ ;  /* 0x0000001002027824 */ /* 0x000fc600078e00ff */
[----:B------:R-:W-:Y:S02]  /*2a190*/  SHF.R.U32.HI R4, RZ, 0x3, R3 ;  /* 0x00000003ff047819 */ /* 0x000fe40000011603 */
[----:B------:R-:W0:Y:S02]  /*2a1a0*/  LDC R3, c[0x0][0x430] ;  /* 0x00010c00ff037b82 */ /* 0x000e240000000800 */
[----:B------:R-:W-:-:S04]  /*2a1b0*/  LOP3.LUT R2, R4, 0x70, R2, 0xf8, !PT ;  /* 0x0000007004027812 */ /* 0x000fc800078ef802 */
[C---:B------:R-:W-:Y:S01]  /*2a1c0*/  ISETP.GT.U32.AND P2, PT, R2.reuse, 0x5f, PT ;  /* 0x0000005f0200780c */ /* 0x040fe20003f44070 */
[----:B------:R-:W-:-:S04]  /*2a1d0*/  IMAD.IADD R8, R2, 0x1, R8 ;  /* 0x0000000102087824 */ /* 0x000fc800078e0208 */
[----:B------:R-:W-:-:S08]  /*2a1e0*/  IMAD.MOV.U32 R9, RZ, RZ, R8 ;  /* 0x000000ffff097224 */ /* 0x000fd000078e0008 */
[----:B-1----:R-:W1:Y:S01]  /*2a1f0*/  @!P2 LDC.64 R4, c[0x0][0x428] ;  /* 0x00010a00ff04ab82 */ /* 0x002e620000000a00 */
[----:B0-----:R-:W-:-:S13]  /*2a200*/  ISETP.NE.AND P0, PT, R3, 0x1, PT ;  /* 0x000000010300780c */ /* 0x001fda0003f05270 */
[----:B------:R-:W0:Y:S08]  /*2a210*/  @P0 LDC R3, c[0x0][0x434] ;  /* 0x00010d00ff030b82 */ /* 0x000e300000000800 */
[----:B--2---:R-:W2:Y:S01]  /*2a220*/  @P0 LDC R7, c[0x0][0x438] ;  /* 0x00010e00ff070b82 */ /* 0x004ea20000000800 */
[----:B0-----:R-:W-:-:S05]  /*2a230*/  @P0 IMAD.HI.U32 R2, R8, R3, RZ ;  /* 0x0000000308020227 */ /* 0x001fca00078e00ff */
[----:B--2---:R-:W-:Y:S01]  /*2a240*/  @P0 SHF.R.U32.HI R9, RZ, R7, R2 ;  /* 0x00000007ff090219 */ /* 0x004fe20000011602 */
[----:B-1----:R-:W-:Y:S01]  /*2a250*/  @!P2 IMAD R2, R32, R4, RZ ;  /* 0x000000042002a224 */ /* 0x002fe200078e02ff */
[----:B------:R-:W0:Y:S02]  /*2a260*/  @!P2 LDC.64 R6, c[0x0][0x418] ;  /* 0x00010600ff06ab82 */ /* 0x000e240000000a00 */
[--C-:B------:R-:W-:Y:S01]  /*2a270*/  @!P2 SHF.R.S32.HI R3, RZ, 0x1f, R9.reuse ;  /* 0x0000001fff03a819 */ /* 0x100fe20000011409 */
[----:B------:R-:W-:Y:S02]  /*2a280*/  @!P2 IMAD R5, R28, R5, R2 ;  /* 0x000000051c05a224 */ /* 0x000fe400078e0202 */
[----:B------:R-:W-:-:S04]  /*2a290*/  @!P2 IMAD.MOV.U32 R2, RZ, RZ, R9 ;  /* 0x000000ffff02a224 */ /* 0x000fc800078e0009 */
[----:B------:R-:W-:-:S04]  /*2a2a0*/  @!P2 IMAD.WIDE.U32 R2, R28, R4, R2 ;  /* 0x000000041c02a225 */ /* 0x000fc800078e0002 */
[----:B------:R-:W-:Y:S01]  /*2a2b0*/  @!P2 IMAD.IADD R3, R5, 0x1, R3 ;  /* 0x000000010503a824 */ /* 0x000fe200078e0203 */
[----:B------:R-:W-:Y:S05]  /*2a2c0*/  YIELD ;  /* 0x0000000000007946 */ /* 0x000fea0003800000 */
[----:B------:R-:W-:Y:S01]  /*2a2d0*/  IMAD.MOV.U32 R4, RZ, RZ, RZ ;  /* 0x000000ffff047224 */ /* 0x000fe200078e00ff */
[----:B------:R-:W-:Y:S01]  /*2a2e0*/  ULDC UR4, c[0x0][0x430] ;  /* 0x00010c0000047ab9 */ /* 0x000fe20000000800 */
[----:B0-----:R-:W-:Y:S01]  /*2a2f0*/  @!P2 LEA R6, P0, R2, R6, 0x2 ;  /* 0x000000060206a211 */ /* 0x001fe200078010ff */
[----:B------:R-:W-:-:S03]  /*2a300*/  IMAD.MOV R5, RZ, RZ, -R9 ;  /* 0x000000ffff057224 */ /* 0x000fc600078e0a09 */
[----:B------:R-:W-:Y:S02]  /*2a310*/  @!P2 LEA.HI.X R7, R2, R7, R3, 0x2, P0 ;  /* 0x000000070207a211 */ /* 0x000fe400000f1403 */
[C---:B------:R-:W-:Y:S01]  /*2a320*/  ISETP.NE.AND P0, PT, R24.reuse, 0x2, PT ;  /* 0x000000021800780c */ /* 0x040fe20003f05270 */
[----:B------:R-:W-:Y:S02]  /*2a330*/  IMAD.MOV.U32 R3, RZ, RZ, R21 ;  /* 0x000000ffff037224 */ /* 0x000fe400078e0015 */
[----:B------:R-:W-:Y:S01]  /*2a340*/  IMAD R5, R5, UR4, R8 ;  /* 0x0000000405057c24 */ /* 0x000fe2000f8e0208 */
[----:B------:R-:W-:Y:S01]  /*2a350*/  SEL R2, RZ, 0x1, P0 ;  /* 0x00000001ff027807 */ /* 0x000fe20000000000 */
[----:B------:R0:W5:Y:S01]  /*2a360*/  @!P2 LDG.E R4, desc[UR36][R6.64] ;  /* 0x000000240604a981 */ /* 0x000162000c1e1900 */
[----:B------:R-:W-:Y:S01]  /*2a370*/  SEL R24, R24, RZ, P0 ;  /* 0x000000ff18187207 */ /* 0x000fe20000000000 */
[----:B------:R-:W-:Y:S01]  /*2a380*/  VIADD R21, R21, 0xffffffff ;  /* 0xffffffff15157836 */ /* 0x000fe20000000000 */
[----:B------:R-:W-:-:S02]  /*2a390*/  LOP3.LUT R27, R27, R2, RZ, 0x3c, !PT ;  /* 0x000000021b1b7212 */ /* 0x000fc400078e3cff */
[----:B------:R-:W-:Y:S01]  /*2a3a0*/  ISETP.GT.AND P2, PT, R3, R30, PT ;  /* 0x0000001e0300720c */ /* 0x000fe20003f44270 */
[----:B------:R-:W-:-:S12]  /*2a3b0*/  @!P1 BRA `(.L_x_3621) ;  /* 0x0000000000049947 */ /* 0x000fd80003800000 */
[----:B------:R-:W-:Y:S01]  /*2a3c0*/  BPT.TRAP 0x1 ;  /* 0x000000040000795c */ /* 0x000fe20000300000 */
.L_x_3621:
[----:B------:R-:W-:Y:S01]  /*2a3d0*/  IMAD R10, R24, 0x8, R22 ;  /* 0x00000008180a7824 */ /* 0x000fe200078e0216 */
[----:B------:R-:W-:Y:S01]  /*2a3e0*/  SHF.L.U32 R20, R27, 0x1f, RZ ;  /* 0x0000001f1b147819 */ /* 0x000fe200000006ff */
[----:B------:R-:W-:Y:S01]  /*2a3f0*/  BSSY B1, `(.L_x_3622) ;  /* 0x0000004000017945 */ /* 0x000fe20003800000 */
[----:B------:R-:W-:Y:S02]  /*2a400*/  SHF.R.S32.HI R9, RZ, 0x1f, R5 ;  /* 0x0000001fff097819 */ /* 0x000fe40000011405 */
[----:B------:R-:W1:Y:S02]  /*2a410*/  SYNCS.PHASECHK.TRANS64.TRYWAIT P0, [R10+URZ+0x32440], R20 ;  /* 0x032440140a0075a7 */ /* 0x000e64000800017f */
[----:B-1----:R-:W-:Y:S05]  /*2a420*/  @!P0 BRA `(.L_x_3623) ;  /* 0x0000004800b08947 */ /* 0x002fea0003800000 */
.L_x_3734:
[----:B------:R-:W-:Y:S05]  /*2a430*/  BSYNC B1 ;  /* 0x0000000000017941 */ /* 0x000fea0003800000 */
.L_x_3622:
        /* <DEDUP_REMOVED lines=49> */
.L_x_3748:
        /* <DEDUP_REMOVED lines=8> */
.L_x_3625:
        /* <DEDUP_REMOVED lines=10> */
.L_x_3626:
[----:B------:R2:W-:Y:S01]  /*2a870*/  SYNCS.ARRIVE.TRANS64.A1T0 RZ, [R10+URZ+0x32430], RZ ;  /* 0x032430ff0aff79a7 */ /* 0x0005e2000810003f */
[----:B------:R-:W-:Y:S05]  /*2a880*/  @!P3 BRA `(.L_x_3627) ;  /* 0x000000000004b947 */ /* 0x000fea0003800000 */
[----:B------:R-:W-:Y:S01]  /*2a890*/  BPT.TRAP 0x1 ;  /* 0x000000040000795c */ /* 0x000fe20000300000 */
.L_x_3627:
[----:B------:R-:W3:Y:S01]  /*2a8a0*/  SYNCS.PHASECHK.TRANS64.TRYWAIT P0, [R10+URZ+0x32460], R20 ;  /* 0x032460140a0075a7 */ /* 0x000ee2000800017f */
[----:B------:R-:W-:Y:S04]  /*2a8b0*/  BSSY B1, `(.L_x_3628) ;  /* 0x0000002000017945 */ /* 0x000fe80003800000 */
[----:B---3--:R-:W-:Y:S05]  /*2a8c0*/  @!P0 BRA `(.L_x_3629) ;  /* 0x0000004c003c8947 */ /* 0x008fea0003800000 */
.L_x_3749:
[----:B------:R-:W-:Y:S05]  /*2a8d0*/  BSYNC B1 ;  /* 0x0000000000017941 */ /* 0x000fea0003800000 */
.L_x_3628:
        /* <DEDUP_REMOVED lines=66> */
.L_x_3763:
        /* <DEDUP_REMOVED lines=11> */
.L_x_3631:
        /* <DEDUP_REMOVED lines=10> */
.L_x_3632:
[----:B------:R1:W-:Y:S01]  /*2ae50*/  SYNCS.ARRIVE.TRANS64.A1T0 RZ, [R10+URZ+0x32450], RZ ;  /* 0x032450ff0aff79a7 */ /* 0x0003e2000810003f */
[----:B------:R-:W-:Y:S05]  /*2ae60*/  @P2 BRA `(.L_x_3633) ;  /* 0xfffffff000b02947 */ /* 0x000fea000383ffff */
.L_x_3620:
[----:B------:R-:W-:Y:S05]  /*2ae70*/  BSYNC B0 ;  /* 0x0000000000007941 */ /* 0x000fea0003800000 */
.L_x_3619:
        /* <DEDUP_REMOVED lines=20> */
.L_x_3635:
[----:B------:R-:W-:Y:S05]  /*2afc0*/  BSYNC B0 ;  /* 0x0000000000007941 */ /* 0x000fea0003800000 */
.L_x_3634:
[----:B------:R-:W-:Y:S02]  /*2afd0*/  SEL R24, R24, RZ, P0 ;  /* 0x000000ff18187207 */ /* 0x000fe40000000000 */
[----:B------:R-:W-:-:S07]  /*2afe0*/  LOP3.LUT R27, R27, R0, RZ, 0x3c, !PT ;  /* 0x000000001b1b7212 */ /* 0x000fce00078e3cff */
.L_x_3588:
[----:B------:R-:W-:Y:S05]  /*2aff0*/  BSYNC B7 ;  /* 0x0000000000077941 */ /* 0x000fea0003800000 */
.L_x_3586:
        /* <DEDUP_REMOVED lines=8> */
[----:B------:R3:W4:Y:S01]  /*2b080*/  LDS.128 R16, [R22+0x324d0] ;  /* 0x0324d00016107984 */ /* 0x0007220000000c00 */
[----:B------:R-:W-:Y:S06]  /*2b090*/  BAR.ARV 0x4, 0x180 ;  /* 0x0106000000007b1d */ /* 0x000fec0000002000 */
[----:B------:R-:W-:Y:S05]  /*2b0a0*/  BRA `(.L_x_3637) ;  /* 0x0000000c00d47947 */ /* 0x000fea0003800000 */
.L_x_3636:
        /* <DEDUP_REMOVED lines=43> */
.L_x_3773:
[----:B------:R-:W-:Y:S02]  /*2b360*/  ULDC UR4, c[0x0][0xd38] ;  /* 0x00034e0000047ab9 */ /* 0x000fe40000000800 */
[----:B------:R-:W-:-:S04]  /*2b370*/  IMAD.U32 R5, RZ, RZ, UR4 ;  /* 0x00000004ff057e24 */ /* 0x000fc8000f8e00ff */
[----:B---3--:R-:W-:-:S04]  /*2b380*/  IMAD R14, R14, R5, RZ ;  /* 0x000000050e0e7224 */ /* 0x008fc800078e02ff */
[----:B------:R-:W-:-:S05]  /*2b390*/  IMAD.IADD R7, R7, 0x1, R14 ;  /* 0x0000000107077824 */ /* 0x000fca00078e020e */
[----:B------:R-:W-:-:S13]  /*2b3a0*/  ISETP.GT.AND P6, PT, R7, R0, PT ;  /* 0x000000000700720c */ /* 0x000fda0003fc4270 */
[----:B------:R-:W-:Y:S05]  /*2b3b0*/  @P6 BRA `(.L_x_3639) ;  /* 0x0000000000a46947 */ /* 0x000fea0003800000 */
.L_x_3642:
        /* <DEDUP_REMOVED lines=35> */
.L_x_3781:
[----:B------:R-:W-:Y:S02]  /*2b5f0*/  ULDC UR4, c[0x0][0xd38] ;  /* 0x00034e0000047ab9 */ /* 0x000fe40000000800 */
[----:B------:R-:W-:-:S04]  /*2b600*/  IMAD.U32 R5, RZ, RZ, UR4 ;  /* 0x00000004ff057e24 */ /* 0x000fc8000f8e00ff */
[----:B---3--:R-:W-:-:S04]  /*2b610*/  IMAD R14, R14, R5, RZ ;  /* 0x000000050e0e7224 */ /* 0x008fc800078e02ff */
[----:B------:R-:W-:-:S05]  /*2b620*/  IMAD.IADD R7, R14, 0x1, R7 ;  /* 0x000000010e077824 */ /* 0x000fca00078e0207 */
[----:B------:R-:W-:-:S13]  /*2b630*/  ISETP.GT.AND P6, PT, R7, R0, PT ;  /* 0x000000000700720c */ /* 0x000fda0003fc4270 */
[----:B------:R-:W-:Y:S05]  /*2b640*/  @!P6 BRA `(.L_x_3642) ;  /* 0xfffffffc005ce947 */ /* 0x000fea000383ffff */
.L_x_3639:
        /* <DEDUP_REMOVED lines=10> */
.L_x_3786:
[----:B------:R-:W-:-:S13]  /*2b6f0*/  ISETP.NE.AND P0, PT, R3, RZ, PT ;  /* 0x000000ff0300720c */ /* 0x000fda0003f05270 */
[----:B------:R-:W-:Y:S05]  /*2b700*/  @!P0 BRA `(.L_x_3644) ;  /* 0x0000000000108947 */ /* 0x000fea0003800000 */
[----:B------:R-:W-:Y:S01]  /*2b710*/  UMOV UR4, 0xffffffff ;  /* 0xffffffff00047882 */ /* 0x000fe20000000000 */
[----:B---3--:R-:W-:Y:S02]  /*2b720*/  VIADD R12, R12, 0xffffffff ;  /* 0xffffffff0c0c7836 */ /* 0x008fe40000000000 */
[----:B------:R-:W-:Y:S05]  /*2b730*/  BRA.DIV UR4, `(.L_x_3645) ;  /* 0x0000004e04d07947 */ /* 0x000fea000b800000 */
[----:B------:R3:W0:Y:S02]  /*2b740*/  SHFL.IDX PT, R6, R2, R12, 0x1f ;  /* 0x00001f0c02067589 */ /* 0x00062400000e0000 */
.L_x_3644:
        /* <DEDUP_REMOVED lines=8> */
[----:B0-----:R-:W3:Y:S08]  /*2b7d0*/  MUFU.RCP R7, R7 ;  /* 0x0000000700077308 */ /* 0x001ef00000001000 */
[----:B----4-:R-:W-:Y:S01]  /*2b7e0*/  MUFU.RCP R8, R8 ;  /* 0x0000000800087308 */ /* 0x010fe20000001000 */
[----:B---3--:R-:W-:Y:S01]  /*2b7f0*/  VIADD R2, R7, 0xffffffe ;  /* 0x0ffffffe07027836 */ /* 0x008fe20000000000 */
[----:B------:R-:W-:-:S06]  /*2b800*/  IABS R7, R17 ;  /* 0x0000001100077213 */ /* 0x000fcc0000000000 */
[----:B------:R0:W3:Y:S02]  /*2b810*/  F2I.FTZ.U32.TRUNC.NTZ R3, R2 ;  /* 0x0000000200037305 */ /* 0x0000e4000021f000 */
[----:B0-----:R-:W-:Y:S02]  /*2b820*/  IMAD.MOV.U32 R2, RZ, RZ, RZ ;  /* 0x000000ffff027224 */ /* 0x001fe400078e00ff */
[----:B---3--:R-:W-:-:S04]  /*2b830*/  IMAD.MOV R9, RZ, RZ, -R3 ;  /* 0x000000ffff097224 */ /* 0x008fc800078e0a03 */
        /* <DEDUP_REMOVED lines=44> */
.L_x_3646:
[----:B---3--:R-:W0:Y:S02]  /*2bb00*/  LDC.64 R2, c[0x0][0xd90] ;  /* 0x00036400ff027b82 */ /* 0x008e240000000a00 */
        /* <DEDUP_REMOVED lines=59> */
.L_x_3647:
[----:B------:R-:W-:-:S05]  /*2bec0*/  LOP3.LUT R2, RZ, R2, RZ, 0x33, !PT ;  /* 0x00000002ff027212 */ /* 0x000fca00078e33ff */
[----:B------:R-:W-:Y:S01]  /*2bed0*/  IMAD.IADD R17, R17, 0x1, R2 ;  /* 0x0000000111117824 */ /* 0x000fe200078e0202 */
[----:B------:R-:W-:Y:S06]  /*2bee0*/  BRA `(.L_x_3648) ;  /* 0x00000000001c7947 */ /* 0x000fec0003800000 */
.L_x_3640:
[----:B------:R-:W-:Y:S01]  /*2bef0*/  UMOV UR4, URZ ;  /* 0x0000003f00047c82 */ /* 0x000fe20008000000 */
[----:B------:R-:W-:Y:S01]  /*2bf00*/  UMOV UR5, URZ ;  /* 0x0000003f00057c82 */ /* 0x000fe20008000000 */
[----:B------:R-:W-:Y:S01]  /*2bf10*/  ULDC UR6, c[0x0][0xd3c] ;  /* 0x00034f0000067ab9 */ /* 0x000fe20000000800 */
[----:B------:R-:W-:Y:S02]  /*2bf20*/  IMAD.MOV.U32 R16, RZ, RZ, R0 ;  /* 0x000000ffff107224 */ /* 0x000fe400078e0000 */
[----:B------:R-:W-:Y:S02]  /*2bf30*/  IMAD.U32 R17, RZ, RZ, UR4 ;  /* 0x00000004ff117e24 */ /* 0x000fe4000f8e00ff */
[----:B------:R-:W-:Y:S02]  /*2bf40*/  IMAD.U32 R18, RZ, RZ, UR5 ;  /* 0x00000005ff127e24 */ /* 0x000fe4000f8e00ff */
[----:B------:R-:W-:-:S07]  /*2bf50*/  IMAD.U32 R19, RZ, RZ, UR6 ;  /* 0x00000006ff137e24 */ /* 0x000fce000f8e00ff */
.L_x_3648:
        /* <DEDUP_REMOVED lines=10> */
.L_x_3637:
[----:B------:R-:W-:Y:S02]  /*2c000*/  ULDC UR4, c[0x0][0xd3c] ;  /* 0x00034f0000047ab9 */ /* 0x000fe40000000800 */
[----:B----4-:R-:W-:-:S13]  /*2c010*/  ISETP.GE.AND P0, PT, R19, UR4, PT ;  /* 0x0000000413007c0c */ /* 0x010fda000bf06270 */
[----:B------:R-:W-:Y:S05]  /*2c020*/  @!P0 BRA `(.L_x_3649) ;  /* 0xffffffa400148947 */ /* 0x000fea000383ffff */
[----:B------:R-:W-:Y:S05]  /*2c030*/  BSYNC B8 ;  /* 0x0000000000087941 */ /* 0x000fea0003800000 */
.L_x_3572:
[----:B0-----:R-:W4:Y:S01]  /*2c040*/  LDL.LU R0, [R1+0x464] ;  /* 0x0004640001007983 */ /* 0x001f220000300800 */
[----:B------:R-:W-:Y:S01]  /*2c050*/  BSSY B0, `(.L_x_3650) ;  /* 0x000000b000007945 */ /* 0x000fe20003800000 */
[----:B------:R-:W0:Y:S01]  /*2c060*/  S2R R5, SR_CgaCtaId ;  /* 0x0000000000057919 */ /* 0x000e220000008800 */
[----:B----4-:R-:W-:-:S05]  /*2c070*/  VIADD R0, R0, 0x1 ;  /* 0x0000000100007836 */ /* 0x010fca0000000000 */
[----:B------:R-:W-:-:S04]  /*2c080*/  LEA.HI R2, R0, R0, RZ, 0x1 ;  /* 0x0000000000027211 */ /* 0x000fc800078f08ff */
[----:B------:R-:W-:Y:S02]  /*2c090*/  LOP3.LUT R3, R2, 0xfffffffe, RZ, 0xc0, !PT ;  /* 0xfffffffe02037812 */ /* 0x000fe400078ec0ff */
[----:B------:R-:W-:-:S03]  /*2c0a0*/  MOV R2, 0x400 ;  /* 0x0000040000027802 */ /* 0x000fc60000000f00 */
[----:B------:R-:W-:Y:S01]  /*2c0b0*/  IMAD.IADD R0, R0, 0x1, -R3 ;  /* 0x0000000100007824 */ /* 0x000fe200078e0a03 */
[----:B0-----:R-:W-:-:S04]  /*2c0c0*/  LEA R5, R5, R2, 0x18 ;  /* 0x0000000205057211 */ /* 0x001fc800078ec0ff */
[----:B------:R-:W-:-:S04]  /*2c0d0*/  SHF.L.U32 R0, R0, 0x1f, RZ ;  /* 0x0000001f00007819 */ /* 0x000fc800000006ff */
[----:B------:R-:W0:Y:S02]  /*2c0e0*/  SYNCS.PHASECHK.TRANS64.TRYWAIT P0, [R5+URZ+0x32420], R0 ;  /* 0x03242000050075a7 */ /* 0x000e24000800017f */
[----:B0-----:R-:W-:Y:S05]  /*2c0f0*/  @!P0 BRA `(.L_x_3651) ;  /* 0x0000004400888947 */ /* 0x001fea0003800000 */
.L_x_3789:
[----:B------:R-:W-:Y:S05]  /*2c100*/  BSYNC B0 ;  /* 0x0000000000007941 */ /* 0x000fea0003800000 */
.L_x_3650:
[----:B------:R-:W-:-:S03]  /*2c110*/  UMOV UR4, 0xffffffff ;  /* 0xffffffff00047882 */ /* 0x000fc60000000000 */
[----:B------:R-:W-:Y:S05]  /*2c120*/  BRA.DIV UR4, `(.L_x_3652) ;  /* 0x0000004604907947 */ /* 0x000fea000b800000 */
[----:B0-----:R-:W0:Y:S02]  /*2c130*/  S2R R0, SR_TID.X ;  /* 0x0000000000007919 */ /* 0x001e240000002100 */
[----:B0-----:R-:W-:-:S04]  /*2c140*/  SHF.R.U32.HI R0, RZ, 0x5, R0 ;  /* 0x00000005ff007819 */ /* 0x001fc80000011600 */
[----:B------:R-:W-:-:S05]  /*2c150*/  LOP3.LUT R0, R0, 0x3, RZ, 0xc0, !PT ;  /* 0x0000000300007812 */ /* 0x000fca00078ec0ff */
[----:B------:R0:W4:Y:S02]  /*2c160*/  SHFL.IDX PT, R14, R0, RZ, 0x1f ;  /* 0x00001fff000e7589 */ /* 0x00012400000e0000 */
.L_x_3792:
[----:B----4-:R-:W-:Y:S01]  /*2c170*/  ISETP.NE.AND P0, PT, R14, RZ, PT ;  /* 0x000000ff0e00720c */ /* 0x010fe20003f05270 */
[----:B------:R-:W-:-:S12]  /*2c180*/  BSSY B0, `(.L_x_3653) ;  /* 0x0000026000007945 */ /* 0x000fd80003800000 */
[----:B------:R-:W-:Y:S05]  /*2c190*/  @P0 BRA `(.L_x_3654) ;  /* 0x0000000000900947 */ /* 0x000fea0003800000 */
[----:B------:R-:W-:-:S03]  /*2c1a0*/  UMOV UR4, 0xffffffff ;  /* 0xffffffff00047882 */ /* 0x000fc60000000000 */
[----:B------:R-:W-:Y:S05]  /*2c1b0*/  BRA.DIV UR4, `(.L_x_3655) ;  /* 0x0000004604a07947 */ /* 0x000fea000b800000 */
[----:B------:R-:W-:-:S13]  /*2c1c0*/  ELECT P6, URZ, PT ;  /* 0x00000000003f782f */ /* 0x000fda00038c0000 */
.L_x_3795:
[----:B------:R-:W-:Y:S05]  /*2c1d0*/  @!P6 BRA `(.L_x_3654) ;  /* 0x000000000080e947 */ /* 0x000fea0003800000 */
[----:B0-----:R-:W4:Y:S02]  /*2c1e0*/  LDL R0, [R1+0x4c8] ;  /* 0x0004c80001007983 */ /* 0x001f240000100800 */
[----:B----4-:R-:W-:-:S13]  /*2c1f0*/  R2UR UR4, R0 ;  /* 0x00000000000472ca */ /* 0x010fda00000e0000 */
[----:B------:R-:W-:-:S06]  /*2c200*/  ULOP3.LUT UR4, UR4, 0x2, URZ, 0xfc, !UPT ;  /* 0x0000000204047892 */ /* 0x000fcc000f8efc3f */
[----:B------:R-:W-:-:S05]  /*2c210*/  IMAD.U32 R0, RZ, RZ, UR4 ;  /* 0x00000004ff007e24 */ /* 0x000fca000f8e00ff */
[----:B------:R-:W-:-:S13]  /*2c220*/  ISETP.NE.AND P0, PT, R0, 0x3, PT ;  /* 0x000000030000780c */ /* 0x000fda0003f05270 */
[----:B------:R-:W-:Y:S05]  /*2c230*/  @!P0 BRA `(.L_x_3656) ;  /* 0x0000000000048947 */ /* 0x000fea0003800000 */
[----:B------:R-:W-:Y:S01]  /*2c240*/  BPT.TRAP 0x1 ;  /* 0x000000040000795c */ /* 0x000fe20000300000 */
.L_x_3656:
[C---:B------:R-:W-:Y:S01]  /*2c250*/  IMAD R3, R24.reuse, 0x8, R5 ;  /* 0x0000000818037824 */ /* 0x040fe200078e0205 */
[----:B------:R-:W-:Y:S01]  /*2c260*/  SHF.L.U32 R2, R27, 0x1f, RZ ;  /* 0x0000001f1b027819 */ /* 0x000fe200000006ff */
[----:B------:R-:W-:-:S03]  /*2c270*/  VIADD R24, R24, 0x1 ;  /* 0x0000000118187836 */ /* 0x000fc60000000000 */
[----:B------:R-:W0:Y:S02]  /*2c280*/  SYNCS.PHASECHK.TRANS64.TRYWAIT P1, [R3+URZ+0x32440], R2 ;  /* 0x03244002030075a7 */ /* 0x000e24000802017f */
[----:B------:R-:W-:-:S04]  /*2c290*/  ISETP.NE.AND P2, PT, R24, 0x2, PT ;  /* 0x000000021800780c */ /* 0x000fc80003f45270 */
[----:B------:R-:W-:Y:S01]  /*2c2a0*/  SEL R0, RZ, 0x1, P2 ;  /* 0x00000001ff007807 */ /* 0x000fe20001000000 */
[----:B0-----:R-:W-:Y:S08]  /*2c2b0*/  @!P1 BRA `(.L_x_3657) ;  /* 0x0000004400809947 */ /* 0x001ff00003800000 */
.L_x_3796:
[----:B------:R-:W-:Y:S02]  /*2c2c0*/  SEL R24, R24, RZ, P2 ;  /* 0x000000ff18187207 */ /* 0x000fe40001000000 */
[----:B------:R-:W-:Y:S01]  /*2c2d0*/  LOP3.LUT R0, R27, R0, RZ, 0x3c, !PT ;  /* 0x000000001b007212 */ /* 0x000fe200078e3cff */
[----:B------:R-:W-:Y:S06]  /*2c2e0*/  @!P0 BRA `(.L_x_3658) ;  /* 0x0000000000048947 */ /* 0x000fec0003800000 */
[----:B------:R-:W-:Y:S01]  /*2c2f0*/  BPT.TRAP 0x1 ;  /* 0x000000040000795c */ /* 0x000fe20000300000 */
.L_x_3658:
[----:B------:R-:W-:Y:S01]  /*2c300*/  IMAD R5, R24, 0x8, R5 ;  /* 0x0000000818057824 */ /* 0x000fe200078e0205 */
[----:B------:R-:W-:-:S04]  /*2c310*/  SHF.L.U32 R0, R0, 0x1f, RZ ;  /* 0x0000001f00007819 */ /* 0x000fc800000006ff */
[----:B------:R-:W4:Y:S02]  /*2c320*/  SYNCS.PHASECHK.TRANS64.TRYWAIT P1, [R5+URZ+0x32440], R0 ;  /* 0x03244000050075a7 */ /* 0x000f24000802017f */
[----:B----4-:R-:W-:Y:S05]  /*2c330*/  @!P1 BRA `(.L_x_3659) ;  /* 0x0000004400749947 */ /* 0x010fea0003800000 */
.L_x_3797:
[----:B------:R-:W-:Y:S05]  /*2c340*/  @!P0 BRA `(.L_x_3660) ;  /* 0x0000000000048947 */ /* 0x000fea0003800000 */
[----:B------:R-:W-:Y:S01]  /*2c350*/  BPT.TRAP 0x1 ;  /* 0x000000040000795c */ /* 0x000fe20000300000 */
.L_x_3660:
[----:B------:R-:W5:Y:S02]  /*2c360*/  SYNCS.PHASECHK.TRANS64.TRYWAIT P1, [R3+URZ+0x32460], R2 ;  /* 0x03246002030075a7 */ /* 0x000f64000802017f */
[----:B-----5:R-:W-:Y:S05]  /*2c370*/  @!P1 BRA `(.L_x_3661) ;  /* 0x0000004400789947 */ /* 0x020fea0003800000 */
.L_x_3798:
[----:B------:R-:W-:Y:S05]  /*2c380*/  @!P0 BRA `(.L_x_3662) ;  /* 0x0000000000048947 */ /* 0x000fea0003800000 */
[----:B------:R-:W-:Y:S01]  /*2c390*/  BPT.TRAP 0x1 ;  /* 0x000000040000795c */ /* 0x000fe20000300000 */
.L_x_3662:
[----:B------:R0:W0:Y:S02]  /*2c3a0*/  SYNCS.PHASECHK.TRANS64.TRYWAIT P0, [R5+URZ+0x32460], R0 ;  /* 0x03246000050075a7 */ /* 0x000024000800017f */
[----:B0-----:R-:W-:Y:S05]  /*2c3b0*/  @!P0 NANOSLEEP.SYNCS 0x989680 ;  /* 0x009896800000895d */ /* 0x001fea0003900000 */
[----:B------:R-:W0:Y:S02]  /*2c3c0*/  @!P0 SYNCS.PHASECHK.TRANS64 P0, [R5+URZ+0x32460], R0 ;  /* 0x03246000050085a7 */ /* 0x000e24000800007f */
[----:B0-----:R-:W-:Y:S05]  /*2c3d0*/  @!P0 BRA `(.L_x_3662) ;  /* 0xfffffffc00f08947 */ /* 0x001fea000383ffff */
.L_x_3654:
[----:B------:R-:W-:Y:S05]  /*2c3e0*/  BSYNC B0 ;  /* 0x0000000000007941 */ /* 0x000fea0003800000 */
.L_x_3653:
[----:B------:R-:W-:Y:S05]  /*2c3f0*/  EXIT ;  /* 0x000000000000794d */ /* 0x000fea0003800000 */
.L_x_3445:
[----:B0-----:R0:W1:Y:S02]  /*2c400*/  SYNCS.PHASECHK.TRANS64.TRYWAIT P0, [R72+URZ+0x32400], R11 ;  /* 0x0324000b480075a7 */ /* 0x001064000800017f */
[----:B-1----:R-:W-:Y:S05]  /*2c410*/  @!P0 NANOSLEEP.SYNCS 0x989680 ;  /* 0x009896800000895d */ /* 0x002fea0003900000 */
[----:B------:R-:W1:Y:S02]  /*2c420*/  @!P0 SYNCS.PHASECHK.TRANS64 P0, [R72+URZ+0x32400], R11 ;  /* 0x0324000b480085a7 */ /* 0x000e64000800007f */
[----:B-1----:R-:W-:Y:S05]  /*2c430*/  @!P0 BRA `(.L_x_3445) ;  /* 0xfffffffc00f08947 */ /* 0x002fea000383ffff */
[----:B------:R-:W-:Y:S05]  /*2c440*/  BRA `(.L_x_3663) ;  /* 0xfffffd6800507947 */ /* 0x000fea000383ffff */
.L_x_3452:
[----:B-1----:R1:W2:Y:S02]  /*2c450*/  SYNCS.PHASECHK.TRANS64.TRYWAIT P0, [R10+URZ], R11 ;  /* 0x0000000b0a0075a7 */ /* 0x0022a4000800017f */
[----:B--2---:R-:W-:Y:S05]  /*2c460*/  @!P0 NANOSLEEP.SYNCS 0x989680 ;  /* 0x009896800000895d */ /* 0x004fea0003900000 */
[----:B------:R-:W2:Y:S02]  /*2c470*/  @!P0 SYNCS.PHASECHK.TRANS64 P0, [R10+URZ], R11 ;  /* 0x0000000b0a0085a7 */ /* 0x000ea4000800007f */
[----:B--2---:R-:W-:Y:S05]  /*2c480*/  @!P0 BRA `(.L_x_3452) ;  /* 0xfffffffc00f08947 */ /* 0x004fea000383ffff */
[----:B------:R-:W-:Y:S05]  /*2c490*/  BRA `(.L_x_3451) ;  /* 0xfffffd6c00787947 */ /* 0x000fea000383ffff */
.L_x_3454:
[----:B0-----:R0:W1:Y:S02]  /*2c4a0*/  SYNCS.PHASECHK.TRANS64.TRYWAIT P0, [R72+URZ+0x32410], R7 ;  /* 0x03241007480075a7 */ /* 0x001064000800017f */
[----:B-1----:R-:W-:Y:S05]  /*2c4b0*/  @!P0 NANOSLEEP.SYNCS 0x989680 ;  /* 0x009896800000895d */ /* 0x002fea0003900000 */
[----:B------:R-:W1:Y:S02]  /*2c4c0*/  @!P0 SYNCS.PHASECHK.TRANS64 P0, [R72+URZ+0x32410], R7 ;  /* 0x03241007480085a7 */ /* 0x000e64000800007f */
[----:B-1----:R-:W-:Y:S05]  /*2c4d0*/  @!P0 BRA `(.L_x_3454) ;  /* 0xfffffffc00f08947 */ /* 0x002fea000383ffff */
[----:B------:R-:W-:Y:S05]  /*2c4e0*/  BRA `(.L_x_3664) ;  /* 0xfffffd7000507947 */ /* 0x000fea000383ffff */
.L_x_3461:
[----:B-1----:R1:W2:Y:S02]  /*2c4f0*/  SYNCS.PHASECHK.TRANS64.TRYWAIT P0, [R10+URZ], R11 ;  /* 0x0000000b0a0075a7 */ /* 0x0022a4000800017f */
[----:B--2---:R-:W-:Y:S05]  /*2c500*/  @!P0 NANOSLEEP.SYNCS 0x989680 ;  /* 0x009896800000895d */ /* 0x004fea0003900000 */
[----:B------:R-:W2:Y:S02]  /*2c510*/  @!P0 SYNCS.PHASECHK.TRANS64 P0, [R10+URZ], R11 ;  /* 0x0000000b0a0085a7 */ /* 0x000ea4000800007f */
[----:B--2---:R-:W-:Y:S05]  /*2c520*/  @!P0 BRA `(.L_x_3461) ;  /* 0xfffffffc00f08947 */ /* 0x004fea000383ffff */
[----:B------:R-:W-:Y:S05]  /*2c530*/  BRA `(.L_x_3460) ;  /* 0xfffffd7000947947 */ /* 0x000fea000383ffff */
.L_x_3495:
[----:B0-----:R0:W2:Y:S02]  /*2c540*/  SYNCS.PHASECHK.TRANS64.TRYWAIT P0, [R6+URZ], R7 ;  /* 0x00000007060075a7 */ /* 0x0010a4000800017f */
[----:B--2---:R-:W-:Y:S05]  /*2c550*/  @!P0 NANOSLEEP.SYNCS 0x989680 ;  /* 0x009896800000895d */ /* 0x004fea0003900000 */
[----:B------:R-:W2:Y:S02]  /*2c560*/  @!P0 SYNCS.PHASECHK.TRANS64 P0, [R6+URZ], R7 ;  /* 0x00000007060085a7 */ /* 0x000ea4000800007f */
[----:B--2---:R-:W-:Y:S05]  /*2c570*/  @!P0 BRA `(.L_x_3495) ;  /* 0xfffffffc00f08947 */ /* 0x004fea000383ffff */
[----:B------:R-:W-:Y:S05]  /*2c580*/  BRA `(.L_x_3494) ;  /* 0xfffffddc00dc7947 */ /* 0x000fea000383ffff */
.L_x_3502:
[----:B0-----:R0:W1:Y:S02]  /*2c590*/  SYNCS.PHASECHK.TRANS64.TRYWAIT P0, [R6+URZ], R7 ;  /* 0x00000007060075a7 */ /* 0x001064000800017f */
[----:B-1----:R-:W-:Y:S05]  /*2c5a0*/  @!P0 NANOSLEEP.SYNCS 0x989680 ;  /* 0x009896800000895d */ /* 0x002fea0003900000 */
[----:B------:R-:W1:Y:S02]  /*2c5b0*/  @!P0 SYNCS.PHASECHK.TRANS64 P0, [R6+URZ], R7 ;  /* 0x00000007060085a7 */ /* 0x000e64000800007f */
[----:B-1----:R-:W-:Y:S05]  /*2c5c0*/  @!P0 BRA `(.L_x_3502) ;  /* 0xfffffffc00f08947 */ /* 0x002fea000383ffff */
[----:B------:R-:W-:Y:S05]  /*2c5d0*/  BRA `(.L_x_3501) ;  /* 0xfffffde400007947 */ /* 0x000fea000383ffff */
.L_x_3515:
[----:B0-----:R0:W2:Y:S02]  /*2c5e0*/  SYNCS.PHASECHK.TRANS64.TRYWAIT P0, [R0+URZ], R7 ;  /* 0x00000007000075a7 */ /* 0x0010a4000800017f */
[----:B--2---:R-:W-:Y:S05]  /*2c5f0*/  @!P0 NANOSLEEP.SYNCS 0x989680 ;  /* 0x009896800000895d */ /* 0x004fea0003900000 */
[----:B------:R-:W2:Y:S02]  /*2c600*/  @!P0 SYNCS.PHASECHK.TRANS64 P0, [R0+URZ], R7 ;  /* 0x00000007000085a7 */ /* 0x000ea4000800007f */
[----:B--2---:R-:W-:Y:S05]  /*2c610*/  @!P0 BRA `(.L_x_3515) ;  /* 0xfffffffc00f08947 */ /* 0x004fea000383ffff */
[----:B------:R-:W-:Y:S05]  /*2c620*/  BRA `(.L_x_3514) ;  /* 0xfffffe7c00787947 */ /* 0x000fea000383ffff */
.L_x_3522:
[----:B0-----:R0:W2:Y:S02]  /*2c630*/  SYNCS.PHASECHK.TRANS64.TRYWAIT P0, [R6+URZ], R7 ;  /* 0x00000007060075a7 */ /* 0x0010a4000800017f */
[----:B--2---:R-:W-:Y:S05]  /*2c640*/  @!P0 NANOSLEEP.SYNCS 0x989680 ;  /* 0x009896800000895d */ /* 0x004fea0003900000 */
[----:B------:R-:W2:Y:S02]  /*2c650*/  @!P0 SYNCS.PHASECHK.TRANS64 P0, [R6+URZ], R7 ;  /* 0x00000007060085a7 */ /* 0x000ea4000800007f */
[----:B--2---:R-:W-:Y:S05]  /*2c660*/  @!P0 BRA `(.L_x_3522) ;  /* 0xfffffffc00f08947 */ /* 0x004fea000383ffff */
[----:B------:R-:W-:Y:S05]  /*2c670*/  BRA `(.L_x_3521) ;  /* 0xfffffe8000b07947 */ /* 0x000fea000383ffff */
.L_x_3594:
[----:B------:R-:W-:Y:S01]  /*2c680*/  SHF.R.U32.HI R21, RZ, 0x5, R21 ;  /* 0x00000005ff157819 */ /* 0x000fe20000011615 */
[----:B------:R-:W-:Y:S01]  /*2c690*/  BSSY B0, `(.L_x_3665) ;  /* 0x0000009000007945 */ /* 0x000fe20003800000 */
[----:B------:R-:W-:Y:S02]  /*2c6a0*/  IMAD.MOV.U32 R12, RZ, RZ, RZ ;  /* 0x000000ffff0c7224 */ /* 0x000fe400078e00ff */
[----:B------:R-:W-:Y:S01]  /*2c6b0*/  LOP3.LUT R21, R21, 0x3, RZ, 0xc0, !PT ;  /* 0x0000000315157812 */ /* 0x000fe200078ec0ff */
[----:B------:R-:W-:Y:S02]  /*2c6c0*/  IMAD.MOV.U32 R11, RZ, RZ, 0x1f ;  /* 0x0000001fff0b7424 */ /* 0x000fe400078e00ff */
[----:B------:R-:W-:Y:S02]  /*2c6d0*/  IMAD.MOV.U32 R15, RZ, RZ, -0x1 ;  /* 0xffffffffff0f7424 */ /* 0x000fe400078e00ff */
[----:B------:R-:W-:-:S07]  /*2c6e0*/  IMAD.MOV.U32 R13, RZ, RZ, R21 ;  /* 0x000000ffff0d7224 */ /* 0x000fce00078e0015 */
[----:B-----5:R-:W-:Y:S05]  /*2c6f0*/  WARPSYNC.COLLECTIVE R15, `(.L_x_3666) ;  /* 0x000000000f087348 */ /* 0x020fea0003c00000 */
[----:B------:R0:W1:Y:S02]  /*2c700*/  SHFL.IDX P6, R14, R13, R12, R11 ;  /* 0x0000000c0d0e7389 */ /* 0x00006400000c000b */
[----:B01---5:R-:W-:Y:S01]  /*2c710*/  ENDCOLLECTIVE ;  /* 0x000000000000791b */ /* 0x023fe20003800000 */
.L_x_3666:
[----:B------:R-:W-:Y:S05]  /*2c720*/  BSYNC B0 ;  /* 0x0000000000007941 */ /* 0x000fea0003800000 */
.L_x_3665:
[----:B------:R-:W-:Y:S05]  /*2c730*/  BRA `(.L_x_3667) ;  /* 0xffffffac00d07947 */ /* 0x000fea000383ffff */
.L_x_3597:
[----:B-1----:R1:W2:Y:S02]  /*2c740*/  SYNCS.PHASECHK.TRANS64.TRYWAIT P0, [R17+URZ+0x32440], R0 ;  /* 0x03244000110075a7 */ /* 0x0022a4000800017f */
[----:B--2---:R-:W-:Y:S05]  /*2c750*/  @!P0 NANOSLEEP.SYNCS 0x989680 ;  /* 0x009896800000895d */ /* 0x004fea0003900000 */
[----:B------:R-:W2:Y:S02]  /*2c760*/  @!P0 SYNCS.PHASECHK.TRANS64 P0, [R17+URZ+0x32440], R0 ;  /* 0x03244000110085a7 */ /* 0x000ea4000800007f */
[----:B--2---:R-:W-:Y:S05]  /*2c770*/  @!P0 BRA `(.L_x_3597) ;  /* 0xfffffffc00f08947 */ /* 0x004fea000383ffff */
[----:B------:R-:W-:Y:S05]  /*2c780*/  BRA `(.L_x_3668) ;  /* 0xffffffb000707947 */ /* 0x000fea000383ffff */
.L_x_3598:
        /* <DEDUP_REMOVED lines=8> */
.L_x_3670:
[----:B------:R-:W-:Y:S05]  /*2c810*/  BSYNC B0 ;  /* 0x0000000000007941 */ /* 0x000fea0003800000 */
.L_x_3669:
        /* <DEDUP_REMOVED lines=9> */
.L_x_3671:
[----:B------:R-:W-:Y:S02]  /*2c8b0*/  IMAD.MOV.U32 R13, RZ, RZ, R4 ;  /* 0x000000ffff0d7224 */ /* 0x000fe400078e0004 */
[----:B------:R-:W-:Y:S02]  /*2c8c0*/  IMAD.MOV.U32 R12, RZ, RZ, 0x1 ;  /* 0x00000001ff0c7424 */ /* 0x000fe400078e00ff */
[----:B------:R-:W-:-:S07]  /*2c8d0*/  IMAD.MOV.U32 R3, RZ, RZ, R14 ;  /* 0x000000ffff037224 */ /* 0x000fce00078e000e */
[----:B------:R-:W-:Y:S05]  /*2c8e0*/  WARPSYNC.COLLECTIVE R15, `(.L_x_3672) ;  /* 0x000000000f087348 */ /* 0x000fea0003c00000 */
[----:B------:R0:W1:Y:S02]  /*2c8f0*/  SHFL.IDX P6, R14, R13, R12, R11 ;  /* 0x0000000c0d0e7389 */ /* 0x00006400000c000b */
[----:B01----:R-:W-:Y:S01]  /*2c900*/  ENDCOLLECTIVE ;  /* 0x000000000000791b */ /* 0x003fe20003800000 */
.L_x_3672:
        /* <DEDUP_REMOVED lines=15> */
.L_x_3673:
[----:B------:R-:W-:Y:S02]  /*2ca00*/  @P0 IMAD R6, R5, 0x2, R22 ;  /* 0x0000000205060824 */ /* 0x000fe400078e0216 */
[----:B------:R-:W-:Y:S02]  /*2ca10*/  IMAD.MOV.U32 R13, RZ, RZ, R4 ;  /* 0x000000ffff0d7224 */ /* 0x000fe400078e0004 */
[----:B------:R-:W-:Y:S02]  /*2ca20*/  IMAD.MOV.U32 R12, RZ, RZ, 0x2 ;  /* 0x00000002ff0c7424 */ /* 0x000fe400078e00ff */
[----:B------:R-:W-:-:S07]  /*2ca30*/  IMAD.MOV.U32 R3, RZ, RZ, R14 ;  /* 0x000000ffff037224 */ /* 0x000fce00078e000e */
[----:B------:R-:W-:Y:S05]  /*2ca40*/  WARPSYNC.COLLECTIVE R15, `(.L_x_3674) ;  /* 0x000000000f087348 */ /* 0x000fea0003c00000 */
[----:B------:R0:W1:Y:S02]  /*2ca50*/  SHFL.IDX P6, R14, R13, R12, R11 ;  /* 0x0000000c0d0e7389 */ /* 0x00006400000c000b */
[----:B01----:R-:W-:Y:S01]  /*2ca60*/  ENDCOLLECTIVE ;  /* 0x000000000000791b */ /* 0x003fe20003800000 */
.L_x_3674:
        /* <DEDUP_REMOVED lines=15> */
.L_x_3675:
[----:B------:R-:W-:Y:S02]  /*2cb60*/  @P0 IMAD R6, R5, 0x2, R22 ;  /* 0x0000000205060824 */ /* 0x000fe400078e0216 */
[----:B------:R-:W-:Y:S02]  /*2cb70*/  IMAD.MOV.U32 R13, RZ, RZ, R4 ;  /* 0x000000ffff0d7224 */ /* 0x000fe400078e0004 */
[----:B------:R-:W-:Y:S02]  /*2cb80*/  IMAD.MOV.U32 R12, RZ, RZ, 0x3 ;  /* 0x00000003ff0c7424 */ /* 0x000fe400078e00ff */
[----:B------:R-:W-:-:S07]  /*2cb90*/  IMAD.MOV.U32 R3, RZ, RZ, R14 ;  /* 0x000000ffff037224 */ /* 0x000fce00078e000e */
[----:B------:R-:W-:Y:S05]  /*2cba0*/  WARPSYNC.COLLECTIVE R15, `(.L_x_3676) ;  /* 0x000000000f087348 */ /* 0x000fea0003c00000 */
[----:B------:R0:W1:Y:S02]  /*2cbb0*/  SHFL.IDX P6, R14, R13, R12, R11 ;  /* 0x0000000c0d0e7389 */ /* 0x00006400000c000b */
[----:B01----:R-:W-:Y:S01]  /*2cbc0*/  ENDCOLLECTIVE ;  /* 0x000000000000791b */ /* 0x003fe20003800000 */
.L_x_3676:
        /* <DEDUP_REMOVED lines=15> */
.L_x_3677:
[----:B------:R-:W-:Y:S02]  /*2ccc0*/  @P0 IMAD R6, R5, 0x2, R22 ;  /* 0x0000000205060824 */ /* 0x000fe400078e0216 */
[----:B------:R-:W-:Y:S02]  /*2ccd0*/  IMAD.MOV.U32 R13, RZ, RZ, R4 ;  /* 0x000000ffff0d7224 */ /* 0x000fe400078e0004 */
[----:B------:R-:W-:Y:S02]  /*2cce0*/  IMAD.MOV.U32 R12, RZ, RZ, 0x4 ;  /* 0x00000004ff0c7424 */ /* 0x000fe400078e00ff */
[----:B------:R-:W-:-:S07]  /*2ccf0*/  IMAD.MOV.U32 R3, RZ, RZ, R14 ;  /* 0x000000ffff037224 */ /* 0x000fce00078e000e */
[----:B------:R-:W-:Y:S05]  /*2cd00*/  WARPSYNC.COLLECTIVE R15, `(.L_x_3678) ;  /* 0x000000000f087348 */ /* 0x000fea0003c00000 */
[----:B------:R0:W1:Y:S02]  /*2cd10*/  SHFL.IDX P6, R14, R13, R12, R11 ;  /* 0x0000000c0d0e7389 */ /* 0x00006400000c000b */
[----:B01----:R-:W-:Y:S01]  /*2cd20*/  ENDCOLLECTIVE ;  /* 0x000000000000791b */ /* 0x003fe20003800000 */
.L_x_3678:
        /* <DEDUP_REMOVED lines=15> */
.L_x_3679:
[----:B------:R-:W-:Y:S02]  /*2ce20*/  @P0 IMAD R6, R5, 0x2, R22 ;  /* 0x0000000205060824 */ /* 0x000fe400078e0216 */
[----:B------:R-:W-:Y:S02]  /*2ce30*/  IMAD.MOV.U32 R13, RZ, RZ, R4 ;  /* 0x000000ffff0d7224 */ /* 0x000fe400078e0004 */
[----:B------:R-:W-:Y:S02]  /*2ce40*/  IMAD.MOV.U32 R12, RZ, RZ, 0x5 ;  /* 0x00000005ff0c7424 */ /* 0x000fe400078e00ff */
[----:B------:R-:W-:-:S07]  /*2ce50*/  IMAD.MOV.U32 R3, RZ, RZ, R14 ;  /* 0x000000ffff037224 */ /* 0x000fce00078e000e */
[----:B------:R-:W-:Y:S05]  /*2ce60*/  WARPSYNC.COLLECTIVE R15, `(.L_x_3680) ;  /* 0x000000000f087348 */ /* 0x000fea0003c00000 */
[----:B------:R0:W1:Y:S02]  /*2ce70*/  SHFL.IDX P6, R14, R13, R12, R11 ;  /* 0x0000000c0d0e7389 */ /* 0x00006400000c000b */
[----:B01----:R-:W-:Y:S01]  /*2ce80*/  ENDCOLLECTIVE ;  /* 0x000000000000791b */ /* 0x003fe20003800000 */
.L_x_3680:
        /* <DEDUP_REMOVED lines=10> */
.L_x_3681:
[----:B------:R-:W-:Y:S01]  /*2cf30*/  @!PT LDS RZ, [RZ] ;  /* 0x00000000fffff984 */ /* 0x000fe20000000800 */
[----:B------:R-:W-:Y:S01]  /*2cf40*/  @!PT LDS RZ, [RZ] ;  /* 0x00000000fffff984 */ /* 0x000fe20000000800 */
[----:B------:R-:W-:Y:S01]  /*2cf50*/  @!PT LDS RZ, [RZ] ;  /* 0x00000000fffff984 */ /* 0x000fe20000000800 */
[----:B------:R1:W-:Y:S01]  /*2cf60*/  @P0 LDGSTS.E.BYPASS.LTC128B.128 [R6+0x1e400], desc[UR36][R2.64], !P2 ;  /* 0x1e40000002060fae */ /* 0x0003e2000d101d64 */
[----:B------:R-:W-:Y:S01]  /*2cf70*/  IMAD.MOV.U32 R0, RZ, RZ, R14 ;  /* 0x000000ffff007224 */ /* 0x000fe200078e000e */
[----:B------:R-:W-:Y:S06]  /*2cf80*/  BRA `(.L_x_3682) ;  /* 0xffffffac00d47947 */ /* 0x000fec000383ffff */
.L_x_3603:
[----:B------:R-:W-:Y:S01]  /*2cf90*/  IMAD.MOV.U32 R13, RZ, RZ, R4 ;  /* 0x000000ffff0d7224 */ /* 0x000fe200078e0004 */
[----:B------:R-:W-:Y:S01]  /*2cfa0*/  LOP3.LUT R23, R23, 0xffffdfff, RZ, 0xc0, !PT ;  /* 0xffffdfff17177812 */ /* 0x000fe200078ec0ff */
        /* <DEDUP_REMOVED lines=8> */
.L_x_3683:
[----:B------:R-:W-:Y:S01]  /*2d030*/  ISETP.GE.AND P2, PT, R36, R37, PT ;  /* 0x000000252400720c */ /* 0x000fe20003f46270 */
[----:B------:R-:W-:-:S12]  /*2d040*/  IMAD.MOV.U32 R13, RZ, RZ, R0 ;  /* 0x000000ffff0d7224 */ /* 0x000fd800078e0000 */
[----:B------:R-:W-:-:S04]  /*2d050*/  @P2 LOP3.LUT R23, R23, 0x2000, RZ, 0xfc, !PT ;  /* 0x0000200017172812 */ /* 0x000fc800078efcff */
[----:B------:R-:W-:Y:S01]  /*2d060*/  LOP3.LUT R23, R23, 0xffffefff, RZ, 0xc0, !PT ;  /* 0xffffefff17177812 */ /* 0x000fe200078ec0ff */
[----:B------:R-:W-:-:S07]  /*2d070*/  IMAD.MOV.U32 R2, RZ, RZ, R14 ;  /* 0x000000ffff027224 */ /* 0x000fce00078e000e */
[----:B------:R-:W-:Y:S05]  /*2d080*/  WARPSYNC.COLLECTIVE R15, `(.L_x_3684) ;  /* 0x000000000f087348 */ /* 0x000fea0003c00000 */
[----:B------:R0:W1:Y:S02]  /*2d090*/  SHFL.IDX P6, R14, R13, R12, R11 ;  /* 0x0000000c0d0e7389 */ /* 0x00006400000c000b */
[----:B01----:R-:W-:Y:S01]  /*2d0a0*/  ENDCOLLECTIVE ;  /* 0x000000000000791b */ /* 0x003fe20003800000 */
.L_x_3684:
[----:B------:R-:W-:Y:S02]  /*2d0b0*/  IMAD.MOV.U32 R13, RZ, RZ, R4 ;  /* 0x000000ffff0d7224 */ /* 0x000fe400078e0004 */
[----:B------:R-:W-:Y:S02]  /*2d0c0*/  IMAD.MOV.U32 R12, RZ, RZ, 0x1 ;  /* 0x00000001ff0c7424 */ /* 0x000fe400078e00ff */
[----:B------:R-:W-:-:S07]  /*2d0d0*/  IMAD.MOV.U32 R3, RZ, RZ, R14 ;  /* 0x000000ffff037224 */ /* 0x000fce00078e000e */
[----:B------:R-:W-:Y:S05]  /*2d0e0*/  WARPSYNC.COLLECTIVE R15, `(.L_x_3685) ;  /* 0x000000000f087348 */ /* 0x000fea0003c00000 */
[----:B------:R0:W1:Y:S02]  /*2d0f0*/  SHFL.IDX P6, R14, R13, R12, R11 ;  /* 0x0000000c0d0e7389 */ /* 0x00006400000c000b */
[----:B01----:R-:W-:Y:S01]  /*2d100*/  ENDCOLLECTIVE ;  /* 0x000000000000791b */ /* 0x003fe20003800000 */
.L_x_3685:
        /* <DEDUP_REMOVED lines=13> */
.L_x_3686:
[----:B------:R-:W-:-:S05]  /*2d1e0*/  VIADD R2, R36, 0x10 ;  /* 0x0000001024027836 */ /* 0x000fca0000000000 */
[----:B------:R-:W-:Y:S01]  /*2d1f0*/  ISETP.GE.AND P2, PT, R2, R37, PT ;  /* 0x000000250200720c */ /* 0x000fe20003f46270 */
[----:B------:R-:W-:Y:S02]  /*2d200*/  IMAD.MOV.U32 R13, RZ, RZ, R4 ;  /* 0x000000ffff0d7224 */ /* 0x000fe400078e0004 */
[----:B------:R-:W-:-:S10]  /*2d210*/  IMAD.MOV.U32 R12, RZ, RZ, 0x2 ;  /* 0x00000002ff0c7424 */ /* 0x000fd400078e00ff */
[----:B------:R-:W-:Y:S01]  /*2d220*/  @P2 LOP3.LUT R23, R23, 0x1000, RZ, 0xfc, !PT ;  /* 0x0000100017172812 */ /* 0x000fe200078efcff */
[----:B------:R-:W-:-:S03]  /*2d230*/  IMAD.MOV.U32 R11, RZ, RZ, R14 ;  /* 0x000000ffff0b7224 */ /* 0x000fc600078e000e */
[----:B------:R-:W-:Y:S02]  /*2d240*/  LOP3.LUT R23, R23, 0xfffff7ff, RZ, 0xc0, !PT ;  /* 0xfffff7ff17177812 */ /* 0x000fe400078ec0ff */
[----:B------:R-:W-:-:S05]  /*2d250*/  @!P2 LEA R11, P1, R20, R11, 0x1 ;  /* 0x0000000b140ba211 */ /* 0x000fca00078208ff */
[----:B------:R-:W-:Y:S02]  /*2d260*/  @!P2 IMAD.MOV.U32 R2, RZ, RZ, R11 ;  /* 0x000000ffff02a224 */ /* 0x000fe400078e000b */
[----:B------:R-:W-:Y:S02]  /*2d270*/  IMAD.MOV.U32 R11, RZ, RZ, 0x181f ;  /* 0x0000181fff0b7424 */ /* 0x000fe400078e00ff */
[----:B------:R-:W-:-:S07]  /*2d280*/  @!P2 IMAD.X R6, RZ, RZ, R6, P1 ;  /* 0x000000ffff06a224 */ /* 0x000fce00008e0606 */
[----:B------:R-:W-:Y:S05]  /*2d290*/  WARPSYNC.COLLECTIVE R15, `(.L_x_3687) ;  /* 0x000000000f087348 */ /* 0x000fea0003c00000 */
[----:B------:R0:W1:Y:S02]  /*2d2a0*/  SHFL.IDX P6, R14, R13, R12, R11 ;  /* 0x0000000c0d0e7389 */ /* 0x00006400000c000b */
[----:B01----:R-:W-:Y:S01]  /*2d2b0*/  ENDCOLLECTIVE ;  /* 0x000000000000791b */ /* 0x003fe20003800000 */
.L_x_3687:
[----:B------:R-:W-:-:S05]  /*2d2c0*/  @!P2 IMAD.MOV.U32 R3, RZ, RZ, R6 ;  /* 0x000000ffff03a224 */ /* 0x000fca00078e0006 */
        /* <DEDUP_REMOVED lines=11> */
.L_x_3688:
        /* <DEDUP_REMOVED lines=8> */
.L_x_3689:
        /* <DEDUP_REMOVED lines=15> */
.L_x_3690:
[----:B------:R-:W-:Y:S01]  /*2d4f0*/  @P2 LOP3.LUT R23, R23, 0x200, RZ, 0xfc, !PT ;  /* 0x0000020017172812 */ /* 0x000fe200078efcff */
[----:B------:R-:W-:-:S03]  /*2d500*/  IMAD.MOV.U32 R13, RZ, RZ, R4 ;  /* 0x000000ffff0d7224 */ /* 0x000fc600078e0004 */
[----:B------:R-:W-:Y:S01]  /*2d510*/  LOP3.LUT R23, R23, 0xfffffeff, RZ, 0xc0, !PT ;  /* 0xfffffeff17177812 */ /* 0x000fe200078ec0ff */
        /* <DEDUP_REMOVED lines=9> */
.L_x_3691:
        /* <DEDUP_REMOVED lines=11> */
.L_x_3692:
[----:B------:R-:W-:-:S04]  /*2d660*/  @P2 LOP3.LUT R23, R23, 0x100, RZ, 0xfc, !PT ;  /* 0x0000010017172812 */ /* 0x000fc800078efcff */
[----:B------:R-:W-:Y:S01]  /*2d670*/  LOP3.LUT R23, R23, 0xffffff7f, RZ, 0xc0, !PT ;  /* 0xffffff7f17177812 */ /* 0x000fe200078ec0ff */
[----:B------:R-:W-:Y:S02]  /*2d680*/  IMAD.MOV.U32 R12, RZ, RZ, 0x5 ;  /* 0x00000005ff0c7424 */ /* 0x000fe400078e00ff */
[----:B------:R-:W-:-:S05]  /*2d690*/  IMAD.MOV.U32 R9, RZ, RZ, R14 ;  /* 0x000000ffff097224 */ /* 0x000fca00078e000e */
[----:B------:R-:W-:-:S05]  /*2d6a0*/  @!P2 LEA R13, P1, R20, R9, 0x1 ;  /* 0x00000009140da211 */ /* 0x000fca00078208ff */
[----:B------:R-:W-:Y:S02]  /*2d6b0*/  @!P2 IMAD.X R9, RZ, RZ, R2, P1 ;  /* 0x000000ffff09a224 */ /* 0x000fe400008e0602 */
[----:B------:R-:W-:Y:S02]  /*2d6c0*/  @!P2 IMAD.MOV.U32 R2, RZ, RZ, R13 ;  /* 0x000000ffff02a224 */ /* 0x000fe400078e000d */
[----:B------:R-:W-:Y:S02]  /*2d6d0*/  IMAD.MOV.U32 R13, RZ, RZ, R4 ;  /* 0x000000ffff0d7224 */ /* 0x000fe400078e0004 */
[----:B------:R-:W-:-:S07]  /*2d6e0*/  @!P2 IMAD.MOV.U32 R3, RZ, RZ, R9 ;  /* 0x000000ffff03a224 */ /* 0x000fce00078e0009 */
[----:B------:R-:W-:Y:S05]  /*2d6f0*/  WARPSYNC.COLLECTIVE R15, `(.L_x_3693) ;  /* 0x000000000f087348 */ /* 0x000fea0003c00000 */
[----:B------:R0:W1:Y:S02]  /*2d700*/  SHFL.IDX P6, R14, R13, R12, R11 ;  /* 0x0000000c0d0e7389 */ /* 0x00006400000c000b */
[----:B01----:R-:W-:Y:S01]  /*2d710*/  ENDCOLLECTIVE ;  /* 0x000000000000791b */ /* 0x003fe20003800000 */
.L_x_3693:
        /* <DEDUP_REMOVED lines=11> */
.L_x_3694:
        /* <DEDUP_REMOVED lines=8> */
.L_x_3695:
[----:B------:R-:W-:-:S05]  /*2d850*/  @!P2 LEA R7, P1, R20, R7, 0x1 ;  /* 0x000000071407a211 */ /* 0x000fca00078208ff */
[----:B------:R-:W-:Y:S02]  /*2d860*/  @!P2 IMAD.X R6, RZ, RZ, R6, P1 ;  /* 0x000000ffff06a224 */ /* 0x000fe400008e0606 */
[----:B------:R-:W-:Y:S02]  /*2d870*/  @!P2 IMAD.MOV.U32 R2, RZ, RZ, R7 ;  /* 0x000000ffff02a224 */ /* 0x000fe400078e0007 */
[----:B------:R-:W-:Y:S02]  /*2d880*/  @!P2 IMAD.MOV.U32 R3, RZ, RZ, R6 ;  /* 0x000000ffff03a224 */ /* 0x000fe400078e0006 */
[----:B------:R-:W-:Y:S02]  /*2d890*/  IMAD.MOV.U32 R13, RZ, RZ, R0 ;  /* 0x000000ffff0d7224 */ /* 0x000fe400078e0000 */
[----:B------:R-:W-:Y:S01]  /*2d8a0*/  VIADD R6, R36, 0x60 ;  /* 0x0000006024067836 */ /* 0x000fe20000000000 */
[----:B------:R-:W-:Y:S01]  /*2d8b0*/  @!PT LDS RZ, [RZ] ;  /* 0x00000000fffff984 */ /* 0x000fe20000000800 */
[----:B------:R-:W-:Y:S01]  /*2d8c0*/  @!PT LDS RZ, [RZ] ;  /* 0x00000000fffff984 */ /* 0x000fe20000000800 */
[----:B------:R-:W-:Y:S01]  /*2d8d0*/  @!PT LDS RZ, [RZ] ;  /* 0x00000000fffff984 */ /* 0x000fe20000000800 */
[----:B------:R0:W-:Y:S04]  /*2d8e0*/  @!P2 LDGSTS.E.BYPASS.LTC128B.128 [R26+0x1ac00], desc[UR36][R2.64], !P0 ;  /* 0x1ac00000021aafae */ /* 0x0001e8000c101d64 */
[----:B------:R-:W-:Y:S01]  /*2d8f0*/  ISETP.GE.AND P2, PT, R6, R37, PT ;  /* 0x000000250600720c */ /* 0x000fe20003f46270 */
[----:B0-----:R-:W-:-:S12]  /*2d900*/  IMAD.MOV.U32 R2, RZ, RZ, R14 ;  /* 0x000000ffff027224 */ /* 0x001fd800078e000e */
[----:B------:R-:W-:Y:S05]  /*2d910*/  WARPSYNC.COLLECTIVE R15, `(.L_x_3696) ;  /* 0x000000000f087348 */ /* 0x000fea0003c00000 */
[----:B------:R0:W1:Y:S02]  /*2d920*/  SHFL.IDX P6, R14, R13, R12, R11 ;  /* 0x0000000c0d0e7389 */ /* 0x00006400000c000b */
[----:B01----:R-:W-:Y:S01]  /*2d930*/  ENDCOLLECTIVE ;  /* 0x000000000000791b */ /* 0x003fe20003800000 */
.L_x_3696:
[----:B------:R-:W-:Y:S01]  /*2d940*/  @P2 LOP3.LUT R23, R23, 0x40, RZ, 0xfc, !PT ;  /* 0x0000004017172812 */ /* 0x000fe200078efcff */
[----:B------:R-:W-:Y:S02]  /*2d950*/  IMAD.MOV.U32 R13, RZ, RZ, R4 ;  /* 0x000000ffff0d7224 */ /* 0x000fe400078e0004 */
[----:B------:R-:W-:Y:S02]  /*2d960*/  IMAD.MOV.U32 R12, RZ, RZ, 0x7 ;  /* 0x00000007ff0c7424 */ /* 0x000fe400078e00ff */
[----:B------:R-:W-:-:S07]  /*2d970*/  IMAD.MOV.U32 R5, RZ, RZ, R14 ;  /* 0x000000ffff057224 */ /* 0x000fce00078e000e */
[----:B------:R-:W-:Y:S05]  /*2d980*/  WARPSYNC.COLLECTIVE R15, `(.L_x_3697) ;  /* 0x000000000f087348 */ /* 0x000fea0003c00000 */
[----:B------:R0:W1:Y:S02]  /*2d990*/  SHFL.IDX P6, R14, R13, R12, R11 ;  /* 0x0000000c0d0e7389 */ /* 0x00006400000c000b */
[----:B01----:R-:W-:Y:S01]  /*2d9a0*/  ENDCOLLECTIVE ;  /* 0x000000000000791b */ /* 0x003fe20003800000 */
.L_x_3697:
        /* <DEDUP_REMOVED lines=13> */
.L_x_3698:
[----:B------:R-:W-:Y:S01]  /*2da80*/  IMAD.MOV.U32 R0, RZ, RZ, R14 ;  /* 0x000000ffff007224 */ /* 0x000fe200078e000e */
[----:B------:R-:W-:Y:S06]  /*2da90*/  BRA `(.L_x_3699) ;  /* 0xffffffb000087947 */ /* 0x000fec000383ffff */
.L_x_3607:
        /* <DEDUP_REMOVED lines=8> */
.L_x_3701:
[----:B------:R-:W-:Y:S05]  /*2db20*/  BSYNC B0 ;  /* 0x0000000000007941 */ /* 0x000fea0003800000 */
.L_x_3700:
        /* <DEDUP_REMOVED lines=9> */
.L_x_3702:
[----:B------:R-:W-:Y:S02]  /*2dbc0*/  IMAD.MOV.U32 R13, RZ, RZ, R4 ;  /* 0x000000ffff0d7224 */ /* 0x000fe400078e0004 */
[----:B------:R-:W-:Y:S01]  /*2dbd0*/  IMAD.MOV.U32 R12, RZ, RZ, 0x1 ;  /* 0x00000001ff0c7424 */ /* 0x000fe200078e00ff */
[----:B------:R-:W-:-:S13]  /*2dbe0*/  @!P5 LEA R5, P0, R8, R14, 0x1 ;  /* 0x0000000e0805d211 */ /* 0x000fda00078008ff */
[----:B------:R-:W-:Y:S05]  /*2dbf0*/  WARPSYNC.COLLECTIVE R15, `(.L_x_3703) ;  /* 0x000000000f087348 */ /* 0x000fea0003c00000 */
[----:B------:R0:W1:Y:S02]  /*2dc00*/  SHFL.IDX P6, R14, R13, R12, R11 ;  /* 0x0000000c0d0e7389 */ /* 0x00006400000c000b */
[----:B01----:R-:W-:Y:S01]  /*2dc10*/  ENDCOLLECTIVE ;  /* 0x000000000000791b */ /* 0x003fe20003800000 */
.L_x_3703:
        /* <DEDUP_REMOVED lines=15> */
.L_x_3704:
        /* <DEDUP_REMOVED lines=17> */
.L_x_3705:
[----:B------:R-:W-:Y:S02]  /*2de20*/  IMAD.MOV.U32 R13, RZ, RZ, R0 ;  /* 0x000000ffff0d7224 */ /* 0x000fe400078e0000 */
[----:B------:R-:W-:-:S07]  /*2de30*/  IMAD.MOV.U32 R5, RZ, RZ, R14 ;  /* 0x000000ffff057224 */ /* 0x000fce00078e000e */
[----:B------:R-:W-:Y:S05]  /*2de40*/  WARPSYNC.COLLECTIVE R15, `(.L_x_3706) ;  /* 0x000000000f087348 */ /* 0x000fea0003c00000 */
[----:B------:R0:W1:Y:S02]  /*2de50*/  SHFL.IDX P6, R14, R13, R12, R11 ;  /* 0x0000000c0d0e7389 */ /* 0x00006400000c000b */
[----:B01----:R-:W-:Y:S01]  /*2de60*/  ENDCOLLECTIVE ;  /* 0x000000000000791b */ /* 0x003fe20003800000 */
.L_x_3706:
[----:B------:R-:W-:Y:S02]  /*2de70*/  IMAD.MOV.U32 R13, RZ, RZ, R4 ;  /* 0x000000ffff0d7224 */ /* 0x000fe400078e0004 */
[----:B------:R-:W-:Y:S01]  /*2de80*/  IMAD.MOV.U32 R12, RZ, RZ, 0x3 ;  /* 0x00000003ff0c7424 */ /* 0x000fe200078e00ff */
[----:B------:R-:W-:-:S13]  /*2de90*/  @!P5 LEA R6, P0, R8, R14, 0x1 ;  /* 0x0000000e0806d211 */ /* 0x000fda00078008ff */
[----:B------:R-:W-:Y:S05]  /*2dea0*/  WARPSYNC.COLLECTIVE R15, `(.L_x_3707) ;  /* 0x000000000f087348 */ /* 0x000fea0003c00000 */
[----:B------:R0:W1:Y:S02]  /*2deb0*/  SHFL.IDX P6, R14, R13, R12, R11 ;  /* 0x0000000c0d0e7389 */ /* 0x00006400000c000b */
[----:B01----:R-:W-:Y:S01]  /*2dec0*/  ENDCOLLECTIVE ;  /* 0x000000000000791b */ /* 0x003fe20003800000 */
.L_x_3707:
        /* <DEDUP_REMOVED lines=16> */
.L_x_3708:
        /* <DEDUP_REMOVED lines=17> */
.L_x_3709:
[----:B------:R-:W-:Y:S02]  /*2e0e0*/  IMAD.MOV.U32 R13, RZ, RZ, R0 ;  /* 0x000000ffff0d7224 */ /* 0x000fe400078e0000 */
[----:B------:R-:W-:-:S07]  /*2e0f0*/  IMAD.MOV.U32 R5, RZ, RZ, R14 ;  /* 0x000000ffff057224 */ /* 0x000fce00078e000e */
[----:B------:R-:W-:Y:S05]  /*2e100*/  WARPSYNC.COLLECTIVE R15, `(.L_x_3710) ;  /* 0x000000000f087348 */ /* 0x000fea0003c00000 */
[----:B------:R0:W1:Y:S02]  /*2e110*/  SHFL.IDX P6, R14, R13, R12, R11 ;  /* 0x0000000c0d0e7389 */ /* 0x00006400000c000b */
[----:B01----:R-:W-:Y:S01]  /*2e120*/  ENDCOLLECTIVE ;  /* 0x000000000000791b */ /* 0x003fe20003800000 */
.L_x_3710:
[----:B------:R-:W-:Y:S02]  /*2e130*/  IMAD.MOV.U32 R13, RZ, RZ, R4 ;  /* 0x000000ffff0d7224 */ /* 0x000fe400078e0004 */
[----:B------:R-:W-:Y:S01]  /*2e140*/  IMAD.MOV.U32 R12, RZ, RZ, 0x5 ;  /* 0x00000005ff0c7424 */ /* 0x000fe200078e00ff */
[----:B------:R-:W-:-:S13]  /*2e150*/  @!P5 LEA R6, P0, R8, R14, 0x1 ;  /* 0x0000000e0806d211 */ /* 0x000fda00078008ff */
[----:B------:R-:W-:Y:S05]  /*2e160*/  WARPSYNC.COLLECTIVE R15, `(.L_x_3711) ;  /* 0x000000000f087348 */ /* 0x000fea0003c00000 */
[----:B------:R0:W1:Y:S02]  /*2e170*/  SHFL.IDX P6, R14, R13, R12, R11 ;  /* 0x0000000c0d0e7389 */ /* 0x00006400000c000b */
[----:B01----:R-:W-:Y:S01]  /*2e180*/  ENDCOLLECTIVE ;  /* 0x000000000000791b */ /* 0x003fe20003800000 */
.L_x_3711:
        /* <DEDUP_REMOVED lines=16> */
.L_x_3712:
        /* <DEDUP_REMOVED lines=17> */
.L_x_3713:
[----:B------:R-:W-:Y:S02]  /*2e3a0*/  IMAD.MOV.U32 R13, RZ, RZ, R0 ;  /* 0x000000ffff0d7224 */ /* 0x000fe400078e0000 */
[----:B------:R-:W-:-:S07]  /*2e3b0*/  IMAD.MOV.U32 R5, RZ, RZ, R14 ;  /* 0x000000ffff057224 */ /* 0x000fce00078e000e */
[----:B------:R-:W-:Y:S05]  /*2e3c0*/  WARPSYNC.COLLECTIVE R15, `(.L_x_3714) ;  /* 0x000000000f087348 */ /* 0x000fea0003c00000 */
[----:B------:R0:W1:Y:S02]  /*2e3d0*/  SHFL.IDX P6, R14, R13, R12, R11 ;  /* 0x0000000c0d0e7389 */ /* 0x00006400000c000b */
[----:B01----:R-:W-:Y:S01]  /*2e3e0*/  ENDCOLLECTIVE ;  /* 0x000000000000791b */ /* 0x003fe20003800000 */
.L_x_3714:
[----:B------:R-:W-:Y:S02]  /*2e3f0*/  IMAD.MOV.U32 R13, RZ, RZ, R4 ;  /* 0x000000ffff0d7224 */ /* 0x000fe400078e0004 */
[----:B------:R-:W-:Y:S01]  /*2e400*/  IMAD.MOV.U32 R12, RZ, RZ, 0x7 ;  /* 0x00000007ff0c7424 */ /* 0x000fe200078e00ff */
[----:B------:R-:W-:-:S13]  /*2e410*/  @!P5 LEA R6, P0, R8, R14, 0x1 ;  /* 0x0000000e0806d211 */ /* 0x000fda00078008ff */
[----:B------:R-:W-:Y:S05]  /*2e420*/  WARPSYNC.COLLECTIVE R15, `(.L_x_3715) ;  /* 0x000000000f087348 */ /* 0x000fea0003c00000 */
[----:B------:R0:W1:Y:S02]  /*2e430*/  SHFL.IDX P6, R14, R13, R12, R11 ;  /* 0x0000000c0d0e7389 */ /* 0x00006400000c000b */
[----:B01----:R-:W-:Y:S01]  /*2e440*/  ENDCOLLECTIVE ;  /* 0x000000000000791b */ /* 0x003fe20003800000 */
.L_x_3715:
        /* <DEDUP_REMOVED lines=15> */
.L_x_3716:
[----:B------:R-:W-:Y:S05]  /*2e540*/  BRA `(.L_x_3717) ;  /* 0xffffffb0003c7947 */ /* 0x000fea000383ffff */
.L_x_3612:
[----:B0-----:R0:W1:Y:S02]  /*2e550*/  SYNCS.PHASECHK.TRANS64.TRYWAIT P0, [R22+URZ+0x32420], R3 ;  /* 0x03242003160075a7 */ /* 0x001064000800017f */
[----:B-1----:R-:W-:Y:S05]  /*2e560*/  @!P0 NANOSLEEP.SYNCS 0x989680 ;  /* 0x009896800000895d */ /* 0x002fea0003900000 */
[----:B------:R-:W1:Y:S02]  /*2e570*/  @!P0 SYNCS.PHASECHK.TRANS64 P0, [R22+URZ+0x32420], R3 ;  /* 0x03242003160085a7 */ /* 0x000e64000800007f */
[----:B-1----:R-:W-:Y:S05]  /*2e580*/  @!P0 BRA `(.L_x_3612) ;  /* 0xfffffffc00f08947 */ /* 0x002fea000383ffff */
[----:B------:R-:W-:Y:S05]  /*2e590*/  BRA `(.L_x_3718) ;  /* 0xffffffb000ac7947 */ /* 0x000fea000383ffff */
.L_x_3615:
[----:B-1----:R1:W2:Y:S02]  /*2e5a0*/  SYNCS.PHASECHK.TRANS64.TRYWAIT P0, [R17+URZ+0x32460], R0 ;  /* 0x03246000110075a7 */ /* 0x0022a4000800017f */
[----:B--2---:R-:W-:Y:S05]  /*2e5b0*/  @!P0 NANOSLEEP.SYNCS 0x989680 ;  /* 0x009896800000895d */ /* 0x004fea0003900000 */
[----:B------:R-:W2:Y:S02]  /*2e5c0*/  @!P0 SYNCS.PHASECHK.TRANS64 P0, [R17+URZ+0x32460], R0 ;  /* 0x03246000110085a7 */ /* 0x000ea4000800007f */
[----:B--2---:R-:W-:Y:S05]  /*2e5d0*/  @!P0 BRA `(.L_x_3615) ;  /* 0xfffffffc00f08947 */ /* 0x004fea000383ffff */
[----:B------:R-:W-:Y:S05]  /*2e5e0*/  BRA `(.L_x_3719) ;  /* 0xffffffb000b87947 */ /* 0x000fea000383ffff */
.L_x_3616:
        /* <DEDUP_REMOVED lines=8> */
.L_x_3721:
[----:B------:R-:W-:Y:S05]  /*2e670*/  BSYNC B0 ;  /* 0x0000000000007941 */ /* 0x000fea0003800000 */
.L_x_3720:
        /* <DEDUP_REMOVED lines=13> */
.L_x_3722:
        /* <DEDUP_REMOVED lines=9> */
.L_x_3723:
        /* <DEDUP_REMOVED lines=17> */
.L_x_3724:
[----:B------:R-:W-:Y:S02]  /*2e8f0*/  IMAD.MOV.U32 R13, RZ, RZ, R6 ;  /* 0x000000ffff0d7224 */ /* 0x000fe400078e0006 */
[----:B------:R-:W-:Y:S01]  /*2e900*/  IMAD.MOV.U32 R12, RZ, RZ, 0x2 ;  /* 0x00000002ff0c7424 */ /* 0x000fe200078e00ff */
[----:B------:R-:W-:-:S13]  /*2e910*/  IADD3 R2, P3, R14, R0, RZ ;  /* 0x000000000e027210 */ /* 0x000fda0007f7e0ff */
[----:B------:R-:W-:Y:S05]  /*2e920*/  WARPSYNC.COLLECTIVE R15, `(.L_x_3725) ;  /* 0x000000000f087348 */ /* 0x000fea0003c00000 */
[----:B------:R0:W1:Y:S02]  /*2e930*/  SHFL.IDX P6, R14, R13, R12, R11 ;  /* 0x0000000c0d0e7389 */ /* 0x00006400000c000b */
[----:B01----:R-:W-:Y:S01]  /*2e940*/  ENDCOLLECTIVE ;  /* 0x000000000000791b */ /* 0x003fe20003800000 */
.L_x_3725:
        /* <DEDUP_REMOVED lines=17> */
.L_x_3726:
[----:B------:R-:W-:Y:S02]  /*2ea60*/  IMAD.MOV.U32 R13, RZ, RZ, R6 ;  /* 0x000000ffff0d7224 */ /* 0x000fe400078e0006 */
[----:B------:R-:W-:Y:S01]  /*2ea70*/  IMAD.MOV.U32 R12, RZ, RZ, 0x3 ;  /* 0x00000003ff0c7424 */ /* 0x000fe200078e00ff */
[----:B------:R-:W-:-:S13]  /*2ea80*/  IADD3 R2, P3, R14, R0, RZ ;  /* 0x000000000e027210 */ /* 0x000fda0007f7e0ff */
[----:B------:R-:W-:Y:S05]  /*2ea90*/  WARPSYNC.COLLECTIVE R15, `(.L_x_3727) ;  /* 0x000000000f087348 */ /* 0x000fea0003c00000 */
[----:B------:R0:W1:Y:S02]  /*2eaa0*/  SHFL.IDX P6, R14, R13, R12, R11 ;  /* 0x0000000c0d0e7389 */ /* 0x00006400000c000b */
[----:B01----:R-:W-:Y:S01]  /*2eab0*/  ENDCOLLECTIVE ;  /* 0x000000000000791b */ /* 0x003fe20003800000 */
.L_x_3727:
        /* <DEDUP_REMOVED lines=17> */
.L_x_3728:
[----:B------:R-:W-:Y:S02]  /*2ebd0*/  IMAD.MOV.U32 R13, RZ, RZ, R6 ;  /* 0x000000ffff0d7224 */ /* 0x000fe400078e0006 */
[----:B------:R-:W-:Y:S01]  /*2ebe0*/  IMAD.MOV.U32 R12, RZ, RZ, 0x4 ;  /* 0x00000004ff0c7424 */ /* 0x000fe200078e00ff */
[----:B------:R-:W-:-:S13]  /*2ebf0*/  IADD3 R2, P3, R14, R0, RZ ;  /* 0x000000000e027210 */ /* 0x000fda0007f7e0ff */
[----:B------:R-:W-:Y:S05]  /*2ec00*/  WARPSYNC.COLLECTIVE R15, `(.L_x_3729) ;  /* 0x000000000f087348 */ /* 0x000fea0003c00000 */
[----:B------:R0:W1:Y:S02]  /*2ec10*/  SHFL.IDX P6, R14, R13, R12, R11 ;  /* 0x0000000c0d0e7389 */ /* 0x00006400000c000b */
[----:B01----:R-:W-:Y:S01]  /*2ec20*/  ENDCOLLECTIVE ;  /* 0x000000000000791b */ /* 0x003fe20003800000 */
.L_x_3729:
        /* <DEDUP_REMOVED lines=17> */
.L_x_3730:
[----:B------:R-:W-:Y:S02]  /*2ed40*/  IMAD.MOV.U32 R13, RZ, RZ, R6 ;  /* 0x000000ffff0d7224 */ /* 0x000fe400078e0006 */
[----:B------:R-:W-:Y:S01]  /*2ed50*/  IMAD.MOV.U32 R12, RZ, RZ, 0x5 ;  /* 0x00000005ff0c7424 */ /* 0x000fe200078e00ff */
[----:B------:R-:W-:-:S13]  /*2ed60*/  IADD3 R2, P3, R14, R0, RZ ;  /* 0x000000000e027210 */ /* 0x000fda0007f7e0ff */
[----:B------:R-:W-:Y:S05]  /*2ed70*/  WARPSYNC.COLLECTIVE R15, `(.L_x_3731) ;  /* 0x000000000f087348 */ /* 0x000fea0003c00000 */
[----:B------:R0:W1:Y:S02]  /*2ed80*/  SHFL.IDX P6, R14, R13, R12, R11 ;  /* 0x0000000c0d0e7389 */ /* 0x00006400000c000b */
[----:B01----:R-:W-:Y:S01]  /*2ed90*/  ENDCOLLECTIVE ;  /* 0x000000000000791b */ /* 0x003fe20003800000 */
.L_x_3731:
        /* <DEDUP_REMOVED lines=12> */
.L_x_3732:
        /* <DEDUP_REMOVED lines=9> */
.L_x_3623:
[----:B-1----:R1:W2:Y:S02]  /*2eef0*/  SYNCS.PHASECHK.TRANS64.TRYWAIT P0, [R10+URZ+0x32440], R20 ;  /* 0x032440140a0075a7 */ /* 0x0022a4000800017f */
[----:B--2---:R-:W-:Y:S05]  /*2ef00*/  @!P0 NANOSLEEP.SYNCS 0x989680 ;  /* 0x009896800000895d */ /* 0x004fea0003900000 */
[----:B------:R-:W2:Y:S02]  /*2ef10*/  @!P0 SYNCS.PHASECHK.TRANS64 P0, [R10+URZ+0x32440], R20 ;  /* 0x032440140a0085a7 */ /* 0x000ea4000800007f */
[----:B--2---:R-:W-:Y:S05]  /*2ef20*/  @!P0 BRA `(.L_x_3623) ;  /* 0xfffffffc00f08947 */ /* 0x004fea000383ffff */
[----:B------:R-:W-:Y:S05]  /*2ef30*/  BRA `(.L_x_3734) ;  /* 0xffffffb4003c7947 */ /* 0x000fea000383ffff */
.L_x_3624:
        /* <DEDUP_REMOVED lines=8> */
.L_x_3736:
[----:B------:R-:W-:Y:S05]  /*2efc0*/  BSYNC B1 ;  /* 0x0000000000017941 */ /* 0x000fea0003800000 */
.L_x_3735:
        /* <DEDUP_REMOVED lines=9> */
.L_x_3737:
[----:B------:R-:W-:Y:S02]  /*2f060*/  IMAD.MOV.U32 R13, RZ, RZ, R8 ;  /* 0x000000ffff0d7224 */ /* 0x000fe400078e0008 */
[----:B------:R-:W-:Y:S02]  /*2f070*/  IMAD.MOV.U32 R12, RZ, RZ, 0x1 ;  /* 0x00000001ff0c7424 */ /* 0x000fe400078e00ff */
[----:B------:R-:W-:-:S07]  /*2f080*/  IMAD.MOV.U32 R2, RZ, RZ, R14 ;  /* 0x000000ffff027224 */ /* 0x000fce00078e000e */
[----:B------:R-:W-:Y:S05]  /*2f090*/  WARPSYNC.COLLECTIVE R15, `(.L_x_3738) ;  /* 0x000000000f087348 */ /* 0x000fea0003c00000 */
[----:B------:R0:W1:Y:S02]  /*2f0a0*/  SHFL.IDX P6, R14, R13, R12, R11 ;  /* 0x0000000c0d0e7389 */ /* 0x00006400000c000b */
[----:B01----:R-:W-:Y:S01]  /*2f0b0*/  ENDCOLLECTIVE ;  /* 0x000000000000791b */ /* 0x003fe20003800000 */
.L_x_3738:
        /* <DEDUP_REMOVED lines=11> */
.L_x_3739:
[----:B------:R-:W-:Y:S02]  /*2f170*/  IMAD.MOV.U32 R13, RZ, RZ, R8 ;  /* 0x000000ffff0d7224 */ /* 0x000fe400078e0008 */
[----:B------:R-:W-:Y:S02]  /*2f180*/  IMAD.MOV.U32 R12, RZ, RZ, 0x2 ;  /* 0x00000002ff0c7424 */ /* 0x000fe400078e00ff */
[----:B------:R-:W-:-:S07]  /*2f190*/  IMAD.MOV.U32 R2, RZ, RZ, R14 ;  /* 0x000000ffff027224 */ /* 0x000fce00078e000e */
[----:B------:R-:W-:Y:S05]  /*2f1a0*/  WARPSYNC.COLLECTIVE R15, `(.L_x_3740) ;  /* 0x000000000f087348 */ /* 0x000fea0003c00000 */
[----:B------:R0:W1:Y:S02]  /*2f1b0*/  SHFL.IDX P6, R14, R13, R12, R11 ;  /* 0x0000000c0d0e7389 */ /* 0x00006400000c000b */
[----:B01----:R-:W-:Y:S01]  /*2f1c0*/  ENDCOLLECTIVE ;  /* 0x000000000000791b */ /* 0x003fe20003800000 */
.L_x_3740:
        /* <DEDUP_REMOVED lines=11> */
.L_x_3741:
[----:B------:R-:W-:Y:S02]  /*2f280*/  IMAD.MOV.U32 R13, RZ, RZ, R8 ;  /* 0x000000ffff0d7224 */ /* 0x000fe400078e0008 */
[----:B------:R-:W-:Y:S02]  /*2f290*/  IMAD.MOV.U32 R12, RZ, RZ, 0x3 ;  /* 0x00000003ff0c7424 */ /* 0x000fe400078e00ff */
[----:B------:R-:W-:-:S07]  /*2f2a0*/  IMAD.MOV.U32 R2, RZ, RZ, R14 ;  /* 0x000000ffff027224 */ /* 0x000fce00078e000e */
[----:B------:R-:W-:Y:S05]  /*2f2b0*/  WARPSYNC.COLLECTIVE R15, `(.L_x_3742) ;  /* 0x000000000f087348 */ /* 0x000fea0003c00000 */
[----:B------:R0:W1:Y:S02]  /*2f2c0*/  SHFL.IDX P6, R14, R13, R12, R11 ;  /* 0x0000000c0d0e7389 */ /* 0x00006400000c000b */
[----:B01----:R-:W-:Y:S01]  /*2f2d0*/  ENDCOLLECTIVE ;  /* 0x000000000000791b */ /* 0x003fe20003800000 */
.L_x_3742:
        /* <DEDUP_REMOVED lines=11> */
.L_x_3743:
[----:B------:R-:W-:Y:S02]  /*2f390*/  IMAD.MOV.U32 R13, RZ, RZ, R8 ;  /* 0x000000ffff0d7224 */ /* 0x000fe400078e0008 */
[----:B------:R-:W-:Y:S02]  /*2f3a0*/  IMAD.MOV.U32 R12, RZ, RZ, 0x4 ;  /* 0x00000004ff0c7424 */ /* 0x000fe400078e00ff */
[----:B------:R-:W-:-:S07]  /*2f3b0*/  IMAD.MOV.U32 R2, RZ, RZ, R14 ;  /* 0x000000ffff027224 */ /* 0x000fce00078e000e */
[----:B------:R-:W-:Y:S05]  /*2f3c0*/  WARPSYNC.COLLECTIVE R15, `(.L_x_3744) ;  /* 0x000000000f087348 */ /* 0x000fea0003c00000 */
[----:B------:R0:W1:Y:S02]  /*2f3d0*/  SHFL.IDX P6, R14, R13, R12, R11 ;  /* 0x0000000c0d0e7389 */ /* 0x00006400000c000b */
[----:B01----:R-:W-:Y:S01]  /*2f3e0*/  ENDCOLLECTIVE ;  /* 0x000000000000791b */ /* 0x003fe20003800000 */
.L_x_3744:
        /* <DEDUP_REMOVED lines=11> */
.L_x_3745:
[----:B------:R-:W-:Y:S02]  /*2f4a0*/  IMAD.MOV.U32 R13, RZ, RZ, R8 ;  /* 0x000000ffff0d7224 */ /* 0x000fe400078e0008 */
[----:B------:R-:W-:Y:S02]  /*2f4b0*/  IMAD.MOV.U32 R12, RZ, RZ, 0x5 ;  /* 0x00000005ff0c7424 */ /* 0x000fe400078e00ff */
[----:B------:R-:W-:-:S07]  /*2f4c0*/  IMAD.MOV.U32 R2, RZ, RZ, R14 ;  /* 0x000000ffff027224 */ /* 0x000fce00078e000e */
[----:B------:R-:W-:Y:S05]  /*2f4d0*/  WARPSYNC.COLLECTIVE R15, `(.L_x_3746) ;  /* 0x000000000f087348 */ /* 0x000fea0003c00000 */
[----:B------:R0:W1:Y:S02]  /*2f4e0*/  SHFL.IDX P6, R14, R13, R12, R11 ;  /* 0x0000000c0d0e7389 */ /* 0x00006400000c000b */
[----:B01----:R-:W-:Y:S01]  /*2f4f0*/  ENDCOLLECTIVE ;  /* 0x000000000000791b */ /* 0x003fe20003800000 */
.L_x_3746:
        /* <DEDUP_REMOVED lines=11> */
.L_x_3747:
[----:B------:R-:W-:Y:S05]  /*2f5b0*/  BRA `(.L_x_3748) ;  /* 0xffffffb000647947 */ /* 0x000fea000383ffff */
.L_x_3629:
[----:B---3--:R3:W4:Y:S02]  /*2f5c0*/  SYNCS.PHASECHK.TRANS64.TRYWAIT P0, [R10+URZ+0x32460], R20 ;  /* 0x032460140a0075a7 */ /* 0x008724000800017f */
[----:B----4-:R-:W-:Y:S05]  /*2f5d0*/  @!P0 NANOSLEEP.SYNCS 0x989680 ;  /* 0x009896800000895d */ /* 0x010fea0003900000 */
[----:B------:R-:W4:Y:S02]  /*2f5e0*/  @!P0 SYNCS.PHASECHK.TRANS64 P0, [R10+URZ+0x32460], R20 ;  /* 0x032460140a0085a7 */ /* 0x000f24000800007f */
[----:B----4-:R-:W-:Y:S05]  /*2f5f0*/  @!P0 BRA `(.L_x_3629) ;  /* 0xfffffffc00f08947 */ /* 0x010fea000383ffff */
[----:B------:R-:W-:Y:S05]  /*2f600*/  BRA `(.L_x_3749) ;  /* 0xffffffb000b07947 */ /* 0x000fea000383ffff */
.L_x_3630:
        /* <DEDUP_REMOVED lines=8> */
.L_x_3751:
[----:B------:R-:W-:Y:S05]  /*2f690*/  BSYNC B1 ;  /* 0x0000000000017941 */ /* 0x000fea0003800000 */
.L_x_3750:
        /* <DEDUP_REMOVED lines=9> */
.L_x_3752:
[----:B------:R-:W-:Y:S02]  /*2f730*/  IMAD.MOV.U32 R13, RZ, RZ, R25 ;  /* 0x000000ffff0d7224 */ /* 0x000fe400078e0019 */
[----:B------:R-:W-:Y:S01]  /*2f740*/  IMAD.MOV.U32 R12, RZ, RZ, 0x1 ;  /* 0x00000001ff0c7424 */ /* 0x000fe200078e00ff */
[----:B------:R-:W-:-:S13]  /*2f750*/  IADD3 R2, P0, R14, R0, RZ ;  /* 0x000000000e027210 */ /* 0x000fda0007f1e0ff */
[----:B------:R-:W-:Y:S05]  /*2f760*/  WARPSYNC.COLLECTIVE R15, `(.L_x_3753) ;  /* 0x000000000f087348 */ /* 0x000fea0003c00000 */
[----:B------:R0:W1:Y:S02]  /*2f770*/  SHFL.IDX P6, R14, R13, R12, R11 ;  /* 0x0000000c0d0e7389 */ /* 0x00006400000c000b */
[----:B01----:R-:W-:Y:S01]  /*2f780*/  ENDCOLLECTIVE ;  /* 0x000000000000791b */ /* 0x003fe20003800000 */
.L_x_3753:
        /* <DEDUP_REMOVED lines=13> */
.L_x_3754:
[----:B------:R-:W-:Y:S02]  /*2f860*/  IMAD.MOV.U32 R13, RZ, RZ, R25 ;  /* 0x000000ffff0d7224 */ /* 0x000fe400078e0019 */
[----:B------:R-:W-:Y:S01]  /*2f870*/  IMAD.MOV.U32 R12, RZ, RZ, 0x2 ;  /* 0x00000002ff0c7424 */ /* 0x000fe200078e00ff */
[----:B------:R-:W-:-:S13]  /*2f880*/  IADD3 R2, P0, R14, R0, RZ ;  /* 0x000000000e027210 */ /* 0x000fda0007f1e0ff */
[----:B------:R-:W-:Y:S05]  /*2f890*/  WARPSYNC.COLLECTIVE R15, `(.L_x_3755) ;  /* 0x000000000f087348 */ /* 0x000fea0003c00000 */
[----:B------:R0:W1:Y:S02]  /*2f8a0*/  SHFL.IDX P6, R14, R13, R12, R11 ;  /* 0x0000000c0d0e7389 */ /* 0x00006400000c000b */
[----:B01----:R-:W-:Y:S01]  /*2f8b0*/  ENDCOLLECTIVE ;  /* 0x000000000000791b */ /* 0x003fe20003800000 */
.L_x_3755:
        /* <DEDUP_REMOVED lines=13> */
.L_x_3756:
[----:B------:R-:W-:Y:S02]  /*2f990*/  IMAD.MOV.U32 R13, RZ, RZ, R25 ;  /* 0x000000ffff0d7224 */ /* 0x000fe400078e0019 */
[----:B------:R-:W-:Y:S02]  /*2f9a0*/  IMAD.MOV.U32 R12, RZ, RZ, 0x3 ;  /* 0x00000003ff0c7424 */ /* 0x000fe400078e00ff */
[----:B------:R-:W-:-:S07]  /*2f9b0*/  IMAD.MOV.U32 R8, RZ, RZ, R14 ;  /* 0x000000ffff087224 */ /* 0x000fce00078e000e */
[----:B------:R-:W-:Y:S05]  /*2f9c0*/  WARPSYNC.COLLECTIVE R15, `(.L_x_3757) ;  /* 0x000000000f087348 */ /* 0x000fea0003c00000 */
[----:B------:R0:W1:Y:S02]  /*2f9d0*/  SHFL.IDX P6, R14, R13, R12, R11 ;  /* 0x0000000c0d0e7389 */ /* 0x00006400000c000b */
[----:B01----:R-:W-:Y:S01]  /*2f9e0*/  ENDCOLLECTIVE ;  /* 0x000000000000791b */ /* 0x003fe20003800000 */
.L_x_3757:
        /* <DEDUP_REMOVED lines=14> */
.L_x_3758:
[----:B------:R-:W-:Y:S02]  /*2fad0*/  IMAD.MOV.U32 R13, RZ, RZ, R25 ;  /* 0x000000ffff0d7224 */ /* 0x000fe400078e0019 */
[----:B------:R-:W-:Y:S01]  /*2fae0*/  IMAD.MOV.U32 R12, RZ, RZ, 0x4 ;  /* 0x00000004ff0c7424 */ /* 0x000fe200078e00ff */
[----:B------:R-:W-:-:S13]  /*2faf0*/  IADD3 R2, P0, R14, R0, RZ ;  /* 0x000000000e027210 */ /* 0x000fda0007f1e0ff */
[----:B------:R-:W-:Y:S05]  /*2fb00*/  WARPSYNC.COLLECTIVE R15, `(.L_x_3759) ;  /* 0x000000000f087348 */ /* 0x000fea0003c00000 */
[----:B------:R0:W1:Y:S02]  /*2fb10*/  SHFL.IDX P6, R14, R13, R12, R11 ;  /* 0x0000000c0d0e7389 */ /* 0x00006400000c000b */
[----:B01----:R-:W-:Y:S01]  /*2fb20*/  ENDCOLLECTIVE ;  /* 0x000000000000791b */ /* 0x003fe20003800000 */
.L_x_3759:
        /* <DEDUP_REMOVED lines=13> */
.L_x_3760:
[----:B------:R-:W-:Y:S02]  /*2fc00*/  IMAD.MOV.U32 R13, RZ, RZ, R25 ;  /* 0x000000ffff0d7224 */ /* 0x000fe400078e0019 */
[----:B------:R-:W-:Y:S01]  /*2fc10*/  IMAD.MOV.U32 R12, RZ, RZ, 0x5 ;  /* 0x00000005ff0c7424 */ /* 0x000fe200078e00ff */
[----:B------:R-:W-:-:S13]  /*2fc20*/  IADD3 R2, P0, R14, R0, RZ ;  /* 0x000000000e027210 */ /* 0x000fda0007f1e0ff */
[----:B------:R-:W-:Y:S05]  /*2fc30*/  WARPSYNC.COLLECTIVE R15, `(.L_x_3761) ;  /* 0x000000000f087348 */ /* 0x000fea0003c00000 */
[----:B------:R0:W1:Y:S02]  /*2fc40*/  SHFL.IDX P6, R14, R13, R12, R11 ;  /* 0x0000000c0d0e7389 */ /* 0x00006400000c000b */
[----:B01----:R-:W-:Y:S01]  /*2fc50*/  ENDCOLLECTIVE ;  /* 0x000000000000791b */ /* 0x003fe20003800000 */
.L_x_3761:
        /* <DEDUP_REMOVED lines=13> */
.L_x_3762:
[----:B------:R-:W-:Y:S05]  /*2fd30*/  BRA `(.L_x_3763) ;  /* 0xffffffac00f07947 */ /* 0x000fea000383ffff */
.L_x_3638:
        /* <DEDUP_REMOVED lines=8> */
.L_x_3765:
[----:B------:R-:W-:Y:S05]  /*2fdc0*/  BSYNC B0 ;  /* 0x0000000000007941 */ /* 0x000fea0003800000 */
.L_x_3764:
        /* <DEDUP_REMOVED lines=9> */
.L_x_3766:
        /* <DEDUP_REMOVED lines=24> */
.L_x_3767:
[----:B------:R-:W-:Y:S01]  /*2ffe0*/  IMAD.MOV.U32 R12, RZ, RZ, 0x2 ;  /* 0x00000002ff0c7424 */ /* 0x000fe200078e00ff */
[----:B------:R-:W-:-:S05]  /*2fff0*/  SEL R14, R14, RZ, P1 ;  /* 0x000000ff0e0e7207 */ /* 0x000fca0000800000 */
[----:B------:R-:W-:-:S04]  /*30000*/  IMAD.IADD R5, R13, 0x1, R14 ;  /* 0x000000010d057824 */ /* 0x000fc800078e020e */
[----:B------:R-:W-:-:S07]  /*30010*/  IMAD.MOV.U32 R13, RZ, RZ, R5 ;  /* 0x000000ffff0d7224 */ /* 0x000fce00078e0005 */
[----:B------:R-:W-:Y:S05]  /*30020*/  WARPSYNC.COLLECTIVE R15, `(.L_x_3768) ;  /* 0x000000000f087348 */ /* 0x000fea0003c00000 */
[----:B------:R0:W1:Y:S02]  /*30030*/  SHFL.UP P6, R14, R13, R12, R11 ;  /* 0x0400000c0d0e7389 */ /* 0x00006400000c000b */
[----:B01----:R-:W-:Y:S01]  /*30040*/  ENDCOLLECTIVE ;  /* 0x000000000000791b */ /* 0x003fe20003800000 */
.L_x_3768:
[----:B------:R-:W-:Y:S01]  /*30050*/  IMAD.MOV.U32 R12, RZ, RZ, 0x4 ;  /* 0x00000004ff0c7424 */ /* 0x000fe200078e00ff */
[----:B------:R-:W-:-:S05]  /*30060*/  SEL R2, R14, RZ, P2 ;  /* 0x000000ff0e027207 */ /* 0x000fca0001000000 */
[----:B------:R-:W-:-:S04]  /*30070*/  IMAD.IADD R2, R5, 0x1, R2 ;  /* 0x0000000105027824 */ /* 0x000fc800078e0202 */
[----:B------:R-:W-:-:S07]  /*30080*/  IMAD.MOV.U32 R13, RZ, RZ, R2 ;  /* 0x000000ffff0d7224 */ /* 0x000fce00078e0002 */
[----:B------:R-:W-:Y:S05]  /*30090*/  WARPSYNC.COLLECTIVE R15, `(.L_x_3769) ;  /* 0x000000000f087348 */ /* 0x000fea0003c00000 */
[----:B------:R0:W1:Y:S02]  /*300a0*/  SHFL.UP P6, R14, R13, R12, R11 ;  /* 0x0400000c0d0e7389 */ /* 0x00006400000c000b */
[----:B01----:R-:W-:Y:S01]  /*300b0*/  ENDCOLLECTIVE ;  /* 0x000000000000791b */ /* 0x003fe20003800000 */
.L_x_3769:
[----:B------:R-:W-:Y:S01]  /*300c0*/  IMAD.MOV.U32 R12, RZ, RZ, 0x8 ;  /* 0x00000008ff0c7424 */ /* 0x000fe200078e00ff */
[----:B------:R-:W-:-:S05]  /*300d0*/  SEL R3, R14, RZ, P3 ;  /* 0x000000ff0e037207 */ /* 0x000fca0001800000 */
[----:B------:R-:W-:-:S04]  /*300e0*/  IMAD.IADD R3, R2, 0x1, R3 ;  /* 0x0000000102037824 */ /* 0x000fc800078e0203 */
[----:B------:R-:W-:-:S07]  /*300f0*/  IMAD.MOV.U32 R13, RZ, RZ, R3 ;  /* 0x000000ffff0d7224 */ /* 0x000fce00078e0003 */
[----:B------:R-:W-:Y:S05]  /*30100*/  WARPSYNC.COLLECTIVE R15, `(.L_x_3770) ;  /* 0x000000000f087348 */ /* 0x000fea0003c00000 */
[----:B------:R0:W1:Y:S02]  /*30110*/  SHFL.UP P6, R14, R13, R12, R11 ;  /* 0x0400000c0d0e7389 */ /* 0x00006400000c000b */
[----:B01----:R-:W-:Y:S01]  /*30120*/  ENDCOLLECTIVE ;  /* 0x000000000000791b */ /* 0x003fe20003800000 */
.L_x_3770:
[----:B------:R-:W-:Y:S01]  /*30130*/  IMAD.MOV.U32 R12, RZ, RZ, 0x10 ;  /* 0x00000010ff0c7424 */ /* 0x000fe200078e00ff */
[----:B------:R-:W-:-:S05]  /*30140*/  SEL R14, R14, RZ, P4 ;  /* 0x000000ff0e0e7207 */ /* 0x000fca0002000000 */
[----:B------:R-:W-:-:S04]  /*30150*/  IMAD.IADD R5, R3, 0x1, R14 ;  /* 0x0000000103057824 */ /* 0x000fc800078e020e */
[----:B------:R-:W-:-:S07]  /*30160*/  IMAD.MOV.U32 R13, RZ, RZ, R5 ;  /* 0x000000ffff0d7224 */ /* 0x000fce00078e0005 */
[----:B------:R-:W-:Y:S05]  /*30170*/  WARPSYNC.COLLECTIVE R15, `(.L_x_3771) ;  /* 0x000000000f087348 */ /* 0x000fea0003c00000 */
[----:B------:R0:W1:Y:S02]  /*30180*/  SHFL.UP P6, R14, R13, R12, R11 ;  /* 0x0400000c0d0e7389 */ /* 0x00006400000c000b */
[----:B01----:R-:W-:Y:S01]  /*30190*/  ENDCOLLECTIVE ;  /* 0x000000000000791b */ /* 0x003fe20003800000 */
.L_x_3771:
        /* <DEDUP_REMOVED lines=8> */
.L_x_3772:
[----:B------:R-:W-:Y:S05]  /*30220*/  BRA `(.L_x_3773) ;  /* 0xffffffb0004c7947 */ /* 0x000fea000383ffff */
.L_x_3641:
[----:B------:R-:W-:Y:S01]  /*30230*/  BSSY B0, `(.L_x_3774) ;  /* 0x0000007000007945 */ /* 0x000fe20003800000 */
[----:B------:R-:W-:Y:S02]  /*30240*/  IMAD.MOV.U32 R12, RZ, RZ, 0x1 ;  /* 0x00000001ff0c7424 */ /* 0x000fe400078e00ff */
[----:B------:R-:W-:Y:S02]  /*30250*/  IMAD.MOV.U32 R11, RZ, RZ, RZ ;  /* 0x000000ffff0b7224 */ /* 0x000fe400078e00ff */
[----:B------:R-:W-:-:S07]  /*30260*/  IMAD.MOV.U32 R15, RZ, RZ, -0x1 ;  /* 0xffffffffff0f7424 */ /* 0x000fce00078e00ff */
[----:B-12---:R-:W-:Y:S05]  /*30270*/  WARPSYNC.COLLECTIVE R15, `(.L_x_3775) ;  /* 0x000000000f087348 */ /* 0x006fea0003c00000 */
[----:B------:R0:W3:Y:S02]  /*30280*/  SHFL.UP P6, R14, R13, R12, R11 ;  /* 0x0400000c0d0e7389 */ /* 0x0000e400000c000b */
[----:B0123--:R-:W-:Y:S01]  /*30290*/  ENDCOLLECTIVE ;  /* 0x000000000000791b */ /* 0x00ffe20003800000 */
.L_x_3775:
[----:B------:R-:W-:Y:S05]  /*302a0*/  BSYNC B0 ;  /* 0x0000000000007941 */ /* 0x000fea0003800000 */
.L_x_3774:
        /* <DEDUP_REMOVED lines=8> */
.L_x_3776:
[----:B------:R-:W-:Y:S01]  /*30330*/  IMAD.MOV.U32 R12, RZ, RZ, 0x4 ;  /* 0x00000004ff0c7424 */ /* 0x000fe200078e00ff */
[----:B------:R-:W-:-:S05]  /*30340*/  SEL R2, R14, RZ, P2 ;  /* 0x000000ff0e027207 */ /* 0x000fca0001000000 */
[----:B------:R-:W-:-:S04]  /*30350*/  IMAD.IADD R2, R13, 0x1, R2 ;  /* 0x000000010d027824 */ /* 0x000fc800078e0202 */
[----:B------:R-:W-:-:S07]  /*30360*/  IMAD.MOV.U32 R13, RZ, RZ, R2 ;  /* 0x000000ffff0d7224 */ /* 0x000fce00078e0002 */
[----:B------:R-:W-:Y:S05]  /*30370*/  WARPSYNC.COLLECTIVE R15, `(.L_x_3777) ;  /* 0x000000000f087348 */ /* 0x000fea0003c00000 */
[----:B------:R0:W1:Y:S02]  /*30380*/  SHFL.UP P6, R14, R13, R12, R11 ;  /* 0x0400000c0d0e7389 */ /* 0x00006400000c000b */
[----:B01----:R-:W-:Y:S01]  /*30390*/  ENDCOLLECTIVE ;  /* 0x000000000000791b */ /* 0x003fe20003800000 */
.L_x_3777:
[----:B------:R-:W-:Y:S01]  /*303a0*/  IMAD.MOV.U32 R12, RZ, RZ, 0x8 ;  /* 0x00000008ff0c7424 */ /* 0x000fe200078e00ff */
[----:B------:R-:W-:-:S05]  /*303b0*/  SEL R3, R14, RZ, P3 ;  /* 0x000000ff0e037207 */ /* 0x000fca0001800000 */
[----:B------:R-:W-:-:S04]  /*303c0*/  IMAD.IADD R3, R2, 0x1, R3 ;  /* 0x0000000102037824 */ /* 0x000fc800078e0203 */
[----:B------:R-:W-:-:S07]  /*303d0*/  IMAD.MOV.U32 R13, RZ, RZ, R3 ;  /* 0x000000ffff0d7224 */ /* 0x000fce00078e0003 */
[----:B------:R-:W-:Y:S05]  /*303e0*/  WARPSYNC.COLLECTIVE R15, `(.L_x_3778) ;  /* 0x000000000f087348 */ /* 0x000fea0003c00000 */
[----:B------:R0:W1:Y:S02]  /*303f0*/  SHFL.UP P6, R14, R13, R12, R11 ;  /* 0x0400000c0d0e7389 */ /* 0x00006400000c000b */
[----:B01----:R-:W-:Y:S01]  /*30400*/  ENDCOLLECTIVE ;  /* 0x000000000000791b */ /* 0x003fe20003800000 */
.L_x_3778:
[----:B------:R-:W-:Y:S01]  /*30410*/  IMAD.MOV.U32 R12, RZ, RZ, 0x10 ;  /* 0x00000010ff0c7424 */ /* 0x000fe200078e00ff */
[----:B------:R-:W-:-:S05]  /*30420*/  SEL R14, R14, RZ, P4 ;  /* 0x000000ff0e0e7207 */ /* 0x000fca0002000000 */
[----:B------:R-:W-:-:S04]  /*30430*/  IMAD.IADD R5, R3, 0x1, R14 ;  /* 0x0000000103057824 */ /* 0x000fc800078e020e */
[----:B------:R-:W-:-:S07]  /*30440*/  IMAD.MOV.U32 R13, RZ, RZ, R5 ;  /* 0x000000ffff0d7224 */ /* 0x000fce00078e0005 */
[----:B------:R-:W-:Y:S05]  /*30450*/  WARPSYNC.COLLECTIVE R15, `(.L_x_3779) ;  /* 0x000000000f087348 */ /* 0x000fea0003c00000 */
[----:B------:R0:W1:Y:S02]  /*30460*/  SHFL.UP P6, R14, R13, R12, R11 ;  /* 0x0400000c0d0e7389 */ /* 0x00006400000c000b */
[----:B01----:R-:W-:Y:S01]  /*30470*/  ENDCOLLECTIVE ;  /* 0x000000000000791b */ /* 0x003fe20003800000 */
.L_x_3779:
        /* <DEDUP_REMOVED lines=8> */
.L_x_3780:
[----:B------:R-:W-:Y:S05]  /*30500*/  BRA `(.L_x_3781) ;  /* 0xffffffb000387947 */ /* 0x000fea000383ffff */
.L_x_3643:
[----:B------:R-:W-:Y:S01]  /*30510*/  BSSY B0, `(.L_x_3782) ;  /* 0x0000006000007945 */ /* 0x000fe20003800000 */
[----:B------:R-:W-:Y:S01]  /*30520*/  PLOP3.LUT P6, PT, P6, PT, PT, 0x8, 0x0 ;  /* 0x000000000000781c */ /* 0x000fe200037ce170 */
[----:B------:R-:W-:-:S12]  /*30530*/  IMAD.MOV.U32 R15, RZ, RZ, -0x1 ;  /* 0xffffffffff0f7424 */ /* 0x000fd800078e00ff */
[----:B012---:R-:W-:Y:S05]  /*30540*/  WARPSYNC.COLLECTIVE R15, `(.L_x_3783) ;  /* 0x000000000f087348 */ /* 0x007fea0003c00000 */
[----:B------:R-:W-:Y:S01]  /*30550*/  VOTE.ANY R14, PT, P6 ;  /* 0x00000000000e7806 */ /* 0x000fe200030e0100 */
[----:B012---:R-:W-:Y:S06]  /*30560*/  ENDCOLLECTIVE ;  /* 0x000000000000791b */ /* 0x007fec0003800000 */
.L_x_3783:
[----:B------:R-:W-:Y:S05]  /*30570*/  BSYNC B0 ;  /* 0x0000000000007941 */ /* 0x000fea0003800000 */
.L_x_3782:
        /* <DEDUP_REMOVED lines=8> */
.L_x_3784:
[----:B------:R-:W-:Y:S02]  /*30600*/  IMAD.IADD R19, R12, 0x1, R19 ;  /* 0x000000010c137824 */ /* 0x000fe400078e0213 */
[----:B------:R-:W-:Y:S02]  /*30610*/  IMAD.MOV.U32 R13, RZ, RZ, R4 ;  /* 0x000000ffff0d7224 */ /* 0x000fe400078e0004 */
[----:B------:R-:W-:-:S07]  /*30620*/  IMAD.MOV.U32 R17, RZ, RZ, R14 ;  /* 0x000000ffff117224 */ /* 0x000fce00078e000e */
[----:B------:R-:W-:Y:S05]  /*30630*/  WARPSYNC.COLLECTIVE R15, `(.L_x_3785) ;  /* 0x000000000f087348 */ /* 0x000fea0003c00000 */
[----:B------:R0:W1:Y:S02]  /*30640*/  SHFL.IDX P6, R14, R13, R12, R11 ;  /* 0x0000000c0d0e7389 */ /* 0x00006400000c000b */
[----:B01----:R-:W-:Y:S01]  /*30650*/  ENDCOLLECTIVE ;  /* 0x000000000000791b */ /* 0x003fe20003800000 */
.L_x_3785:
[----:B------:R-:W-:Y:S01]  /*30660*/  IMAD.MOV.U32 R4, RZ, RZ, R14 ;  /* 0x000000ffff047224 */ /* 0x000fe200078e000e */
[----:B------:R-:W-:Y:S06]  /*30670*/  BRA `(.L_x_3786) ;  /* 0xffffffb0001c7947 */ /* 0x000fec000383ffff */
.L_x_3645:
[----:B------:R-:W-:Y:S01]  /*30680*/  BSSY B0, `(.L_x_3787) ;  /* 0x0000007000007945 */ /* 0x000fe20003800000 */
[----:B------:R-:W-:Y:S02]  /*30690*/  IMAD.MOV.U32 R13, RZ, RZ, R2 ;  /* 0x000000ffff0d7224 */ /* 0x000fe400078e0002 */
[----:B------:R-:W-:Y:S02]  /*306a0*/  IMAD.MOV.U32 R11, RZ, RZ, 0x1f ;  /* 0x0000001fff0b7424 */ /* 0x000fe400078e00ff */
[----:B------:R-:W-:-:S07]  /*306b0*/  IMAD.MOV.U32 R15, RZ, RZ, -0x1 ;  /* 0xffffffffff0f7424 */ /* 0x000fce00078e00ff */
[----:B012-4-:R-:W-:Y:S05]  /*306c0*/  WARPSYNC.COLLECTIVE R15, `(.L_x_3788) ;  /* 0x000000000f087348 */ /* 0x017fea0003c00000 */
[----:B------:R3:W0:Y:S02]  /*306d0*/  SHFL.IDX P6, R14, R13, R12, R11 ;  /* 0x0000000c0d0e7389 */ /* 0x00062400000c000b */
[----:B01234-:R-:W-:Y:S01]  /*306e0*/  ENDCOLLECTIVE ;  /* 0x000000000000791b */ /* 0x01ffe20003800000 */
.L_x_3788:
[----:B------:R-:W-:Y:S05]  /*306f0*/  BSYNC B0 ;  /* 0x0000000000007941 */ /* 0x000fea0003800000 */
.L_x_3787:
[----:B------:R-:W-:Y:S01]  /*30700*/  IMAD.MOV.U32 R6, RZ, RZ, R14 ;  /* 0x000000ffff067224 */ /* 0x000fe200078e000e */
[----:B------:R-:W-:Y:S06]  /*30710*/  BRA `(.L_x_3644) ;  /* 0xffffffb0000c7947 */ /* 0x000fec000383ffff */
.L_x_3651:
[----:B0-----:R0:W4:Y:S02]  /*30720*/  SYNCS.PHASECHK.TRANS64.TRYWAIT P0, [R5+URZ+0x32420], R0 ;  /* 0x03242000050075a7 */ /* 0x001124000800017f */
[----:B----4-:R-:W-:Y:S05]  /*30730*/  @!P0 NANOSLEEP.SYNCS 0x989680 ;  /* 0x009896800000895d */ /* 0x010fea0003900000 */
[----:B------:R-:W4:Y:S02]  /*30740*/  @!P0 SYNCS.PHASECHK.TRANS64 P0, [R5+URZ+0x32420], R0 ;  /* 0x03242000050085a7 */ /* 0x000f24000800007f */
[----:B----4-:R-:W-:Y:S05]  /*30750*/  @!P0 BRA `(.L_x_3651) ;  /* 0xfffffffc00f08947 */ /* 0x010fea000383ffff */
[----:B------:R-:W-:Y:S05]  /*30760*/  BRA `(.L_x_3789) ;  /* 0xffffffb800647947 */ /* 0x000fea000383ffff */
.L_x_3652:
[----:B------:R-:W4:Y:S01]  /*30770*/  S2R R2, SR_TID.X ;  /* 0x0000000000027919 */ /* 0x000f220000002100 */
[----:B------:R-:W-:Y:S01]  /*30780*/  BSSY B0, `(.L_x_3790) ;  /* 0x000000a000007945 */ /* 0x000fe20003800000 */
[----:B------:R-:W-:Y:S02]  /*30790*/  IMAD.MOV.U32 R12, RZ, RZ, RZ ;  /* 0x000000ffff0c7224 */ /* 0x000fe400078e00ff */
[----:B------:R-:W-:Y:S02]  /*307a0*/  IMAD.MOV.U32 R11, RZ, RZ, 0x1f ;  /* 0x0000001fff0b7424 */ /* 0x000fe400078e00ff */
[----:B------:R-:W-:Y:S01]  /*307b0*/  IMAD.MOV.U32 R15, RZ, RZ, -0x1 ;  /* 0xffffffffff0f7424 */ /* 0x000fe200078e00ff */
[----:B----4-:R-:W-:-:S04]  /*307c0*/  SHF.R.U32.HI R2, RZ, 0x5, R2 ;  /* 0x00000005ff027819 */ /* 0x010fc80000011602 */
[----:B------:R-:W-:-:S05]  /*307d0*/  LOP3.LUT R2, R2, 0x3, RZ, 0xc0, !PT ;  /* 0x0000000302027812 */ /* 0x000fca00078ec0ff */
[----:B------:R-:W-:-:S07]  /*307e0*/  IMAD.MOV.U32 R13, RZ, RZ, R2 ;  /* 0x000000ffff0d7224 */ /* 0x000fce00078e0002 */
[----:B0123--:R-:W-:Y:S05]  /*307f0*/  WARPSYNC.COLLECTIVE R15, `(.L_x_3791) ;  /* 0x000000000f087348 */ /* 0x00ffea0003c00000 */
[----:B------:R4:W0:Y:S02]  /*30800*/  SHFL.IDX P6, R14, R13, R12, R11 ;  /* 0x0000000c0d0e7389 */ /* 0x00082400000c000b */
[----:B01234-:R-:W-:Y:S01]  /*30810*/  ENDCOLLECTIVE ;  /* 0x000000000000791b */ /* 0x01ffe20003800000 */
.L_x_3791:
[----:B------:R-:W-:Y:S05]  /*30820*/  BSYNC B0 ;  /* 0x0000000000007941 */ /* 0x000fea0003800000 */
.L_x_3790:
[----:B------:R-:W-:Y:S05]  /*30830*/  BRA `(.L_x_3792) ;  /* 0xffffffb8004c7947 */ /* 0x000fea000383ffff */
.L_x_3655:
[----:B------:R-:W-:Y:S01]  /*30840*/  BSSY B1, `(.L_x_3793) ;  /* 0x0000006000017945 */ /* 0x000fe20003800000 */
[----:B------:R-:W-:-:S07]  /*30850*/  IMAD.MOV.U32 R15, RZ, RZ, -0x1 ;  /* 0xffffffffff0f7424 */ /* 0x000fce00078e00ff */
[----:B0123--:R-:W-:Y:S05]  /*30860*/  WARPSYNC.COLLECTIVE R15, `(.L_x_3794) ;  /* 0x000000000f0c7348 */ /* 0x00ffea0003c00000 */
[----:B------:R-:W-:Y:S02]  /*30870*/  ELECT P6, UR62, PT ;  /* 0x00000000003e782f */ /* 0x000fe400038c0000 */
[----:B------:R-:W-:Y:S01]  /*30880*/  MOV R14, UR62 ;  /* 0x0000003e000e7c02 */ /* 0x000fe20008000f00 */
[----:B0123--:R-:W-:Y:S10]  /*30890*/  ENDCOLLECTIVE ;  /* 0x000000000000791b */ /* 0x00fff40003800000 */
.L_x_3794:
[----:B------:R-:W-:Y:S05]  /*308a0*/  BSYNC B1 ;  /* 0x0000000000017941 */ /* 0x000fea0003800000 */
.L_x_3793:
[----:B------:R-:W-:Y:S05]  /*308b0*/  BRA `(.L_x_3795) ;  /* 0xffffffb800447947 */ /* 0x000fea000383ffff */
.L_x_3657:
[----:B0-----:R0:W4:Y:S02]  /*308c0*/  SYNCS.PHASECHK.TRANS64.TRYWAIT P1, [R3+URZ+0x32440], R2 ;  /* 0x03244002030075a7 */ /* 0x001124000802017f */
[----:B----4-:R-:W-:Y:S05]  /*308d0*/  @!P1 NANOSLEEP.SYNCS 0x989680 ;  /* 0x009896800000995d */ /* 0x010fea0003900000 */
[----:B------:R-:W4:Y:S02]  /*308e0*/  @!P1 SYNCS.PHASECHK.TRANS64 P1, [R3+URZ+0x32440], R2 ;  /* 0x03244002030095a7 */ /* 0x000f24000802007f */
[----:B----4-:R-:W-:Y:S05]  /*308f0*/  @!P1 BRA `(.L_x_3657) ;  /* 0xfffffffc00f09947 */ /* 0x010fea000383ffff */
[----:B------:R-:W-:Y:S05]  /*30900*/  BRA `(.L_x_3796) ;  /* 0xffffffb8006c7947 */ /* 0x000fea000383ffff */
.L_x_3659:
[----:B----4-:R4:W0:Y:S02]  /*30910*/  SYNCS.PHASECHK.TRANS64.TRYWAIT P1, [R5+URZ+0x32440], R0 ;  /* 0x03244000050075a7 */ /* 0x010824000802017f */
[----:B0-----:R-:W-:Y:S05]  /*30920*/  @!P1 NANOSLEEP.SYNCS 0x989680 ;  /* 0x009896800000995d */ /* 0x001fea0003900000 */
[----:B------:R-:W0:Y:S02]  /*30930*/  @!P1 SYNCS.PHASECHK.TRANS64 P1, [R5+URZ+0x32440], R0 ;  /* 0x03244000050095a7 */ /* 0x000e24000802007f */
[----:B0-----:R-:W-:Y:S05]  /*30940*/  @!P1 BRA `(.L_x_3659) ;  /* 0xfffffffc00f09947 */ /* 0x001fea000383ffff */
[----:B------:R-:W-:Y:S05]  /*30950*/  BRA `(.L_x_3797) ;  /* 0xffffffb800787947 */ /* 0x000fea000383ffff */
.L_x_3661:
[----:B------:R0:W0:Y:S02]  /*30960*/  SYNCS.PHASECHK.TRANS64.TRYWAIT P1, [R3+URZ+0x32460], R2 ;  /* 0x03246002030075a7 */ /* 0x000024000802017f */
[----:B0-----:R-:W-:Y:S05]  /*30970*/  @!P1 NANOSLEEP.SYNCS 0x989680 ;  /* 0x009896800000995d */ /* 0x001fea0003900000 */
[----:B------:R-:W0:Y:S02]  /*30980*/  @!P1 SYNCS.PHASECHK.TRANS64 P1, [R3+URZ+0x32460], R2 ;  /* 0x03246002030095a7 */ /* 0x000e24000802007f */
[----:B0-----:R-:W-:Y:S05]  /*30990*/  @!P1 BRA `(.L_x_3661) ;  /* 0xfffffffc00f09947 */ /* 0x001fea000383ffff */
[----:B------:R-:W-:Y:S05]  /*309a0*/  BRA `(.L_x_3798) ;  /* 0xffffffb800747947 */ /* 0x000fea000383ffff */
        .type           $_ZN7cutlass13device_kernelIN5flash11enable_sm90INS1_16FlashAttnFwdSm90INS1_25CollectiveMainloopFwdSm90ILi2EN4cute5tupleIJNS5_1CILi1EEES8_S8_EEENS6_IJNS7_ILi128EEENS7_ILi96EEENS7_ILi64EEEEEELi256ENS_10bfloat16_tEfNS_4arch4Sm90ELb0ELb1ELb1ELb1ELb1ELb0ELb1ELb1ELb0ELb1ELb1ELb0EEENS1_21CollectiveEpilogueFwdINS6_IJSA_NS7_ILi256EEESB_EEES9_SE_SG_Li256ELb1ELb1ELb1ELb0EEENS1_36VarlenDynamicPersistentTileSchedulerILi128ELi96ELi256ELi128ELb1ELb1ELb1ELb1ELb0ELb1EEEEEEEEEvNT_6ParamsE$_ZZN5flash25CollectiveMainloopFwdSm90ILi2EN4cute5tupleIJNS1_1CILi1EEES4_S4_EEENS2_IJNS3_ILi128EEENS3_ILi96EEENS3_ILi64EEEEEELi256EN7cutlass10bfloat16_tEfNSA_4arch4Sm90ELb0ELb1ELb1ELb1ELb1ELb0ELb1ELb1ELb0ELb1ELb1ELb0EE3mmaINS_16FlashAttnFwdSm90ISE_NS_21CollectiveEpilogueFwdINS2_IJS6_NS3_ILi256EEES7_EEES5_SB_SD_Li256ELb1ELb1ELb1ELb0EEENS_36VarlenDynamicPersistentTileSchedulerILi128ELi96ELi256ELi128ELb1ELb1ELb1ELb1ELb0ELb1EEEE13SharedStorageENS1_6TensorINS1_11ArrayEngineIfLm128EEENS1_6LayoutINS2_IJNS2_IJNS3_ILi2EEEST_NS3_ILi32EEEEEES4_S4_EEENS2_IJNS2_IJS4_ST_NS3_ILi4EEEEEENS3_ILi0EEESZ_EEEEEEENS_7SoftmaxILi2ELi0EEEEEbRKNSE_6ParamsENSA_13PipelineAsyncILi2EEES19_RNSA_13PipelineStateILj2EEERT0_RT1_iRiRKNS_16SeqlenInfoQKNewKILb1ELb0EEENS2_IJiiiiEEERT_ENKUliT_T0_T1_E_clIZSF_ISO_S12_S14_EbS17_S19_S19_S1C_S1E_S1G_iS1H_S1L_S1M_S1O_EUlRS1P_iE1_NS3_ILb0EEENS3_ILb1EEEEEDaiS1P_S1Q_S1R_,@function
        .size           $_ZN7cutlass13device_kernelIN5flash11enable_sm90INS1_16FlashAttnFwdSm90INS1_25CollectiveMainloopFwdSm90ILi2EN4cute5tupleIJNS5_1CILi1EEES8_S8_EEENS6_IJNS7_ILi128EEENS7_ILi96EEENS7_ILi64EEEEEELi256ENS_10bfloat16_tEfNS_4arch4Sm90ELb0ELb1ELb1ELb1ELb1ELb0ELb1ELb1ELb0ELb1ELb1ELb0EEENS1_21CollectiveEpilogueFwdINS6_IJSA_NS7_ILi256EEESB_EEES9_SE_SG_Li256ELb1ELb1ELb1ELb0EEENS1_36VarlenDynamicPersistentTileSchedulerILi128ELi96ELi256ELi128ELb1ELb1ELb1ELb1ELb0ELb1EEEEEEEEEvNT_6ParamsE$_ZZN5flash25CollectiveMainloopFwdSm90ILi2EN4cute5tupleIJNS1_1CILi1EEES4_S4_EEENS2_IJNS3_ILi128EEENS3_ILi96EEENS3_ILi64EEEEEELi256EN7cutlass10bfloat16_tEfNSA_4arch4Sm90ELb0ELb1ELb1ELb1ELb1ELb0ELb1ELb1ELb0ELb1ELb1ELb0EE3mmaINS_16FlashAttnFwdSm90ISE_NS_21CollectiveEpilogueFwdINS2_IJS6_NS3_ILi256EEES7_EEES5_SB_SD_Li256ELb1ELb1ELb1ELb0EEENS_36VarlenDynamicPersistentTileSchedulerILi128ELi96ELi256ELi128ELb1ELb1ELb1ELb1ELb0ELb1EEEE13SharedStorageENS1_6TensorINS1_11ArrayEngineIfLm128EEENS1_6LayoutINS2_IJNS2_IJNS3_ILi2EEEST_NS3_ILi32EEEEEES4_S4_EEENS2_IJNS2_IJS4_ST_NS3_ILi4EEEEEENS3_ILi0EEESZ_EEEEEEENS_7SoftmaxILi2ELi0EEEEEbRKNSE_6ParamsENSA_13PipelineAsyncILi2EEES19_RNSA_13PipelineStateILj2EEERT0_RT1_iRiRKNS_16SeqlenInfoQKNewKILb1ELb0EEENS2_IJiiiiEEERT_ENKUliT_T0_T1_E_clIZSF_ISO_S12_S14_EbS17_S19_S19_S1C_S1E_S1G_iS1H_S1L_S1M_S1O_EUlRS1P_iE1_NS3_ILb0EEENS3_ILb1EEEEEDaiS1P_S1Q_S1R_,(.L_x_6567 - $_ZN7cutlass13device_kernelIN5flash11enable_sm90INS1_16FlashAttnFwdSm90INS1_25CollectiveMainloopFwdSm90ILi2EN4cute5tupleIJNS5_1CILi1EEES8_S8_EEENS6_IJNS7_ILi128EEENS7_ILi96EEENS7_ILi64EEEEEELi256ENS_10bfloat16_tEfNS_4arch4Sm90ELb0ELb1ELb1ELb1ELb1ELb0ELb1ELb1ELb0ELb1ELb1ELb0EEENS1_21CollectiveEpilogueFwdINS6_IJSA_NS7_ILi256EEESB_EEES9_SE_SG_Li256ELb1ELb1ELb1ELb0EEENS1_36VarlenDynamicPersistentTileSchedulerILi128ELi96ELi256ELi128ELb1ELb1ELb1ELb1ELb0ELb1EEEEEEEEEvNT_6ParamsE$_ZZN5flash25CollectiveMainloopFwdSm90ILi2EN4cute5tupleIJNS1_1CILi1EEES4_S4_EEENS2_IJNS3_ILi128EEENS3_ILi96EEENS3_ILi64EEEEEELi256EN7cutlass10bfloat16_tEfNSA_4arch4Sm90ELb0ELb1ELb1ELb1ELb1ELb0ELb1ELb1ELb0ELb1ELb1ELb0EE3mmaINS_16FlashAttnFwdSm90ISE_NS_21CollectiveEpilogueFwdINS2_IJS6_NS3_ILi256EEES7_EEES5_SB_SD_Li256ELb1ELb1ELb1ELb0EEENS_36VarlenDynamicPersistentTileSchedulerILi128ELi96ELi256ELi128ELb1ELb1ELb1ELb1ELb0ELb1EEEE13SharedStorageENS1_6TensorINS1_11ArrayEngineIfLm128EEENS1_6LayoutINS2_IJNS2_IJNS3_ILi2EEEST_NS3_ILi32EEEEEES4_S4_EEENS2_IJNS2_IJS4_ST_NS3_ILi4EEEEEENS3_ILi0EEESZ_EEEEEEENS_7SoftmaxILi2ELi0EEEEEbRKNSE_6ParamsENSA_13PipelineAsyncILi2EEES19_RNSA_13PipelineStateILj2EEERT0_RT1_iRiRKNS_16SeqlenInfoQKNewKILb1ELb0EEENS2_IJiiiiEEERT_ENKUliT_T0_T1_E_clIZSF_ISO_S12_S14_EbS17_S19_S19_S1C_S1E_S1G_iS1H_S1L_S1M_S1O_EUlRS1P_iE1_NS3_ILb0EEENS3_ILb1EEEEEDaiS1P_S1Q_S1R_)
$_ZN7cutlass13device_kernelIN5flash11enable_sm90INS1_16FlashAttnFwdSm90INS1_25CollectiveMainloopFwdSm90ILi2EN4cute5tupleIJNS5_1CILi1EEES8_S8_EEENS6_IJNS7_ILi128EEENS7_ILi96EEENS7_ILi64EEEEEELi256ENS_10bfloat16_tEfNS_4arch4Sm90ELb0ELb1ELb1ELb1ELb1ELb0ELb1ELb1ELb0ELb1ELb1ELb0EEENS1_21CollectiveEpilogueFwdINS6_IJSA_NS7_ILi256EEESB_EEES9_SE_SG_Li256ELb1ELb1ELb1ELb0EEENS1_36VarlenDynamicPersistentTileSchedulerILi128ELi96ELi256ELi128ELb1ELb1ELb1ELb1ELb0ELb1EEEEEEEEEvNT_6ParamsE$_ZZN5flash25CollectiveMainloopFwdSm90ILi2EN4cute5tupleIJNS1_1CILi1EEES4_S4_EEENS2_IJNS3_ILi128EEENS3_ILi96EEENS3_ILi64EEEEEELi256EN7cutlass10bfloat16_tEfNSA_4arch4Sm90ELb0ELb1ELb1ELb1ELb1ELb0ELb1ELb1ELb0ELb1ELb1ELb0EE3mmaINS_16FlashAttnFwdSm90ISE_NS_21CollectiveEpilogueFwdINS2_IJS6_NS3_ILi256EEES7_EEES5_SB_SD_Li256ELb1ELb1ELb1ELb0EEENS_36VarlenDynamicPersistentTileSchedulerILi128ELi96ELi256ELi128ELb1ELb1ELb1ELb1ELb0ELb1EEEE13SharedStorageENS1_6TensorINS1_11ArrayEngineIfLm128EEENS1_6LayoutINS2_IJNS2_IJNS3_ILi2EEEST_NS3_ILi32EEEEEES4_S4_EEENS2_IJNS2_IJS4_ST_NS3_ILi4EEEEEENS3_ILi0EEESZ_EEEEEEENS_7SoftmaxILi2ELi0EEEEEbRKNSE_6ParamsENSA_13PipelineAsyncILi2EEES19_RNSA_13PipelineStateILj2EEERT0_RT1_iRiRKNS_16SeqlenInfoQKNewKILb1ELb0EEENS2_IJiiiiEEERT_ENKUliT_T0_T1_E_clIZSF_ISO_S12_S14_EbS17_S19_S19_S1C_S1E_S1G_iS1H_S1L_S1M_S1O_EUlRS1P_iE1_NS3_ILb0EEENS3_ILb1EEEEEDaiS1P_S1Q_S1R_:
        /* <DEDUP_REMOVED lines=24> */
[----:B------:R0:W-:Y:S08]  /*30b30*/  ST.E desc[UR4][R6.64], R9 ;  /* 0x0000000906007985 */ /* 0x0001f0000c101904 */
[----:B------:R1:W-:Y:S01]  /*30b40*/  @!P0 ST.E desc[UR8][R6.64], RZ ;  /* 0x000000ff06008985 */ /* 0x0003e2000c101908 */
[----:B--2---:R-:W-:-:S05]  /*30b50*/  VIADD R19, R8, 0x1 ;  /* 0x0000000108137836 */ /* 0x004fca0000000000 */
[----:B------:R1:W-:Y:S01]  /*30b60*/  ST.E desc[UR6][R6.64+0x8], R19 ;  /* 0x0000081306007985 */ /* 0x0003e2000c101906 */
        /* <DEDUP_REMOVED lines=12> */
[----:B0-----:R-:W-:-:S07]  /*30c30*/  IMAD.MOV.U32 R9, RZ, RZ, R25 ;  /* 0x000000ffff097224 */ /* 0x001fce00078e0019 */
[----:B---3--:R1:W5:Y:S04]  /*30c40*/  LD.E R18, desc[UR4][R12.64] ;  /* 0x000000040c127980 */ /* 0x008368000c101900 */
[----:B------:R1:W5:Y:S01]  /*30c50*/  LD.E R20, desc[UR6][R12.64+0x4] ;  /* 0x000004060c147980 */ /* 0x000362000c101900 */
[----:B--2---:R-:W-:-:S04]  /*30c60*/  LOP3.LUT R8, R8, 0x1, RZ, 0xfc, !PT ;  /* 0x0000000108087812 */ /* 0x004fc800078efcff */
[----:B------:R-:W-:Y:S01]  /*30c70*/  ISETP.NE.AND P0, PT, R8, 0x3, PT ;  /* 0x000000030800780c */ /* 0x000fe20003f05270 */
[----:B------:R-:W-:-:S12]  /*30c80*/  IMAD.MOV.U32 R8, RZ, RZ, R24 ;  /* 0x000000ffff087224 */ /* 0x000fd800078e0018 */
[----:B-1----:R-:W-:Y:S05]  /*30c90*/  @!P0 BRA `(.L_x_3800) ;  /* 0x0000000000048947 */ /* 0x002fea0003800000 */
[----:B------:R-:W-:Y:S01]  /*30ca0*/  BPT.TRAP 0x1 ;  /* 0x000000040000795c */ /* 0x000fe20000300000 */
.L_x_3800:
[----:B------:R-:W-:Y:S05]  /*30cb0*/  BSYNC B2 ;  /* 0x0000000000027941 */ /* 0x000fea0003800000 */
.L_x_3799:
        /* <DEDUP_REMOVED lines=17> */
.L_x_3802:
[----:B------:R-:W-:Y:S05]  /*30dd0*/  BSYNC B2 ;  /* 0x0000000000027941 */ /* 0x000fea0003800000 */
.L_x_3801:
        /* <DEDUP_REMOVED lines=10> */
.L_x_3804:
[----:B------:R-:W-:Y:S05]  /*30e80*/  BSYNC B2 ;  /* 0x0000000000027941 */ /* 0x000fea0003800000 */
.L_x_3803:
[----:B------:R-:W2:Y:S04]  /*30e90*/  LDL.64 R12, [R0] ;  /* 0x00000000000c7983 */ /* 0x000ea80000100a00 */
[----:B0----5:R-:W3:Y:S01]  /*30ea0*/  LDL.64 R6, [R0+0x28] ;  /* 0x0000280000067983 */ /* 0x021ee20000100a00 */
        /* <DEDUP_REMOVED lines=13> */
[----:B----4-:R-:W-:Y:S04]  /*30f80*/  ST.E desc[UR4][R14.64], RZ ;  /* 0x000000ff0e007985 */ /* 0x010fe8000c101904 */
[----:B------:R-:W3:Y:S01]  /*30f90*/  LD.E.64 R12, desc[UR6][R18.64] ;  /* 0x00000006120c7980 */ /* 0x000ee2000c101b00 */
[----:B--2---:R-:W-:Y:S01]  /*30fa0*/  IMAD R6, R21, 0x300, R6 ;  /* 0x0000030015067824 */ /* 0x004fe200078e0206 */
[----:B------:R-:W-:Y:S01]  /*30fb0*/  R2UR UR7, R7 ;  /* 0x00000000070772ca */ /* 0x000fe200000e0000 */
[----:B------:R-:W-:Y:S01]  /*30fc0*/  WARPGROUP.ARRIVE ;  /* 0x00000000000079c5 */ /* 0x000fe20000000000 */
[----:B------:R-:W-:Y:S02]  /*30fd0*/  R2UR UR8, R4 ;  /* 0x00000000040872ca */ /* 0x000fe400000e0000 */
[----:B------:R-:W-:-:S02]  /*30fe0*/  R2UR UR6, R6 ;  /* 0x00000000060672ca */ /* 0x000fc400000e0000 */
[C---:B------:R-:W-:Y:S02]  /*30ff0*/  R2UR UR9, R5.reuse ;  /* 0x00000000050972ca */ /* 0x040fe400000e0000 */
[----:B------:R-:W-:Y:S02]  /*31000*/  R2UR UR10, R4 ;  /* 0x00000000040a72ca */ /* 0x000fe400000e0000 */
[----:B------:R-:W-:Y:S02]  /*31010*/  R2UR UR11, R5 ;  /* 0x00000000050b72ca */ /* 0x000fe400000e0000 */
[----:B---3--:R-:W-:Y:S01]  /*31020*/  R2UR UR4, R12 ;  /* 0x000000000c0472ca */ /* 0x008fe200000e0000 */
[----:B------:R-:W-:Y:S01]  /*31030*/  IMAD.MOV.U32 R12, RZ, RZ, 0x1 ;  /* 0x00000001ff0c7424 */ /* 0x000fe200078e00ff */
[----:B------:R-:W-:-:S13]  /*31040*/  R2UR UR5, R13 ;  /* 0x000000000d0572ca */ /* 0x000fda00000e0000 */
[----:B------:R-:W-:Y:S03]  /*31050*/  HGMMA.64x96x16.F32.BF16 R24, gdesc[UR4], RZ, !UPT, gsb0 ;  /* 0x01600000041879f0 */ /* 0x000fe6000c0018ff */
[----:B------:R-:W-:Y:S02]  /*31060*/  WARPGROUP.DEPBAR.LE gsb0, 0x0 ;  /* 0x00008000000079c5 */ /* 0x000fe40000010000 */
[----:B------:R-:W-:Y:S04]  /*31070*/  ST.E desc[UR8][R14.64], R12 ;  /* 0x0000000c0e007985 */ /* 0x000fe8000c101908 */
[----:B------:R-:W2:Y:S01]  /*31080*/  LD.E.64 R20, desc[UR10][R18.64] ;  /* 0x0000000a12147980 */ /* 0x000ea2000c101b00 */
[----:B------:R-:W-:Y:S01]  /*31090*/  VIADD R72, R6, 0x2 ;  /* 0x0000000206487836 */ /* 0x000fe20000000000 */
[----:B------:R-:W-:Y:S01]  /*310a0*/  WARPGROUP.ARRIVE ;  /* 0x00000000000079c5 */ /* 0x000fe20000000000 */
[----:B------:R-:W-:Y:S01]  /*310b0*/  IMAD.MOV.U32 R73, RZ, RZ, R7 ;  /* 0x000000ffff497224 */ /* 0x000fe200078e0007 */
[----:B------:R-:W-:-:S02]  /*310c0*/  R2UR UR8, R4 ;  /* 0x00000000040872ca */ /* 0x000fc400000e0000 */
[----:B------:R-:W-:Y:S02]  /*310d0*/  R2UR UR6, R72 ;  /* 0x00000000480672ca */ /* 0x000fe400000e0000 */
        /* <DEDUP_REMOVED lines=42> */
[----:B0-----:R-:W3:-:S12]  /*31380*/  LDL.64 R14, [R0] ;  /* 0x00000000000e7983 */ /* 0x001ed80000100a00 */
        /* <DEDUP_REMOVED lines=12> */
.L_x_3807:
[----:B------:R-:W-:Y:S05]  /*31450*/  BSYNC B2 ;  /* 0x0000000000027941 */ /* 0x000fea0003800000 */
.L_x_3806:
        /* <DEDUP_REMOVED lines=17> */
.L_x_3809:
[----:B------:R-:W-:Y:S05]  /*31570*/  BSYNC B2 ;  /* 0x0000000000027941 */ /* 0x000fea0003800000 */
.L_x_3808:
        /* <DEDUP_REMOVED lines=10> */
.L_x_3811:
[----:B------:R-:W-:Y:S05]  /*31620*/  BSYNC B2 ;  /* 0x0000000000027941 */ /* 0x000fea0003800000 */
.L_x_3810:
[----:B------:R-:W2:Y:S04]  /*31630*/  LDL.64 R6, [R0] ;  /* 0x0000000000067983 */ /* 0x000ea80000100a00 */
[----:B------:R-:W3:Y:S04]  /*31640*/  LDL.64 R20, [R0+0x58] ;  /* 0x0000580000147983 */ /* 0x000ee80000100a00 */
[----:B------:R-:W4:Y:S04]  /*31650*/  LDL.64 R14, [R0+0x48] ;  /* 0x00004800000e7983 */ /* 0x000f280000100a00 */
[----:B0----5:R-:W4:Y:S01]  /*31660*/  LDL.64 R18, [R0+0x50] ;  /* 0x0000500000127983 */ /* 0x021f220000100a00 */
        /* <DEDUP_REMOVED lines=18> */
[----:B--2---:R-:W-:Y:S01]  /*31790*/  IMAD R6, R13, 0xc00, R6 ;  /* 0x00000c000d067824 */ /* 0x004fe200078e0206 */
[----:B------:R-:W-:-:S04]  /*317a0*/  R2UR UR7, R7 ;  /* 0x00000000070772ca */ /* 0x000fc800000e0000 */
[----:B------:R-:W-:Y:S02]  /*317b0*/  R2UR UR6, R6 ;  /* 0x00000000060672ca */ /* 0x000fe400000e0000 */
[----:B---3--:R-:W-:Y:S02]  /*317c0*/  ISETP.NE.U32.AND P0, PT, R72, RZ, PT ;  /* 0x000000ff4800720c */ /* 0x008fe40003f05070 */
[----:B----4-:R-:W-:Y:S02]  /*317d0*/  R2UR UR4, R20 ;  /* 0x00000000140472ca */ /* 0x010fe400000e0000 */
[----:B------:R-:W-:-:S09]  /*317e0*/  R2UR UR5, R21 ;  /* 0x00000000150572ca */ /* 0x000fd200000e0000 */
[----:B------:R-:W-:-:S05]  /*317f0*/  VOTEU.ANY UP0, P0 ;  /* 0x00000000003f7886 */ /* 0x000fca0000000100 */
[----:B------:R-:W-:Y:S03]  /*31800*/  HGMMA.64x96x16.F32.BF16 R24, gdesc[UR4], R24, UP0, gsb0 ;  /* 0x01600000041879f0 */ /* 0x000fe6000b801818 */
        /* <DEDUP_REMOVED lines=238> */
[----:B------:R0:W-:Y:S01]  /*326f0*/  ST.E desc[UR8][R14.64], R12 ;  /* 0x0000000c0e007985 */ /* 0x0001e2000c101908 */
[----:B------:R-:W1:Y:S01]  /*32700*/  S2R R6, SR_TID.X ;  /* 0x0000000000067919 */ /* 0x000e620000002100 */
[----:B------:R-:W-:Y:S02]  /*32710*/  R2UR UR4, R4 ;  /* 0x00000000040472ca */ /* 0x000fe400000e0000 */
[----:B------:R-:W-:Y:S01]  /*32720*/  R2UR UR5, R5 ;  /* 0x00000000050572ca */ /* 0x000fe200000e0000 */
[----:B------:R-:W2:Y:S04]  /*32730*/  LDL.64 R18, [R0] ;  /* 0x0000000000127983 */ /* 0x000ea80000100a00 */
[----:B0-----:R-:W3:Y:S01]  /*32740*/  LDL.64 R14, [R0+0x18] ;  /* 0x00001800000e7983 */ /* 0x001ee20000100a00 */
[----:B-1----:R-:W-:-:S04]  /*32750*/  SHF.R.U32.HI R7, RZ, 0x7, R6 ;  /* 0x00000007ff077819 */ /* 0x002fc80000011606 */
[----:B------:R-:W-:-:S05]  /*32760*/  IADD3 R7, -R7, 0xb, RZ ;  /* 0x0000000b07077810 */ /* 0x000fca0007ffe1ff */
[----:B------:R0:W-:Y:S06]  /*32770*/  BAR.ARV R7, 0x100 ;  /* 0x000400070000751d */ /* 0x0001ec0000002000 */
[----:B---3--:R-:W3:Y:S01]  /*32780*/  LD.E R20, desc[UR4][R14.64] ;  /* 0x000000040e147980 */ /* 0x008ee2000c101900 */
[----:B------:R-:W-:Y:S02]  /*32790*/  R2UR UR4, R4 ;  /* 0x00000000040472ca */ /* 0x000fe400000e0000 */
[----:B------:R-:W-:Y:S01]  /*327a0*/  R2UR UR5, R5 ;  /* 0x00000000050572ca */ /* 0x000fe200000e0000 */
[----:B------:R-:W-:-:S12]  /*327b0*/  BSSY B2, `(.L_x_3813) ;  /* 0x0000006000027945 */ /* 0x000fd80003800000 */
[----:B--2---:R0:W5:Y:S01]  /*327c0*/  LD.E R13, desc[UR4][R18.64] ;  /* 0x00000004120d7980 */ /* 0x004162000c101900 */
[----:B---3--:R-:W-:-:S04]  /*327d0*/  LOP3.LUT R20, R20, 0x1, RZ, 0xfc, !PT ;  /* 0x0000000114147812 */ /* 0x008fc800078efcff */
[----:B------:R-:W-:-:S13]  /*327e0*/  ISETP.NE.AND P0, PT, R20, 0x3, PT ;  /* 0x000000031400780c */ /* 0x000fda0003f05270 */
[----:B0-----:R-:W-:Y:S05]  /*327f0*/  @!P0 BRA `(.L_x_3814) ;  /* 0x0000000000048947 */ /* 0x001fea0003800000 */
[----:B------:R-:W-:Y:S01]  /*32800*/  BPT.TRAP 0x1 ;  /* 0x000000040000795c */ /* 0x000fe20000300000 */
.L_x_3814:
[----:B------:R-:W-:Y:S05]  /*32810*/  BSYNC B2 ;  /* 0x0000000000027941 */ /* 0x000fea0003800000 */
.L_x_3813:
[C---:B------:R-:W-:Y:S02]  /*32820*/  R2UR UR6, R4.reuse ;  /* 0x00000000040672ca */ /* 0x040fe400000e0000 */
[C---:B------:R-:W-:Y:S02]  /*32830*/  R2UR UR7, R5.reuse ;  /* 0x00000000050772ca */ /* 0x040fe400000e0000 */
[----:B------:R-:W-:Y:S02]  /*32840*/  R2UR UR4, R4 ;  /* 0x00000000040472ca */ /* 0x000fe400000e0000 */
[----:B------:R-:W-:-:S09]  /*32850*/  R2UR UR5, R5 ;  /* 0x00000000050572ca */ /* 0x000fd200000e0000 */
[----:B------:R-:W2:Y:S04]  /*32860*/  LD.E.64 R18, desc[UR6][R14.64+0x20] ;  /* 0x000020060e127980 */ /* 0x000ea8000c101b00 */
[----:B------:R-:W3:Y:S01]  /*32870*/  LD.E R7, desc[UR4][R14.64+0xc] ;  /* 0x00000c040e077980 */ /* 0x000ee2000c101900 */
[----:B--2---:R-:W-:-:S05]  /*32880*/  MOV R18, R18 ;  /* 0x0000001200127202 */ /* 0x004fca0000000f00 */
[----:B-----5:R-:W-:-:S05]  /*32890*/  IMAD R18, R13, 0x8, R18 ;  /* 0x000000080d127824 */ /* 0x020fca00078e0212 */
[----:B---3--:R-:W-:-:S04]  /*328a0*/  PRMT R7, R7, 0x654, R18 ;  /* 0x0000065407077816 */ /* 0x008fc80000000012 */
[----:B------:R0:W-:Y:S01]  /*328b0*/  SYNCS.ARRIVE.TRANS64.RED.A1T0 RZ, [R7+URZ], RZ ;  /* 0x000000ff07ff79a7 */ /* 0x0001e2000810043f */
[----:B------:R-:W2:Y:S04]  /*328c0*/  LDL.64 R14, [R0+0x68] ;  /* 0x00006800000e7983 */ /* 0x000ea80000100a00 */
[----:B------:R-:W3:Y:S04]  /*328d0*/  LD.E R79, desc[UR4][R8.64] ;  /* 0x00000004084f7980 */ /* 0x000ee8000c101900 */
[----:B0-----:R-:W4:Y:S04]  /*328e0*/  LD.E R7, desc[UR4][R8.64+0x24] ;  /* 0x0000240408077980 */ /* 0x001f28000c101900 */
[----:B------:R0:W3:Y:S04]  /*328f0*/  LD.E R80, desc[UR4][R2.64] ;  /* 0x0000000402507980 */ /* 0x0000e8000c101900 */
[----:B--2---:R-:W2:Y:S01]  /*32900*/  LD.E.64 R14, desc[UR4][R14.64] ;  /* 0x000000040e0e7980 */ /* 0x004ea2000c101b00 */
[----:B----4-:R-:W-:-:S13]  /*32910*/  ISETP.NE.AND P0, PT, R7, 0x1, PT ;  /* 0x000000010700780c */ /* 0x010fda0003f05270 */
[C---:B------:R-:W-:Y:S02]  /*32920*/  @P0 R2UR UR6, R4.reuse ;  /* 0x00000000040602ca */ /* 0x040fe400000e0000 */
[C---:B------:R-:W-:Y:S02]  /*32930*/  @P0 R2UR UR7, R5.reuse ;  /* 0x00000000050702ca */ /* 0x040fe400000e0000 */
[C---:B------:R-:W-:Y:S02]  /*32940*/  R2UR UR14, R4.reuse ;  /* 0x00000000040e72ca */ /* 0x040fe400000e0000 */
[----:B------:R-:W-:Y:S02]  /*32950*/  R2UR UR15, R5 ;  /* 0x00000000050f72ca */ /* 0x000fe400000e0000 */
[----:B------:R-:W-:-:S07]  /*32960*/  R2UR UR10, R4 ;  /* 0x00000000040a72ca */ /* 0x000fce00000e0000 */
[----:B------:R-:W4:Y:S01]  /*32970*/  @P0 LD.E R77, desc[UR6][R8.64+0x2c] ;  /* 0x00002c06084d0980 */ /* 0x000f22000c101900 */
[C---:B------:R-:W-:Y:S02]  /*32980*/  R2UR UR6, R4.reuse ;  /* 0x00000000040672ca */ /* 0x040fe400000e0000 */
[C---:B------:R-:W-:Y:S01]  /*32990*/  R2UR UR7, R5.reuse ;  /* 0x00000000050772ca */ /* 0x040fe200000e0000 */
[----:B------:R-:W3:Y:S01]  /*329a0*/  LD.E R3, desc[UR14][R8.64+0x18] ;  /* 0x0000180e08037980 */ /* 0x000ee2000c101900 */
[C---:B------:R-:W-:Y:S02]  /*329b0*/  R2UR UR11, R5.reuse ;  /* 0x00000000050b72ca */ /* 0x040fe400000e0000 */
[C---:B------:R-:W-:Y:S02]  /*329c0*/  R2UR UR8, R4.reuse ;  /* 0x00000000040872ca */ /* 0x040fe400000e0000 */
[----:B------:R-:W-:Y:S02]  /*329d0*/  R2UR UR9, R5 ;  /* 0x00000000050972ca */ /* 0x000fe400000e0000 */
[----:B------:R-:W-:-:S02]  /*329e0*/  R2UR UR12, R4 ;  /* 0x00000000040c72ca */ /* 0x000fc400000e0000 */
[----:B------:R-:W-:-:S03]  /*329f0*/  R2UR UR13, R5 ;  /* 0x00000000050d72ca */ /* 0x000fc600000e0000 */
[----:B------:R-:W4:Y:S04]  /*32a00*/  LD.E R7, desc[UR6][R8.64+0x4] ;  /* 0x0000040608077980 */ /* 0x000f28000c101900 */
[----:B------:R-:W4:Y:S04]  /*32a10*/  LD.E R73, desc[UR10][R8.64+0xc] ;  /* 0x00000c0a08497980 */ /* 0x000f28000c101900 */
[----:B------:R-:W4:Y:S04]  /*32a20*/  LD.E R74, desc[UR8][R8.64+0x10] ;  /* 0x00001008084a7980 */ /* 0x000f28000c101900 */
[----:B------:R-:W4:Y:S04]  /*32a30*/  LD.E R75, desc[UR12][R8.64+0x14] ;  /* 0x0000140c084b7980 */ /* 0x000f28000c101900 */
[----:B--2---:R-:W2:Y:S01]  /*32a40*/  LD.E R72, desc[UR4][R14.64] ;  /* 0x000000040e487980 */ /* 0x004ea2000c101900 */
[----:B------:R-:W-:-:S02]  /*32a50*/  @P0 R2UR UR4, R4 ;  /* 0x00000000040402ca */ /* 0x000fc400000e0000 */
[----:B------:R-:W-:-:S13]  /*32a60*/  @P0 R2UR UR5, R5 ;  /* 0x00000000050502ca */ /* 0x000fda00000e0000 */
[----:B------:R-:W2:Y:S01]  /*32a70*/  @P0 LD.E R76, desc[UR4][R8.64+0x28] ;  /* 0x00002804084c0980 */ /* 0x000ea2000c101900 */
[----:B------:R-:W-:Y:S02]  /*32a80*/  R2UR UR4, R4 ;  /* 0x00000000040472ca */ /* 0x000fe400000e0000 */
[----:B------:R-:W-:-:S13]  /*32a90*/  R2UR UR5, R5 ;  /* 0x00000000050572ca */ /* 0x000fda00000e0000 */
[----:B------:R-:W2:Y:S01]  /*32aa0*/  LD.E R14, desc[UR4][R8.64+0x8] ;  /* 0x00000804080e7980 */ /* 0x000ea2000c101900 */
[----:B---3--:R-:W-:Y:S01]  /*32ab0*/  ISETP.GE.AND P1, PT, R3, 0x1, PT ;  /* 0x000000010300780c */ /* 0x008fe20003f26270 */
[----:B------:R-:W-:Y:S01]  /*32ac0*/  BSSY B2, `(.L_x_3815) ;  /* 0x00000ae000027945 */ /* 0x000fe20003800000 */
[----:B----4-:R-:W-:Y:S02]  /*32ad0*/  IMAD R75, R10, -0x60, R75 ;  /* 0xffffffa00a4b7824 */ /* 0x010fe400078e024b */
[-C--:B--2---:R-:W-:Y:S01]  /*32ae0*/  FMUL.FTZ R13, R24, R72.reuse ;  /* 0x00000048180d7220 */ /* 0x084fe20000410000 */
        /* <DEDUP_REMOVED lines=12> */
[----:B------:R-:W-:-:S03]  /*32bb0*/  FMUL.FTZ R35, R51, R72 ;  /* 0x0000004833237220 */ /* 0x000fc60000410000 */
[----:B------:R-:W-:Y:S02]  /*32bc0*/  IMAD.IADD R56, R79, 0x1, -R56 ;  /* 0x000000014f387824 */ /* 0x000fe400078e0a38 */
[-C--:B------:R-:W-:Y:S01]  /*32bd0*/  FMUL.FTZ R51, R57, R72.reuse ;  /* 0x0000004839337220 */ /* 0x080fe20000410000 */
[----:B------:R-:W-:Y:S01]  /*32be0*/  LEA.HI R54, R54, R79, RZ, 0x2 ;  /* 0x0000004f36367211 */ /* 0x000fe200078f10ff */
[-C--:B0-----:R-:W-:Y:S01]  /*32bf0*/  FMUL.FTZ R2, R26, R72.reuse ;  /* 0x000000481a027220 */ /* 0x081fe20000410000 */
[----:B------:R-:W-:Y:S01]  /*32c00*/  SHF.R.S32.HI R57, RZ, 0x1f, R56 ;  /* 0x0000001fff397819 */ /* 0x000fe20000011438 */
[-C--:B------:R-:W-:Y:S01]  /*32c10*/  FMUL.FTZ R26, R42, R72.reuse ;  /* 0x000000482a1a7220 */ /* 0x080fe20000410000 */
[-C--:B------:R-:W-:Y:S01]  /*32c20*/  FMUL.FTZ R18, R30, R72.reuse ;  /* 0x000000481e127220 */ /* 0x080fe20000410000 */
[-C--:B------:R-:W-:Y:S01]  /*32c30*/  FMUL.FTZ R42, R58, R72.reuse ;  /* 0x000000483a2a7220 */ /* 0x080fe20000410000 */
[-C--:B------:R-:W-:Y:S01]  /*32c40*/  FMUL.FTZ R30, R46, R72.reuse ;  /* 0x000000482e1e7220 */ /* 0x080fe20000410000 */
[----:B------:R-:W-:Y:S01]  /*32c50*/  LOP3.LUT R54, R54, 0xfffffffc, RZ, 0xc0, !PT ;  /* 0xfffffffc36367812 */ /* 0x000fe200078ec0ff */
[----:B------:R-:W-:Y:S01]  /*32c60*/  FMUL.FTZ R81, R40, R72 ;  /* 0x0000004828517220 */ /* 0x000fe20000410000 */
[----:B------:R-:W-:Y:S01]  /*32c70*/  LEA.HI R58, R57, R56, RZ, 0x2 ;  /* 0x00000038393a7211 */ /* 0x000fe200078f10ff */
[-C--:B------:R-:W-:Y:S01]  /*32c80*/  FMUL.FTZ R46, R48, R72.reuse ;  /* 0x00000048302e7220 */ /* 0x080fe20000410000 */
[-C--:B------:R-:W-:Y:S01]  /*32c90*/  FMUL.FTZ R48, R52, R72.reuse ;  /* 0x0000004834307220 */ /* 0x080fe20000410000 */
[-C--:B------:R-:W-:Y:S01]  /*32ca0*/  FMUL.FTZ R40, R59, R72.reuse ;  /* 0x000000483b287220 */ /* 0x080fe20000410000 */
[----:B------:R-:W-:Y:S01]  /*32cb0*/  FMUL.FTZ R52, R60, R72 ;  /* 0x000000483c347220 */ /* 0x000fe20000410000 */
[----:B------:R-:W-:Y:S01]  /*32cc0*/  LEA.HI R59, R57, R56, RZ, 0x5 ;  /* 0x00000038393b7211 */ /* 0x000fe200078f28ff */
[----:B------:R-:W-:Y:S01]  /*32cd0*/  IMAD.IADD R79, R79, 0x1, -R54 ;  /* 0x000000014f4f7824 */ /* 0x000fe200078e0a36 */
[----:B------:R-:W-:-:S02]  /*32ce0*/  SHF.R.S32.HI R57, RZ, 0x2, R58 ;  /* 0x00000002ff397819 */ /* 0x000fc4000001143a */
[----:B------:R-:W-:Y:S02]  /*32cf0*/  SHF.R.S32.HI R60, RZ, 0x1f, R58 ;  /* 0x0000001fff3c7819 */ /* 0x000fe4000001143a */
[----:B------:R-:W-:Y:S02]  /*32d00*/  SHF.R.S32.HI R54, RZ, 0x7, R55 ;  /* 0x00000007ff367819 */ /* 0x000fe40000011437 */
[----:B------:R-:W-:Y:S01]  /*32d10*/  LEA.HI R60, R60, R57, RZ, 0x3 ;  /* 0x000000393c3c7211 */ /* 0x000fe200078f18ff */
[-C--:B------:R-:W-:Y:S01]  /*32d20*/  FMUL.FTZ R19, R31, R72.reuse ;  /* 0x000000481f137220 */ /* 0x080fe20000410000 */
[----:B------:R-:W-:Y:S01]  /*32d30*/  SHF.R.S32.HI R59, RZ, 0x5, R59 ;  /* 0x00000005ff3b7819 */ /* 0x000fe2000001143b */
[----:B------:R-:W-:Y:S01]  /*32d40*/  FMUL.FTZ R31, R47, R72 ;  /* 0x000000482f1f7220 */ /* 0x000fe20000410000 */
[----:B------:R-:W-:Y:S01]  /*32d50*/  LEA.HI R55, R55, R54, RZ, 0x1 ;  /* 0x0000003637377211 */ /* 0x000fe200078f08ff */
[-C--:B------:R-:W-:Y:S01]  /*32d60*/  FMUL.FTZ R47, R49, R72.reuse ;  /* 0x00000048312f7220 */ /* 0x080fe20000410000 */
[----:B------:R-:W-:Y:S01]  /*32d70*/  LOP3.LUT R60, R60, 0xfffffff8, RZ, 0xc0, !PT ;  /* 0xfffffff83c3c7812 */ /* 0x000fe200078ec0ff */
[-C--:B------:R-:W-:Y:S01]  /*32d80*/  FMUL.FTZ R49, R53, R72.reuse ;  /* 0x0000004835317220 */ /* 0x080fe20000410000 */
[----:B------:R-:W-:Y:S01]  /*32d90*/  FMUL.FTZ R53, R61, R72 ;  /* 0x000000483d357220 */ /* 0x000fe20000410000 */
[----:B------:R-:W-:Y:S01]  /*32da0*/  LOP3.LUT R55, R55, 0x3fffffe, RZ, 0xc0, !PT ;  /* 0x03fffffe37377812 */ /* 0x000fe200078ec0ff */
[----:B------:R-:W-:Y:S01]  /*32db0*/  IMAD R61, R80, 0x8, R59 ;  /* 0x00000008503d7824 */ /* 0x000fe200078e023b */
[----:B------:R-:W-:Y:S01]  /*32dc0*/  LEA.HI R59, R79, R79, RZ, 0x1 ;  /* 0x0000004f4f3b7211 */ /* 0x000fe200078f08ff */
[----:B------:R-:W-:-:S02]  /*32dd0*/  IMAD.IADD R60, R57, 0x1, -R60 ;  /* 0x00000001393c7824 */ /* 0x000fc400078e0a3c */
[----:B------:R-:W-:Y:S01]  /*32de0*/  IMAD.IADD R55, R54, 0x1, -R55 ;  /* 0x0000000136377824 */ /* 0x000fe200078e0a37 */
[----:B------:R-:W-:Y:S01]  /*32df0*/  LOP3.LUT R54, R59, 0x1ffffffe, RZ, 0xc0, !PT ;  /* 0x1ffffffe3b367812 */ /* 0x000fe200078ec0ff */
[----:B------:R-:W-:Y:S02]  /*32e00*/  IMAD.U32 R60, R61, 0x10, R60 ;  /* 0x000000103d3c7824 */ /* 0x000fe400078e003c */
[-C--:B------:R-:W-:Y:S01]  /*32e10*/  FMUL.FTZ R82, R45, R72.reuse ;  /* 0x000000482d527220 */ /* 0x080fe20000410000 */
[-C--:B------:R-:W-:Y:S01]  /*32e20*/  FMUL.FTZ R45, R63, R72.reuse ;  /* 0x000000483f2d7220 */ /* 0x080fe20000410000 */
[----:B------:R-:W-:Y:S01]  /*32e30*/  FMUL.FTZ R63, R65, R72 ;  /* 0x00000048413f7220 */ /* 0x000fe20000410000 */
        /* <DEDUP_REMOVED lines=30> */
[----:B------:R-:W-:-:S02]  /*33020*/  IADD3 R59, -R7, R58, R14 ;  /* 0x0000003a073b7210 */ /* 0x000fc40007ffe10e */
[----:B------:R-:W-:-:S05]  /*33030*/  LOP3.LUT R60, RZ, R73, RZ, 0x33, !PT ;  /* 0x00000049ff3c7212 */ /* 0x000fca00078e33ff */
[----:B------:R-:W2:Y:S08]  /*33040*/  MUFU.TANH R78, R78 ;  /* 0x0000004e004e7308 */ /* 0x000eb00000002400 */
        /* <DEDUP_REMOVED lines=68> */
.L_x_3820:
[----:B------:R-:W-:Y:S05]  /*33490*/  BSYNC B4 ;  /* 0x0000000000047941 */ /* 0x000fea0003800000 */
.L_x_3819:
[----:B------:R-:W-:Y:S01]  /*334a0*/  LOP3.LUT R58, RZ, R58, RZ, 0x33, !PT ;  /* 0x0000003aff3a7212 */ /* 0x000fe200078e33ff */
[----:B------:R-:W-:Y:S06]  /*334b0*/  BRA `(.L_x_3821) ;  /* 0x0000000000287947 */ /* 0x000fec0003800000 */
.L_x_3818:
        /* <DEDUP_REMOVED lines=10> */
.L_x_3821:
[----:B------:R-:W-:Y:S05]  /*33560*/  BSYNC B3 ;  /* 0x0000000000037941 */ /* 0x000fea0003800000 */
.L_x_3817:
[----:B------:R-:W-:-:S05]  /*33570*/  IMAD R59, R3, R58, R67 ;  /* 0x0000003a033b7224 */ /* 0x000fca00078e0243 */
[----:B------:R-:W-:Y:S02]  /*33580*/  VIMNMX R66, R66, R59, !PT ;  /* 0x0000003b42427248 */ /* 0x000fe40007fe0100 */
[----:B------:R-:W-:-:S07]  /*33590*/  VIADDMNMX R64, R59, R3, R64, PT ;  /* 0x000000033b407246 */ /* 0x000fce0003800140 */
.L_x_3816:
[----:B------:R-:W-:Y:S05]  /*335a0*/  BSYNC B2 ;  /* 0x0000000000027941 */ /* 0x000fea0003800000 */
.L_x_3815:
[C---:B------:R-:W-:Y:S01]  /*335b0*/  ISETP.GE.AND P1, PT, R75.reuse, 0x9, PT ;  /* 0x000000094b00780c */ /* 0x040fe20003f26270 */
[----:B------:R-:W0:Y:S01]  /*335c0*/  SHFL.IDX PT, R65, R65, 0x1, 0x1c1f ;  /* 0x003c1f0041417f89 */ /* 0x000e2200000e0000 */
[C---:B------:R-:W-:Y:S01]  /*335d0*/  ISETP.GE.AND P0, PT, R75.reuse, 0x2, PT ;  /* 0x000000024b00780c */ /* 0x040fe20003f06270 */
        /* <DEDUP_REMOVED lines=11> */
[----:B------:R-:W-:Y:S01]  /*33690*/  ISETP.LT.OR P2, PT, R64, 0x11, P2 ;  /* 0x000000114000780c */ /* 0x000fe20001741670 */
[--C-:B0-----:R-:W-:Y:S01]  /*336a0*/  IMAD.IADD R74, R74, 0x1, R65.reuse ;  /* 0x000000014a4a7824 */ /* 0x101fe200078e0241 */
        /* <DEDUP_REMOVED lines=96> */
[----:B-1----:R-:W-:Y:S02]  /*33cb0*/  FSEL R37, R13, -INF , !P6 ;  /* 0xff8000000d257808 */ /* 0x002fe40007000000 */
        /* <DEDUP_REMOVED lines=23> */
.L_x_3827:
[----:B------:R-:W-:Y:S05]  /*33e30*/  BSYNC B4 ;  /* 0x0000000000047941 */ /* 0x000fea0003800000 */
.L_x_3826:
[----:B------:R-:W-:Y:S01]  /*33e40*/  LOP3.LUT R14, RZ, R14, RZ, 0x33, !PT ;  /* 0x0000000eff0e7212 */ /* 0x000fe200078e33ff */
[----:B------:R-:W-:Y:S06]  /*33e50*/  BRA `(.L_x_3828) ;  /* 0x0000000000287947 */ /* 0x000fec0003800000 */
.L_x_3825:
        /* <DEDUP_REMOVED lines=10> */
.L_x_3828:
[----:B------:R-:W-:Y:S05]  /*33f00*/  BSYNC B3 ;  /* 0x0000000000037941 */ /* 0x000fea0003800000 */
.L_x_3824:
[----:B------:R-:W-:-:S05]  /*33f10*/  IMAD R7, R3, R14, R67 ;  /* 0x0000000e03077224 */ /* 0x000fca00078e0243 */
[----:B------:R-:W-:Y:S02]  /*33f20*/  VIADDMNMX R74, R7, R3, R74, PT ;  /* 0x00000003074a7246 */ /* 0x000fe4000380014a */
[----:B------:R-:W-:-:S07]  /*33f30*/  VIMNMX R72, R72, R7, !PT ;  /* 0x0000000748487248 */ /* 0x000fce0007fe0100 */
.L_x_3823:
[----:B------:R-:W-:Y:S05]  /*33f40*/  BSYNC B2 ;  /* 0x0000000000027941 */ /* 0x000fea0003800000 */
.L_x_3822:
[----:B------:R-:W-:Y:S02]  /*33f50*/  ISETP.GT.AND P0, PT, R72, 0x1, !P0 ;  /* 0x000000014800780c */ /* 0x000fe40004704270 */
[----:B------:R-:W-:Y:S02]  /*33f60*/  ISETP.NE.AND P6, PT, R71, RZ, PT ;  /* 0x000000ff4700720c */ /* 0x000fe40003fc5270 */
[----:B------:R-:W-:Y:S02]  /*33f70*/  ISETP.LT.OR P0, PT, R74, 0x2, P0 ;  /* 0x000000024a00780c */ /* 0x000fe40000701670 */
[----:B------:R-:W-:Y:S02]  /*33f80*/  ISETP.GT.AND P1, PT, R72, 0x8, !P1 ;  /* 0x000000084800780c */ /* 0x000fe40004f24270 */
[----:B------:R-:W-:Y:S02]  /*33f90*/  FSEL R71, R15, -INF , !P0 ;  /* 0xff8000000f477808 */ /* 0x000fe40004000000 */
[----:B------:R-:W2:Y:S01]  /*33fa0*/  LDL.64 R14, [R0+0x70] ;  /* 0x00007000000e7983 */ /* 0x000ea20000100a00 */
[----:B------:R-:W-:-:S02]  /*33fb0*/  ISETP.NE.AND P0, PT, R70, RZ, PT ;  /* 0x000000ff4600720c */ /* 0x000fc40003f05270 */
[----:B------:R-:W-:Y:S02]  /*33fc0*/  ISETP.LT.OR P1, PT, R74, 0x9, P1 ;  /* 0x000000094a00780c */ /* 0x000fe40000f21670 */
[----:B------:R-:W-:Y:S02]  /*33fd0*/  ISETP.GT.AND P0, PT, R72, 0x9, !P0 ;  /* 0x000000094800780c */ /* 0x000fe40004704270 */
[----:B------:R-:W-:Y:S02]  /*33fe0*/  FSEL R18, R18, -INF , !P1 ;  /* 0xff80000012127808 */ /* 0x000fe40004800000 */
        /* <DEDUP_REMOVED lines=52> */
[----:B------:R-:W-:Y:S02]  /*34330*/  R2UR UR4, R4 ;  /* 0x00000000040472ca */ /* 0x000fe400000e0000 */
[----:B------:R-:W-:Y:S02]  /*34340*/  ISETP.LT.OR P0, PT, R74, 0x41, P0 ;  /* 0x000000414a00780c */ /* 0x000fe40000701670 */
[----:B------:R-:W-:Y:S02]  /*34350*/  R2UR UR5, R5 ;  /* 0x00000000050572ca */ /* 0x000fe400000e0000 */
[----:B------:R-:W-:-:S02]  /*34360*/  FSEL R42, R42, -INF , !P0 ;  /* 0xff8000002a2a7808 */ /* 0x000fc40004000000 */
[----:B------:R-:W-:Y:S02]  /*34370*/  ISETP.GT.AND P0, PT, R72, RZ, !P6 ;  /* 0x000000ff4800720c */ /* 0x000fe40007704270 */
[----:B------:R-:W-:Y:S02]  /*34380*/  ISETP.NE.AND P1, PT, R91, RZ, PT ;  /* 0x000000ff5b00720c */ /* 0x000fe40003f25270 */
[----:B------:R-:W-:Y:S02]  /*34390*/  ISETP.LT.OR P0, PT, R74, 0x1, P0 ;  /* 0x000000014a00780c */ /* 0x000fe40000701670 */
[----:B------:R-:W-:Y:S02]  /*343a0*/  ISETP.NE.AND P6, PT, R75, RZ, PT ;  /* 0x000000ff4b00720c */ /* 0x000fe40003fc5270 */
[----:B------:R-:W-:Y:S02]  /*343b0*/  FSEL R26, R2, -INF , !P0 ;  /* 0xff800000021a7808 */ /* 0x000fe40004000000 */
[----:B------:R-:W-:Y:S01]  /*343c0*/  ISETP.NE.AND P0, PT, R90, RZ, PT ;  /* 0x000000ff5a00720c */ /* 0x000fe20003f05270 */
[----:B--2---:R-:W2:Y:S03]  /*343d0*/  LD.E.64 R2, desc[UR4][R14.64] ;  /* 0x000000040e027980 */ /* 0x004ea6000c101b00 */
[----:B------:R-:W-:-:S02]  /*343e0*/  ISETP.GT.AND P0, PT, R72, 0x41, !P0 ;  /* 0x000000414800780c */ /* 0x000fc40004704270 */
[----:B------:R-:W-:Y:S01]  /*343f0*/  ISETP.GT.AND P1, PT, R72, 0x48, !P1 ;  /* 0x000000484800780c */ /* 0x000fe20004f24270 */
[----:B------:R-:W3:Y:S01]  /*34400*/  LD.E R27, desc[UR4][R14.64+0x10] ;  /* 0x000010040e1b7980 */ /* 0x000ee2000c101900 */
[----:B------:R-:W-:Y:S02]  /*34410*/  ISETP.LT.OR P0, PT, R74, 0x42, P0 ;  /* 0x000000424a00780c */ /* 0x000fe40000701670 */
[C---:B------:R-:W-:Y:S02]  /*34420*/  ISETP.GT.AND P2, PT, R72.reuse, 0x49, !P2 ;  /* 0x000000494800780c */ /* 0x040fe40005744270 */
[C---:B------:R-:W-:Y:S02]  /*34430*/  ISETP.GT.AND P3, PT, R72.reuse, 0x50, !P3 ;  /* 0x000000504800780c */ /* 0x040fe40005f64270 */
[C---:B------:R-:W-:Y:S02]  /*34440*/  ISETP.GT.AND P4, PT, R72.reuse, 0x51, !P4 ;  /* 0x000000514800780c */ /* 0x040fe40006784270 */
[----:B------:R-:W-:-:S02]  /*34450*/  ISETP.GT.AND P5, PT, R72, 0x58, !P5 ;  /* 0x000000584800780c */ /* 0x000fc40006fa4270 */
[----:B------:R-:W-:Y:S02]  /*34460*/  ISETP.GT.AND P6, PT, R72, 0x59, !P6 ;  /* 0x000000594800780c */ /* 0x000fe400077c4270 */
[----:B------:R-:W-:Y:S02]  /*34470*/  ISETP.LT.OR P1, PT, R74, 0x49, P1 ;  /* 0x000000494a00780c */ /* 0x000fe40000f21670 */
[----:B------:R-:W-:Y:S02]  /*34480*/  FSEL R72, R40, -INF , !P0 ;  /* 0xff80000028487808 */ /* 0x000fe40004000000 */
[C---:B------:R-:W-:Y:S02]  /*34490*/  ISETP.LT.OR P2, PT, R74.reuse, 0x4a, P2 ;  /* 0x0000004a4a00780c */ /* 0x040fe40001741670 */
[----:B------:R-:W-:Y:S02]  /*344a0*/  FSEL R43, R43, -INF , !P1 ;  /* 0xff8000002b2b7808 */ /* 0x000fe40004800000 */
[----:B------:R-:W-:-:S02]  /*344b0*/  ISETP.LT.OR P3, PT, R74, 0x51, P3 ;  /* 0x000000514a00780c */ /* 0x000fc40001f61670 */
[----:B------:R-:W-:Y:S02]  /*344c0*/  FSEL R45, R45, -INF , !P2 ;  /* 0xff8000002d2d7808 */ /* 0x000fe40005000000 */
[----:B------:R-:W-:Y:S02]  /*344d0*/  ISETP.LT.OR P4, PT, R74, 0x52, P4 ;  /* 0x000000524a00780c */ /* 0x000fe40002781670 */
[----:B------:R-:W-:Y:S02]  /*344e0*/  FSEL R54, R54, -INF , !P3 ;  /* 0xff80000036367808 */ /* 0x000fe40005800000 */
[C---:B------:R-:W-:Y:S02]  /*344f0*/  ISETP.LT.OR P5, PT, R74.reuse, 0x59, P5 ;  /* 0x000000594a00780c */ /* 0x040fe40002fa1670 */
[----:B------:R-:W-:Y:S02]  /*34500*/  FSEL R55, R55, -INF , !P4 ;  /* 0xff80000037377808 */ /* 0x000fe40006000000 */
[----:B------:R-:W-:-:S02]  /*34510*/  ISETP.LT.OR P6, PT, R74, 0x5a, P6 ;  /* 0x0000005a4a00780c */ /* 0x000fc400037c1670 */
[----:B------:R-:W-:Y:S02]  /*34520*/  FSEL R56, R56, -INF , !P5 ;  /* 0xff80000038387808 */ /* 0x000fe40006800000 */
[----:B------:R-:W-:Y:S02]  /*34530*/  R2UR UR6, R4 ;  /* 0x00000000040672ca */ /* 0x000fe400000e0000 */
[----:B------:R-:W-:Y:S02]  /*34540*/  R2UR UR7, R5 ;  /* 0x00000000050772ca */ /* 0x000fe400000e0000 */
[----:B------:R-:W-:-:S11]  /*34550*/  FSEL R57, R57, -INF , !P6 ;  /* 0xff80000039397808 */ /* 0x000fd60007000000 */
[----:B------:R-:W4:Y:S01]  /*34560*/  LD.E R38, desc[UR6][R14.64+0x14] ;  /* 0x000014060e267980 */ /* 0x000f22000c101900 */
        /* <DEDUP_REMOVED lines=48> */
[----:B------:R-:W-:-:S05]  /*34870*/  FMNMX.FTZ R9, R57, R30, !PT ;  /* 0x0000001e39097209 */ /* 0x000fca0007810000 */
[----:B------:R-:W-:Y:S04]  /*34880*/  ST.E.64 desc[UR4][R14.64], R8 ;  /* 0x000000080e007985 */ /* 0x000fe8000c101b04 */
[----:B------:R-:W2:Y:S01]  /*34890*/  LD.E R34, desc[UR6][R14.64+0x4] ;  /* 0x000004060e227980 */ /* 0x000ea2000c101900 */
[----:B0-----:R-:W-:-:S05]  /*348a0*/  FMNMX.FTZ R7, R8, R7, !PT ;  /* 0x0000000708077209 */ /* 0x001fca0007810000 */
[----:B------:R-:W0:Y:S02]  /*348b0*/  SHFL.BFLY PT, R30, R7, 0x1, 0x1f ;  /* 0x0c201f00071e7f89 */ /* 0x000e2400000e0000 */
[----:B0-----:R-:W-:Y:S02]  /*348c0*/  FMNMX.FTZ R25, R7, R30, !PT ;  /* 0x0000001e07197209 */ /* 0x001fe40007810000 */
[----:B------:R-:W3:Y:S04]  /*348d0*/  LD.E R30, desc[UR4][R14.64+0x20] ;  /* 0x000020040e1e7980 */ /* 0x000ee8000c101900 */
[----:B------:R-:W-:Y:S04]  /*348e0*/  ST.E desc[UR4][R14.64], R25 ;  /* 0x000000190e007985 */ /* 0x000fe8000c101904 */
[----:B------:R-:W4:Y:S01]  /*348f0*/  LD.E R31, desc[UR6][R14.64] ;  /* 0x000000060e1f7980 */ /* 0x000f22000c101900 */
[----:B------:R-:W-:-:S02]  /*34900*/  R2UR UR8, R4 ;  /* 0x00000000040872ca */ /* 0x000fc400000e0000 */
[----:B------:R-:W-:Y:S01]  /*34910*/  R2UR UR9, R5 ;  /* 0x00000000050972ca */ /* 0x000fe200000e0000 */
[----:B--2---:R-:W0:Y:S02]  /*34920*/  SHFL.BFLY PT, R7, R34, 0x2, 0x1f ;  /* 0x0c401f0022077f89 */ /* 0x004e2400000e0000 */
[----:B0-----:R-:W-:-:S05]  /*34930*/  FMNMX.FTZ R7, R7, R34, !PT ;  /* 0x0000002207077209 */ /* 0x001fca0007810000 */
[----:B------:R-:W0:Y:S01]  /*34940*/  SHFL.BFLY PT, R8, R7, 0x1, 0x1f ;  /* 0x0c201f0007087f89 */ /* 0x000e2200000e0000 */
[----:B----4-:R-:W-:Y:S02]  /*34950*/  FSETP.NEU.FTZ.AND P0, PT, R31, -INF , PT ;  /* 0xff8000001f00780b */ /* 0x010fe40003f1d000 */
[----:B0-----:R-:W-:Y:S02]  /*34960*/  FMNMX.FTZ R25, R7, R8, !PT ;  /* 0x0000000807197209 */ /* 0x001fe40007810000 */
[----:B------:R-:W-:Y:S02]  /*34970*/  FSEL R9, R31, RZ, P0 ;  /* 0x000000ff1f097208 */ /* 0x000fe40000000000 */
[----:B------:R-:W-:-:S03]  /*34980*/  FSETP.NEU.FTZ.AND P0, PT, R25, -INF , PT ;  /* 0xff8000001900780b */ /* 0x000fc60003f1d000 */
[----:B------:R-:W-:Y:S01]  /*34990*/  FADD.FTZ R9, R2, -R9 ;  /* 0x8000000902097221 */ /* 0x000fe20000010000 */
[----:B------:R-:W-:-:S03]  /*349a0*/  FSEL R2, R25, RZ, P0 ;  /* 0x000000ff19027208 */ /* 0x000fc60000000000 */
[----:B---3--:R-:W-:Y:S02]  /*349b0*/  FMUL.FTZ R8, R9, R30 ;  /* 0x0000001e09087220 */ /* 0x008fe40000410000 */
[----:B------:R-:W-:-:S04]  /*349c0*/  FADD.FTZ R3, R3, -R2 ;  /* 0x8000000203037221 */ /* 0x000fc80000010000 */
[----:B------:R-:W-:Y:S01]  /*349d0*/  FMUL.FTZ R30, R30, R3 ;  /* 0x000000031e1e7220 */ /* 0x000fe20000410000 */
[----:B------:R-:W0:Y:S08]  /*349e0*/  MUFU.EX2 R8, R8 ;  /* 0x0000000800087308 */ /* 0x000e300000000800 */
[----:B------:R-:W1:Y:S01]  /*349f0*/  MUFU.EX2 R7, R30 ;  /* 0x0000001e00077308 */ /* 0x000e620000000800 */
[----:B------:R-:W-:Y:S01]  /*34a00*/  ST.E desc[UR4][R14.64+0x4], R25 ;  /* 0x000004190e007985 */ /* 0x000fe2000c101904 */
[----:B0-----:R-:W-:Y:S01]  /*34a10*/  FMUL.FTZ R27, R8, R27 ;  /* 0x0000001b081b7220 */ /* 0x001fe20000410000 */
[----:B-1----:R-:W-:-:S04]  /*34a20*/  FMUL.FTZ R31, R7, R38 ;  /* 0x00000026071f7220 */ /* 0x002fc80000410000 */
        /* <DEDUP_REMOVED lines=9> */
[----:B------:R-:W-:-:S04]  /*34ac0*/  FSETP.NEU.FTZ.AND P0, PT, R30, -INF , PT ;  /* 0xff8000001e00780b */ /* 0x000fc80003f1d000 */
[----:B------:R-:W-:Y:S02]  /*34ad0*/  FSEL R14, R14, RZ, P0 ;  /* 0x000000ff0e0e7208 */ /* 0x000fe40000000000 */
[----:B---3--:R-:W-:-:S03]  /*34ae0*/  FSETP.NEU.FTZ.AND P0, PT, R74, -INF , PT ;  /* 0xff8000004a00780b */ /* 0x008fc60003f1d000 */
[-CC-:B------:R-:W-:Y:S01]  /*34af0*/  FFMA.FTZ R35, R44, R9.reuse, -R14.reuse ;  /* 0x000000092c237223 */ /* 0x180fe2000001080e */
[----:B------:R-:W-:Y:S01]  /*34b00*/  FMUL.FTZ R44, R9, R74 ;  /* 0x0000004a092c7220 */ /* 0x000fe20000410000 */
[----:B------:R-:W-:-:S04]  /*34b10*/  FFMA.FTZ R30, R29, R9, -R14 ;  /* 0x000000091d1e7223 */ /* 0x000fc8000001080e */
[----:B------:R-:W-:Y:S01]  /*34b20*/  FSEL R44, R44, RZ, P0 ;  /* 0x000000ff2c2c7208 */ /* 0x000fe20000000000 */
[-CC-:B------:R-:W-:Y:S01]  /*34b30*/  FFMA.FTZ R29, R28, R9.reuse, -R14.reuse ;  /* 0x000000091c1d7223 */ /* 0x180fe2000001080e */
[----:B------:R-:W-:-:S03]  /*34b40*/  FFMA.FTZ R172, R37, R9, -R14 ;  /* 0x0000000925ac7223 */ /* 0x000fc6000001080e */
[-C--:B------:R-:W-:Y:S01]  /*34b50*/  FFMA.FTZ R28, R26, R9.reuse, -R44 ;  /* 0x000000091a1c7223 */ /* 0x080fe2000001082c */
[-C--:B------:R-:W-:Y:S01]  /*34b60*/  FFMA.FTZ R40, R78, R9.reuse, -R14 ;  /* 0x000000094e287223 */ /* 0x080fe2000001080e */
[-C--:B------:R-:W-:Y:S01]  /*34b70*/  FFMA.FTZ R173, R71, R9.reuse, -R44 ;  /* 0x0000000947ad7223 */ /* 0x080fe2000001082c */
[----:B------:R-:W4:Y:S01]  /*34b80*/  MUFU.EX2 R172, R172 ;  /* 0x000000ac00ac7308 */ /* 0x000f220000000800 */
[-C--:B------:R-:W-:Y:S01]  /*34b90*/  FFMA.FTZ R39, R58, R9.reuse, -R14 ;  /* 0x000000093a277223 */ /* 0x080fe2000001080e */
[----:B------:R-:W-:-:S06]  /*34ba0*/  FFMA.FTZ R27, R18, R9, -R44 ;  /* 0x00000009121b7223 */ /* 0x000fcc000001082c */
[----:B------:R-:W0:Y:S01]  /*34bb0*/  MUFU.EX2 R28, R28 ;  /* 0x0000001c001c7308 */ /* 0x000e220000000800 */
[-C--:B------:R-:W-:Y:S01]  /*34bc0*/  FFMA.FTZ R174, R59, R9.reuse, -R14 ;  /* 0x000000093bae7223 */ /* 0x080fe2000001080e */
[----:B------:R-:W-:-:S06]  /*34bd0*/  FFMA.FTZ R175, R70, R9, -R44 ;  /* 0x0000000946af7223 */ /* 0x000fcc000001082c */
[----:B------:R-:W1:Y:S01]  /*34be0*/  MUFU.EX2 R40, R40 ;  /* 0x0000002800287308 */ /* 0x000e620000000800 */
[-C--:B------:R-:W-:Y:S01]  /*34bf0*/  FFMA.FTZ R38, R32, R9.reuse, -R14 ;  /* 0x0000000920267223 */ /* 0x080fe2000001080e */
[----:B------:R-:W-:-:S06]  /*34c00*/  FFMA.FTZ R26, R64, R9, -R44 ;  /* 0x00000009401a7223 */ /* 0x000fcc000001082c */
[----:B------:R-:W2:Y:S01]  /*34c10*/  MUFU.EX2 R173, R173 ;  /* 0x000000ad00ad7308 */ /* 0x000ea20000000800 */
[-C--:B------:R-:W-:Y:S01]  /*34c20*/  FFMA.FTZ R152, R61, R9.reuse, -R14 ;  /* 0x000000093d987223 */ /* 0x080fe2000001080e */
[----:B------:R-:W-:-:S06]  /*34c30*/  FFMA.FTZ R153, R69, R9, -R44 ;  /* 0x0000000945997223 */ /* 0x000fcc000001082c */
[----:B------:R-:W3:Y:S01]  /*34c40*/  MUFU.EX2 R39, R39 ;  /* 0x0000002700277308 */ /* 0x000ee20000000800 */
[----:B------:R-:W-:-:S07]  /*34c50*/  FFMA.FTZ R37, R36, R9, -R14 ;  /* 0x0000000924257223 */ /* 0x000fce000001080e */
[----:B------:R-:W3:Y:S01]  /*34c60*/  MUFU.EX2 R27, R27 ;  /* 0x0000001b001b7308 */ /* 0x000ee20000000800 */
[-CC-:B------:R-:W-:Y:S01]  /*34c70*/  FFMA.FTZ R156, R33, R9.reuse, -R14.reuse ;  /* 0x00000009219c7223 */ /* 0x180fe2000001080e */
[-CC-:B------:R-:W-:Y:S01]  /*34c80*/  FFMA.FTZ R154, R60, R9.reuse, -R14.reuse ;  /* 0x000000093c9a7223 */ /* 0x180fe2000001080e */
[-CC-:B------:R-:W-:Y:S01]  /*34c90*/  FFMA.FTZ R36, R81, R9.reuse, -R14.reuse ;  /* 0x0000000951247223 */ /* 0x180fe2000001080e */
[----:B------:R-:W-:-:S04]  /*34ca0*/  FFMA.FTZ R158, R82, R9, -R14 ;  /* 0x00000009529e7223 */ /* 0x000fc8000001080e */
        /* <DEDUP_REMOVED lines=9> */
[-CC-:B------:R-:W-:Y:S01]  /*34d40*/  FFMA.FTZ R166, R53, R9.reuse, -R14.reuse ;  /* 0x0000000935a67223 */ /* 0x180fe2000001080e */
[-CC-:B------:R-:W-:Y:S01]  /*34d50*/  FFMA.FTZ R168, R41, R9.reuse, -R14.reuse ;  /* 0x0000000929a87223 */ /* 0x180fe2000001080e */
[-C--:B------:R-:W-:Y:S01]  /*34d60*/  FFMA.FTZ R170, R13, R9.reuse, -R14 ;  /* 0x000000090daa7223 */ /* 0x080fe2000001080e */
[----:B----4-:R-:W-:Y:S01]  /*34d70*/  FADD.FTZ R73, R172, R73 ;  /* 0x00000049ac497221 */ /* 0x010fe20000010000 */
[----:B------:R-:W4:Y:S01]  /*34d80*/  MUFU.EX2 R38, R38 ;  /* 0x0000002600267308 */ /* 0x000f220000000800 */
[----:B0-----:R-:W-:Y:S01]  /*34d90*/  FADD.FTZ R14, R28, R15 ;  /* 0x0000000f1c0e7221 */ /* 0x001fe20000010000 */
[----:B------:R-:W-:Y:S01]  /*34da0*/  FFMA.FTZ R25, R24, R9, -R44 ;  /* 0x0000000918197223 */ /* 0x000fe2000001082c */
[----:B-1----:R-:W-:-:S05]  /*34db0*/  FADD.FTZ R18, R40, R73 ;  /* 0x0000004928127221 */ /* 0x002fca0000010000 */
[----:B------:R-:W0:Y:S01]  /*34dc0*/  MUFU.EX2 R26, R26 ;  /* 0x0000001a001a7308 */ /* 0x000e220000000800 */
[----:B--2---:R-:W-:Y:S01]  /*34dd0*/  FADD.FTZ R14, R173, R14 ;  /* 0x0000000ead0e7221 */ /* 0x004fe20000010000 */
[----:B------:R-:W-:Y:S01]  /*34de0*/  FFMA.FTZ R155, R68, R9, -R44 ;  /* 0x00000009449b7223 */ /* 0x000fe2000001082c */
[----:B---3--:R-:W-:-:S05]  /*34df0*/  FADD.FTZ R13, R39, R18 ;  /* 0x00000012270d7221 */ /* 0x008fca0000010000 */
[----:B------:R-:W1:Y:S01]  /*34e00*/  MUFU.EX2 R152, R152 ;  /* 0x0000009800987308 */ /* 0x000e620000000800 */
[----:B------:R-:W-:Y:S01]  /*34e10*/  FADD.FTZ R14, R27, R14 ;  /* 0x0000000e1b0e7221 */ /* 0x000fe20000010000 */
[----:B------:R-:W-:-:S06]  /*34e20*/  FFMA.FTZ R24, R20, R9, -R44 ;  /* 0x0000000914187223 */ /* 0x000fcc000001082c */
[----:B------:R-:W2:Y:S01]  /*34e30*/  MUFU.EX2 R153, R153 ;  /* 0x0000009900997308 */ /* 0x000ea20000000800 */
[----:B------:R-:W-:Y:S01]  /*34e40*/  FADD.FTZ R13, R174, R13 ;  /* 0x0000000dae0d7221 */ /* 0x000fe20000010000 */
        /* <DEDUP_REMOVED lines=10> */
[----:B-1----:R-:W-:Y:S01]  /*34ef0*/  FADD.FTZ R42, R152, R13 ;  /* 0x0000000d982a7221 */ /* 0x002fe20000010000 */
[----:B--2---:R-:W-:-:S05]  /*34f00*/  FADD.FTZ R14, R153, R14 ;  /* 0x0000000e990e7221 */ /* 0x004fca0000010000 */
        /* <DEDUP_REMOVED lines=75> */
[----:B------:R-:W-:-:S03]  /*353c0*/  FADD.FTZ R42, R169, R42 ;  /* 0x0000002aa92a7221 */ /* 0x000fc60000010000 */
[----:B0-----:R-:W-:Y:S01]  /*353d0*/  FADD.FTZ R9, R29, R44 ;  /* 0x0000002c1d097221 */ /* 0x001fe20000010000 */
[----:B----4-:R-:W-:-:S03]  /*353e0*/  FADD.FTZ R42, R13, R42 ;  /* 0x0000002a0d2a7221 */ /* 0x010fc60000010000 */
[----:B-1----:R-:W-:Y:S01]  /*353f0*/  FADD.FTZ R9, R170, R9 ;  /* 0x00000009aa097221 */ /* 0x002fe20000010000 */
[----:B--2---:R-:W-:-:S04]  /*35400*/  FADD.FTZ R41, R171, R42 ;  /* 0x0000002aab297221 */ /* 0x004fc80000010000 */
[----:B------:R-:W-:Y:S04]  /*35410*/  ST.E desc[UR4][R2.64+0x10], R9 ;  /* 0x0000100902007985 */ /* 0x000fe8000c101904 */
[----:B------:R0:W-:Y:S04]  /*35420*/  ST.E desc[UR6][R2.64+0x14], R41 ;  /* 0x0000142902007985 */ /* 0x0001e8000c101906 */
[----:B0-----:R-:W2:Y:S01]  /*35430*/  LDL.64 R2, [R0+0x80] ;  /* 0x0000800000027983 */ /* 0x001ea20000100a00 */
        /* <DEDUP_REMOVED lines=94> */
[----:B------:R-:W2:Y:S01]  /*35a20*/  LD.E R93, desc[UR22][R2.64+0x5c] ;  /* 0x00005c16025d7980 */ /* 0x000ea2000c101900 */
[----:B---3--:R-:W-:-:S03]  /*35a30*/  FMUL.FTZ R89, R8, R89 ;  /* 0x0000005908597220 */ /* 0x008fc60000410000 */
[----:B------:R0:W-:Y:S01]  /*35a40*/  ST.E desc[UR10][R2.64+0x60], R91 ;  /* 0x0000605b02007985 */ /* 0x0001e2000c10190a */
[----:B----4-:R-:W-:-:S03]  /*35a50*/  FMUL.FTZ R85, R8, R85 ;  /* 0x0000005508557220 */ /* 0x010fc60000410000 */
[----:B------:R1:W-:Y:S01]  /*35a60*/  ST.E desc[UR8][R2.64+0x54], R89 ;  /* 0x0000545902007985 */ /* 0x0003e2000c101908 */
[----:B------:R-:W-:-:S03]  /*35a70*/  FMUL.FTZ R87, R8, R87 ;  /* 0x0000005708577220 */ /* 0x000fc60000410000 */
[----:B------:R-:W3:Y:S04]  /*35a80*/  LD.E R90, desc[UR14][R2.64+0x6c] ;  /* 0x00006c0e025a7980 */ /* 0x000ee8000c101900 */
[----:B0-----:R-:W4:Y:S01]  /*35a90*/  LD.E R91, desc[UR12][R2.64+0x68] ;  /* 0x0000680c025b7980 */ /* 0x001f22000c101900 */
[C---:B------:R-:W-:Y:S01]  /*35aa0*/  FMUL.FTZ R83, R8.reuse, R83 ;  /* 0x0000005308537220 */ /* 0x040fe20000410000 */
[C---:B------:R-:W-:Y:S02]  /*35ab0*/  FMUL.FTZ R79, R8.reuse, R79 ;  /* 0x0000004f084f7220 */ /* 0x040fe40000410000 */
[----:B------:R0:W-:Y:S04]  /*35ac0*/  ST.E desc[UR4][R2.64+0x44], R85 ;  /* 0x0000445502007985 */ /* 0x0001e8000c101904 */
[----:B-1----:R-:W3:Y:S01]  /*35ad0*/  LD.E R89, desc[UR24][R2.64+0x78] ;  /* 0x0000781802597980 */ /* 0x002ee2000c101900 */
[----:B------:R-:W-:-:S03]  /*35ae0*/  FMUL.FTZ R81, R8, R81 ;  /* 0x0000005108517220 */ /* 0x000fc60000410000 */
[----:B------:R1:W-:Y:S04]  /*35af0*/  ST.E desc[UR6][R2.64+0x50], R87 ;  /* 0x0000505702007985 */ /* 0x0003e8000c101906 */
[----:B0-----:R-:W3:Y:S04]  /*35b00*/  LD.E R85, desc[UR26][R2.64+0x7c] ;  /* 0x00007c1a02557980 */ /* 0x001ee8000c101900 */
[----:B------:R-:W3:Y:S01]  /*35b10*/  LD.E R88, desc[UR16][R2.64+0x88] ;  /* 0x0000881002587980 */ /* 0x000ee2000c101900 */
[----:B------:R-:W-:-:S03]  /*35b20*/  FMUL.FTZ R77, R8, R77 ;  /* 0x0000004d084d7220 */ /* 0x000fc60000410000 */
[----:B-1----:R-:W3:Y:S04]  /*35b30*/  LD.E R87, desc[UR18][R2.64+0x8c] ;  /* 0x00008c1202577980 */ /* 0x002ee8000c101900 */
[----:B------:R-:W3:Y:S04]  /*35b40*/  LD.E R86, desc[UR20][R2.64+0x98] ;  /* 0x0000981402567980 */ /* 0x000ee8000c101900 */
[----:B------:R0:W-:Y:S04]  /*35b50*/  ST.E desc[UR8][R2.64+0x40], R83 ;  /* 0x0000405302007985 */ /* 0x0001e8000c101908 */
[----:B------:R-:W3:Y:S01]  /*35b60*/  LD.E R84, desc[UR6][R2.64+0x9c] ;  /* 0x00009c0602547980 */ /* 0x000ee2000c101900 */
[----:B------:R-:W-:-:S03]  /*35b70*/  FMUL.FTZ R73, R8, R73 ;  /* 0x0000004908497220 */ /* 0x000fc60000410000 */
[----:B------:R1:W-:Y:S04]  /*35b80*/  ST.E desc[UR4][R2.64+0x30], R79 ;  /* 0x0000304f02007985 */ /* 0x0003e8000c101904 */
[----:B0-----:R-:W3:Y:S01]  /*35b90*/  LD.E R83, desc[UR10][R2.64+0xa8] ;  /* 0x0000a80a02537980 */ /* 0x001ee2000c101900 */
[----:B------:R-:W-:-:S03]  /*35ba0*/  FMUL.FTZ R75, R8, R75 ;  /* 0x0000004b084b7220 */ /* 0x000fc60000410000 */
[----:B------:R0:W-:Y:S04]  /*35bb0*/  ST.E desc[UR6][R2.64+0x34], R81 ;  /* 0x0000345102007985 */ /* 0x0001e8000c101906 */
[----:B-1----:R-:W3:Y:S04]  /*35bc0*/  LD.E R79, desc[UR12][R2.64+0xac] ;  /* 0x0000ac0c024f7980 */ /* 0x002ee8000c101900 */
[----:B------:R-:W3:Y:S04]  /*35bd0*/  LD.E R82, desc[UR14][R2.64+0xb8] ;  /* 0x0000b80e02527980 */ /* 0x000ee8000c101900 */
[----:B0-----:R-:W3:Y:S04]  /*35be0*/  LD.E R81, desc[UR16][R2.64+0xbc] ;  /* 0x0000bc1002517980 */ /* 0x001ee8000c101900 */
[----:B------:R-:W3:Y:S01]  /*35bf0*/  LD.E R80, desc[UR18][R2.64+0xc8] ;  /* 0x0000c81202507980 */ /* 0x000ee2000c101900 */
[----:B------:R-:W-:-:S03]  /*35c00*/  FMUL.FTZ R71, R8, R71 ;  /* 0x0000004708477220 */ /* 0x000fc60000410000 */
[----:B------:R0:W-:Y:S04]  /*35c10*/  ST.E desc[UR10][R2.64+0x24], R77 ;  /* 0x0000244d02007985 */ /* 0x0001e8000c10190a */
[----:B------:R-:W3:Y:S01]  /*35c20*/  LD.E R78, desc[UR20][R2.64+0xcc] ;  /* 0x0000cc14024e7980 */ /* 0x000ee2000c101900 */
[----:B------:R-:W-:-:S03]  /*35c30*/  FMUL.FTZ R69, R8, R69 ;  /* 0x0000004508457220 */ /* 0x000fc60000410000 */
[----:B------:R1:W-:Y:S04]  /*35c40*/  ST.E desc[UR6][R2.64+0x14], R73 ;  /* 0x0000144902007985 */ /* 0x0003e8000c101906 */
[----:B0-----:R-:W3:Y:S04]  /*35c50*/  LD.E R77, desc[UR22][R2.64+0xd8] ;  /* 0x0000d816024d7980 */ /* 0x001ee8000c101900 */
[----:B------:R-:W3:Y:S01]  /*35c60*/  LD.E R76, desc[UR24][R2.64+0xdc] ;  /* 0x0000dc18024c7980 */ /* 0x000ee2000c101900 */
[----:B------:R-:W-:-:S03]  /*35c70*/  FMUL.FTZ R67, R8, R67 ;  /* 0x0000004308437220 */ /* 0x000fc60000410000 */
[----:B------:R0:W-:Y:S04]  /*35c80*/  ST.E desc[UR8][R2.64+0x20], R75 ;  /* 0x0000204b02007985 */ /* 0x0001e8000c101908 */
[----:B-1----:R-:W3:Y:S04]  /*35c90*/  LD.E R73, desc[UR10][R2.64+0xe8] ;  /* 0x0000e80a02497980 */ /* 0x002ee8000c101900 */
[----:B------:R-:W3:Y:S04]  /*35ca0*/  LD.E R74, desc[UR14][R2.64+0xf8] ;  /* 0x0000f80e024a7980 */ /* 0x000ee8000c101900 */
[----:B0-----:R-:W3:Y:S01]  /*35cb0*/  LD.E R75, desc[UR12][R2.64+0xec] ;  /* 0x0000ec0c024b7980 */ /* 0x001ee2000c101900 */
[----:B------:R-:W-:-:S03]  /*35cc0*/  FMUL.FTZ R63, R8, R63 ;  /* 0x0000003f083f7220 */ /* 0x000fc60000410000 */
[----:B------:R-:W3:Y:S01]  /*35cd0*/  LD.E R72, desc[UR16][R2.64+0xfc] ;  /* 0x0000fc1002487980 */ /* 0x000ee2000c101900 */
[----:B------:R-:W-:-:S03]  /*35ce0*/  FMUL.FTZ R65, R8, R65 ;  /* 0x0000004108417220 */ /* 0x000fc60000410000 */
[----:B------:R0:W-:Y:S04]  /*35cf0*/  ST.E desc[UR4][R2.64+0x10], R71 ;  /* 0x0000104702007985 */ /* 0x0001e8000c101904 */
[----:B------:R-:W3:Y:S04]  /*35d00*/  LD.E R70, desc[UR18][R2.64+0x108] ;  /* 0x0001081202467980 */ /* 0x000ee8000c101900 */
[----:B------:R1:W-:Y:S04]  /*35d10*/  ST.E desc[UR6][R2.64+0x4], R69 ;  /* 0x0000044502007985 */ /* 0x0003e8000c101906 */
[----:B0-----:R-:W3:Y:S01]  /*35d20*/  LD.E R71, desc[UR20][R2.64+0x10c] ;  /* 0x00010c1402477980 */ /* 0x001ee2000c101900 */
[----:B------:R-:W-:-:S03]  /*35d30*/  FMUL.FTZ R61, R8, R61 ;  /* 0x0000003d083d7220 */ /* 0x000fc60000410000 */
[----:B------:R0:W-:Y:S04]  /*35d40*/  ST.E desc[UR4][R2.64], R67 ;  /* 0x0000004302007985 */ /* 0x0001e8000c101904 */
[----:B-1----:R-:W3:Y:S04]  /*35d50*/  LD.E R69, desc[UR12][R2.64+0x118] ;  /* 0x0001180c02457980 */ /* 0x002ee8000c101900 */
[----:B------:R-:W3:Y:S04]  /*35d60*/  LD.E R68, desc[UR22][R2.64+0x128] ;  /* 0x0001281602447980 */ /* 0x000ee8000c101900 */
[----:B0-----:R-:W3:Y:S01]  /*35d70*/  LD.E R67, desc[UR14][R2.64+0x11c] ;  /* 0x00011c0e02437980 */ /* 0x001ee2000c101900 */
[----:B------:R-:W-:-:S03]  /*35d80*/  FMUL.FTZ R59, R8, R59 ;  /* 0x0000003b083b7220 */ /* 0x000fc60000410000 */
[----:B------:R0:W-:Y:S04]  /*35d90*/  ST.E desc[UR8][R2.64+0x74], R63 ;  /* 0x0000743f02007985 */ /* 0x0001e8000c101908 */
[----:B------:R-:W3:Y:S04]  /*35da0*/  LD.E R66, desc[UR16][R2.64+0x12c] ;  /* 0x00012c1002427980 */ /* 0x000ee8000c101900 */
[----:B------:R1:W-:Y:S04]  /*35db0*/  ST.E desc[UR10][R2.64+0x80], R65 ;  /* 0x0000804102007985 */ /* 0x0003e8000c10190a */
[----:B0-----:R-:W3:Y:S01]  /*35dc0*/  LD.E R63, desc[UR18][R2.64+0x138] ;  /* 0x00013812023f7980 */ /* 0x001ee2000c101900 */
[----:B------:R-:W-:-:S03]  /*35dd0*/  FMUL.FTZ R57, R8, R57 ;  /* 0x0000003908397220 */ /* 0x000fc60000410000 */
[----:B------:R-:W3:Y:S04]  /*35de0*/  LD.E R64, desc[UR24][R2.64+0x148] ;  /* 0x0001481802407980 */ /* 0x000ee8000c101900 */
[----:B-1----:R-:W3:Y:S04]  /*35df0*/  LD.E R65, desc[UR20][R2.64+0x13c] ;  /* 0x00013c1402417980 */ /* 0x002ee8000c101900 */
[----:B------:R0:W-:Y:S04]  /*35e00*/  ST.E desc[UR6][R2.64+0x70], R61 ;  /* 0x0000703d02007985 */ /* 0x0001e8000c101906 */
[----:B------:R-:W3:Y:S01]  /*35e10*/  LD.E R62, desc[UR6][R2.64+0x14c] ;  /* 0x00014c06023e7980 */ /* 0x000ee2000c101900 */
[----:B------:R-:W-:-:S03]  /*35e20*/  FMUL.FTZ R55, R8, R55 ;  /* 0x0000003708377220 */ /* 0x000fc60000410000 */
[----:B------:R-:W3:Y:S04]  /*35e30*/  LD.E R60, desc[UR12][R2.64+0x15c] ;  /* 0x00015c0c023c7980 */ /* 0x000ee8000c101900 */
[----:B0-----:R-:W3:Y:S04]  /*35e40*/  LD.E R61, desc[UR8][R2.64+0x158] ;  /* 0x00015808023d7980 */ /* 0x001ee8000c101900 */
[----:B------:R0:W-:Y:S04]  /*35e50*/  ST.E desc[UR4][R2.64+0x64], R59 ;  /* 0x0000643b02007985 */ /* 0x0001e8000c101904 */
[----:B------:R-:W3:Y:S01]  /*35e60*/  LD.E R56, desc[UR14][R2.64+0x168] ;  /* 0x0001680e02387980 */ /* 0x000ee2000c101900 */
[----:B------:R-:W-:-:S03]  /*35e70*/  FMUL.FTZ R53, R8, R53 ;  /* 0x0000003508357220 */ /* 0x000fc60000410000 */
[----:B------:R1:W-:Y:S04]  /*35e80*/  ST.E desc[UR4][R2.64+0x84], R57 ;  /* 0x0000843902007985 */ /* 0x0003e8000c101904 */
[----:B0-----:R-:W3:Y:S04]  /*35e90*/  LD.E R59, desc[UR16][R2.64+0x16c] ;  /* 0x00016c10023b7980 */ /* 0x001ee8000c101900 */
[----:B------:R-:W3:Y:S01]  /*35ea0*/  LD.E R58, desc[UR18][R2.64+0x178] ;  /* 0x00017812023a7980 */ /* 0x000ee2000c101900 */
[----:B------:R-:W-:-:S03]  /*35eb0*/  FMUL.FTZ R51, R8, R51 ;  /* 0x0000003308337220 */ /* 0x000fc60000410000 */
[----:B-1----:R-:W3:Y:S04]  /*35ec0*/  LD.E R57, desc[UR20][R2.64+0x17c] ;  /* 0x00017c1402397980 */ /* 0x002ee8000c101900 */
[----:B------:R0:W-:Y:S01]  /*35ed0*/  ST.E desc[UR8][R2.64+0xa0], R55 ;  /* 0x0000a03702007985 */ /* 0x0001e2000c101908 */
[----:B------:R-:W-:-:S03]  /*35ee0*/  FMUL.FTZ R47, R8, R47 ;  /* 0x0000002f082f7220 */ /* 0x000fc60000410000 */
[----:B------:R-:W3:Y:S01]  /*35ef0*/  LD.E R54, desc[UR24][R2.64+0x18c] ;  /* 0x00018c1802367980 */ /* 0x000ee2000c101900 */
[----:B------:R-:W-:-:S03]  /*35f00*/  FMUL.FTZ R45, R8, R45 ;  /* 0x0000002d082d7220 */ /* 0x000fc60000410000 */
[----:B------:R1:W-:Y:S04]  /*35f10*/  ST.E desc[UR6][R2.64+0x94], R53 ;  /* 0x0000943502007985 */ /* 0x0003e8000c101906 */
[----:B0-----:R-:W3:Y:S01]  /*35f20*/  LD.E R55, desc[UR22][R2.64+0x188] ;  /* 0x0001881602377980 */ /* 0x001ee2000c101900 */
[----:B------:R-:W-:-:S03]  /*35f30*/  FMUL.FTZ R46, R8, R49 ;  /* 0x00000031082e7220 */ /* 0x000fc60000410000 */
[----:B------:R-:W3:Y:S01]  /*35f40*/  LD.E R50, desc[UR26][R2.64+0x198] ;  /* 0x0001981a02327980 */ /* 0x000ee2000c101900 */
[----:B------:R-:W-:-:S03]  /*35f50*/  FMUL.FTZ R44, R8, R44 ;  /* 0x0000002c082c7220 */ /* 0x000fc60000410000 */
[----:B-1----:R-:W3:Y:S01]  /*35f60*/  LD.E R53, desc[UR12][R2.64+0x19c] ;  /* 0x00019c0c02357980 */ /* 0x002ee2000c101900 */
[----:B------:R-:W-:-:S03]  /*35f70*/  FMUL.FTZ R9, R8, R9 ;  /* 0x0000000908097220 */ /* 0x000fc60000410000 */
[----:B------:R0:W-:Y:S04]  /*35f80*/  ST.E desc[UR4][R2.64+0x90], R51 ;  /* 0x0000903302007985 */ /* 0x0001e8000c101904 */
[----:B------:R-:W3:Y:S01]  /*35f90*/  LD.E R52, desc[UR14][R2.64+0x1a8] ;  /* 0x0001a80e02347980 */ /* 0x000ee2000c101900 */
[----:B------:R-:W-:-:S03]  /*35fa0*/  FMUL.FTZ R43, R8, R43 ;  /* 0x0000002b082b7220 */ /* 0x000fc60000410000 */
[----:B------:R-:W3:Y:S04]  /*35fb0*/  LD.E R49, desc[UR4][R2.64+0x1b8] ;  /* 0x0001b80402317980 */ /* 0x000ee8000c101900 */
[----:B0-----:R-:W3:Y:S01]  /*35fc0*/  LD.E R51, desc[UR16][R2.64+0x1ac] ;  /* 0x0001ac1002337980 */ /* 0x001ee2000c101900 */
[C---:B------:R-:W-:Y:S01]  /*35fd0*/  FMUL.FTZ R42, R8.reuse, R42 ;  /* 0x0000002a082a7220 */ /* 0x040fe20000410000 */
[C---:B------:R-:W-:Y:S02]  /*35fe0*/  FMUL.FTZ R41, R8.reuse, R41 ;  /* 0x0000002908297220 */ /* 0x040fe40000410000 */
[----:B------:R0:W-:Y:S04]  /*35ff0*/  ST.E desc[UR8][R2.64+0xb4], R47 ;  /* 0x0000b42f02007985 */ /* 0x0001e8000c101908 */
[----:B------:R-:W3:Y:S04]  /*36000*/  LD.E R48, desc[UR6][R2.64+0x1bc] ;  /* 0x0001bc0602307980 */ /* 0x000ee8000c101900 */
[----:B------:R1:W-:Y:S04]  /*36010*/  ST.E desc[UR4][R2.64+0xa4], R45 ;  /* 0x0000a42d02007985 */ /* 0x0003e8000c101904 */
[----:B0-----:R-:W3:Y:S04]  /*36020*/  LD.E R47, desc[UR8][R2.64+0x1c8] ;  /* 0x0001c808022f7980 */ /* 0x001ee8000c101900 */
[----:B------:R0:W-:Y:S04]  /*36030*/  ST.E desc[UR6][R2.64+0xb0], R46 ;  /* 0x0000b02e02007985 */ /* 0x0001e8000c101906 */
[----:B-1----:R-:W3:Y:S04]  /*36040*/  LD.E R45, desc[UR10][R2.64+0x1cc] ;  /* 0x0001cc0a022d7980 */ /* 0x002ee8000c101900 */
        /* <DEDUP_REMOVED lines=10> */
[----:B-1----:R-:W3:Y:S01]  /*360f0*/  LD.E R41, desc[UR22][R2.64+0x1fc] ;  /* 0x0001fc1602297980 */ /* 0x002ee2000c101900 */
[C---:B------:R-:W-:Y:S01]  /*36100*/  FMUL.FTZ R136, R8.reuse, R136 ;  /* 0x0000008808887220 */ /* 0x040fe20000410000 */
[C---:B------:R-:W-:Y:S01]  /*36110*/  FMUL.FTZ R138, R8.reuse, R138 ;  /* 0x0000008a088a7220 */ /* 0x040fe20000410000 */
[C---:B------:R-:W-:Y:S01]  /*36120*/  FMUL.FTZ R137, R8.reuse, R137 ;  /* 0x0000008908897220 */ /* 0x040fe20000410000 */
[C---:B------:R-:W-:Y:S01]  /*36130*/  FMUL.FTZ R135, R8.reuse, R135 ;  /* 0x0000008708877220 */ /* 0x040fe20000410000 */
[C---:B------:R-:W-:Y:S01]  /*36140*/  FMUL.FTZ R134, R8.reuse, R134 ;  /* 0x0000008608867220 */ /* 0x040fe20000410000 */
[----:B------:R-:W-:Y:S01]  /*36150*/  ST.E desc[UR4][R2.64+0xe4], R136 ;  /* 0x0000e48802007985 */ /* 0x000fe2000c101904 */
[C---:B------:R-:W-:Y:S01]  /*36160*/  FMUL.FTZ R133, R8.reuse, R133 ;  /* 0x0000008508857220 */ /* 0x040fe20000410000 */
[C---:B------:R-:W-:Y:S01]  /*36170*/  FMUL.FTZ R132, R8.reuse, R132 ;  /* 0x0000008408847220 */ /* 0x040fe20000410000 */
[C---:B------:R-:W-:Y:S01]  /*36180*/  FMUL.FTZ R131, R8.reuse, R131 ;  /* 0x0000008308837220 */ /* 0x040fe20000410000 */
        /* <DEDUP_REMOVED lines=33> */
[----:B------:R-:W-:Y:S04]  /*363a0*/  ST.E desc[UR16][R2.64+0x170], R122 ;  /* 0x0001707a02007985 */ /* 0x000fe8000c101910 */
[----:B------:R-:W-:Y:S04]  /*363b0*/  ST.E desc[UR6][R2.64+0x174], R120 ;  /* 0x0001747802007985 */ /* 0x000fe8000c101906 */
[----:B------:R0:W-:Y:S01]  /*363c0*/  ST.E desc[UR8][R2.64+0x180], R119 ;  /* 0x0001807702007985 */ /* 0x0001e2000c101908 */
[----:B------:R-:W-:-:S03]  /*363d0*/  FMUL.FTZ R113, R8, R113 ;  /* 0x0000007108717220 */ /* 0x000fc60000410000 */
[----:B------:R-:W-:Y:S04]  /*363e0*/  ST.E desc[UR4][R2.64+0x184], R118 ;  /* 0x0001847602007985 */ /* 0x000fe8000c101904 */
[----:B------:R-:W-:Y:S04]  /*363f0*/  ST.E desc[UR10][R2.64+0x190], R114 ;  /* 0x0001907202007985 */ /* 0x000fe8000c10190a */
[----:B------:R1:W-:Y:S01]  /*36400*/  ST.E desc[UR12][R2.64+0x194], R117 ;  /* 0x0001947502007985 */ /* 0x0003e2000c10190c */
[----:B------:R-:W-:-:S03]  /*36410*/  FMUL.FTZ R111, R8, R111 ;  /* 0x0000006f086f7220 */ /* 0x000fc60000410000 */
[----:B------:R-:W-:Y:S01]  /*36420*/  ST.E desc[UR14][R2.64+0x1a0], R116 ;  /* 0x0001a07402007985 */ /* 0x000fe2000c10190e */
[----:B0-----:R-:W-:-:S03]  /*36430*/  FMUL.FTZ R119, R8, R110 ;  /* 0x0000006e08777220 */ /* 0x001fc60000410000 */
[----:B------:R0:W-:Y:S01]  /*36440*/  ST.E desc[UR16][R2.64+0x1a4], R115 ;  /* 0x0001a47302007985 */ /* 0x0001e2000c101910 */
[----:B-1----:R-:W-:-:S03]  /*36450*/  FMUL.FTZ R117, R8, R112 ;  /* 0x0000007008757220 */ /* 0x002fc60000410000 */
[----:B------:R1:W-:Y:S01]  /*36460*/  ST.E desc[UR6][R2.64+0x1b0], R113 ;  /* 0x0001b07102007985 */ /* 0x0003e2000c101906 */
[C---:B------:R-:W-:Y:S01]  /*36470*/  FMUL.FTZ R109, R8.reuse, R109 ;  /* 0x0000006d086d7220 */ /* 0x040fe20000410000 */
[C---:B------:R-:W-:Y:S01]  /*36480*/  FMUL.FTZ R107, R8.reuse, R107 ;  /* 0x0000006b086b7220 */ /* 0x040fe20000410000 */
[C---:B0-----:R-:W-:Y:S01]  /*36490*/  FMUL.FTZ R115, R8.reuse, R108 ;  /* 0x0000006c08737220 */ /* 0x041fe20000410000 */
[----:B------:R-:W-:Y:S01]  /*364a0*/  ST.E desc[UR4][R2.64+0x1b4], R117 ;  /* 0x0001b47502007985 */ /* 0x000fe2000c101904 */
[----:B------:R-:W-:-:S03]  /*364b0*/  FMUL.FTZ R105, R8, R105 ;  /* 0x0000006908697220 */ /* 0x000fc60000410000 */
[----:B------:R-:W-:Y:S01]  /*364c0*/  ST.E desc[UR8][R2.64+0x1c0], R115 ;  /* 0x0001c07302007985 */ /* 0x000fe2000c101908 */
[----:B-1----:R-:W-:-:S03]  /*364d0*/  FMUL.FTZ R113, R8, R106 ;  /* 0x0000006a08717220 */ /* 0x002fc60000410000 */
[----:B------:R0:W-:Y:S01]  /*364e0*/  ST.E desc[UR10][R2.64+0x1c4], R111 ;  /* 0x0001c46f02007985 */ /* 0x0001e2000c10190a */
[----:B------:R-:W-:-:S03]  /*364f0*/  FMUL.FTZ R103, R7, R103 ;  /* 0x0000006707677220 */ /* 0x000fc60000410000 */
[----:B------:R-:W-:Y:S04]  /*36500*/  ST.E desc[UR12][R2.64+0x1d0], R119 ;  /* 0x0001d07702007985 */ /* 0x000fe8000c10190c */
[----:B------:R1:W-:Y:S01]  /*36510*/  ST.E desc[UR14][R2.64+0x1d4], R109 ;  /* 0x0001d46d02007985 */ /* 0x0003e2000c10190e */
[----:B0-----:R-:W-:-:S03]  /*36520*/  FMUL.FTZ R111, R8, R102 ;  /* 0x00000066086f7220 */ /* 0x001fc60000410000 */
[----:B------:R0:W-:Y:S01]  /*36530*/  ST.E desc[UR6][R2.64+0x1e0], R107 ;  /* 0x0001e06b02007985 */ /* 0x0001e2000c101906 */
[----:B------:R-:W-:-:S03]  /*36540*/  FMUL.FTZ R101, R7, R101 ;  /* 0x0000006507657220 */ /* 0x000fc60000410000 */
[----:B------:R-:W-:Y:S01]  /*36550*/  ST.E desc[UR16][R2.64+0x1e4], R113 ;  /* 0x0001e47102007985 */ /* 0x000fe2000c101910 */
[----:B-1----:R-:W-:-:S03]  /*36560*/  FMUL.FTZ R109, R7, R104 ;  /* 0x00000068076d7220 */ /* 0x002fc60000410000 */
[----:B------:R1:W-:Y:S01]  /*36570*/  ST.E desc[UR4][R2.64+0x1f0], R105 ;  /* 0x0001f06902007985 */ /* 0x0003e2000c101904 */
[----:B------:R-:W-:-:S03]  /*36580*/  FMUL.FTZ R99, R7, R99 ;  /* 0x0000006307637220 */ /* 0x000fc60000410000 */
[----:B------:R-:W-:Y:S01]  /*36590*/  ST.E desc[UR8][R2.64+0x1f4], R111 ;  /* 0x0001f46f02007985 */ /* 0x000fe2000c101908 */
[----:B0-----:R-:W-:-:S03]  /*365a0*/  FMUL.FTZ R107, R7, R100 ;  /* 0x00000064076b7220 */ /* 0x001fc60000410000 */
[----:B------:R-:W-:Y:S01]  /*365b0*/  ST.E desc[UR10][R2.64+0x8], R109 ;  /* 0x0000086d02007985 */ /* 0x000fe2000c10190a */
[----:B------:R-:W-:-:S03]  /*365c0*/  FMUL.FTZ R97, R7, R97 ;  /* 0x0000006107617220 */ /* 0x000fc60000410000 */
[----:B------:R0:W-:Y:S01]  /*365d0*/  ST.E desc[UR12][R2.64+0xc], R103 ;  /* 0x00000c6702007985 */ /* 0x0001e2000c10190c */
[C---:B-1----:R-:W-:Y:S01]  /*365e0*/  FMUL.FTZ R105, R7.reuse, R96 ;  /* 0x0000006007697220 */ /* 0x042fe20000410000 */
[C---:B------:R-:W-:Y:S02]  /*365f0*/  FMUL.FTZ R95, R7.reuse, R95 ;  /* 0x0000005f075f7220 */ /* 0x040fe40000410000 */
[----:B------:R1:W-:Y:S01]  /*36600*/  ST.E desc[UR6][R2.64+0x18], R101 ;  /* 0x0000186502007985 */ /* 0x0003e2000c101906 */
[----:B--2---:R-:W-:-:S03]  /*36610*/  FMUL.FTZ R93, R7, R93 ;  /* 0x0000005d075d7220 */ /* 0x004fc60000410000 */
[----:B------:R2:W-:Y:S01]  /*36620*/  ST.E desc[UR14][R2.64+0x1c], R99 ;  /* 0x00001c6302007985 */ /* 0x0005e2000c10190e */
[----:B0-----:R-:W-:-:S03]  /*36630*/  FMUL.FTZ R103, R7, R98 ;  /* 0x0000006207677220 */ /* 0x001fc60000410000 */
[----:B------:R-:W-:Y:S01]  /*36640*/  ST.E desc[UR16][R2.64+0x28], R107 ;  /* 0x0000286b02007985 */ /* 0x000fe2000c101910 */
[----:B-1----:R-:W-:-:S03]  /*36650*/  FMUL.FTZ R101, R7, R94 ;  /* 0x0000005e07657220 */ /* 0x002fc60000410000 */
[----:B------:R-:W-:Y:S01]  /*36660*/  ST.E desc[UR4][R2.64+0x2c], R103 ;  /* 0x00002c6702007985 */ /* 0x000fe2000c101904 */
[----:B--2---:R-:W-:-:S03]  /*36670*/  FMUL.FTZ R99, R7, R92 ;  /* 0x0000005c07637220 */ /* 0x004fc60000410000 */
[----:B------:R-:W-:Y:S01]  /*36680*/  ST.E desc[UR8][R2.64+0x38], R105 ;  /* 0x0000386902007985 */ /* 0x000fe2000c101908 */
[----:B----4-:R-:W-:-:S03]  /*36690*/  FMUL.FTZ R91, R7, R91 ;  /* 0x0000005b075b7220 */ /* 0x010fc60000410000 */
[----:B------:R0:W-:Y:S01]  /*366a0*/  ST.E desc[UR10][R2.64+0x3c], R97 ;  /* 0x00003c6102007985 */ /* 0x0001e2000c10190a */
[----:B---3--:R-:W-:-:S03]  /*366b0*/  FMUL.FTZ R89, R7, R89 ;  /* 0x0000005907597220 */ /* 0x008fc60000410000 */
[----:B------:R1:W-:Y:S01]  /*366c0*/  ST.E desc[UR6][R2.64+0x48], R95 ;  /* 0x0000485f02007985 */ /* 0x0003e2000c101906 */
[----:B------:R-:W-:-:S03]  /*366d0*/  FMUL.FTZ R85, R7, R85 ;  /* 0x0000005507557220 */ /* 0x000fc60000410000 */
[----:B------:R-:W-:Y:S01]  /*366e0*/  ST.E desc[UR12][R2.64+0x4c], R99 ;  /* 0x00004c6302007985 */ /* 0x000fe2000c10190c */
[----:B0-----:R-:W-:-:S03]  /*366f0*/  FMUL.FTZ R97, R7, R90 ;  /* 0x0000005a07617220 */ /* 0x001fc60000410000 */
[----:B------:R-:W-:Y:S01]  /*36700*/  ST.E desc[UR14][R2.64+0x58], R101 ;  /* 0x0000586502007985 */ /* 0x000fe2000c10190e */
[----:B------:R-:W-:-:S03]  /*36710*/  FMUL.FTZ R87, R7, R87 ;  /* 0x0000005707577220 */ /* 0x000fc60000410000 */
[----:B------:R0:W-:Y:S01]  /*36720*/  ST.E desc[UR16][R2.64+0x5c], R93 ;  /* 0x00005c5d02007985 */ /* 0x0001e2000c101910 */
[----:B-1----:R-:W-:-:S03]  /*36730*/  FMUL.FTZ R95, R7, R86 ;  /* 0x00000056075f7220 */ /* 0x002fc60000410000 */
[----:B------:R1:W-:Y:S01]  /*36740*/  ST.E desc[UR4][R2.64+0x68], R91 ;  /* 0x0000685b02007985 */ /* 0x0003e2000c101904 */
[----:B------:R-:W-:-:S03]  /*36750*/  FMUL.FTZ R83, R7, R83 ;  /* 0x0000005307537220 */ /* 0x000fc60000410000 */
[----:B------:R-:W-:Y:S01]  /*36760*/  ST.E desc[UR8][R2.64+0x6c], R97 ;  /* 0x00006c6102007985 */ /* 0x000fe2000c101908 */
[----:B0-----:R-:W-:-:S03]  /*36770*/  FMUL.FTZ R93, R7, R88 ;  /* 0x00000058075d7220 */ /* 0x001fc60000410000 */
[----:B------:R0:W-:Y:S01]  /*36780*/  ST.E desc[UR6][R2.64+0x78], R89 ;  /* 0x0000785902007985 */ /* 0x0001e2000c101906 */
[C---:B------:R-:W-:Y:S01]  /*36790*/  FMUL.FTZ R79, R7.reuse, R79 ;  /* 0x0000004f074f7220 */ /* 0x040fe20000410000 */
[C---:B-1----:R-:W-:Y:S02]  /*367a0*/  FMUL.FTZ R91, R7.reuse, R84 ;  /* 0x00000054075b7220 */ /* 0x042fe40000410000 */
[----:B------:R1:W-:Y:S01]  /*367b0*/  ST.E desc[UR10][R2.64+0x7c], R85 ;  /* 0x00007c5502007985 */ /* 0x0003e2000c10190a */
[----:B------:R-:W-:-:S03]  /*367c0*/  FMUL.FTZ R81, R7, R81 ;  /* 0x0000005107517220 */ /* 0x000fc60000410000 */
[----:B------:R-:W-:Y:S04]  /*367d0*/  ST.E desc[UR12][R2.64+0x88], R93 ;  /* 0x0000885d02007985 */ /* 0x000fe8000c10190c */
[----:B------:R2:W-:Y:S01]  /*367e0*/  ST.E desc[UR14][R2.64+0x8c], R87 ;  /* 0x00008c5702007985 */ /* 0x0005e2000c10190e */
[C---:B0-----:R-:W-:Y:S01]  /*367f0*/  FMUL.FTZ R89, R7.reuse, R78 ;  /* 0x0000004e07597220 */ /* 0x041fe20000410000 */
[C---:B-1----:R-:W-:Y:S02]  /*36800*/  FMUL.FTZ R85, R7.reuse, R82 ;  /* 0x0000005207557220 */ /* 0x042fe40000410000 */
[----:B------:R-:W-:Y:S01]  /*36810*/  ST.E desc[UR16][R2.64+0x98], R95 ;  /* 0x0000985f02007985 */ /* 0x000fe2000c101910 */
[----:B------:R-:W-:-:S03]  /*36820*/  FMUL.FTZ R77, R7, R77 ;  /* 0x0000004d074d7220 */ /* 0x000fc60000410000 */
[----:B------:R-:W-:Y:S01]  /*36830*/  ST.E desc[UR4][R2.64+0x9c], R91 ;  /* 0x00009c5b02007985 */ /* 0x000fe2000c101904 */
[----:B--2---:R-:W-:-:S03]  /*36840*/  FMUL.FTZ R87, R7, R80 ;  /* 0x0000005007577220 */ /* 0x004fc60000410000 */
[----:B------:R-:W-:Y:S01]  /*36850*/  ST.E desc[UR6][R2.64+0xa8], R83 ;  /* 0x0000a85302007985 */ /* 0x000fe2000c101906 */
[----:B------:R-:W-:-:S03]  /*36860*/  FMUL.FTZ R73, R7, R73 ;  /* 0x0000004907497220 */ /* 0x000fc60000410000 */
[----:B------:R0:W-:Y:S01]  /*36870*/  ST.E desc[UR8][R2.64+0xac], R79 ;  /* 0x0000ac4f02007985 */ /* 0x0001e2000c101908 */
[----:B------:R-:W-:-:S03]  /*36880*/  FMUL.FTZ R75, R7, R75 ;  /* 0x0000004b074b7220 */ /* 0x000fc60000410000 */
[----:B------:R-:W-:Y:S04]  /*36890*/  ST.E desc[UR10][R2.64+0xb8], R85 ;  /* 0x0000b85502007985 */ /* 0x000fe8000c10190a */
[----:B------:R1:W-:Y:S01]  /*368a0*/  ST.E desc[UR12][R2.64+0xbc], R81 ;  /* 0x0000bc5102007985 */ /* 0x0003e2000c10190c */
[----:B0-----:R-:W-:-:S03]  /*368b0*/  FMUL.FTZ R79, R7, R76 ;  /* 0x0000004c074f7220 */ /* 0x001fc60000410000 */
[----:B------:R-:W-:Y:S01]  /*368c0*/  ST.E desc[UR14][R2.64+0xc8], R87 ;  /* 0x0000c85702007985 */ /* 0x000fe2000c10190e */
[----:B------:R-:W-:-:S03]  /*368d0*/  FMUL.FTZ R83, R7, R70 ;  /* 0x0000004607537220 */ /* 0x000fc60000410000 */
[----:B------:R-:W-:Y:S01]  /*368e0*/  ST.E desc[UR4][R2.64+0xcc], R89 ;  /* 0x0000cc5902007985 */ /* 0x000fe2000c101904 */
[----:B-1----:R-:W-:-:S03]  /*368f0*/  FMUL.FTZ R81, R7, R74 ;  /* 0x0000004a07517220 */ /* 0x002fc60000410000 */
[----:B------:R0:W-:Y:S01]  /*36900*/  ST.E desc[UR16][R2.64+0xd8], R77 ;  /* 0x0000d84d02007985 */ /* 0x0001e2000c101910 */
[----:B------:R-:W-:-:S03]  /*36910*/  FMUL.FTZ R71, R7, R71 ;  /* 0x0000004707477220 */ /* 0x000fc60000410000 */
[----:B------:R-:W-:Y:S01]  /*36920*/  ST.E desc[UR6][R2.64+0xdc], R79 ;  /* 0x0000dc4f02007985 */ /* 0x000fe2000c101906 */
[----:B------:R-:W-:-:S03]  /*36930*/  FMUL.FTZ R69, R7, R69 ;  /* 0x0000004507457220 */ /* 0x000fc60000410000 */
[----:B------:R1:W-:Y:S01]  /*36940*/  ST.E desc[UR8][R2.64+0xe8], R73 ;  /* 0x0000e84902007985 */ /* 0x0003e2000c101908 */
[----:B0-----:R-:W-:-:S03]  /*36950*/  FMUL.FTZ R77, R7, R72 ;  /* 0x00000048074d7220 */ /* 0x001fc60000410000 */
[----:B------:R0:W-:Y:S01]  /*36960*/  ST.E desc[UR10][R2.64+0xec], R75 ;  /* 0x0000ec4b02007985 */ /* 0x0001e2000c10190a */
[----:B------:R-:W-:-:S03]  /*36970*/  FMUL.FTZ R67, R7, R67 ;  /* 0x0000004307437220 */ /* 0x000fc60000410000 */
[----:B------:R-:W-:Y:S04]  /*36980*/  ST.E desc[UR12][R2.64+0xf8], R81 ;  /* 0x0000f85102007985 */ /* 0x000fe8000c10190c */
[----:B------:R-:W-:Y:S01]  /*36990*/  ST.E desc[UR4][R2.64+0xfc], R77 ;  /* 0x0000fc4d02007985 */ /* 0x000fe2000c101904 */
[----:B-1----:R-:W-:-:S03]  /*369a0*/  FMUL.FTZ R73, R7, R68 ;  /* 0x0000004407497220 */ /* 0x002fc60000410000 */
[----:B------:R-:W-:Y:S01]  /*369b0*/  ST.E desc[UR14][R2.64+0x108], R83 ;  /* 0x0001085302007985 */ /* 0x000fe2000c10190e */
[----:B------:R-:W-:-:S03]  /*369c0*/  FMUL.FTZ R63, R7, R63 ;  /* 0x0000003f073f7220 */ /* 0x000fc60000410000 */
[----:B------:R1:W-:Y:S01]  /*369d0*/  ST.E desc[UR16][R2.64+0x10c], R71 ;  /* 0x00010c4702007985 */ /* 0x0003e2000c101910 */
[C---:B------:R-:W-:Y:S01]  /*369e0*/  FMUL.FTZ R65, R7.reuse, R65 ;  /* 0x0000004107417220 */ /* 0x040fe20000410000 */
[C---:B0-----:R-:W-:Y:S02]  /*369f0*/  FMUL.FTZ R75, R7.reuse, R64 ;  /* 0x00000040074b7220 */ /* 0x041fe40000410000 */
[----:B------:R-:W-:Y:S01]  /*36a00*/  ST.E desc[UR6][R2.64+0x118], R69 ;  /* 0x0001184502007985 */ /* 0x000fe2000c101906 */
[----:B------:R-:W-:-:S03]  /*36a10*/  FMUL.FTZ R61, R7, R61 ;  /* 0x0000003d073d7220 */ /* 0x000fc60000410000 */
[----:B------:R0:W-:Y:S01]  /*36a20*/  ST.E desc[UR8][R2.64+0x11c], R67 ;  /* 0x00011c4302007985 */ /* 0x0001e2000c101908 */
[----:B-1----:R-:W-:-:S03]  /*36a30*/  FMUL.FTZ R71, R7, R66 ;  /* 0x0000004207477220 */ /* 0x002fc60000410000 */
[----:B------:R-:W-:Y:S04]  /*36a40*/  ST.E desc[UR10][R2.64+0x128], R73 ;  /* 0x0001284902007985 */ /* 0x000fe8000c10190a */
[----:B------:R-:W-:Y:S01]  /*36a50*/  ST.E desc[UR4][R2.64+0x12c], R71 ;  /* 0x00012c4702007985 */ /* 0x000fe2000c101904 */
[----:B0-----:R-:W-:-:S03]  /*36a60*/  FMUL.FTZ R67, R7, R62 ;  /* 0x0000003e07437220 */ /* 0x001fc60000410000 */
[----:B------:R0:W-:Y:S01]  /*36a70*/  ST.E desc[UR12][R2.64+0x138], R63 ;  /* 0x0001383f02007985 */ /* 0x0001e2000c10190c */
[----:B------:R-:W-:-:S03]  /*36a80*/  FMUL.FTZ R59, R7, R59 ;  /* 0x0000003b073b7220 */ /* 0x000fc60000410000 */
[----:B------:R1:W-:Y:S01]  /*36a90*/  ST.E desc[UR14][R2.64+0x13c], R65 ;  /* 0x00013c4102007985 */ /* 0x0003e2000c10190e */
[C---:B------:R-:W-:Y:S01]  /*36aa0*/  FMUL.FTZ R69, R7.reuse, R58 ;  /* 0x0000003a07457220 */ /* 0x040fe20000410000 */
[C---:B------:R-:W-:Y:S02]  /*36ab0*/  FMUL.FTZ R57, R7.reuse, R57 ;  /* 0x0000003907397220 */ /* 0x040fe40000410000 */
[----:B------:R-:W-:Y:S01]  /*36ac0*/  ST.E desc[UR16][R2.64+0x148], R75 ;  /* 0x0001484b02007985 */ /* 0x000fe2000c101910 */
[----:B0-----:R-:W-:-:S03]  /*36ad0*/  FMUL.FTZ R63, R7, R60 ;  /* 0x0000003c073f7220 */ /* 0x001fc60000410000 */
[----:B------:R-:W-:Y:S01]  /*36ae0*/  ST.E desc[UR6][R2.64+0x14c], R67 ;  /* 0x00014c4302007985 */ /* 0x000fe2000c101906 */
[----:B-1----:R-:W-:-:S03]  /*36af0*/  FMUL.FTZ R65, R7, R56 ;  /* 0x0000003807417220 */ /* 0x002fc60000410000 */
        /* <DEDUP_REMOVED lines=17> */
[C---:B-1----:R-:W-:Y:S01]  /*36c10*/  FMUL.FTZ R55, R7.reuse, R48 ;  /* 0x0000003007377220 */ /* 0x042fe20000410000 */
[C---:B------:R-:W-:Y:S02]  /*36c20*/  FMUL.FTZ R45, R7.reuse, R45 ;  /* 0x0000002d072d7220 */ /* 0x040fe40000410000 */
[----:B------:R0:W-:Y:S04]  /*36c30*/  ST.E desc[UR10][R2.64+0x19c], R53 ;  /* 0x00019c3502007985 */ /* 0x0001e8000c10190a */
[----:B------:R-:W-:Y:S04]  /*36c40*/  ST.E desc[UR12][R2.64+0x1a8], R61 ;  /* 0x0001a83d02007985 */ /* 0x000fe8000c10190c */
[----:B------:R1:W-:Y:S01]  /*36c50*/  ST.E desc[UR14][R2.64+0x1ac], R51 ;  /* 0x0001ac3302007985 */ /* 0x0003e2000c10190e */
[----:B------:R-:W-:-:S03]  /*36c60*/  FMUL.FTZ R43, R7, R43 ;  /* 0x0000002b072b7220 */ /* 0x000fc60000410000 */
[----:B------:R2:W-:Y:S01]  /*36c70*/  ST.E desc[UR6][R2.64+0x1b8], R49 ;  /* 0x0001b83102007985 */ /* 0x0005e2000c101906 */
[----:B0-----:R-:W-:-:S03]  /*36c80*/  FMUL.FTZ R53, R7, R9 ;  /* 0x0000000907357220 */ /* 0x001fc60000410000 */
[----:B------:R0:W-:Y:S01]  /*36c90*/  ST.E desc[UR16][R2.64+0x1bc], R55 ;  /* 0x0001bc3702007985 */ /* 0x0001e2000c101910 */
[----:B-1----:R-:W-:-:S03]  /*36ca0*/  FMUL.FTZ R51, R7, R46 ;  /* 0x0000002e07337220 */ /* 0x002fc60000410000 */
[----:B------:R-:W-:Y:S01]  /*36cb0*/  ST.E desc[UR4][R2.64+0x1c8], R47 ;  /* 0x0001c82f02007985 */ /* 0x000fe2000c101904 */
[----:B--2---:R-:W-:-:S03]  /*36cc0*/  FMUL.FTZ R49, R7, R44 ;  /* 0x0000002c07317220 */ /* 0x004fc60000410000 */
[----:B------:R-:W-:Y:S01]  /*36cd0*/  ST.E desc[UR8][R2.64+0x1cc], R45 ;  /* 0x0001cc2d02007985 */ /* 0x000fe2000c101908 */
[C---:B------:R-:W-:Y:S01]  /*36ce0*/  FMUL.FTZ R41, R7.reuse, R41 ;  /* 0x0000002907297220 */ /* 0x040fe20000410000 */
[----:B0-----:R-:W-:Y:S02]  /*36cf0*/  FMUL.FTZ R55, R7, R42 ;  /* 0x0000002a07377220 */ /* 0x001fe40000410000 */
[----:B------:R-:W-:Y:S04]  /*36d00*/  ST.E desc[UR10][R2.64+0x1d8], R51 ;  /* 0x0001d83302007985 */ /* 0x000fe8000c10190a */
[----:B------:R-:W-:Y:S04]  /*36d10*/  ST.E desc[UR6][R2.64+0x1dc], R49 ;  /* 0x0001dc3102007985 */ /* 0x000fe8000c101906 */
[----:B------:R-:W-:Y:S04]  /*36d20*/  ST.E desc[UR12][R2.64+0x1e8], R53 ;  /* 0x0001e83502007985 */ /* 0x000fe8000c10190c */
[----:B------:R-:W-:Y:S04]  /*36d30*/  ST.E desc[UR14][R2.64+0x1ec], R43 ;  /* 0x0001ec2b02007985 */ /* 0x000fe8000c10190e */
[----:B------:R-:W-:Y:S04]  /*36d40*/  ST.E desc[UR16][R2.64+0x1f8], R55 ;  /* 0x0001f83702007985 */ /* 0x000fe8000c101910 */
[----:B------:R0:W-:Y:S01]  /*36d50*/  ST.E desc[UR18][R2.64+0x1fc], R41 ;  /* 0x0001fc2902007985 */ /* 0x0001e2000c101912 */
[----:B------:R-:W-:-:S03]  /*36d60*/  LEA.HI R42, R6, 0x8, RZ, 0x19 ;  /* 0x00000008062a7811 */ /* 0x000fc600078fc8ff */
[----:B------:R-:W2:Y:S02]  /*36d70*/  LDL.64 R8, [R0] ;  /* 0x0000000000087983 */ /* 0x000ea40000100a00 */
[----:B------:R1:W-:Y:S06]  /*36d80*/  BAR.SYNC.DEFER_BLOCKING R42, 0x100 ;  /* 0x0004002a0000751d */ /* 0x0003ec0000010000 */
[----:B0-----:R-:W3:Y:S01]  /*36d90*/  LDL.64 R2, [R0+0x80] ;  /* 0x0000800000027983 */ /* 0x001ee20000100a00 */
[C---:B------:R-:W-:Y:S02]  /*36da0*/  R2UR UR28, R4.reuse ;  /* 0x00000000041c72ca */ /* 0x040fe400000e0000 */
[----:B------:R-:W-:Y:S01]  /*36db0*/  R2UR UR29, R5 ;  /* 0x00000000051d72ca */ /* 0x000fe200000e0000 */
[----:B------:R-:W4:Y:S04]  /*36dc0*/  LDL.64 R6, [R0+0x98] ;  /* 0x0000980000067983 */ /* 0x000f280000100a00 */
[----:B--2---:R-:W2:Y:S04]  /*36dd0*/  LD.E R41, desc[UR6][R8.64] ;  /* 0x0000000608297980 */ /* 0x004ea8000c101900 */
[----:B------:R-:W2:Y:S04]  /*36de0*/  LDL.64 R8, [R0+0x88] ;  /* 0x0000880000087983 */ /* 0x000ea80000100a00 */
[----:B---3--:R-:W3:Y:S04]  /*36df0*/  LD.E R45, desc[UR4][R2.64] ;  /* 0x00000004022d7980 */ /* 0x008ee8000c101900 */
        /* <DEDUP_REMOVED lines=64> */
[----:B----4-:R-:W4:Y:S04]  /*37200*/  LD.E.64 R6, desc[UR4][R6.64] ;  /* 0x0000000406067980 */ /* 0x010f28000c101b00 */
[----:B---3--:R-:W-:Y:S04]  /*37210*/  ST.E desc[UR8][R2.64], R45 ;  /* 0x0000002d02007985 */ /* 0x008fe8000c101908 */
        /* <DEDUP_REMOVED lines=64> */
[----:B0-----:R-:W3:Y:S04]  /*37620*/  LD.E R43, desc[UR28][R2.64+0x104] ;  /* 0x0001041c022b7980 */ /* 0x001ee8000c101900 */
[----:B---3--:R0:W-:Y:S04]  /*37630*/  ST.E desc[UR4][R2.64+0x104], R43 ;  /* 0x0001042b02007985 */ /* 0x0081e8000c101904 */
[----:B------:R-:W3:Y:S04]  /*37640*/  LD.E R45, desc[UR6][R2.64+0x108] ;  /* 0x00010806022d7980 */ /* 0x000ee8000c101900 */
[----:B-1----:R-:W4:Y:S04]  /*37650*/  LD.E R47, desc[UR8][R2.64+0x10c] ;  /* 0x00010c08022f7980 */ /* 0x002f28000c101900 */
        /* <DEDUP_REMOVED lines=8> */
[----:B0-----:R-:W2:Y:S04]  /*376e0*/  LD.E R43, desc[UR26][R2.64+0x130] ;  /* 0x0001301a022b7980 */ /* 0x001ea8000c101900 */
        /* <DEDUP_REMOVED lines=51> */
[----:B---3--:R-:W-:Y:S04]  /*37a20*/  ST.E desc[UR4][R2.64+0x108], R45 ;  /* 0x0001082d02007985 */ /* 0x008fe8000c101904 */
[----:B----4-:R-:W-:Y:S04]  /*37a30*/  ST.E desc[UR6][R2.64+0x10c], R47 ;  /* 0x00010c2f02007985 */ /* 0x010fe8000c101906 */
[----:B--2---:R-:W-:Y:S04]  /*37a40*/  ST.E desc[UR8][R2.64+0x110], R49 ;  /* 0x0001103102007985 */ /* 0x004fe8000c101908 */
        /* <DEDUP_REMOVED lines=59> */
[----:B0-----:R-:W4:Y:S01]  /*37e00*/  LD.E R43, desc[UR28][R8.64] ;  /* 0x0000001c082b7980 */ /* 0x001f22000c101900 */
        /* <DEDUP_REMOVED lines=20> */
[----:B------:R-:W-:Y:S02]  /*37f50*/  R2UR UR48, R4 ;  /* 0x00000000043072ca */ /* 0x000fe400000e0000 */
[----:B------:R-:W-:Y:S01]  /*37f60*/  R2UR UR49, R5 ;  /* 0x00000000053172ca */ /* 0x000fe200000e0000 */
[----:B------:R-:W-:Y:S01]  /*37f70*/  IMAD R6, R41, 0xc00, R6 ;  /* 0x00000c0029067824 */ /* 0x000fe200078e0206 */
[----:B------:R-:W-:Y:S01]  /*37f80*/  F2FP.BF16.F32.PACK_AB R172, R40, R172 ;  /* 0x000000ac28ac723e */ /* 0x000fe200000010ff */
[----:B------:R-:W4:Y:S01]  /*37f90*/  LD.E R41, desc[UR30][R2.64+0x44] ;  /* 0x0000441e02297980 */ /* 0x000f22000c101900 */
[----:B------:R-:W-:Y:S02]  /*37fa0*/  F2FP.BF16.F32.PACK_AB R174, R174, R39 ;  /* 0x00000027aeae723e */ /* 0x000fe400000010ff */
[----:B------:R-:W-:Y:S01]  /*37fb0*/  F2FP.BF16.F32.PACK_AB R152, R152, R38 ;  /* 0x000000269898723e */ /* 0x000fe200000010ff */
        /* <DEDUP_REMOVED lines=77> */
[----:B------:R-:W-:-:S03]  /*38490*/  ISETP.NE.U32.AND P0, PT, R43, RZ, PT ;  /* 0x000000ff2b00720c */ /* 0x000fc60003f05070 */
        /* <DEDUP_REMOVED lines=65> */
[----:B------:R-:W-:Y:S01]  /*388b0*/  R2UR UR7, R7 ;  /* 0x00000000070772ca */ /* 0x000fe200000e0000 */
[----:B------:R-:W-:Y:S01]  /*388c0*/  VOTEU.ANY UP0, P0 ;  /* 0x00000000003f7886 */ /* 0x000fe20000000100 */
        /* <DEDUP_REMOVED lines=52> */
[----:B------:R-:W-:Y:S02]  /*38c10*/  R2UR UR4, R4 ;  /* 0x00000000040472ca */ /* 0x000fe400000e0000 */
[----:B------:R-:W-:-:S13]  /*38c20*/  R2UR UR5, R5 ;  /* 0x00000000050572ca */ /* 0x000fda00000e0000 */
        /* <DEDUP_REMOVED lines=720> */
[----:B------:R-:W-:Y:S01]  /*3b930*/  F2FP.BF16.F32.PACK_AB R167, R167, R15 ;  /* 0x0000000fa7a7723e */ /* 0x000fe200000010ff */
[----:B------:R-:W-:Y:S01]  /*3b940*/  IMAD.MOV.U32 R15, RZ, RZ, R7 ;  /* 0x000000ffff0f7224 */ /* 0x000fe200078e0007 */
[----:B------:R-:W-:Y:S01]  /*3b950*/  F2FP.BF16.F32.PACK_AB R169, R169, R14 ;  /* 0x0000000ea9a9723e */ /* 0x000fe200000010ff */
[----:B------:R-:W-:-:S03]  /*3b960*/  VIADD R14, R6, 0x80 ;  /* 0x00000080060e7836 */ /* 0x000fc60000000000 */
[----:B------:R-:W-:Y:S02]  /*3b970*/  R2UR UR7, R15 ;  /* 0x000000000f0772ca */ /* 0x000fe400000e0000 */
[----:B------:R-:W-:Y:S02]  /*3b980*/  R2UR UR6, R14 ;  /* 0x000000000e0672ca */ /* 0x000fe400000e0000 */
        /* <DEDUP_REMOVED lines=3113> */
[----:B------:R-:W-:-:S04]  /*47c20*/  R2UR UR7, R7 ;  /* 0x00000000070772ca */ /* 0x000fc800000e0000 */
[----:B------:R-:W-:Y:S02]  /*47c30*/  R2UR UR6, R6 ;  /* 0x00000000060672ca */ /* 0x000fe400000e0000 */
[----:B------:R-:W-:Y:S02]  /*47c40*/  F2FP.BF16.F32.PACK_AB R171, R171, R13 ;  /* 0x0000000dabab723e */ /* 0x000fe400000010ff */
        /* <DEDUP_REMOVED lines=1158> */
[----:B0-----:R-:W1:Y:S01]  /*4c4b0*/  LDL.64 R8, [R0+0x40] ;  /* 0x0000400000087983 */ /* 0x001e620000100a00 */
[----:B------:R-:W-:-:S02]  /*4c4c0*/  R2UR UR4, R4 ;  /* 0x00000000040472ca */ /* 0x000fc400000e0000 */
[----:B------:R-:W-:Y:S01]  /*4c4d0*/  R2UR UR5, R5 ;  /* 0x00000000050572ca */ /* 0x000fe200000e0000 */
[----:B------:R-:W3:-:S12]  /*4c4e0*/  LDL.64 R6, [R0] ;  /* 0x0000000000067983 */ /* 0x000ed80000100a00 */
[----:B-1----:R-:W4:Y:S01]  /*4c4f0*/  LD.E R12, desc[UR4][R8.64] ;  /* 0x00000004080c7980 */ /* 0x002f22000c101900 */
[----:B------:R-:W-:Y:S02]  /*4c500*/  R2UR UR4, R4 ;  /* 0x00000000040472ca */ /* 0x000fe400000e0000 */
[----:B------:R-:W-:Y:S01]  /*4c510*/  R2UR UR5, R5 ;  /* 0x00000000050572ca */ /* 0x000fe200000e0000 */
[----:B------:R-:W-:-:S12]  /*4c520*/  BSSY B2, `(.L_x_3829) ;  /* 0x0000006000027945 */ /* 0x000fd80003800000 */
[----:B---3--:R2:W5:Y:S01]  /*4c530*/  LD.E R6, desc[UR4][R6.64] ;  /* 0x0000000406067980 */ /* 0x008562000c101900 */
[----:B----4-:R-:W-:-:S04]  /*4c540*/  LOP3.LUT R12, R12, 0x1, RZ, 0xfc, !PT ;  /* 0x000000010c0c7812 */ /* 0x010fc800078efcff */
[----:B------:R-:W-:-:S13]  /*4c550*/  ISETP.NE.AND P0, PT, R12, 0x3, PT ;  /* 0x000000030c00780c */ /* 0x000fda0003f05270 */
[----:B--2---:R-:W-:Y:S05]  /*4c560*/  @!P0 BRA `(.L_x_3830) ;  /* 0x0000000000048947 */ /* 0x004fea0003800000 */
[----:B------:R-:W-:Y:S01]  /*4c570*/  BPT.TRAP 0x1 ;  /* 0x000000040000795c */ /* 0x000fe20000300000 */
.L_x_3830:
[----:B------:R-:W-:Y:S05]  /*4c580*/  BSYNC B2 ;  /* 0x0000000000027941 */ /* 0x000fea0003800000 */
.L_x_3829:
        /* <DEDUP_REMOVED lines=11> */
[----:B0-----:R-:W-:Y:S05]  /*4c640*/  RET.REL.NODEC R218 `(_ZN7cutlass13device_kernelIN5flash11enable_sm90INS1_16FlashAttnFwdSm90INS1_25CollectiveMainloopFwdSm90ILi2EN4cute5tupleIJNS5_1CILi1EEES8_S8_EEENS6_IJNS7_ILi128EEENS7_ILi96EEENS7_ILi64EEEEEELi256ENS_10bfloat16_tEfNS_4arch4Sm90ELb0ELb1ELb1ELb1ELb1ELb0ELb1ELb1ELb0ELb1ELb1ELb0EEENS1_21CollectiveEpilogueFwdINS6_IJSA_NS7_ILi256EEESB_EEES9_SE_SG_Li256ELb1ELb1ELb1ELb0EEENS1_36VarlenDynamicPersistentTileSchedulerILi128ELi96ELi256ELi128ELb1ELb1ELb1ELb1ELb0ELb1EEEEEEEEEvNT_6ParamsE) ;  /* 0xfffffb38da6c7950 */ /* 0x001fea0003c3ffff */
.L_x_3805:
[----:B0-----:R0:W1:Y:S02]  /*4c650*/  SYNCS.PHASECHK.TRANS64.TRYWAIT P0, [R6+URZ], R7 ;  /* 0x00000007060075a7 */ /* 0x001064000800017f */
[----:B-1----:R-:W-:Y:S05]  /*4c660*/  @!P0 NANOSLEEP.SYNCS 0x989680 ;  /* 0x009896800000895d */ /* 0x002fea0003900000 */
[----:B------:R-:W1:Y:S02]  /*4c670*/  @!P0 SYNCS.PHASECHK.TRANS64 P0, [R6+URZ], R7 ;  /* 0x00000007060085a7 */ /* 0x000e64000800007f */
[----:B-1----:R-:W-:Y:S05]  /*4c680*/  @!P0 BRA `(.L_x_3805) ;  /* 0xfffffffc00f08947 */ /* 0x002fea000383ffff */
[----:B------:R-:W-:Y:S05]  /*4c690*/  BRA `(.L_x_3804) ;  /* 0xfffffe4400f87947 */ /* 0x000fea000383ffff */
.L_x_3812:
[----:B0-----:R0:W1:Y:S02]  /*4c6a0*/  SYNCS.PHASECHK.TRANS64.TRYWAIT P0, [R18+URZ], R19 ;  /* 0x00000013120075a7 */ /* 0x001064000800017f */
[----:B-1----:R-:W-:Y:S05]  /*4c6b0*/  @!P0 NANOSLEEP.SYNCS 0x989680 ;  /* 0x009896800000895d */ /* 0x002fea0003900000 */
[----:B------:R-:W1:Y:S02]  /*4c6c0*/  @!P0 SYNCS.PHASECHK.TRANS64 P0, [R18+URZ], R19 ;  /* 0x00000013120085a7 */ /* 0x000e64000800007f */
[----:B-1----:R-:W-:Y:S05]  /*4c6d0*/  @!P0 BRA `(.L_x_3812) ;  /* 0xfffffffc00f08947 */ /* 0x002fea000383ffff */
[----:B------:R-:W-:Y:S05]  /*4c6e0*/  BRA `(.L_x_3811) ;  /* 0xfffffe4c00cc7947 */ /* 0x000fea000383ffff */
.L_x_3831:
        /* <DEDUP_REMOVED lines=9> */
.L_x_6567:


//--------------------- .text._ZN7cutlass13device_kernelIN5flash11enable_sm90INS1_16FlashAttnFwdSm90INS1_25CollectiveMainloopFwdSm90ILi2EN4cute5tupleIJNS5_1CILi1EEES8_S8_EEENS6_IJNS7_ILi128EEENS7_ILi96EEENS7_ILi64EEEEEELi256ENS_10bfloat16_tEfNS_4arch4Sm90ELb0ELb1ELb1ELb1ELb1ELb1ELb1ELb1ELb0ELb1ELb1ELb0EEENS1_21CollectiveEpilogueFwdINS6_IJSA_NS7_ILi256EEESB_EEES9_SE_SG_Li256ELb1ELb1ELb1ELb0EEENS1_36VarlenDynamicPersistentTileSchedulerILi128ELi96ELi256ELi128ELb1ELb1ELb1ELb1ELb0ELb1EEEEEEEEEvNT_6ParamsE --------------------------
	.section	.text._ZN7cutlass13device_kernelIN5flash11enable_sm90INS1_16FlashAttnFwdSm90INS1_25CollectiveMainloopFwdSm90ILi2EN4cute5tupleIJNS5_1CILi1EEES8_S8_EEENS6_IJNS7_ILi128EEENS7_ILi96EEENS7_ILi64EEEEEELi256ENS_10bfloat16_tEfNS_4arch4Sm90ELb0ELb1ELb1ELb1ELb1ELb1ELb1ELb1ELb0ELb1ELb1ELb0EEENS1_21CollectiveEpilogueFwdINS6_IJSA_NS7_ILi256EEESB_EEES9_SE_SG_Li256ELb1ELb1ELb1ELb0EEENS1_36VarlenDynamicPersistentTileSchedulerILi128ELi96ELi256ELi128ELb1ELb1ELb1ELb1ELb0ELb1EEEEEEEEEvNT_6ParamsE,"ax",@progbits
	.align	128
.text._ZN7cutlass13device_kernelIN5flash11enable_sm90INS1_16FlashAttnFwdSm90INS1_25CollectiveMainloopFwdSm90ILi2EN4cute5tupleIJNS5_1CILi1EEES8_S8_EEENS6_IJNS7_ILi128EEENS7_ILi96EEENS7_ILi64EEEEEELi256ENS_10bfloat16_tEfNS_4arch4Sm90ELb0ELb1ELb1ELb1ELb1ELb1ELb1ELb1ELb0ELb1ELb1ELb0EEENS1_21CollectiveEpilogueFwdINS6_IJSA_NS7_ILi256EEESB_EEES9_SE_SG_Li256ELb1ELb1ELb1ELb0EEENS1_36VarlenDynamicPersistentTileSchedulerILi128ELi96ELi256ELi128ELb1ELb1ELb1ELb1ELb0ELb1EEEEEEEEEvNT_6ParamsE:
        .type           _ZN7cutlass13device_kernelIN5flash11enable_sm90INS1_16FlashAttnFwdSm90INS1_25CollectiveMainloopFwdSm90ILi2EN4cute5tupleIJNS5_1CILi1EEES8_S8_EEENS6_IJNS7_ILi128EEENS7_ILi96EEENS7_ILi64EEEEEELi256ENS_10bfloat16_tEfNS_4arch4Sm90ELb0ELb1ELb1ELb1ELb1ELb1ELb1ELb1ELb0ELb1ELb1ELb0EEENS1_21CollectiveEpilogueFwdINS6_IJSA_NS7_ILi256EEESB_EEES9_SE_SG_Li256ELb1ELb1ELb1ELb0EEENS1_36VarlenDynamicPersistentTileSchedulerILi128ELi96ELi256ELi128ELb1ELb1ELb1ELb1ELb0ELb1EEEEEEEEEvNT_6ParamsE,@function
        .size           _ZN7cutlass13device_kernelIN5flash11enable_sm90INS1_16FlashAttnFwdSm90INS1_25CollectiveMainloopFwdSm90ILi2EN4cute5tupleIJNS5_1CILi1EEES8_S8_EEENS6_IJNS7_ILi128EEENS7_ILi96EEENS7_ILi64EEEEEELi256ENS_10bfloat16_tEfNS_4arch4Sm90ELb0ELb1ELb1ELb1ELb1ELb1ELb1ELb1ELb0ELb1ELb1ELb0EEENS1_21CollectiveEpilogueFwdINS6_IJSA_NS7_ILi256EEESB_EEES9_SE_SG_Li256ELb1ELb1ELb1ELb0EEENS1_36VarlenDynamicPersistentTileSchedulerILi128ELi96ELi256ELi128ELb1ELb1ELb1ELb1ELb0ELb1EEEEEEEEEvNT_6ParamsE,(.L_x_6569 - _ZN7cutlass13device_kernelIN5flash11enable_sm90INS1_16FlashAttnFwdSm90INS1_25CollectiveMainloopFwdSm90ILi2EN4cute5tupleIJNS5_1CILi1EEES8_S8_EEENS6_IJNS7_ILi128EEENS7_ILi96EEENS7_ILi64EEEEEELi256ENS_10bfloat16_tEfNS_4arch4Sm90ELb0ELb1ELb1ELb1ELb1ELb1ELb1ELb1ELb0ELb1ELb1ELb0EEENS1_21CollectiveEpilogueFwdINS6_IJSA_NS7_ILi256EEESB_EEES9_SE_SG_Li256ELb1ELb1ELb1ELb0EEENS1_36VarlenDynamicPersistentTileSchedulerILi128ELi96ELi256ELi128ELb1ELb1ELb1ELb1ELb0ELb1EEEEEEEEEvNT_6ParamsE)
        .other          _ZN7cutlass13device_kernelIN5flash11enable_sm90INS1_16FlashAttnFwdSm90INS1_25CollectiveMainloopFwdSm90ILi2EN4cute5tupleIJNS5_1CILi1EEES8_S8_EEENS6_IJNS7_ILi128EEENS7_ILi96EEENS7_ILi64EEEEEELi256ENS_10bfloat16_tEfNS_4arch4Sm90ELb0ELb1ELb1ELb1ELb1ELb1ELb1ELb1ELb0ELb1ELb1ELb0EEENS1_21CollectiveEpilogueFwdINS6_IJSA_NS7_ILi256EEESB_EEES9_SE_SG_Li256ELb1ELb1ELb1ELb0EEENS1_36VarlenDynamicPersistentTileSchedulerILi128ELi96ELi256ELi128ELb1ELb1ELb1ELb1ELb0ELb1EEEEEEEEEvNT_6ParamsE,@"STO_CUDA_ENTRY STV_DEFAULT"
_ZN7cutlass13device_kernelIN5flash11enable_sm90INS1_16FlashAttnFwdSm90INS1_25CollectiveMainloopFwdSm90ILi2EN4cute5tupleIJNS5_1CILi1EEES8_S8_EEENS6_IJNS7_ILi128EEENS7_ILi96EEENS7_ILi64EEEEEELi256ENS_10bfloat16_tEfNS_4arch4Sm90ELb0ELb1ELb1ELb1ELb1ELb1ELb1ELb1ELb0ELb1ELb1ELb0EEENS1_21CollectiveEpilogueFwdINS6_IJSA_NS7_ILi256EEESB_EEES9_SE_SG_Li256ELb1ELb1ELb1ELb0EEENS1_36VarlenDynamicPersistentTileSchedulerILi128ELi96ELi256ELi128ELb1ELb1ELb1ELb1ELb0ELb1EEEEEEEEEvNT_6ParamsE:
[----:B------:R-:W0:Y:S02]  /*0000*/  LDC R1, c[0x0][0x28] ;  /* 0x00000a00ff017b82 */ /* 0x000e240000000800 */
[----:B0-----:R-:W-:-:S05]  /*0010*/  VIADD R1, R1, 0xfffffad0 ;  /* 0xfffffad001017836 */ /* 0x001fca0000000000 */
[----:B------:R-:W-:Y:S01]  /*0020*/  R2UR UR4, R1 ;  /* 0x00000000010472ca */ /* 0x000fe200000e0000 */
[----:B------:R-:W0:Y:S01]  /*0030*/  S2R R3, SR_TID.X ;  /* 0x0000000000037919 */ /* 0x000e220000002100 */
[----:B------:R-:W-:Y:S01]  /*0040*/  ELECT P0, URZ, PT ;  /* 0x00000000003f782f */ /* 0x000fe20003800000 */
[----:B------:R-:W-:Y:S01]  /*0050*/  BSSY B0, `(.L_x_3832) ;  /* 0x0000012000007945 */ /* 0x000fe20003800000 */
[----:B------:R-:W-:Y:S01]  /*0060*/  ULDC UR37, c[0x0][0x20] ;  /* 0x0000080000257ab9 */ /* 0x000fe20000000800 */
[----:B------:R-:W-:-:S08]  /*0070*/  ULDC UR36, c[0x0][0x24] ;  /* 0x0000090000247ab9 */ /* 0x000fd00000000800 */
[----:B------:R-:W-:-:S04]  /*0080*/  UIADD3 UR37, UP0, UR4, UR37, URZ ;  /* 0x0000002504257290 */ /* 0x000fc8000ff1e03f */
[----:B------:R-:W-:Y:S01]  /*0090*/  UIADD3.X UR36, URZ, UR36, URZ, UP0, !UPT ;  /* 0x000000243f247290 */ /* 0x000fe200087fe43f */
        /* <DEDUP_REMOVED lines=13> */
.L_x_3833:
[----:B------:R-:W-:Y:S05]  /*0170*/  BSYNC B0 ;  /* 0x0000000000007941 */ /* 0x000fea0003800000 */
.L_x_3832:
        /* <DEDUP_REMOVED lines=21> */
[----:B0-----:R0:W1:Y:S01]  /*02d0*/  @UP1 SYNCS.EXCH.64 URZ, [UR8+0x32400], UR4 ;  /* 0x03240004083f15b2 */ /* 0x0010620008000100 */
[----:B------:R0:W2:Y:S04]  /*02e0*/  @UP2 SYNCS.EXCH.64 URZ, [UR8+0x32410], UR4 ;  /* 0x03241004083f25b2 */ /* 0x0000a80008000100 */
[----:B------:R0:W3:Y:S01]  /*02f0*/  @UP3 SYNCS.EXCH.64 URZ, [UR8+0x32420], UR6 ;  /* 0x03242006083f35b2 */ /* 0x0000e20008000100 */
        /* <DEDUP_REMOVED lines=18> */
[----:B----4-:R-:W-:Y:S01]  /*0420*/  NOP ;  /* 0x0000000000007918 */ /* 0x010fe20000000000 */
.L_x_3834:
[----:B------:R-:W4:Y:S01]  /*0430*/  SHFL.IDX PT, R2, R0, RZ, 0x1f ;  /* 0x00001fff00027589 */ /* 0x000f2200000e0000 */
[----:B------:R-:W-:Y:S01]  /*0440*/  NOP ;  /* 0x0000000000007918 */ /* 0x000fe20000000000 */
[----:B----4-:R-:W-:-:S13]  /*0450*/  ISETP.NE.AND P0, PT, R2, RZ, PT ;  /* 0x000000ff0200720c */ /* 0x010fda0003f05270 */
        /* <DEDUP_REMOVED lines=19> */
.L_x_3835:
[----:B------:R-:W4:Y:S01]  /*0590*/  SHFL.IDX PT, R2, R0, RZ, 0x1f ;  /* 0x00001fff00027589 */ /* 0x000f2200000e0000 */
[----:B------:R-:W-:Y:S01]  /*05a0*/  NOP ;  /* 0x0000000000007918 */ /* 0x000fe20000000000 */
[----:B----4-:R-:W-:-:S13]  /*05b0*/  ISETP.NE.AND P0, PT, R2, RZ, PT ;  /* 0x000000ff0200720c */ /* 0x010fda0003f05270 */
        /* <DEDUP_REMOVED lines=14> */
[----:B----4-:R-:W-:Y:S01]  /*06a0*/  NOP ;  /* 0x0000000000007918 */ /* 0x010fe20000000000 */
.L_x_3836:
        /* <DEDUP_REMOVED lines=22> */
.L_x_3837:
        /* <DEDUP_REMOVED lines=22> */
.L_x_3838:
[----:B------:R-:W-:Y:S01]  /*0970*/  PLOP3.LUT P0, PT, PT, PT, UP0, 0x80, 0x0 ;  /* 0x000000000000781c */ /* 0x000fe20003f0f008 */
[----:B------:R-:W-:Y:S01]  /*0980*/  UMOV UR38, 0x1 ;  /* 0x0000000100267882 */ /* 0x000fe20000000000 */
[----:B------:R-:W-:Y:S01]  /*0990*/  NOP ;  /* 0x0000000000007918 */ /* 0x000fe20000000000 */
[----:B------:R-:W-:Y:S01]  /*09a0*/  USEL UR38, UR38, 0x2, !UP0 ;  /* 0x0000000226267887 */ /* 0x000fe2000c000000 */
[----:B------:R-:W-:Y:S01]  /*09b0*/  BSSY B9, `(.L_x_3839) ;  /* 0x0003a6b000097945 */ /* 0x000fe20003800000 */
[----:B------:R-:W-:Y:S01]  /*09c0*/  ULDC.64 UR44, c[0x0][0x208] ;  /* 0x00008200002c7ab9 */ /* 0x000fe20000000a00 */
[----:B------:R-:W-:Y:S02]  /*09d0*/  IMAD.U32 R16, RZ, RZ, UR37 ;  /* 0x00000025ff107e24 */ /* 0x000fe4000f8e00ff */
[----:B------:R-:W-:Y:S01]  /*09e0*/  IMAD.U32 R17, RZ, RZ, UR36 ;  /* 0x00000024ff117e24 */ /* 0x000fe2000f8e00ff */
[----:B0123--:R-:W-:Y:S06]  /*09f0*/  BAR.SYNC.DEFER_BLOCKING 0x0 ;  /* 0x0000000000007b1d */ /* 0x00ffec0000010000 */
[----:B------:R-:W-:Y:S05]  /*0a00*/  @!P0 BRA `(.L_x_3840) ;  /* 0x0000031800e08947 */ /* 0x000fea0003800000 */
.L_x_3841:
[----:B------:R-:W-:-:S08]  /*0a10*/  NOP ;  /* 0x0000000000007918 */ /* 0x000fd00000000000 */
[----:B------:R-:W0:Y:S02]  /*0a20*/  USETMAXREG.TRY_ALLOC.CTAPOOL UP0, 0xe8 ;  /* 0x000000e8000079c8 */ /* 0x000e240008000600 */
[----:B0-----:R-:W-:-:S13]  /*0a30*/  PLOP3.LUT P0, PT, PT, PT, UP0, 0x80, 0x0 ;  /* 0x000000000000781c */ /* 0x001fda0003f0f008 */
[----:B------:R-:W-:Y:S05]  /*0a40*/  @!P0 BRA `(.L_x_3841) ;  /* 0xfffffffc00f08947 */ /* 0x000fea000383ffff */
[----:B------:R-:W0:Y:S01]  /*0a50*/  S2R R0, SR_TID.X ;  /* 0x0000000000007919 */ /* 0x000e220000002100 */
[----:B------:R-:W1:Y:S01]  /*0a60*/  S2UR UR4, SR_CgaCtaId ;  /* 0x00000000000479c3 */ /* 0x000e620000008800 */
[----:B------:R-:W-:Y:S01]  /*0a70*/  MOV R2, 0x400 ;  /* 0x0000040000027802 */ /* 0x000fe20000000f00 */
[----:B------:R-:W-:-:S06]  /*0a80*/  UIADD3 URZ, UP0, UR37, 0x1f8, URZ ;  /* 0x000001f8253f7890 */ /* 0x000fcc000ff1e03f */
[----:B------:R-:W-:Y:S06]  /*0a90*/  BAR.ARV 0x8, 0x180 ;  /* 0x0206000000007b1d */ /* 0x000fec0000002000 */
[----:B------:R-:W-:Y:S01]  /*0aa0*/  UIADD3 URZ, UP1, UR37, 0x204, URZ ;  /* 0x00000204253f7890 */ /* 0x000fe2000ff3e03f */
[----:B------:R-:W-:Y:S01]  /*0ab0*/  STL.64 [R1+0x1f8], RZ ;  /* 0x0001f8ff01007387 */ /* 0x000fe20000100a00 */
[----:B------:R-:W-:Y:S02]  /*0ac0*/  UIADD3.X UR39, URZ, UR36, URZ, UP0, !UPT ;  /* 0x000000243f277290 */ /* 0x000fe400087fe43f */
[----:B------:R-:W-:Y:S01]  /*0ad0*/  UIADD3.X UR40, URZ, UR36, URZ, UP1, !UPT ;  /* 0x000000243f287290 */ /* 0x000fe20008ffe43f */
[----:B------:R-:W-:Y:S04]  /*0ae0*/  STL [R1+0x200], RZ ;  /* 0x000200ff01007387 */ /* 0x000fe80000100800 */
[----:B------:R-:W-:Y:S01]  /*0af0*/  STL [R1+0x204], RZ ;  /* 0x000204ff01007387 */ /* 0x000fe20000100800 */
[----:B-1----:R-:W-:Y:S01]  /*0b00*/  IMAD.U32 R27, RZ, RZ, UR4 ;  /* 0x00000004ff1b7e24 */ /* 0x002fe2000f8e00ff */
[----:B------:R-:W-:-:S04]  /*0b10*/  ULDC UR4, c[0x0][0xd3c] ;  /* 0x00034f0000047ab9 */ /* 0x000fc80000000800 */
[----:B------:R-:W-:Y:S02]  /*0b20*/  LEA R2, R27, R2, 0x18 ;  /* 0x000000021b027211 */ /* 0x000fe400078ec0ff */
[----:B0-----:R-:W-:-:S04]  /*0b30*/  SHF.R.U32.HI R0, RZ, 0x7, R0 ;  /* 0x00000007ff007819 */ /* 0x001fc80000011600 */
[----:B------:R-:W-:-:S13]  /*0b40*/  ISETP.NE.AND P0, PT, R0, 0x1, PT ;  /* 0x000000010000780c */ /* 0x000fda0003f05270 */
[----:B------:R-:W-:Y:S08]  /*0b50*/  @!P0 BAR.ARV 0x9, 0x100 ;  /* 0x0244000000008b1d */ /* 0x000ff00000002000 */
[----:B------:R-:W-:Y:S06]  /*0b60*/  BAR.SYNC.DEFER_BLOCKING 0x5, 0x180 ;  /* 0x0146000000007b1d */ /* 0x000fec0000010000 */
[----:B------:R-:W0:Y:S02]  /*0b70*/  LDS.128 R96, [R2+0x324d0] ;  /* 0x0324d00002607984 */ /* 0x000e240000000c00 */
[----:B------:R-:W-:Y:S06]  /*0b80*/  BAR.ARV 0x4, 0x180 ;  /* 0x0106000000007b1d */ /* 0x000fec0000002000 */
[----:B0-----:R-:W-:-:S13]  /*0b90*/  ISETP.GE.AND P0, PT, R99, UR4, PT ;  /* 0x0000000463007c0c */ /* 0x001fda000bf06270 */
[----:B------:R-:W-:Y:S05]  /*0ba0*/  @P0 BRA `(.L_x_3842) ;  /* 0x000003a4002c0947 */ /* 0x000fea0003800000 */
[----:B------:R-:W0:Y:S01]  /*0bb0*/  S2R R0, SR_TID.X ;  /* 0x0000000000007919 */ /* 0x000e220000002100 */
[----:B------:R-:W-:Y:S02]  /*0bc0*/  IMAD.MOV.U32 R153, RZ, RZ, RZ ;  /* 0x000000ffff997224 */ /* 0x000fe400078e00ff */
[----:B------:R-:W-:Y:S02]  /*0bd0*/  IMAD.MOV.U32 R159, RZ, RZ, RZ ;  /* 0x000000ffff9f7224 */ /* 0x000fe400078e00ff */
[----:B0-----:R-:W-:-:S05]  /*0be0*/  VIADD R11, R0, 0xffffff80 ;  /* 0xffffff80000b7836 */ /* 0x001fca0000000000 */
[----:B------:R-:W-:Y:S01]  /*0bf0*/  SHF.R.S32.HI R0, RZ, 0x1f, R11 ;  /* 0x0000001fff007819 */ /* 0x000fe2000001140b */
[----:B------:R-:W-:Y:S03]  /*0c00*/  STL [R1+0x4a0], R11 ;  /* 0x0004a00b01007387 */ /* 0x000fe60000100800 */
[CC--:B------:R-:W-:Y:S02]  /*0c10*/  LEA.HI R3, R0.reuse, R11.reuse, RZ, 0x7 ;  /* 0x0000000b00037211 */ /* 0x0c0fe400078f38ff */
[----:B------:R-:W-:Y:S02]  /*0c20*/  LEA.HI R8, R0, R11, RZ, 0x4 ;  /* 0x0000000b00087211 */ /* 0x000fe400078f20ff */
[----:B------:R-:W-:Y:S02]  /*0c30*/  LOP3.LUT R4, R3, 0xffffff80, RZ, 0xc0, !PT ;  /* 0xffffff8003047812 */ /* 0x000fe400078ec0ff */
[----:B------:R-:W-:-:S02]  /*0c40*/  SHF.R.S32.HI R12, RZ, 0x7, R3 ;  /* 0x00000007ff0c7819 */ /* 0x000fc40000011403 */
[----:B------:R-:W-:Y:S01]  /*0c50*/  SHF.R.S32.HI R9, RZ, 0x4, R8 ;  /* 0x00000004ff097819 */ /* 0x000fe20000011408 */
[----:B------:R-:W-:Y:S01]  /*0c60*/  IMAD.IADD R10, R11, 0x1, -R4 ;  /* 0x000000010b0a7824 */ /* 0x000fe200078e0a04 */
[----:B------:R-:W-:Y:S01]  /*0c70*/  LEA.HI R3, R3, R12, RZ, 0x1 ;  /* 0x0000000c03037211 */ /* 0x000fe200078f08ff */
[----:B------:R-:W-:Y:S01]  /*0c80*/  STL [R1+0x51c], R12 ;  /* 0x00051c0c01007387 */ /* 0x000fe20000100800 */
[----:B------:R-:W-:Y:S02]  /*0c90*/  LEA.HI R203, R0, R11, RZ, 0x5 ;  /* 0x0000000b00cb7211 */ /* 0x000fe400078f28ff */
[----:B------:R-:W-:Y:S01]  /*0ca0*/  SHF.R.S32.HI R4, RZ, 0x1f, R10 ;  /* 0x0000001fff047819 */ /* 0x000fe2000001140a */
[----:B------:R-:W-:Y:S01]  /*0cb0*/  STL [R1+0x518], R10 ;  /* 0x0005180a01007387 */ /* 0x000fe20000100800 */
[----:B------:R-:W-:Y:S02]  /*0cc0*/  LOP3.LUT R3, R3, 0x3fffffe, RZ, 0xc0, !PT ;  /* 0x03fffffe03037812 */ /* 0x000fe400078ec0ff */
[----:B------:R-:W-:-:S02]  /*0cd0*/  LEA.HI R5, R4, R10, RZ, 0x2 ;  /* 0x0000000a04057211 */ /* 0x000fc400078f10ff */
[----:B------:R-:W-:Y:S01]  /*0ce0*/  LEA.HI R4, R4, R10, RZ, 0x5 ;  /* 0x0000000a04047211 */ /* 0x000fe200078f28ff */
[----:B------:R-:W-:Y:S01]  /*0cf0*/  IMAD.IADD R3, R12, 0x1, -R3 ;  /* 0x000000010c037824 */ /* 0x000fe200078e0a03 */
[--C-:B------:R-:W-:Y:S02]  /*0d00*/  SHF.R.S32.HI R6, RZ, 0x2, R5.reuse ;  /* 0x00000002ff067819 */ /* 0x100fe40000011405 */
[----:B------:R-:W-:Y:S02]  /*0d10*/  SHF.R.S32.HI R7, RZ, 0x1f, R5 ;  /* 0x0000001fff077819 */ /* 0x000fe40000011405 */
[----:B------:R-:W-:Y:S02]  /*0d20*/  SHF.R.S32.HI R4, RZ, 0x5, R4 ;  /* 0x00000005ff047819 */ /* 0x000fe40000011404 */
[----:B------:R-:W-:Y:S02]  /*0d30*/  LEA.HI R7, R7, R6, RZ, 0x3 ;  /* 0x0000000607077211 */ /* 0x000fe400078f18ff */
[----:B------:R-:W-:-:S02]  /*0d40*/  SHF.R.S32.HI R203, RZ, 0x5, R203 ;  /* 0x00000005ffcb7819 */ /* 0x000fc400000114cb */
[----:B------:R-:W-:Y:S02]  /*0d50*/  LOP3.LUT R7, R7, 0xfffffff8, RZ, 0xc0, !PT ;  /* 0xfffffff807077812 */ /* 0x000fe400078ec0ff */
[----:B------:R-:W-:-:S03]  /*0d60*/  LOP3.LUT R5, R5, 0x7ffffffc, RZ, 0xc0, !PT ;  /* 0x7ffffffc05057812 */ /* 0x000fc600078ec0ff */
[----:B------:R-:W-:Y:S01]  /*0d70*/  IMAD.IADD R7, R6, 0x1, -R7 ;  /* 0x0000000106077824 */ /* 0x000fe200078e0a07 */
[----:B------:R-:W-:Y:S01]  /*0d80*/  LOP3.LUT R6, R8, 0x3fffff0, RZ, 0xc0, !PT ;  /* 0x03fffff008067812 */ /* 0x000fe200078ec0ff */
[----:B------:R-:W-:Y:S01]  /*0d90*/  IMAD.IADD R5, R10, 0x1, -R5 ;  /* 0x000000010a057824 */ /* 0x000fe200078e0a05 */
[----:B------:R-:W-:Y:S01]  /*0da0*/  LEA.HI R8, R8, R9, RZ, 0x1 ;  /* 0x0000000908087211 */ /* 0x000fe200078f08ff */
[----:B------:R-:W-:Y:S02]  /*0db0*/  IMAD R4, R4, 0x10, R7 ;  /* 0x0000001004047824 */ /* 0x000fe400078e0207 */
[----:B------:R-:W-:Y:S01]  /*0dc0*/  IMAD.IADD R6, R11, 0x1, -R6 ;  /* 0x000000010b067824 */ /* 0x000fe200078e0a06 */
[----:B------:R-:W-:Y:S01]  /*0dd0*/  LOP3.LUT R8, R8, 0x1ffffffe, RZ, 0xc0, !PT ;  /* 0x1ffffffe08087812 */ /* 0x000fe200078ec0ff */
[----:B------:R-:W-:Y:S01]  /*0de0*/  IMAD R204, R3, 0x40, R4 ;  /* 0x0000004003cc7824 */ /* 0x000fe200078e0204 */
[CC--:B------:R-:W-:Y:S01]  /*0df0*/  LEA.HI R3, R0.reuse, R11.reuse, RZ, 0x2 ;  /* 0x0000000b00037211 */ /* 0x0c0fe200078f10ff */
[----:B------:R-:W-:Y:S01]  /*0e00*/  IMAD.SHL.U32 R205, R5, 0x2, RZ ;  /* 0x0000000205cd7824 */ /* 0x000fe200078e00ff */
[----:B------:R-:W-:Y:S01]  /*0e10*/  LEA.HI R0, R0, R11, RZ, 0x3 ;  /* 0x0000000b00007211 */ /* 0x000fe200078f18ff */
[----:B------:R-:W-:Y:S01]  /*0e20*/  IMAD.IADD R8, R9, 0x1, -R8 ;  /* 0x0000000109087824 */ /* 0x000fe200078e0a08 */
[--C-:B------:R-:W-:Y:S01]  /*0e30*/  SHF.R.S32.HI R158, RZ, 0x2, R3.reuse ;  /* 0x00000002ff9e7819 */ /* 0x100fe20000011403 */
[----:B------:R-:W-:Y:S01]  /*0e40*/  IMAD R9, R203, 0x10, R6 ;  /* 0x00000010cb097824 */ /* 0x000fe200078e0206 */
[----:B------:R-:W-:Y:S01]  /*0e50*/  SHF.R.S32.HI R7, RZ, 0x1f, R3 ;  /* 0x0000001fff077819 */ /* 0x000fe20000011403 */
[----:B------:R-:W-:Y:S01]  /*0e60*/  VIADD R28, R205, 0x40 ;  /* 0x00000040cd1c7836 */ /* 0x000fe20000000000 */
[----:B------:R-:W-:Y:S01]  /*0e70*/  LOP3.LUT R3, R3, 0xfffffffc, RZ, 0xc0, !PT ;  /* 0xfffffffc03037812 */ /* 0x000fe200078ec0ff */
[----:B------:R-:W-:Y:S01]  /*0e80*/  VIADD R175, R158, 0x40 ;  /* 0x000000409eaf7836 */ /* 0x000fe20000000000 */
[----:B------:R-:W-:Y:S01]  /*0e90*/  SHF.R.S32.HI R4, RZ, 0x3, R0 ;  /* 0x00000003ff047819 */ /* 0x000fe20000011400 */
[----:B------:R-:W-:Y:S01]  /*0ea0*/  VIADD R25, R205, 0x50 ;  /* 0x00000050cd197836 */ /* 0x000fe20000000000 */
[----:B------:R-:W-:Y:S01]  /*0eb0*/  LOP3.LUT R0, R0, 0xfffffff8, RZ, 0xc0, !PT ;  /* 0xfffffff800007812 */ /* 0x000fe200078ec0ff */
[----:B------:R-:W-:Y:S01]  /*0ec0*/  IMAD.IADD R3, R11, 0x1, -R3 ;  /* 0x000000010b037824 */ /* 0x000fe200078e0a03 */
[----:B------:R-:W-:Y:S01]  /*0ed0*/  LEA.HI R7, R7, R158, RZ, 0x3 ;  /* 0x0000009e07077211 */ /* 0x000fe200078f18ff */
[----:B------:R0:W-:Y:S01]  /*0ee0*/  STL [R1+0x49c], R4 ;  /* 0x00049c0401007387 */ /* 0x0001e20000100800 */
[----:B------:R-:W-:-:S02]  /*0ef0*/  IMAD.SHL.U32 R206, R175, 0x40, RZ ;  /* 0x00000040afce7824 */ /* 0x000fc400078e00ff */
[----:B------:R-:W-:Y:S01]  /*0f00*/  IMAD.IADD R6, R11, 0x1, -R0 ;  /* 0x000000010b067824 */ /* 0x000fe200078e0a00 */
[C---:B------:R-:W-:Y:S01]  /*0f10*/  LEA.HI R0, R3.reuse, R3, RZ, 0x1 ;  /* 0x0000000303007211 */ /* 0x040fe200078f08ff */
[C---:B------:R-:W-:Y:S01]  /*0f20*/  IMAD.SHL.U32 R22, R3.reuse, 0x8, RZ ;  /* 0x0000000803167824 */ /* 0x040fe200078e00ff */
[----:B------:R-:W-:Y:S01]  /*0f30*/  LOP3.LUT R206, R206, 0x1c0, RZ, 0xc0, !PT ;  /* 0x000001c0cece7812 */ /* 0x000fe200078ec0ff */
[----:B------:R1:W-:Y:S01]  /*0f40*/  STL [R1+0x4a4], R3 ;  /* 0x0004a40301007387 */ /* 0x0003e20000100800 */
[----:B------:R-:W-:Y:S01]  /*0f50*/  LOP3.LUT R0, R0, 0x1ffffffe, RZ, 0xc0, !PT ;  /* 0x1ffffffe00007812 */ /* 0x000fe200078ec0ff */
[----:B------:R-:W-:Y:S01]  /*0f60*/  IMAD.SHL.U32 R154, R3, 0x4, RZ ;  /* 0x00000004039a7824 */ /* 0x000fe200078e00ff */
[----:B0-----:R-:W-:Y:S01]  /*0f70*/  SHF.R.S32.HI R4, RZ, 0x1f, R175 ;  /* 0x0000001fff047819 */ /* 0x001fe200000114af */
[----:B------:R0:W-:Y:S01]  /*0f80*/  STL [R1+0x4ac], R6 ;  /* 0x0004ac0601007387 */ /* 0x0001e20000100800 */
[----:B------:R-:W-:Y:S01]  /*0f90*/  LOP3.LUT R7, R7, 0xfffffff8, RZ, 0xc0, !PT ;  /* 0xfffffff807077812 */ /* 0x000fe200078ec0ff */
[----:B------:R-:W-:Y:S01]  /*0fa0*/  IMAD.SHL.U32 R198, R6, 0x8, RZ ;  /* 0x0000000806c67824 */ /* 0x000fe200078e00ff */
[----:B------:R-:W-:Y:S01]  /*0fb0*/  LEA.HI R4, R4, R175, RZ, 0x3 ;  /* 0x000000af04047211 */ /* 0x000fe200078f18ff */
[----:B------:R-:W-:Y:S01]  /*0fc0*/  VIADD R20, R205, 0x68 ;  /* 0x00000068cd147836 */ /* 0x000fe20000000000 */
[----:B------:R-:W-:Y:S01]  /*0fd0*/  SHF.R.U32.HI R207, RZ, 0x3, R206 ;  /* 0x00000003ffcf7819 */ /* 0x000fe200000116ce */
[----:B-1----:R-:W-:Y:S01]  /*0fe0*/  IMAD.IADD R3, R3, 0x1, -R0 ;  /* 0x0000000103037824 */ /* 0x002fe200078e0a00 */
[--C-:B------:R-:W-:Y:S01]  /*0ff0*/  LOP3.LUT R0, R206, 0x38, R22.reuse, 0xf8, !PT ;  /* 0x00000038ce007812 */ /* 0x100fe200078ef816 */
[----:B------:R-:W-:Y:S01]  /*1000*/  IMAD.SHL.U32 R4, R4, 0x40, RZ ;  /* 0x0000004004047824 */ /* 0x000fe200078e00ff */
[----:B------:R-:W-:Y:S01]  /*1010*/  STL [R1+0x488], R28 ;  /* 0x0004881c01007387 */ /* 0x000fe20000100800 */
[----:B0-----:R-:W-:Y:S01]  /*1020*/  IMAD.IADD R6, R158, 0x1, -R7 ;  /* 0x000000019e067824 */ /* 0x001fe200078e0a07 */
[----:B------:R-:W-:Y:S01]  /*1030*/  SHF.R.S32.HI R23, RZ, 0x1f, R22 ;  /* 0x0000001fff177819 */ /* 0x000fe20000011416 */
[C---:B------:R-:W-:Y:S01]  /*1040*/  VIADD R15, R205.reuse, 0x80 ;  /* 0x00000080cd0f7836 */ /* 0x040fe20000000000 */
[----:B------:R-:W-:Y:S01]  /*1050*/  LOP3.LUT R208, R4, 0xfffffe00, RZ, 0xc0, !PT ;  /* 0xfffffe0004d07812 */ /* 0x000fe200078ec0ff */
[----:B------:R-:W-:Y:S01]  /*1060*/  VIADD R12, R205, 0x98 ;  /* 0x00000098cd0c7836 */ /* 0x000fe20000000000 */
[----:B------:R0:W-:Y:S01]  /*1070*/  STL [R1+0x498], R6 ;  /* 0x0004980601007387 */ /* 0x0001e20000100800 */
[----:B------:R-:W-:Y:S01]  /*1080*/  VIADD R164, R154, 0x10 ;  /* 0x000000109aa47836 */ /* 0x000fe20000000000 */
[----:B------:R-:W-:Y:S01]  /*1090*/  LOP3.LUT R7, R208, R0, R207, 0xf6, !PT ;  /* 0x00000000d0077212 */ /* 0x000fe200078ef6cf */
[----:B------:R-:W-:Y:S01]  /*10a0*/  IMAD R8, R9, 0x8, R8 ;  /* 0x0000000809087824 */ /* 0x000fe200078e0208 */
[----:B------:R-:W-:Y:S01]  /*10b0*/  STL [R1+0x480], R25 ;  /* 0x0004801901007387 */ /* 0x000fe20000100800 */
[----:B------:R-:W-:Y:S01]  /*10c0*/  VIADD R9, R205, 0xb0 ;  /* 0x000000b0cd097836 */ /* 0x000fe20000000000 */
[----:B------:R-:W-:Y:S01]  /*10d0*/  SHF.R.S32.HI R216, RZ, 0x1f, R198 ;  /* 0x0000001fffd87819 */ /* 0x000fe200000114c6 */
[----:B------:R-:W-:Y:S01]  /*10e0*/  IMAD R0, R7, 0x2, R2 ;  /* 0x0000000207007824 */ /* 0x000fe200078e0202 */
[----:B------:R-:W-:Y:S01]  /*10f0*/  SHF.R.S32.HI R7, RZ, 0x1f, R28 ;  /* 0x0000001fff077819 */ /* 0x000fe2000001141c */
[----:B------:R-:W-:Y:S01]  /*1100*/  IMAD.SHL.U32 R4, R8, 0x8, RZ ;  /* 0x0000000808047824 */ /* 0x000fe200078e00ff */
[----:B0-----:R-:W-:Y:S01]  /*1110*/  SHF.R.S32.HI R6, RZ, 0x1f, R164 ;  /* 0x0000001fff067819 */ /* 0x001fe200000114a4 */
[C---:B------:R-:W-:Y:S01]  /*1120*/  VIADD R5, R205.reuse, 0xc8 ;  /* 0x000000c8cd057836 */ /* 0x040fe20000000000 */
[----:B------:R-:W-:Y:S01]  /*1130*/  STL [R1+0x450], R9 ;  /* 0x0004500901007387 */ /* 0x000fe20000100800 */
[----:B------:R-:W-:-:S02]  /*1140*/  VIADD R8, R205, 0xb8 ;  /* 0x000000b8cd087836 */ /* 0x000fc40000000000 */
[C---:B------:R-:W-:Y:S01]  /*1150*/  VIADD R228, R205.reuse, 0xd8 ;  /* 0x000000d8cde47836 */ /* 0x040fe20000000000 */
[----:B------:R0:W-:Y:S01]  /*1160*/  STL [R1+0x50c], R7 ;  /* 0x00050c0701007387 */ /* 0x0001e20000100800 */
[C---:B------:R-:W-:Y:S02]  /*1170*/  VIADD R229, R205.reuse, 0xd0 ;  /* 0x000000d0cde57836 */ /* 0x040fe40000000000 */
[C---:B------:R-:W-:Y:S01]  /*1180*/  VIADD R29, R205.reuse, 0x38 ;  /* 0x00000038cd1d7836 */ /* 0x040fe20000000000 */
[----:B------:R1:W-:Y:S01]  /*1190*/  STL [R1+0x4a8], R6 ;  /* 0x0004a80601007387 */ /* 0x0003e20000100800 */
[C---:B------:R-:W-:Y:S02]  /*11a0*/  VIADD R26, R205.reuse, 0x48 ;  /* 0x00000048cd1a7836 */ /* 0x040fe40000000000 */
[C---:B------:R-:W-:Y:S01]  /*11b0*/  VIADD R24, R205.reuse, 0x58 ;  /* 0x00000058cd187836 */ /* 0x040fe20000000000 */
[----:B------:R-:W-:Y:S01]  /*11c0*/  STL [R1+0x444], R5 ;  /* 0x0004440501007387 */ /* 0x000fe20000100800 */
[C---:B------:R-:W-:Y:S01]  /*11d0*/  VIADD R21, R205.reuse, 0x60 ;  /* 0x00000060cd157836 */ /* 0x040fe20000000000 */
[----:B0-----:R-:W-:Y:S01]  /*11e0*/  SHF.R.S32.HI R7, RZ, 0x1f, R25 ;  /* 0x0000001fff077819 */ /* 0x001fe20000011419 */
[C---:B------:R-:W-:Y:S01]  /*11f0*/  VIADD R19, R205.reuse, 0x70 ;  /* 0x00000070cd137836 */ /* 0x040fe20000000000 */
[----:B------:R0:W-:Y:S01]  /*1200*/  STL [R1+0x524], R4 ;  /* 0x0005240401007387 */ /* 0x0001e20000100800 */
[----:B------:R-:W-:-:S02]  /*1210*/  VIADD R18, R205, 0x78 ;  /* 0x00000078cd127836 */ /* 0x000fc40000000000 */
[C---:B-1----:R-:W-:Y:S01]  /*1220*/  VIADD R6, R205.reuse, 0xc0 ;  /* 0x000000c0cd067836 */ /* 0x042fe20000000000 */
[----:B------:R1:W-:Y:S01]  /*1230*/  STL [R1+0x504], R7 ;  /* 0x0005040701007387 */ /* 0x0003e20000100800 */
[C---:B------:R-:W-:Y:S02]  /*1240*/  VIADD R14, R205.reuse, 0x88 ;  /* 0x00000088cd0e7836 */ /* 0x040fe40000000000 */
[C---:B------:R-:W-:Y:S01]  /*1250*/  VIADD R13, R205.reuse, 0x90 ;  /* 0x00000090cd0d7836 */ /* 0x040fe20000000000 */
[----:B------:R-:W-:Y:S01]  /*1260*/  STL [R1+0x44c], R8 ;  /* 0x00044c0801007387 */ /* 0x000fe20000100800 */
[C---:B------:R-:W-:Y:S02]  /*1270*/  VIADD R11, R205.reuse, 0xa0 ;  /* 0x000000a0cd0b7836 */ /* 0x040fe40000000000 */
[C---:B0-----:R-:W-:Y:S01]  /*1280*/  VIADD R4, R205.reuse, 0xf0 ;  /* 0x000000f0cd047836 */ /* 0x041fe20000000000 */
[----:B------:R0:W-:Y:S01]  /*1290*/  STL [R1+0x514], R0 ;  /* 0x0005140001007387 */ /* 0x0001e20000100800 */
[C---:B------:R-:W-:Y:S01]  /*12a0*/  VIADD R10, R205.reuse, 0xa8 ;  /* 0x000000a8cd0a7836 */ /* 0x040fe20000000000 */
[----:B-1----:R-:W-:Y:S01]  /*12b0*/  SHF.R.S32.HI R7, RZ, 0x1f, R20 ;  /* 0x0000001fff077819 */ /* 0x002fe20000011414 */
[C---:B------:R-:W-:Y:S01]  /*12c0*/  VIADD R227, R205.reuse, 0xe0 ;  /* 0x000000e0cde37836 */ /* 0x040fe20000000000 */
[----:B------:R-:W-:Y:S01]  /*12d0*/  STL [R1+0x448], R6 ;  /* 0x0004480601007387 */ /* 0x000fe20000100800 */
[----:B------:R-:W-:-:S02]  /*12e0*/  VIADD R220, R205, 0xe8 ;  /* 0x000000e8cddc7836 */ /* 0x000fc40000000000 */
[C---:B------:R-:W-:Y:S01]  /*12f0*/  VIADD R152, R22.reuse, 0x20 ;  /* 0x0000002016987836 */ /* 0x040fe20000000000 */
[----:B------:R1:W-:Y:S01]  /*1300*/  STL [R1+0x4f8], R7 ;  /* 0x0004f80701007387 */ /* 0x0003e20000100800 */
[C---:B------:R-:W-:Y:S02]  /*1310*/  VIADD R172, R22.reuse, 0x40 ;  /* 0x0000004016ac7836 */ /* 0x040fe40000000000 */
[C---:B0-----:R-:W-:Y:S01]  /*1320*/  VIADD R0, R205.reuse, 0xf8 ;  /* 0x000000f8cd007836 */ /* 0x041fe20000000000 */
        /* <DEDUP_REMOVED lines=14> */
[----:B0-----:R-:W-:Y:S01]  /*1410*/  SHF.R.S32.HI R29, RZ, 0x1f, R29 ;  /* 0x0000001fff1d7819 */ /* 0x001fe2000001141d */
[----:B------:R-:W-:Y:S01]  /*1420*/  VIADD R201, R198, 0xc0 ;  /* 0x000000c0c6c97836 */ /* 0x000fe20000000000 */
[----:B------:R0:W-:Y:S01]  /*1430*/  STL [R1+0x47c], R24 ;  /* 0x00047c1801007387 */ /* 0x0001e20000100800 */
[----:B------:R-:W-:Y:S01]  /*1440*/  SHF.R.S32.HI R196, RZ, 0x1f, R167 ;  /* 0x0000001fffc47819 */ /* 0x000fe200000114a7 */
[----:B------:R-:W-:Y:S01]  /*1450*/  VIADD R218, R205, 0x30 ;  /* 0x00000030cdda7836 */ /* 0x000fe20000000000 */
[----:B-1----:R-:W-:Y:S01]  /*1460*/  SHF.R.S32.HI R26, RZ, 0x1f, R26 ;  /* 0x0000001fff1a7819 */ /* 0x002fe2000001141a */
[----:B------:R1:W-:Y:S01]  /*1470*/  STL [R1+0x478], R21 ;  /* 0x0004781501007387 */ /* 0x0003e20000100800 */
[----:B------:R-:W-:-:S02]  /*1480*/  SHF.R.S32.HI R195, RZ, 0x1f, R166 ;  /* 0x0000001fffc37819 */ /* 0x000fc400000114a6 */
[----:B--2---:R-:W-:Y:S01]  /*1490*/  SHF.R.S32.HI R7, RZ, 0x1f, R12 ;  /* 0x0000001fff077819 */ /* 0x004fe2000001140c */
[----:B------:R2:W-:Y:S01]  /*14a0*/  STL [R1+0x470], R19 ;  /* 0x0004701301007387 */ /* 0x0005e20000100800 */
[----:B------:R-:W-:Y:S02]  /*14b0*/  SHF.R.S32.HI R194, RZ, 0x1f, R165 ;  /* 0x0000001fffc27819 */ /* 0x000fe400000114a5 */
[----:B0-----:R-:W-:Y:S01]  /*14c0*/  SHF.R.S32.HI R24, RZ, 0x1f, R24 ;  /* 0x0000001fff187819 */ /* 0x001fe20000011418 */
[----:B------:R0:W-:Y:S01]  /*14d0*/  STL [R1+0x4e0], R7 ;  /* 0x0004e00701007387 */ /* 0x0001e20000100800 */
[----:B------:R-:W-:Y:S02]  /*14e0*/  SHF.R.S32.HI R193, RZ, 0x1f, R174 ;  /* 0x0000001fffc17819 */ /* 0x000fe400000114ae */
        /* <DEDUP_REMOVED lines=9> */
[----:B------:R-:W-:Y:S01]  /*1580*/  SHF.R.S32.HI R8, RZ, 0x1f, R6 ;  /* 0x0000001fff087819 */ /* 0x000fe20000011406 */
[----:B------:R3:W-:Y:S01]  /*1590*/  STL [R1+0x4d4], R7 ;  /* 0x0004d40701007387 */ /* 0x0007e20000100800 */
[----:B------:R-:W-:-:S02]  /*15a0*/  SHF.R.S32.HI R6, RZ, 0x1f, R229 ;  /* 0x0000001fff067819 */ /* 0x000fc400000114e5 */
[----:B-1----:R-:W-:Y:S01]  /*15b0*/  SHF.R.S32.HI R18, RZ, 0x1f, R18 ;  /* 0x0000001fff127819 */ /* 0x002fe20000011412 */
[----:B------:R1:W-:Y:S01]  /*15c0*/  STL [R1+0x458], R11 ;  /* 0x0004580b01007387 */ /* 0x0003e20000100800 */
[----:B--2---:R-:W-:Y:S02]  /*15d0*/  SHF.R.S32.HI R14, RZ, 0x1f, R14 ;  /* 0x0000001fff0e7819 */ /* 0x004fe4000001140e */
[----:B0-----:R-:W-:Y:S01]  /*15e0*/  SHF.R.S32.HI R13, RZ, 0x1f, R13 ;  /* 0x0000001fff0d7819 */ /* 0x001fe2000001140d */
[----:B------:R0:W-:Y:S01]  /*15f0*/  STL [R1+0x454], R10 ;  /* 0x0004540a01007387 */ /* 0x0001e20000100800 */
[----:B------:R-:W-:Y:S02]  /*1600*/  SHF.R.S32.HI R213, RZ, 0x1f, R199 ;  /* 0x0000001fffd57819 */ /* 0x000fe400000114c7 */
[----:B---3--:R-:W-:Y:S01]  /*1610*/  SHF.R.S32.HI R7, RZ, 0x1f, R5 ;  /* 0x0000001fff077819 */ /* 0x008fe20000011405 */
[----:B------:R-:W-:Y:S01]  /*1620*/  STL [R1+0x490], R0 ;  /* 0x0004900001007387 */ /* 0x000fe20000100800 */
[----:B------:R-:W-:-:S02]  /*1630*/  SHF.R.S32.HI R5, RZ, 0x1f, R228 ;  /* 0x0000001fff057819 */ /* 0x000fc400000114e4 */
[----:B-1----:R-:W-:Y:S01]  /*1640*/  SHF.R.S32.HI R11, RZ, 0x1f, R11 ;  /* 0x0000001fff0b7819 */ /* 0x002fe2000001140b */
[----:B------:R1:W-:Y:S01]  /*1650*/  STL [R1+0x4c8], R7 ;  /* 0x0004c80701007387 */ /* 0x0003e20000100800 */
[----:B------:R-:W-:Y:S02]  /*1660*/  SHF.R.S32.HI R212, RZ, 0x1f, R201 ;  /* 0x0000001fffd47819 */ /* 0x000fe400000114c9 */
[----:B0-----:R-:W-:Y:S01]  /*1670*/  SHF.R.S32.HI R10, RZ, 0x1f, R10 ;  /* 0x0000001fff0a7819 */ /* 0x001fe2000001140a */
[----:B------:R0:W-:Y:S04]  /*1680*/  STL [R1+0x4c0], R5 ;  /* 0x0004c00501007387 */ /* 0x0001e80000100800 */
[----:B------:R2:W-:Y:S01]  /*1690*/  STL [R1+0x4c4], R6 ;  /* 0x0004c40601007387 */ /* 0x0005e20000100800 */
[----:B-1----:R-:W-:-:S03]  /*16a0*/  SHF.R.S32.HI R7, RZ, 0x1f, R227 ;  /* 0x0000001fff077819 */ /* 0x002fc600000114e3 */
[----:B------:R1:W-:Y:S01]  /*16b0*/  STL [R1+0x474], R20 ;  /* 0x0004741401007387 */ /* 0x0003e20000100800 */
[----:B0-----:R-:W-:Y:S02]  /*16c0*/  SHF.R.S32.HI R5, RZ, 0x1f, R4 ;  /* 0x0000001fff057819 */ /* 0x001fe40000011404 */
[----:B------:R-:W-:Y:S01]  /*16d0*/  SHF.R.S32.HI R4, RZ, 0x1f, R0 ;  /* 0x0000001fff047819 */ /* 0x000fe20000011400 */
[----:B------:R-:W-:Y:S01]  /*16e0*/  IMAD R0, R3, 0x8, R204 ;  /* 0x0000000803007824 */ /* 0x000fe200078e02cc */
[----:B--2---:R-:W-:Y:S01]  /*16f0*/  SHF.R.S32.HI R6, RZ, 0x1f, R220 ;  /* 0x0000001fff067819 */ /* 0x004fe200000114dc */
        /* <DEDUP_REMOVED lines=18> */
[----:B------:R1:W-:Y:S02]  /*1820*/  STL [R1+0x4b0], R4 ;  /* 0x0004b00401007387 */ /* 0x0003e40000100800 */
.L_x_4085:
[----:B------:R-:W-:Y:S05]  /*1830*/  YIELD ;  /* 0x0000000000007946 */ /* 0x000fea0003800000 */
[----:B------:R-:W-:Y:S01]  /*1840*/  ULDC.64 UR4, c[0x0][0xb20] ;  /* 0x0002c80000047ab9 */ /* 0x000fe20000000a00 */
[----:B012---:R-:W0:Y:S01]  /*1850*/  LDC.64 R4, c[0x0][0xb00] ;  /* 0x0002c000ff047b82 */ /* 0x007e220000000a00 */
[----:B------:R-:W-:Y:S01]  /*1860*/  ISETP.NE.U32.AND P1, PT, RZ, UR4, PT ;  /* 0x00000004ff007c0c */ /* 0x000fe2000bf25070 */
[----:B----4-:R-:W-:Y:S02]  /*1870*/  IMAD.MOV.U32 R10, RZ, RZ, RZ ;  /* 0x000000ffff0a7224 */ /* 0x010fe400078e00ff */
[----:B------:R-:W-:Y:S01]  /*1880*/  IMAD.MOV.U32 R30, RZ, RZ, RZ ;  /* 0x000000ffff1e7224 */ /* 0x000fe200078e00ff */
[----:B------:R-:W-:Y:S01]  /*1890*/  ISETP.NE.AND.EX P1, PT, RZ, UR5, PT, P1 ;  /* 0x00000005ff007c0c */ /* 0x000fe2000bf25310 */
[----:B------:R-:W-:-:S02]  /*18a0*/  ULDC.64 UR4, c[0x0][0xb10] ;  /* 0x0002c40000047ab9 */ /* 0x000fc40000000a00 */
[----:B------:R-:W-:-:S04]  /*18b0*/  ISETP.NE.U32.AND P2, PT, RZ, UR4, PT ;  /* 0x00000004ff007c0c */ /* 0x000fc8000bf45070 */
[----:B------:R-:W-:Y:S01]  /*18c0*/  ISETP.NE.AND.EX P2, PT, RZ, UR5, PT, P2 ;  /* 0x00000005ff007c0c */ /* 0x000fe2000bf45320 */
[----:B------:R-:W-:Y:S02]  /*18d0*/  ULDC.64 UR4, c[0x0][0xb00] ;  /* 0x0002c00000047ab9 */ /* 0x000fe40000000a00 */
[----:B------:R-:W-:-:S03]  /*18e0*/  ISETP.NE.U32.AND P0, PT, RZ, UR4, PT ;  /* 0x00000004ff007c0c */ /* 0x000fc6000bf05070 */
[----:B---3--:R-:W1:Y:S01]  /*18f0*/  @P1 LDC.64 R6, c[0x0][0xb20] ;  /* 0x0002c800ff061b82 */ /* 0x008e620000000a00 */
        /* <DEDUP_REMOVED lines=30> */
.L_x_3843:
[----:B------:R-:W-:Y:S01]  /*1ae0*/  ULDC.64 UR4, c[0x0][0xb18] ;  /* 0x0002c60000047ab9 */ /* 0x000fe20000000a00 */
[C---:B------:R-:W-:Y:S01]  /*1af0*/  LOP3.LUT R3, R98.reuse, 0xff000000, RZ, 0xc0, !PT ;  /* 0xff00000062037812 */ /* 0x040fe200078ec0ff */
[----:B------:R-:W-:Y:S01]  /*1b00*/  IMAD.MOV.U32 R211, RZ, RZ, R99 ;  /* 0x000000ffffd37224 */ /* 0x000fe200078e0063 */
[----:B------:R-:W-:Y:S02]  /*1b10*/  ISETP.NE.U32.AND P1, PT, RZ, UR4, PT ;  /* 0x00000004ff007c0c */ /* 0x000fe4000bf25070 */
[C---:B------:R-:W-:Y:S02]  /*1b20*/  LOP3.LUT R0, R98.reuse, 0xff0000, RZ, 0xc0, !PT ;  /* 0x00ff000062007812 */ /* 0x040fe400078ec0ff */
[----:B------:R-:W-:Y:S02]  /*1b30*/  ISETP.NE.AND.EX P1, PT, RZ, UR5, PT, P1 ;  /* 0x00000005ff007c0c */ /* 0x000fe4000bf25310 */
[----:B------:R-:W-:Y:S02]  /*1b40*/  SHF.R.U32.HI R3, RZ, 0x8, R3 ;  /* 0x00000008ff037819 */ /* 0x000fe40000011603 */
[----:B------:R-:W-:-:S02]  /*1b50*/  LOP3.LUT R156, R98, 0xffff, RZ, 0xc0, !PT ;  /* 0x0000ffff629c7812 */ /* 0x000fc400078ec0ff */
[----:B------:R-:W-:-:S07]  /*1b60*/  LEA.HI R210, R0, R3, RZ, 0x10 ;  /* 0x0000000300d27211 */ /* 0x000fce00078f80ff */
[----:B------:R-:W-:Y:S05]  /*1b70*/  @!P1 BRA `(.L_x_3844) ;  /* 0x0000000000109947 */ /* 0x000fea0003800000 */
[----:B------:R-:W0:Y:S02]  /*1b80*/  LDC.64 R4, c[0x0][0xb18] ;  /* 0x0002c600ff047b82 */ /* 0x000e240000000a00 */
[----:B0-----:R-:W-:-:S05]  /*1b90*/  IMAD.WIDE R4, R99, 0x4, R4 ;  /* 0x0000000463047825 */ /* 0x001fca00078e0204 */
[----:B------:R0:W5:Y:S01]  /*1ba0*/  LDG.E R31, desc[UR44][R4.64] ;  /* 0x0000002c041f7981 */ /* 0x000162000c1e1900 */
[----:B------:R-:W-:Y:S05]  /*1bb0*/  BRA `(.L_x_3845) ;  /* 0x0000000000107947 */ /* 0x000fea0003800000 */
.L_x_3844:
[----:B------:R-:W-:Y:S05]  /*1bc0*/  @!P0 BRA `(.L_x_3845) ;  /* 0x00000000000c8947 */ /* 0x000fea0003800000 */
[----:B------:R-:W2:Y:S04]  /*1bd0*/  LDG.E R0, desc[UR44][R4.64] ;  /* 0x0000002c04007981 */ /* 0x000ea8000c1e1900 */
[----:B------:R-:W2:Y:S02]  /*1be0*/  LDG.E R31, desc[UR44][R4.64+0x4] ;  /* 0x0000042c041f7981 */ /* 0x000ea4000c1e1900 */
[----:B--2---:R-:W-:-:S07]  /*1bf0*/  IMAD.IADD R31, R31, 0x1, -R0 ;  /* 0x000000011f1f7824 */ /* 0x004fce00078e0a00 */
.L_x_3845:
[----:B------:R-:W-:Y:S02]  /*1c00*/  ULDC.64 UR4, c[0x0][0xb08] ;  /* 0x0002c20000047ab9 */ /* 0x000fe40000000a00 */
[----:B------:R-:W-:-:S04]  /*1c10*/  ISETP.NE.U32.AND P0, PT, RZ, UR4, PT ;  /* 0x00000004ff007c0c */ /* 0x000fc8000bf05070 */
[----:B------:R-:W-:Y:S01]  /*1c20*/  ISETP.NE.AND.EX P0, PT, RZ, UR5, PT, P0 ;  /* 0x00000005ff007c0c */ /* 0x000fe2000bf05300 */
[----:B------:R-:W-:Y:S02]  /*1c30*/  ULDC.64 UR4, c[0x0][0xb28] ;  /* 0x0002ca0000047ab9 */ /* 0x000fe40000000a00 */
[----:B------:R-:W-:-:S04]  /*1c40*/  ISETP.NE.U32.AND P1, PT, RZ, UR4, PT ;  /* 0x00000004ff007c0c */ /* 0x000fc8000bf25070 */
[----:B------:R-:W-:-:S06]  /*1c50*/  ISETP.NE.AND.EX P1, PT, RZ, UR5, PT, P1 ;  /* 0x00000005ff007c0c */ /* 0x000fcc000bf25310 */
[----:B------:R-:W1:Y:S08]  /*1c60*/  @P0 LDC.64 R8, c[0x0][0xb08] ;  /* 0x0002c200ff080b82 */ /* 0x000e700000000a00 */
[----:B0-----:R-:W0:Y:S01]  /*1c70*/  @P1 LDC.64 R4, c[0x0][0xb28] ;  /* 0x0002ca00ff041b82 */ /* 0x001e220000000a00 */
[----:B-1----:R-:W-:-:S05]  /*1c80*/  @P0 IMAD.WIDE R8, R99, 0x4, R8 ;  /* 0x0000000463080825 */ /* 0x002fca00078e0208 */
[----:B------:R-:W2:Y:S04]  /*1c90*/  @P0 LDG.E R0, desc[UR44][R8.64] ;  /* 0x0000002c08000981 */ /* 0x000ea8000c1e1900 */
[----:B------:R-:W2:Y:S01]  /*1ca0*/  @P0 LDG.E R3, desc[UR44][R8.64+0x4] ;  /* 0x0000042c08030981 */ /* 0x000ea2000c1e1900 */
[----:B0-----:R-:W-:Y:S02]  /*1cb0*/  @P1 IMAD.WIDE R6, R99, 0x4, R4 ;  /* 0x0000000463061825 */ /* 0x001fe400078e0204 */
[----:B------:R-:W0:Y:S02]  /*1cc0*/  LDC R4, c[0x0][0x448] ;  /* 0x00011200ff047b82 */ /* 0x000e240000000800 */
[----:B-----5:R-:W-:-:S06]  /*1cd0*/  IMAD.MOV.U32 R44, RZ, RZ, R31 ;  /* 0x000000ffff2c7224 */ /* 0x020fcc00078e001f */
[----:B------:R1:W5:Y:S01]  /*1ce0*/  @P1 LDG.E R44, desc[UR44][R6.64] ;  /* 0x0000002c062c1981 */ /* 0x000362000c1e1900 */
[----:B------:R-:W-:Y:S02]  /*1cf0*/  IMAD.SHL.U32 R209, R97, 0x80, RZ ;  /* 0x0000008061d17824 */ /* 0x000fe400078e00ff */
[----:B------:R-:W-:Y:S01]  /*1d00*/  IMAD.IADD R13, R31, 0x1, -R10 ;  /* 0x000000011f0d7824 */ /* 0x000fe200078e0a0a */
[----:B0-----:R-:W-:Y:S02]  /*1d10*/  ISETP.NE.AND P1, PT, R4, 0x1, PT ;  /* 0x000000010400780c */ /* 0x001fe40003f25270 */
[----:B------:R-:W0:Y:S11]  /*1d20*/  LDC.64 R4, c[0x0][0xad8] ;  /* 0x0002b600ff047b82 */ /* 0x000e360000000a00 */
[----:B------:R-:W1:Y:S08]  /*1d30*/  @P1 LDC R12, c[0x0][0x44c] ;  /* 0x00011300ff0c1b82 */ /* 0x000e700000000800 */
[----:B------:R-:W3:Y:S01]  /*1d40*/  @P1 LDC R11, c[0x0][0x450] ;  /* 0x00011400ff0b1b82 */ /* 0x000ee20000000800 */
[----:B0-----:R-:W-:Y:S01]  /*1d50*/  ISETP.GE.AND P2, PT, R5, 0x1, PT ;  /* 0x000000010500780c */ /* 0x001fe20003f46270 */
[----:B--2---:R-:W-:-:S02]  /*1d60*/  @P0 IMAD.IADD R26, R3, 0x1, -R0 ;  /* 0x00000001031a0824 */ /* 0x004fc400078e0a00 */
[----:B------:R-:W-:Y:S02]  /*1d70*/  VIADD R3, R209, 0x7f ;  /* 0x0000007fd1037836 */ /* 0x000fe40000000000 */
[----:B------:R-:W-:Y:S02]  /*1d80*/  IMAD.IADD R29, R13, 0x1, R26 ;  /* 0x000000010d1d7824 */ /* 0x000fe400078e021a */
[----:B-1----:R-:W-:-:S03]  /*1d90*/  @P1 IMAD.HI.U32 R6, R3, R12, RZ ;  /* 0x0000000c03061227 */ /* 0x002fc600078e00ff */
[C---:B------:R-:W-:Y:S01]  /*1da0*/  IADD3 R225, R29.reuse, 0x1, -R28 ;  /* 0x000000011de17810 */ /* 0x040fe20007ffe81c */
[----:B------:R-:W-:Y:S01]  /*1db0*/  VIADD R0, R29, 0x5f ;  /* 0x0000005f1d007836 */ /* 0x000fe20000000000 */
[----:B---3--:R-:W-:-:S03]  /*1dc0*/  @P1 SHF.R.U32.HI R3, RZ, R11, R6 ;  /* 0x0000000bff031219 */ /* 0x008fc60000011606 */
        /* <DEDUP_REMOVED lines=17> */
.L_x_3848:
[----:B------:R-:W-:-:S13]  /*1ee0*/  ISETP.NE.AND P0, PT, R5, 0x1, PT ;  /* 0x000000010500780c */ /* 0x000fda0003f05270 */
[----:B------:R-:W0:Y:S02]  /*1ef0*/  @P0 LDC.64 R6, c[0x0][0xae0] ;  /* 0x0002b800ff060b82 */ /* 0x000e240000000a00 */
[----:B0-----:R-:W-:-:S05]  /*1f00*/  @P0 IMAD.HI.U32 R6, R0, R6, RZ ;  /* 0x0000000600060227 */ /* 0x001fca00078e00ff */
[----:B------:R-:W-:-:S07]  /*1f10*/  @P0 SHF.R.U32.HI R0, RZ, R7, R6 ;  /* 0x00000007ff000219 */ /* 0x000fce0000011606 */
.L_x_3849:
[----:B------:R-:W-:Y:S05]  /*1f20*/  BSYNC B0 ;  /* 0x0000000000007941 */ /* 0x000fea0003800000 */
.L_x_3847:
[----:B------:R-:W-:-:S05]  /*1f30*/  IMAD R3, R0, R5, R5 ;  /* 0x0000000500037224 */ /* 0x000fca00078e0205 */
[----:B------:R-:W-:-:S07]  /*1f40*/  VIMNMX R4, R4, R3, PT ;  /* 0x0000000304047248 */ /* 0x000fce0003fe0100 */
.L_x_3846:
[----:B------:R-:W0:Y:S01]  /*1f50*/  @P1 LDC R6, c[0x0][0x44c] ;  /* 0x00011300ff061b82 */ /* 0x000e220000000800 */
[----:B------:R-:W-:Y:S01]  /*1f60*/  VIADD R4, R4, 0x5f ;  /* 0x0000005f04047836 */ /* 0x000fe20000000000 */
[----:B------:R-:W-:Y:S01]  /*1f70*/  ULDC UR4, c[0x0][0xad4] ;  /* 0x0002b50000047ab9 */ /* 0x000fe20000000800 */
[----:B------:R-:W-:Y:S02]  /*1f80*/  IMAD.MOV.U32 R0, RZ, RZ, R209 ;  /* 0x000000ffff007224 */ /* 0x000fe400078e00d1 */
[----:B------:R-:W-:-:S03]  /*1f90*/  IMAD.HI R4, R4, 0x2aaaaaab, RZ ;  /* 0x2aaaaaab04047827 */ /* 0x000fc600078e02ff */
[----:B------:R-:W1:Y:S01]  /*1fa0*/  @P1 LDC R7, c[0x0][0x450] ;  /* 0x00011400ff071b82 */ /* 0x000e620000000800 */
[----:B------:R-:W-:Y:S01]  /*1fb0*/  IMAD.IADD R217, R29, 0x1, -R28 ;  /* 0x000000011dd97824 */ /* 0x000fe200078e0a1c */
[----:B------:R-:W-:-:S04]  /*1fc0*/  SHF.R.U32.HI R3, RZ, 0x1f, R4 ;  /* 0x0000001fff037819 */ /* 0x000fc80000011604 */
[----:B------:R-:W-:-:S04]  /*1fd0*/  LEA.HI.SX32 R4, R4, R3, 0x1c ;  /* 0x0000000304047211 */ /* 0x000fc800078fe2ff */
[----:B------:R-:W-:Y:S01]  /*1fe0*/  VIMNMX R8, R45, R4, PT ;  /* 0x000000042d087248 */ /* 0x000fe20003fe0100 */
[----:B0-----:R-:W-:-:S05]  /*1ff0*/  @P1 IMAD.HI.U32 R6, R209, R6, RZ ;  /* 0x00000006d1061227 */ /* 0x001fca00078e00ff */
[----:B-1----:R-:W-:-:S05]  /*2000*/  @P1 SHF.R.U32.HI R0, RZ, R7, R6 ;  /* 0x00000007ff001219 */ /* 0x002fca0000011606 */
        /* <DEDUP_REMOVED lines=13> */
.L_x_3852:
[----:B------:R-:W-:-:S13]  /*20e0*/  ISETP.NE.AND P0, PT, R5, 0x1, PT ;  /* 0x000000010500780c */ /* 0x000fda0003f05270 */
[----:B------:R-:W0:Y:S02]  /*20f0*/  @P0 LDC.64 R6, c[0x0][0xae0] ;  /* 0x0002b800ff060b82 */ /* 0x000e240000000a00 */
[----:B0-----:R-:W-:-:S05]  /*2100*/  @P0 IMAD.HI.U32 R6, R0, R6, RZ ;  /* 0x0000000600060227 */ /* 0x001fca00078e00ff */
[----:B------:R-:W-:-:S07]  /*2110*/  @P0 SHF.R.U32.HI R0, RZ, R7, R6 ;  /* 0x00000007ff000219 */ /* 0x000fce0000011606 */
.L_x_3853:
[----:B------:R-:W-:Y:S05]  /*2120*/  BSYNC B0 ;  /* 0x0000000000007941 */ /* 0x000fea0003800000 */
.L_x_3851:
[----:B------:R-:W-:-:S05]  /*2130*/  IMAD R0, R0, R5, RZ ;  /* 0x0000000500007224 */ /* 0x000fca00078e02ff */
[----:B------:R-:W-:-:S07]  /*2140*/  VIMNMX R3, R3, R0, !PT ;  /* 0x0000000003037248 */ /* 0x000fce0007fe0100 */
.L_x_3850:
[----:B------:R-:W-:Y:S01]  /*2150*/  IMAD.HI R3, R3, 0x2aaaaaab, RZ ;  /* 0x2aaaaaab03037827 */ /* 0x000fe200078e02ff */
[----:B------:R-:W-:Y:S01]  /*2160*/  BSSY B0, `(.L_x_3854) ;  /* 0x0000028000007945 */ /* 0x000fe20003800000 */
[----:B------:R-:W-:Y:S02]  /*2170*/  LOP3.LUT R219, R210, 0xff, RZ, 0xc0, !PT ;  /* 0x000000ffd2db7812 */ /* 0x000fe400078ec0ff */
[----:B------:R-:W-:Y:S02]  /*2180*/  SHF.R.U32.HI R210, RZ, 0x10, R210 ;  /* 0x00000010ffd27819 */ /* 0x000fe400000116d2 */
[----:B------:R-:W-:-:S04]  /*2190*/  SHF.R.U32.HI R0, RZ, 0x1f, R3 ;  /* 0x0000001fff007819 */ /* 0x000fc80000011603 */
[----:B------:R-:W-:-:S04]  /*21a0*/  LEA.HI.SX32 R0, R3, R0, 0x1c ;  /* 0x0000000003007211 */ /* 0x000fc800078fe2ff */
[----:B------:R-:W-:Y:S01]  /*21b0*/  VIMNMX R9, RZ, R0, !PT ;  /* 0x00000000ff097248 */ /* 0x000fe20007fe0100 */
[----:B------:R-:W-:-:S03]  /*21c0*/  IMAD.MOV.U32 R0, RZ, RZ, RZ ;  /* 0x000000ffff007224 */ /* 0x000fc600078e00ff */
[----:B------:R-:W-:-:S13]  /*21d0*/  ISETP.GT.AND P0, PT, R8, R9, PT ;  /* 0x000000090800720c */ /* 0x000fda0003f04270 */
[----:B------:R-:W-:Y:S05]  /*21e0*/  @!P0 BRA `(.L_x_3855) ;  /* 0x00000000007c8947 */ /* 0x000fea0003800000 */
        /* <DEDUP_REMOVED lines=31> */
.L_x_3855:
[----:B------:R-:W-:Y:S05]  /*23e0*/  BSYNC B0 ;  /* 0x0000000000007941 */ /* 0x000fea0003800000 */
.L_x_3854:
        /* <DEDUP_REMOVED lines=37> */
.L_x_3858:
[----:B------:R-:W-:Y:S05]  /*2640*/  BSYNC B6 ;  /* 0x0000000000067941 */ /* 0x000fea0003800000 */
.L_x_3857:
        /* <DEDUP_REMOVED lines=20> */
.L_x_3860:
[----:B------:R-:W-:Y:S05]  /*2790*/  BSYNC B6 ;  /* 0x0000000000067941 */ /* 0x000fea0003800000 */
.L_x_3859:
[----:B------:R-:W-:Y:S01]  /*27a0*/  ULDC.64 UR4, c[0x0][0xaf0] ;  /* 0x0002bc0000047ab9 */ /* 0x000fe20000000a00 */
[----:B------:R-:W2:Y:S01]  /*27b0*/  LDL R34, [R1+0x498] ;  /* 0x0004980001227983 */ /* 0x000ea20000100800 */
[----:B------:R-:W-:Y:S01]  /*27c0*/  ISETP.NE.U32.AND P0, PT, RZ, UR4, PT ;  /* 0x00000004ff007c0c */ /* 0x000fe2000bf05070 */
[----:B------:R-:W-:Y:S02]  /*27d0*/  IMAD.MOV.U32 R0, RZ, RZ, R99 ;  /* 0x000000ffff007224 */ /* 0x000fe400078e0063 */
[----:B------:R-:W3:Y:S01]  /*27e0*/  LDL R32, [R1+0x4a4] ;  /* 0x0004a40001207983 */ /* 0x000ee20000100800 */
[----:B------:R-:W-:Y:S01]  /*27f0*/  ISETP.NE.AND.EX P0, PT, RZ, UR5, PT, P0 ;  /* 0x00000005ff007c0c */ /* 0x000fe2000bf05300 */
[----:B------:R-:W-:Y:S01]  /*2800*/  ULDC UR8, c[0x0][0x320] ;  /* 0x0000c80000087ab9 */ /* 0x000fe20000000800 */
[----:B------:R-:W-:Y:S01]  /*2810*/  SHF.R.S32.HI R3, RZ, 0x1f, R158 ;  /* 0x0000001fff037819 */ /* 0x000fe2000001149e */
[----:B------:R-:W0:Y:S01]  /*2820*/  S2R R33, SR_TID.X ;  /* 0x0000000000217919 */ /* 0x000e220000002100 */
[----:B------:R-:W1:Y:S01]  /*2830*/  LDC R11, c[0x0][0x3f4] ;  /* 0x0000fd00ff0b7b82 */ /* 0x000e620000000800 */
[----:B------:R-:W-:Y:S01]  /*2840*/  ULDC.64 UR4, c[0x0][0x3f8] ;  /* 0x0000fe0000047ab9 */ /* 0x000fe20000000a00 */
[----:B------:R-:W-:Y:S01]  /*2850*/  SHF.R.S32.HI R155, RZ, 0x1f, R154 ;  /* 0x0000001fff9b7819 */ /* 0x000fe2000001149a */
[----:B------:R-:W-:-:S06]  /*2860*/  ULDC.64 UR6, c[0x0][0x408] ;  /* 0x0001020000067ab9 */ /* 0x000fcc0000000a00 */
[----:B------:R-:W4:Y:S02]  /*2870*/  @P0 LDC.64 R4, c[0x0][0xaf0] ;  /* 0x0002bc00ff040b82 */ /* 0x000f240000000a00 */
[----:B----4-:R-:W-:-:S05]  /*2880*/  @P0 IMAD.WIDE R4, R99, 0x4, R4 ;  /* 0x0000000463040825 */ /* 0x010fca00078e0204 */
[----:B------:R4:W3:Y:S01]  /*2890*/  @P0 LDG.E R0, desc[UR44][R4.64] ;  /* 0x0000002c04000981 */ /* 0x0008e2000c1e1900 */
[----:B------:R-:W-:Y:S01]  /*28a0*/  ISETP.GE.AND P1, PT, R152, UR8, PT ;  /* 0x0000000898007c0c */ /* 0x000fe2000bf26270 */
[C---:B------:R-:W-:Y:S01]  /*28b0*/  IMAD R7, R3.reuse, UR4, RZ ;  /* 0x0000000403077c24 */ /* 0x040fe2000f8e02ff */
[----:B0-----:R-:W-:Y:S01]  /*28c0*/  SHF.R.U32.HI R33, RZ, 0x7, R33 ;  /* 0x00000007ff217819 */ /* 0x001fe20000011621 */
[----:B------:R-:W-:Y:S01]  /*28d0*/  IMAD R9, R3, UR6, RZ ;  /* 0x0000000603097c24 */ /* 0x000fe2000f8e02ff */
[----:B------:R-:W-:Y:S01]  /*28e0*/  SEL R3, RZ, 0xffffffff, P1 ;  /* 0xffffffffff037807 */ /* 0x000fe20000800000 */
[----:B------:R-:W-:Y:S01]  /*28f0*/  IMAD.WIDE.U32 R18, R158, UR4, R154 ;  /* 0x000000049e127c25 */ /* 0x000fe2000f8e009a */
[----:B------:R-:W-:Y:S02]  /*2900*/  ISETP.GE.AND P0, PT, R22, UR8, PT ;  /* 0x0000000816007c0c */ /* 0x000fe4000bf06270 */
[----:B------:R-:W-:Y:S01]  /*2910*/  ISETP.NE.AND P6, PT, R33, 0x1, PT ;  /* 0x000000012100780c */ /* 0x000fe20003fc5270 */
[C---:B------:R-:W-:Y:S01]  /*2920*/  IMAD R7, R158.reuse, UR5, R7 ;  /* 0x000000059e077c24 */ /* 0x040fe2000f8e0207 */
[----:B----4-:R-:W-:Y:S01]  /*2930*/  SEL R4, RZ, 0x1, P0 ;  /* 0x00000001ff047807 */ /* 0x010fe20000000000 */
[----:B------:R-:W-:Y:S01]  /*2940*/  IMAD.WIDE.U32 R20, R158, UR4, R22 ;  /* 0x000000049e147c25 */ /* 0x000fe2000f8e0016 */
[----:B------:R-:W-:-:S02]  /*2950*/  ISETP.GE.AND P0, PT, R172, UR8, PT ;  /* 0x00000008ac007c0c */ /* 0x000fc4000bf06270 */
[----:B------:R-:W-:Y:S01]  /*2960*/  ISETP.GE.AND P1, PT, R167, UR8, PT ;  /* 0x00000008a7007c0c */ /* 0x000fe2000bf26270 */
[----:B------:R-:W-:Y:S01]  /*2970*/  IMAD.SHL.U32 R5, R3, 0x2, RZ ;  /* 0x0000000203057824 */ /* 0x000fe200078e00ff */
[----:B------:R-:W-:Y:S01]  /*2980*/  ISETP.GE.AND P2, PT, R173, UR8, PT ;  /* 0x00000008ad007c0c */ /* 0x000fe2000bf46270 */
[----:B------:R-:W-:Y:S01]  /*2990*/  IMAD.IADD R3, R30, 0x1, R31 ;  /* 0x000000011e037824 */ /* 0x000fe200078e021f */
[----:B------:R-:W-:Y:S01]  /*29a0*/  SEL R6, RZ, 0x8, P1 ;  /* 0x00000008ff067807 */ /* 0x000fe20000800000 */
[----:B------:R-:W-:Y:S01]  /*29b0*/  IMAD.IADD R19, R19, 0x1, R7 ;  /* 0x0000000113137824 */ /* 0x000fe200078e0207 */
[----:B------:R-:W-:Y:S01]  /*29c0*/  LOP3.LUT R4, R5, 0x2, R4, 0xe2, !PT ;  /* 0x0000000205047812 */ /* 0x000fe200078ee204 */
[----:B------:R-:W-:Y:S01]  /*29d0*/  IMAD.IADD R21, R7, 0x1, R21 ;  /* 0x0000000107157824 */ /* 0x000fe200078e0215 */
[----:B-----5:R-:W-:Y:S01]  /*29e0*/  SHF.R.S32.HI R7, RZ, 0x1f, R44 ;  /* 0x0000001fff077819 */ /* 0x020fe2000001142c */
[----:B------:R-:W-:Y:S01]  /*29f0*/  IMAD.WIDE.U32 R24, R158, UR6, R154 ;  /* 0x000000069e187c25 */ /* 0x000fe2000f8e009a */
[----:B------:R-:W-:-:S02]  /*2a00*/  SEL R5, RZ, 0x4, P0 ;  /* 0x00000004ff057807 */ /* 0x000fc40000000000 */
[----:B------:R-:W-:Y:S01]  /*2a10*/  ISETP.GE.AND P0, PT, R166, UR8, PT ;  /* 0x00000008a6007c0c */ /* 0x000fe2000bf06270 */
[C---:B------:R-:W-:Y:S01]  /*2a20*/  IMAD R9, R158.reuse, UR7, R9 ;  /* 0x000000079e097c24 */ /* 0x040fe2000f8e0209 */
[----:B------:R-:W-:Y:S01]  /*2a30*/  ISETP.GE.AND P1, PT, R165, UR8, PT ;  /* 0x00000008a5007c0c */ /* 0x000fe2000bf26270 */
[----:B------:R-:W-:Y:S01]  /*2a40*/  IMAD.WIDE.U32 R30, R158, UR6, R22 ;  /* 0x000000069e1e7c25 */ /* 0x000fe2000f8e0016 */
[----:B------:R-:W-:Y:S02]  /*2a50*/  LOP3.LUT R4, R6, R4, R5, 0xfe, !PT ;  /* 0x0000000406047212 */ /* 0x000fe400078efe05 */
[----:B------:R-:W-:Y:S01]  /*2a60*/  SEL R5, RZ, 0x10, P0 ;  /* 0x00000010ff057807 */ /* 0x000fe20000000000 */
[----:B------:R-:W-:Y:S01]  /*2a70*/  IMAD.IADD R25, R25, 0x1, R9 ;  /* 0x0000000119197824 */ /* 0x000fe200078e0209 */
[----:B------:R-:W-:Y:S01]  /*2a80*/  ISETP.GE.AND P0, PT, R174, UR8, PT ;  /* 0x00000008ae007c0c */ /* 0x000fe2000bf06270 */
[----:B------:R-:W-:Y:S01]  /*2a90*/  IMAD.IADD R31, R9, 0x1, R31 ;  /* 0x00000001091f7824 */ /* 0x000fe200078e021f */
[----:B------:R-:W-:Y:S01]  /*2aa0*/  SEL R6, RZ, 0x20, P1 ;  /* 0x00000020ff067807 */ /* 0x000fe20000800000 */
[C---:B------:R-:W-:Y:S01]  /*2ab0*/  IMAD R9, R7.reuse, UR4, RZ ;  /* 0x0000000407097c24 */ /* 0x040fe2000f8e02ff */
[----:B-1----:R-:W-:Y:S01]  /*2ac0*/  ISETP.GE.AND P1, PT, R22, R11, PT ;  /* 0x0000000b1600720c */ /* 0x002fe20003f26270 */
[----:B------:R-:W-:Y:S01]  /*2ad0*/  IMAD R7, R7, UR6, RZ ;  /* 0x0000000607077c24 */ /* 0x000fe2000f8e02ff */
[----:B------:R-:W-:Y:S01]  /*2ae0*/  LOP3.LUT R4, R6, R4, R5, 0xfe, !PT ;  /* 0x0000000406047212 */ /* 0x000fe200078efe05 */
[C---:B------:R-:W-:Y:S01]  /*2af0*/  IMAD R9, R44.reuse, UR5, R9 ;  /* 0x000000052c097c24 */ /* 0x040fe2000f8e0209 */
[----:B------:R-:W-:Y:S01]  /*2b00*/  SEL R51, RZ, 0x40, P0 ;  /* 0x00000040ff337807 */ /* 0x000fe20000000000 */
[----:B------:R-:W-:Y:S01]  /*2b10*/  IMAD.WIDE.U32 R18, R44, UR4, R18 ;  /* 0x000000042c127c25 */ /* 0x000fe2000f8e0012 */
[----:B------:R-:W-:-:S03]  /*2b20*/  SEL R5, RZ, 0x7fff80, P2 ;  /* 0x007fff80ff057807 */ /* 0x000fc60001000000 */
[----:B------:R-:W-:Y:S01]  /*2b30*/  IMAD.WIDE.U32 R20, R44, UR4, R20 ;  /* 0x000000042c147c25 */ /* 0x000fe2000f8e0014 */
[----:B------:R-:W-:-:S03]  /*2b40*/  LOP3.LUT R51, R5, R4, R51, 0xfe, !PT ;  /* 0x0000000405337212 */ /* 0x000fc600078efe33 */
[C---:B------:R-:W-:Y:S01]  /*2b50*/  IMAD R63, R44.reuse, UR7, R7 ;  /* 0x000000072c3f7c24 */ /* 0x040fe2000f8e0207 */
[----:B------:R-:W-:Y:S01]  /*2b60*/  SEL R7, R11, RZ, P1 ;  /* 0x000000ff0b077207 */ /* 0x000fe20000800000 */
[----:B------:R-:W-:Y:S01]  /*2b70*/  IMAD.WIDE.U32 R24, R44, UR6, R24 ;  /* 0x000000062c187c25 */ /* 0x000fe2000f8e0018 */
[----:B------:R-:W-:-:S03]  /*2b80*/  PRMT R68, R51, 0x8880, RZ ;  /* 0x0000888033447816 */ /* 0x000fc600000000ff */
[----:B------:R-:W-:Y:S01]  /*2b90*/  IMAD.WIDE.U32 R30, R44, UR6, R30 ;  /* 0x000000062c1e7c25 */ /* 0x000fe2000f8e001e */
[----:B------:R-:W-:Y:S05]  /*2ba0*/  @!P6 WARPSYNC.ALL ;  /* 0x000000000000e948 */ /* 0x000fea0003800000 */
[----:B------:R-:W-:Y:S01]  /*2bb0*/  ULDC UR4, c[0x0][0x2f4] ;  /* 0x0000bd0000047ab9 */ /* 0x000fe20000000800 */
[----:B------:R-:W-:Y:S01]  /*2bc0*/  IMAD.IADD R7, R22, 0x1, R7 ;  /* 0x0000000116077824 */ /* 0x000fe200078e0207 */
[----:B------:R-:W-:Y:S01]  /*2bd0*/  ISETP.GE.AND P3, PT, R152, UR4, PT ;  /* 0x0000000498007c0c */ /* 0x000fe2000bf66270 */
[----:B------:R-:W-:Y:S01]  /*2be0*/  IMAD.MOV.U32 R55, RZ, RZ, 0x20 ;  /* 0x00000020ff377424 */ /* 0x000fe200078e00ff */
[----:B------:R-:W-:Y:S01]  /*2bf0*/  ISETP.GE.AND P0, PT, R22, UR4, PT ;  /* 0x0000000416007c0c */ /* 0x000fe2000bf06270 */
[----:B------:R-:W-:Y:S01]  /*2c00*/  IMAD.U32 R58, RZ, RZ, UR38 ;  /* 0x00000026ff3a7e24 */ /* 0x000fe2000f8e00ff */
[----:B------:R-:W-:Y:S01]  /*2c10*/  SEL R6, RZ, 0xffffffff, P3 ;  /* 0xffffffffff067807 */ /* 0x000fe20001800000 */
[----:B------:R-:W-:Y:S01]  /*2c20*/  IMAD.IADD R62, R25, 0x1, R63 ;  /* 0x00000001193e7824 */ /* 0x000fe200078e023f */
[----:B------:R-:W-:Y:S01]  /*2c30*/  SHF.R.S32.HI R4, RZ, 0x1f, R7 ;  /* 0x0000001fff047819 */ /* 0x000fe20000011407 */
[----:B------:R-:W-:Y:S01]  /*2c40*/  VIADD R54, R33, 0x8 ;  /* 0x0000000821367836 */ /* 0x000fe20000000000 */
[----:B------:R-:W-:Y:S01]  /*2c50*/  SEL R52, RZ, 0x1, P0 ;  /* 0x00000001ff347807 */ /* 0x000fe20000000000 */
[----:B------:R-:W-:Y:S01]  /*2c60*/  IMAD.SHL.U32 R11, R6, 0x2, RZ ;  /* 0x00000002060b7824 */ /* 0x000fe200078e00ff */
[----:B------:R-:W-:Y:S01]  /*2c70*/  LEA.HI R7, R4, R7, RZ, 0x3 ;  /* 0x0000000704077211 */ /* 0x000fe200078f18ff */
[----:B------:R-:W-:Y:S01]  /*2c80*/  IMAD.IADD R60, R19, 0x1, R9 ;  /* 0x00000001133c7824 */ /* 0x000fe200078e0209 */
[----:B------:R-:W-:Y:S01]  /*2c90*/  LOP3.LUT R58, R58, 0x1, RZ, 0xfc, !PT ;  /* 0x000000013a3a7812 */ /* 0x000fe200078efcff */
[----:B------:R-:W-:Y:S01]  /*2ca0*/  IMAD.IADD R61, R9, 0x1, R21 ;  /* 0x00000001093d7824 */ /* 0x000fe200078e0215 */
[----:B------:R-:W-:Y:S01]  /*2cb0*/  LOP3.LUT R52, R11, 0x2, R52, 0xe2, !PT ;  /* 0x000000020b347812 */ /* 0x000fe200078ee234 */
[----:B------:R-:W-:Y:S01]  /*2cc0*/  IMAD.IADD R63, R63, 0x1, R31 ;  /* 0x000000013f3f7824 */ /* 0x000fe200078e021f */
[----:B------:R-:W-:-:S02]  /*2cd0*/  SHF.R.S32.HI R65, RZ, 0x3, R7 ;  /* 0x00000003ff417819 */ /* 0x000fc40000011407 */
[----:B------:R-:W-:Y:S01]  /*2ce0*/  PRMT R68, R68, 0x7710, RZ ;  /* 0x0000771044447816 */ /* 0x000fe200000000ff */
[C---:B--2---:R-:W-:Y:S01]  /*2cf0*/  IMAD.SHL.U32 R50, R34.reuse, 0x40, RZ ;  /* 0x0000004022327824 */ /* 0x044fe200078e00ff */
[----:B------:R-:W-:Y:S01]  /*2d00*/  @!P6 BAR.SYNC.DEFER_BLOCKING 0x9, 0x100 ;  /* 0x024400000000eb1d */ /* 0x000fe20000010000 */
[----:B------:R-:W-:Y:S01]  /*2d10*/  LOP3.LUT P0, RZ, R34, 0x4, RZ, 0xc0, !PT ;  /* 0x0000000422ff7812 */ /* 0x000fe2000780c0ff */
[----:B---3--:R-:W-:Y:S02]  /*2d20*/  IMAD R57, R32, 0x40, R158 ;  /* 0x0000004020397824 */ /* 0x008fe400078e029e */
[----:B------:R-:W-:Y:S02]  /*2d30*/  LOP3.LUT R50, R50, 0x1c0, RZ, 0xc0, !PT ;  /* 0x000001c032327812 */ /* 0x000fe400078ec0ff */
[----:B------:R-:W-:Y:S02]  /*2d40*/  SEL R55, R55, 0xffffffe0, !P0 ;  /* 0xffffffe037377807 */ /* 0x000fe40004000000 */
[----:B------:R-:W-:-:S02]  /*2d50*/  SHF.R.U32.HI R53, RZ, 0x3, R50 ;  /* 0x00000003ff357819 */ /* 0x000fc40000011632 */
[C---:B------:R-:W-:Y:S02]  /*2d60*/  LOP3.LUT R6, R50.reuse, 0x18, R22, 0xf8, !PT ;  /* 0x0000001832067812 */ /* 0x040fe400078ef816 */
[----:B------:R-:W-:Y:S02]  /*2d70*/  LOP3.LUT R4, R50, 0x38, R7, 0xf8, !PT ;  /* 0x0000003832047812 */ /* 0x000fe400078ef807 */
[-C--:B------:R-:W-:Y:S02]  /*2d80*/  LOP3.LUT R6, R6, R53.reuse, RZ, 0x3c, !PT ;  /* 0x0000003506067212 */ /* 0x080fe400078e3cff */
[----:B------:R-:W-:-:S03]  /*2d90*/  LOP3.LUT R4, R4, R53, RZ, 0x3c, !PT ;  /* 0x0000003504047212 */ /* 0x000fc600078e3cff */
[C---:B------:R-:W-:Y:S01]  /*2da0*/  IMAD R56, R203.reuse, 0x200, R6 ;  /* 0x00000200cb387824 */ /* 0x040fe200078e0206 */
[----:B------:R-:W-:Y:S01]  /*2db0*/  LOP3.LUT R6, R206, 0x38, R7, 0xf8, !PT ;  /* 0x00000038ce067812 */ /* 0x000fe200078ef807 */
[----:B------:R-:W-:Y:S02]  /*2dc0*/  IMAD R66, R203, 0x200, R4 ;  /* 0x00000200cb427824 */ /* 0x000fe400078e0204 */
[----:B------:R-:W-:Y:S01]  /*2dd0*/  IMAD.IADD R59, R55, 0x1, R56 ;  /* 0x00000001373b7824 */ /* 0x000fe200078e0238 */
[----:B------:R-:W-:-:S05]  /*2de0*/  LOP3.LUT R67, R6, R207, RZ, 0x3c, !PT ;  /* 0x000000cf06437212 */ /* 0x000fca00078e3cff */
[----:B------:R-:W-:Y:S01]  /*2df0*/  IMAD.IADD R67, R208, 0x1, R67 ;  /* 0x00000001d0437824 */ /* 0x000fe200078e0243 */
[----:B------:R-:W-:-:S07]  /*2e00*/  SHF.R.S32.HI R64, RZ, 0x1f, R0 ;  /* 0x0000001fff407819 */ /* 0x000fce0000011400 */
.L_x_3916:
[----:B------:R-:W0:Y:S01]  /*2e10*/  LDC R75, c[0x0][0x430] ;  /* 0x00010c00ff4b7b82 */ /* 0x000e220000000800 */
[----:B------:R-:W-:Y:S02]  /*2e20*/  VIADD R48, R48, 0xffffffff ;  /* 0xffffffff30307836 */ /* 0x000fe40000000000 */
[----:B------:R-:W-:Y:S02]  /*2e30*/  IMAD.MOV.U32 R74, RZ, RZ, RZ ;  /* 0x000000ffff4a7224 */ /* 0x000fe400078e00ff */
[----:B------:R-:W-:-:S03]  /*2e40*/  IMAD R4, R48, 0x60, R57 ;  /* 0x0000006030047824 */ /* 0x000fc600078e0239 */
[----:B-1----:R-:W1:Y:S01]  /*2e50*/  LDC R81, c[0x0][0x3f4] ;  /* 0x0000fd00ff517b82 */ /* 0x002e620000000800 */
[----:B------:R-:W-:Y:S01]  /*2e60*/  IMAD.IADD R12, R3, 0x1, R4 ;  /* 0x00000001030c7824 */ /* 0x000fe200078e0204 */
[----:B------:R-:W-:-:S03]  /*2e70*/  ISETP.GE.AND P0, PT, R4, R26, PT ;  /* 0x0000001a0400720c */ /* 0x000fc60003f06270 */
[----:B------:R-:W-:Y:S01]  /*2e80*/  IMAD.MOV.U32 R8, RZ, RZ, R12 ;  /* 0x000000ffff087224 */ /* 0x000fe200078e000c */
[----:B------:R-:W-:Y:S02]  /*2e90*/  ISETP.GT.OR P0, PT, R57, 0x5f, P0 ;  /* 0x0000005f3900780c */ /* 0x000fe40000704670 */
[----:B0-----:R-:W-:-:S11]  /*2ea0*/  ISETP.NE.AND P2, PT, R75, 0x1, PT ;  /* 0x000000014b00780c */ /* 0x001fd60003f45270 */
[----:B------:R-:W0:Y:S08]  /*2eb0*/  @!P0 LDC.64 R6, c[0x0][0x428] ;  /* 0x00010a00ff068b82 */ /* 0x000e300000000a00 */
[----:B------:R-:W2:Y:S08]  /*2ec0*/  @!P0 LDC.64 R4, c[0x0][0x418] ;  /* 0x00010600ff048b82 */ /* 0x000eb00000000a00 */
[----:B------:R-:W3:Y:S08]  /*2ed0*/  @P2 LDC R9, c[0x0][0x434] ;  /* 0x00010d00ff092b82 */ /* 0x000ef00000000800 */
[----:B----4-:R-:W4:Y:S01]  /*2ee0*/  @P2 LDC R10, c[0x0][0x438] ;  /* 0x00010e00ff0a2b82 */ /* 0x010f220000000800 */
[----:B---3--:R-:W-:-:S05]  /*2ef0*/  @P2 IMAD.HI.U32 R9, R12, R9, RZ ;  /* 0x000000090c092227 */ /* 0x008fca00078e00ff */
[----:B----4-:R-:W-:Y:S01]  /*2f00*/  @P2 SHF.R.U32.HI R8, RZ, R10, R9 ;  /* 0x0000000aff082219 */ /* 0x010fe20000011609 */
[----:B0-----:R-:W-:-:S03]  /*2f10*/  @!P0 IMAD R10, R64, R6, RZ ;  /* 0x00000006400a8224 */ /* 0x001fc600078e02ff */
[----:B------:R-:W-:Y:S01]  /*2f20*/  @!P0 SHF.R.S32.HI R9, RZ, 0x1f, R8 ;  /* 0x0000001fff098819 */ /* 0x000fe20000011408 */
[C---:B------:R-:W-:Y:S02]  /*2f30*/  @!P0 IMAD R11, R0.reuse, R7, R10 ;  /* 0x00000007000b8224 */ /* 0x040fe400078e020a */
[----:B------:R-:W-:-:S04]  /*2f40*/  @!P0 IMAD.WIDE.U32 R6, R0, R6, R8 ;  /* 0x0000000600068225 */ /* 0x000fc800078e0008 */
[----:B------:R-:W-:Y:S01]  /*2f50*/  @!P0 IMAD.IADD R7, R7, 0x1, R11 ;  /* 0x0000000107078824 */ /* 0x000fe200078e020b */
[----:B--2---:R-:W-:-:S04]  /*2f60*/  @!P0 LEA R4, P2, R6, R4, 0x2 ;  /* 0x0000000406048211 */ /* 0x004fc800078410ff */
[----:B------:R-:W-:-:S05]  /*2f70*/  @!P0 LEA.HI.X R5, R6, R5, R7, 0x2, P2 ;  /* 0x0000000506058211 */ /* 0x000fca00010f1407 */
[----:B------:R0:W5:Y:S01]  /*2f80*/  @!P0 LDG.E R74, desc[UR44][R4.64] ;  /* 0x0000002c044a8981 */ /* 0x000162000c1e1900 */
[----:B-1----:R-:W-:Y:S01]  /*2f90*/  ISETP.GE.AND P0, PT, R81, 0x1, PT ;  /* 0x000000015100780c */ /* 0x002fe20003f06270 */
[----:B------:R-:W-:Y:S01]  /*2fa0*/  IMAD.MOV R6, RZ, RZ, -R8 ;  /* 0x000000ffff067224 */ /* 0x000fe200078e0a08 */
[----:B------:R-:W-:Y:S05]  /*2fb0*/  YIELD ;  /* 0x0000000000007946 */ /* 0x000fea0003800000 */
[----:B------:R-:W-:Y:S01]  /*2fc0*/  IMAD R75, R75, R6, R12 ;  /* 0x000000064b4b7224 */ /* 0x000fe200078e020c */
[----:B------:R-:W-:Y:S01]  /*2fd0*/  BSSY B0, `(.L_x_3861) ;  /* 0x000032e000007945 */ /* 0x000fe20003800000 */
[C---:B------:R-:W-:Y:S01]  /*2fe0*/  IMAD R84, R153.reuse, 0x1800, R56 ;  /* 0x0000180099547824 */ /* 0x040fe200078e0238 */
[----:B------:R-:W-:Y:S01]  /*2ff0*/  ISETP.GT.AND P2, PT, R48, R49, PT ;  /* 0x000000313000720c */ /* 0x000fe20003f44270 */
[----:B------:R-:W-:-:S02]  /*3000*/  IMAD R6, R153, 0x1800, R59 ;  /* 0x0000180099067824 */ /* 0x000fc400078e023b */
[--C-:B------:R-:W-:Y:S02]  /*3010*/  IMAD R84, R84, 0x2, R47.reuse ;  /* 0x0000000254547824 */ /* 0x100fe400078e022f */
[----:B------:R-:W-:Y:S01]  /*3020*/  IMAD R83, R6, 0x2, R47 ;  /* 0x0000000206537824 */ /* 0x000fe200078e022f */
[----:B0-----:R-:W-:Y:S07]  /*3030*/  @!P0 BRA `(.L_x_3862) ;  /* 0x0000002c00948947 */ /* 0x001fee0003800000 */
[----:B------:R-:W-:Y:S01]  /*3040*/  SHF.R.S32.HI R76, RZ, 0x1f, R75 ;  /* 0x0000001fff4c7819 */ /* 0x000fe2000001144b */
[----:B------:R-:W-:Y:S01]  /*3050*/  ULDC.64 UR4, c[0x0][0x300] ;  /* 0x0000c00000047ab9 */ /* 0x000fe20000000a00 */
[----:B------:R-:W0:Y:S01]  /*3060*/  LDC.64 R10, c[0x0][0x3f8] ;  /* 0x0000fe00ff0a7b82 */ /* 0x000e220000000a00 */
[C---:B------:R-:W-:Y:S01]  /*3070*/  IMAD.WIDE.U32 R4, R75.reuse, UR4, RZ ;  /* 0x000000044b047c25 */ /* 0x040fe2000f8e00ff */
[----:B-----5:R-:W-:Y:S01]  /*3080*/  SHF.R.S32.HI R77, RZ, 0x1f, R74 ;  /* 0x0000001fff4d7819 */ /* 0x020fe2000001144a */
[----:B------:R-:W-:Y:S02]  /*3090*/  ULDC.U8 UR6, c[0x0][0x410] ;  /* 0x0001040000067ab9 */ /* 0x000fe40000000000 */
[----:B------:R-:W-:Y:S01]  /*30a0*/  IMAD R6, R76, UR4, RZ ;  /* 0x000000044c067c24 */ /* 0x000fe2000f8e02ff */
[----:B------:R-:W-:Y:S02]  /*30b0*/  ISETP.NE.AND P0, PT, RZ, UR6, PT ;  /* 0x00000006ff007c0c */ /* 0x000fe4000bf05270 */
[----:B------:R-:W1:Y:S01]  /*30c0*/  LDC.64 R12, c[0x0][0x408] ;  /* 0x00010200ff0c7b82 */ /* 0x000e620000000a00 */
[----:B------:R-:W-:Y:S01]  /*30d0*/  IMAD R7, R75, UR5, R6 ;  /* 0x000000054b077c24 */ /* 0x000fe2000f8e0206 */
[----:B------:R-:W-:-:S03]  /*30e0*/  ULDC.64 UR4, c[0x0][0x310] ;  /* 0x0000c40000047ab9 */ /* 0x000fc60000000a00 */
[----:B------:R-:W-:Y:S02]  /*30f0*/  IMAD.IADD R5, R5, 0x1, R7 ;  /* 0x0000000105057824 */ /* 0x000fe400078e0207 */
[----:B------:R-:W-:Y:S02]  /*3100*/  IMAD R7, R77, UR4, RZ ;  /* 0x000000044d077c24 */ /* 0x000fe4000f8e02ff */
[----:B------:R-:W-:-:S04]  /*3110*/  IMAD.WIDE.U32 R4, R74, UR4, R4 ;  /* 0x000000044a047c25 */ /* 0x000fc8000f8e0004 */
[----:B------:R-:W-:Y:S01]  /*3120*/  IMAD R7, R74, UR5, R7 ;  /* 0x000000054a077c24 */ /* 0x000fe2000f8e0207 */
[----:B------:R-:W-:Y:S01]  /*3130*/  ULDC.64 UR4, c[0x0][0x308] ;  /* 0x0000c20000047ab9 */ /* 0x000fe20000000a00 */
[----:B0-----:R-:W-:-:S04]  /*3140*/  IMAD.WIDE.U32 R14, R48, R10, RZ ;  /* 0x0000000a300e7225 */ /* 0x001fc800078e00ff */
[----:B------:R-:W-:Y:S01]  /*3150*/  IMAD.IADD R5, R5, 0x1, R7 ;  /* 0x0000000105057824 */ /* 0x000fe200078e0207 */
[----:B------:R-:W-:Y:S01]  /*3160*/  SHF.R.S32.HI R7, RZ, 0x1f, R48 ;  /* 0x0000001fff077819 */ /* 0x000fe20000011430 */
[----:B------:R-:W-:-:S04]  /*3170*/  IMAD.WIDE.U32 R4, R156, UR4, R4 ;  /* 0x000000049c047c25 */ /* 0x000fc8000f8e0004 */
[----:B------:R-:W-:Y:S01]  /*3180*/  IMAD R5, R156, UR5, R5 ;  /* 0x000000059c057c24 */ /* 0x000fe2000f8e0205 */
[----:B------:R-:W-:Y:S01]  /*3190*/  ULDC.64 UR4, c[0x0][0x2e8] ;  /* 0x0000ba0000047ab9 */ /* 0x000fe20000000a00 */
[C---:B------:R-:W-:Y:S01]  /*31a0*/  IMAD R6, R7.reuse, R10, RZ ;  /* 0x0000000a07067224 */ /* 0x040fe200078e02ff */
[----:B------:R-:W-:Y:S01]  /*31b0*/  LEA R79, P3, R4, UR4, 0x1 ;  /* 0x00000004044f7c11 */ /* 0x000fe2000f8608ff */
[-C--:B-1----:R-:W-:Y:S02]  /*31c0*/  IMAD R7, R7, R12.reuse, RZ ;  /* 0x0000000c07077224 */ /* 0x082fe400078e02ff */
[----:B------:R-:W-:Y:S01]  /*31d0*/  IMAD.WIDE.U32 R70, R48, R12, RZ ;  /* 0x0000000c30467225 */ /* 0x000fe200078e00ff */
[----:B------:R-:W-:-:S03]  /*31e0*/  LEA.HI.X R80, R4, UR5, R5, 0x1, P3 ;  /* 0x0000000504507c11 */ /* 0x000fc600098f0c05 */
[C---:B------:R-:W-:Y:S02]  /*31f0*/  IMAD R69, R48.reuse, R11, R6 ;  /* 0x0000000b30457224 */ /* 0x040fe400078e0206 */
[----:B------:R-:W-:Y:S02]  /*3200*/  IMAD R7, R48, R13, R7 ;  /* 0x0000000d30077224 */ /* 0x000fe400078e0207 */
[----:B------:R-:W-:Y:S02]  /*3210*/  IMAD.IADD R69, R15, 0x1, R69 ;  /* 0x000000010f457824 */ /* 0x000fe400078e0245 */
[----:B------:R-:W-:Y:S01]  /*3220*/  IMAD.IADD R82, R71, 0x1, R7 ;  /* 0x0000000147527824 */ /* 0x000fe200078e0207 */
[----:B------:R-:W-:Y:S06]  /*3230*/  @!P0 BRA `(.L_x_3863) ;  /* 0x00000014008c8947 */ /* 0x000fec0003800000 */
[----:B------:R-:W-:Y:S01]  /*3240*/  IMAD R78, R48, -0x60, R26 ;  /* 0xffffffa0304e7824 */ /* 0x000fe200078e021a */
[----:B------:R-:W-:Y:S01]  /*3250*/  BSSY B1, `(.L_x_3864) ;  /* 0x0000023000017945 */ /* 0x000fe20003800000 */
[----:B------:R-:W-:Y:S02]  /*3260*/  CS2R R8, SRZ ;  /* 0x0000000000087805 */ /* 0x000fe4000001ff00 */
[----:B------:R-:W-:Y:S02]  /*3270*/  CS2R R38, SRZ ;  /* 0x0000000000267805 */ /* 0x000fe4000001ff00 */
[----:B------:R-:W-:Y:S02]  /*3280*/  CS2R R42, SRZ ;  /* 0x00000000002a7805 */ /* 0x000fe4000001ff00 */
[----:B------:R-:W-:Y:S02]  /*3290*/  VIMNMX R78, R78, 0x60, PT ;  /* 0x000000604e4e7848 */ /* 0x000fe40003fe0100 */
[----:B------:R-:W-:-:S02]  /*32a0*/  CS2R R40, SRZ ;  /* 0x0000000000287805 */ /* 0x000fc4000001ff00 */
[----:B------:R-:W-:Y:S02]  /*32b0*/  CS2R R72, SRZ ;  /* 0x0000000000487805 */ /* 0x000fe4000001ff00 */
[----:B------:R-:W-:-:S13]  /*32c0*/  ISETP.GE.AND P0, PT, R158, R78, PT ;  /* 0x0000004e9e00720c */ /* 0x000fda0003f06270 */
[----:B------:R-:W-:Y:S05]  /*32d0*/  @P0 BRA `(.L_x_3865) ;  /* 0x0000000000680947 */ /* 0x000fea0003800000 */
[----:B------:R-:W-:Y:S01]  /*32e0*/  IMAD.MOV.U32 R4, RZ, RZ, R18 ;  /* 0x000000ffff047224 */ /* 0x000fe200078e0012 */
[----:B------:R-:W-:Y:S01]  /*32f0*/  ULDC.64 UR4, c[0x0][0x3e8] ;  /* 0x0000fa0000047ab9 */ /* 0x000fe20000000a00 */
[----:B------:R-:W-:Y:S01]  /*3300*/  IMAD.MOV.U32 R5, RZ, RZ, R60 ;  /* 0x000000ffff057224 */ /* 0x000fe200078e003c */
[----:B------:R-:W-:Y:S01]  /*3310*/  ISETP.GE.AND P4, PT, R164, R81, PT ;  /* 0x00000051a400720c */ /* 0x000fe20003f86270 */
[----:B------:R-:W-:Y:S01]  /*3320*/  IMAD R33, R69, 0x60, RZ ;  /* 0x0000006045217824 */ /* 0x000fe200078e02ff */
[----:B------:R-:W-:Y:S01]  /*3330*/  CS2R R42, SRZ ;  /* 0x00000000002a7805 */ /* 0x000fe2000001ff00 */
[----:B------:R-:W-:Y:S01]  /*3340*/  IMAD.WIDE.U32 R6, R14, 0x60, R4 ;  /* 0x000000600e067825 */ /* 0x000fe200078e0004 */
[----:B------:R-:W-:Y:S02]  /*3350*/  CS2R R38, SRZ ;  /* 0x0000000000267805 */ /* 0x000fe4000001ff00 */
[----:B------:R-:W-:Y:S02]  /*3360*/  CS2R R72, SRZ ;  /* 0x0000000000487805 */ /* 0x000fe4000001ff00 */
[----:B------:R-:W-:Y:S01]  /*3370*/  CS2R R40, SRZ ;  /* 0x0000000000287805 */ /* 0x000fe2000001ff00 */
[----:B------:R-:W-:Y:S01]  /*3380*/  IMAD.IADD R5, R7, 0x1, R33 ;  /* 0x0000000107057824 */ /* 0x000fe200078e0221 */
[----:B------:R-:W-:Y:S01]  /*3390*/  LEA R4, P3, R6, UR4, 0x1 ;  /* 0x0000000406047c11 */ /* 0x000fe2000f8608ff */
[----:B------:R-:W-:-:S02]  /*33a0*/  IMAD.MOV.U32 R32, RZ, RZ, R24 ;  /* 0x000000ffff207224 */ /* 0x000fc400078e0018 */
[----:B------:R-:W-:Y:S01]  /*33b0*/  IMAD.MOV.U32 R33, RZ, RZ, R62 ;  /* 0x000000ffff217224 */ /* 0x000fe200078e003e */
[----:B------:R-:W-:Y:S01]  /*33c0*/  LEA.HI.X R5, R6, UR5, R5, 0x1, P3 ;  /* 0x0000000506057c11 */ /* 0x000fe200098f0c05 */
[----:B------:R-:W-:Y:S01]  /*33d0*/  IMAD R7, R82, 0x60, RZ ;  /* 0x0000006052077824 */ /* 0x000fe200078e02ff */
[----:B------:R-:W-:Y:S01]  /*33e0*/  ISETP.GE.AND P3, PT, R154, R81, PT ;  /* 0x000000519a00720c */ /* 0x000fe20003f66270 */
[----:B------:R-:W-:Y:S01]  /*33f0*/  IMAD.WIDE.U32 R32, R70, 0x60, R32 ;  /* 0x0000006046207825 */ /* 0x000fe200078e0020 */
[----:B------:R-:W-:Y:S01]  /*3400*/  ULDC.64 UR4, c[0x0][0x400] ;  /* 0x0001000000047ab9 */ /* 0x000fe20000000a00 */
[----:B------:R0:W5:Y:S02]  /*3410*/  @!P4 LDG.E.64 R38, desc[UR44][R4.64+0x20] ;  /* 0x0000202c0426c981 */ /* 0x000164000c1e1b00 */
[----:B------:R-:W-:Y:S01]  /*3420*/  IMAD.IADD R7, R33, 0x1, R7 ;  /* 0x0000000121077824 */ /* 0x000fe200078e0207 */
[----:B------:R-:W-:-:S04]  /*3430*/  LEA R6, P5, R32, UR4, 0x1 ;  /* 0x0000000420067c11 */ /* 0x000fc8000f8a08ff */
[----:B------:R-:W-:-:S03]  /*3440*/  LEA.HI.X R7, R32, UR5, R7, 0x1, P5 ;  /* 0x0000000520077c11 */ /* 0x000fc6000a8f0c07 */
[----:B------:R0:W5:Y:S04]  /*3450*/  @!P3 LDG.E.64 R42, desc[UR44][R4.64] ;  /* 0x0000002c042ab981 */ /* 0x000168000c1e1b00 */
[----:B------:R0:W5:Y:S04]  /*3460*/  @!P3 LDG.E.64 R72, desc[UR44][R6.64] ;  /* 0x0000002c0648b981 */ /* 0x000168000c1e1b00 */
[----:B------:R0:W5:Y:S02]  /*3470*/  @!P4 LDG.E.64 R40, desc[UR44][R6.64+0x20] ;  /* 0x0000202c0628c981 */ /* 0x000164000c1e1b00 */
.L_x_3865:
[----:B------:R-:W-:Y:S05]  /*3480*/  BSYNC B1 ;  /* 0x0000000000017941 */ /* 0x000fea0003800000 */
.L_x_3864:
[----:B------:R-:W-:Y:S01]  /*3490*/  ISETP.GE.AND P4, PT, R175, R78, PT ;  /* 0x0000004eaf00720c */ /* 0x000fe20003f86270 */
[----:B------:R-:W-:Y:S01]  /*34a0*/  BSSY B1, `(.L_x_3866) ;  /* 0x0000023000017945 */ /* 0x000fe20003800000 */
[----:B------:R-:W-:Y:S02]  /*34b0*/  CS2R R34, SRZ ;  /* 0x0000000000227805 */ /* 0x000fe4000001ff00 */
[----:B------:R-:W-:Y:S01]  /*34c0*/  CS2R R32, SRZ ;  /* 0x0000000000207805 */ /* 0x000fe2000001ff00 */
[----:B-----5:R-:W-:Y:S01]  /*34d0*/  IMAD.MOV.U32 R85, RZ, RZ, R38 ;  /* 0x000000ffff557224 */ /* 0x020fe200078e0026 */
[----:B------:R-:W-:Y:S01]  /*34e0*/  CS2R R36, SRZ ;  /* 0x0000000000247805 */ /* 0x000fe2000001ff00 */
[----:B------:R-:W-:-:S06]  /*34f0*/  IMAD.MOV.U32 R86, RZ, RZ, R39 ;  /* 0x000000ffff567224 */ /* 0x000fcc00078e0027 */
[----:B------:R-:W-:Y:S05]  /*3500*/  @P4 BRA `(.L_x_3867) ;  /* 0x0000000000704947 */ /* 0x000fea0003800000 */
[C---:B0-----:R-:W-:Y:S01]  /*3510*/  SHF.L.U64.HI R5, R10.reuse, 0x6, R11 ;  /* 0x000000060a057819 */ /* 0x041fe2000001020b */
[----:B------:R-:W-:Y:S01]  /*3520*/  IMAD.SHL.U32 R4, R10, 0x40, RZ ;  /* 0x000000400a047824 */ /* 0x000fe200078e00ff */
[C---:B------:R-:W-:Y:S01]  /*3530*/  SHF.L.U64.HI R7, R12.reuse, 0x6, R13 ;  /* 0x000000060c077819 */ /* 0x040fe2000001020d */
[----:B------:R-:W-:Y:S01]  /*3540*/  IMAD.SHL.U32 R6, R12, 0x40, RZ ;  /* 0x000000400c067824 */ /* 0x000fe200078e00ff */
[----:B------:R-:W-:Y:S01]  /*3550*/  ULDC.64 UR4, c[0x0][0x3e8] ;  /* 0x0000fa0000047ab9 */ /* 0x000fe20000000a00 */
[----:B------:R-:W-:Y:S01]  /*3560*/  IMAD.WIDE.U32 R4, R14, 0x60, R4 ;  /* 0x000000600e047825 */ /* 0x000fe200078e0004 */
[----:B------:R-:W-:Y:S01]  /*3570*/  ULDC.64 UR6, c[0x0][0x400] ;  /* 0x0001000000067ab9 */ /* 0x000fe20000000a00 */
[----:B------:R-:W-:Y:S02]  /*3580*/  CS2R R34, SRZ ;  /* 0x0000000000227805 */ /* 0x000fe4000001ff00 */
[----:B------:R-:W-:Y:S01]  /*3590*/  CS2R R36, SRZ ;  /* 0x0000000000247805 */ /* 0x000fe2000001ff00 */
[----:B------:R-:W-:Y:S01]  /*35a0*/  IMAD.WIDE.U32 R6, R70, 0x60, R6 ;  /* 0x0000006046067825 */ /* 0x000fe200078e0006 */
[----:B------:R-:W-:-:S02]  /*35b0*/  IADD3 R9, P3, R18, R4, RZ ;  /* 0x0000000412097210 */ /* 0x000fc40007f7e0ff */
[----:B------:R-:W-:Y:S01]  /*35c0*/  CS2R R32, SRZ ;  /* 0x0000000000207805 */ /* 0x000fe2000001ff00 */
[----:B------:R-:W-:Y:S01]  /*35d0*/  IMAD R69, R69, 0x60, RZ ;  /* 0x0000006045457824 */ /* 0x000fe200078e02ff */
[----:B------:R-:W-:Y:S01]  /*35e0*/  IADD3 R8, P5, R24, R6, RZ ;  /* 0x0000000618087210 */ /* 0x000fe20007fbe0ff */
[----:B------:R-:W-:-:S03]  /*35f0*/  IMAD R11, R82, 0x60, RZ ;  /* 0x00000060520b7824 */ /* 0x000fc600078e02ff */
[----:B------:R-:W-:Y:S02]  /*3600*/  IADD3.X R10, R60, R69, R5, P3, !PT ;  /* 0x000000453c0a7210 */ /* 0x000fe40001ffe405 */
[----:B------:R-:W-:Y:S02]  /*3610*/  IADD3.X R7, R62, R11, R7, P5, !PT ;  /* 0x0000000b3e077210 */ /* 0x000fe40002ffe407 */
[C---:B------:R-:W-:Y:S02]  /*3620*/  LEA R4, P3, R9.reuse, UR4, 0x1 ;  /* 0x0000000409047c11 */ /* 0x040fe4000f8608ff */
[C---:B------:R-:W-:Y:S02]  /*3630*/  LEA R6, P5, R8.reuse, UR6, 0x1 ;  /* 0x0000000608067c11 */ /* 0x040fe4000f8a08ff */
[----:B------:R-:W-:Y:S02]  /*3640*/  LEA.HI.X R5, R9, UR5, R10, 0x1, P3 ;  /* 0x0000000509057c11 */ /* 0x000fe400098f0c0a */
[----:B------:R-:W-:-:S02]  /*3650*/  LEA.HI.X R7, R8, UR7, R7, 0x1, P5 ;  /* 0x0000000708077c11 */ /* 0x000fc4000a8f0c07 */
[----:B------:R-:W-:Y:S02]  /*3660*/  CS2R R8, SRZ ;  /* 0x0000000000087805 */ /* 0x000fe4000001ff00 */
[-C--:B------:R-:W-:Y:S02]  /*3670*/  ISETP.GE.AND P3, PT, R154, R81.reuse, PT ;  /* 0x000000519a00720c */ /* 0x080fe40003f66270 */
[----:B------:R-:W-:-:S11]  /*3680*/  ISETP.GE.AND P5, PT, R164, R81, PT ;  /* 0x00000051a400720c */ /* 0x000fd60003fa6270 */
[----:B------:R1:W5:Y:S04]  /*3690*/  @!P3 LDG.E.64 R34, desc[UR44][R4.64] ;  /* 0x0000002c0422b981 */ /* 0x000368000c1e1b00 */
[----:B------:R1:W5:Y:S04]  /*36a0*/  @!P5 LDG.E.64 R8, desc[UR44][R4.64+0x20] ;  /* 0x0000202c0408d981 */ /* 0x000368000c1e1b00 */
[----:B------:R1:W5:Y:S04]  /*36b0*/  @!P3 LDG.E.64 R36, desc[UR44][R6.64] ;  /* 0x0000002c0624b981 */ /* 0x000368000c1e1b00 */
[----:B------:R1:W5:Y:S02]  /*36c0*/  @!P5 LDG.E.64 R32, desc[UR44][R6.64+0x20] ;  /* 0x0000202c0620d981 */ /* 0x000364000c1e1b00 */
.L_x_3867:
[----:B------:R-:W-:Y:S05]  /*36d0*/  BSYNC B1 ;  /* 0x0000000000017941 */ /* 0x000fea0003800000 */
.L_x_3866:
[----:B01----:R-:W-:Y:S01]  /*36e0*/  IMAD.MOV.U32 R4, RZ, RZ, R42 ;  /* 0x000000ffff047224 */ /* 0x003fe200078e002a */
[----:B------:R-:W-:Y:S01]  /*36f0*/  PRMT R70, R70, 0x5410, R85 ;  /* 0x0000541046467816 */ /* 0x000fe20000000055 */
[----:B------:R-:W-:Y:S01]  /*3700*/  IMAD.MOV.U32 R5, RZ, RZ, R43 ;  /* 0x000000ffff057224 */ /* 0x000fe200078e002b */
[----:B------:R-:W-:Y:S01]  /*3710*/  ISETP.NE.AND P3, PT, R58, 0x3, PT ;  /* 0x000000033a00780c */ /* 0x000fe20003f65270 */
[----:B------:R-:W-:Y:S01]  /*3720*/  IMAD.MOV.U32 R6, RZ, RZ, R72 ;  /* 0x000000ffff067224 */ /* 0x000fe200078e0048 */
[----:B------:R-:W-:Y:S01]  /*3730*/  PRMT R85, R85, 0x5410, R4 ;  /* 0x0000541055557816 */ /* 0x000fe20000000004 */
[----:B------:R-:W-:Y:S01]  /*3740*/  IMAD.MOV.U32 R4, RZ, RZ, R40 ;  /* 0x000000ffff047224 */ /* 0x000fe200078e0028 */
[----:B------:R-:W-:Y:S01]  /*3750*/  PRMT R94, R5, 0x7610, R94 ;  /* 0x00007610055e7816 */ /* 0x000fe2000000005e */
[----:B------:R-:W-:Y:S01]  /*3760*/  IMAD.MOV.U32 R5, RZ, RZ, R41 ;  /* 0x000000ffff057224 */ /* 0x000fe200078e0029 */
[C---:B------:R-:W-:Y:S01]  /*3770*/  PRMT R99, R86.reuse, 0x7610, R99 ;  /* 0x0000761056637816 */ /* 0x040fe20000000063 */
        /* <DEDUP_REMOVED lines=23> */
.L_x_3868:
[----:B------:R-:W-:Y:S01]  /*38f0*/  IMAD R69, R153, 0x8, R2 ;  /* 0x0000000899457824 */ /* 0x000fe200078e0202 */
[----:B------:R-:W-:Y:S01]  /*3900*/  SHF.L.U32 R82, R159, 0x1f, RZ ;  /* 0x0000001f9f527819 */ /* 0x000fe200000006ff */
[----:B------:R-:W-:Y:S03]  /*3910*/  BSSY B1, `(.L_x_3869) ;  /* 0x0000003000017945 */ /* 0x000fe60003800000 */
[----:B------:R-:W0:Y:S02]  /*3920*/  SYNCS.PHASECHK.TRANS64.TRYWAIT P5, [R69+URZ+0x32490], R82 ;  /* 0x03249052450075a7 */ /* 0x000e2400080a017f */
[----:B0-----:R-:W-:Y:S05]  /*3930*/  @!P5 BRA `(.L_x_3870) ;  /* 0x0000037400d0d947 */ /* 0x001fea0003800000 */
.L_x_4232:
[----:B------:R-:W-:Y:S05]  /*3940*/  BSYNC B1 ;  /* 0x0000000000017941 */ /* 0x000fea0003800000 */
.L_x_3869:
[----:B------:R-:W-:-:S03]  /*3950*/  UMOV UR4, 0xffffffff ;  /* 0xffffffff00047882 */ /* 0x000fc60000000000 */
[----:B------:R-:W-:Y:S05]  /*3960*/  BRA.DIV UR4, `(.L_x_3871) ;  /* 0x0000037604d87947 */ /* 0x000fea000b800000 */
[----:B------:R1:W2:Y:S04]  /*3970*/  SHFL.IDX PT, R71, R80, RZ, 0x1c1f ;  /* 0x001c1fff50477589 */ /* 0x0002a800000e0000 */
[----:B------:R1:W3:Y:S02]  /*3980*/  SHFL.IDX PT, R14, R79, RZ, 0x1c1f ;  /* 0x001c1fff4f0e7589 */ /* 0x0002e400000e0000 */
.L_x_4236:
[----:B------:R-:W-:Y:S04]  /*3990*/  BSSY B1, `(.L_x_3872) ;  /* 0x0000074000017945 */ /* 0x000fe80003800000 */
[----:B------:R-:W-:Y:S05]  /*39a0*/  @P0 BRA `(.L_x_3873) ;  /* 0x0000000400c80947 */ /* 0x000fea0003800000 */
[----:B------:R-:W-:Y:S01]  /*39b0*/  LOP3.LUT R4, R52, 0x1, RZ, 0xc0, !PT ;  /* 0x0000000134047812 */ /* 0x000fe200078ec0ff */
[----:B------:R-:W-:Y:S03]  /*39c0*/  BSSY B2, `(.L_x_3874) ;  /* 0x0000038000027945 */ /* 0x000fe60003800000 */
[----:B------:R-:W-:-:S13]  /*39d0*/  ISETP.NE.U32.AND P0, PT, R4, 0x1, PT ;  /* 0x000000010400780c */ /* 0x000fda0003f05070 */
[----:B------:R-:W-:Y:S05]  /*39e0*/  @P0 BRA `(.L_x_3875) ;  /* 0x0000000000d40947 */ /* 0x000fea0003800000 */
[----:B------:R4:W0:Y:S01]  /*39f0*/  LDS.128 R4, [R84] ;  /* 0x0000000054047984 */ /* 0x0008220000000c00 */
[----:B------:R-:W-:Y:S01]  /*3a00*/  ISETP.GE.AND P5, PT, R154, R81, PT ;  /* 0x000000519a00720c */ /* 0x000fe20003fa6270 */
[----:B------:R-:W-:Y:S01]  /*3a10*/  BSSY B3, `(.L_x_3876) ;  /* 0x0000031000037945 */ /* 0x000fe20003800000 */
[----:B---3--:R-:W-:-:S04]  /*3a20*/  LEA R10, P0, R22, R14, 0x1 ;  /* 0x0000000e160a7211 */ /* 0x008fc800078008ff */
[----:B--2---:R-:W-:-:S07]  /*3a30*/  LEA.HI.X R11, R22, R71, R23, 0x1, P0 ;  /* 0x00000047160b7211 */ /* 0x004fce00000f0c17 */
[----:B----4-:R-:W-:Y:S05]  /*3a40*/  @P5 BRA `(.L_x_3877) ;  /* 0x0000000000b45947 */ /* 0x010fea0003800000 */
[--C-:B------:R-:W-:Y:S01]  /*3a50*/  SHF.R.U64 R93, R72, 0x10, R73.reuse ;  /* 0x00000010485d7819 */ /* 0x100fe20000001249 */
[----:B0-----:R-:W-:Y:S01]  /*3a60*/  IMAD.U32 R13, R6, 0x10000, RZ ;  /* 0x00010000060d7824 */ /* 0x001fe200078e00ff */
[----:B------:R-:W-:Y:S02]  /*3a70*/  SHF.R.U32.HI R95, RZ, 0x10, R73 ;  /* 0x00000010ff5f7819 */ /* 0x000fe40000011649 */
[--C-:B------:R-:W-:Y:S02]  /*3a80*/  SHF.R.U64 R92, R42, 0x10, R43.reuse ;  /* 0x000000102a5c7819 */ /* 0x100fe4000000122b */
[----:B------:R-:W-:Y:S02]  /*3a90*/  SHF.R.U32.HI R15, RZ, 0x10, R43 ;  /* 0x00000010ff0f7819 */ /* 0x000fe4000001162b */
[----:B------:R-:W-:Y:S02]  /*3aa0*/  PRMT R93, R96, 0x5410, R93 ;  /* 0x00005410605d7816 */ /* 0x000fe4000000005d */
[----:B------:R-:W-:-:S02]  /*3ab0*/  PRMT R95, R98, 0x5410, R95 ;  /* 0x00005410625f7816 */ /* 0x000fc4000000005f */
[----:B------:R-:W-:Y:S02]  /*3ac0*/  PRMT R43, R85, 0x5432, R92 ;  /* 0x00005432552b7816 */ /* 0x000fe4000000005c */
[----:B------:R-:W-:Y:S01]  /*3ad0*/  PRMT R73, R94, 0x5410, R15 ;  /* 0x000054105e497816 */ /* 0x000fe2000000000f */
[----:B------:R-:W-:Y:S01]  /*3ae0*/  IMAD.U32 R96, R95, 0x10000, RZ ;  /* 0x000100005f607824 */ /* 0x000fe200078e00ff */
[----:B------:R-:W-:Y:S01]  /*3af0*/  LOP3.LUT R42, R6, 0xffff0000, RZ, 0xc0, !PT ;  /* 0xffff0000062a7812 */ /* 0x000fe200078ec0ff */
[----:B------:R-:W-:Y:S01]  /*3b00*/  IMAD.U32 R6, R7, 0x10000, RZ ;  /* 0x0001000007067824 */ /* 0x000fe200078e00ff */
[----:B------:R-:W-:Y:S01]  /*3b10*/  LOP3.LUT R15, R5, 0xffff0000, RZ, 0xc0, !PT ;  /* 0xffff0000050f7812 */ /* 0x000fe200078ec0ff */
[----:B------:R-:W-:Y:S01]  /*3b20*/  IMAD.U32 R92, R73, 0x10000, RZ ;  /* 0x00010000495c7824 */ /* 0x000fe200078e00ff */
[----:B------:R-:W-:Y:S01]  /*3b30*/  LOP3.LUT R94, R93, 0xffff0000, RZ, 0xc0, !PT ;  /* 0xffff00005d5e7812 */ /* 0x000fe200078ec0ff */
[C---:B------:R-:W-:Y:S01]  /*3b40*/  FMUL.FTZ R100, R42.reuse, R96 ;  /* 0x000000602a647220 */ /* 0x040fe20000410000 */
[----:B------:R-:W-:Y:S01]  /*3b50*/  LOP3.LUT R72, R43, 0xffff0000, RZ, 0xc0, !PT ;  /* 0xffff00002b487812 */ /* 0x000fe200078ec0ff */
[----:B------:R-:W-:Y:S01]  /*3b60*/  FMUL.FTZ R42, R42, R92 ;  /* 0x0000005c2a2a7220 */ /* 0x000fe20000410000 */
[----:B------:R-:W-:Y:S01]  /*3b70*/  LOP3.LUT R12, R7, 0xffff0000, RZ, 0xc0, !PT ;  /* 0xffff0000070c7812 */ /* 0x000fe200078ec0ff */
[----:B------:R-:W-:-:S02]  /*3b80*/  IMAD.U32 R7, R5, 0x10000, RZ ;  /* 0x0001000005077824 */ /* 0x000fc400078e00ff */
[C---:B------:R-:W-:Y:S01]  /*3b90*/  FMUL.FTZ R98, R15.reuse, R94 ;  /* 0x0000005e0f627220 */ /* 0x040fe20000410000 */
[C---:B------:R-:W-:Y:S02]  /*3ba0*/  IMAD.U32 R5, R4.reuse, 0x10000, RZ ;  /* 0x0001000004057824 */ /* 0x040fe400078e00ff */
[----:B------:R-:W-:Y:S01]  /*3bb0*/  FMUL.FTZ R15, R15, R72 ;  /* 0x000000480f0f7220 */ /* 0x000fe20000410000 */
[----:B------:R-:W-:Y:S01]  /*3bc0*/  LOP3.LUT R95, R95, 0xffff0000, RZ, 0xc0, !PT ;  /* 0xffff00005f5f7812 */ /* 0x000fe200078ec0ff */
[----:B------:R-:W-:Y:S01]  /*3bd0*/  IMAD.U32 R93, R93, 0x10000, RZ ;  /* 0x000100005d5d7824 */ /* 0x000fe200078e00ff */
[----:B------:R-:W-:Y:S01]  /*3be0*/  LOP3.LUT R73, R73, 0xffff0000, RZ, 0xc0, !PT ;  /* 0xffff000049497812 */ /* 0x000fe200078ec0ff */
[----:B------:R-:W-:Y:S01]  /*3bf0*/  FFMA.FTZ R100, R13, R92, -R100 ;  /* 0x0000005c0d647223 */ /* 0x000fe20000010864 */
[----:B------:R-:W-:Y:S01]  /*3c00*/  LOP3.LUT R4, R4, 0xffff0000, RZ, 0xc0, !PT ;  /* 0xffff000004047812 */ /* 0x000fe200078ec0ff */
[----:B------:R-:W-:Y:S02]  /*3c10*/  IMAD.U32 R43, R43, 0x10000, RZ ;  /* 0x000100002b2b7824 */ /* 0x000fe400078e00ff */
[C---:B------:R-:W-:Y:S01]  /*3c20*/  FFMA.FTZ R98, R7.reuse, R72, -R98 ;  /* 0x0000004807627223 */ /* 0x040fe20000010862 */
[----:B------:R-:W-:Y:S01]  /*3c30*/  FFMA.FTZ R15, R7, R94, R15 ;  /* 0x0000005e070f7223 */ /* 0x000fe2000001000f */
        /* <DEDUP_REMOVED lines=13> */
[----:B------:R-:W-:-:S07]  /*3d10*/  F2FP.BF16.F32.PACK_AB R6, R13, R100 ;  /* 0x000000640d06723e */ /* 0x000fce00000010ff */
.L_x_3877:
[----:B------:R-:W-:Y:S05]  /*3d20*/  BSYNC B3 ;  /* 0x0000000000037941 */ /* 0x000fea0003800000 */
.L_x_3876:
[----:B0-----:R4:W-:Y:S02]  /*3d30*/  ST.E.128 desc[UR44][R10.64], R4 ;  /* 0x000000040a007985 */ /* 0x0019e4000c101d2c */
.L_x_3875:
[----:B------:R-:W-:Y:S05]  /*3d40*/  BSYNC B2 ;  /* 0x0000000000027941 */ /* 0x000fea0003800000 */
.L_x_3874:
[----:B------:R-:W-:-:S13]  /*3d50*/  LOP3.LUT P0, RZ, R52, 0x2, RZ, 0xc0, !PT ;  /* 0x0000000234ff7812 */ /* 0x000fda000780c0ff */
[----:B------:R-:W-:Y:S05]  /*3d60*/  @!P0 BRA `(.L_x_3873) ;  /* 0x0000000000d88947 */ /* 0x000fea0003800000 */
[----:B----4-:R4:W0:Y:S01]  /*3d70*/  LDS.128 R4, [R83] ;  /* 0x0000000053047984 */ /* 0x0108220000000c00 */
[----:B------:R-:W-:Y:S01]  /*3d80*/  ISETP.GE.AND P5, PT, R164, R81, PT ;  /* 0x00000051a400720c */ /* 0x000fe20003fa6270 */
[----:B------:R-:W-:Y:S01]  /*3d90*/  BSSY B2, `(.L_x_3878) ;  /* 0x0000032000027945 */ /* 0x000fe20003800000 */
[----:B---3--:R-:W-:-:S04]  /*3da0*/  LEA R10, P0, R152, R14, 0x1 ;  /* 0x0000000e980a7211 */ /* 0x008fc800078008ff */
[----:B--2---:R-:W-:-:S07]  /*3db0*/  LEA.HI.X R11, R152, R71, R157, 0x1, P0 ;  /* 0x00000047980b7211 */ /* 0x004fce00000f0c9d */
[----:B----4-:R-:W-:Y:S05]  /*3dc0*/  @P5 BRA `(.L_x_3879) ;  /* 0x0000000000b85947 */ /* 0x010fea0003800000 */
[----:B------:R-:W-:Y:S01]  /*3dd0*/  SHF.R.U64 R38, R38, 0x10, R39 ;  /* 0x0000001026267819 */ /* 0x000fe20000001227 */
[----:B0-----:R-:W-:Y:S01]  /*3de0*/  IMAD.U32 R14, R7, 0x10000, RZ ;  /* 0x00010000070e7824 */ /* 0x001fe200078e00ff */
[--C-:B------:R-:W-:Y:S01]  /*3df0*/  SHF.R.U64 R42, R40, 0x10, R41.reuse ;  /* 0x00000010282a7819 */ /* 0x100fe20000001229 */
[----:B------:R-:W-:Y:S01]  /*3e00*/  IMAD.U32 R12, R6, 0x10000, RZ ;  /* 0x00010000060c7824 */ /* 0x000fe200078e00ff */
[----:B------:R-:W-:Y:S02]  /*3e10*/  SHF.R.U32.HI R71, RZ, 0x10, R41 ;  /* 0x00000010ff477819 */ /* 0x000fe40000011629 */
[----:B------:R-:W-:Y:S02]  /*3e20*/  SHF.R.U32.HI R39, RZ, 0x10, R39 ;  /* 0x00000010ff277819 */ /* 0x000fe40000011627 */
[----:B------:R-:W-:Y:S02]  /*3e30*/  PRMT R38, R70, 0x5432, R38 ;  /* 0x0000543246267816 */ /* 0x000fe40000000026 */
[----:B------:R-:W-:-:S02]  /*3e40*/  PRMT R42, R86, 0x5432, R42 ;  /* 0x00005432562a7816 */ /* 0x000fc4000000002a */
[----:B------:R-:W-:Y:S02]  /*3e50*/  PRMT R71, R101, 0x5410, R71 ;  /* 0x0000541065477816 */ /* 0x000fe40000000047 */
[----:B------:R-:W-:Y:S02]  /*3e60*/  PRMT R40, R99, 0x5410, R39 ;  /* 0x0000541063287816 */ /* 0x000fe40000000027 */
[----:B------:R-:W-:Y:S01]  /*3e70*/  LOP3.LUT R15, R7, 0xffff0000, RZ, 0xc0, !PT ;  /* 0xffff0000070f7812 */ /* 0x000fe200078ec0ff */
[----:B------:R-:W-:Y:S01]  /*3e80*/  IMAD.U32 R72, R71, 0x10000, RZ ;  /* 0x0001000047487824 */ /* 0x000fe200078e00ff */
[----:B------:R-:W-:Y:S01]  /*3e90*/  LOP3.LUT R7, R5, 0xffff0000, RZ, 0xc0, !PT ;  /* 0xffff000005077812 */ /* 0x000fe200078ec0ff */
[----:B------:R-:W-:Y:S01]  /*3ea0*/  IMAD.U32 R41, R40, 0x10000, RZ ;  /* 0x0001000028297824 */ /* 0x000fe200078e00ff */
[C---:B------:R-:W-:Y:S01]  /*3eb0*/  LOP3.LUT R43, R42.reuse, 0xffff0000, RZ, 0xc0, !PT ;  /* 0xffff00002a2b7812 */ /* 0x040fe200078ec0ff */
[----:B------:R-:W-:Y:S01]  /*3ec0*/  IMAD.U32 R42, R42, 0x10000, RZ ;  /* 0x000100002a2a7824 */ /* 0x000fe200078e00ff */
[C---:B------:R-:W-:Y:S01]  /*3ed0*/  LOP3.LUT R39, R38.reuse, 0xffff0000, RZ, 0xc0, !PT ;  /* 0xffff000026277812 */ /* 0x040fe200078ec0ff */
[----:B------:R-:W-:Y:S01]  /*3ee0*/  IMAD.U32 R38, R38, 0x10000, RZ ;  /* 0x0001000026267824 */ /* 0x000fe200078e00ff */
[----:B------:R-:W-:Y:S01]  /*3ef0*/  LOP3.LUT R13, R6, 0xffff0000, RZ, 0xc0, !PT ;  /* 0xffff0000060d7812 */ /* 0x000fe200078ec0ff */
[----:B------:R-:W-:Y:S01]  /*3f00*/  FMUL.FTZ R73, R7, R43 ;  /* 0x0000002b07497220 */ /* 0x000fe20000410000 */
[----:B------:R-:W-:Y:S01]  /*3f10*/  LOP3.LUT R71, R71, 0xffff0000, RZ, 0xc0, !PT ;  /* 0xffff000047477812 */ /* 0x000fe200078ec0ff */
[----:B------:R-:W-:Y:S01]  /*3f20*/  FMUL.FTZ R92, R7, R39 ;  /* 0x00000027075c7220 */ /* 0x000fe20000410000 */
[----:B------:R-:W-:Y:S01]  /*3f30*/  LOP3.LUT R40, R40, 0xffff0000, RZ, 0xc0, !PT ;  /* 0xffff000028287812 */ /* 0x000fe200078ec0ff */
[C---:B------:R-:W-:Y:S01]  /*3f40*/  FMUL.FTZ R7, R13.reuse, R72 ;  /* 0x000000480d077220 */ /* 0x040fe20000410000 */
[----:B------:R-:W-:Y:S01]  /*3f50*/  FMUL.FTZ R13, R13, R41 ;  /* 0x000000290d0d7220 */ /* 0x000fe20000410000 */
[----:B------:R-:W-:-:S02]  /*3f60*/  IMAD.U32 R6, R5, 0x10000, RZ ;  /* 0x0001000005067824 */ /* 0x000fc400078e00ff */
[----:B------:R-:W-:Y:S02]  /*3f70*/  IMAD.U32 R5, R4, 0x10000, RZ ;  /* 0x0001000004057824 */ /* 0x000fe400078e00ff */
[----:B------:R-:W-:Y:S01]  /*3f80*/  FFMA.FTZ R41, R12, R41, -R7 ;  /* 0x000000290c297223 */ /* 0x000fe20000010807 */
[----:B------:R-:W-:Y:S01]  /*3f90*/  LOP3.LUT R4, R4, 0xffff0000, RZ, 0xc0, !PT ;  /* 0xffff000004047812 */ /* 0x000fe200078ec0ff */
[----:B------:R-:W-:Y:S01]  /*3fa0*/  FFMA.FTZ R12, R12, R72, R13 ;  /* 0x000000480c0c7223 */ /* 0x000fe2000001000d */
[C---:B------:R-:W-:Y:S01]  /*3fb0*/  FMUL.FTZ R13, R15.reuse, R71 ;  /* 0x000000470f0d7220 */ /* 0x040fe20000410000 */
[----:B------:R-:W-:Y:S01]  /*3fc0*/  FMUL.FTZ R72, R15, R40 ;  /* 0x000000280f487220 */ /* 0x000fe20000410000 */
[C---:B------:R-:W-:Y:S01]  /*3fd0*/  FFMA.FTZ R73, R6.reuse, R39, -R73 ;  /* 0x0000002706497223 */ /* 0x040fe20000010849 */
[----:B------:R-:W-:Y:S01]  /*3fe0*/  FFMA.FTZ R92, R6, R43, R92 ;  /* 0x0000002b065c7223 */ /* 0x000fe2000001005c */
        /* <DEDUP_REMOVED lines=12> */
.L_x_3879:
[----:B------:R-:W-:Y:S05]  /*40b0*/  BSYNC B2 ;  /* 0x0000000000027941 */ /* 0x000fea0003800000 */
.L_x_3878:
[----:B0-----:R0:W-:Y:S02]  /*40c0*/  ST.E.128 desc[UR44][R10.64], R4 ;  /* 0x000000040a007985 */ /* 0x0011e4000c101d2c */
.L_x_3873:
[----:B------:R-:W-:Y:S05]  /*40d0*/  BSYNC B1 ;  /* 0x0000000000017941 */ /* 0x000fea0003800000 */
.L_x_3872:
[----:B------:R-:W-:-:S03]  /*40e0*/  UMOV UR4, 0xffffffff ;  /* 0xffffffff00047882 */ /* 0x000fc60000000000 */
[----:B------:R-:W-:Y:S05]  /*40f0*/  BRA.DIV UR4, `(.L_x_3880) ;  /* 0x00000372043c7947 */ /* 0x000fea000b800000 */
[----:B------:R0:W0:Y:S04]  /*4100*/  SHFL.IDX PT, R39, R80, 0x1, 0x1c1f ;  /* 0x003c1f0050277f89 */ /* 0x00002800000e0000 */
[----:B---3--:R3:W0:Y:S02]  /*4110*/  SHFL.IDX PT, R14, R79, 0x1, 0x1c1f ;  /* 0x003c1f004f0e7f89 */ /* 0x00862400000e0000 */
.L_x_4240:
[----:B------:R-:W-:Y:S05]  /*4120*/  @P4 BRA `(.L_x_3881) ;  /* 0x0000002000604947 */ /* 0x000fea0003800000 */
[----:B0---4-:R-:W-:Y:S01]  /*4130*/  LOP3.LUT R4, R52, 0x1, RZ, 0xc0, !PT ;  /* 0x0000000134047812 */ /* 0x011fe200078ec0ff */
[----:B------:R-:W-:Y:S03]  /*4140*/  BSSY B1, `(.L_x_3882) ;  /* 0x0000039000017945 */ /* 0x000fe60003800000 */
[----:B------:R-:W-:-:S13]  /*4150*/  ISETP.NE.U32.AND P0, PT, R4, 0x1, PT ;  /* 0x000000010400780c */ /* 0x000fda0003f05070 */
[----:B------:R-:W-:Y:S05]  /*4160*/  @P0 BRA `(.L_x_3883) ;  /* 0x0000000000d80947 */ /* 0x000fea0003800000 */
[----:B------:R0:W4:Y:S01]  /*4170*/  LDS.128 R4, [R84+0x2000] ;  /* 0x0020000054047984 */ /* 0x0001220000000c00 */
[----:B------:R-:W-:Y:S01]  /*4180*/  ISETP.GE.AND P4, PT, R154, R81, PT ;  /* 0x000000519a00720c */ /* 0x000fe20003f86270 */
[----:B------:R-:W-:Y:S01]  /*4190*/  BSSY B2, `(.L_x_3884) ;  /* 0x0000032000027945 */ /* 0x000fe20003800000 */
[----:B------:R-:W-:-:S04]  /*41a0*/  LEA R10, P0, R22, R14, 0x1 ;  /* 0x0000000e160a7211 */ /* 0x000fc800078008ff */
[----:B------:R-:W-:-:S07]  /*41b0*/  LEA.HI.X R11, R22, R39, R23, 0x1, P0 ;  /* 0x00000027160b7211 */ /* 0x000fce00000f0c17 */
        /* <DEDUP_REMOVED lines=28> */
[C---:B------:R-:W-:Y:S01]  /*4380*/  FFMA.FTZ R36, R12.reuse, R36, -R7 ;  /* 0x000000240c247223 */ /* 0x040fe20000010807 */
[----:B------:R-:W-:Y:S01]  /*4390*/  FFMA.FTZ R13, R12, R38, R13 ;  /* 0x000000260c0d7223 */ /* 0x000fe2000001000d */
[----:B------:R-:W-:Y:S01]  /*43a0*/  LOP3.LUT R4, R4, 0xffff0000, RZ, 0xc0, !PT ;  /* 0xffff000004047812 */ /* 0x000fe200078ec0ff */
[C---:B------:R-:W-:Y:S01]  /*43b0*/  FMUL.FTZ R12, R34.reuse, R91 ;  /* 0x0000005b220c7220 */ /* 0x040fe20000410000 */
[----:B------:R-:W-:Y:S01]  /*43c0*/  FMUL.FTZ R34, R34, R89 ;  /* 0x0000005922227220 */ /* 0x000fe20000410000 */
        /* <DEDUP_REMOVED lines=14> */
.L_x_3885:
[----:B------:R-:W-:Y:S05]  /*44b0*/  BSYNC B2 ;  /* 0x0000000000027941 */ /* 0x000fea0003800000 */
.L_x_3884:
[----:B----4-:R0:W-:Y:S02]  /*44c0*/  ST.E.128 desc[UR44][R10.64], R4 ;  /* 0x000000040a007985 */ /* 0x0101e4000c101d2c */
.L_x_3883:
[----:B------:R-:W-:Y:S05]  /*44d0*/  BSYNC B1 ;  /* 0x0000000000017941 */ /* 0x000fea0003800000 */
.L_x_3882:
[----:B------:R-:W-:-:S13]  /*44e0*/  LOP3.LUT P0, RZ, R52, 0x2, RZ, 0xc0, !PT ;  /* 0x0000000234ff7812 */ /* 0x000fda000780c0ff */
[----:B------:R-:W-:Y:S05]  /*44f0*/  @!P0 BRA `(.L_x_3881) ;  /* 0x0000001c006c8947 */ /* 0x000fea0003800000 */
[----:B0-----:R0:W4:Y:S01]  /*4500*/  LDS.128 R4, [R83+0x2000] ;  /* 0x0020000053047984 */ /* 0x0011220000000c00 */
[----:B------:R-:W-:Y:S01]  /*4510*/  ISETP.GE.AND P4, PT, R164, R81, PT ;  /* 0x00000051a400720c */ /* 0x000fe20003f86270 */
[----:B------:R-:W-:Y:S01]  /*4520*/  BSSY B1, `(.L_x_3886) ;  /* 0x0000032000017945 */ /* 0x000fe20003800000 */
[----:B------:R-:W-:-:S04]  /*4530*/  LEA R10, P0, R152, R14, 0x1 ;  /* 0x0000000e980a7211 */ /* 0x000fc800078008ff */
[----:B------:R-:W-:-:S07]  /*4540*/  LEA.HI.X R11, R152, R39, R157, 0x1, P0 ;  /* 0x00000027980b7211 */ /* 0x000fce00000f0c9d */
[----:B0-----:R-:W-:Y:S05]  /*4550*/  @P4 BRA `(.L_x_3887) ;  /* 0x0000000000b84947 */ /* 0x001fea0003800000 */
[--C-:B------:R-:W-:Y:S01]  /*4560*/  SHF.R.U64 R15, R32, 0x10, R33.reuse ;  /* 0x00000010200f7819 */ /* 0x100fe20000001221 */
[----:B----4-:R-:W-:Y:S01]  /*4570*/  IMAD.U32 R12, R7, 0x10000, RZ ;  /* 0x00010000070c7824 */ /* 0x010fe200078e00ff */
[----:B------:R-:W-:Y:S02]  /*4580*/  SHF.R.U32.HI R32, RZ, 0x10, R33 ;  /* 0x00000010ff207819 */ /* 0x000fe40000011621 */
[--C-:B------:R-:W-:Y:S02]  /*4590*/  SHF.R.U32.HI R14, RZ, 0x10, R9.reuse ;  /* 0x00000010ff0e7819 */ /* 0x100fe40000011609 */
[----:B------:R-:W-:Y:S02]  /*45a0*/  PRMT R87, R87, 0x5410, R32 ;  /* 0x0000541057577816 */ /* 0x000fe40000000020 */
[----:B------:R-:W-:Y:S01]  /*45b0*/  SHF.R.U64 R35, R8, 0x10, R9 ;  /* 0x0000001008237819 */ /* 0x000fe20000001209 */
[----:B------:R-:W-:Y:S01]  /*45c0*/  IMAD.U32 R8, R6, 0x10000, RZ ;  /* 0x0001000006087824 */ /* 0x000fe200078e00ff */
[----:B------:R-:W-:Y:S01]  /*45d0*/  PRMT R85, R85, 0x5410, R14 ;  /* 0x0000541055557816 */ /* 0x000fe2000000000e */
[----:B------:R-:W-:Y:S01]  /*45e0*/  IMAD.U32 R33, R87, 0x10000, RZ ;  /* 0x0001000057217824 */ /* 0x000fe200078e00ff */
[----:B------:R-:W-:-:S02]  /*45f0*/  PRMT R86, R86, 0x5410, R15 ;  /* 0x0000541056567816 */ /* 0x000fc4000000000f */
[----:B------:R-:W-:Y:S01]  /*4600*/  LOP3.LUT R9, R6, 0xffff0000, RZ, 0xc0, !PT ;  /* 0xffff000006097812 */ /* 0x000fe200078ec0ff */
[----:B------:R-:W-:Y:S01]  /*4610*/  IMAD.U32 R15, R85, 0x10000, RZ ;  /* 0x00010000550f7824 */ /* 0x000fe200078e00ff */
[----:B------:R-:W-:Y:S01]  /*4620*/  LOP3.LUT R13, R7, 0xffff0000, RZ, 0xc0, !PT ;  /* 0xffff0000070d7812 */ /* 0x000fe200078ec0ff */
[----:B------:R-:W-:Y:S01]  /*4630*/  IMAD.U32 R6, R5, 0x10000, RZ ;  /* 0x0001000005067824 */ /* 0x000fe200078e00ff */
[----:B------:R-:W-:Y:S01]  /*4640*/  PRMT R70, R70, 0x5410, R35 ;  /* 0x0000541046467816 */ /* 0x000fe20000000023 */
[----:B------:R-:W-:Y:S01]  /*4650*/  FMUL.FTZ R37, R9, R33 ;  /* 0x0000002109257220 */ /* 0x000fe20000410000 */
[----:B------:R-:W-:Y:S01]  /*4660*/  LOP3.LUT R7, R5, 0xffff0000, RZ, 0xc0, !PT ;  /* 0xffff000005077812 */ /* 0x000fe200078ec0ff */
[-C--:B------:R-:W-:Y:S01]  /*4670*/  FMUL.FTZ R9, R9, R15.reuse ;  /* 0x0000000f09097220 */ /* 0x080fe20000410000 */
[----:B------:R-:W-:Y:S01]  /*4680*/  LOP3.LUT R32, R86, 0xffff0000, RZ, 0xc0, !PT ;  /* 0xffff000056207812 */ /* 0x000fe200078ec0ff */
[----:B------:R-:W-:Y:S01]  /*4690*/  IMAD.U32 R5, R4, 0x10000, RZ ;  /* 0x0001000004057824 */ /* 0x000fe200078e00ff */
[----:B------:R-:W-:Y:S01]  /*46a0*/  LOP3.LUT R14, R70, 0xffff0000, RZ, 0xc0, !PT ;  /* 0xffff0000460e7812 */ /* 0x000fe200078ec0ff */
[----:B------:R-:W-:Y:S01]  /*46b0*/  FFMA.FTZ R37, R8, R15, -R37 ;  /* 0x0000000f08257223 */ /* 0x000fe20000010825 */
[----:B------:R-:W-:Y:S01]  /*46c0*/  LOP3.LUT R87, R87, 0xffff0000, RZ, 0xc0, !PT ;  /* 0xffff000057577812 */ /* 0x000fe200078ec0ff */
[----:B------:R-:W-:Y:S01]  /*46d0*/  FMUL.FTZ R35, R7, R32 ;  /* 0x0000002007237220 */ /* 0x000fe20000410000 */
[----:B------:R-:W-:Y:S01]  /*46e0*/  LOP3.LUT R85, R85, 0xffff0000, RZ, 0xc0, !PT ;  /* 0xffff000055557812 */ /* 0x000fe200078ec0ff */
[-C--:B------:R-:W-:Y:S01]  /*46f0*/  FMUL.FTZ R7, R7, R14.reuse ;  /* 0x0000000e07077220 */ /* 0x080fe20000410000 */
[----:B------:R-:W-:Y:S01]  /*4700*/  LOP3.LUT R4, R4, 0xffff0000, RZ, 0xc0, !PT ;  /* 0xffff000004047812 */ /* 0x000fe200078ec0ff */
[----:B------:R-:W-:Y:S01]  /*4710*/  FFMA.FTZ R35, R6, R14, -R35 ;  /* 0x0000000e06237223 */ /* 0x000fe20000010823 */
[----:B------:R-:W-:Y:S01]  /*4720*/  FFMA.FTZ R8, R8, R33, R9 ;  /* 0x0000002108087223 */ /* 0x000fe20000010009 */
[----:B------:R-:W-:-:S02]  /*4730*/  IMAD.U32 R86, R86, 0x10000, RZ ;  /* 0x0001000056567824 */ /* 0x000fc400078e00ff */
[C---:B------:R-:W-:Y:S01]  /*4740*/  FMUL.FTZ R9, R13.reuse, R87 ;  /* 0x000000570d097220 */ /* 0x040fe20000410000 */
[----:B------:R-:W-:Y:S02]  /*4750*/  IMAD.U32 R70, R70, 0x10000, RZ ;  /* 0x0001000046467824 */ /* 0x000fe400078e00ff */
[-C--:B------:R-:W-:Y:S01]  /*4760*/  FMUL.FTZ R14, R13, R85.reuse ;  /* 0x000000550d0e7220 */ /* 0x080fe20000410000 */
[----:B------:R-:W-:Y:S01]  /*4770*/  FFMA.FTZ R32, R6, R32, R7 ;  /* 0x0000002006207223 */ /* 0x000fe20000010007 */
        /* <DEDUP_REMOVED lines=12> */
.L_x_3887:
[----:B------:R-:W-:Y:S05]  /*4840*/  BSYNC B1 ;  /* 0x0000000000017941 */ /* 0x000fea0003800000 */
.L_x_3886:
[----:B----4-:R0:W-:Y:S01]  /*4850*/  ST.E.128 desc[UR44][R10.64], R4 ;  /* 0x000000040a007985 */ /* 0x0101e2000c101d2c */
[----:B------:R-:W-:Y:S05]  /*4860*/  BRA `(.L_x_3881) ;  /* 0x0000001800907947 */ /* 0x000fea0003800000 */
.L_x_3863:
[----:B------:R-:W-:-:S05]  /*4870*/  IMAD R78, R48, -0x60, R26 ;  /* 0xffffffa0304e7824 */ /* 0x000fca00078e021a */
[----:B------:R-:W-:-:S04]  /*4880*/  VIMNMX R78, R78, 0x60, PT ;  /* 0x000000604e4e7848 */ /* 0x000fc80003fe0100 */
[----:B------:R-:W-:-:S04]  /*4890*/  ISETP.GE.AND P0, PT, R158, R78, PT ;  /* 0x0000004e9e00720c */ /* 0x000fc80003f06270 */
[----:B------:R-:W-:-:S13]  /*48a0*/  ISETP.GE.OR P0, PT, R22, R81, P0 ;  /* 0x000000511600720c */ /* 0x000fda0000706670 */
[----:B------:R-:W0:Y:S01]  /*48b0*/  @!P0 LDC.64 R36, c[0x0][0x3e8] ;  /* 0x0000fa00ff248b82 */ /* 0x000e220000000a00 */
[----:B------:R-:W-:Y:S02]  /*48c0*/  @!P0 IMAD.MOV.U32 R4, RZ, RZ, R20 ;  /* 0x000000ffff048224 */ /* 0x000fe400078e0014 */
[----:B------:R-:W-:Y:S02]  /*48d0*/  @!P0 IMAD.MOV.U32 R5, RZ, RZ, R61 ;  /* 0x000000ffff058224 */ /* 0x000fe400078e003d */
[----:B------:R-:W-:Y:S02]  /*48e0*/  @!P0 IMAD R33, R69, 0x60, RZ ;  /* 0x0000006045218824 */ /* 0x000fe400078e02ff */
[----:B------:R-:W-:Y:S01]  /*48f0*/  @!P0 IMAD.WIDE.U32 R6, R14, 0x60, R4 ;  /* 0x000000600e068825 */ /* 0x000fe200078e0004 */
[----:B------:R-:W1:Y:S03]  /*4900*/  @!P0 LDC.64 R8, c[0x0][0x400] ;  /* 0x00010000ff088b82 */ /* 0x000e660000000a00 */
[----:B------:R-:W-:-:S02]  /*4910*/  @!P0 IMAD.MOV.U32 R4, RZ, RZ, R30 ;  /* 0x000000ffff048224 */ /* 0x000fc400078e001e */
[----:B------:R-:W-:Y:S02]  /*4920*/  @!P0 IMAD.MOV.U32 R5, RZ, RZ, R63 ;  /* 0x000000ffff058224 */ /* 0x000fe400078e003f */
[----:B------:R-:W-:Y:S02]  /*4930*/  @!P0 IMAD R35, R82, 0x60, RZ ;  /* 0x0000006052238824 */ /* 0x000fe400078e02ff */
[----:B------:R-:W-:-:S04]  /*4940*/  @!P0 IMAD.WIDE.U32 R4, R70, 0x60, R4 ;  /* 0x0000006046048825 */ /* 0x000fc800078e0004 */
[----:B------:R-:W-:Y:S01]  /*4950*/  @!P0 IMAD.IADD R7, R33, 0x1, R7 ;  /* 0x0000000121078824 */ /* 0x000fe200078e0207 */
[----:B------:R-:W-:Y:S01]  /*4960*/  CS2R R32, SRZ ;  /* 0x0000000000207805 */ /* 0x000fe2000001ff00 */
[----:B------:R-:W-:Y:S01]  /*4970*/  @!P0 IMAD.IADD R5, R35, 0x1, R5 ;  /* 0x0000000123058824 */ /* 0x000fe200078e0205 */
[C---:B0-----:R-:W-:Y:S02]  /*4980*/  @!P0 LEA R36, P3, R6.reuse, R36, 0x1 ;  /* 0x0000002406248211 */ /* 0x041fe400078608ff */
[----:B------:R-:W-:Y:S02]  /*4990*/  CS2R R34, SRZ ;  /* 0x0000000000227805 */ /* 0x000fe4000001ff00 */
[----:B------:R-:W-:Y:S02]  /*49a0*/  @!P0 LEA.HI.X R37, R6, R37, R7, 0x1, P3 ;  /* 0x0000002506258211 */ /* 0x000fe400018f0c07 */
[----:B------:R-:W-:Y:S02]  /*49b0*/  CS2R R6, SRZ ;  /* 0x0000000000067805 */ /* 0x000fe4000001ff00 */
[----:B-1----:R-:W-:-:S04]  /*49c0*/  @!P0 LEA R8, P4, R4, R8, 0x1 ;  /* 0x0000000804088211 */ /* 0x002fc800078808ff */
[----:B------:R-:W-:Y:S02]  /*49d0*/  @!P0 LEA.HI.X R9, R4, R9, R5, 0x1, P4 ;  /* 0x0000000904098211 */ /* 0x000fe400020f0c05 */
[----:B------:R-:W-:-:S03]  /*49e0*/  CS2R R4, SRZ ;  /* 0x0000000000047805 */ /* 0x000fc6000001ff00 */
[----:B------:R-:W5:Y:S04]  /*49f0*/  @!P0 LDG.E.128 R32, desc[UR44][R8.64] ;  /* 0x0000002c08208981 */ /* 0x000f68000c1e1d00 */
[----:B------:R0:W5:Y:S01]  /*4a00*/  @!P0 LDG.E.128 R4, desc[UR44][R36.64] ;  /* 0x0000002c24048981 */ /* 0x000162000c1e1d00 */
[----:B------:R-:W-:-:S04]  /*4a10*/  ISETP.GE.AND P0, PT, R175, R78, PT ;  /* 0x0000004eaf00720c */ /* 0x000fc80003f06270 */
[----:B------:R-:W-:Y:S01]  /*4a20*/  ISETP.GE.OR P0, PT, R22, R81, P0 ;  /* 0x000000511600720c */ /* 0x000fe20000706670 */
[----:B------:R-:W-:Y:S01]  /*4a30*/  BSSY B1, `(.L_x_3888) ;  /* 0x000001a000017945 */ /* 0x000fe20003800000 */
[----:B------:R-:W-:Y:S02]  /*4a40*/  CS2R R38, SRZ ;  /* 0x0000000000267805 */ /* 0x000fe4000001ff00 */
[----:B------:R-:W-:Y:S02]  /*4a50*/  CS2R R42, SRZ ;  /* 0x00000000002a7805 */ /* 0x000fe4000001ff00 */
[----:B------:R-:W-:Y:S02]  /*4a60*/  CS2R R40, SRZ ;  /* 0x0000000000287805 */ /* 0x000fe4000001ff00 */
[----:B0-----:R-:W-:-:S05]  /*4a70*/  CS2R R36, SRZ ;  /* 0x0000000000247805 */ /* 0x001fca000001ff00 */
[----:B------:R-:W-:Y:S05]  /*4a80*/  @P0 BRA `(.L_x_3889) ;  /* 0x0000000000500947 */ /* 0x000fea0003800000 */
[C---:B------:R-:W-:Y:S01]  /*4a90*/  SHF.L.U64.HI R9, R10.reuse, 0x6, R11 ;  /* 0x000000060a097819 */ /* 0x040fe2000001020b */
[----:B------:R-:W-:Y:S01]  /*4aa0*/  IMAD.SHL.U32 R8, R10, 0x40, RZ ;  /* 0x000000400a087824 */ /* 0x000fe200078e00ff */
[C---:B------:R-:W-:Y:S01]  /*4ab0*/  SHF.L.U64.HI R11, R12.reuse, 0x6, R13 ;  /* 0x000000060c0b7819 */ /* 0x040fe2000001020d */
[----:B------:R-:W-:Y:S01]  /*4ac0*/  IMAD.SHL.U32 R10, R12, 0x40, RZ ;  /* 0x000000400c0a7824 */ /* 0x000fe200078e00ff */
[----:B------:R-:W-:Y:S01]  /*4ad0*/  ULDC.64 UR4, c[0x0][0x3e8] ;  /* 0x0000fa0000047ab9 */ /* 0x000fe20000000a00 */
[----:B------:R-:W-:Y:S01]  /*4ae0*/  IMAD.WIDE.U32 R8, R14, 0x60, R8 ;  /* 0x000000600e087825 */ /* 0x000fe200078e0008 */
[----:B------:R-:W-:-:S03]  /*4af0*/  ULDC.64 UR6, c[0x0][0x400] ;  /* 0x0001000000067ab9 */ /* 0x000fc60000000a00 */
[----:B------:R-:W-:Y:S01]  /*4b00*/  IMAD.WIDE.U32 R10, R70, 0x60, R10 ;  /* 0x00000060460a7825 */ /* 0x000fe200078e000a */
[----:B------:R-:W-:-:S03]  /*4b10*/  IADD3 R12, P0, R20, R8, RZ ;  /* 0x00000008140c7210 */ /* 0x000fc60007f1e0ff */
[----:B------:R-:W-:Y:S01]  /*4b20*/  IMAD R69, R69, 0x60, RZ ;  /* 0x0000006045457824 */ /* 0x000fe200078e02ff */
[----:B------:R-:W-:Y:S01]  /*4b30*/  IADD3 R8, P3, R30, R10, RZ ;  /* 0x0000000a1e087210 */ /* 0x000fe20007f7e0ff */
[----:B------:R-:W-:-:S03]  /*4b40*/  IMAD R82, R82, 0x60, RZ ;  /* 0x0000006052527824 */ /* 0x000fc600078e02ff */
[----:B------:R-:W-:Y:S02]  /*4b50*/  IADD3.X R9, R61, R69, R9, P0, !PT ;  /* 0x000000453d097210 */ /* 0x000fe400007fe409 */
[----:B------:R-:W-:Y:S02]  /*4b60*/  IADD3.X R11, R63, R82, R11, P3, !PT ;  /* 0x000000523f0b7210 */ /* 0x000fe40001ffe40b */
[----:B------:R-:W-:Y:S02]  /*4b70*/  LEA R36, P0, R12, UR4, 0x1 ;  /* 0x000000040c247c11 */ /* 0x000fe4000f8008ff */
[----:B------:R-:W-:Y:S02]  /*4b80*/  LEA R40, P3, R8, UR6, 0x1 ;  /* 0x0000000608287c11 */ /* 0x000fe4000f8608ff */
[----:B------:R-:W-:Y:S02]  /*4b90*/  LEA.HI.X R37, R12, UR5, R9, 0x1, P0 ;  /* 0x000000050c257c11 */ /* 0x000fe400080f0c09 */
[----:B------:R-:W-:-:S04]  /*4ba0*/  LEA.HI.X R41, R8, UR7, R11, 0x1, P3 ;  /* 0x0000000708297c11 */ /* 0x000fc800098f0c0b */
[----:B------:R-:W5:Y:S04]  /*4bb0*/  LDG.E.128 R36, desc[UR44][R36.64] ;  /* 0x0000002c24247981 */ /* 0x000f68000c1e1d00 */
[----:B------:R-:W5:Y:S02]  /*4bc0*/  LDG.E.128 R40, desc[UR44][R40.64] ;  /* 0x0000002c28287981 */ /* 0x000f64000c1e1d00 */
.L_x_3889:
[----:B------:R-:W-:Y:S05]  /*4bd0*/  BSYNC B1 ;  /* 0x0000000000017941 */ /* 0x000fea0003800000 */
.L_x_3888:
[----:B-----5:R-:W-:Y:S01]  /*4be0*/  IMAD.MOV.U32 R8, RZ, RZ, R38 ;  /* 0x000000ffff087224 */ /* 0x020fe200078e0026 */
[----:B------:R-:W-:Y:S01]  /*4bf0*/  ISETP.NE.AND P3, PT, R58, 0x3, PT ;  /* 0x000000033a00780c */ /* 0x000fe20003f65270 */
[----:B------:R-:W-:Y:S01]  /*4c00*/  IMAD.MOV.U32 R9, RZ, RZ, R39 ;  /* 0x000000ffff097224 */ /* 0x000fe200078e0027 */
[----:B------:R-:W-:Y:S01]  /*4c10*/  ISETP.GE.AND P4, PT, R22, R81, PT ;  /* 0x000000511600720c */ /* 0x000fe20003f86270 */
        /* <DEDUP_REMOVED lines=32> */
.L_x_3890:
[----:B------:R-:W-:Y:S01]  /*4e20*/  IMAD R69, R153, 0x8, R2 ;  /* 0x0000000899457824 */ /* 0x000fe200078e0202 */
[----:B------:R-:W-:Y:S01]  /*4e30*/  SHF.L.U32 R82, R159, 0x1f, RZ ;  /* 0x0000001f9f527819 */ /* 0x000fe200000006ff */
[----:B------:R-:W-:Y:S01]  /*4e40*/  BSSY B1, `(.L_x_3891) ;  /* 0x0000005000017945 */ /* 0x000fe20003800000 */
[----:B------:R-:W-:Y:S02]  /*4e50*/  LOP3.LUT R8, R52, 0x1, RZ, 0xc0, !PT ;  /* 0x0000000134087812 */ /* 0x000fe400078ec0ff */
[----:B------:R-:W0:Y:S02]  /*4e60*/  SYNCS.PHASECHK.TRANS64.TRYWAIT P5, [R69+URZ+0x32490], R82 ;  /* 0x03249052450075a7 */ /* 0x000e2400080a017f */
[----:B------:R-:W-:Y:S01]  /*4e70*/  ISETP.NE.U32.AND P0, PT, R8, 0x1, PT ;  /* 0x000000010800780c */ /* 0x000fe20003f05070 */
[----:B0-----:R-:W-:-:S12]  /*4e80*/  @!P5 BRA `(.L_x_3892) ;  /* 0x000003640020d947 */ /* 0x001fd80003800000 */
.L_x_4241:
[----:B------:R-:W-:Y:S05]  /*4e90*/  BSYNC B1 ;  /* 0x0000000000017941 */ /* 0x000fea0003800000 */
.L_x_3891:
[----:B------:R-:W-:-:S03]  /*4ea0*/  UMOV UR4, 0xffffffff ;  /* 0xffffffff00047882 */ /* 0x000fc60000000000 */
[----:B------:R-:W-:Y:S05]  /*4eb0*/  BRA.DIV UR4, `(.L_x_3893) ;  /* 0x0000036604287947 */ /* 0x000fea000b800000 */
[----:B------:R1:W2:Y:S04]  /*4ec0*/  SHFL.IDX PT, R73, R80, RZ, 0x1c1f ;  /* 0x001c1fff50497589 */ /* 0x0002a800000e0000 */
[----:B------:R1:W3:Y:S02]  /*4ed0*/  SHFL.IDX PT, R72, R79, RZ, 0x1c1f ;  /* 0x001c1fff4f487589 */ /* 0x0002e400000e0000 */
.L_x_4245:
[----:B------:R-:W-:Y:S01]  /*4ee0*/  ISETP.GE.OR P5, PT, R158, R78, P0 ;  /* 0x0000004e9e00720c */ /* 0x000fe200007a6670 */
[----:B------:R-:W-:Y:S01]  /*4ef0*/  BSSY B1, `(.L_x_3894) ;  /* 0x0000079000017945 */ /* 0x000fe20003800000 */
[----:B------:R-:W-:-:S11]  /*4f00*/  IMAD.SHL.U32 R81, R81, 0x2, RZ ;  /* 0x0000000251517824 */ /* 0x000fd600078e00ff */
[----:B------:R-:W-:Y:S05]  /*4f10*/  @P5 BRA `(.L_x_3895) ;  /* 0x0000000400d85947 */ /* 0x000fea0003800000 */
[----:B------:R-:W4:Y:S01]  /*4f20*/  LDC R10, c[0x0][0x2f4] ;  /* 0x0000bd00ff0a7b82 */ /* 0x000f220000000800 */
[----:B------:R-:W-:Y:S01]  /*4f30*/  IMAD.SHL.U32 R71, R65, 0x8, RZ ;  /* 0x0000000841477824 */ /* 0x000fe200078e00ff */
[----:B------:R-:W-:Y:S03]  /*4f40*/  BSSY B2, `(.L_x_3896) ;  /* 0x0000071000027945 */ /* 0x000fe60003800000 */
[----:B--23--:R-:W-:-:S04]  /*4f50*/  IMAD.WIDE R70, R71, 0x2, R72 ;  /* 0x0000000247467825 */ /* 0x00cfc800078e0248 */
[----:B----4-:R-:W-:-:S05]  /*4f60*/  IMAD.IADD R8, R10, 0x1, -R81 ;  /* 0x000000010a087824 */ /* 0x010fca00078e0a51 */
[----:B------:R-:W-:-:S04]  /*4f70*/  SEL R8, R81, R8, !P1 ;  /* 0x0000000851087207 */ /* 0x000fc80004800000 */
[----:B------:R-:W-:-:S04]  /*4f80*/  SHF.R.S32.HI R9, RZ, 0x1f, R8 ;  /* 0x0000001fff097819 */ /* 0x000fc80000011408 */
[----:B------:R-:W-:Y:S01]  /*4f90*/  LEA.HI R8, R9, R8, RZ, 0x4 ;  /* 0x0000000809087211 */ /* 0x000fe200078f20ff */
[----:B------:R-:W-:-:S03]  /*4fa0*/  IMAD R9, R153, 0x1800, R66 ;  /* 0x0000180099097824 */ /* 0x000fc600078e0242 */
[----:B------:R-:W-:Y:S01]  /*4fb0*/  LEA.HI.SX32 R8, R8, R65, 0x1c ;  /* 0x0000004108087211 */ /* 0x000fe200078fe2ff */
[----:B------:R-:W-:-:S04]  /*4fc0*/  IMAD R9, R9, 0x2, R2 ;  /* 0x0000000209097824 */ /* 0x000fc800078e0202 */
[----:B------:R-:W-:-:S05]  /*4fd0*/  IMAD.SHL.U32 R91, R8, 0x8, RZ ;  /* 0x00000008085b7824 */ /* 0x000fca00078e00ff */
[----:B------:R-:W-:Y:S02]  /*4fe0*/  LOP3.LUT R8, R50, 0x38, R91, 0xf8, !PT ;  /* 0x0000003832087812 */ /* 0x000fe400078ef85b */
[----:B------:R-:W-:Y:S02]  /*4ff0*/  ISETP.GE.AND P5, PT, R91, R10, PT ;  /* 0x0000000a5b00720c */ /* 0x000fe40003fa6270 */
[----:B------:R-:W-:-:S05]  /*5000*/  LOP3.LUT R8, R8, R53, RZ, 0x3c, !PT ;  /* 0x0000003508087212 */ /* 0x000fca00078e3cff */
[----:B------:R-:W-:-:S04]  /*5010*/  IMAD R8, R203, 0x200, R8 ;  /* 0x00000200cb087824 */ /* 0x000fc800078e0208 */
[----:B------:R-:W-:Y:S02]  /*5020*/  IMAD R11, R153, 0x1800, R8 ;  /* 0x00001800990b7824 */ /* 0x000fe400078e0208 */
[----:B------:R-:W-:-:S04]  /*5030*/  @!P5 IMAD.WIDE R72, R91, 0x2, R72 ;  /* 0x000000025b48d825 */ /* 0x000fc800078e0248 */
[----:B------:R-:W-:Y:S02]  /*5040*/  IMAD R12, R11, 0x2, R2 ;  /* 0x000000020b0c7824 */ /* 0x000fe400078e0202 */
[----:B------:R-:W2:Y:S04]  /*5050*/  LDS.128 R8, [R9+0x1c400] ;  /* 0x01c4000009087984 */ /* 0x000ea80000000c00 */
[----:B------:R-:W3:Y:S01]  /*5060*/  LDS.128 R12, [R12+0x1c400] ;  /* 0x01c400000c0c7984 */ /* 0x000ee20000000c00 */
[----:B------:R-:W-:Y:S05]  /*5070*/  @P4 BRA `(.L_x_3897) ;  /* 0x0000000400744947 */ /* 0x000fea0003800000 */
[----:B------:R-:W-:Y:S01]  /*5080*/  SHF.R.U32.HI R101, RZ, 0x10, R33 ;  /* 0x00000010ff657819 */ /* 0x000fe20000011621 */
[----:B---3--:R-:W-:Y:S01]  /*5090*/  IMAD.U32 R98, R13, 0x10000, RZ ;  /* 0x000100000d627824 */ /* 0x008fe200078e00ff */
[--C-:B------:R-:W-:Y:S01]  /*50a0*/  SHF.R.U32.HI R100, RZ, 0x10, R5.reuse ;  /* 0x00000010ff647819 */ /* 0x100fe20000011605 */
[----:B------:R-:W-:Y:S01]  /*50b0*/  IMAD.U32 R93, R15, 0x10000, RZ ;  /* 0x000100000f5d7824 */ /* 0x000fe200078e00ff */
[----:B------:R-:W-:Y:S01]  /*50c0*/  SHF.R.U64 R103, R4, 0x10, R5 ;  /* 0x0000001004677819 */ /* 0x000fe20000001205 */
[----:B--2---:R-:W-:Y:S01]  /*50d0*/  IMAD.U32 R91, R11, 0x10000, RZ ;  /* 0x000100000b5b7824 */ /* 0x004fe200078e00ff */
[----:B------:R-:W-:Y:S01]  /*50e0*/  PRMT R101, R107, 0x5410, R101 ;  /* 0x000054106b657816 */ /* 0x000fe20000000065 */
[----:B------:R-:W-:Y:S01]  /*50f0*/  IMAD.U32 R5, R12, 0x10000, RZ ;  /* 0x000100000c057824 */ /* 0x000fe200078e00ff */
[--C-:B------:R-:W-:Y:S01]  /*5100*/  SHF.R.U64 R95, R34, 0x10, R35.reuse ;  /* 0x00000010225f7819 */ /* 0x100fe20000001223 */
[----:B------:R-:W-:Y:S01]  /*5110*/  IMAD.U32 R34, R9, 0x10000, RZ ;  /* 0x0001000009227824 */ /* 0x000fe200078e00ff */
[----:B------:R-:W-:Y:S01]  /*5120*/  PRMT R100, R84, 0x5432, R100 ;  /* 0x0000543254647816 */ /* 0x000fe20000000064 */
[----:B------:R-:W-:Y:S01]  /*5130*/  IMAD.U32 R4, R8, 0x10000, RZ ;  /* 0x0001000008047824 */ /* 0x000fe200078e00ff */
[----:B------:R-:W-:-:S02]  /*5140*/  SHF.R.U32.HI R96, RZ, 0x10, R35 ;  /* 0x00000010ff607819 */ /* 0x000fc40000011623 */
[----:B------:R-:W-:Y:S02]  /*5150*/  SHF.R.U32.HI R99, RZ, 0x10, R7 ;  /* 0x00000010ff637819 */ /* 0x000fe40000011607 */
[----:B------:R-:W-:Y:S01]  /*5160*/  PRMT R35, R105, 0x5410, R103 ;  /* 0x0000541069237816 */ /* 0x000fe20000000067 */
[----:B------:R-:W-:Y:S01]  /*5170*/  IMAD.U32 R103, R101, 0x10000, RZ ;  /* 0x0001000065677824 */ /* 0x000fe200078e00ff */
[----:B------:R-:W-:Y:S02]  /*5180*/  SHF.R.U64 R94, R32, 0x10, R33 ;  /* 0x00000010205e7819 */ /* 0x000fe40000001221 */
[----:B------:R-:W-:Y:S01]  /*5190*/  LOP3.LUT R92, R13, 0xffff0000, RZ, 0xc0, !PT ;  /* 0xffff00000d5c7812 */ /* 0x000fe200078ec0ff */
[----:B------:R-:W-:Y:S01]  /*51a0*/  FMUL.FTZ R105, R98, R103 ;  /* 0x0000006762697220 */ /* 0x000fe20000410000 */
[----:B------:R-:W-:Y:S01]  /*51b0*/  SHF.R.U64 R102, R6, 0x10, R7 ;  /* 0x0000001006667819 */ /* 0x000fe20000001207 */
[----:B------:R-:W-:Y:S01]  /*51c0*/  IMAD.U32 R7, R14, 0x10000, RZ ;  /* 0x000100000e077824 */ /* 0x000fe200078e00ff */
[----:B------:R-:W-:Y:S01]  /*51d0*/  LOP3.LUT R32, R15, 0xffff0000, RZ, 0xc0, !PT ;  /* 0xffff00000f207812 */ /* 0x000fe200078ec0ff */
[----:B------:R-:W-:Y:S01]  /*51e0*/  IMAD.U32 R15, R100, 0x10000, RZ ;  /* 0x00010000640f7824 */ /* 0x000fe200078e00ff */
[----:B------:R-:W-:Y:S01]  /*51f0*/  PRMT R13, R106, 0x5410, R95 ;  /* 0x000054106a0d7816 */ /* 0x000fe2000000005f */
[----:B------:R-:W-:Y:S01]  /*5200*/  IMAD.U32 R6, R10, 0x10000, RZ ;  /* 0x000100000a067824 */ /* 0x000fe200078e00ff */
[----:B------:R-:W-:Y:S01]  /*5210*/  LOP3.LUT R101, R101, 0xffff0000, RZ, 0xc0, !PT ;  /* 0xffff000065657812 */ /* 0x000fe200078ec0ff */
[-C--:B------:R-:W-:Y:S01]  /*5220*/  FMUL.FTZ R107, R98, R15.reuse ;  /* 0x0000000f626b7220 */ /* 0x080fe20000410000 */
[----:B------:R-:W-:Y:S01]  /*5230*/  PRMT R95, R85, 0x5432, R96 ;  /* 0x00005432555f7816 */ /* 0x000fe20000000060 */
[C---:B------:R-:W-:Y:S01]  /*5240*/  FFMA.FTZ R15, R34.reuse, R15, -R105 ;  /* 0x0000000f220f7223 */ /* 0x040fe20000010869 */
[----:B------:R-:W-:Y:S01]  /*5250*/  LOP3.LUT R33, R9, 0xffff0000, RZ, 0xc0, !PT ;  /* 0xffff000009217812 */ /* 0x000fe200078ec0ff */
[----:B------:R-:W-:Y:S01]  /*5260*/  FFMA.FTZ R34, R34, R103, R107 ;  /* 0x0000006722227223 */ /* 0x000fe2000001006b */
[----:B------:R-:W-:Y:S01]  /*5270*/  PRMT R99, R104, 0x5410, R99 ;  /* 0x0000541068637816 */ /* 0x000fe20000000063 */
[----:B------:R-:W-:Y:S01]  /*5280*/  IMAD.U32 R98, R95, 0x10000, RZ ;  /* 0x000100005f627824 */ /* 0x000fe200078e00ff */
[----:B------:R-:W-:-:S02]  /*5290*/  LOP3.LUT R9, R11, 0xffff0000, RZ, 0xc0, !PT ;  /* 0xffff00000b097812 */ /* 0x000fc400078ec0ff */
[----:B------:R-:W-:Y:S01]  /*52a0*/  LOP3.LUT R100, R100, 0xffff0000, RZ, 0xc0, !PT ;  /* 0xffff000064647812 */ /* 0x000fe200078ec0ff */
[----:B------:R-:W-:Y:S01]  /*52b0*/  IMAD.U32 R96, R99, 0x10000, RZ ;  /* 0x0001000063607824 */ /* 0x000fe200078e00ff */
[----:B------:R-:W-:Y:S01]  /*52c0*/  PRMT R11, R83, 0x5432, R102 ;  /* 0x00005432530b7816 */ /* 0x000fe20000000066 */
[-C--:B------:R-:W-:Y:S01]  /*52d0*/  FMUL.FTZ R102, R92, R101.reuse ;  /* 0x000000655c667220 */ /* 0x080fe20000410000 */
[----:B------:R-:W-:Y:S01]  /*52e0*/  PRMT R94, R86, 0x5432, R94 ;  /* 0x00005432565e7816 */ /* 0x000fe2000000005e */
[-C--:B------:R-:W-:Y:S01]  /*52f0*/  FMUL.FTZ R104, R92, R100.reuse ;  /* 0x000000645c687220 */ /* 0x080fe20000410000 */
[----:B------:R-:W-:Y:S01]  /*5300*/  LOP3.LUT R99, R99, 0xffff0000, RZ, 0xc0, !PT ;  /* 0xffff000063637812 */ /* 0x000fe200078ec0ff */
[----:B------:R-:W-:Y:S01]  /*5310*/  FFMA.FTZ R92, R33, R100, -R102 ;  /* 0x00000064215c7223 */ /* 0x000fe20000010866 */
[----:B------:R-:W-:Y:S01]  /*5320*/  FMUL.FTZ R102, R93, R98 ;  /* 0x000000625d667220 */ /* 0x000fe20000410000 */
[----:B------:R-:W-:Y:S01]  /*5330*/  LOP3.LUT R100, R95, 0xffff0000, RZ, 0xc0, !PT ;  /* 0xffff00005f647812 */ /* 0x000fe200078ec0ff */
[-C--:B------:R-:W-:Y:S01]  /*5340*/  FMUL.FTZ R95, R93, R96.reuse ;  /* 0x000000605d5f7220 */ /* 0x080fe20000410000 */
[----:B------:R-:W-:Y:S01]  /*5350*/  FFMA.FTZ R33, R33, R101, R104 ;  /* 0x0000006521217223 */ /* 0x000fe20000010068 */
[----:B------:R-:W-:Y:S01]  /*5360*/  FFMA.FTZ R93, R91, R96, -R102 ;  /* 0x000000605b5d7223 */ /* 0x000fe20000010866 */
[----:B------:R-:W-:-:S02]  /*5370*/  IMAD.U32 R96, R94, 0x10000, RZ ;  /* 0x000100005e607824 */ /* 0x000fc400078e00ff */
[----:B------:R-:W-:Y:S01]  /*5380*/  FFMA.FTZ R91, R91, R98, R95 ;  /* 0x000000625b5b7223 */ /* 0x000fe2000001005f */
[C---:B------:R-:W-:Y:S01]  /*5390*/  FMUL.FTZ R98, R32.reuse, R100 ;  /* 0x0000006420627220 */ /* 0x040fe20000410000 */
[----:B------:R-:W-:Y:S02]  /*53a0*/  IMAD.U32 R95, R35, 0x10000, RZ ;  /* 0x00010000235f7824 */ /* 0x000fe400078e00ff */
[-C--:B------:R-:W-:Y:S01]  /*53b0*/  FMUL.FTZ R32, R32, R99.reuse ;  /* 0x0000006320207220 */ /* 0x080fe20000410000 */
[----:B------:R-:W-:Y:S01]  /*53c0*/  FMUL.FTZ R101, R5, R96 ;  /* 0x0000006005657220 */ /* 0x000fe20000410000 */
[----:B------:R-:W-:Y:S01]  /*53d0*/  FFMA.FTZ R98, R9, R99, -R98 ;  /* 0x0000006309627223 */ /* 0x000fe20000010862 */
[----:B------:R-:W-:Y:S01]  /*53e0*/  LOP3.LUT R12, R12, 0xffff0000, RZ, 0xc0, !PT ;  /* 0xffff00000c0c7812 */ /* 0x000fe200078ec0ff */
[-C--:B------:R-:W-:Y:S01]  /*53f0*/  FMUL.FTZ R5, R5, R95.reuse ;  /* 0x0000005f05057220 */ /* 0x080fe20000410000 */
[----:B------:R-:W-:Y:S01]  /*5400*/  LOP3.LUT R99, R94, 0xffff0000, RZ, 0xc0, !PT ;  /* 0xffff00005e637812 */ /* 0x000fe200078ec0ff */
[----:B------:R-:W-:Y:S01]  /*5410*/  FFMA.FTZ R32, R9, R100, R32 ;  /* 0x0000006409207223 */ /* 0x000fe20000010020 */
[----:B------:R-:W-:Y:S01]  /*5420*/  LOP3.LUT R35, R35, 0xffff0000, RZ, 0xc0, !PT ;  /* 0xffff000023237812 */ /* 0x000fe200078ec0ff */
[----:B------:R-:W-:Y:S01]  /*5430*/  FFMA.FTZ R101, R4, R95, -R101 ;  /* 0x0000005f04657223 */ /* 0x000fe20000010865 */
[----:B------:R-:W-:Y:S01]  /*5440*/  LOP3.LUT R8, R8, 0xffff0000, RZ, 0xc0, !PT ;  /* 0xffff000008087812 */ /* 0x000fe200078ec0ff */
[----:B------:R-:W-:Y:S01]  /*5450*/  FFMA.FTZ R96, R4, R96, R5 ;  /* 0x0000006004607223 */ /* 0x000fe20000010005 */
[C---:B------:R-:W-:Y:S01]  /*5460*/  FMUL.FTZ R9, R12.reuse, R99 ;  /* 0x000000630c097220 */ /* 0x040fe20000410000 */
[-C--:B------:R-:W-:Y:S01]  /*5470*/  FMUL.FTZ R95, R12, R35.reuse ;  /* 0x000000230c5f7220 */ /* 0x080fe20000410000 */
[----:B------:R-:W-:Y:S01]  /*5480*/  IMAD.U32 R5, R13, 0x10000, RZ ;  /* 0x000100000d057824 */ /* 0x000fe200078e00ff */
[----:B------:R-:W-:Y:S01]  /*5490*/  LOP3.LUT R14, R14, 0xffff0000, RZ, 0xc0, !PT ;  /* 0xffff00000e0e7812 */ /* 0x000fe200078ec0ff */
[----:B------:R-:W-:Y:S01]  /*54a0*/  IMAD.U32 R4, R11, 0x10000, RZ ;  /* 0x000100000b047824 */ /* 0x000fe200078e00ff */
[----:B------:R-:W-:Y:S01]  /*54b0*/  LOP3.LUT R13, R13, 0xffff0000, RZ, 0xc0, !PT ;  /* 0xffff00000d0d7812 */ /* 0x000fe200078ec0ff */
[C---:B------:R-:W-:Y:S01]  /*54c0*/  FFMA.FTZ R12, R8.reuse, R35, -R9 ;  /* 0x00000023080c7223 */ /* 0x040fe20000010809 */
[----:B------:R-:W-:Y:S01]  /*54d0*/  LOP3.LUT R11, R11, 0xffff0000, RZ, 0xc0, !PT ;  /* 0xffff00000b0b7812 */ /* 0x000fe200078ec0ff */
[----:B------:R-:W-:Y:S01]  /*54e0*/  FFMA.FTZ R95, R8, R99, R95 ;  /* 0x00000063085f7223 */ /* 0x000fe2000001005f */
[C---:B------:R-:W-:Y:S01]  /*54f0*/  FMUL.FTZ R9, R7.reuse, R5 ;  /* 0x0000000507097220 */ /* 0x040fe20000410000 */
[-C--:B------:R-:W-:Y:S01]  /*5500*/  FMUL.FTZ R8, R7, R4.reuse ;  /* 0x0000000407087220 */ /* 0x080fe20000410000 */
[----:B------:R-:W-:Y:S01]  /*5510*/  LOP3.LUT R10, R10, 0xffff0000, RZ, 0xc0, !PT ;  /* 0xffff00000a0a7812 */ /* 0x000fe200078ec0ff */
[C---:B------:R-:W-:Y:S01]  /*5520*/  FMUL.FTZ R7, R14.reuse, R13 ;  /* 0x0000000d0e077220 */ /* 0x040fe20000410000 */
[----:B------:R-:W-:Y:S01]  /*5530*/  FMUL.FTZ R14, R14, R11 ;  /* 0x0000000b0e0e7220 */ /* 0x000fe20000410000 */
[C---:B------:R-:W-:Y:S01]  /*5540*/  FFMA.FTZ R8, R6.reuse, R5, R8 ;  /* 0x0000000506087223 */ /* 0x040fe20000010008 */
[----:B------:R-:W-:Y:S01]  /*5550*/  FFMA.FTZ R9, R6, R4, -R9 ;  /* 0x0000000406097223 */ /* 0x000fe20000010809 */
[C---:B------:R-:W-:Y:S01]  /*5560*/  FFMA.FTZ R4, R10.reuse, R11, -R7 ;  /* 0x0000000b0a047223 */ /* 0x040fe20000010807 */
        /* <DEDUP_REMOVED lines=11> */
[----:B------:R-:W-:Y:S01]  /*5620*/  F2FP.BF16.F32.PACK_AB R12, R95, R96 ;  /* 0x000000605f0c723e */ /* 0x000fe200000010ff */
[----:B------:R-:W-:-:S02]  /*5630*/  IMAD.MOV.U32 R14, RZ, RZ, R5 ;  /* 0x000000ffff0e7224 */ /* 0x000fc400078e0005 */
[----:B------:R-:W-:-:S07]  /*5640*/  IMAD.MOV.U32 R15, RZ, RZ, R32 ;  /* 0x000000ffff0f7224 */ /* 0x000fce00078e0020 */
.L_x_3897:
[----:B------:R-:W-:Y:S05]  /*5650*/  BSYNC B2 ;  /* 0x0000000000027941 */ /* 0x000fea0003800000 */
.L_x_3896:
[----:B--2---:R4:W-:Y:S04]  /*5660*/  ST.E.128 desc[UR44][R70.64], R8 ;  /* 0x0000000846007985 */ /* 0x0049e8000c101d2c */
[----:B---3--:R4:W-:Y:S02]  /*5670*/  @!P5 ST.E.128 desc[UR44][R72.64], R12 ;  /* 0x0000000c4800d985 */ /* 0x0089e4000c101d2c */
.L_x_3895:
[----:B------:R-:W-:Y:S05]  /*5680*/  BSYNC B1 ;  /* 0x0000000000017941 */ /* 0x000fea0003800000 */
.L_x_3894:
[----:B------:R-:W-:-:S03]  /*5690*/  UMOV UR4, 0xffffffff ;  /* 0xffffffff00047882 */ /* 0x000fc60000000000 */
[----:B------:R-:W-:Y:S05]  /*56a0*/  BRA.DIV UR4, `(.L_x_3898) ;  /* 0x0000035e04787947 */ /* 0x000fea000b800000 */
[----:B-1----:R-:W1:Y:S04]  /*56b0*/  SHFL.IDX PT, R80, R80, 0x1, 0x1c1f ;  /* 0x003c1f0050507f89 */ /* 0x002e6800000e0000 */
[----:B----4-:R4:W0:Y:S02]  /*56c0*/  SHFL.IDX PT, R14, R79, 0x1, 0x1c1f ;  /* 0x003c1f004f0e7f89 */ /* 0x01082400000e0000 */
.L_x_4249:
[----:B------:R-:W-:Y:S01]  /*56d0*/  ISETP.GE.OR P0, PT, R175, R78, P0 ;  /* 0x0000004eaf00720c */ /* 0x000fe20000706670 */
[----:B0-----:R-:W-:Y:S02]  /*56e0*/  IMAD.MOV.U32 R12, RZ, RZ, R14 ;  /* 0x000000ffff0c7224 */ /* 0x001fe400078e000e */
[----:B-1----:R-:W-:-:S10]  /*56f0*/  IMAD.MOV.U32 R13, RZ, RZ, R80 ;  /* 0x000000ffff0d7224 */ /* 0x002fd400078e0050 */
[----:B------:R-:W-:Y:S05]  /*5700*/  @P0 BRA `(.L_x_3881) ;  /* 0x0000000800e80947 */ /* 0x000fea0003800000 */
[----:B------:R-:W0:Y:S01]  /*5710*/  LDC R32, c[0x0][0x2f4] ;  /* 0x0000bd00ff207b82 */ /* 0x000e220000000800 */
[----:B------:R-:W-:Y:S01]  /*5720*/  IMAD.SHL.U32 R15, R65, 0x8, RZ ;  /* 0x00000008410f7824 */ /* 0x000fe200078e00ff */
[----:B------:R-:W-:Y:S03]  /*5730*/  BSSY B1, `(.L_x_3899) ;  /* 0x000006f000017945 */ /* 0x000fe60003800000 */
[----:B------:R-:W-:-:S04]  /*5740*/  IMAD.WIDE R14, R15, 0x2, R12 ;  /* 0x000000020f0e7825 */ /* 0x000fc800078e020c */
[----:B0-----:R-:W-:-:S05]  /*5750*/  @P1 IMAD.IADD R81, R32, 0x1, -R81 ;  /* 0x0000000120511824 */ /* 0x001fca00078e0a51 */
[----:B------:R-:W-:-:S04]  /*5760*/  SHF.R.S32.HI R4, RZ, 0x1f, R81 ;  /* 0x0000001fff047819 */ /* 0x000fc80000011451 */
[----:B------:R-:W-:-:S04]  /*5770*/  LEA.HI R4, R4, R81, RZ, 0x4 ;  /* 0x0000005104047211 */ /* 0x000fc800078f20ff */
[----:B------:R-:W-:-:S05]  /*5780*/  LEA.HI.SX32 R4, R4, R65, 0x1c ;  /* 0x0000004104047211 */ /* 0x000fca00078fe2ff */
[----:B------:R-:W-:-:S05]  /*5790*/  IMAD.SHL.U32 R33, R4, 0x8, RZ ;  /* 0x0000000804217824 */ /* 0x000fca00078e00ff */
[----:B------:R-:W-:-:S04]  /*57a0*/  LOP3.LUT R4, R206, 0x38, R33, 0xf8, !PT ;  /* 0x00000038ce047812 */ /* 0x000fc800078ef821 */
[----:B------:R-:W-:-:S05]  /*57b0*/  LOP3.LUT R5, R4, R207, RZ, 0x3c, !PT ;  /* 0x000000cf04057212 */ /* 0x000fca00078e3cff */
[----:B------:R-:W-:Y:S02]  /*57c0*/  IMAD.IADD R4, R208, 0x1, R5 ;  /* 0x00000001d0047824 */ /* 0x000fe400078e0205 */
[C---:B------:R-:W-:Y:S02]  /*57d0*/  IMAD R5, R153.reuse, 0x1800, R67 ;  /* 0x0000180099057824 */ /* 0x040fe400078e0243 */
[----:B------:R-:W-:Y:S02]  /*57e0*/  IMAD R7, R153, 0x1800, R4 ;  /* 0x0000180099077824 */ /* 0x000fe400078e0204 */
[--C-:B------:R-:W-:Y:S02]  /*57f0*/  IMAD R5, R5, 0x2, R2.reuse ;  /* 0x0000000205057824 */ /* 0x100fe400078e0202 */
[----:B------:R-:W-:-:S04]  /*5800*/  IMAD R8, R7, 0x2, R2 ;  /* 0x0000000207087824 */ /* 0x000fc800078e0202 */
[----:B------:R-:W0:Y:S04]  /*5810*/  LDS.128 R4, [R5+0x1c400] ;  /* 0x01c4000005047984 */ /* 0x000e280000000c00 */
[----:B------:R-:W1:Y:S01]  /*5820*/  LDS.128 R8, [R8+0x1c400] ;  /* 0x01c4000008087984 */ /* 0x000e620000000c00 */
[----:B------:R-:W-:Y:S05]  /*5830*/  @P4 BRA `(.L_x_3900) ;  /* 0x0000000400784947 */ /* 0x000fea0003800000 */
[----:B------:R-:W-:Y:S01]  /*5840*/  SHF.R.U32.HI R81, RZ, 0x10, R37 ;  /* 0x00000010ff517819 */ /* 0x000fe20000011625 */
[----:B-1----:R-:W-:Y:S01]  /*5850*/  IMAD.U32 R35, R8, 0x10000, RZ ;  /* 0x0001000008237824 */ /* 0x002fe200078e00ff */
[----:B------:R-:W-:Y:S01]  /*5860*/  SHF.R.U32.HI R70, RZ, 0x10, R41 ;  /* 0x00000010ff467819 */ /* 0x000fe20000011629 */
[----:B0-----:R-:W-:Y:S01]  /*5870*/  IMAD.U32 R34, R4, 0x10000, RZ ;  /* 0x0001000004227824 */ /* 0x001fe200078e00ff */
[----:B------:R-:W-:Y:S02]  /*5880*/  PRMT R90, R90, 0x5410, R81 ;  /* 0x000054105a5a7816 */ /* 0x000fe40000000051 */
[----:B------:R-:W-:Y:S02]  /*5890*/  PRMT R87, R87, 0x5410, R70 ;  /* 0x0000541057577816 */ /* 0x000fe40000000046 */
[----:B--2---:R-:W-:Y:S01]  /*58a0*/  SHF.R.U64 R73, R40, 0x10, R41 ;  /* 0x0000001028497819 */ /* 0x004fe20000001229 */
[----:B------:R-:W-:Y:S01]  /*58b0*/  IMAD.U32 R40, R9, 0x10000, RZ ;  /* 0x0001000009287824 */ /* 0x000fe200078e00ff */
[--C-:B------:R-:W-:Y:S01]  /*58c0*/  SHF.R.U64 R71, R42, 0x10, R43.reuse ;  /* 0x000000102a477819 */ /* 0x100fe2000000122b */
[----:B------:R-:W-:Y:S01]  /*58d0*/  IMAD.U32 R42, R11, 0x10000, RZ ;  /* 0x000100000b2a7824 */ /* 0x000fe200078e00ff */
[----:B---3--:R-:W-:-:S02]  /*58e0*/  SHF.R.U32.HI R72, RZ, 0x10, R43 ;  /* 0x00000010ff487819 */ /* 0x008fc4000001162b */
[----:B------:R-:W-:Y:S01]  /*58f0*/  LOP3.LUT R41, R9, 0xffff0000, RZ, 0xc0, !PT ;  /* 0xffff000009297812 */ /* 0x000fe200078ec0ff */
[----:B------:R-:W-:Y:S01]  /*5900*/  IMAD.U32 R9, R90, 0x10000, RZ ;  /* 0x000100005a097824 */ /* 0x000fe200078e00ff */
[----:B------:R-:W-:Y:S01]  /*5910*/  LOP3.LUT R43, R11, 0xffff0000, RZ, 0xc0, !PT ;  /* 0xffff00000b2b7812 */ /* 0x000fe200078ec0ff */
[----:B------:R-:W-:Y:S01]  /*5920*/  IMAD.U32 R11, R87, 0x10000, RZ ;  /* 0x00010000570b7824 */ /* 0x000fe200078e00ff */
[----:B------:R-:W-:Y:S02]  /*5930*/  SHF.R.U32.HI R80, RZ, 0x10, R39 ;  /* 0x00000010ff507819 */ /* 0x000fe40000011627 */
[----:B------:R-:W-:Y:S01]  /*5940*/  SHF.R.U64 R92, R36, 0x10, R37 ;  /* 0x00000010245c7819 */ /* 0x000fe20000001225 */
[----:B------:R-:W-:Y:S01]  /*5950*/  IMAD.U32 R37, R5, 0x10000, RZ ;  /* 0x0001000005257824 */ /* 0x000fe200078e00ff */
[----:B------:R-:W-:Y:S01]  /*5960*/  PRMT R85, R85, 0x5410, R72 ;  /* 0x0000541055557816 */ /* 0x000fe20000000048 */
[C---:B------:R-:W-:Y:S01]  /*5970*/  FMUL.FTZ R70, R40.reuse, R11 ;  /* 0x0000000b28467220 */ /* 0x040fe20000410000 */
[----:B------:R-:W-:Y:S01]  /*5980*/  LOP3.LUT R87, R87, 0xffff0000, RZ, 0xc0, !PT ;  /* 0xffff000057577812 */ /* 0x000fe200078ec0ff */
[-C--:B------:R-:W-:Y:S01]  /*5990*/  FMUL.FTZ R72, R40, R9.reuse ;  /* 0x0000000928487220 */ /* 0x080fe20000410000 */
[----:B------:R-:W-:Y:S01]  /*59a0*/  PRMT R83, R83, 0x5410, R80 ;  /* 0x0000541053537816 */ /* 0x000fe20000000050 */
[C---:B------:R-:W-:Y:S01]  /*59b0*/  FFMA.FTZ R9, R37.reuse, R9, -R70 ;  /* 0x0000000925097223 */ /* 0x040fe20000010846 */
[----:B----4-:R-:W-:Y:S01]  /*59c0*/  SHF.R.U64 R79, R38, 0x10, R39 ;  /* 0x00000010264f7819 */ /* 0x010fe20000001227 */
[----:B------:R-:W-:Y:S01]  /*59d0*/  FFMA.FTZ R11, R37, R11, R72 ;  /* 0x0000000b250b7223 */ /* 0x000fe20000010048 */
[----:B------:R-:W-:Y:S01]  /*59e0*/  LOP3.LUT R90, R90, 0xffff0000, RZ, 0xc0, !PT ;  /* 0xffff00005a5a7812 */ /* 0x000fe200078ec0ff */
[----:B------:R-:W-:Y:S01]  /*59f0*/  IMAD.U32 R40, R85, 0x10000, RZ ;  /* 0x0001000055287824 */ /* 0x000fe200078e00ff */
[----:B------:R-:W-:Y:S01]  /*5a00*/  LOP3.LUT R38, R5, 0xffff0000, RZ, 0xc0, !PT ;  /* 0xffff000005267812 */ /* 0x000fe200078ec0ff */
[----:B------:R-:W-:Y:S01]  /*5a10*/  IMAD.U32 R37, R83, 0x10000, RZ ;  /* 0x0001000053257824 */ /* 0x000fe200078e00ff */
[----:B------:R-:W-:Y:S01]  /*5a20*/  PRMT R84, R84, 0x5410, R71 ;  /* 0x0000541054547816 */ /* 0x000fe20000000047 */
[C---:B------:R-:W-:Y:S01]  /*5a30*/  FMUL.FTZ R71, R41.reuse, R87 ;  /* 0x0000005729477220 */ /* 0x040fe20000410000 */
[----:B------:R-:W-:Y:S01]  /*5a40*/  FMUL.FTZ R41, R41, R90 ;  /* 0x0000005a29297220 */ /* 0x000fe20000410000 */
[----:B------:R-:W-:-:S02]  /*5a50*/  IMAD.U32 R39, R7, 0x10000, RZ ;  /* 0x0001000007277824 */ /* 0x000fc400078e00ff */
[----:B------:R-:W-:Y:S01]  /*5a60*/  FMUL.FTZ R70, R42, R40 ;  /* 0x000000282a467220 */ /* 0x000fe20000410000 */
[----:B------:R-:W-:Y:S01]  /*5a70*/  FFMA.FTZ R90, R38, R90, -R71 ;  /* 0x0000005a265a7223 */ /* 0x000fe20000010847 */
[----:B------:R-:W-:Y:S01]  /*5a80*/  LOP3.LUT R85, R85, 0xffff0000, RZ, 0xc0, !PT ;  /* 0xffff000055557812 */ /* 0x000fe200078ec0ff */
[-C--:B------:R-:W-:Y:S01]  /*5a90*/  FMUL.FTZ R71, R42, R37.reuse ;  /* 0x000000252a477220 */ /* 0x080fe20000410000 */
[----:B------:R-:W-:Y:S01]  /*5aa0*/  PRMT R86, R86, 0x5410, R73 ;  /* 0x0000541056567816 */ /* 0x000fe20000000049 */
[----:B------:R-:W-:Y:S01]  /*5ab0*/  FFMA.FTZ R70, R39, R37, -R70 ;  /* 0x0000002527467223 */ /* 0x000fe20000010846 */
[----:B------:R-:W-:Y:S01]  /*5ac0*/  LOP3.LUT R83, R83, 0xffff0000, RZ, 0xc0, !PT ;  /* 0xffff000053537812 */ /* 0x000fe200078ec0ff */
[----:B------:R-:W-:Y:S01]  /*5ad0*/  FFMA.FTZ R71, R39, R40, R71 ;  /* 0x0000002827477223 */ /* 0x000fe20000010047 */
[----:B------:R-:W-:Y:S01]  /*5ae0*/  LOP3.LUT R36, R7, 0xffff0000, RZ, 0xc0, !PT ;  /* 0xffff000007247812 */ /* 0x000fe200078ec0ff */
[----:B------:R-:W-:Y:S01]  /*5af0*/  FFMA.FTZ R42, R38, R87, R41 ;  /* 0x00000057262a7223 */ /* 0x000fe20000010029 */
[----:B------:R-:W-:Y:S01]  /*5b00*/  PRMT R89, R89, 0x5410, R92 ;  /* 0x0000541059597816 */ /* 0x000fe2000000005c */
[----:B------:R-:W-:Y:S01]  /*5b10*/  FMUL.FTZ R39, R43, R85 ;  /* 0x000000552b277220 */ /* 0x000fe20000410000 */
[----:B------:R-:W-:-:S02]  /*5b20*/  IMAD.U32 R38, R86, 0x10000, RZ ;  /* 0x0001000056267824 */ /* 0x000fc400078e00ff */
[-C--:B------:R-:W-:Y:S01]  /*5b30*/  FMUL.FTZ R43, R43, R83.reuse ;  /* 0x000000532b2b7220 */ /* 0x080fe20000410000 */
[----:B------:R-:W-:Y:S01]  /*5b40*/  LOP3.LUT R8, R8, 0xffff0000, RZ, 0xc0, !PT ;  /* 0xffff000008087812 */ /* 0x000fe200078ec0ff */
[----:B------:R-:W-:Y:S02]  /*5b50*/  IMAD.U32 R37, R89, 0x10000, RZ ;  /* 0x0001000059257824 */ /* 0x000fe400078e00ff */
[----:B------:R-:W-:Y:S01]  /*5b60*/  FFMA.FTZ R83, R36, R83, -R39 ;  /* 0x0000005324537223 */ /* 0x000fe20000010827 */
[----:B------:R-:W-:Y:S01]  /*5b70*/  LOP3.LUT R39, R86, 0xffff0000, RZ, 0xc0, !PT ;  /* 0xffff000056277812 */ /* 0x000fe200078ec0ff */
[----:B------:R-:W-:Y:S01]  /*5b80*/  FMUL.FTZ R41, R35, R38 ;  /* 0x0000002623297220 */ /* 0x000fe20000410000 */
[----:B------:R-:W-:Y:S01]  /*5b90*/  LOP3.LUT R89, R89, 0xffff0000, RZ, 0xc0, !PT ;  /* 0xffff000059597812 */ /* 0x000fe200078ec0ff */
[----:B------:R-:W-:Y:S01]  /*5ba0*/  FMUL.FTZ R35, R35, R37 ;  /* 0x0000002523237220 */ /* 0x000fe20000410000 */
[----:B------:R-:W-:Y:S01]  /*5bb0*/  PRMT R88, R88, 0x5410, R79 ;  /* 0x0000541058587816 */ /* 0x000fe2000000004f */
[----:B------:R-:W-:Y:S01]  /*5bc0*/  FFMA.FTZ R40, R36, R85, R43 ;  /* 0x0000005524287223 */ /* 0x000fe2000001002b */
[----:B------:R-:W-:Y:S01]  /*5bd0*/  FFMA.FTZ R41, R34, R37, -R41 ;  /* 0x0000002522297223 */ /* 0x000fe20000010829 */
[----:B------:R-:W-:Y:S01]  /*5be0*/  LOP3.LUT R4, R4, 0xffff0000, RZ, 0xc0, !PT ;  /* 0xffff000004047812 */ /* 0x000fe200078ec0ff */
[C---:B------:R-:W-:Y:S01]  /*5bf0*/  IMAD.U32 R5, R6.reuse, 0x10000, RZ ;  /* 0x0001000006057824 */ /* 0x040fe200078e00ff */
[----:B------:R-:W-:Y:S01]  /*5c00*/  LOP3.LUT R7, R6, 0xffff0000, RZ, 0xc0, !PT ;  /* 0xffff000006077812 */ /* 0x000fe200078ec0ff */
[C---:B------:R-:W-:Y:S01]  /*5c10*/  FMUL.FTZ R43, R8.reuse, R39 ;  /* 0x00000027082b7220 */ /* 0x040fe20000410000 */
[----:B------:R-:W-:Y:S01]  /*5c20*/  FMUL.FTZ R37, R8, R89 ;  /* 0x0000005908257220 */ /* 0x000fe20000410000 */
[C---:B------:R-:W-:Y:S01]  /*5c30*/  IMAD.U32 R6, R10.reuse, 0x10000, RZ ;  /* 0x000100000a067824 */ /* 0x040fe200078e00ff */
[----:B------:R-:W-:Y:S01]  /*5c40*/  LOP3.LUT R10, R10, 0xffff0000, RZ, 0xc0, !PT ;  /* 0xffff00000a0a7812 */ /* 0x000fe200078ec0ff */
[----:B------:R-:W-:-:S02]  /*5c50*/  IMAD.U32 R8, R88, 0x10000, RZ ;  /* 0x0001000058087824 */ /* 0x000fc400078e00ff */
[----:B------:R-:W-:Y:S01]  /*5c60*/  FFMA.FTZ R35, R34, R38, R35 ;  /* 0x0000002622237223 */ /* 0x000fe20000010023 */
[----:B------:R-:W-:Y:S01]  /*5c70*/  LOP3.LUT R88, R88, 0xffff0000, RZ, 0xc0, !PT ;  /* 0xffff000058587812 */ /* 0x000fe200078ec0ff */
[C---:B------:R-:W-:Y:S01]  /*5c80*/  IMAD.U32 R34, R84.reuse, 0x10000, RZ ;  /* 0x0001000054227824 */ /* 0x040fe200078e00ff */
[----:B------:R-:W-:Y:S01]  /*5c90*/  LOP3.LUT R84, R84, 0xffff0000, RZ, 0xc0, !PT ;  /* 0xffff000054547812 */ /* 0x000fe200078ec0ff */
[C---:B------:R-:W-:Y:S01]  /*5ca0*/  FFMA.FTZ R36, R4.reuse, R89, -R43 ;  /* 0x0000005904247223 */ /* 0x040fe2000001082b */
[----:B------:R-:W-:Y:S01]  /*5cb0*/  FFMA.FTZ R4, R4, R39, R37 ;  /* 0x0000002704047223 */ /* 0x000fe20000010025 */
[----:B------:R-:W-:Y:S01]  /*5cc0*/  FMUL.FTZ R37, R6, R8 ;  /* 0x0000000806257220 */ /* 0x000fe20000410000 */
[----:B------:R-:W-:Y:S01]  /*5cd0*/  FMUL.FTZ R39, R10, R88 ;  /* 0x000000580a277220 */ /* 0x000fe20000410000 */
[----:B------:R-:W-:Y:S01]  /*5ce0*/  FMUL.FTZ R38, R6, R34 ;  /* 0x0000002206267220 */ /* 0x000fe20000410000 */
[----:B------:R-:W-:Y:S01]  /*5cf0*/  FMUL.FTZ R6, R10, R84 ;  /* 0x000000540a067220 */ /* 0x000fe20000410000 */
[----:B------:R-:W-:Y:S01]  /*5d00*/  FFMA.FTZ R37, R5, R34, R37 ;  /* 0x0000002205257223 */ /* 0x000fe20000010025 */
[----:B------:R-:W-:Y:S01]  /*5d10*/  FFMA.FTZ R84, R7, R84, R39 ;  /* 0x0000005407547223 */ /* 0x000fe20000010027 */
[----:B------:R-:W-:Y:S01]  /*5d20*/  FFMA.FTZ R38, R5, R8, -R38 ;  /* 0x0000000805267223 */ /* 0x000fe20000010826 */
[----:B------:R-:W-:Y:S01]  /*5d30*/  FFMA.FTZ R5, R7, R88, -R6 ;  /* 0x0000005807057223 */ /* 0x000fe20000010806 */
[----:B------:R-:W-:-:S02]  /*5d40*/  F2FP.BF16.F32.PACK_AB R9, R90, R9 ;  /* 0x000000095a09723e */ /* 0x000fc400000010ff */
[----:B------:R-:W-:Y:S02]  /*5d50*/  F2FP.BF16.F32.PACK_AB R8, R36, R41 ;  /* 0x000000292408723e */ /* 0x000fe400000010ff */
[----:B------:R-:W-:Y:S02]  /*5d60*/  F2FP.BF16.F32.PACK_AB R11, R42, R11 ;  /* 0x0000000b2a0b723e */ /* 0x000fe400000010ff */
[----:B------:R-:W-:Y:S01]  /*5d70*/  F2FP.BF16.F32.PACK_AB R10, R4, R35 ;  /* 0x00000023040a723e */ /* 0x000fe200000010ff */
[----:B------:R-:W-:Y:S01]  /*5d80*/  IMAD.MOV.U32 R4, RZ, RZ, R8 ;  /* 0x000000ffff047224 */ /* 0x000fe200078e0008 */
        /* <DEDUP_REMOVED lines=9> */
.L_x_3900:
[----:B------:R-:W-:Y:S05]  /*5e20*/  BSYNC B1 ;  /* 0x0000000000017941 */ /* 0x000fea0003800000 */
.L_x_3899:
[----:B0-----:R0:W-:Y:S01]  /*5e30*/  ST.E.128 desc[UR44][R14.64], R4 ;  /* 0x000000040e007985 */ /* 0x0011e2000c101d2c */
[----:B------:R-:W-:-:S13]  /*5e40*/  ISETP.GE.AND P0, PT, R33, R32, PT ;  /* 0x000000202100720c */ /* 0x000fda0003f06270 */
[----:B------:R-:W-:Y:S05]  /*5e50*/  @P0 BRA `(.L_x_3881) ;  /* 0x0000000400140947 */ /* 0x000fea0003800000 */
[----:B------:R-:W-:-:S05]  /*5e60*/  IMAD.WIDE R12, R33, 0x2, R12 ;  /* 0x00000002210c7825 */ /* 0x000fca00078e020c */
[----:B-1----:R1:W-:Y:S01]  /*5e70*/  ST.E.128 desc[UR44][R12.64], R8 ;  /* 0x000000080c007985 */ /* 0x0023e2000c101d2c */
[----:B------:R-:W-:Y:S05]  /*5e80*/  BRA `(.L_x_3881) ;  /* 0x0000000400087947 */ /* 0x000fea0003800000 */
.L_x_3862:
[----:B------:R-:W-:-:S13]  /*5e90*/  ISETP.NE.AND P3, PT, R58, 0x3, PT ;  /* 0x000000033a00780c */ /* 0x000fda0003f65270 */
[----:B------:R-:W-:Y:S05]  /*5ea0*/  @!P3 BRA `(.L_x_3901) ;  /* 0x000000000004b947 */ /* 0x000fea0003800000 */
[----:B------:R-:W-:Y:S01]  /*5eb0*/  BPT.TRAP 0x1 ;  /* 0x000000040000795c */ /* 0x000fe20000300000 */
.L_x_3901:
[----:B------:R-:W-:Y:S01]  /*5ec0*/  IMAD R69, R153, 0x8, R2 ;  /* 0x0000000899457824 */ /* 0x000fe200078e0202 */
[----:B------:R-:W-:Y:S01]  /*5ed0*/  SHF.L.U32 R82, R159, 0x1f, RZ ;  /* 0x0000001f9f527819 */ /* 0x000fe200000006ff */
[----:B------:R-:W-:Y:S01]  /*5ee0*/  BSSY B1, `(.L_x_3902) ;  /* 0x0000004000017945 */ /* 0x000fe20003800000 */
[----:B------:R-:W-:Y:S02]  /*5ef0*/  SHF.R.S32.HI R76, RZ, 0x1f, R75 ;  /* 0x0000001fff4c7819 */ /* 0x000fe4000001144b */
[----:B------:R-:W0:Y:S02]  /*5f00*/  SYNCS.PHASECHK.TRANS64.TRYWAIT P0, [R69+URZ+0x32490], R82 ;  /* 0x03249052450075a7 */ /* 0x000e24000800017f */
[----:B0-----:R-:W-:Y:S05]  /*5f10*/  @!P0 BRA `(.L_x_3903) ;  /* 0x0000035400a48947 */ /* 0x001fea0003800000 */
.L_x_4250:
[----:B------:R-:W-:Y:S05]  /*5f20*/  BSYNC B1 ;  /* 0x0000000000017941 */ /* 0x000fea0003800000 */
.L_x_3902:
        /* <DEDUP_REMOVED lines=17> */
[----:B------:R-:W-:Y:S02]  /*6040*/  UMOV UR4, 0xffffffff ;  /* 0xffffffff00047882 */ /* 0x000fe40000000000 */
[----:B------:R-:W-:Y:S01]  /*6050*/  ISETP.GE.AND P0, PT, R34, 0x1, PT ;  /* 0x000000012200780c */ /* 0x000fe20003f06270 */
[----:B------:R-:W-:Y:S01]  /*6060*/  IMAD R5, R156, UR5, R5 ;  /* 0x000000059c057c24 */ /* 0x000fe2000f8e0205 */
[----:B------:R-:W-:-:S04]  /*6070*/  LEA R10, P4, R4, UR6, 0x1 ;  /* 0x00000006040a7c11 */ /* 0x000fc8000f8808ff */
[----:B------:R-:W-:Y:S01]  /*6080*/  LEA.HI.X R32, R4, UR7, R5, 0x1, P4 ;  /* 0x0000000704207c11 */ /* 0x000fe2000a0f0c05 */
[----:B------:R-:W-:Y:S08]  /*6090*/  BRA.DIV UR4, `(.L_x_3904) ;  /* 0x0000035604587947 */ /* 0x000ff0000b800000 */
[----:B------:R1:W2:Y:S04]  /*60a0*/  SHFL.IDX PT, R33, R32, RZ, 0x1c1f ;  /* 0x001c1fff20217589 */ /* 0x0002a800000e0000 */
[----:B------:R1:W3:Y:S02]  /*60b0*/  SHFL.IDX PT, R14, R10, RZ, 0x1c1f ;  /* 0x001c1fff0a0e7589 */ /* 0x0002e400000e0000 */
.L_x_4254:
[----:B------:R-:W-:Y:S04]  /*60c0*/  BSSY B1, `(.L_x_3905) ;  /* 0x000000d000017945 */ /* 0x000fe80003800000 */
[----:B------:R-:W-:Y:S05]  /*60d0*/  @!P0 BRA `(.L_x_3906) ;  /* 0x00000000002c8947 */ /* 0x000fea0003800000 */
[----:B------:R-:W-:Y:S02]  /*60e0*/  ULDC UR4, c[0x0][0x2f4] ;  /* 0x0000bd0000047ab9 */ /* 0x000fe40000000800 */
[----:B------:R-:W-:Y:S02]  /*60f0*/  ISETP.GE.AND P4, PT, R22, UR4, PT ;  /* 0x0000000416007c0c */ /* 0x000fe4000bf86270 */
[----:B------:R-:W-:-:S11]  /*6100*/  ISETP.GE.AND P0, PT, R152, UR4, PT ;  /* 0x0000000498007c0c */ /* 0x000fd6000bf06270 */
[----:B------:R-:W4:Y:S01]  /*6110*/  @!P4 LDS.128 R4, [R84] ;  /* 0x000000005404c984 */ /* 0x000f220000000c00 */
[----:B---3--:R-:W-:-:S04]  /*6120*/  @!P4 LEA R8, P5, R22, R14, 0x1 ;  /* 0x0000000e1608c211 */ /* 0x008fc800078a08ff */
[----:B--2---:R-:W-:-:S05]  /*6130*/  @!P4 LEA.HI.X R9, R22, R33, R23, 0x1, P5 ;  /* 0x000000211609c211 */ /* 0x004fca00028f0c17 */
[----:B----4-:R2:W-:Y:S04]  /*6140*/  @!P4 ST.E.128 desc[UR44][R8.64], R4 ;  /* 0x000000040800c985 */ /* 0x0105e8000c101d2c */
[----:B------:R-:W3:Y:S01]  /*6150*/  @!P0 LDS.128 R4, [R83] ;  /* 0x0000000053048984 */ /* 0x000ee20000000c00 */
[----:B--2---:R-:W-:-:S04]  /*6160*/  @!P0 LEA R8, P4, R152, R14, 0x1 ;  /* 0x0000000e98088211 */ /* 0x004fc800078808ff */
[----:B------:R-:W-:-:S05]  /*6170*/  @!P0 LEA.HI.X R9, R152, R33, R157, 0x1, P4 ;  /* 0x0000002198098211 */ /* 0x000fca00020f0c9d */
[----:B---3--:R4:W-:Y:S04]  /*6180*/  @!P0 ST.E.128 desc[UR44][R8.64], R4 ;  /* 0x0000000408008985 */ /* 0x0089e8000c101d2c */
.L_x_3906:
[----:B------:R-:W-:Y:S05]  /*6190*/  BSYNC B1 ;  /* 0x0000000000017941 */ /* 0x000fea0003800000 */
.L_x_3905:
[----:B------:R-:W-:-:S03]  /*61a0*/  UMOV UR4, 0xffffffff ;  /* 0xffffffff00047882 */ /* 0x000fc60000000000 */
[----:B------:R-:W-:Y:S05]  /*61b0*/  BRA.DIV UR4, `(.L_x_3907) ;  /* 0x0000035604587947 */ /* 0x000fea000b800000 */
[----:B--2---:R2:W0:Y:S04]  /*61c0*/  SHFL.IDX PT, R33, R32, 0x1, 0x1c1f ;  /* 0x003c1f0020217f89 */ /* 0x00442800000e0000 */
[----:B---3--:R2:W3:Y:S02]  /*61d0*/  SHFL.IDX PT, R14, R10, 0x1, 0x1c1f ;  /* 0x003c1f000a0e7f89 */ /* 0x0084e400000e0000 */
.L_x_4258:
[----:B------:R-:W-:-:S13]  /*61e0*/  ISETP.GE.AND P0, PT, R34, 0x41, PT ;  /* 0x000000412200780c */ /* 0x000fda0003f06270 */
[----:B------:R-:W-:Y:S05]  /*61f0*/  @!P0 BRA `(.L_x_3881) ;  /* 0x00000000002c8947 */ /* 0x000fea0003800000 */
[----:B------:R-:W-:Y:S02]  /*6200*/  ULDC UR4, c[0x0][0x2f4] ;  /* 0x0000bd0000047ab9 */ /* 0x000fe40000000800 */
[----:B------:R-:W-:Y:S02]  /*6210*/  ISETP.GE.AND P5, PT, R22, UR4, PT ;  /* 0x0000000416007c0c */ /* 0x000fe4000bfa6270 */
[----:B------:R-:W-:-:S11]  /*6220*/  ISETP.GE.AND P0, PT, R152, UR4, PT ;  /* 0x0000000498007c0c */ /* 0x000fd6000bf06270 */
[----:B----4-:R-:W4:Y:S01]  /*6230*/  @!P5 LDS.128 R4, [R84+0x2000] ;  /* 0x002000005404d984 */ /* 0x010f220000000c00 */
[----:B---3--:R-:W-:-:S04]  /*6240*/  @!P5 LEA R8, P4, R22, R14, 0x1 ;  /* 0x0000000e1608d211 */ /* 0x008fc800078808ff */
[----:B0-----:R-:W-:-:S05]  /*6250*/  @!P5 LEA.HI.X R9, R22, R33, R23, 0x1, P4 ;  /* 0x000000211609d211 */ /* 0x001fca00020f0c17 */
[----:B----4-:R0:W-:Y:S04]  /*6260*/  @!P5 ST.E.128 desc[UR44][R8.64], R4 ;  /* 0x000000040800d985 */ /* 0x0101e8000c101d2c */
[----:B------:R-:W3:Y:S01]  /*6270*/  @!P0 LDS.128 R4, [R83+0x2000] ;  /* 0x0020000053048984 */ /* 0x000ee20000000c00 */
[----:B0-----:R-:W-:-:S04]  /*6280*/  @!P0 LEA R8, P4, R152, R14, 0x1 ;  /* 0x0000000e98088211 */ /* 0x001fc800078808ff */
[----:B------:R-:W-:-:S05]  /*6290*/  @!P0 LEA.HI.X R9, R152, R33, R157, 0x1, P4 ;  /* 0x0000002198098211 */ /* 0x000fca00020f0c9d */
[----:B---3--:R0:W-:Y:S04]  /*62a0*/  @!P0 ST.E.128 desc[UR44][R8.64], R4 ;  /* 0x0000000408008985 */ /* 0x0081e8000c101d2c */
.L_x_3881:
[----:B------:R-:W-:Y:S05]  /*62b0*/  BSYNC B0 ;  /* 0x0000000000007941 */ /* 0x000fea0003800000 */
.L_x_3861:
[----:B0---4-:R-:W0:Y:S01]  /*62c0*/  S2R R4, SR_TID.X ;  /* 0x0000000000047919 */ /* 0x011e220000002100 */
[----:B------:R-:W-:Y:S01]  /*62d0*/  @!PT LDS RZ, [RZ] ;  /* 0x00000000fffff984 */ /* 0x000fe20000000800 */
[----:B------:R-:W-:Y:S01]  /*62e0*/  @!PT LDS RZ, [RZ] ;  /* 0x00000000fffff984 */ /* 0x000fe20000000800 */
[----:B------:R-:W-:Y:S01]  /*62f0*/  @!PT LDS RZ, [RZ] ;  /* 0x00000000fffff984 */ /* 0x000fe20000000800 */
[----:B------:R-:W-:Y:S01]  /*6300*/  @!PT LDS RZ, [RZ] ;  /* 0x00000000fffff984 */ /* 0x000fe20000000800 */
[----:B------:R4:W-:Y:S06]  /*6310*/  MEMBAR.ALL.CTA ;  /* 0x0000000000007992 */ /* 0x0009ec0000008000 */
[----:B----4-:R-:W4:Y:S01]  /*6320*/  FENCE.VIEW.ASYNC.S ;  /* 0x00000000000073c6 */ /* 0x010f220000000000 */
[----:B------:R-:W-:Y:S05]  /*6330*/  WARPSYNC.ALL ;  /* 0x0000000000007948 */ /* 0x000fea0003800000 */
[----:B------:R-:W-:Y:S01]  /*6340*/  BSSY B0, `(.L_x_3908) ;  /* 0x0000008000007945 */ /* 0x000fe20003800000 */
[----:B----4-:R4:W-:Y:S01]  /*6350*/  BAR.SYNC.DEFER_BLOCKING R54, 0x80 ;  /* 0x000200360000751d */ /* 0x0109e20000010000 */
[----:B0-----:R-:W-:-:S13]  /*6360*/  LOP3.LUT P0, RZ, R4, 0x7f, RZ, 0xc0, !PT ;  /* 0x0000007f04ff7812 */ /* 0x001fda000780c0ff */
[----:B------:R-:W-:-:S05]  /*6370*/  @!P0 VIADD R4, R69, 0x324a0 ;  /* 0x000324a045048836 */ /* 0x000fca0000000000 */
[----:B------:R-:W-:-:S04]  /*6380*/  @!P0 PRMT R4, RZ, 0x654, R4 ;  /* 0x00000654ff048816 */ /* 0x000fc80000000004 */
[----:B------:R4:W-:Y:S01]  /*6390*/  @!P0 SYNCS.ARRIVE.TRANS64.RED.A1T0 RZ, [R4+URZ], RZ ;  /* 0x000000ff04ff89a7 */ /* 0x0009e2000810043f */
[----:B------:R-:W-:Y:S05]  /*63a0*/  @!P3 BRA `(.L_x_3909) ;  /* 0x000000000004b947 */ /* 0x000fea0003800000 */
[----:B------:R-:W-:Y:S01]  /*63b0*/  BPT.TRAP 0x1 ;  /* 0x000000040000795c */ /* 0x000fe20000300000 */
.L_x_3909:
[----:B------:R-:W-:Y:S05]  /*63c0*/  BSYNC B0 ;  /* 0x0000000000007941 */ /* 0x000fea0003800000 */
.L_x_3908:
[----:B------:R-:W0:Y:S01]  /*63d0*/  SYNCS.PHASECHK.TRANS64.TRYWAIT P3, [R69+URZ+0x324b0], R82 ;  /* 0x0324b052450075a7 */ /* 0x000e22000806017f */
[----:B------:R-:W-:Y:S04]  /*63e0*/  BSSY B0, `(.L_x_3910) ;  /* 0x0000002000007945 */ /* 0x000fe80003800000 */
[----:B0-----:R-:W-:Y:S05]  /*63f0*/  @!P3 BRA `(.L_x_3911) ;  /* 0x000003540010b947 */ /* 0x001fea0003800000 */
.L_x_4259:
[----:B------:R-:W-:Y:S05]  /*6400*/  BSYNC B0 ;  /* 0x0000000000007941 */ /* 0x000fea0003800000 */
.L_x_3910:
[----:B------:R-:W-:Y:S01]  /*6410*/  ULDC.64 UR4, c[0x0][0x328] ;  /* 0x0000ca0000047ab9 */ /* 0x000fe20000000a00 */
[----:B------:R-:W-:Y:S01]  /*6420*/  IMAD.IADD R78, R78, 0x1, -R158 ;  /* 0x000000014e4e7824 */ /* 0x000fe200078e0a9e */
[----:B------:R-:W-:Y:S01]  /*6430*/  ULDC.64 UR6, c[0x0][0x318] ;  /* 0x0000c60000067ab9 */ /* 0x000fe20000000a00 */
[----:B------:R-:W-:Y:S01]  /*6440*/  IMAD R76, R76, UR4, RZ ;  /* 0x000000044c4c7c24 */ /* 0x000fe2000f8e02ff */
[----:B------:R-:W-:Y:S01]  /*6450*/  BSSY B0, `(.L_x_3912) ;  /* 0x0000040000007945 */ /* 0x000fe20003800000 */
[----:B----4-:R-:W-:Y:S01]  /*6460*/  IMAD.WIDE.U32 R4, R75, UR4, RZ ;  /* 0x000000044b047c25 */ /* 0x010fe2000f8e00ff */
[----:B------:R-:W-:-:S03]  /*6470*/  ISETP.GE.AND P3, PT, R78, 0x1, PT ;  /* 0x000000014e00780c */ /* 0x000fc60003f66270 */
[----:B------:R-:W-:Y:S01]  /*6480*/  IMAD R75, R75, UR5, R76 ;  /* 0x000000054b4b7c24 */ /* 0x000fe2000f8e024c */
[----:B------:R-:W-:Y:S01]  /*6490*/  ULDC.64 UR4, c[0x0][0x338] ;  /* 0x0000ce0000047ab9 */ /* 0x000fe20000000a00 */
[----:B-1----:R-:W-:Y:S02]  /*64a0*/  IMAD R11, R153, 0x6000, R56 ;  /* 0x00006000990b7824 */ /* 0x002fe400078e0238 */
[----:B------:R-:W-:Y:S02]  /*64b0*/  IMAD R77, R77, UR4, RZ ;  /* 0x000000044d4d7c24 */ /* 0x000fe4000f8e02ff */
[----:B------:R-:W-:Y:S02]  /*64c0*/  IMAD.IADD R5, R5, 0x1, R75 ;  /* 0x0000000105057824 */ /* 0x000fe400078e024b */
[C---:B------:R-:W-:Y:S02]  /*64d0*/  IMAD R77, R74.reuse, UR5, R77 ;  /* 0x000000054a4d7c24 */ /* 0x040fe4000f8e024d */
[----:B------:R-:W-:Y:S01]  /*64e0*/  IMAD.WIDE.U32 R4, R74, UR4, R4 ;  /* 0x000000044a047c25 */ /* 0x000fe2000f8e0004 */
[----:B------:R-:W-:-:S03]  /*64f0*/  ULDC.64 UR4, c[0x0][0x330] ;  /* 0x0000cc0000047ab9 */ /* 0x000fc60000000a00 */
[----:B------:R-:W-:Y:S02]  /*6500*/  IMAD.IADD R5, R5, 0x1, R77 ;  /* 0x0000000105057824 */ /* 0x000fe400078e024d */
[----:B------:R-:W-:-:S04]  /*6510*/  IMAD.WIDE.U32 R4, R156, UR4, R4 ;  /* 0x000000049c047c25 */ /* 0x000fc8000f8e0004 */
[----:B------:R-:W-:Y:S01]  /*6520*/  IMAD R7, R156, UR5, R5 ;  /* 0x000000059c077c24 */ /* 0x000fe2000f8e0205 */
[C---:B------:R-:W-:Y:S01]  /*6530*/  LEA R13, P4, R4.reuse, UR6, 0x1 ;  /* 0x00000006040d7c11 */ /* 0x040fe2000f8808ff */
[----:B------:R-:W-:Y:S02]  /*6540*/  IMAD.IADD R5, R55, 0x1, R11 ;  /* 0x0000000137057824 */ /* 0x000fe400078e020b */
[--C-:B------:R-:W-:Y:S01]  /*6550*/  IMAD R11, R11, 0x2, R46.reuse ;  /* 0x000000020b0b7824 */ /* 0x100fe200078e022e */
[----:B---3--:R-:W-:Y:S01]  /*6560*/  LEA.HI.X R14, R4, UR7, R7, 0x1, P4 ;  /* 0x00000007040e7c11 */ /* 0x008fe2000a0f0c07 */
[----:B------:R0:W1:Y:S01]  /*6570*/  SHFL.IDX PT, R33, R13, RZ, 0x1c1f ;  /* 0x001c1fff0d217589 */ /* 0x00006200000e0000 */
[----:B--2---:R-:W-:-:S03]  /*6580*/  IMAD R10, R5, 0x2, R46 ;  /* 0x00000002050a7824 */ /* 0x004fc600078e022e */
[----:B------:R0:W2:Y:S01]  /*6590*/  SHFL.IDX PT, R15, R14, RZ, 0x1c1f ;  /* 0x001c1fff0e0f7589 */ /* 0x0000a200000e0000 */
[----:B------:R-:W-:Y:S05]  /*65a0*/  @!P3 BRA `(.L_x_3913) ;  /* 0x0000000000a8b947 */ /* 0x000fea0003800000 */
[C---:B------:R-:W-:Y:S02]  /*65b0*/  LOP3.LUT R4, R68.reuse, 0x1, RZ, 0xc0, !PT ;  /* 0x0000000144047812 */ /* 0x040fe400078ec0ff */
[----:B------:R-:W-:Y:S02]  /*65c0*/  LOP3.LUT P3, RZ, R68, 0x2, RZ, 0xc0, !PT ;  /* 0x0000000244ff7812 */ /* 0x000fe4000786c0ff */
[----:B------:R-:W-:Y:S02]  /*65d0*/  ISETP.NE.U32.AND P4, PT, R4, 0x1, PT ;  /* 0x000000010400780c */ /* 0x000fe40003f85070 */
[----:B------:R-:W-:-:S11]  /*65e0*/  PRMT R12, R51, 0x8880, RZ ;  /* 0x00008880330c7816 */ /* 0x000fd600000000ff */
[----:B------:R-:W3:Y:S01]  /*65f0*/  @!P4 LDS.128 R4, [R11] ;  /* 0x000000000b04c984 */ /* 0x000ee20000000c00 */
[----:B-1----:R-:W-:-:S04]  /*6600*/  @!P4 LEA R8, P5, R22, R33, 0x1 ;  /* 0x000000211608c211 */ /* 0x002fc800078a08ff */
[----:B--2---:R-:W-:-:S05]  /*6610*/  @!P4 LEA.HI.X R9, R22, R15, R23, 0x1, P5 ;  /* 0x0000000f1609c211 */ /* 0x004fca00028f0c17 */
[----:B---3--:R1:W-:Y:S01]  /*6620*/  @!P4 ST.E.128 desc[UR44][R8.64], R4 ;  /* 0x000000040800c985 */ /* 0x0083e2000c101d2c */
[----:B------:R-:W-:-:S03]  /*6630*/  LOP3.LUT P4, RZ, R68, 0x4, RZ, 0xc0, !PT ;  /* 0x0000000444ff7812 */ /* 0x000fc6000788c0ff */
[----:B------:R-:W2:Y:S01]  /*6640*/  @P3 LDS.128 R4, [R10] ;  /* 0x000000000a043984 */ /* 0x000ea20000000c00 */
[----:B-1----:R-:W-:-:S04]  /*6650*/  @P3 LEA R8, P5, R152, R33, 0x1 ;  /* 0x0000002198083211 */ /* 0x002fc800078a08ff */
[----:B------:R-:W-:-:S05]  /*6660*/  @P3 LEA.HI.X R9, R152, R15, R157, 0x1, P5 ;  /* 0x0000000f98093211 */ /* 0x000fca00028f0c9d */
[----:B--2---:R1:W-:Y:S01]  /*6670*/  @P3 ST.E.128 desc[UR44][R8.64], R4 ;  /* 0x0000000408003985 */ /* 0x0043e2000c101d2c */
[----:B------:R-:W-:-:S03]  /*6680*/  LOP3.LUT P3, RZ, R68, 0x8, RZ, 0xc0, !PT ;  /* 0x0000000844ff7812 */ /* 0x000fc6000786c0ff */
[----:B------:R-:W2:Y:S01]  /*6690*/  @P4 LDS.128 R4, [R11+0x3000] ;  /* 0x003000000b044984 */ /* 0x000ea20000000c00 */
        /* <DEDUP_REMOVED lines=18> */
[----:B------:R-:W-:-:S03]  /*67c0*/  ISETP.GT.AND P3, PT, R12, -0x1, PT ;  /* 0xffffffff0c00780c */ /* 0x000fc60003f64270 */
[----:B------:R-:W2:Y:S01]  /*67d0*/  @P4 LDS.128 R4, [R11+0x9000] ;  /* 0x009000000b044984 */ /* 0x000ea20000000c00 */
[----:B-1----:R-:W-:-:S04]  /*67e0*/  @P4 LEA R8, P5, R174, R33, 0x1 ;  /* 0x00000021ae084211 */ /* 0x002fc800078a08ff */
[----:B------:R-:W-:-:S05]  /*67f0*/  @P4 LEA.HI.X R9, R174, R15, R193, 0x1, P5 ;  /* 0x0000000fae094211 */ /* 0x000fca00028f0cc1 */
[----:B--2---:R1:W-:Y:S04]  /*6800*/  @P4 ST.E.128 desc[UR44][R8.64], R4 ;  /* 0x0000000408004985 */ /* 0x0043e8000c101d2c */
[----:B------:R-:W2:Y:S01]  /*6810*/  @!P3 LDS.128 R4, [R10+0x9000] ;  /* 0x009000000a04b984 */ /* 0x000ea20000000c00 */
[----:B-1----:R-:W-:-:S04]  /*6820*/  @!P3 LEA R8, P4, R173, R33, 0x1 ;  /* 0x00000021ad08b211 */ /* 0x002fc800078808ff */
[----:B------:R-:W-:-:S05]  /*6830*/  @!P3 LEA.HI.X R9, R173, R15, R192, 0x1, P4 ;  /* 0x0000000fad09b211 */ /* 0x000fca00020f0cc0 */
[----:B--2---:R3:W-:Y:S04]  /*6840*/  @!P3 ST.E.128 desc[UR44][R8.64], R4 ;  /* 0x000000040800b985 */ /* 0x0047e8000c101d2c */
.L_x_3913:
[----:B------:R-:W-:Y:S05]  /*6850*/  BSYNC B0 ;  /* 0x0000000000007941 */ /* 0x000fea0003800000 */
.L_x_3912:
[----:B------:R-:W-:Y:S01]  /*6860*/  ISETP.GE.AND P3, PT, R78, 0x41, PT ;  /* 0x000000414e00780c */ /* 0x000fe20003f66270 */
[----:B--2---:R2:W4:Y:S01]  /*6870*/  SHFL.IDX PT, R15, R14, 0x1, 0x1c1f ;  /* 0x003c1f000e0f7f89 */ /* 0x00452200000e0000 */
[----:B------:R-:W-:Y:S03]  /*6880*/  BSSY B0, `(.L_x_3914) ;  /* 0x000002d000007945 */ /* 0x000fe60003800000 */
[----:B0-----:R-:W0:Y:S08]  /*6890*/  SHFL.IDX PT, R13, R13, 0x1, 0x1c1f ;  /* 0x003c1f000d0d7f89 */ /* 0x001e3000000e0000 */
[----:B--2---:R-:W-:Y:S05]  /*68a0*/  @!P3 BRA `(.L_x_3915) ;  /* 0x0000000000a8b947 */ /* 0x004fea0003800000 */
[C---:B---3--:R-:W-:Y:S02]  /*68b0*/  LOP3.LUT R4, R68.reuse, 0x1, RZ, 0xc0, !PT ;  /* 0x0000000144047812 */ /* 0x048fe400078ec0ff */
[----:B------:R-:W-:Y:S02]  /*68c0*/  LOP3.LUT P4, RZ, R68, 0x2, RZ, 0xc0, !PT ;  /* 0x0000000244ff7812 */ /* 0x000fe4000788c0ff */
[----:B------:R-:W-:Y:S02]  /*68d0*/  ISETP.NE.U32.AND P5, PT, R4, 0x1, PT ;  /* 0x000000010400780c */ /* 0x000fe40003fa5070 */
[----:B------:R-:W-:-:S11]  /*68e0*/  PRMT R12, R51, 0x8880, RZ ;  /* 0x00008880330c7816 */ /* 0x000fd600000000ff */
[----:B------:R-:W2:Y:S01]  /*68f0*/  @!P5 LDS.128 R4, [R11+0x2000] ;  /* 0x002000000b04d984 */ /* 0x000ea20000000c00 */
[----:B0-----:R-:W-:-:S04]  /*6900*/  @!P5 LEA R8, P3, R22, R13, 0x1 ;  /* 0x0000000d1608d211 */ /* 0x001fc800078608ff */
[----:B----4-:R-:W-:Y:S02]  /*6910*/  @!P5 LEA.HI.X R9, R22, R15, R23, 0x1, P3 ;  /* 0x0000000f1609d211 */ /* 0x010fe400018f0c17 */
[----:B------:R-:W-:-:S03]  /*6920*/  LOP3.LUT P3, RZ, R68, 0x4, RZ, 0xc0, !PT ;  /* 0x0000000444ff7812 */ /* 0x000fc6000786c0ff */
[----:B--2---:R0:W-:Y:S04]  /*6930*/  @!P5 ST.E.128 desc[UR44][R8.64], R4 ;  /* 0x000000040800d985 */ /* 0x0041e8000c101d2c */
[----:B------:R-:W2:Y:S01]  /*6940*/  @P4 LDS.128 R4, [R10+0x2000] ;  /* 0x002000000a044984 */ /* 0x000ea20000000c00 */
[----:B0-----:R-:W-:-:S04]  /*6950*/  @P4 LEA R8, P5, R152, R13, 0x1 ;  /* 0x0000000d98084211 */ /* 0x001fc800078a08ff */
[----:B------:R-:W-:-:S05]  /*6960*/  @P4 LEA.HI.X R9, R152, R15, R157, 0x1, P5 ;  /* 0x0000000f98094211 */ /* 0x000fca00028f0c9d */
[----:B--2---:R0:W-:Y:S01]  /*6970*/  @P4 ST.E.128 desc[UR44][R8.64], R4 ;  /* 0x0000000408004985 */ /* 0x0041e2000c101d2c */
[----:B------:R-:W-:-:S03]  /*6980*/  LOP3.LUT P4, RZ, R68, 0x8, RZ, 0xc0, !PT ;  /* 0x0000000844ff7812 */ /* 0x000fc6000788c0ff */
        /* <DEDUP_REMOVED lines=19> */
[----:B------:R-:W-:-:S03]  /*6ac0*/  ISETP.GT.AND P4, PT, R12, -0x1, PT ;  /* 0xffffffff0c00780c */ /* 0x000fc60003f84270 */
[----:B------:R-:W2:Y:S01]  /*6ad0*/  @P3 LDS.128 R4, [R11+0xb000] ;  /* 0x00b000000b043984 */ /* 0x000ea20000000c00 */
[----:B0-----:R-:W-:-:S04]  /*6ae0*/  @P3 LEA R8, P5, R174, R13, 0x1 ;  /* 0x0000000dae083211 */ /* 0x001fc800078a08ff */
[----:B------:R-:W-:-:S05]  /*6af0*/  @P3 LEA.HI.X R9, R174, R15, R193, 0x1, P5 ;  /* 0x0000000fae093211 */ /* 0x000fca00028f0cc1 */
[----:B--2---:R0:W-:Y:S04]  /*6b00*/  @P3 ST.E.128 desc[UR44][R8.64], R4 ;  /* 0x0000000408003985 */ /* 0x0041e8000c101d2c */
[----:B------:R-:W2:Y:S01]  /*6b10*/  @!P4 LDS.128 R4, [R10+0xb000] ;  /* 0x00b000000a04c984 */ /* 0x000ea20000000c00 */
[----:B0-----:R-:W-:-:S04]  /*6b20*/  @!P4 LEA R8, P3, R173, R13, 0x1 ;  /* 0x0000000dad08c211 */ /* 0x001fc800078608ff */
[----:B------:R-:W-:-:S05]  /*6b30*/  @!P4 LEA.HI.X R9, R173, R15, R192, 0x1, P3 ;  /* 0x0000000fad09c211 */ /* 0x000fca00018f0cc0 */
[----:B--2---:R2:W-:Y:S04]  /*6b40*/  @!P4 ST.E.128 desc[UR44][R8.64], R4 ;  /* 0x000000040800c985 */ /* 0x0045e8000c101d2c */
.L_x_3915:
[----:B------:R-:W-:Y:S05]  /*6b50*/  BSYNC B0 ;  /* 0x0000000000007941 */ /* 0x000fea0003800000 */
.L_x_3914:
[----:B------:R-:W-:Y:S01]  /*6b60*/  @!PT LDS RZ, [RZ] ;  /* 0x00000000fffff984 */ /* 0x000fe20000000800 */
[----:B------:R-:W-:Y:S01]  /*6b70*/  @!PT LDS RZ, [RZ] ;  /* 0x00000000fffff984 */ /* 0x000fe20000000800 */
[----:B------:R-:W-:Y:S01]  /*6b80*/  @!PT LDS RZ, [RZ] ;  /* 0x00000000fffff984 */ /* 0x000fe20000000800 */
[----:B------:R-:W-:Y:S01]  /*6b90*/  @!PT LDS RZ, [RZ] ;  /* 0x00000000fffff984 */ /* 0x000fe20000000800 */
[----:B------:R5:W-:Y:S06]  /*6ba0*/  MEMBAR.ALL.CTA ;  /* 0x0000000000007992 */ /* 0x000bec0000008000 */
[----:B-----5:R-:W5:Y:S01]  /*6bb0*/  FENCE.VIEW.ASYNC.S ;  /* 0x00000000000073c6 */ /* 0x020f620000000000 */
[----:B------:R-:W-:Y:S02]  /*6bc0*/  @!P0 VIADD R69, R69, 0x324c0 ;  /* 0x000324c045458836 */ /* 0x000fe40000000000 */
[----:B------:R-:W-:-:S03]  /*6bd0*/  VIADD R153, R153, 0x1 ;  /* 0x0000000199997836 */ /* 0x000fc60000000000 */
[----:B------:R-:W-:Y:S01]  /*6be0*/  @!P0 PRMT R69, RZ, 0x654, R69 ;  /* 0x00000654ff458816 */ /* 0x000fe20000000045 */
[----:B-----5:R0:W-:Y:S06]  /*6bf0*/  BAR.SYNC.DEFER_BLOCKING R54, 0x80 ;  /* 0x000200360000751d */ /* 0x0201ec0000010000 */
[----:B------:R0:W-:Y:S01]  /*6c00*/  @!P0 SYNCS.ARRIVE.TRANS64.RED.A1T0 RZ, [R69+URZ], RZ ;  /* 0x000000ff45ff89a7 */ /* 0x0001e2000810043f */
[----:B------:R-:W-:-:S04]  /*6c10*/  ISETP.NE.AND P0, PT, R153, 0x2, PT ;  /* 0x000000029900780c */ /* 0x000fc80003f05270 */
[----:B--23--:R-:W-:Y:S02]  /*6c20*/  SEL R4, RZ, 0x1, P0 ;  /* 0x00000001ff047807 */ /* 0x00cfe40000000000 */
[----:B------:R-:W-:Y:S02]  /*6c30*/  SEL R153, R153, RZ, P0 ;  /* 0x000000ff99997207 */ /* 0x000fe40000000000 */
[----:B------:R-:W-:Y:S01]  /*6c40*/  LOP3.LUT R159, R159, R4, RZ, 0x3c, !PT ;  /* 0x000000049f9f7212 */ /* 0x000fe200078e3cff */
[----:B0-----:R-:W-:Y:S06]  /*6c50*/  @P2 BRA `(.L_x_3916) ;  /* 0xffffffc0006c2947 */ /* 0x001fec000383ffff */
[----:B------:R-:W0:Y:S01]  /*6c60*/  S2R R5, SR_TID.X ;  /* 0x0000000000057919 */ /* 0x000e220000002100 */
[----:B------:R-:W-:Y:S02]  /*6c70*/  PLOP3.LUT P0, PT, PT, PT, PT, 0x8, 0x0 ;  /* 0x000000000000781c */ /* 0x000fe40003f0e170 */
[----:B0-----:R-:W-:-:S04]  /*6c80*/  SHF.R.U32.HI R5, RZ, 0x7, R5 ;  /* 0x00000007ff057819 */ /* 0x001fc80000011605 */
[----:B------:R-:W-:-:S13]  /*6c90*/  ISETP.NE.AND P3, PT, R5, 0x1, PT ;  /* 0x000000010500780c */ /* 0x000fda0003f65270 */
[----:B------:R-:W-:Y:S05]  /*6ca0*/  @!P3 WARPSYNC.ALL ;  /* 0x000000000000b948 */ /* 0x000fea0003800000 */
[----:B------:R-:W-:Y:S06]  /*6cb0*/  @!P3 BAR.ARV 0x9, 0x100 ;  /* 0x024400000000bb1d */ /* 0x000fec0000002000 */
.L_x_3856:
[----:B------:R-:W0:Y:S01]  /*6cc0*/  S2R R3, SR_SWINHI ;  /* 0x0000000000037919 */ /* 0x000e220000002f00 */
[----:B------:R-:W2:Y:S01]  /*6cd0*/  LDC R13, c[0x0][0x448] ;  /* 0x00011200ff0d7b82 */ /* 0x000ea20000000800 */
[----:B------:R-:W-:Y:S02]  /*6ce0*/  IMAD.U32 R6, RZ, RZ, UR38 ;  /* 0x00000026ff067e24 */ /* 0x000fe4000f8e00ff */
[----:B------:R-:W-:Y:S01]  /*6cf0*/  IMAD.MOV.U32 R7, RZ, RZ, 0x80 ;  /* 0x00000080ff077424 */ /* 0x000fe200078e00ff */
[----:B------:R-:W-:Y:S01]  /*6d00*/  STL [R1+0x50], R97 ;  /* 0x0000506101007387 */ /* 0x000fe20000100800 */
[----:B------:R-:W-:Y:S02]  /*6d10*/  IMAD.MOV.U32 R26, RZ, RZ, 0x100 ;  /* 0x00000100ff1a7424 */ /* 0x000fe400078e00ff */
[----:B------:R-:W-:Y:S01]  /*6d20*/  IMAD.U32 R24, RZ, RZ, UR38 ;  /* 0x00000026ff187e24 */ /* 0x000fe2000f8e00ff */
[----:B------:R-:W3:Y:S01]  /*6d30*/  LDC R14, c[0x0][0xa80] ;  /* 0x0002a000ff0e7b82 */ /* 0x000ee20000000800 */
[----:B------:R1:W-:Y:S01]  /*6d40*/  STL.64 [R1+0x28], R6 ;  /* 0x0000280601007387 */ /* 0x0003e20000100a00 */
[----:B------:R-:W-:-:S02]  /*6d50*/  IMAD.MOV.U32 R25, RZ, RZ, 0x80 ;  /* 0x00000080ff197424 */ /* 0x000fc400078e00ff */
[----:B------:R-:W-:Y:S01]  /*6d60*/  IMAD.U32 R72, RZ, RZ, UR37 ;  /* 0x00000025ff487e24 */ /* 0x000fe2000f8e00ff */
[----:B------:R-:W-:Y:S04]  /*6d70*/  STL.64 [R1+0x30], R26 ;  /* 0x0000301a01007387 */ /* 0x000fe80000100a00 */
[----:B------:R-:W-:Y:S04]  /*6d80*/  STL.128 [R1], R24 ;  /* 0x0000001801007387 */ /* 0x000fe80000100c00 */
[----:B------:R-:W-:Y:S04]  /*6d90*/  STL.128 [R1+0x210], RZ ;  /* 0x000210ff01007387 */ /* 0x000fe80000100c00 */
[----:B------:R-:W-:Y:S04]  /*6da0*/  STL.128 [R1+0x220], RZ ;  /* 0x000220ff01007387 */ /* 0x000fe80000100c00 */
[----:B------:R-:W-:Y:S01]  /*6db0*/  STL.128 [R1+0x240], RZ ;  /* 0x000240ff01007387 */ /* 0x000fe20000100c00 */
[----:B------:R-:W-:-:S02]  /*6dc0*/  MOV R4, R2 ;  /* 0x0000000200047202 */ /* 0x000fc40000000f00 */
[----:B0-----:R-:W-:Y:S01]  /*6dd0*/  MOV R5, R3 ;  /* 0x0000000300057202 */ /* 0x001fe20000000f00 */
[----:B---3--:R-:W-:Y:S01]  /*6de0*/  STL [R1+0x230], R14 ;  /* 0x0002300e01007387 */ /* 0x008fe20000100800 */
[C---:B------:R-:W-:Y:S02]  /*6df0*/  IADD3 R8, P1, R4.reuse, 0x32430, RZ ;  /* 0x0003243004087810 */ /* 0x040fe40007f3e0ff */
[C---:B------:R-:W-:Y:S01]  /*6e00*/  IADD3 R3, P3, R4.reuse, 0x32450, RZ ;  /* 0x0003245004037810 */ /* 0x040fe20007f7e0ff */
[----:B------:R-:W-:Y:S01]  /*6e10*/  STL.128 [R1+0x250], RZ ;  /* 0x000250ff01007387 */ /* 0x000fe20000100c00 */
[C---:B------:R-:W-:Y:S01]  /*6e20*/  IADD3 R0, P4, R4.reuse, 0x32460, RZ ;  /* 0x0003246004007810 */ /* 0x040fe20007f9e0ff */
[--C-:B------:R-:W-:Y:S01]  /*6e30*/  IMAD.X R9, RZ, RZ, R5.reuse, P1 ;  /* 0x000000ffff097224 */ /* 0x100fe200008e0605 */
[----:B--2---:R-:W-:Y:S01]  /*6e40*/  ISETP.NE.AND P1, PT, R13, 0x1, PT ;  /* 0x000000010d00780c */ /* 0x004fe20003f25270 */
[--C-:B------:R-:W-:Y:S01]  /*6e50*/  IMAD.X R12, RZ, RZ, R5.reuse, P3 ;  /* 0x000000ffff0c7224 */ /* 0x100fe200018e0605 */
[----:B------:R-:W-:Y:S01]  /*6e60*/  IADD3 R10, P2, R4, 0x32440, RZ ;  /* 0x00032440040a7810 */ /* 0x000fe20007f5e0ff */
[----:B-1----:R-:W-:Y:S01]  /*6e70*/  IMAD.X R7, RZ, RZ, R5, P4 ;  /* 0x000000ffff077224 */ /* 0x002fe200020e0605 */
[----:B------:R-:W-:Y:S01]  /*6e80*/  STL.64 [R1+0x18], R8 ;  /* 0x0000180801007387 */ /* 0x000fe20000100a00 */
[----:B------:R-:W-:Y:S01]  /*6e90*/  IMAD.MOV.U32 R4, RZ, RZ, R3 ;  /* 0x000000ffff047224 */ /* 0x000fe200078e0003 */
[----:B------:R-:W-:Y:S01]  /*6ea0*/  IADD3 R72, P3, R72, 0x50, RZ ;  /* 0x0000005048487810 */ /* 0x000fe20007f7e0ff */
[----:B------:R-:W-:Y:S01]  /*6eb0*/  IMAD.X R11, RZ, RZ, R5, P2 ;  /* 0x000000ffff0b7224 */ /* 0x000fe200010e0605 */
[----:B------:R-:W-:Y:S01]  /*6ec0*/  STL.128 [R1+0x260], RZ ;  /* 0x000260ff01007387 */ /* 0x000fe20000100c00 */
[----:B------:R-:W-:-:S02]  /*6ed0*/  IMAD.MOV.U32 R5, RZ, RZ, R12 ;  /* 0x000000ffff057224 */ /* 0x000fc400078e000c */
[----:B------:R-:W-:Y:S01]  /*6ee0*/  IMAD.MOV.U32 R6, RZ, RZ, R0 ;  /* 0x000000ffff067224 */ /* 0x000fe200078e0000 */
[----:B------:R-:W-:Y:S01]  /*6ef0*/  STL.64 [R1+0x20], R10 ;  /* 0x0000200a01007387 */ /* 0x000fe20000100a00 */
[----:B------:R-:W0:Y:S01]  /*6f00*/  @P1 LDC R3, c[0x0][0x44c] ;  /* 0x00011300ff031b82 */ /* 0x000e220000000800 */
[----:B------:R-:W-:Y:S02]  /*6f10*/  VIADD R0, R209, 0x7f ;  /* 0x0000007fd1007836 */ /* 0x000fe40000000000 */
[----:B------:R1:W-:Y:S04]  /*6f20*/  STL.128 [R1+0x40], R4 ;  /* 0x0000400401007387 */ /* 0x0003e80000100c00 */
[----:B------:R2:W-:Y:S04]  /*6f30*/  STL.128 [R1+0x270], RZ ;  /* 0x000270ff01007387 */ /* 0x0005e80000100c00 */
[----:B------:R2:W-:Y:S04]  /*6f40*/  STL.128 [R1+0x280], RZ ;  /* 0x000280ff01007387 */ /* 0x0005e80000100c00 */
[----:B------:R2:W-:Y:S01]  /*6f50*/  STL.128 [R1+0x290], RZ ;  /* 0x000290ff01007387 */ /* 0x0005e20000100c00 */
[----:B-1----:R-:W1:Y:S03]  /*6f60*/  @P1 LDC R6, c[0x0][0x450] ;  /* 0x00011400ff061b82 */ /* 0x002e660000000800 */
[----:B------:R2:W-:Y:S04]  /*6f70*/  STL.128 [R1+0x2a0], RZ ;  /* 0x0002a0ff01007387 */ /* 0x0005e80000100c00 */
[----:B------:R2:W-:Y:S01]  /*6f80*/  STL.128 [R1+0x2b0], RZ ;  /* 0x0002b0ff01007387 */ /* 0x0005e20000100c00 */
[----:B0-----:R-:W-:Y:S01]  /*6f90*/  @P1 IMAD.HI.U32 R3, R0, R3, RZ ;  /* 0x0000000300031227 */ /* 0x001fe200078e00ff */
[----:B------:R-:W0:Y:S02]  /*6fa0*/  LDC.64 R4, c[0x0][0xad8] ;  /* 0x0002b600ff047b82 */ /* 0x000e240000000a00 */
[----:B------:R2:W-:Y:S04]  /*6fb0*/  STL.128 [R1+0x2c0], RZ ;  /* 0x0002c0ff01007387 */ /* 0x0005e80000100c00 */
[----:B------:R2:W-:Y:S04]  /*6fc0*/  STL.128 [R1+0x2d0], RZ ;  /* 0x0002d0ff01007387 */ /* 0x0005e80000100c00 */
[----:B------:R2:W-:Y:S04]  /*6fd0*/  STL.128 [R1+0x2e0], RZ ;  /* 0x0002e0ff01007387 */ /* 0x0005e80000100c00 */
[----:B------:R2:W-:Y:S01]  /*6fe0*/  STL.128 [R1+0x2f0], RZ ;  /* 0x0002f0ff01007387 */ /* 0x0005e20000100c00 */
[----:B-1----:R-:W-:-:S03]  /*6ff0*/  @P1 SHF.R.U32.HI R0, RZ, R6, R3 ;  /* 0x00000006ff001219 */ /* 0x002fc60000011603 */
[----:B------:R2:W-:Y:S04]  /*7000*/  STL.128 [R1+0x300], RZ ;  /* 0x000300ff01007387 */ /* 0x0005e80000100c00 */
[----:B------:R2:W-:Y:S01]  /*7010*/  STL.128 [R1+0x310], RZ ;  /* 0x000310ff01007387 */ /* 0x0005e20000100c00 */
[----:B------:R-:W-:Y:S01]  /*7020*/  IMAD.IADD R3, R225, 0x1, R0 ;  /* 0x00000001e1037824 */ /* 0x000fe200078e0200 */
[----:B0-----:R-:W-:Y:S02]  /*7030*/  ISETP.GE.AND P2, PT, R5, 0x1, PT ;  /* 0x000000010500780c */ /* 0x001fe40003f46270 */
        /* <DEDUP_REMOVED lines=21> */
[----:B------:R-:W0:Y:S01]  /*7190*/  FENCE.VIEW.ASYNC.G ;  /* 0x00000000000073c6 */ /* 0x000e220000000100 */
[----:B------:R-:W-:Y:S05]  /*71a0*/  WARPSYNC.ALL ;  /* 0x0000000000007948 */ /* 0x000fea0003800000 */
[----:B0-----:R-:W-:Y:S06]  /*71b0*/  BAR.ARV 0xc, 0x180 ;  /* 0x0306000000007b1d */ /* 0x001fec0000002000 */
.L_x_3917:
[----:B------:R-:W-:Y:S02]  /*71c0*/  IMAD.X R73, RZ, RZ, UR36, P3 ;  /* 0x00000024ff497e24 */ /* 0x000fe400098e06ff */
        /* <DEDUP_REMOVED lines=13> */
.L_x_3920:
[----:B------:R-:W-:-:S13]  /*72a0*/  ISETP.NE.AND P0, PT, R5, 0x1, PT ;  /* 0x000000010500780c */ /* 0x000fda0003f05270 */
[----:B------:R-:W0:Y:S02]  /*72b0*/  @P0 LDC.64 R6, c[0x0][0xae0] ;  /* 0x0002b800ff060b82 */ /* 0x000e240000000a00 */
[----:B0-----:R-:W-:-:S05]  /*72c0*/  @P0 IMAD.HI.U32 R6, R0, R6, RZ ;  /* 0x0000000600060227 */ /* 0x001fca00078e00ff */
[----:B------:R-:W-:-:S07]  /*72d0*/  @P0 SHF.R.U32.HI R0, RZ, R7, R6 ;  /* 0x00000007ff000219 */ /* 0x000fce0000011606 */
.L_x_3921:
[----:B------:R-:W-:Y:S05]  /*72e0*/  BSYNC B0 ;  /* 0x0000000000007941 */ /* 0x000fea0003800000 */
.L_x_3919:
[----:B------:R-:W-:-:S05]  /*72f0*/  IMAD R3, R0, R5, R5 ;  /* 0x0000000500037224 */ /* 0x000fca00078e0205 */
[----:B------:R-:W-:-:S07]  /*7300*/  VIMNMX R4, R4, R3, PT ;  /* 0x0000000304047248 */ /* 0x000fce0003fe0100 */
.L_x_3918:
[----:B------:R-:W0:Y:S01]  /*7310*/  @P1 LDC R0, c[0x0][0x44c] ;  /* 0x00011300ff001b82 */ /* 0x000e220000000800 */
[----:B------:R-:W-:Y:S01]  /*7320*/  VIADD R4, R4, 0x5f ;  /* 0x0000005f04047836 */ /* 0x000fe20000000000 */
[----:B------:R-:W-:-:S03]  /*7330*/  ULDC UR4, c[0x0][0xad4] ;  /* 0x0002b50000047ab9 */ /* 0x000fc60000000800 */
[----:B------:R-:W-:-:S03]  /*7340*/  IMAD.HI R4, R4, 0x2aaaaaab, RZ ;  /* 0x2aaaaaab04047827 */ /* 0x000fc600078e02ff */
[----:B------:R-:W1:Y:S02]  /*7350*/  @P1 LDC R7, c[0x0][0x450] ;  /* 0x00011400ff071b82 */ /* 0x000e640000000800 */
[----:B------:R-:W-:-:S04]  /*7360*/  SHF.R.U32.HI R3, RZ, 0x1f, R4 ;  /* 0x0000001fff037819 */ /* 0x000fc80000011604 */
[----:B------:R-:W-:-:S04]  /*7370*/  LEA.HI.SX32 R4, R4, R3, 0x1c ;  /* 0x0000000304047211 */ /* 0x000fc800078fe2ff */
[----:B------:R-:W-:Y:S01]  /*7380*/  VIMNMX R45, R45, R4, PT ;  /* 0x000000042d2d7248 */ /* 0x000fe20003fe0100 */
[----:B0-----:R-:W-:-:S04]  /*7390*/  @P1 IMAD.HI.U32 R6, R209, R0, RZ ;  /* 0x00000000d1061227 */ /* 0x001fc800078e00ff */
[----:B------:R-:W-:Y:S01]  /*73a0*/  IMAD.MOV.U32 R0, RZ, RZ, R209 ;  /* 0x000000ffff007224 */ /* 0x000fe200078e00d1 */
        /* <DEDUP_REMOVED lines=14> */
.L_x_3924:
[----:B------:R-:W-:-:S13]  /*7490*/  ISETP.NE.AND P0, PT, R5, 0x1, PT ;  /* 0x000000010500780c */ /* 0x000fda0003f05270 */
[----:B------:R-:W0:Y:S02]  /*74a0*/  @P0 LDC.64 R6, c[0x0][0xae0] ;  /* 0x0002b800ff060b82 */ /* 0x000e240000000a00 */
[----:B0-----:R-:W-:-:S05]  /*74b0*/  @P0 IMAD.HI.U32 R6, R0, R6, RZ ;  /* 0x0000000600060227 */ /* 0x001fca00078e00ff */
[----:B------:R-:W-:-:S07]  /*74c0*/  @P0 SHF.R.U32.HI R0, RZ, R7, R6 ;  /* 0x00000007ff000219 */ /* 0x000fce0000011606 */
.L_x_3925:
[----:B------:R-:W-:Y:S05]  /*74d0*/  BSYNC B0 ;  /* 0x0000000000007941 */ /* 0x000fea0003800000 */
.L_x_3923:
[----:B------:R-:W-:-:S05]  /*74e0*/  IMAD R0, R0, R5, RZ ;  /* 0x0000000500007224 */ /* 0x000fca00078e02ff */
[----:B------:R-:W-:-:S07]  /*74f0*/  VIMNMX R3, R3, R0, !PT ;  /* 0x0000000003037248 */ /* 0x000fce0007fe0100 */
.L_x_3922:
        /* <DEDUP_REMOVED lines=39> */
.L_x_3927:
[----:B------:R-:W-:Y:S05]  /*7770*/  BSYNC B0 ;  /* 0x0000000000007941 */ /* 0x000fea0003800000 */
.L_x_3926:
[----:B------:R-:W-:Y:S01]  /*7780*/  IMAD R202, R219, R215, R202 ;  /* 0x000000d7dbca7224 */ /* 0x000fe200078e02ca */
[----:B------:R-:W-:-:S04]  /*7790*/  PLOP3.LUT P0, PT, PT, PT, PT, 0x80, 0x0 ;  /* 0x000000000000781c */ /* 0x000fc80003f0f070 */
[----:B------:R-:W-:-:S04]  /*77a0*/  VIADDMNMX R215, R202, R215, R45, PT ;  /* 0x000000d7cad77246 */ /* 0x000fc8000380012d */
[----:B------:R-:W-:-:S13]  /*77b0*/  ISETP.GT.AND P1, PT, R215, R202, PT ;  /* 0x000000cad700720c */ /* 0x000fda0003f24270 */
[----:B------:R-:W-:Y:S05]  /*77c0*/  @!P1 BRA `(.L_x_3928) ;  /* 0x0000025800ec9947 */ /* 0x000fea0003800000 */
[----:B------:R0:W-:Y:S01]  /*77d0*/  STL.64 [R1+0x58], RZ ;  /* 0x000058ff01007387 */ /* 0x0001e20000100a00 */
[----:B------:R-:W-:Y:S01]  /*77e0*/  IMAD.U32 R32, RZ, RZ, UR37 ;  /* 0x00000025ff207e24 */ /* 0x000fe2000f8e00ff */
[----:B------:R-:W-:Y:S01]  /*77f0*/  UMOV UR4, 0xffffffff ;  /* 0xffffffff00047882 */ /* 0x000fe20000000000 */
[----:B------:R-:W-:Y:S02]  /*7800*/  IMAD.U32 R19, RZ, RZ, UR37 ;  /* 0x00000025ff137e24 */ /* 0x000fe4000f8e00ff */
[----:B------:R-:W-:Y:S01]  /*7810*/  IMAD.U32 R24, RZ, RZ, UR37 ;  /* 0x00000025ff187e24 */ /* 0x000fe2000f8e00ff */
[----:B------:R-:W-:Y:S01]  /*7820*/  IADD3 R32, P0, R32, 0x88, RZ ;  /* 0x0000008820207810 */ /* 0x000fe20007f1e0ff */
[----:B------:R-:W-:Y:S01]  /*7830*/  IMAD.U32 R37, RZ, RZ, UR37 ;  /* 0x00000025ff257e24 */ /* 0x000fe2000f8e00ff */
[----:B------:R-:W-:Y:S02]  /*7840*/  IADD3 R19, P1, R19, 0x78, RZ ;  /* 0x0000007813137810 */ /* 0x000fe40007f3e0ff */
[----:B------:R-:W-:Y:S01]  /*7850*/  IADD3 R24, P2, R24, 0x58, RZ ;  /* 0x0000005818187810 */ /* 0x000fe20007f5e0ff */
[----:B------:R-:W-:Y:S01]  /*7860*/  IMAD.X R33, RZ, RZ, UR36, P0 ;  /* 0x00000024ff217e24 */ /* 0x000fe200080e06ff */
[----:B------:R-:W-:Y:S01]  /*7870*/  IADD3 R37, P3, R37, 0x60, RZ ;  /* 0x0000006025257810 */ /* 0x000fe20007f7e0ff */
[----:B------:R-:W-:-:S02]  /*7880*/  IMAD.X R18, RZ, RZ, UR36, P1 ;  /* 0x00000024ff127e24 */ /* 0x000fc400088e06ff */
[----:B------:R-:W-:Y:S02]  /*7890*/  IMAD.X R25, RZ, RZ, UR36, P2 ;  /* 0x00000024ff197e24 */ /* 0x000fe400090e06ff */
[----:B------:R-:W-:Y:S01]  /*78a0*/  IMAD.X R46, RZ, RZ, UR36, P3 ;  /* 0x00000024ff2e7e24 */ /* 0x000fe200098e06ff */
[----:B0-----:R-:W-:Y:S07]  /*78b0*/  BRA.DIV UR4, `(.L_x_3929) ;  /* 0x0000033e04f47947 */ /* 0x001fee000b800000 */
[----:B------:R-:W3:Y:S04]  /*78c0*/  LDL R0, [R1+0x51c] ;  /* 0x00051c0001007983 */ /* 0x000ee80000100800 */
[----:B---3--:R0:W1:Y:S02]  /*78d0*/  SHFL.IDX PT, R14, R0, RZ, 0x1f ;  /* 0x00001fff000e7589 */ /* 0x00806400000e0000 */
.L_x_4262:
[----:B01----:R-:W-:Y:S01]  /*78e0*/  LEA.HI R0, R14, R14, RZ, 0x1 ;  /* 0x0000000e0e007211 */ /* 0x003fe200078f08ff */
[C---:B------:R-:W-:Y:S01]  /*78f0*/  VIADD R26, R2.reuse, 0x18400 ;  /* 0x00018400021a7836 */ /* 0x040fe20000000000 */
[----:B------:R-:W-:Y:S01]  /*7900*/  STL.128 [R1+0x90], RZ ;  /* 0x000090ff01007387 */ /* 0x000fe20000100c00 */
[----:B------:R-:W-:Y:S01]  /*7910*/  VIADD R10, R2, 0x400 ;  /* 0x00000400020a7836 */ /* 0x000fe20000000000 */
[----:B------:R-:W-:Y:S01]  /*7920*/  LOP3.LUT R3, R0, 0x7fffe, RZ, 0xc0, !PT ;  /* 0x0007fffe00037812 */ /* 0x000fe200078ec0ff */
[----:B------:R-:W-:Y:S01]  /*7930*/  IMAD.MOV.U32 R4, RZ, RZ, 0x1 ;  /* 0x00000001ff047424 */ /* 0x000fe200078e00ff */
[----:B------:R-:W-:Y:S01]  /*7940*/  STL.128 [R1+0xa0], RZ ;  /* 0x0000a0ff01007387 */ /* 0x000fe20000100c00 */
[----:B------:R-:W-:Y:S01]  /*7950*/  IMAD.MOV.U32 R5, RZ, RZ, RZ ;  /* 0x000000ffff057224 */ /* 0x000fe200078e00ff */
[----:B------:R-:W-:Y:S01]  /*7960*/  SHF.R.U32.HI R10, RZ, 0x4, R10 ;  /* 0x00000004ff0a7819 */ /* 0x000fe2000001160a */
[----:B------:R-:W-:Y:S01]  /*7970*/  IMAD.IADD R11, R14, 0x1, -R3 ;  /* 0x000000010e0b7824 */ /* 0x000fe200078e0a03 */
[----:B------:R-:W-:Y:S01]  /*7980*/  STL.128 [R1+0xb0], RZ ;  /* 0x0000b0ff01007387 */ /* 0x000fe20000100c00 */
[----:B------:R-:W-:Y:S01]  /*7990*/  VIADD R3, R2, 0x1c400 ;  /* 0x0001c40002037836 */ /* 0x000fe20000000000 */
[----:B------:R-:W-:Y:S01]  /*79a0*/  LOP3.LUT R10, R10, 0x3fff, RZ, 0xc0, !PT ;  /* 0x00003fff0a0a7812 */ /* 0x000fe200078ec0ff */
[----:B------:R-:W-:Y:S01]  /*79b0*/  IMAD R0, R11, 0x2000, R26 ;  /* 0x000020000b007824 */ /* 0x000fe200078e021a */
[----:B------:R-:W-:Y:S01]  /*79c0*/  STL.128 [R1+0xc0], RZ ;  /* 0x0000c0ff01007387 */ /* 0x000fe20000100c00 */
[----:B------:R-:W-:Y:S01]  /*79d0*/  IMAD.MOV.U32 R6, RZ, RZ, 0x1 ;  /* 0x00000001ff067424 */ /* 0x000fe200078e00ff */
[----:B------:R-:W-:Y:S01]  /*79e0*/  SHF.R.U32.HI R3, RZ, 0x4, R3 ;  /* 0x00000004ff037819 */ /* 0x000fe20000011603 */
[----:B------:R-:W-:Y:S01]  /*79f0*/  VIADD R11, R0, 0xa000 ;  /* 0x0000a000000b7836 */ /* 0x000fe20000000000 */
[----:B------:R-:W-:Y:S01]  /*7a00*/  SHF.R.U32.HI R0, RZ, 0x4, R0 ;  /* 0x00000004ff007819 */ /* 0x000fe20000011600 */
[----:B------:R-:W-:Y:S01]  /*7a10*/  IMAD.MOV.U32 R7, RZ, RZ, RZ ;  /* 0x000000ffff077224 */ /* 0x000fe200078e00ff */
[----:B------:R-:W-:Y:S01]  /*7a20*/  LOP3.LUT R3, R3, 0x3fff, RZ, 0xc0, !PT ;  /* 0x00003fff03037812 */ /* 0x000fe200078ec0ff */
[----:B------:R-:W-:Y:S01]  /*7a30*/  IMAD.MOV.U32 R8, RZ, RZ, 0x1 ;  /* 0x00000001ff087424 */ /* 0x000fe200078e00ff */
[----:B------:R-:W-:Y:S01]  /*7a40*/  SHF.R.U32.HI R11, RZ, 0x4, R11 ;  /* 0x00000004ff0b7819 */ /* 0x000fe2000001160b */
[----:B------:R-:W-:Y:S01]  /*7a50*/  IMAD.MOV.U32 R9, RZ, RZ, RZ ;  /* 0x000000ffff097224 */ /* 0x000fe200078e00ff */
[----:B------:R-:W-:Y:S01]  /*7a60*/  LOP3.LUT R3, R3, 0x10000, RZ, 0xfc, !PT ;  /* 0x0001000003037812 */ /* 0x000fe200078efcff */
[----:B------:R0:W-:Y:S01]  /*7a70*/  STL.128 [R1+0x60], R4 ;  /* 0x0000600401007387 */ /* 0x0001e20000100c00 */
[----:B------:R-:W-:Y:S01]  /*7a80*/  LOP3.LUT R11, R11, 0x3fff, RZ, 0xc0, !PT ;  /* 0x00003fff0b0b7812 */ /* 0x000fe200078ec0ff */
[----:B------:R-:W-:Y:S01]  /*7a90*/  IMAD.U32 R34, RZ, RZ, UR37 ;  /* 0x00000025ff227e24 */ /* 0x000fe2000f8e00ff */
[----:B------:R-:W-:Y:S01]  /*7aa0*/  LOP3.LUT R0, R0, 0x3fff, RZ, 0xc0, !PT ;  /* 0x00003fff00007812 */ /* 0x000fe200078ec0ff */
[----:B------:R1:W-:Y:S01]  /*7ab0*/  STL.64 [R1+0x70], R8 ;  /* 0x0000700801007387 */ /* 0x0003e20000100a00 */
[----:B------:R-:W-:Y:S01]  /*7ac0*/  LOP3.LUT R11, R11, 0x10000, RZ, 0xfc, !PT ;  /* 0x000100000b0b7812 */ /* 0x000fe200078efcff */
[----:B------:R-:W-:Y:S01]  /*7ad0*/  IMAD.U32 R38, RZ, RZ, UR37 ;  /* 0x00000025ff267e24 */ /* 0x000fe2000f8e00ff */
[----:B------:R-:W-:Y:S01]  /*7ae0*/  LOP3.LUT P0, RZ, R26, 0x1bf, RZ, 0xc0, !PT ;  /* 0x000001bf1aff7812 */ /* 0x000fe2000780c0ff */
[----:B------:R-:W-:Y:S01]  /*7af0*/  STL.128 [R1+0xd0], RZ ;  /* 0x0000d0ff01007387 */ /* 0x000fe20000100c00 */
[----:B------:R-:W-:Y:S01]  /*7b00*/  IADD3 R34, P5, R34, 0x68, RZ ;  /* 0x0000006822227810 */ /* 0x000fe20007fbe0ff */
[----:B------:R-:W-:Y:S01]  /*7b10*/  IMAD.U32 R39, RZ, RZ, UR37 ;  /* 0x00000025ff277e24 */ /* 0x000fe2000f8e00ff */
[----:B------:R-:W-:Y:S01]  /*7b20*/  IADD3 R38, P4, R38, 0x70, RZ ;  /* 0x0000007026267810 */ /* 0x000fe20007f9e0ff */
[----:B------:R-:W-:Y:S01]  /*7b30*/  STL.128 [R1+0xe0], RZ ;  /* 0x0000e0ff01007387 */ /* 0x000fe20000100c00 */
[----:B------:R-:W-:Y:S01]  /*7b40*/  IMAD.U32 R41, RZ, RZ, UR37 ;  /* 0x00000025ff297e24 */ /* 0x000fe2000f8e00ff */
[----:B------:R-:W-:Y:S01]  /*7b50*/  BSSY B6, `(.L_x_3930) ;  /* 0x000002a000067945 */ /* 0x000fe20003800000 */
[----:B------:R-:W-:Y:S01]  /*7b60*/  IMAD.U32 R45, RZ, RZ, UR37 ;  /* 0x00000025ff2d7e24 */ /* 0x000fe2000f8e00ff */
[C---:B0-----:R-:W-:Y:S01]  /*7b70*/  LOP3.LUT R6, R10.reuse, 0x3000000, RZ, 0xfc, !PT ;  /* 0x030000000a067812 */ /* 0x041fe200078efcff */
[----:B------:R-:W-:Y:S01]  /*7b80*/  IMAD.MOV.U32 R4, RZ, RZ, R3 ;  /* 0x000000ffff047224 */ /* 0x000fe200078e0003 */
[----:B------:R-:W-:Y:S01]  /*7b90*/  LOP3.LUT R10, R10, 0x10000, RZ, 0xfc, !PT ;  /* 0x000100000a0a7812 */ /* 0x000fe200078efcff */
[----:B------:R-:W-:Y:S01]  /*7ba0*/  IMAD.MOV.U32 R5, RZ, RZ, 0x40000040 ;  /* 0x40000040ff057424 */ /* 0x000fe200078e00ff */
[----:B-1----:R-:W-:Y:S01]  /*7bb0*/  LOP3.LUT R8, R0, 0x10000, RZ, 0xfc, !PT ;  /* 0x0001000000087812 */ /* 0x002fe200078efcff */
[----:B------:R-:W-:Y:S01]  /*7bc0*/  IMAD.MOV.U32 R7, RZ, RZ, 0x40000040 ;  /* 0x40000040ff077424 */ /* 0x000fe200078e00ff */
[----:B------:R-:W-:Y:S01]  /*7bd0*/  IADD3 R39, P3, R39, 0x80, RZ ;  /* 0x0000008027277810 */ /* 0x000fe20007f7e0ff */
[----:B------:R-:W-:Y:S01]  /*7be0*/  IMAD.MOV.U32 R9, RZ, RZ, 0x40000040 ;  /* 0x40000040ff097424 */ /* 0x000fe200078e00ff */
[----:B------:R-:W-:Y:S01]  /*7bf0*/  IADD3 R41, P2, R41, 0x90, RZ ;  /* 0x0000009029297810 */ /* 0x000fe20007f5e0ff */
[----:B------:R-:W-:Y:S01]  /*7c00*/  IMAD.U32 R35, RZ, RZ, UR37 ;  /* 0x00000025ff237e24 */ /* 0x000fe2000f8e00ff */
[----:B------:R0:W-:Y:S01]  /*7c10*/  STL.128 [R1+0x80], R4 ;  /* 0x0000800401007387 */ /* 0x0001e20000100c00 */
[----:B------:R-:W-:Y:S01]  /*7c20*/  IMAD.X R42, RZ, RZ, UR36, P5 ;  /* 0x00000024ff2a7e24 */ /* 0x000fe2000a8e06ff */
[----:B------:R-:W-:Y:S01]  /*7c30*/  IADD3 R45, P1, R45, 0xf0, RZ ;  /* 0x000000f02d2d7810 */ /* 0x000fe20007f3e0ff */
[----:B------:R-:W-:Y:S01]  /*7c40*/  IMAD.X R48, RZ, RZ, UR36, P4 ;  /* 0x00000024ff307e24 */ /* 0x000fe2000a0e06ff */
[----:B------:R1:W-:Y:S01]  /*7c50*/  STL.64 [R1+0x78], R8 ;  /* 0x0000780801007387 */ /* 0x0003e20000100a00 */
[----:B------:R-:W-:Y:S01]  /*7c60*/  IADD3 R35, P5, R35, 0xf8, RZ ;  /* 0x000000f823237810 */ /* 0x000fe20007fbe0ff */
[----:B------:R-:W-:-:S02]  /*7c70*/  IMAD.X R49, RZ, RZ, UR36, P3 ;  /* 0x00000024ff317e24 */ /* 0x000fc400098e06ff */
[----:B------:R-:W-:Y:S02]  /*7c80*/  IMAD.X R40, RZ, RZ, UR36, P2 ;  /* 0x00000024ff287e24 */ /* 0x000fe400090e06ff */
[----:B------:R-:W-:Y:S02]  /*7c90*/  IMAD.X R47, RZ, RZ, UR36, P1 ;  /* 0x00000024ff2f7e24 */ /* 0x000fe400088e06ff */
[----:B------:R-:W-:Y:S02]  /*7ca0*/  IMAD.X R36, RZ, RZ, UR36, P5 ;  /* 0x00000024ff247e24 */ /* 0x000fe4000a8e06ff */
[----:B0-----:R-:W-:Y:S02]  /*7cb0*/  IMAD.MOV.U32 R6, RZ, RZ, R10 ;  /* 0x000000ffff067224 */ /* 0x001fe400078e000a */
[----:B------:R-:W-:-:S05]  /*7cc0*/  IMAD.MOV.U32 R4, RZ, RZ, R11 ;  /* 0x000000ffff047224 */ /* 0x000fca00078e000b */
[----:B------:R1:W-:Y:S01]  /*7cd0*/  STL.128 [R1+0xf0], R4 ;  /* 0x0000f00401007387 */ /* 0x0003e20000100c00 */
[----:B------:R-:W-:Y:S05]  /*7ce0*/  @!P0 BRA `(.L_x_3931) ;  /* 0x0000000000408947 */ /* 0x000fea0003800000 */
[----:B------:R-:W-:Y:S01]  /*7cf0*/  MOV R14, 0x0 ;  /* 0x00000000000e7802 */ /* 0x000fe20000000f00 */
[----:B------:R-:W-:Y:S01]  /*7d00*/  ULDC.64 UR4, c[0x4][0x98] ;  /* 0x0100260000047ab9 */ /* 0x000fe20000000a00 */
[----:B------:R-:W-:Y:S01]  /*7d10*/  ULDC.64 UR6, c[0x4][0xa0] ;  /* 0x0100280000067ab9 */ /* 0x000fe20000000a00 */
[----:B-1----:R-:W-:Y:S02]  /*7d20*/  IMAD.U32 R4, RZ, RZ, UR4 ;  /* 0x00000004ff047e24 */ /* 0x002fe4000f8e00ff */
[----:B------:R-:W-:Y:S01]  /*7d30*/  IMAD.U32 R5, RZ, RZ, UR5 ;  /* 0x00000005ff057e24 */ /* 0x000fe2000f8e00ff */
[----:B----4-:R-:W0:Y:S01]  /*7d40*/  LDC.64 R14, c[0x4][R14] ;  /* 0x010000000e0e7b82 */ /* 0x010e220000000a00 */
        /* <DEDUP_REMOVED lines=9> */
[----:B0-2--5:R-:W-:Y:S05]  /*7de0*/  CALL.ABS.NOINC R14 ;  /* 0x000000000e007343 */ /* 0x025fea0003c00000 */
.L_x_3931:
[----:B------:R-:W-:Y:S05]  /*7df0*/  BSYNC B6 ;  /* 0x0000000000067941 */ /* 0x000fea0003800000 */
.L_x_3930:
[----:B------:R-:W0:Y:S01]  /*7e00*/  LDC.64 R10, c[0x0][0xad0] ;  /* 0x0002b400ff0a7b82 */ /* 0x000e220000000a00 */
[----:B------:R-:W3:Y:S01]  /*7e10*/  S2R R27, SR_TID.X ;  /* 0x00000000001b7919 */ /* 0x000ee20000002100 */
[----:B------:R-:W-:Y:S02]  /*7e20*/  UIADD3 UR5, UP0, UR37, 0x100, URZ ;  /* 0x0000010025057890 */ /* 0x000fe4000ff1e03f */
[----:B------:R-:W-:Y:S01]  /*7e30*/  IMAD.U32 R54, RZ, RZ, UR37 ;  /* 0x00000025ff367e24 */ /* 0x000fe2000f8e00ff */
[----:B------:R-:W-:Y:S01]  /*7e40*/  STL.64 [R1+0x110], R24 ;  /* 0x0001101801007387 */ /* 0x000fe20000100a00 */
[----:B------:R-:W-:Y:S01]  /*7e50*/  UIADD3.X UR6, URZ, UR36, URZ, UP0, !UPT ;  /* 0x000000243f067290 */ /* 0x000fe200087fe43f */
[----:B------:R-:W-:Y:S01]  /*7e60*/  IMAD.U32 R3, RZ, RZ, UR37 ;  /* 0x00000025ff037e24 */ /* 0x000fe2000f8e00ff */
[----:B----4-:R-:W4:Y:S01]  /*7e70*/  LDC.64 R14, c[0x0][0xad8] ;  /* 0x0002b600ff0e7b82 */ /* 0x010f220000000a00 */
[----:B------:R-:W-:Y:S01]  /*7e80*/  UIADD3 UR4, UP0, UR37, 0x14c, URZ ;  /* 0x0000014c25047890 */ /* 0x000fe2000ff1e03f */
[----:B-1----:R-:W-:Y:S01]  /*7e90*/  IMAD.U32 R8, RZ, RZ, UR5 ;  /* 0x00000005ff087e24 */ /* 0x002fe2000f8e00ff */
[----:B------:R-:W-:Y:S01]  /*7ea0*/  STL.64 [R1+0x100], R204 ;  /* 0x000100cc01007387 */ /* 0x000fe20000100a00 */
[----:B------:R-:W-:Y:S01]  /*7eb0*/  IMAD.U32 R9, RZ, RZ, UR6 ;  /* 0x00000006ff097e24 */ /* 0x000fe2000f8e00ff */
[----:B------:R-:W-:Y:S01]  /*7ec0*/  UIADD3.X UR5, URZ, UR36, URZ, UP0, !UPT ;  /* 0x000000243f057290 */ /* 0x000fe200087fe43f */
[----:B------:R-:W-:Y:S01]  /*7ed0*/  IMAD.U32 R43, RZ, RZ, UR37 ;  /* 0x00000025ff2b7e24 */ /* 0x000fe2000f8e00ff */
[----:B------:R-:W-:Y:S01]  /*7ee0*/  STL.U8 [R1+0x118], RZ ;  /* 0x000118ff01007387 */ /* 0x000fe20000100000 */
[----:B------:R-:W1:Y:S01]  /*7ef0*/  LDC.64 R20, c[0x0][0xae0] ;  /* 0x0002b800ff147b82 */ /* 0x000e620000000a00 */
[----:B------:R-:W-:Y:S01]  /*7f00*/  IMAD.U32 R12, RZ, RZ, UR4 ;  /* 0x00000004ff0c7e24 */ /* 0x000fe2000f8e00ff */
[----:B------:R-:W-:Y:S01]  /*7f10*/  ULDC UR4, c[0x0][0x3f4] ;  /* 0x0000fd0000047ab9 */ /* 0x000fe20000000800 */
[----:B------:R2:W-:Y:S01]  /*7f20*/  STL.64 [R1+0x108], R8 ;  /* 0x0001080801007387 */ /* 0x0005e20000100a00 */
[----:B------:R-:W-:Y:S01]  /*7f30*/  IMAD.U32 R13, RZ, RZ, UR5 ;  /* 0x00000005ff0d7e24 */ /* 0x000fe2000f8e00ff */
[----:B------:R-:W-:-:S02]  /*7f40*/  ISETP.LT.AND P0, PT, RZ, UR4, PT ;  /* 0x00000004ff007c0c */ /* 0x000fc4000bf01270 */
[----:B------:R-:W-:Y:S01]  /*7f50*/  IADD3 R54, P2, R54, 0x118, RZ ;  /* 0x0000011836367810 */ /* 0x000fe20007f5e0ff */
[----:B------:R-:W1:Y:S01]  /*7f60*/  LDC R6, c[0x0][0x450] ;  /* 0x00011400ff067b82 */ /* 0x000e620000000800 */
[----:B0-----:R-:W-:Y:S01]  /*7f70*/  IMAD.MOV.U32 R30, RZ, RZ, R11 ;  /* 0x000000ffff1e7224 */ /* 0x001fe200078e000b */
[----:B------:R-:W-:Y:S01]  /*7f80*/  STL.64 [R1+0x150], R12 ;  /* 0x0001500c01007387 */ /* 0x000fe20000100a00 */
[----:B------:R-:W-:Y:S01]  /*7f90*/  IMAD.MOV.U32 R7, RZ, RZ, R10 ;  /* 0x000000ffff077224 */ /* 0x000fe200078e000a */
[----:B------:R-:W-:Y:S01]  /*7fa0*/  IADD3 R43, P4, R43, 0x150, RZ ;  /* 0x000001502b2b7810 */ /* 0x000fe20007f9e0ff */
[----:B------:R-:W-:Y:S02]  /*7fb0*/  IMAD.X R55, RZ, RZ, UR36, P2 ;  /* 0x00000024ff377e24 */ /* 0x000fe400090e06ff */
[----:B--2---:R-:W-:Y:S01]  /*7fc0*/  IMAD.MOV.U32 R8, RZ, RZ, RZ ;  /* 0x000000ffff087224 */ /* 0x004fe200078e00ff */
[----:B------:R-:W0:Y:S01]  /*7fd0*/  LDC.64 R4, c[0x0][0x448] ;  /* 0x00011200ff047b82 */ /* 0x000e220000000a00 */
[----:B----4-:R-:W-:-:S02]  /*7fe0*/  IMAD.MOV.U32 R9, RZ, RZ, R15 ;  /* 0x000000ffff097224 */ /* 0x010fc400078e000f */
[----:B---3--:R-:W-:Y:S02]  /*7ff0*/  VIADD R0, R27, 0xffffff80 ;  /* 0xffffff801b007836 */ /* 0x008fe40000000000 */
[----:B------:R-:W-:Y:S02]  /*8000*/  IMAD.MOV.U32 R31, RZ, RZ, R14 ;  /* 0x000000ffff1f7224 */ /* 0x000fe400078e000e */
[----:B------:R-:W-:Y:S01]  /*8010*/  IMAD.X R51, RZ, RZ, UR36, P4 ;  /* 0x00000024ff337e24 */ /* 0x000fe2000a0e06ff */
[----:B------:R-:W-:Y:S01]  /*8020*/  STL [R1+0x4a0], R0 ;  /* 0x0004a00001007387 */ /* 0x000fe20000100800 */
[----:B-1----:R-:W-:Y:S02]  /*8030*/  IMAD.MOV.U32 R10, RZ, RZ, R20 ;  /* 0x000000ffff0a7224 */ /* 0x002fe400078e0014 */
[----:B------:R-:W-:Y:S01]  /*8040*/  IMAD.MOV.U32 R11, RZ, RZ, R21 ;  /* 0x000000ffff0b7224 */ /* 0x000fe200078e0015 */
[----:B------:R1:W-:Y:S04]  /*8050*/  STL [R1+0x11c], R0 ;  /* 0x00011c0001007387 */ /* 0x0003e80000100800 */
[----:B------:R-:W-:Y:S04]  /*8060*/  STL.128 [R1+0x130], R8 ;  /* 0x0001300801007387 */ /* 0x000fe80000100c00 */
[----:B------:R2:W-:Y:S01]  /*8070*/  STL.128 [R1+0x120], R28 ;  /* 0x0001201c01007387 */ /* 0x0005e20000100c00 */
[----:B-1----:R-:W-:-:S03]  /*8080*/  IMAD.U32 R0, RZ, RZ, UR37 ;  /* 0x00000025ff007e24 */ /* 0x002fc6000f8e00ff */
[----:B0-----:R0:W-:Y:S02]  /*8090*/  STL.128 [R1+0x140], R4 ;  /* 0x0001400401007387 */ /* 0x0011e40000100c00 */
[----:B--2---:R-:W-:Y:S02]  /*80a0*/  IADD3 R29, P1, R0, 0x11c, RZ ;  /* 0x0000011c001d7810 */ /* 0x004fe40007f3e0ff */
[----:B------:R-:W-:-:S03]  /*80b0*/  IADD3 R30, P3, R3, 0x108, RZ ;  /* 0x00000108031e7810 */ /* 0x000fc60007f7e0ff */
[----:B------:R-:W-:Y:S02]  /*80c0*/  IMAD.X R31, RZ, RZ, UR36, P1 ;  /* 0x00000024ff1f7e24 */ /* 0x000fe400088e06ff */
[----:B------:R-:W-:Y:S01]  /*80d0*/  IMAD.X R50, RZ, RZ, UR36, P3 ;  /* 0x00000024ff327e24 */ /* 0x000fe200098e06ff */
[----:B------:R-:W-:Y:S07]  /*80e0*/  @P0 BRA `(.L_x_3932) ;  /* 0x0000000000400947 */ /* 0x000fee0003800000 */
        /* <DEDUP_REMOVED lines=10> */
.L_x_3935:
[----:B--2---:R2:W3:Y:S02]  /*8190*/  SYNCS.PHASECHK.TRANS64.TRYWAIT P0, [R2+URZ+0x32400], R3 ;  /* 0x03240003020075a7 */ /* 0x0044e4000800017f */
[----:B---3--:R-:W-:Y:S05]  /*81a0*/  @!P0 NANOSLEEP.SYNCS 0x989680 ;  /* 0x009896800000895d */ /* 0x008fea0003900000 */
[----:B------:R-:W3:Y:S02]  /*81b0*/  @!P0 SYNCS.PHASECHK.TRANS64 P0, [R2+URZ+0x32400], R3 ;  /* 0x03240003020085a7 */ /* 0x000ee4000800007f */
[----:B---3--:R-:W-:Y:S05]  /*81c0*/  @!P0 BRA `(.L_x_3935) ;  /* 0xfffffffc00f08947 */ /* 0x008fea000383ffff */
.L_x_3934:
[----:B------:R-:W-:Y:S05]  /*81d0*/  BSYNC B0 ;  /* 0x0000000000007941 */ /* 0x000fea0003800000 */
.L_x_3933:
[----:B------:R-:W-:Y:S05]  /*81e0*/  BRA `(.L_x_3936) ;  /* 0x0000002c00a07947 */ /* 0x000fea0003800000 */
.L_x_3932:
[----:B------:R-:W-:Y:S01]  /*81f0*/  LOP3.LUT P0, RZ, R26, 0x3ff, RZ, 0xc0, !PT ;  /* 0x000003ff1aff7812 */ /* 0x000fe2000780c0ff */
[----:B------:R-:W-:Y:S01]  /*8200*/  ULDC.64 UR4, c[0x0][0x3f8] ;  /* 0x0000fe0000047ab9 */ /* 0x000fe20000000a00 */
[----:B-----5:R-:W-:Y:S01]  /*8210*/  SHF.R.S32.HI R0, RZ, 0x1f, R44 ;  /* 0x0000001fff007819 */ /* 0x020fe2000001142c */
[----:B------:R-:W-:Y:S01]  /*8220*/  ULDC.64 UR6, c[0x0][0x408] ;  /* 0x0001020000067ab9 */ /* 0x000fe20000000a00 */
[----:B------:R-:W-:Y:S01]  /*8230*/  IMAD.WIDE.U32 R24, R44, UR4, RZ ;  /* 0x000000042c187c25 */ /* 0x000fe2000f8e00ff */
[----:B------:R-:W-:Y:S03]  /*8240*/  BSSY B6, `(.L_x_3937) ;  /* 0x0000019000067945 */ /* 0x000fe60003800000 */
[C---:B------:R-:W-:Y:S02]  /*8250*/  IMAD R3, R0.reuse, UR4, RZ ;  /* 0x0000000400037c24 */ /* 0x040fe4000f8e02ff */
[----:B0-----:R-:W-:-:S02]  /*8260*/  IMAD R5, R0, UR6, RZ ;  /* 0x0000000600057c24 */ /* 0x001fc4000f8e02ff */
        /* <DEDUP_REMOVED lines=22> */
.L_x_3938:
[----:B------:R-:W-:Y:S05]  /*83d0*/  BSYNC B6 ;  /* 0x0000000000067941 */ /* 0x000fea0003800000 */
.L_x_3937:
[----:B------:R-:W2:Y:S01]  /*83e0*/  LDL R3, [R1+0x50] ;  /* 0x0000500001037983 */ /* 0x000ea20000100800 */
[----:B------:R-:W-:Y:S01]  /*83f0*/  ULDC.U8 UR4, c[0x0][0x410] ;  /* 0x0001040000047ab9 */ /* 0x000fe20000000000 */
[----:B------:R-:W-:Y:S01]  /*8400*/  BSSY B0, `(.L_x_3939) ;  /* 0x00002be000007945 */ /* 0x000fe20003800000 */
[----:B------:R-:W-:Y:S01]  /*8410*/  ISETP.NE.AND P0, PT, RZ, UR4, PT ;  /* 0x00000004ff007c0c */ /* 0x000fe2000bf05270 */
[----:B--2---:R-:W-:-:S12]  /*8420*/  IMAD R0, R3, 0x80, R158 ;  /* 0x0000008003007824 */ /* 0x004fd800078e029e */
[----:B------:R-:W-:Y:S05]  /*8430*/  @!P0 BRA `(.L_x_3940) ;  /* 0x0000001400b08947 */ /* 0x000fea0003800000 */
[----:B------:R-:W2:Y:S01]  /*8440*/  LDL R20, [R1+0x4a4] ;  /* 0x0004a40001147983 */ /* 0x000ea20000100800 */
[----:B------:R-:W0:Y:S01]  /*8450*/  LDC R61, c[0x0][0x448] ;  /* 0x00011200ff3d7b82 */ /* 0x000e220000000800 */
[----:B------:R-:W-:Y:S01]  /*8460*/  ULDC.64 UR4, c[0x0][0x3f8] ;  /* 0x0000fe0000047ab9 */ /* 0x000fe20000000a00 */
[----:B------:R-:W-:Y:S01]  /*8470*/  ULDC.64 UR6, c[0x0][0x408] ;  /* 0x0001020000067ab9 */ /* 0x000fe20000000a00 */
[----:B------:R-:W-:Y:S02]  /*8480*/  IMAD.MOV.U32 R25, RZ, RZ, R53 ;  /* 0x000000ffff197224 */ /* 0x000fe400078e0035 */
[----:B------:R-:W-:Y:S01]  /*8490*/  IMAD.MOV.U32 R27, RZ, RZ, R57 ;  /* 0x000000ffff1b7224 */ /* 0x000fe200078e0039 */
[----:B0-----:R-:W-:-:S13]  /*84a0*/  ISETP.NE.AND P0, PT, R61, 0x1, PT ;  /* 0x000000013d00780c */ /* 0x001fda0003f05270 */
[----:B------:R-:W0:Y:S08]  /*84b0*/  @P0 LDC R4, c[0x0][0x44c] ;  /* 0x00011300ff040b82 */ /* 0x000e300000000800 */
[----:B------:R-:W1:Y:S01]  /*84c0*/  @P0 LDC R5, c[0x0][0x450] ;  /* 0x00011400ff050b82 */ /* 0x000e620000000800 */
[----:B--2---:R-:W-:-:S04]  /*84d0*/  IMAD R3, R20, 0x40, R0 ;  /* 0x0000004014037824 */ /* 0x004fc800078e0200 */
[----:B0-----:R-:W-:-:S05]  /*84e0*/  @P0 IMAD.HI.U32 R4, R3, R4, RZ ;  /* 0x0000000403040227 */ /* 0x001fca00078e00ff */
[----:B-1----:R-:W-:-:S04]  /*84f0*/  @P0 SHF.R.U32.HI R3, RZ, R5, R4 ;  /* 0x00000005ff030219 */ /* 0x002fc80000011604 */
        /* <DEDUP_REMOVED lines=17> */
[----:B------:R0:W1:Y:S04]  /*8610*/  SHFL.IDX PT, R3, R44, RZ, 0x1c1f ;  /* 0x001c1fff2c037589 */ /* 0x00006800000e0000 */
[----:B------:R0:W2:Y:S04]  /*8620*/  SHFL.IDX PT, R6, R10, RZ, 0x1c1f ;  /* 0x001c1fff0a067589 */ /* 0x0000a800000e0000 */
[----:B------:R0:W3:Y:S04]  /*8630*/  SHFL.IDX PT, R7, R59, RZ, 0x1c1f ;  /* 0x001c1fff3b077589 */ /* 0x0000e800000e0000 */
[----:B------:R0:W4:Y:S02]  /*8640*/  SHFL.IDX PT, R8, R58, RZ, 0x1c1f ;  /* 0x001c1fff3a087589 */ /* 0x00012400000e0000 */
.L_x_4268:
        /* <DEDUP_REMOVED lines=8> */
[----:B------:R-:W3:Y:S01]  /*86d0*/  LDL R11, [R1+0x4a8] ;  /* 0x0004a800010b7983 */ /* 0x000ee20000100800 */
[----:B------:R-:W-:Y:S01]  /*86e0*/  ULDC UR4, c[0x0][0x3f4] ;  /* 0x0000fd0000047ab9 */ /* 0x000fe20000000800 */
[----:B--2---:R-:W-:Y:S01]  /*86f0*/  IMAD.MOV.U32 R4, RZ, RZ, R6 ;  /* 0x000000ffff047224 */ /* 0x004fe200078e0006 */
[----:B------:R-:W-:Y:S01]  /*8700*/  ISETP.GE.AND P2, PT, R154, UR4, PT ;  /* 0x000000049a007c0c */ /* 0x000fe2000bf46270 */
[----:B-1----:R-:W-:Y:S01]  /*8710*/  IMAD.MOV.U32 R5, RZ, RZ, R3 ;  /* 0x000000ffff057224 */ /* 0x002fe200078e0003 */
[----:B------:R-:W-:Y:S02]  /*8720*/  ISETP.GE.AND P3, PT, R164, UR4, PT ;  /* 0x00000004a4007c0c */ /* 0x000fe4000bf66270 */
[----:B------:R-:W-:-:S09]  /*8730*/  CS2R R52, SRZ ;  /* 0x0000000000347805 */ /* 0x000fd2000001ff00 */
[----:B------:R-:W-:-:S04]  /*8740*/  @!P2 IMAD.WIDE R4, R154, 0x2, R4 ;  /* 0x000000029a04a825 */ /* 0x000fc800078e0204 */
[----:B------:R-:W-:Y:S01]  /*8750*/  @!P3 IMAD.SHL.U32 R9, R164, 0x2, RZ ;  /* 0x00000002a409b824 */ /* 0x000fe200078e00ff */
[----:B------:R1:W5:Y:S01]  /*8760*/  @!P2 LD.E.64 R52, desc[UR44][R4.64] ;  /* 0x0000002c0434a980 */ /* 0x000362000c101b00 */
[----:B------:R-:W-:Y:S02]  /*8770*/  CS2R R56, SRZ ;  /* 0x0000000000387805 */ /* 0x000fe4000001ff00 */
[----:B------:R-:W-:Y:S02]  /*8780*/  CS2R R24, SRZ ;  /* 0x0000000000187805 */ /* 0x000fe4000001ff00 */
[----:B------:R-:W-:Y:S02]  /*8790*/  CS2R R26, SRZ ;  /* 0x00000000001a7805 */ /* 0x000fe4000001ff00 */
[-C--:B-1----:R-:W-:Y:S02]  /*87a0*/  @!P3 IADD3 R4, P0, R6, R9.reuse, RZ ;  /* 0x000000090604b210 */ /* 0x082fe40007f1e0ff */
[----:B----4-:R-:W-:Y:S01]  /*87b0*/  @!P3 IADD3 R6, P1, R8, R9, RZ ;  /* 0x000000090806b210 */ /* 0x010fe20007f3e0ff */
[----:B---3--:R-:W-:-:S02]  /*87c0*/  IMAD.MOV.U32 R9, RZ, RZ, R7 ;  /* 0x000000ffff097224 */ /* 0x008fc400078e0007 */
[----:B------:R-:W-:-:S05]  /*87d0*/  @!P2 IMAD.WIDE R8, R154, 0x2, R8 ;  /* 0x000000029a08a825 */ /* 0x000fca00078e0208 */
[----:B------:R1:W5:Y:S01]  /*87e0*/  @!P2 LD.E.64 R56, desc[UR44][R8.64] ;  /* 0x0000002c0838a980 */ /* 0x000362000c101b00 */
[----:B------:R-:W-:-:S05]  /*87f0*/  @!P3 SHF.L.U64.HI R12, R164, 0x1, R11 ;  /* 0x00000001a40cb819 */ /* 0x000fca000001020b */
[--C-:B------:R-:W-:Y:S02]  /*8800*/  @!P3 IMAD.X R5, R3, 0x1, R12.reuse, P0 ;  /* 0x000000010305b824 */ /* 0x100fe400000e060c */
[----:B------:R-:W-:-:S03]  /*8810*/  @!P3 IMAD.X R7, R7, 0x1, R12, P1 ;  /* 0x000000010707b824 */ /* 0x000fc600008e060c */
[----:B------:R1:W5:Y:S04]  /*8820*/  @!P3 LD.E.64 R24, desc[UR44][R4.64] ;  /* 0x0000002c0418b980 */ /* 0x000368000c101b00 */
[----:B------:R1:W5:Y:S02]  /*8830*/  @!P3 LD.E.64 R26, desc[UR44][R6.64] ;  /* 0x0000002c061ab980 */ /* 0x000364000c101b00 */
.L_x_3943:
[----:B------:R-:W-:Y:S05]  /*8840*/  BSYNC B1 ;  /* 0x0000000000017941 */ /* 0x000fea0003800000 */
.L_x_3942:
[----:B-1---5:R-:W-:Y:S01]  /*8850*/  IMAD.MOV.U32 R3, RZ, RZ, R24 ;  /* 0x000000ffff037224 */ /* 0x022fe200078e0018 */
[----:B------:R-:W-:Y:S01]  /*8860*/  UMOV UR4, 0xffffffff ;  /* 0xffffffff00047882 */ /* 0x000fe20000000000 */
[----:B------:R-:W-:Y:S01]  /*8870*/  IMAD.MOV.U32 R4, RZ, RZ, R25 ;  /* 0x000000ffff047224 */ /* 0x000fe200078e0019 */
[----:B------:R-:W-:Y:S01]  /*8880*/  CS2R R20, SRZ ;  /* 0x0000000000147805 */ /* 0x000fe2000001ff00 */
[----:B------:R-:W-:Y:S02]  /*8890*/  IMAD.MOV.U32 R5, RZ, RZ, R52 ;  /* 0x000000ffff057224 */ /* 0x000fe400078e0034 */
[----:B--2---:R-:W-:Y:S01]  /*88a0*/  IMAD.MOV.U32 R6, RZ, RZ, R53 ;  /* 0x000000ffff067224 */ /* 0x004fe200078e0035 */
        /* <DEDUP_REMOVED lines=11> */
[----:B------:R-:W-:Y:S06]  /*8960*/  BRA.DIV UR4, `(.L_x_3944) ;  /* 0x0000033204647947 */ /* 0x000fec000b800000 */
[----:B------:R1:W2:Y:S04]  /*8970*/  SHFL.IDX PT, R3, R44, 0x1, 0x1c1f ;  /* 0x003c1f002c037f89 */ /* 0x0002a800000e0000 */
[----:B------:R1:W0:Y:S04]  /*8980*/  SHFL.IDX PT, R6, R10, 0x1, 0x1c1f ;  /* 0x003c1f000a067f89 */ /* 0x00022800000e0000 */
[----:B---3--:R1:W3:Y:S04]  /*8990*/  SHFL.IDX PT, R7, R59, 0x1, 0x1c1f ;  /* 0x003c1f003b077f89 */ /* 0x0082e800000e0000 */
[----:B------:R1:W0:Y:S02]  /*89a0*/  SHFL.IDX PT, R14, R58, 0x1, 0x1c1f ;  /* 0x003c1f003a0e7f89 */ /* 0x00022400000e0000 */
.L_x_4274:
[----:B------:R-:W5:Y:S01]  /*89b0*/  LDL R5, [R1+0x204] ;  /* 0x0002040001057983 */ /* 0x000f620000100800 */
[----:B------:R-:W-:Y:S01]  /*89c0*/  VIADD R0, R0, 0x40 ;  /* 0x0000004000007836 */ /* 0x000fe20000000000 */
[----:B------:R-:W-:Y:S01]  /*89d0*/  BSSY B1, `(.L_x_3945) ;  /* 0x0000022000017945 */ /* 0x000fe20003800000 */
[----:B01----:R-:W-:Y:S02]  /*89e0*/  CS2R R10, SRZ ;  /* 0x00000000000a7805 */ /* 0x003fe4000001ff00 */
[----:B----4-:R-:W-:Y:S02]  /*89f0*/  CS2R R8, SRZ ;  /* 0x0000000000087805 */ /* 0x010fe4000001ff00 */
[----:B------:R-:W-:Y:S02]  /*8a00*/  CS2R R12, SRZ ;  /* 0x00000000000c7805 */ /* 0x000fe4000001ff00 */
[----:B------:R-:W-:Y:S02]  /*8a10*/  ISETP.GE.AND P0, PT, R0, R61, PT ;  /* 0x0000003d0000720c */ /* 0x000fe40003f06270 */
[----:B-----5:R-:W-:-:S04]  /*8a20*/  LEA.HI R4, R5, R5, RZ, 0x1 ;  /* 0x0000000505047211 */ /* 0x020fc800078f08ff */
[----:B------:R-:W-:-:S05]  /*8a30*/  LOP3.LUT R4, R4, 0xfffffffe, RZ, 0xc0, !PT ;  /* 0xfffffffe04047812 */ /* 0x000fca00078ec0ff */
[----:B------:R-:W-:-:S05]  /*8a40*/  IMAD.IADD R4, R5, 0x1, -R4 ;  /* 0x0000000105047824 */ /* 0x000fca00078e0a04 */
[----:B------:R-:W-:Y:S01]  /*8a50*/  SHF.L.U32 R59, R4, 0x1f, RZ ;  /* 0x0000001f043b7819 */ /* 0x000fe200000006ff */
[----:B------:R-:W-:Y:S06]  /*8a60*/  @P0 BRA `(.L_x_3946) ;  /* 0x0000000000600947 */ /* 0x000fec0003800000 */
[----:B------:R-:W4:Y:S01]  /*8a70*/  LDL R15, [R1+0x4a8] ;  /* 0x0004a800010f7983 */ /* 0x000f220000100800 */
[----:B------:R-:W-:Y:S01]  /*8a80*/  ULDC UR4, c[0x0][0x3f4] ;  /* 0x0000fd0000047ab9 */ /* 0x000fe20000000800 */
[----:B------:R-:W-:Y:S01]  /*8a90*/  IMAD.MOV.U32 R4, RZ, RZ, R6 ;  /* 0x000000ffff047224 */ /* 0x000fe200078e0006 */
[----:B------:R-:W-:Y:S01]  /*8aa0*/  ISETP.GE.AND P2, PT, R154, UR4, PT ;  /* 0x000000049a007c0c */ /* 0x000fe2000bf46270 */
[----:B--2---:R-:W-:Y:S01]  /*8ab0*/  IMAD.MOV.U32 R5, RZ, RZ, R3 ;  /* 0x000000ffff057224 */ /* 0x004fe200078e0003 */
[----:B------:R-:W-:Y:S02]  /*8ac0*/  ISETP.GE.AND P3, PT, R164, UR4, PT ;  /* 0x00000004a4007c0c */ /* 0x000fe4000bf66270 */
[----:B------:R-:W-:Y:S01]  /*8ad0*/  CS2R R10, SRZ ;  /* 0x00000000000a7805 */ /* 0x000fe2000001ff00 */
[----:B------:R-:W-:-:S08]  /*8ae0*/  IMAD.MOV.U32 R8, RZ, RZ, R14 ;  /* 0x000000ffff087224 */ /* 0x000fd000078e000e */
[----:B------:R-:W-:-:S04]  /*8af0*/  @!P2 IMAD.WIDE R4, R154, 0x2, R4 ;  /* 0x000000029a04a825 */ /* 0x000fc800078e0204 */
[----:B------:R-:W-:Y:S01]  /*8b00*/  @!P3 IMAD.SHL.U32 R9, R164, 0x2, RZ ;  /* 0x00000002a409b824 */ /* 0x000fe200078e00ff */
[----:B------:R0:W5:Y:S01]  /*8b10*/  @!P2 LD.E.64 R10, desc[UR44][R4.64] ;  /* 0x0000002c040aa980 */ /* 0x000162000c101b00 */
[----:B------:R-:W-:Y:S02]  /*8b20*/  CS2R R12, SRZ ;  /* 0x00000000000c7805 */ /* 0x000fe4000001ff00 */
[----:B------:R-:W-:Y:S02]  /*8b30*/  CS2R R20, SRZ ;  /* 0x0000000000147805 */ /* 0x000fe4000001ff00 */
[-C--:B0-----:R-:W-:Y:S02]  /*8b40*/  @!P3 IADD3 R4, P0, R6, R9.reuse, RZ ;  /* 0x000000090604b210 */ /* 0x081fe40007f1e0ff */
[----:B------:R-:W-:Y:S01]  /*8b50*/  @!P3 IADD3 R6, P1, R14, R9, RZ ;  /* 0x000000090e06b210 */ /* 0x000fe20007f3e0ff */
[----:B---3--:R-:W-:Y:S01]  /*8b60*/  IMAD.MOV.U32 R9, RZ, RZ, R7 ;  /* 0x000000ffff097224 */ /* 0x008fe200078e0007 */
[----:B----4-:R-:W-:Y:S01]  /*8b70*/  @!P3 SHF.L.U64.HI R0, R164, 0x1, R15 ;  /* 0x00000001a400b819 */ /* 0x010fe2000001020f */
[----:B------:R-:W-:Y:S01]  /*8b80*/  @!P2 IMAD.WIDE R14, R154, 0x2, R8 ;  /* 0x000000029a0ea825 */ /* 0x000fe200078e0208 */
[----:B------:R-:W-:-:S03]  /*8b90*/  CS2R R8, SRZ ;  /* 0x0000000000087805 */ /* 0x000fc6000001ff00 */
[--C-:B------:R-:W-:Y:S01]  /*8ba0*/  @!P3 IMAD.X R5, R3, 0x1, R0.reuse, P0 ;  /* 0x000000010305b824 */ /* 0x100fe200000e0600 */
[----:B------:R0:W5:Y:S01]  /*8bb0*/  @!P2 LD.E.64 R12, desc[UR44][R14.64] ;  /* 0x0000002c0e0ca980 */ /* 0x000162000c101b00 */
[----:B------:R-:W-:-:S03]  /*8bc0*/  @!P3 IMAD.X R7, R7, 0x1, R0, P1 ;  /* 0x000000010707b824 */ /* 0x000fc600008e0600 */
[----:B------:R0:W5:Y:S04]  /*8bd0*/  @!P3 LD.E.64 R20, desc[UR44][R4.64] ;  /* 0x0000002c0414b980 */ /* 0x000168000c101b00 */
[----:B------:R0:W5:Y:S02]  /*8be0*/  @!P3 LD.E.64 R8, desc[UR44][R6.64] ;  /* 0x0000002c0608b980 */ /* 0x000164000c101b00 */
.L_x_3946:
[----:B------:R-:W-:Y:S05]  /*8bf0*/  BSYNC B1 ;  /* 0x0000000000017941 */ /* 0x000fea0003800000 */
.L_x_3945:
[----:B------:R-:W1:Y:S01]  /*8c00*/  SYNCS.PHASECHK.TRANS64.TRYWAIT P0, [R2+URZ+0x32400], R59 ;  /* 0x0324003b020075a7 */ /* 0x000e62000800017f */
[----:B------:R-:W-:Y:S04]  /*8c10*/  BSSY B1, `(.L_x_3947) ;  /* 0x0000002000017945 */ /* 0x000fe80003800000 */
[----:B-1----:R-:W-:Y:S05]  /*8c20*/  @!P0 BRA `(.L_x_3948) ;  /* 0x0000033000248947 */ /* 0x002fea0003800000 */
.L_x_4275:
[----:B------:R-:W-:Y:S05]  /*8c30*/  BSYNC B1 ;  /* 0x0000000000017941 */ /* 0x000fea0003800000 */
.L_x_3947:
[----:B0--3--:R-:W3:Y:S04]  /*8c40*/  LDL R7, [R1+0x498] ;  /* 0x0004980001077983 */ /* 0x009ee80000100800 */
[----:B------:R-:W4:Y:S01]  /*8c50*/  LDL R28, [R1+0x50] ;  /* 0x00005000011c7983 */ /* 0x000f220000100800 */
[----:B-----5:R-:W-:Y:S01]  /*8c60*/  IMAD.MOV.U32 R4, RZ, RZ, R20 ;  /* 0x000000ffff047224 */ /* 0x020fe200078e0014 */
[----:B------:R-:W-:Y:S01]  /*8c70*/  BSSY B1, `(.L_x_3949) ;  /* 0x0000082000017945 */ /* 0x000fe20003800000 */
[----:B------:R-:W-:Y:S02]  /*8c80*/  IMAD.MOV.U32 R5, RZ, RZ, R21 ;  /* 0x000000ffff057224 */ /* 0x000fe400078e0015 */
[----:B------:R-:W-:-:S03]  /*8c90*/  IMAD.MOV.U32 R6, RZ, RZ, R10 ;  /* 0x000000ffff067224 */ /* 0x000fc600078e000a */
[----:B------:R-:W-:Y:S01]  /*8ca0*/  PRMT R14, R5, 0x7610, R14 ;  /* 0x00007610050e7816 */ /* 0x000fe2000000000e */
[----:B------:R-:W-:Y:S01]  /*8cb0*/  IMAD.MOV.U32 R5, RZ, RZ, R8 ;  /* 0x000000ffff057224 */ /* 0x000fe200078e0008 */
[----:B-1----:R-:W-:Y:S01]  /*8cc0*/  PRMT R59, R6, 0x7610, R59 ;  /* 0x00007610063b7816 */ /* 0x002fe2000000003b */
[----:B------:R-:W-:-:S03]  /*8cd0*/  IMAD.MOV.U32 R6, RZ, RZ, R13 ;  /* 0x000000ffff067224 */ /* 0x000fc600078e000d */
[----:B------:R-:W-:Y:S01]  /*8ce0*/  PRMT R44, R5, 0x7610, R44 ;  /* 0x00007610052c7816 */ /* 0x000fe2000000002c */
[----:B------:R-:W-:-:S05]  /*8cf0*/  IMAD.MOV.U32 R5, RZ, RZ, R12 ;  /* 0x000000ffff057224 */ /* 0x000fca00078e000c */
[----:B------:R-:W-:Y:S01]  /*8d00*/  PRMT R76, R5, 0x7610, R76 ;  /* 0x00007610054c7816 */ /* 0x000fe2000000004c */
[C---:B---3--:R-:W-:Y:S01]  /*8d10*/  IMAD.SHL.U32 R0, R7.reuse, 0x40, RZ ;  /* 0x0000004007007824 */ /* 0x048fe200078e00ff */
[----:B------:R-:W-:Y:S01]  /*8d20*/  LOP3.LUT P1, RZ, R7, 0x4, RZ, 0xc0, !PT ;  /* 0x0000000407ff7812 */ /* 0x000fe2000782c0ff */
[----:B----4-:R-:W-:-:S03]  /*8d30*/  IMAD R28, R28, -0x80, R61 ;  /* 0xffffff801c1c7824 */ /* 0x010fc600078e023d */
[----:B--2---:R-:W-:-:S04]  /*8d40*/  LOP3.LUT R3, R0, 0x1c0, RZ, 0xc0, !PT ;  /* 0x000001c000037812 */ /* 0x004fc800078ec0ff */
[----:B------:R-:W-:Y:S02]  /*8d50*/  LOP3.LUT R0, R3, 0x18, R22, 0xf8, !PT ;  /* 0x0000001803007812 */ /* 0x000fe400078ef816 */
[----:B------:R-:W-:Y:S02]  /*8d60*/  SHF.R.U32.HI R3, RZ, 0x3, R3 ;  /* 0x00000003ff037819 */ /* 0x000fe40000011603 */
[----:B------:R-:W-:Y:S02]  /*8d70*/  VIMNMX R28, R28, 0x80, PT ;  /* 0x000000801c1c7848 */ /* 0x000fe40003fe0100 */
[----:B------:R-:W-:Y:S02]  /*8d80*/  LOP3.LUT R0, R0, R3, RZ, 0x3c, !PT ;  /* 0x0000000300007212 */ /* 0x000fe400078e3cff */
[----:B------:R-:W-:Y:S02]  /*8d90*/  ISETP.GE.AND P0, PT, R158, R28, PT ;  /* 0x0000001c9e00720c */ /* 0x000fe40003f06270 */
[----:B------:R-:W-:Y:S01]  /*8da0*/  PRMT R3, R4, 0x7610, R3 ;  /* 0x0000761004037816 */ /* 0x000fe20000000003 */
[----:B------:R-:W-:-:S02]  /*8db0*/  IMAD R15, R203, 0x200, R0 ;  /* 0x00000200cb0f7824 */ /* 0x000fc400078e0200 */
[----:B------:R-:W-:Y:S01]  /*8dc0*/  IMAD.MOV.U32 R4, RZ, RZ, R11 ;  /* 0x000000ffff047224 */ /* 0x000fe200078e000b */
[----:B------:R-:W-:Y:S01]  /*8dd0*/  PRMT R3, R3, 0x5410, R6 ;  /* 0x0000541003037816 */ /* 0x000fe20000000006 */
[----:B------:R-:W-:-:S03]  /*8de0*/  IMAD R15, R15, 0x2, R2 ;  /* 0x000000020f0f7824 */ /* 0x000fc600078e0202 */
[----:B------:R-:W-:Y:S01]  /*8df0*/  PRMT R61, R4, 0x7610, R61 ;  /* 0x00007610043d7816 */ /* 0x000fe2000000003d */
[----:B------:R-:W-:Y:S02]  /*8e00*/  IMAD.MOV.U32 R4, RZ, RZ, R9 ;  /* 0x000000ffff047224 */ /* 0x000fe400078e0009 */
[C---:B------:R-:W-:Y:S02]  /*8e10*/  VIADD R7, R15.reuse, 0x18400 ;  /* 0x000184000f077836 */ /* 0x040fe40000000000 */
[----:B------:R-:W-:Y:S01]  /*8e20*/  VIADD R0, R15, 0x18440 ;  /* 0x000184400f007836 */ /* 0x000fe20000000000 */
[----:B------:R-:W-:Y:S01]  /*8e30*/  PRMT R58, R4, 0x7610, R58 ;  /* 0x00007610043a7816 */ /* 0x000fe2000000003a */
[----:B------:R-:W-:Y:S01]  /*8e40*/  @P1 VIADD R0, R7, 0xffffffc0 ;  /* 0xffffffc007001836 */ /* 0x000fe20000000000 */
[----:B------:R-:W-:Y:S06]  /*8e50*/  @P0 BRA `(.L_x_3950) ;  /* 0x00000004008c0947 */ /* 0x000fec0003800000 */
[----:B------:R-:W0:Y:S01]  /*8e60*/  LDC R5, c[0x0][0x3f4] ;  /* 0x0000fd00ff057b82 */ /* 0x000e220000000800 */
[----:B------:R-:W-:Y:S01]  /*8e70*/  BSSY B2, `(.L_x_3951) ;  /* 0x0000032000027945 */ /* 0x000fe20003800000 */
[-C--:B0-----:R-:W-:Y:S02]  /*8e80*/  ISETP.GE.AND P0, PT, R154, R5.reuse, PT ;  /* 0x000000059a00720c */ /* 0x081fe40003f06270 */
[----:B------:R-:W-:-:S11]  /*8e90*/  ISETP.GE.AND P1, PT, R164, R5, PT ;  /* 0x00000005a400720c */ /* 0x000fd60003f26270 */
[----:B------:R-:W-:Y:S05]  /*8ea0*/  @P0 BRA `(.L_x_3952) ;  /* 0x0000000000b80947 */ /* 0x000fea0003800000 */
[----:B------:R-:W0:Y:S01]  /*8eb0*/  LDS.128 R4, [R15+0x18400] ;  /* 0x018400000f047984 */ /* 0x000e220000000c00 */
[----:B------:R-:W-:Y:S02]  /*8ec0*/  SHF.R.U32.HI R69, RZ, 0x10, R57 ;  /* 0x00000010ff457819 */ /* 0x000fe40000011639 */
[----:B------:R-:W-:Y:S02]  /*8ed0*/  SHF.R.U32.HI R66, RZ, 0x10, R53 ;  /* 0x00000010ff427819 */ /* 0x000fe40000011635 */
[----:B------:R-:W-:Y:S02]  /*8ee0*/  PRMT R69, R70, 0x5410, R69 ;  /* 0x0000541046457816 */ /* 0x000fe40000000045 */
[----:B------:R-:W-:Y:S02]  /*8ef0*/  SHF.R.U64 R65, R52, 0x10, R53 ;  /* 0x0000001034417819 */ /* 0x000fe40000001235 */
[----:B------:R-:W-:Y:S01]  /*8f00*/  PRMT R66, R60, 0x5432, R66 ;  /* 0x000054323c427816 */ /* 0x000fe20000000042 */
[----:B------:R-:W-:Y:S01]  /*8f10*/  IMAD.U32 R70, R69, 0x10000, RZ ;  /* 0x0001000045467824 */ /* 0x000fe200078e00ff */
[----:B------:R-:W-:-:S02]  /*8f20*/  SHF.R.U64 R68, R56, 0x10, R57 ;  /* 0x0000001038447819 */ /* 0x000fc40000001239 */
[----:B------:R-:W-:Y:S01]  /*8f30*/  PRMT R65, R67, 0x5410, R65 ;  /* 0x0000541043417816 */ /* 0x000fe20000000041 */
[C---:B------:R-:W-:Y:S01]  /*8f40*/  IMAD.U32 R67, R66.reuse, 0x10000, RZ ;  /* 0x0001000042437824 */ /* 0x040fe200078e00ff */
[----:B------:R-:W-:Y:S02]  /*8f50*/  LOP3.LUT R69, R69, 0xffff0000, RZ, 0xc0, !PT ;  /* 0xffff000045457812 */ /* 0x000fe400078ec0ff */
[----:B------:R-:W-:Y:S02]  /*8f60*/  LOP3.LUT R66, R66, 0xffff0000, RZ, 0xc0, !PT ;  /* 0xffff000042427812 */ /* 0x000fe400078ec0ff */
[----:B------:R-:W-:Y:S02]  /*8f70*/  PRMT R68, R62, 0x5432, R68 ;  /* 0x000054323e447816 */ /* 0x000fe40000000044 */
[C---:B0-----:R-:W-:Y:S01]  /*8f80*/  LOP3.LUT R53, R6.reuse, 0xffff0000, RZ, 0xc0, !PT ;  /* 0xffff000006357812 */ /* 0x041fe200078ec0ff */
[----:B------:R-:W-:Y:S01]  /*8f90*/  IMAD.U32 R52, R6, 0x10000, RZ ;  /* 0x0001000006347824 */ /* 0x000fe200078e00ff */
[C---:B------:R-:W-:Y:S01]  /*8fa0*/  LOP3.LUT R57, R7.reuse, 0xffff0000, RZ, 0xc0, !PT ;  /* 0xffff000007397812 */ /* 0x040fe200078ec0ff */
[----:B------:R-:W-:-:S02]  /*8fb0*/  IMAD.U32 R56, R7, 0x10000, RZ ;  /* 0x0001000007387824 */ /* 0x000fc400078e00ff */
[C---:B------:R-:W-:Y:S01]  /*8fc0*/  FMUL.FTZ R71, R53.reuse, R70 ;  /* 0x0000004635477220 */ /* 0x040fe20000410000 */
[----:B------:R-:W-:Y:S01]  /*8fd0*/  FMUL.FTZ R53, R53, R67 ;  /* 0x0000004335357220 */ /* 0x000fe20000410000 */
[C---:B------:R-:W-:Y:S01]  /*8fe0*/  FMUL.FTZ R75, R57.reuse, R69 ;  /* 0x00000045394b7220 */ /* 0x040fe20000410000 */
[----:B------:R-:W-:Y:S02]  /*8ff0*/  IMAD.U32 R6, R4, 0x10000, RZ ;  /* 0x0001000004067824 */ /* 0x000fe400078e00ff */
[C---:B------:R-:W-:Y:S01]  /*9000*/  FFMA.FTZ R71, R52.reuse, R67, -R71 ;  /* 0x0000004334477223 */ /* 0x040fe20000010847 */
[----:B------:R-:W-:Y:S01]  /*9010*/  FMUL.FTZ R67, R57, R66 ;  /* 0x0000004239437220 */ /* 0x000fe20000410000 */
[----:B------:R-:W-:Y:S02]  /*9020*/  IMAD.U32 R7, R5, 0x10000, RZ ;  /* 0x0001000005077824 */ /* 0x000fe400078e00ff */
[----:B------:R-:W-:Y:S01]  /*9030*/  FFMA.FTZ R70, R52, R70, R53 ;  /* 0x0000004634467223 */ /* 0x000fe20000010035 */
[----:B------:R-:W-:Y:S01]  /*9040*/  IMAD.U32 R57, R68, 0x10000, RZ ;  /* 0x0001000044397824 */ /* 0x000fe200078e00ff */
[----:B------:R-:W-:Y:S01]  /*9050*/  LOP3.LUT R4, R4, 0xffff0000, RZ, 0xc0, !PT ;  /* 0xffff000004047812 */ /* 0x000fe200078ec0ff */
[----:B------:R-:W-:Y:S01]  /*9060*/  IMAD.U32 R53, R65, 0x10000, RZ ;  /* 0x0001000041357824 */ /* 0x000fe200078e00ff */
[----:B------:R-:W-:Y:S01]  /*9070*/  LOP3.LUT R5, R5, 0xffff0000, RZ, 0xc0, !PT ;  /* 0xffff000005057812 */ /* 0x000fe200078ec0ff */
[----:B------:R-:W-:Y:S01]  /*9080*/  FFMA.FTZ R75, R56, R66, -R75 ;  /* 0x00000042384b7223 */ /* 0x000fe2000001084b */
[----:B------:R-:W-:Y:S01]  /*9090*/  LOP3.LUT R68, R68, 0xffff0000, RZ, 0xc0, !PT ;  /* 0xffff000044447812 */ /* 0x000fe200078ec0ff */
[----:B------:R-:W-:Y:S01]  /*90a0*/  FFMA.FTZ R74, R56, R69, R67 ;  /* 0x00000045384a7223 */ /* 0x000fe20000010043 */
[----:B------:R-:W-:Y:S01]  /*90b0*/  LOP3.LUT R52, R65, 0xffff0000, RZ, 0xc0, !PT ;  /* 0xffff000041347812 */ /* 0x000fe200078ec0ff */
[C---:B------:R-:W-:Y:S01]  /*90c0*/  FMUL.FTZ R65, R4.reuse, R57 ;  /* 0x0000003904417220 */ /* 0x040fe20000410000 */
[----:B------:R-:W-:Y:S01]  /*90d0*/  FMUL.FTZ R56, R4, R53 ;  /* 0x0000003504387220 */ /* 0x000fe20000410000 */
[----:B------:R-:W-:-:S02]  /*90e0*/  FMUL.FTZ R66, R5, R68 ;  /* 0x0000004405427220 */ /* 0x000fc40000410000 */
[-C--:B------:R-:W-:Y:S01]  /*90f0*/  FMUL.FTZ R67, R5, R52.reuse ;  /* 0x0000003405437220 */ /* 0x080fe20000410000 */
[C---:B------:R-:W-:Y:S01]  /*9100*/  FFMA.FTZ R4, R6.reuse, R53, -R65 ;  /* 0x0000003506047223 */ /* 0x040fe20000010841 */
[----:B------:R-:W-:Y:S01]  /*9110*/  FFMA.FTZ R57, R6, R57, R56 ;  /* 0x0000003906397223 */ /* 0x000fe20000010038 */
[C---:B------:R-:W-:Y:S01]  /*9120*/  FFMA.FTZ R5, R7.reuse, R52, -R66 ;  /* 0x0000003407057223 */ /* 0x040fe20000010842 */
[----:B------:R-:W-:Y:S01]  /*9130*/  FFMA.FTZ R68, R7, R68, R67 ;  /* 0x0000004407447223 */ /* 0x000fe20000010043 */
[----:B------:R-:W-:Y:S02]  /*9140*/  F2FP.BF16.F32.PACK_AB R6, R70, R71 ;  /* 0x000000474606723e */ /* 0x000fe400000010ff */
[----:B------:R-:W-:Y:S02]  /*9150*/  F2FP.BF16.F32.PACK_AB R7, R74, R75 ;  /* 0x0000004b4a07723e */ /* 0x000fe400000010ff */
[----:B------:R-:W-:Y:S02]  /*9160*/  F2FP.BF16.F32.PACK_AB R4, R57, R4 ;  /* 0x000000043904723e */ /* 0x000fe400000010ff */
[----:B------:R-:W-:-:S05]  /*9170*/  F2FP.BF16.F32.PACK_AB R5, R68, R5 ;  /* 0x000000054405723e */ /* 0x000fca00000010ff */
[----:B------:R0:W-:Y:S02]  /*9180*/  STS.128 [R15+0x18400], R4 ;  /* 0x018400040f007388 */ /* 0x0001e40000000c00 */
.L_x_3952:
[----:B------:R-:W-:Y:S05]  /*9190*/  BSYNC B2 ;  /* 0x0000000000027941 */ /* 0x000fea0003800000 */
.L_x_3951:
[----:B------:R-:W-:Y:S05]  /*91a0*/  @P1 BRA `(.L_x_3950) ;  /* 0x0000000000b81947 */ /* 0x000fea0003800000 */
[----:B0-----:R-:W0:Y:S01]  /*91b0*/  LDS.128 R4, [R0] ;  /* 0x0000000000047984 */ /* 0x001e220000000c00 */
[----:B------:R-:W-:Y:S02]  /*91c0*/  SHF.R.U64 R53, R24, 0x10, R25 ;  /* 0x0000001018357819 */ /* 0x000fe40000001219 */
[----:B------:R-:W-:Y:S02]  /*91d0*/  SHF.R.U64 R24, R26, 0x10, R27 ;  /* 0x000000101a187819 */ /* 0x000fe4000000121b */
[----:B------:R-:W-:Y:S02]  /*91e0*/  SHF.R.U32.HI R25, RZ, 0x10, R25 ;  /* 0x00000010ff197819 */ /* 0x000fe40000011619 */
[----:B------:R-:W-:Y:S02]  /*91f0*/  SHF.R.U32.HI R27, RZ, 0x10, R27 ;  /* 0x00000010ff1b7819 */ /* 0x000fe4000001161b */
[----:B------:R-:W-:Y:S02]  /*9200*/  PRMT R62, R62, 0x5410, R25 ;  /* 0x000054103e3e7816 */ /* 0x000fe40000000019 */
[----:B------:R-:W-:-:S02]  /*9210*/  PRMT R64, R64, 0x5410, R27 ;  /* 0x0000541040407816 */ /* 0x000fc4000000001b */
[----:B------:R-:W-:Y:S01]  /*9220*/  PRMT R60, R60, 0x5410, R53 ;  /* 0x000054103c3c7816 */ /* 0x000fe20000000035 */
[----:B------:R-:W-:Y:S01]  /*9230*/  IMAD.U32 R52, R62, 0x10000, RZ ;  /* 0x000100003e347824 */ /* 0x000fe200078e00ff */
[----:B------:R-:W-:Y:S01]  /*9240*/  PRMT R63, R63, 0x5410, R24 ;  /* 0x000054103f3f7816 */ /* 0x000fe20000000018 */
[C---:B------:R-:W-:Y:S01]  /*9250*/  IMAD.U32 R53, R64.reuse, 0x10000, RZ ;  /* 0x0001000040357824 */ /* 0x040fe200078e00ff */
[----:B------:R-:W-:Y:S02]  /*9260*/  LOP3.LUT R64, R64, 0xffff0000, RZ, 0xc0, !PT ;  /* 0xffff000040407812 */ /* 0x000fe400078ec0ff */
[----:B------:R-:W-:Y:S02]  /*9270*/  LOP3.LUT R62, R62, 0xffff0000, RZ, 0xc0, !PT ;  /* 0xffff00003e3e7812 */ /* 0x000fe400078ec0ff */
[C---:B0-----:R-:W-:Y:S01]  /*9280*/  LOP3.LUT R25, R6.reuse, 0xffff0000, RZ, 0xc0, !PT ;  /* 0xffff000006197812 */ /* 0x041fe200078ec0ff */
[----:B------:R-:W-:Y:S01]  /*9290*/  IMAD.U32 R24, R6, 0x10000, RZ ;  /* 0x0001000006187824 */ /* 0x000fe200078e00ff */
[C---:B------:R-:W-:Y:S01]  /*92a0*/  LOP3.LUT R27, R7.reuse, 0xffff0000, RZ, 0xc0, !PT ;  /* 0xffff0000071b7812 */ /* 0x040fe200078ec0ff */
[----:B------:R-:W-:-:S02]  /*92b0*/  IMAD.U32 R26, R7, 0x10000, RZ ;  /* 0x00010000071a7824 */ /* 0x000fc400078e00ff */
[C---:B------:R-:W-:Y:S01]  /*92c0*/  FMUL.FTZ R66, R25.reuse, R52 ;  /* 0x0000003419427220 */ /* 0x040fe20000410000 */
[-C--:B------:R-:W-:Y:S01]  /*92d0*/  FMUL.FTZ R57, R25, R53.reuse ;  /* 0x0000003519397220 */ /* 0x080fe20000410000 */
[C---:B------:R-:W-:Y:S01]  /*92e0*/  FMUL.FTZ R25, R27.reuse, R64 ;  /* 0x000000401b197220 */ /* 0x040fe20000410000 */
[----:B------:R-:W-:Y:S02]  /*92f0*/  IMAD.U32 R6, R4, 0x10000, RZ ;  /* 0x0001000004067824 */ /* 0x000fe400078e00ff */
[----:B------:R-:W-:Y:S01]  /*9300*/  FFMA.FTZ R65, R24, R53, R66 ;  /* 0x0000003518417223 */ /* 0x000fe20000010042 */
[-C--:B------:R-:W-:Y:S01]  /*9310*/  FMUL.FTZ R53, R27, R62.reuse ;  /* 0x0000003e1b357220 */ /* 0x080fe20000410000 */
[----:B------:R-:W-:Y:S01]  /*9320*/  FFMA.FTZ R62, R26, R62, -R25 ;  /* 0x0000003e1a3e7223 */ /* 0x000fe20000010819 */
[----:B------:R-:W-:Y:S02]  /*9330*/  IMAD.U32 R7, R5, 0x10000, RZ ;  /* 0x0001000005077824 */ /* 0x000fe400078e00ff */
[----:B------:R-:W-:Y:S01]  /*9340*/  FFMA.FTZ R56, R24, R52, -R57 ;  /* 0x0000003418387223 */ /* 0x000fe20000010839 */
[----:B------:R-:W-:Y:S01]  /*9350*/  IMAD.U32 R25, R60, 0x10000, RZ ;  /* 0x000100003c197824 */ /* 0x000fe200078e00ff */
[----:B------:R-:W-:Y:S01]  /*9360*/  LOP3.LUT R4, R4, 0xffff0000, RZ, 0xc0, !PT ;  /* 0xffff000004047812 */ /* 0x000fe200078ec0ff */
[----:B------:R-:W-:Y:S01]  /*9370*/  IMAD.U32 R27, R63, 0x10000, RZ ;  /* 0x000100003f1b7824 */ /* 0x000fe200078e00ff */
[----:B------:R-:W-:-:S02]  /*9380*/  LOP3.LUT R5, R5, 0xffff0000, RZ, 0xc0, !PT ;  /* 0xffff000005057812 */ /* 0x000fc400078ec0ff */
[----:B------:R-:W-:Y:S01]  /*9390*/  LOP3.LUT R24, R63, 0xffff0000, RZ, 0xc0, !PT ;  /* 0xffff00003f187812 */ /* 0x000fe200078ec0ff */
[----:B------:R-:W-:Y:S01]  /*93a0*/  FFMA.FTZ R63, R26, R64, R53 ;  /* 0x000000401a3f7223 */ /* 0x000fe20000010035 */
[----:B------:R-:W-:Y:S01]  /*93b0*/  LOP3.LUT R60, R60, 0xffff0000, RZ, 0xc0, !PT ;  /* 0xffff00003c3c7812 */ /* 0x000fe200078ec0ff */
[C---:B------:R-:W-:Y:S01]  /*93c0*/  FMUL.FTZ R53, R4.reuse, R27 ;  /* 0x0000001b04357220 */ /* 0x040fe20000410000 */
[-C--:B------:R-:W-:Y:S01]  /*93d0*/  FMUL.FTZ R26, R4, R25.reuse ;  /* 0x00000019041a7220 */ /* 0x080fe20000410000 */
[C---:B------:R-:W-:Y:S02]  /*93e0*/  FMUL.FTZ R52, R5.reuse, R24 ;  /* 0x0000001805347220 */ /* 0x040fe40000410000 */
        /* <DEDUP_REMOVED lines=10> */
.L_x_3950:
[----:B------:R-:W-:Y:S05]  /*9490*/  BSYNC B1 ;  /* 0x0000000000017941 */ /* 0x000fea0003800000 */
.L_x_3949:
[----:B------:R-:W-:-:S13]  /*94a0*/  ISETP.GE.AND P0, PT, R175, R28, PT ;  /* 0x0000001caf00720c */ /* 0x000fda0003f06270 */
[----:B------:R-:W-:Y:S05]  /*94b0*/  @P0 BRA `(.L_x_3953) ;  /* 0x0000001800c80947 */ /* 0x000fea0003800000 */
[----:B01----:R-:W0:Y:S01]  /*94c0*/  LDC R5, c[0x0][0x3f4] ;  /* 0x0000fd00ff057b82 */ /* 0x003e220000000800 */
[----:B------:R-:W-:Y:S01]  /*94d0*/  BSSY B1, `(.L_x_3954) ;  /* 0x0000032000017945 */ /* 0x000fe20003800000 */
[-C--:B0-----:R-:W-:Y:S02]  /*94e0*/  ISETP.GE.AND P0, PT, R154, R5.reuse, PT ;  /* 0x000000059a00720c */ /* 0x081fe40003f06270 */
[----:B------:R-:W-:-:S11]  /*94f0*/  ISETP.GE.AND P1, PT, R164, R5, PT ;  /* 0x00000005a400720c */ /* 0x000fd60003f26270 */
[----:B------:R-:W-:Y:S05]  /*9500*/  @P0 BRA `(.L_x_3955) ;  /* 0x0000000000b80947 */ /* 0x000fea0003800000 */
[----:B------:R-:W0:Y:S01]  /*9510*/  LDS.128 R4, [R15+0x1a400] ;  /* 0x01a400000f047984 */ /* 0x000e220000000c00 */
[--C-:B------:R-:W-:Y:S02]  /*9520*/  SHF.R.U64 R24, R10, 0x10, R11.reuse ;  /* 0x000000100a187819 */ /* 0x100fe4000000120b */
[----:B------:R-:W-:Y:S02]  /*9530*/  SHF.R.U32.HI R10, RZ, 0x10, R11 ;  /* 0x00000010ff0a7819 */ /* 0x000fe4000001160b */
[--C-:B------:R-:W-:Y:S02]  /*9540*/  SHF.R.U32.HI R26, RZ, 0x10, R13.reuse ;  /* 0x00000010ff1a7819 */ /* 0x100fe4000001160d */
[----:B------:R-:W-:Y:S02]  /*9550*/  PRMT R61, R61, 0x5410, R10 ;  /* 0x000054103d3d7816 */ /* 0x000fe4000000000a */
[----:B------:R-:W-:Y:S02]  /*9560*/  PRMT R26, R3, 0x5432, R26 ;  /* 0x00005432031a7816 */ /* 0x000fe4000000001a */
[----:B------:R-:W-:Y:S01]  /*9570*/  PRMT R59, R59, 0x5410, R24 ;  /* 0x000054103b3b7816 */ /* 0x000fe20000000018 */
[----:B------:R-:W-:Y:S01]  /*9580*/  IMAD.U32 R24, R61, 0x10000, RZ ;  /* 0x000100003d187824 */ /* 0x000fe200078e00ff */
[----:B------:R-:W-:Y:S01]  /*9590*/  SHF.R.U64 R25, R12, 0x10, R13 ;  /* 0x000000100c197819 */ /* 0x000fe2000000120d */
[C---:B------:R-:W-:Y:S01]  /*95a0*/  IMAD.U32 R27, R26.reuse, 0x10000, RZ ;  /* 0x000100001a1b7824 */ /* 0x040fe200078e00ff */
[----:B------:R-:W-:-:S02]  /*95b0*/  LOP3.LUT R26, R26, 0xffff0000, RZ, 0xc0, !PT ;  /* 0xffff00001a1a7812 */ /* 0x000fc400078ec0ff */
[----:B------:R-:W-:Y:S02]  /*95c0*/  LOP3.LUT R61, R61, 0xffff0000, RZ, 0xc0, !PT ;  /* 0xffff00003d3d7812 */ /* 0x000fe400078ec0ff */
[----:B------:R-:W-:Y:S02]  /*95d0*/  PRMT R25, R76, 0x5410, R25 ;  /* 0x000054104c197816 */ /* 0x000fe40000000019 */
[C---:B0-----:R-:W-:Y:S01]  /*95e0*/  LOP3.LUT R11, R6.reuse, 0xffff0000, RZ, 0xc0, !PT ;  /* 0xffff0000060b7812 */ /* 0x041fe200078ec0ff */
[----:B------:R-:W-:Y:S01]  /*95f0*/  IMAD.U32 R10, R6, 0x10000, RZ ;  /* 0x00010000060a7824 */ /* 0x000fe200078e00ff */
[C---:B------:R-:W-:Y:S01]  /*9600*/  LOP3.LUT R13, R7.reuse, 0xffff0000, RZ, 0xc0, !PT ;  /* 0xffff0000070d7812 */ /* 0x040fe200078ec0ff */
[----:B------:R-:W-:Y:S02]  /*9610*/  IMAD.U32 R12, R7, 0x10000, RZ ;  /* 0x00010000070c7824 */ /* 0x000fe400078e00ff */
[C---:B------:R-:W-:Y:S01]  /*9620*/  FMUL.FTZ R28, R11.reuse, R24 ;  /* 0x000000180b1c7220 */ /* 0x040fe20000410000 */
[----:B------:R-:W-:Y:S01]  /*9630*/  FMUL.FTZ R53, R11, R27 ;  /* 0x0000001b0b357220 */ /* 0x000fe20000410000 */
[----:B------:R-:W-:Y:S01]  /*9640*/  FMUL.FTZ R11, R13, R26 ;  /* 0x0000001a0d0b7220 */ /* 0x000fe20000410000 */
[----:B------:R-:W-:-:S02]  /*9650*/  IMAD.U32 R6, R4, 0x10000, RZ ;  /* 0x0001000004067824 */ /* 0x000fc400078e00ff */
[C---:B------:R-:W-:Y:S01]  /*9660*/  FFMA.FTZ R28, R10.reuse, R27, R28 ;  /* 0x0000001b0a1c7223 */ /* 0x040fe2000001001c */
[----:B------:R-:W-:Y:S02]  /*9670*/  IMAD.U32 R7, R5, 0x10000, RZ ;  /* 0x0001000005077824 */ /* 0x000fe400078e00ff */
[----:B------:R-:W-:Y:S01]  /*9680*/  FFMA.FTZ R53, R10, R24, -R53 ;  /* 0x000000180a357223 */ /* 0x000fe20000010835 */
[-C--:B------:R-:W-:Y:S01]  /*9690*/  FMUL.FTZ R27, R13, R61.reuse ;  /* 0x0000003d0d1b7220 */ /* 0x080fe20000410000 */
[----:B------:R-:W-:Y:S01]  /*96a0*/  LOP3.LUT R4, R4, 0xffff0000, RZ, 0xc0, !PT ;  /* 0xffff000004047812 */ /* 0x000fe200078ec0ff */
[C---:B------:R-:W-:Y:S01]  /*96b0*/  FFMA.FTZ R61, R12.reuse, R61, -R11 ;  /* 0x0000003d0c3d7223 */ /* 0x040fe2000001080b */
[----:B------:R-:W-:Y:S01]  /*96c0*/  LOP3.LUT R5, R5, 0xffff0000, RZ, 0xc0, !PT ;  /* 0xffff000005057812 */ /* 0x000fe200078ec0ff */
[C---:B------:R-:W-:Y:S01]  /*96d0*/  IMAD.U32 R13, R25.reuse, 0x10000, RZ ;  /* 0x00010000190d7824 */ /* 0x040fe200078e00ff */
[----:B------:R-:W-:Y:S01]  /*96e0*/  LOP3.LUT R24, R25, 0xffff0000, RZ, 0xc0, !PT ;  /* 0xffff000019187812 */ /* 0x000fe200078ec0ff */
[C---:B------:R-:W-:Y:S01]  /*96f0*/  IMAD.U32 R11, R59.reuse, 0x10000, RZ ;  /* 0x000100003b0b7824 */ /* 0x040fe200078e00ff */
[----:B------:R-:W-:Y:S01]  /*9700*/  LOP3.LUT R10, R59, 0xffff0000, RZ, 0xc0, !PT ;  /* 0xffff00003b0a7812 */ /* 0x000fe200078ec0ff */
        /* <DEDUP_REMOVED lines=14> */
.L_x_3955:
[----:B------:R-:W-:Y:S05]  /*97f0*/  BSYNC B1 ;  /* 0x0000000000017941 */ /* 0x000fea0003800000 */
.L_x_3954:
[----:B------:R-:W-:Y:S05]  /*9800*/  @P1 BRA `(.L_x_3953) ;  /* 0x0000001400f41947 */ /* 0x000fea0003800000 */
[----:B0-----:R-:W0:Y:S01]  /*9810*/  LDS.128 R4, [R0+0x2000] ;  /* 0x0020000000047984 */ /* 0x001e220000000c00 */
[--C-:B------:R-:W-:Y:S02]  /*9820*/  SHF.R.U64 R10, R20, 0x10, R21.reuse ;  /* 0x00000010140a7819 */ /* 0x100fe40000001215 */
[----:B------:R-:W-:Y:S02]  /*9830*/  SHF.R.U32.HI R21, RZ, 0x10, R21 ;  /* 0x00000010ff157819 */ /* 0x000fe40000011615 */
[--C-:B------:R-:W-:Y:S02]  /*9840*/  SHF.R.U64 R13, R8, 0x10, R9.reuse ;  /* 0x00000010080d7819 */ /* 0x100fe40000001209 */
        /* <DEDUP_REMOVED lines=10> */
[C---:B------:R-:W-:Y:S01]  /*98f0*/  IMAD.U32 R10, R7.reuse, 0x10000, RZ ;  /* 0x00010000070a7824 */ /* 0x040fe200078e00ff */
[----:B------:R-:W-:Y:S01]  /*9900*/  LOP3.LUT R7, R7, 0xffff0000, RZ, 0xc0, !PT ;  /* 0xffff000007077812 */ /* 0x000fe200078ec0ff */
[----:B------:R-:W-:-:S02]  /*9910*/  IMAD.U32 R8, R6, 0x10000, RZ ;  /* 0x0001000006087824 */ /* 0x000fc400078e00ff */
[C---:B------:R-:W-:Y:S01]  /*9920*/  FMUL.FTZ R20, R9.reuse, R12 ;  /* 0x0000000c09147220 */ /* 0x040fe20000410000 */
[-C--:B------:R-:W-:Y:S01]  /*9930*/  FMUL.FTZ R15, R9, R13.reuse ;  /* 0x0000000d090f7220 */ /* 0x080fe20000410000 */
[C---:B------:R-:W-:Y:S01]  /*9940*/  FMUL.FTZ R9, R7.reuse, R58 ;  /* 0x0000003a07097220 */ /* 0x040fe20000410000 */
[----:B------:R-:W-:Y:S02]  /*9950*/  IMAD.U32 R3, R4, 0x10000, RZ ;  /* 0x0001000004037824 */ /* 0x000fe400078e00ff */
[C---:B------:R-:W-:Y:S01]  /*9960*/  FFMA.FTZ R21, R8.reuse, R13, R20 ;  /* 0x0000000d08157223 */ /* 0x040fe20000010014 */
[----:B------:R-:W-:Y:S01]  /*9970*/  FFMA.FTZ R12, R8, R12, -R15 ;  /* 0x0000000c080c7223 */ /* 0x000fe2000001080f */
        /* <DEDUP_REMOVED lines=24> */
.L_x_3940:
        /* <DEDUP_REMOVED lines=29> */
[----:B------:R-:W0:Y:S01]  /*9cd0*/  LDC R61, c[0x0][0x3f4] ;  /* 0x0000fd00ff3d7b82 */ /* 0x000e220000000800 */
[----:B------:R-:W1:Y:S01]  /*9ce0*/  SHFL.IDX PT, R5, R44, RZ, 0x1c1f ;  /* 0x001c1fff2c057589 */ /* 0x000e6200000e0000 */
[----:B------:R-:W-:-:S03]  /*9cf0*/  IMAD R3, R28, R7, RZ ;  /* 0x000000071c037224 */ /* 0x000fc600078e02ff */
[----:B------:R-:W2:Y:S04]  /*9d00*/  SHFL.IDX PT, R4, R24, RZ, 0x1c1f ;  /* 0x001c1fff18047589 */ /* 0x000ea800000e0000 */
[----:B------:R-:W3:Y:S04]  /*9d10*/  SHFL.IDX PT, R14, R60, RZ, 0x1c1f ;  /* 0x001c1fff3c0e7589 */ /* 0x000ee800000e0000 */
[----:B------:R-:W4:Y:S01]  /*9d20*/  SHFL.IDX PT, R6, R26, RZ, 0x1c1f ;  /* 0x001c1fff1a067589 */ /* 0x000f2200000e0000 */
[----:B0-----:R-:W-:-:S04]  /*9d30*/  ISETP.GE.AND P0, PT, R22, R61, PT ;  /* 0x0000003d1600720c */ /* 0x001fc80003f06270 */
[----:B------:R-:W-:-:S13]  /*9d40*/  ISETP.GE.OR P1, PT, R0, R3, P0 ;  /* 0x000000030000720c */ /* 0x000fda0000726670 */
[C---:B------:R-:W-:Y:S01]  /*9d50*/  @!P1 IMAD.SHL.U32 R7, R22.reuse, 0x2, RZ ;  /* 0x0000000216079824 */ /* 0x040fe200078e00ff */
[----:B------:R-:W-:-:S04]  /*9d60*/  @!P1 SHF.L.U64.HI R21, R22, 0x1, R23 ;  /* 0x0000000116159819 */ /* 0x000fc80000010217 */
[----:B-1----:R-:W-:-:S05]  /*9d70*/  @!P1 IADD3 R8, P2, R5, R7, RZ ;  /* 0x0000000705089210 */ /* 0x002fca0007f5e0ff */
[----:B--2---:R-:W-:Y:S01]  /*9d80*/  @!P1 IMAD.X R9, R4, 0x1, R21, P2 ;  /* 0x0000000104099824 */ /* 0x004fe200010e0615 */
[----:B---3--:R-:W-:-:S05]  /*9d90*/  @!P1 IADD3 R4, P2, R14, R7, RZ ;  /* 0x000000070e049210 */ /* 0x008fca0007f5e0ff */
[----:B----4-:R-:W-:Y:S01]  /*9da0*/  @!P1 IMAD.X R5, R6, 0x1, R21, P2 ;  /* 0x0000000106059824 */ /* 0x010fe200010e0615 */
[----:B------:R-:W2:Y:S05]  /*9db0*/  @!P1 LD.E.128 R8, desc[UR44][R8.64] ;  /* 0x0000002c08089980 */ /* 0x000eaa000c101d00 */
[----:B------:R-:W3:Y:S01]  /*9dc0*/  @!P1 LD.E.128 R4, desc[UR44][R4.64] ;  /* 0x0000002c04049980 */ /* 0x000ee2000c101d00 */
[----:B------:R-:W-:Y:S02]  /*9dd0*/  CS2R R58, SRZ ;  /* 0x00000000003a7805 */ /* 0x000fe4000001ff00 */
[----:B------:R-:W-:Y:S02]  /*9de0*/  CS2R R20, SRZ ;  /* 0x0000000000147805 */ /* 0x000fe4000001ff00 */
[----:B------:R-:W-:Y:S01]  /*9df0*/  CS2R R52, SRZ ;  /* 0x0000000000347805 */ /* 0x000fe2000001ff00 */
[----:B------:R-:W0:Y:S01]  /*9e00*/  SHFL.IDX PT, R24, R24, 0x1, 0x1c1f ;  /* 0x003c1f0018187f89 */ /* 0x000e2200000e0000 */
[----:B------:R-:W-:-:S03]  /*9e10*/  CS2R R56, SRZ ;  /* 0x0000000000387805 */ /* 0x000fc6000001ff00 */
[----:B------:R-:W1:Y:S04]  /*9e20*/  SHFL.IDX PT, R26, R26, 0x1, 0x1c1f ;  /* 0x003c1f001a1a7f89 */ /* 0x000e6800000e0000 */
[----:B------:R4:W0:Y:S04]  /*9e30*/  SHFL.IDX PT, R25, R44, 0x1, 0x1c1f ;  /* 0x003c1f002c197f89 */ /* 0x00082800000e0000 */
[----:B------:R5:W0:Y:S01]  /*9e40*/  SHFL.IDX PT, R14, R60, 0x1, 0x1c1f ;  /* 0x003c1f003c0e7f89 */ /* 0x000a2200000e0000 */
[----:B--2---:R-:W-:Y:S02]  /*9e50*/  @!P1 IMAD.MOV.U32 R20, RZ, RZ, R8 ;  /* 0x000000ffff149224 */ /* 0x004fe400078e0008 */
[----:B------:R-:W-:-:S02]  /*9e60*/  @!P1 IMAD.MOV.U32 R21, RZ, RZ, R9 ;  /* 0x000000ffff159224 */ /* 0x000fc400078e0009 */
[----:B------:R-:W-:Y:S02]  /*9e70*/  @!P1 IMAD.MOV.U32 R52, RZ, RZ, R10 ;  /* 0x000000ffff349224 */ /* 0x000fe400078e000a */
[----:B---3--:R-:W-:Y:S02]  /*9e80*/  @!P1 IMAD.MOV.U32 R58, RZ, RZ, R4 ;  /* 0x000000ffff3a9224 */ /* 0x008fe400078e0004 */
[----:B------:R-:W-:Y:S02]  /*9e90*/  @!P1 IMAD.MOV.U32 R59, RZ, RZ, R5 ;  /* 0x000000ffff3b9224 */ /* 0x000fe400078e0005 */
[----:B------:R-:W-:Y:S02]  /*9ea0*/  @!P1 IMAD.MOV.U32 R53, RZ, RZ, R11 ;  /* 0x000000ffff359224 */ /* 0x000fe400078e000b */
[----:B------:R-:W-:Y:S02]  /*9eb0*/  @!P1 IMAD.MOV.U32 R56, RZ, RZ, R6 ;  /* 0x000000ffff389224 */ /* 0x000fe400078e0006 */
[----:B------:R-:W-:-:S02]  /*9ec0*/  @!P1 IMAD.MOV.U32 R57, RZ, RZ, R7 ;  /* 0x000000ffff399224 */ /* 0x000fc400078e0007 */
[----:B------:R-:W-:Y:S02]  /*9ed0*/  IMAD.MOV.U32 R6, RZ, RZ, R58 ;  /* 0x000000ffff067224 */ /* 0x000fe400078e003a */
[----:B------:R-:W-:Y:S02]  /*9ee0*/  IMAD.MOV.U32 R7, RZ, RZ, R59 ;  /* 0x000000ffff077224 */ /* 0x000fe400078e003b */
        /* <DEDUP_REMOVED lines=11> */
[----:B----4-:R-:W-:-:S02]  /*9fa0*/  PRMT R44, R9, 0x7610, R44 ;  /* 0x00007610092c7816 */ /* 0x010fc4000000002c */
[----:B------:R-:W-:Y:S02]  /*9fb0*/  CS2R R6, SRZ ;  /* 0x0000000000067805 */ /* 0x000fe4000001ff00 */
[----:B------:R-:W-:Y:S02]  /*9fc0*/  PRMT R70, R4, 0x7610, R70 ;  /* 0x0000761004467816 */ /* 0x000fe40000000046 */
[----:B01---5:R-:W-:-:S07]  /*9fd0*/  PRMT R60, R60, 0x5410, R5 ;  /* 0x000054103c3c7816 */ /* 0x023fce0000000005 */
.L_x_4285:
        /* <DEDUP_REMOVED lines=18> */
[-C--:B------:R-:W-:Y:S02]  /*a100*/  IADD3 R8, P1, R25, R4.reuse, RZ ;  /* 0x0000000419087210 */ /* 0x080fe40007f3e0ff */
[----:B------:R-:W-:-:S03]  /*a110*/  IADD3 R4, P2, R14, R4, RZ ;  /* 0x000000040e047210 */ /* 0x000fc60007f5e0ff */
[--C-:B------:R-:W-:Y:S02]  /*a120*/  IMAD.X R9, R24, 0x1, R5.reuse, P1 ;  /* 0x0000000118097824 */ /* 0x100fe400008e0605 */
[----:B------:R-:W-:-:S04]  /*a130*/  IMAD.X R5, R26, 0x1, R5, P2 ;  /* 0x000000011a057824 */ /* 0x000fc800010e0605 */
[----:B------:R-:W5:Y:S04]  /*a140*/  LD.E.128 R8, desc[UR44][R8.64] ;  /* 0x0000002c08087980 */ /* 0x000f68000c101d00 */
[----:B------:R-:W5:Y:S02]  /*a150*/  LD.E.128 R4, desc[UR44][R4.64] ;  /* 0x0000002c04047980 */ /* 0x000f64000c101d00 */
.L_x_3958:
[----:B------:R-:W-:Y:S05]  /*a160*/  BSYNC B1 ;  /* 0x0000000000017941 */ /* 0x000fea0003800000 */
.L_x_3957:
[----:B------:R-:W0:Y:S01]  /*a170*/  SYNCS.PHASECHK.TRANS64.TRYWAIT P1, [R2+URZ+0x32400], R13 ;  /* 0x0324000d020075a7 */ /* 0x000e22000802017f */
[----:B------:R-:W-:Y:S04]  /*a180*/  BSSY B1, `(.L_x_3959) ;  /* 0x0000002000017945 */ /* 0x000fe80003800000 */
[----:B0-----:R-:W-:Y:S05]  /*a190*/  @!P1 BRA `(.L_x_3960) ;  /* 0x0000032000449947 */ /* 0x001fea0003800000 */
.L_x_4286:
[----:B------:R-:W-:Y:S05]  /*a1a0*/  BSYNC B1 ;  /* 0x0000000000017941 */ /* 0x000fea0003800000 */
.L_x_3959:
[----:B------:R-:W2:Y:S01]  /*a1b0*/  LDL R0, [R1+0x50] ;  /* 0x0000500001007983 */ /* 0x000ea20000100800 */
[----:B-----5:R-:W-:Y:S01]  /*a1c0*/  IMAD.MOV.U32 R12, RZ, RZ, R7 ;  /* 0x000000ffff0c7224 */ /* 0x020fe200078e0007 */
[----:B------:R-:W-:Y:S01]  /*a1d0*/  BSSY B1, `(.L_x_3961) ;  /* 0x000007b000017945 */ /* 0x000fe20003800000 */
[----:B0-----:R-:W-:Y:S02]  /*a1e0*/  IMAD.MOV.U32 R13, RZ, RZ, R8 ;  /* 0x000000ffff0d7224 */ /* 0x001fe400078e0008 */
[----:B------:R-:W-:Y:S01]  /*a1f0*/  IMAD.MOV.U32 R14, RZ, RZ, R9 ;  /* 0x000000ffff0e7224 */ /* 0x000fe200078e0009 */
[----:B------:R-:W-:Y:S01]  /*a200*/  PRMT R60, R12, 0x7610, R60 ;  /* 0x000076100c3c7816 */ /* 0x000fe2000000003c */
[----:B------:R-:W-:Y:S01]  /*a210*/  IMAD.MOV.U32 R12, RZ, RZ, R5 ;  /* 0x000000ffff0c7224 */ /* 0x000fe200078e0005 */
[----:B------:R-:W-:Y:S01]  /*a220*/  PRMT R68, R13, 0x7610, R68 ;  /* 0x000076100d447816 */ /* 0x000fe20000000044 */
[----:B------:R-:W-:Y:S01]  /*a230*/  IMAD.MOV.U32 R62, RZ, RZ, R11 ;  /* 0x000000ffff3e7224 */ /* 0x000fe200078e000b */
[----:B------:R-:W-:-:S02]  /*a240*/  PRMT R67, R14, 0x7610, R67 ;  /* 0x000076100e437816 */ /* 0x000fc40000000043 */
[----:B------:R-:W-:Y:S01]  /*a250*/  PRMT R65, R12, 0x7610, R65 ;  /* 0x000076100c417816 */ /* 0x000fe20000000041 */
[----:B--2---:R-:W-:Y:S02]  /*a260*/  IMAD R3, R0, -0x80, R3 ;  /* 0xffffff8000037824 */ /* 0x004fe400078e0203 */
[----:B------:R-:W-:-:S03]  /*a270*/  IMAD.MOV.U32 R0, RZ, RZ, R6 ;  /* 0x000000ffff007224 */ /* 0x000fc600078e0006 */
[----:B------:R-:W-:-:S04]  /*a280*/  VIMNMX R3, R3, 0x80, PT ;  /* 0x0000008003037848 */ /* 0x000fc80003fe0100 */
[-C--:B------:R-:W-:Y:S02]  /*a290*/  ISETP.GE.OR P1, PT, R158, R3.reuse, P0 ;  /* 0x000000039e00720c */ /* 0x080fe40000726670 */
[----:B------:R-:W-:Y:S01]  /*a2a0*/  ISETP.GE.OR P0, PT, R175, R3, P0 ;  /* 0x00000003af00720c */ /* 0x000fe20000706670 */
[----:B------:R-:W-:-:S05]  /*a2b0*/  IMAD.MOV.U32 R3, RZ, RZ, R4 ;  /* 0x000000ffff037224 */ /* 0x000fca00078e0004 */
[----:B------:R-:W-:Y:S01]  /*a2c0*/  PRMT R66, R3, 0x7610, R66 ;  /* 0x0000761003427816 */ /* 0x000fe20000000042 */
[----:B------:R-:W-:-:S04]  /*a2d0*/  IMAD.MOV.U32 R3, RZ, RZ, R10 ;  /* 0x000000ffff037224 */ /* 0x000fc800078e000a */
[----:B------:R-:W-:Y:S05]  /*a2e0*/  @P1 BRA `(.L_x_3962) ;  /* 0x0000000400a41947 */ /* 0x000fea0003800000 */
[----:B------:R-:W2:Y:S01]  /*a2f0*/  LDL R15, [R1+0x498] ;  /* 0x00049800010f7983 */ /* 0x000ea20000100800 */
[----:B------:R-:W-:Y:S01]  /*a300*/  IMAD.IADD R13, R22, 0x1, R61 ;  /* 0x00000001160d7824 */ /* 0x000fe200078e023d */
[--C-:B------:R-:W-:Y:S02]  /*a310*/  SHF.R.U64 R69, R20, 0x10, R21.reuse ;  /* 0x0000001014457819 */ /* 0x100fe40000001215 */
[----:B------:R-:W-:Y:S02]  /*a320*/  SHF.R.U32.HI R71, RZ, 0x10, R21 ;  /* 0x00000010ff477819 */ /* 0x000fe40000011615 */
[----:B------:R-:W-:Y:S02]  /*a330*/  SHF.R.U64 R74, R58, 0x10, R59 ;  /* 0x000000103a4a7819 */ /* 0x000fe4000000123b */
[--C-:B------:R-:W-:Y:S02]  /*a340*/  SHF.R.U64 R21, R52, 0x10, R53.reuse ;  /* 0x0000001034157819 */ /* 0x100fe40000001235 */
[----:B------:R-:W-:-:S02]  /*a350*/  SHF.R.U32.HI R53, RZ, 0x10, R53 ;  /* 0x00000010ff357819 */ /* 0x000fc40000011635 */
[----:B------:R-:W-:Y:S02]  /*a360*/  PRMT R74, R65, 0x5432, R74 ;  /* 0x00005432414a7816 */ /* 0x000fe4000000004a */
[----:B------:R-:W-:Y:S02]  /*a370*/  SHF.R.U64 R77, R56, 0x10, R57 ;  /* 0x00000010384d7819 */ /* 0x000fe40000001239 */
[----:B------:R-:W-:Y:S01]  /*a380*/  PRMT R69, R75, 0x5410, R69 ;  /* 0x000054104b457816 */ /* 0x000fe20000000045 */
[----:B------:R-:W-:Y:S01]  /*a390*/  IMAD.U32 R75, R74, 0x10000, RZ ;  /* 0x000100004a4b7824 */ /* 0x000fe200078e00ff */
[----:B------:R-:W-:Y:S02]  /*a3a0*/  PRMT R28, R28, 0x5410, R21 ;  /* 0x000054101c1c7816 */ /* 0x000fe40000000015 */
[----:B------:R-:W-:Y:S02]  /*a3b0*/  PRMT R44, R44, 0x5410, R53 ;  /* 0x000054102c2c7816 */ /* 0x000fe40000000035 */
[----:B------:R-:W-:-:S02]  /*a3c0*/  SHF.R.U32.HI R76, RZ, 0x10, R59 ;  /* 0x00000010ff4c7819 */ /* 0x000fc4000001163b */
[----:B------:R-:W-:Y:S01]  /*a3d0*/  PRMT R77, R70, 0x5410, R77 ;  /* 0x00005410464d7816 */ /* 0x000fe2000000004d */
[----:B------:R-:W-:Y:S01]  /*a3e0*/  IMAD.U32 R70, R69, 0x10000, RZ ;  /* 0x0001000045467824 */ /* 0x000fe200078e00ff */
[----:B------:R-:W-:Y:S02]  /*a3f0*/  PRMT R71, R79, 0x5410, R71 ;  /* 0x000054104f477816 */ /* 0x000fe40000000047 */
[----:B------:R-:W-:Y:S02]  /*a400*/  LOP3.LUT R74, R74, 0xffff0000, RZ, 0xc0, !PT ;  /* 0xffff00004a4a7812 */ /* 0x000fe400078ec0ff */
[----:B------:R-:W-:Y:S02]  /*a410*/  PRMT R76, R66, 0x5432, R76 ;  /* 0x00005432424c7816 */ /* 0x000fe4000000004c */
[----:B------:R-:W-:Y:S02]  /*a420*/  LOP3.LUT R69, R69, 0xffff0000, RZ, 0xc0, !PT ;  /* 0xffff000045457812 */ /* 0x000fe400078ec0ff */
[----:B------:R-:W-:-:S04]  /*a430*/  SHF.R.U32.HI R78, RZ, 0x10, R57 ;  /* 0x00000010ff4e7819 */ /* 0x000fc80000011639 */
[----:B------:R-:W-:Y:S01]  /*a440*/  PRMT R78, R60, 0x5432, R78 ;  /* 0x000054323c4e7816 */ /* 0x000fe2000000004e */
[----:B--2---:R-:W-:-:S05]  /*a450*/  IMAD.SHL.U32 R12, R15, 0x40, RZ ;  /* 0x000000400f0c7824 */ /* 0x004fca00078e00ff */
[----:B------:R-:W-:-:S04]  /*a460*/  LOP3.LUT R14, R12, 0x1c0, RZ, 0xc0, !PT ;  /* 0x000001c00c0e7812 */ /* 0x000fc800078ec0ff */
[C---:B------:R-:W-:Y:S02]  /*a470*/  LOP3.LUT R12, R14.reuse, 0x38, R22, 0xf8, !PT ;  /* 0x000000380e0c7812 */ /* 0x040fe400078ef816 */
[----:B------:R-:W-:Y:S02]  /*a480*/  SHF.R.U32.HI R15, RZ, 0x3, R14 ;  /* 0x00000003ff0f7819 */ /* 0x000fe4000001160e */
[----:B------:R-:W-:Y:S02]  /*a490*/  LOP3.LUT R13, R14, 0x38, R13, 0xf8, !PT ;  /* 0x000000380e0d7812 */ /* 0x000fe400078ef80d */
[----:B------:R-:W-:-:S05]  /*a4a0*/  LOP3.LUT R12, R12, R15, RZ, 0x3c, !PT ;  /* 0x0000000f0c0c7212 */ /* 0x000fca00078e3cff */
[----:B------:R-:W-:Y:S01]  /*a4b0*/  IMAD R63, R203, 0x200, R12 ;  /* 0x00000200cb3f7824 */ /* 0x000fe200078e020c */
[----:B------:R-:W-:-:S03]  /*a4c0*/  LOP3.LUT R12, R13, R15, RZ, 0x3c, !PT ;  /* 0x0000000f0d0c7212 */ /* 0x000fc600078e3cff */
[----:B------:R-:W-:Y:S02]  /*a4d0*/  IMAD R63, R63, 0x2, R2 ;  /* 0x000000023f3f7824 */ /* 0x000fe400078e0202 */
[----:B------:R-:W-:-:S03]  /*a4e0*/  IMAD R25, R203, 0x200, R12 ;  /* 0x00000200cb197824 */ /* 0x000fc600078e020c */
[----:B------:R-:W0:Y:S01]  /*a4f0*/  LDS.128 R12, [R63+0x18400] ;  /* 0x018400003f0c7984 */ /* 0x000e220000000c00 */
[----:B------:R-:W-:-:S05]  /*a500*/  IMAD R64, R25, 0x2, R2 ;  /* 0x0000000219407824 */ /* 0x000fca00078e0202 */
[----:B------:R-:W1:Y:S01]  /*a510*/  LDS.128 R24, [R64+0x18400] ;  /* 0x0184000040187984 */ /* 0x000e620000000c00 */
[C---:B0-----:R-:W-:Y:S01]  /*a520*/  IMAD.U32 R20, R12.reuse, 0x10000, RZ ;  /* 0x000100000c147824 */ /* 0x041fe200078e00ff */
[----:B------:R-:W-:Y:S01]  /*a530*/  LOP3.LUT R21, R12, 0xffff0000, RZ, 0xc0, !PT ;  /* 0xffff00000c157812 */ /* 0x000fe200078ec0ff */
        /* <DEDUP_REMOVED lines=8> */
[C---:B------:R-:W-:Y:S01]  /*a5c0*/  FMUL.FTZ R79, R15.reuse, R75 ;  /* 0x0000004b0f4f7220 */ /* 0x040fe20000410000 */
[----:B------:R-:W-:Y:S01]  /*a5d0*/  FMUL.FTZ R15, R15, R70 ;  /* 0x000000460f0f7220 */ /* 0x000fe20000410000 */
[C---:B------:R-:W-:Y:S01]  /*a5e0*/  FMUL.FTZ R80, R24.reuse, R74 ;  /* 0x0000004a18507220 */ /* 0x040fe20000410000 */
[----:B------:R-:W-:Y:S01]  /*a5f0*/  FMUL.FTZ R24, R24, R69 ;  /* 0x0000004518187220 */ /* 0x000fe20000410000 */
[----:B------:R-:W-:Y:S01]  /*a600*/  FFMA.FTZ R79, R20, R70, -R79 ;  /* 0x00000046144f7223 */ /* 0x000fe2000001084f */
[----:B------:R-:W-:-:S02]  /*a610*/  IMAD.U32 R70, R76, 0x10000, RZ ;  /* 0x000100004c467824 */ /* 0x000fc400078e00ff */
[----:B------:R-:W-:Y:S01]  /*a620*/  FFMA.FTZ R75, R20, R75, R15 ;  /* 0x0000004b144b7223 */ /* 0x000fe2000001000f */
[----:B------:R-:W-:Y:S01]  /*a630*/  IMAD.U32 R15, R71, 0x10000, RZ ;  /* 0x00010000470f7824 */ /* 0x000fe200078e00ff */
[----:B------:R-:W-:Y:S01]  /*a640*/  LOP3.LUT R76, R76, 0xffff0000, RZ, 0xc0, !PT ;  /* 0xffff00004c4c7812 */ /* 0x000fe200078ec0ff */
[----:B------:R-:W-:Y:S01]  /*a650*/  FFMA.FTZ R80, R21, R69, -R80 ;  /* 0x0000004515507223 */ /* 0x000fe20000010850 */
[----:B------:R-:W-:Y:S02]  /*a660*/  IMAD.U32 R52, R13, 0x10000, RZ ;  /* 0x000100000d347824 */ /* 0x000fe400078e00ff */
[----:B------:R-:W-:Y:S01]  /*a670*/  FMUL.FTZ R69, R57, R70 ;  /* 0x0000004639457220 */ /* 0x000fe20000410000 */
[----:B------:R-:W-:Y:S01]  /*a680*/  LOP3.LUT R13, R13, 0xffff0000, RZ, 0xc0, !PT ;  /* 0xffff00000d0d7812 */ /* 0x000fe200078ec0ff */
[-C--:B------:R-:W-:Y:S01]  /*a690*/  FMUL.FTZ R57, R57, R15.reuse ;  /* 0x0000000f39397220 */ /* 0x080fe20000410000 */
[----:B------:R-:W-:Y:S01]  /*a6a0*/  FFMA.FTZ R74, R21, R74, R24 ;  /* 0x0000004a154a7223 */ /* 0x000fe20000010018 */
[----:B------:R-:W-:Y:S01]  /*a6b0*/  LOP3.LUT R20, R71, 0xffff0000, RZ, 0xc0, !PT ;  /* 0xffff000047147812 */ /* 0x000fe200078ec0ff */
[----:B------:R-:W-:Y:S01]  /*a6c0*/  FMUL.FTZ R24, R25, R76 ;  /* 0x0000004c19187220 */ /* 0x000fe20000410000 */
[C---:B------:R-:W-:Y:S01]  /*a6d0*/  FFMA.FTZ R69, R52.reuse, R15, -R69 ;  /* 0x0000000f34457223 */ /* 0x040fe20000010845 */
[----:B------:R-:W-:Y:S01]  /*a6e0*/  FFMA.FTZ R57, R52, R70, R57 ;  /* 0x0000004634397223 */ /* 0x000fe20000010039 */
[----:B------:R-:W-:-:S02]  /*a6f0*/  IMAD.U32 R59, R27, 0x10000, RZ ;  /* 0x000100001b3b7824 */ /* 0x000fc400078e00ff */
[-C--:B------:R-:W-:Y:S01]  /*a700*/  FMUL.FTZ R70, R25, R20.reuse ;  /* 0x0000001419467220 */ /* 0x080fe20000410000 */
[----:B------:R-:W-:Y:S01]  /*a710*/  FFMA.FTZ R52, R13, R20, -R24 ;  /* 0x000000140d347223 */ /* 0x000fe20000010818 */
[----:B------:R-:W-:Y:S01]  /*a720*/  IMAD.U32 R24, R78, 0x10000, RZ ;  /* 0x000100004e187824 */ /* 0x000fe200078e00ff */
[----:B------:R-:W-:Y:S01]  /*a730*/  LOP3.LUT R27, R27, 0xffff0000, RZ, 0xc0, !PT ;  /* 0xffff00001b1b7812 */ /* 0x000fe200078ec0ff */
[----:B------:R-:W-:Y:S02]  /*a740*/  IMAD.U32 R58, R26, 0x10000, RZ ;  /* 0x000100001a3a7824 */ /* 0x000fe400078e00ff */
[----:B------:R-:W-:Y:S01]  /*a750*/  FFMA.FTZ R70, R13, R76, R70 ;  /* 0x0000004c0d467223 */ /* 0x000fe20000010046 */
[----:B------:R-:W-:Y:S02]  /*a760*/  IMAD.U32 R21, R77, 0x10000, RZ ;  /* 0x000100004d157824 */ /* 0x000fe400078e00ff */
[----:B------:R-:W-:Y:S01]  /*a770*/  FMUL.FTZ R13, R59, R24 ;  /* 0x000000183b0d7220 */ /* 0x000fe20000410000 */
[----:B------:R-:W-:Y:S01]  /*a780*/  IMAD.U32 R20, R44, 0x10000, RZ ;  /* 0x000100002c147824 */ /* 0x000fe200078e00ff */
[----:B------:R-:W-:Y:S01]  /*a790*/  LOP3.LUT R26, R26, 0xffff0000, RZ, 0xc0, !PT ;  /* 0xffff00001a1a7812 */ /* 0x000fe200078ec0ff */
[----:B------:R-:W-:-:S02]  /*a7a0*/  IMAD.U32 R15, R28, 0x10000, RZ ;  /* 0x000100001c0f7824 */ /* 0x000fc400078e00ff */
[C---:B------:R-:W-:Y:S01]  /*a7b0*/  FMUL.FTZ R82, R58.reuse, R21 ;  /* 0x000000153a527220 */ /* 0x040fe20000410000 */
[-C--:B------:R-:W-:Y:S01]  /*a7c0*/  FMUL.FTZ R59, R59, R20.reuse ;  /* 0x000000143b3b7220 */ /* 0x080fe20000410000 */
[----:B------:R-:W-:Y:S01]  /*a7d0*/  LOP3.LUT R77, R77, 0xffff0000, RZ, 0xc0, !PT ;  /* 0xffff00004d4d7812 */ /* 0x000fe200078ec0ff */
[-C--:B------:R-:W-:Y:S01]  /*a7e0*/  FMUL.FTZ R58, R58, R15.reuse ;  /* 0x0000000f3a3a7220 */ /* 0x080fe20000410000 */
[----:B------:R-:W-:Y:S01]  /*a7f0*/  FFMA.FTZ R20, R56, R20, -R13 ;  /* 0x0000001438147223 */ /* 0x000fe2000001080d */
[----:B------:R-:W-:Y:S01]  /*a800*/  LOP3.LUT R78, R78, 0xffff0000, RZ, 0xc0, !PT ;  /* 0xffff00004e4e7812 */ /* 0x000fe200078ec0ff */
[C---:B------:R-:W-:Y:S01]  /*a810*/  FFMA.FTZ R82, R53.reuse, R15, -R82 ;  /* 0x0000000f35527223 */ /* 0x040fe20000010852 */
[----:B------:R-:W-:Y:S01]  /*a820*/  LOP3.LUT R13, R28, 0xffff0000, RZ, 0xc0, !PT ;  /* 0xffff00001c0d7812 */ /* 0x000fe200078ec0ff */
[----:B------:R-:W-:Y:S01]  /*a830*/  FFMA.FTZ R58, R53, R21, R58 ;  /* 0x00000015353a7223 */ /* 0x000fe2000001003a */
[----:B------:R-:W-:Y:S01]  /*a840*/  LOP3.LUT R44, R44, 0xffff0000, RZ, 0xc0, !PT ;  /* 0xffff00002c2c7812 */ /* 0x000fe200078ec0ff */
[C---:B------:R-:W-:Y:S01]  /*a850*/  FMUL.FTZ R15, R26.reuse, R77 ;  /* 0x0000004d1a0f7220 */ /* 0x040fe20000410000 */
[C---:B------:R-:W-:Y:S01]  /*a860*/  FMUL.FTZ R21, R27.reuse, R78 ;  /* 0x0000004e1b157220 */ /* 0x040fe20000410000 */
[-C--:B------:R-:W-:Y:S01]  /*a870*/  FMUL.FTZ R26, R26, R13.reuse ;  /* 0x0000000d1a1a7220 */ /* 0x080fe20000410000 */
[----:B------:R-:W-:Y:S01]  /*a880*/  FFMA.FTZ R59, R56, R24, R59 ;  /* 0x00000018383b7223 */ /* 0x000fe2000001003b */
[-C--:B------:R-:W-:Y:S01]  /*a890*/  FMUL.FTZ R27, R27, R44.reuse ;  /* 0x0000002c1b1b7220 */ /* 0x080fe20000410000 */
        /* <DEDUP_REMOVED lines=14> */
.L_x_3962:
[----:B------:R-:W-:Y:S05]  /*a980*/  BSYNC B1 ;  /* 0x0000000000017941 */ /* 0x000fea0003800000 */
.L_x_3961:
[----:B------:R-:W-:Y:S02]  /*a990*/  PRMT R0, R0, 0x5410, R3 ;  /* 0x0000541000007816 */ /* 0x000fe40000000003 */
[----:B------:R-:W-:Y:S01]  /*a9a0*/  PRMT R20, R20, 0x5410, R62 ;  /* 0x0000541014147816 */ /* 0x000fe2000000003e */
[----:B------:R-:W-:Y:S06]  /*a9b0*/  @P0 BRA `(.L_x_3953) ;  /* 0x0000000400880947 */ /* 0x000fec0003800000 */
[----:B------:R-:W2:Y:S01]  /*a9c0*/  LDL R59, [R1+0x514] ;  /* 0x00051400013b7983 */ /* 0x000ea20000100800 */
[----:B------:R-:W-:Y:S01]  /*a9d0*/  IMAD.IADD R61, R22, 0x1, R61 ;  /* 0x00000001163d7824 */ /* 0x000fe200078e023d */
[--C-:B------:R-:W-:Y:S02]  /*a9e0*/  SHF.R.U64 R21, R8, 0x10, R9.reuse ;  /* 0x0000001008157819 */ /* 0x100fe40000001209 */
[----:B------:R-:W-:Y:S02]  /*a9f0*/  SHF.R.U32.HI R8, RZ, 0x10, R9 ;  /* 0x00000010ff087819 */ /* 0x000fe40000011609 */
[----:B0-----:R-:W-:Y:S02]  /*aa00*/  LOP3.LUT R12, R206, 0x38, R61, 0xf8, !PT ;  /* 0x00000038ce0c7812 */ /* 0x001fe400078ef83d */
[----:B------:R-:W-:Y:S02]  /*aa10*/  SHF.R.U64 R9, R4, 0x10, R5 ;  /* 0x0000001004097819 */ /* 0x000fe40000001205 */
[----:B------:R-:W-:-:S02]  /*aa20*/  LOP3.LUT R3, R12, R207, RZ, 0x3c, !PT ;  /* 0x000000cf0c037212 */ /* 0x000fc400078e3cff */
[----:B------:R-:W-:Y:S02]  /*aa30*/  PRMT R66, R66, 0x5410, R9 ;  /* 0x0000541042427816 */ /* 0x000fe40000000009 */
[----:B------:R-:W-:Y:S01]  /*aa40*/  PRMT R68, R68, 0x5410, R21 ;  /* 0x0000541044447816 */ /* 0x000fe20000000015 */
[----:B------:R-:W-:Y:S01]  /*aa50*/  IMAD.IADD R3, R208, 0x1, R3 ;  /* 0x00000001d0037824 */ /* 0x000fe200078e0203 */
[--C-:B------:R-:W-:Y:S02]  /*aa60*/  SHF.R.U64 R44, R10, 0x10, R11.reuse ;  /* 0x000000100a2c7819 */ /* 0x100fe4000000120b */
[----:B------:R-:W-:Y:S01]  /*aa70*/  SHF.R.U32.HI R52, RZ, 0x10, R11 ;  /* 0x00000010ff347819 */ /* 0x000fe2000001160b */
[----:B------:R-:W-:Y:S01]  /*aa80*/  IMAD R3, R3, 0x2, R2 ;  /* 0x0000000203037824 */ /* 0x000fe200078e0202 */
[----:B------:R-:W-:Y:S01]  /*aa90*/  SHF.R.U32.HI R4, RZ, 0x10, R5 ;  /* 0x00000010ff047819 */ /* 0x000fe20000011605 */
[----:B------:R-:W-:Y:S01]  /*aaa0*/  IMAD.U32 R21, R68, 0x10000, RZ ;  /* 0x0001000044157824 */ /* 0x000fe200078e00ff */
[----:B------:R-:W-:-:S02]  /*aab0*/  SHF.R.U64 R53, R6, 0x10, R7 ;  /* 0x0000001006357819 */ /* 0x000fc40000001207 */
[----:B------:R-:W0:Y:S01]  /*aac0*/  LDS.128 R24, [R3+0x18400] ;  /* 0x0184000003187984 */ /* 0x000e220000000c00 */
[----:B------:R-:W-:Y:S02]  /*aad0*/  SHF.R.U32.HI R7, RZ, 0x10, R7 ;  /* 0x00000010ff077819 */ /* 0x000fe40000011607 */
[----:B------:R-:W-:Y:S02]  /*aae0*/  PRMT R67, R67, 0x5410, R8 ;  /* 0x0000541043437816 */ /* 0x000fe40000000008 */
[----:B------:R-:W-:Y:S02]  /*aaf0*/  PRMT R65, R65, 0x5410, R4 ;  /* 0x0000541041417816 */ /* 0x000fe40000000004 */
[C---:B------:R-:W-:Y:S01]  /*ab00*/  PRMT R44, R0.reuse, 0x5432, R44 ;  /* 0x00005432002c7816 */ /* 0x040fe2000000002c */
[----:B------:R-:W-:Y:S01]  /*ab10*/  IMAD.U32 R28, R67, 0x10000, RZ ;  /* 0x00010000431c7824 */ /* 0x000fe200078e00ff */
[----:B------:R-:W-:Y:S01]  /*ab20*/  PRMT R53, R0, 0x5410, R53 ;  /* 0x0000541000357816 */ /* 0x000fe20000000035 */
[----:B------:R-:W-:Y:S01]  /*ab30*/  IMAD.U32 R56, R65, 0x10000, RZ ;  /* 0x0001000041387824 */ /* 0x000fe200078e00ff */
[----:B------:R-:W-:-:S02]  /*ab40*/  PRMT R60, R60, 0x5410, R7 ;  /* 0x000054103c3c7816 */ /* 0x000fc40000000007 */
[----:B------:R-:W-:Y:S02]  /*ab50*/  PRMT R52, R20, 0x5432, R52 ;  /* 0x0000543214347816 */ /* 0x000fe40000000034 */
[----:B------:R-:W-:Y:S02]  /*ab60*/  LOP3.LUT R65, R65, 0xffff0000, RZ, 0xc0, !PT ;  /* 0xffff000041417812 */ /* 0x000fe400078ec0ff */
[----:B------:R-:W-:Y:S01]  /*ab70*/  LOP3.LUT R67, R67, 0xffff0000, RZ, 0xc0, !PT ;  /* 0xffff000043437812 */ /* 0x000fe200078ec0ff */
[C---:B0-----:R-:W-:Y:S01]  /*ab80*/  IMAD.U32 R9, R24.reuse, 0x10000, RZ ;  /* 0x0001000018097824 */ /* 0x041fe200078e00ff */
[----:B------:R-:W-:Y:S01]  /*ab90*/  LOP3.LUT R10, R24, 0xffff0000, RZ, 0xc0, !PT ;  /* 0xffff0000180a7812 */ /* 0x000fe200078ec0ff */
[C---:B------:R-:W-:Y:S01]  /*aba0*/  IMAD.U32 R11, R25.reuse, 0x10000, RZ ;  /* 0x00010000190b7824 */ /* 0x040fe200078e00ff */
[----:B------:R-:W-:Y:S01]  /*abb0*/  LOP3.LUT R24, R25, 0xffff0000, RZ, 0xc0, !PT ;  /* 0xffff000019187812 */ /* 0x000fe200078ec0ff */
[----:B------:R-:W-:Y:S02]  /*abc0*/  IMAD.U32 R25, R66, 0x10000, RZ ;  /* 0x0001000042197824 */ /* 0x000fe400078e00ff */
[----:B------:R-:W-:-:S02]  /*abd0*/  IMAD.U32 R20, R27, 0x10000, RZ ;  /* 0x000100001b147824 */ /* 0x000fc400078e00ff */
[----:B------:R-:W-:Y:S01]  /*abe0*/  FMUL.FTZ R58, R11, R56 ;  /* 0x000000380b3a7220 */ /* 0x000fe20000410000 */
[C---:B------:R-:W-:Y:S01]  /*abf0*/  FMUL.FTZ R57, R9.reuse, R25 ;  /* 0x0000001909397220 */ /* 0x040fe20000410000 */
[-C--:B------:R-:W-:Y:S01]  /*ac00*/  FMUL.FTZ R9, R9, R21.reuse ;  /* 0x0000001509097220 */ /* 0x080fe20000410000 */
[----:B--2---:R-:W0:Y:S02]  /*ac10*/  LDS.128 R12, [R59+0x18400] ;  /* 0x018400003b0c7984 */ /* 0x004e240000000c00 */
[C---:B0-----:R-:W-:Y:S01]  /*ac20*/  IMAD.U32 R0, R12.reuse, 0x10000, RZ ;  /* 0x000100000c007824 */ /* 0x041fe200078e00ff */
[----:B------:R-:W-:Y:S01]  /*ac30*/  LOP3.LUT R4, R12, 0xffff0000, RZ, 0xc0, !PT ;  /* 0xffff00000c047812 */ /* 0x000fe200078ec0ff */
[C---:B------:R-:W-:Y:S01]  /*ac40*/  IMAD.U32 R6, R14.reuse, 0x10000, RZ ;  /* 0x000100000e067824 */ /* 0x040fe200078e00ff */
[----:B------:R-:W-:Y:S01]  /*ac50*/  LOP3.LUT R7, R14, 0xffff0000, RZ, 0xc0, !PT ;  /* 0xffff00000e077812 */ /* 0x000fe200078ec0ff */
[----:B------:R-:W-:Y:S01]  /*ac60*/  FFMA.FTZ R57, R0, R21, -R57 ;  /* 0x0000001500397223 */ /* 0x000fe20000010839 */
[----:B------:R-:W-:-:S02]  /*ac70*/  IMAD.U32 R21, R60, 0x10000, RZ ;  /* 0x000100003c157824 */ /* 0x000fc400078e00ff */
[----:B------:R-:W-:Y:S01]  /*ac80*/  FFMA.FTZ R25, R0, R25, R9 ;  /* 0x0000001900197223 */ /* 0x000fe20000010009 */
[C---:B------:R-:W-:Y:S01]  /*ac90*/  IMAD.U32 R5, R13.reuse, 0x10000, RZ ;  /* 0x000100000d057824 */ /* 0x040fe200078e00ff */
[----:B------:R-:W-:Y:S01]  /*aca0*/  LOP3.LUT R12, R13, 0xffff0000, RZ, 0xc0, !PT ;  /* 0xffff00000d0c7812 */ /* 0x000fe200078ec0ff */
[C---:B------:R-:W-:Y:S01]  /*acb0*/  IMAD.U32 R8, R15.reuse, 0x10000, RZ ;  /* 0x000100000f087824 */ /* 0x040fe200078e00ff */
[----:B------:R-:W-:Y:S01]  /*acc0*/  LOP3.LUT R14, R15, 0xffff0000, RZ, 0xc0, !PT ;  /* 0xffff00000f0e7812 */ /* 0x000fe200078ec0ff */
[----:B------:R-:W-:Y:S01]  /*acd0*/  IMAD.U32 R9, R52, 0x10000, RZ ;  /* 0x0001000034097824 */ /* 0x000fe200078e00ff */
[C---:B------:R-:W-:Y:S01]  /*ace0*/  LOP3.LUT R15, R26.reuse, 0xffff0000, RZ, 0xc0, !PT ;  /* 0xffff00001a0f7812 */ /* 0x040fe200078ec0ff */
[----:B------:R-:W-:Y:S02]  /*acf0*/  IMAD.U32 R13, R26, 0x10000, RZ ;  /* 0x000100001a0d7824 */ /* 0x000fe400078e00ff */
[-C--:B------:R-:W-:Y:S01]  /*ad00*/  FMUL.FTZ R0, R11, R28.reuse ;  /* 0x0000001c0b007220 */ /* 0x080fe20000410000 */
[----:B------:R-:W-:Y:S01]  /*ad10*/  LOP3.LUT R26, R27, 0xffff0000, RZ, 0xc0, !PT ;  /* 0xffff00001b1a7812 */ /* 0x000fe200078ec0ff */
[----:B------:R-:W-:Y:S01]  /*ad20*/  FMUL.FTZ R27, R20, R21 ;  /* 0x00000015141b7220 */ /* 0x000fe20000410000 */
[----:B------:R-:W-:Y:S01]  /*ad30*/  LOP3.LUT R11, R66, 0xffff0000, RZ, 0xc0, !PT ;  /* 0xffff0000420b7812 */ /* 0x000fe200078ec0ff */
[-C--:B------:R-:W-:Y:S01]  /*ad40*/  FMUL.FTZ R20, R20, R9.reuse ;  /* 0x0000000914147220 */ /* 0x080fe20000410000 */
[C---:B------:R-:W-:Y:S01]  /*ad50*/  FFMA.FTZ R58, R5.reuse, R28, -R58 ;  /* 0x0000001c053a7223 */ /* 0x040fe2000001083a */
[----:B------:R-:W-:Y:S01]  /*ad60*/  FFMA.FTZ R56, R5, R56, R0 ;  /* 0x0000003805387223 */ /* 0x000fe20000010000 */
[----:B------:R-:W-:Y:S01]  /*ad70*/  LOP3.LUT R5, R68, 0xffff0000, RZ, 0xc0, !PT ;  /* 0xffff000044057812 */ /* 0x000fe200078ec0ff */
[C---:B------:R-:W-:Y:S01]  /*ad80*/  FFMA.FTZ R27, R8.reuse, R9, -R27 ;  /* 0x00000009081b7223 */ /* 0x040fe2000001081b */
[----:B------:R-:W-:Y:S01]  /*ad90*/  FFMA.FTZ R28, R8, R21, R20 ;  /* 0x00000015081c7223 */ /* 0x000fe20000010014 */
[----:B------:R-:W-:Y:S01]  /*ada0*/  FMUL.FTZ R9, R10, R11 ;  /* 0x0000000b0a097220 */ /* 0x000fe20000410000 */
[----:B------:R-:W-:-:S02]  /*adb0*/  IMAD.U32 R8, R53, 0x10000, RZ ;  /* 0x0001000035087824 */ /* 0x000fc400078e00ff */
[-C--:B------:R-:W-:Y:S01]  /*adc0*/  FMUL.FTZ R21, R10, R5.reuse ;  /* 0x000000050a157220 */ /* 0x080fe20000410000 */
[----:B------:R-:W-:Y:S02]  /*add0*/  IMAD.U32 R0, R44, 0x10000, RZ ;  /* 0x000100002c007824 */ /* 0x000fe400078e00ff */
[----:B------:R-:W-:Y:S01]  /*ade0*/  FFMA.FTZ R10, R4, R5, -R9 ;  /* 0x00000005040a7223 */ /* 0x000fe20000010809 */
[C---:B------:R-:W-:Y:S01]  /*adf0*/  FMUL.FTZ R9, R13.reuse, R8 ;  /* 0x000000080d097220 */ /* 0x040fe20000410000 */
[----:B------:R-:W-:Y:S01]  /*ae00*/  FMUL.FTZ R5, R24, R65 ;  /* 0x0000004118057220 */ /* 0x000fe20000410000 */
[----:B------:R-:W-:Y:S01]  /*ae10*/  FFMA.FTZ R20, R4, R11, R21 ;  /* 0x0000000b04147223 */ /* 0x000fe20000010015 */
[-C--:B------:R-:W-:Y:S01]  /*ae20*/  FMUL.FTZ R13, R13, R0.reuse ;  /* 0x000000000d0d7220 */ /* 0x080fe20000410000 */
[----:B------:R-:W-:Y:S01]  /*ae30*/  FFMA.FTZ R11, R6, R0, -R9 ;  /* 0x00000000060b7223 */ /* 0x000fe20000010809 */
[-C--:B------:R-:W-:Y:S01]  /*ae40*/  FMUL.FTZ R24, R24, R67.reuse ;  /* 0x0000004318187220 */ /* 0x080fe20000410000 */
[----:B------:R-:W-:Y:S01]  /*ae50*/  LOP3.LUT R0, R53, 0xffff0000, RZ, 0xc0, !PT ;  /* 0xffff000035007812 */ /* 0x000fe200078ec0ff */
[----:B------:R-:W-:Y:S01]  /*ae60*/  FFMA.FTZ R67, R12, R67, -R5 ;  /* 0x000000430c437223 */ /* 0x000fe20000010805 */
[----:B------:R-:W-:Y:S01]  /*ae70*/  LOP3.LUT R44, R44, 0xffff0000, RZ, 0xc0, !PT ;  /* 0xffff00002c2c7812 */ /* 0x000fe200078ec0ff */
[----:B------:R-:W-:Y:S01]  /*ae80*/  FFMA.FTZ R65, R12, R65, R24 ;  /* 0x000000410c417223 */ /* 0x000fe20000010018 */
[----:B------:R-:W-:Y:S01]  /*ae90*/  LOP3.LUT R9, R60, 0xffff0000, RZ, 0xc0, !PT ;  /* 0xffff00003c097812 */ /* 0x000fe200078ec0ff */
[C---:B------:R-:W-:Y:S01]  /*aea0*/  FMUL.FTZ R4, R15.reuse, R0 ;  /* 0x000000000f047220 */ /* 0x040fe20000410000 */
[----:B------:R-:W-:Y:S01]  /*aeb0*/  LOP3.LUT R5, R52, 0xffff0000, RZ, 0xc0, !PT ;  /* 0xffff000034057812 */ /* 0x000fe200078ec0ff */
[----:B------:R-:W-:Y:S01]  /*aec0*/  FMUL.FTZ R15, R15, R44 ;  /* 0x0000002c0f0f7220 */ /* 0x000fe20000410000 */
[----:B------:R-:W-:Y:S01]  /*aed0*/  FFMA.FTZ R13, R6, R8, R13 ;  /* 0x00000008060d7223 */ /* 0x000fe2000001000d */
[C---:B------:R-:W-:Y:S01]  /*aee0*/  FMUL.FTZ R21, R26.reuse, R9 ;  /* 0x000000091a157220 */ /* 0x040fe20000410000 */
[C---:B------:R-:W-:Y:S01]  /*aef0*/  FFMA.FTZ R6, R7.reuse, R44, -R4 ;  /* 0x0000002c07067223 */ /* 0x040fe20000010804 */
[-C--:B------:R-:W-:Y:S01]  /*af00*/  FMUL.FTZ R26, R26, R5.reuse ;  /* 0x000000051a1a7220 */ /* 0x080fe20000410000 */
[----:B------:R-:W-:Y:S01]  /*af10*/  FFMA.FTZ R0, R7, R0, R15 ;  /* 0x0000000007007223 */ /* 0x000fe2000001000f */
[----:B------:R-:W-:Y:S01]  /*af20*/  FFMA.FTZ R12, R14, R5, -R21 ;  /* 0x000000050e0c7223 */ /* 0x000fe20000010815 */
[----:B------:R-:W-:Y:S01]  /*af30*/  F2FP.BF16.F32.PACK_AB R4, R10, R57 ;  /* 0x000000390a04723e */ /* 0x000fe200000010ff */
        /* <DEDUP_REMOVED lines=10> */
.L_x_3953:
[----:B------:R-:W-:Y:S05]  /*afe0*/  BSYNC B0 ;  /* 0x0000000000007941 */ /* 0x000fea0003800000 */
.L_x_3939:
        /* <DEDUP_REMOVED lines=8> */
.L_x_3936:
[----:B-12---:R-:W1:Y:S01]  /*b070*/  S2R R0, SR_TID.X ;  /* 0x0000000000007919 */ /* 0x006e620000002100 */
[----:B------:R-:W-:Y:S01]  /*b080*/  IMAD.U32 R20, RZ, RZ, UR37 ;  /* 0x00000025ff147e24 */ /* 0x000fe2000f8e00ff */
[----:B------:R-:W-:Y:S05]  /*b090*/  WARPSYNC.ALL ;  /* 0x0000000000007948 */ /* 0x000fea0003800000 */
[----:B---3--:R-:W2:Y:S01]  /*b0a0*/  S2R R3, SR_SWINHI ;  /* 0x0000000000037919 */ /* 0x008ea20000002f00 */
[----:B0-----:R-:W-:Y:S01]  /*b0b0*/  IMAD.U32 R14, RZ, RZ, UR37 ;  /* 0x00000025ff0e7e24 */ /* 0x001fe2000f8e00ff */
[----:B------:R-:W-:Y:S01]  /*b0c0*/  IADD3 R20, P0, R20, 0x240, RZ ;  /* 0x0000024014147810 */ /* 0x000fe20007f1e0ff */
[----:B------:R-:W-:-:S03]  /*b0d0*/  IMAD.U32 R12, RZ, RZ, UR37 ;  /* 0x00000025ff0c7e24 */ /* 0x000fc6000f8e00ff */
[----:B------:R-:W-:Y:S01]  /*b0e0*/  IADD3 R14, P2, R14, 0x28, RZ ;  /* 0x000000280e0e7810 */ /* 0x000fe20007f5e0ff */
[----:B------:R-:W-:Y:S02]  /*b0f0*/  VIADD R12, R12, 0x1f8 ;  /* 0x000001f80c0c7836 */ /* 0x000fe40000000000 */
[----:B------:R-:W-:Y:S02]  /*b100*/  IMAD.X R21, RZ, RZ, UR36, P0 ;  /* 0x00000024ff157e24 */ /* 0x000fe400080e06ff */
[----:B------:R-:W-:Y:S01]  /*b110*/  IMAD.X R15, RZ, RZ, UR36, P2 ;  /* 0x00000024ff0f7e24 */ /* 0x000fe200090e06ff */
[----:B-1----:R-:W-:Y:S01]  /*b120*/  SHF.R.U32.HI R4, RZ, 0x7, R0 ;  /* 0x00000007ff047819 */ /* 0x002fe20000011600 */
[----:B------:R-:W-:-:S04]  /*b130*/  IMAD.U32 R0, RZ, RZ, UR37 ;  /* 0x00000025ff007e24 */ /* 0x000fc8000f8e00ff */
[----:B------:R-:W-:Y:S01]  /*b140*/  VIADD R4, R4, 0x8 ;  /* 0x0000000804047836 */ /* 0x000fe20000000000 */
[----:B------:R-:W-:Y:S02]  /*b150*/  IADD3 R0, P1, R0, 0x210, RZ ;  /* 0x0000021000007810 */ /* 0x000fe40007f3e0ff */
[----:B------:R-:W-:Y:S02]  /*b160*/  MOV R10, R2 ;  /* 0x00000002000a7202 */ /* 0x000fe40000000f00 */
[----:B--2---:R-:W-:Y:S01]  /*b170*/  MOV R11, R3 ;  /* 0x00000003000b7202 */ /* 0x004fe20000000f00 */
[----:B------:R-:W-:Y:S01]  /*b180*/  IMAD.X R3, RZ, RZ, UR36, P1 ;  /* 0x00000024ff037e24 */ /* 0x000fe200088e06ff */
[----:B------:R0:W-:Y:S01]  /*b190*/  BAR.SYNC.DEFER_BLOCKING R4, 0x100 ;  /* 0x000400040000751d */ /* 0x0001e20000010000 */
[----:B------:R-:W-:Y:S01]  /*b1a0*/  IMAD.MOV.U32 R5, RZ, RZ, R46 ;  /* 0x000000ffff057224 */ /* 0x000fe200078e002e */
[----:B------:R-:W-:Y:S01]  /*b1b0*/  UIADD3 UR6, UR37, 0x204, URZ ;  /* 0x0000020425067890 */ /* 0x000fe2000fffe03f */
[----:B------:R-:W-:Y:S01]  /*b1c0*/  IMAD.MOV.U32 R6, RZ, RZ, R54 ;  /* 0x000000ffff067224 */ /* 0x000fe200078e0036 */
[----:B------:R-:W-:Y:S01]  /*b1d0*/  UIADD3 UR4, UP0, UR37, 0x208, URZ ;  /* 0x0000020825047890 */ /* 0x000fe2000ff1e03f */
[----:B------:R-:W-:Y:S01]  /*b1e0*/  IMAD.MOV.U32 R7, RZ, RZ, R55 ;  /* 0x000000ffff077224 */ /* 0x000fe200078e0037 */
[-C--:B------:R-:W-:Y:S01]  /*b1f0*/  LOP3.LUT R19, R19, R18.reuse, RZ, 0x3c, !PT ;  /* 0x0000001213137212 */ /* 0x080fe200078e3cff */
[----:B------:R-:W-:Y:S01]  /*b200*/  IMAD.MOV.U32 R8, RZ, RZ, R39 ;  /* 0x000000ffff087224 */ /* 0x000fe200078e0027 */
[----:B------:R-:W-:Y:S01]  /*b210*/  UIADD3.X UR5, URZ, UR36, URZ, UP0, !UPT ;  /* 0x000000243f057290 */ /* 0x000fe200087fe43f */
[----:B0-----:R-:W-:Y:S01]  /*b220*/  IMAD.MOV.U32 R4, RZ, RZ, R37 ;  /* 0x000000ffff047224 */ /* 0x001fe200078e0025 */
[C---:B------:R-:W-:Y:S01]  /*b230*/  LOP3.LUT R18, R19.reuse, R18, RZ, 0x3c, !PT ;  /* 0x0000001213127212 */ /* 0x040fe200078e3cff */
[----:B------:R-:W-:Y:S01]  /*b240*/  IMAD.MOV.U32 R9, RZ, RZ, R49 ;  /* 0x000000ffff097224 */ /* 0x000fe200078e0031 */
[----:B------:R-:W-:Y:S01]  /*b250*/  STL.64 [R1+0x1f0], R32 ;  /* 0x0001f02001007387 */ /* 0x000fe20000100a00 */
[----:B------:R-:W-:Y:S01]  /*b260*/  IMAD.U32 R2, RZ, RZ, UR4 ;  /* 0x00000004ff027e24 */ /* 0x000fe2000f8e00ff */
[----:B------:R-:W-:Y:S01]  /*b270*/  LOP3.LUT R19, R19, R18, RZ, 0x3c, !PT ;  /* 0x0000001213137212 */ /* 0x000fe200078e3cff */
[----:B------:R-:W-:Y:S01]  /*b280*/  IMAD.U32 R13, RZ, RZ, UR39 ;  /* 0x00000027ff0d7e24 */ /* 0x000fe2000f8e00ff */
[----:B------:R0:W-:Y:S01]  /*b290*/  STL.128 [R1+0x160], R4 ;  /* 0x0001600401007387 */ /* 0x0001e20000100c00 */
[----:B------:R-:W-:-:S03]  /*b2a0*/  MOV R222, 0xb520 ;  /* 0x0000b52000de7802 */ /* 0x000fc60000000f00 */
[----:B------:R1:W-:Y:S04]  /*b2b0*/  STL.128 [R1+0x180], R8 ;  /* 0x0001800801007387 */ /* 0x0003e80000100c00 */
[----:B------:R-:W-:Y:S04]  /*b2c0*/  STL.128 [R1+0x170], R16 ;  /* 0x0001701001007387 */ /* 0x000fe80000100c00 */
[----:B------:R-:W-:Y:S01]  /*b2d0*/  STL.64 [R1+0x158], R12 ;  /* 0x0001580c01007387 */ /* 0x000fe20000100a00 */
[----:B0-----:R-:W-:Y:S02]  /*b2e0*/  IMAD.MOV.U32 R4, RZ, RZ, R38 ;  /* 0x000000ffff047224 */ /* 0x001fe400078e0026 */
[----:B------:R-:W-:-:S02]  /*b2f0*/  IMAD.MOV.U32 R5, RZ, RZ, R48 ;  /* 0x000000ffff057224 */ /* 0x000fc400078e0030 */
[----:B------:R-:W-:Y:S02]  /*b300*/  IMAD.MOV.U32 R6, RZ, RZ, R45 ;  /* 0x000000ffff067224 */ /* 0x000fe400078e002d */
[----:B------:R-:W-:Y:S02]  /*b310*/  IMAD.MOV.U32 R7, RZ, RZ, R47 ;  /* 0x000000ffff077224 */ /* 0x000fe400078e002f */
[----:B-1----:R-:W-:Y:S01]  /*b320*/  IMAD.U32 R9, RZ, RZ, UR5 ;  /* 0x00000005ff097e24 */ /* 0x002fe2000f8e00ff */
[----:B------:R-:W-:Y:S02]  /*b330*/  UIADD3 UR5, UR37, 0x158, URZ ;  /* 0x0000015825057890 */ /* 0x000fe4000fffe03f */
[----:B------:R0:W-:Y:S02]  /*b340*/  STL.128 [R1+0x1a0], R4 ;  /* 0x0001a00401007387 */ /* 0x0001e40000100c00 */
[----:B0-----:R-:W-:Y:S02]  /*b350*/  IMAD.MOV.U32 R4, RZ, RZ, R43 ;  /* 0x000000ffff047224 */ /* 0x001fe400078e002b */
[----:B------:R-:W-:-:S02]  /*b360*/  IMAD.MOV.U32 R5, RZ, RZ, R51 ;  /* 0x000000ffff057224 */ /* 0x000fc400078e0033 */
[----:B------:R-:W-:Y:S02]  /*b370*/  IMAD.MOV.U32 R6, RZ, RZ, R0 ;  /* 0x000000ffff067224 */ /* 0x000fe400078e0000 */
[----:B------:R-:W-:Y:S02]  /*b380*/  IMAD.MOV.U32 R7, RZ, RZ, R3 ;  /* 0x000000ffff077224 */ /* 0x000fe400078e0003 */
[----:B------:R-:W-:Y:S02]  /*b390*/  IMAD.U32 R3, RZ, RZ, UR40 ;  /* 0x00000028ff037e24 */ /* 0x000fe4000f8e00ff */
[----:B------:R-:W-:Y:S01]  /*b3a0*/  IMAD.U32 R0, RZ, RZ, UR6 ;  /* 0x00000006ff007e24 */ /* 0x000fe2000f8e00ff */
[----:B------:R0:W-:Y:S02]  /*b3b0*/  STL.128 [R1+0x1c0], R4 ;  /* 0x0001c00401007387 */ /* 0x0001e40000100c00 */
[----:B0-----:R-:W-:Y:S02]  /*b3c0*/  IMAD.MOV.U32 R4, RZ, RZ, R30 ;  /* 0x000000ffff047224 */ /* 0x001fe400078e001e */
[----:B------:R-:W-:-:S02]  /*b3d0*/  IMAD.MOV.U32 R5, RZ, RZ, R50 ;  /* 0x000000ffff057224 */ /* 0x000fc400078e0032 */
[----:B------:R-:W-:Y:S02]  /*b3e0*/  IMAD.MOV.U32 R6, RZ, RZ, R20 ;  /* 0x000000ffff067224 */ /* 0x000fe400078e0014 */
[----:B------:R-:W-:-:S05]  /*b3f0*/  IMAD.MOV.U32 R7, RZ, RZ, R21 ;  /* 0x000000ffff077224 */ /* 0x000fca00078e0015 */
[----:B------:R0:W-:Y:S02]  /*b400*/  STL.128 [R1+0x1d0], R4 ;  /* 0x0001d00401007387 */ /* 0x0001e40000100c00 */
[----:B0-----:R-:W-:Y:S02]  /*b410*/  IMAD.MOV.U32 R4, RZ, RZ, R34 ;  /* 0x000000ffff047224 */ /* 0x001fe400078e0022 */
[----:B------:R-:W-:Y:S02]  /*b420*/  IMAD.MOV.U32 R5, RZ, RZ, R42 ;  /* 0x000000ffff057224 */ /* 0x000fe400078e002a */
[----:B------:R-:W-:Y:S02]  /*b430*/  IMAD.MOV.U32 R6, RZ, RZ, R41 ;  /* 0x000000ffff067224 */ /* 0x000fe400078e0029 */
[----:B------:R-:W-:-:S05]  /*b440*/  IMAD.MOV.U32 R7, RZ, RZ, R40 ;  /* 0x000000ffff077224 */ /* 0x000fca00078e0028 */
[----:B------:R0:W-:Y:S02]  /*b450*/  STL.128 [R1+0x1e0], R4 ;  /* 0x0001e00401007387 */ /* 0x0001e40000100c00 */
[----:B0-----:R-:W-:Y:S02]  /*b460*/  IMAD.MOV.U32 R6, RZ, RZ, R14 ;  /* 0x000000ffff067224 */ /* 0x001fe400078e000e */
[----:B------:R-:W-:Y:S02]  /*b470*/  IMAD.MOV.U32 R7, RZ, RZ, R15 ;  /* 0x000000ffff077224 */ /* 0x000fe400078e000f */
[----:B------:R-:W-:Y:S02]  /*b480*/  IMAD.MOV.U32 R4, RZ, RZ, R0 ;  /* 0x000000ffff047224 */ /* 0x000fe400078e0000 */
[----:B------:R-:W-:Y:S02]  /*b490*/  IMAD.MOV.U32 R5, RZ, RZ, R3 ;  /* 0x000000ffff057224 */ /* 0x000fe400078e0003 */
[----:B------:R-:W-:-:S03]  /*b4a0*/  VIADD R0, R215, 0xffffffff ;  /* 0xffffffffd7007836 */ /* 0x000fc60000000000 */
[----:B------:R0:W-:Y:S02]  /*b4b0*/  STL.128 [R1+0x190], R4 ;  /* 0x0001900401007387 */ /* 0x0001e40000100c00 */
[----:B0-----:R-:W-:Y:S02]  /*b4c0*/  IMAD.MOV.U32 R4, RZ, RZ, R35 ;  /* 0x000000ffff047224 */ /* 0x001fe400078e0023 */
[----:B------:R-:W-:Y:S02]  /*b4d0*/  IMAD.MOV.U32 R5, RZ, RZ, R36 ;  /* 0x000000ffff057224 */ /* 0x000fe400078e0024 */
[----:B------:R-:W-:Y:S02]  /*b4e0*/  IMAD.MOV.U32 R6, RZ, RZ, R2 ;  /* 0x000000ffff067224 */ /* 0x000fe400078e0002 */
[----:B------:R-:W-:-:S05]  /*b4f0*/  IMAD.MOV.U32 R7, RZ, RZ, R9 ;  /* 0x000000ffff077224 */ /* 0x000fca00078e0009 */
[----:B------:R0:W-:Y:S02]  /*b500*/  STL.128 [R1+0x1b0], R4 ;  /* 0x0001b00401007387 */ /* 0x0001e40000100c00 */
[----:B0----5:R-:W-:Y:S05]  /*b510*/  CALL.REL.NOINC `($_ZN7cutlass13device_kernelIN5flash11enable_sm90INS1_16FlashAttnFwdSm90INS1_25CollectiveMainloopFwdSm90ILi2EN4cute5tupleIJNS5_1CILi1EEES8_S8_EEENS6_IJNS7_ILi128EEENS7_ILi96EEENS7_ILi64EEEEEELi256ENS_10bfloat16_tEfNS_4arch4Sm90ELb0ELb1ELb1ELb1ELb1ELb1ELb1ELb1ELb0ELb1ELb1ELb0EEENS1_21CollectiveEpilogueFwdINS6_IJSA_NS7_ILi256EEESB_EEES9_SE_SG_Li256ELb1ELb1ELb1ELb0EEENS1_36VarlenDynamicPersistentTileSchedulerILi128ELi96ELi256ELi128ELb1ELb1ELb1ELb1ELb0ELb1EEEEEEEEEvNT_6ParamsE$_ZZN5flash25CollectiveMainloopFwdSm90ILi2EN4cute5tupleIJNS1_1CILi1EEES4_S4_EEENS2_IJNS3_ILi128EEENS3_ILi96EEENS3_ILi64EEEEEELi256EN7cutlass10bfloat16_tEfNSA_4arch4Sm90ELb0ELb1ELb1ELb1ELb1ELb1ELb1ELb1ELb0ELb1ELb1ELb0EE3mmaINS_16FlashAttnFwdSm90ISE_NS_21CollectiveEpilogueFwdINS2_IJS6_NS3_ILi256EEES7_EEES5_SB_SD_Li256ELb1ELb1ELb1ELb0EEENS_36VarlenDynamicPersistentTileSchedulerILi128ELi96ELi256ELi128ELb1ELb1ELb1ELb1ELb0ELb1EEEE13SharedStorageENS1_6TensorINS1_11ArrayEngineIfLm128EEENS1_6LayoutINS2_IJNS2_IJNS3_ILi2EEEST_NS3_ILi32EEEEEES4_S4_EEENS2_IJNS2_IJS4_ST_NS3_ILi4EEEEEENS3_ILi0EEESZ_EEEEEEENS_7SoftmaxILi2ELi0EEEEEbRKNSE_6ParamsENSA_13PipelineAsyncILi2EEES19_RNSA_13PipelineStateILj2EEERT0_RT1_iRiRKNS_16SeqlenInfoQKNewKILb1ELb1EEENS2_IJiiiiEEERT_ENKUliT_T0_T1_E_clIZSF_ISO_S12_S14_EbS17_S19_S19_S1C_S1E_S1G_iS1H_S1L_S1M_S1O_EUlRS1P_iE0_NS3_ILb1EEES1W_EEDaiS1P_S1Q_S1R_) ;  /* 0x0000036000b07944 */ /* 0x021fea0003c00000 */
[----:B------:R-:W2:Y:S01]  /*b520*/  LDL R4, [R1+0x50] ;  /* 0x0000500001047983 */ /* 0x000ea20000100800 */
[----:B------:R-:W0:Y:S08]  /*b530*/  LDC R0, c[0x0][0x448] ;  /* 0x00011200ff007b82 */ /* 0x000e300000000800 */
[----:B------:R-:W1:Y:S01]  /*b540*/  LDC.64 R2, c[0x0][0xad8] ;  /* 0x0002b600ff027b82 */ /* 0x000e620000000a00 */
[----:B0-----:R-:W-:-:S13]  /*b550*/  ISETP.NE.AND P0, PT, R0, 0x1, PT ;  /* 0x000000010000780c */ /* 0x001fda0003f05270 */
[----:B------:R-:W0:Y:S08]  /*b560*/  @P0 LDC R5, c[0x0][0x44c] ;  /* 0x00011300ff050b82 */ /* 0x000e300000000800 */
[----:B------:R-:W3:Y:S01]  /*b570*/  @P0 LDC R6, c[0x0][0x450] ;  /* 0x00011400ff060b82 */ /* 0x000ee20000000800 */
[----:B--2---:R-:W-:-:S04]  /*b580*/  IMAD.SHL.U32 R4, R4, 0x80, RZ ;  /* 0x0000008004047824 */ /* 0x004fc800078e00ff */
[----:B0-----:R-:W-:-:S04]  /*b590*/  @P0 IMAD.HI.U32 R5, R4, R5, RZ ;  /* 0x0000000504050227 */ /* 0x001fc800078e00ff */
[----:B------:R-:W-:Y:S01]  /*b5a0*/  IMAD.MOV.U32 R0, RZ, RZ, R4 ;  /* 0x000000ffff007224 */ /* 0x000fe200078e0004 */
[----:B---3--:R-:W-:Y:S02]  /*b5b0*/  @P0 SHF.R.U32.HI R0, RZ, R6, R5 ;  /* 0x00000006ff000219 */ /* 0x008fe40000011605 */
[----:B-1----:R-:W-:-:S03]  /*b5c0*/  ISETP.GE.AND P0, PT, R3, 0x1, PT ;  /* 0x000000010300780c */ /* 0x002fc60003f06270 */
[----:B------:R-:W-:Y:S02]  /*b5d0*/  IMAD.IADD R217, R217, 0x1, R0 ;  /* 0x00000001d9d97824 */ /* 0x000fe400078e0200 */
[----:B------:R-:W-:Y:S02]  /*b5e0*/  VIADD R0, R215, 0xfffffffe ;  /* 0xfffffffed7007836 */ /* 0x000fe40000000000 */
[----:B------:R-:W-:-:S06]  /*b5f0*/  IMAD.IADD R2, R217, 0x1, R2 ;  /* 0x00000001d9027824 */ /* 0x000fcc00078e0202 */
[----:B------:R-:W-:Y:S05]  /*b600*/  @!P0 BRA `(.L_x_3963) ;  /* 0x0000000000488947 */ /* 0x000fea0003800000 */
        /* <DEDUP_REMOVED lines=11> */
.L_x_3965:
[----:B------:R-:W-:-:S13]  /*b6c0*/  ISETP.NE.AND P0, PT, R3, 0x1, PT ;  /* 0x000000010300780c */ /* 0x000fda0003f05270 */
[----:B------:R-:W0:Y:S02]  /*b6d0*/  @P0 LDC.64 R6, c[0x0][0xae0] ;  /* 0x0002b800ff060b82 */ /* 0x000e240000000a00 */
[----:B0-----:R-:W-:-:S05]  /*b6e0*/  @P0 IMAD.HI.U32 R6, R5, R6, RZ ;  /* 0x0000000605060227 */ /* 0x001fca00078e00ff */
[----:B------:R-:W-:-:S07]  /*b6f0*/  @P0 SHF.R.U32.HI R5, RZ, R7, R6 ;  /* 0x00000007ff050219 */ /* 0x000fce0000011606 */
.L_x_3966:
[----:B------:R-:W-:Y:S05]  /*b700*/  BSYNC B0 ;  /* 0x0000000000007941 */ /* 0x000fea0003800000 */
.L_x_3964:
[----:B------:R-:W-:-:S05]  /*b710*/  IMAD R3, R5, R3, R3 ;  /* 0x0000000305037224 */ /* 0x000fca00078e0203 */
[----:B------:R-:W-:-:S07]  /*b720*/  VIMNMX R2, R2, R3, PT ;  /* 0x0000000302027248 */ /* 0x000fce0003fe0100 */
.L_x_3963:
[----:B------:R-:W-:-:S05]  /*b730*/  IMAD.HI R2, R2, 0x2aaaaaab, RZ ;  /* 0x2aaaaaab02027827 */ /* 0x000fca00078e02ff */
[----:B------:R-:W-:-:S04]  /*b740*/  SHF.R.U32.HI R3, RZ, 0x1f, R2 ;  /* 0x0000001fff037819 */ /* 0x000fc80000011602 */
[----:B------:R-:W-:-:S04]  /*b750*/  LEA.HI.SX32 R3, R2, R3, 0x1c ;  /* 0x0000000302037211 */ /* 0x000fc800078fe2ff */
[----:B------:R-:W-:-:S04]  /*b760*/  VIMNMX R3, R202, R3, !PT ;  /* 0x00000003ca037248 */ /* 0x000fc80007fe0100 */
[----:B------:R-:W-:-:S13]  /*b770*/  ISETP.GE.AND P0, PT, R0, R3, PT ;  /* 0x000000030000720c */ /* 0x000fda0003f06270 */
[----:B------:R-:W-:Y:S05]  /*b780*/  @!P0 BRA `(.L_x_3967) ;  /* 0x000000b000948947 */ /* 0x000fea0003800000 */
.L_x_3996:
[----:B------:R-:W2:Y:S04]  /*b790*/  LDL R4, [R1+0x1f8] ;  /* 0x0001f80001047983 */ /* 0x000ea80000100800 */
[----:B0-----:R-:W3:Y:S01]  /*b7a0*/  LDL R2, [R1+0x200] ;  /* 0x0002000001027983 */ /* 0x001ee20000100800 */
[----:B--2---:R-:W-:-:S05]  /*b7b0*/  VIADD R4, R4, 0x1 ;  /* 0x0000000104047836 */ /* 0x004fca0000000000 */
[----:B------:R-:W-:-:S13]  /*b7c0*/  ISETP.NE.AND P0, PT, R4, 0x2, PT ;  /* 0x000000020400780c */ /* 0x000fda0003f05270 */
[----:B------:R0:W5:Y:S04]  /*b7d0*/  @P0 LDL R6, [R1+0x1fc] ;  /* 0x0001fc0001060983 */ /* 0x0001680000100800 */
[----:B------:R-:W2:Y:S01]  /*b7e0*/  @!P0 LDL R5, [R1+0x1fc] ;  /* 0x0001fc0001058983 */ /* 0x000ea20000100800 */
[----:B---3--:R-:W-:-:S03]  /*b7f0*/  VIADD R2, R2, 0x1 ;  /* 0x0000000102027836 */ /* 0x008fc60000000000 */
[----:B------:R1:W-:Y:S04]  /*b800*/  STL [R1+0x1f8], R4 ;  /* 0x0001f80401007387 */ /* 0x0003e80000100800 */
[----:B------:R0:W-:Y:S04]  /*b810*/  STL [R1+0x200], R2 ;  /* 0x0002000201007387 */ /* 0x0001e80000100800 */
[----:B------:R0:W-:Y:S01]  /*b820*/  @!P0 STL [R1+0x1f8], RZ ;  /* 0x0001f8ff01008387 */ /* 0x0001e20000100800 */
[----:B--2---:R-:W-:-:S05]  /*b830*/  @!P0 LOP3.LUT R6, R5, 0x1, RZ, 0x3c, !PT ;  /* 0x0000000105068812 */ /* 0x004fca00078e3cff */
[----:B------:R0:W-:Y:S04]  /*b840*/  @!P0 STL [R1+0x1fc], R6 ;  /* 0x0001fc0601008387 */ /* 0x0001e80000100800 */
[----:B------:R-:W2:Y:S01]  /*b850*/  LD.E R5, desc[UR44][R16.64] ;  /* 0x0000002c10057980 */ /* 0x000ea2000c101900 */
[----:B------:R-:W-:Y:S05]  /*b860*/  YIELD ;  /* 0x0000000000007946 */ /* 0x000fea0003800000 */
[----:B------:R-:W-:Y:S01]  /*b870*/  BSSY B0, `(.L_x_3968) ;  /* 0x0000006000007945 */ /* 0x000fe20003800000 */
[----:B-1----:R-:W-:Y:S01]  /*b880*/  @!P0 IMAD.MOV.U32 R4, RZ, RZ, RZ ;  /* 0x000000ffff048224 */ /* 0x002fe200078e00ff */
[----:B--2---:R-:W-:-:S04]  /*b890*/  LOP3.LUT R5, R5, 0x1, RZ, 0xfc, !PT ;  /* 0x0000000105057812 */ /* 0x004fc800078efcff */
[----:B------:R-:W-:-:S13]  /*b8a0*/  ISETP.NE.AND P1, PT, R5, 0x3, PT ;  /* 0x000000030500780c */ /* 0x000fda0003f25270 */
[----:B0-----:R-:W-:Y:S05]  /*b8b0*/  @!P1 BRA `(.L_x_3969) ;  /* 0x0000000000049947 */ /* 0x001fea0003800000 */
[----:B------:R-:W-:Y:S01]  /*b8c0*/  BPT.TRAP 0x1 ;  /* 0x000000040000795c */ /* 0x000fe20000300000 */
.L_x_3969:
[----:B------:R-:W-:Y:S05]  /*b8d0*/  BSYNC B0 ;  /* 0x0000000000007941 */ /* 0x000fea0003800000 */
.L_x_3968:
[----:B------:R-:W2:Y:S01]  /*b8e0*/  LD.E.64 R8, desc[UR44][R16.64+0x18] ;  /* 0x0000182c10087980 */ /* 0x000ea2000c101b00 */
[----:B-----5:R-:W-:Y:S02]  /*b8f0*/  SHF.L.U32 R5, R6, 0x1f, RZ ;  /* 0x0000001f06057819 */ /* 0x020fe400000006ff */
[----:B--2---:R-:W-:-:S05]  /*b900*/  MOV R9, R8 ;  /* 0x0000000800097202 */ /* 0x004fca0000000f00 */
[----:B------:R-:W-:-:S04]  /*b910*/  IMAD R4, R4, 0x8, R9 ;  /* 0x0000000804047824 */ /* 0x000fc800078e0209 */
[----:B------:R0:W1:Y:S01]  /*b920*/  SYNCS.PHASECHK.TRANS64.TRYWAIT P0, [R4+URZ], R5 ;  /* 0x00000005040075a7 */ /* 0x000062000800017f */
[----:B------:R-:W2:Y:S04]  /*b930*/  LD.E R2, desc[UR44][R16.64] ;  /* 0x0000002c10027980 */ /* 0x000ea8000c101900 */
[----:B------:R0:W5:Y:S01]  /*b940*/  LDL.64 R6, [R1+0x1f8] ;  /* 0x0001f80001067983 */ /* 0x0001620000100a00 */
[----:B------:R-:W-:Y:S01]  /*b950*/  BSSY B0, `(.L_x_3970) ;  /* 0x0000005000007945 */ /* 0x000fe20003800000 */
[----:B--2---:R-:W-:-:S04]  /*b960*/  LOP3.LUT R2, R2, 0x1, RZ, 0xfc, !PT ;  /* 0x0000000102027812 */ /* 0x004fc800078efcff */
[----:B------:R-:W-:-:S13]  /*b970*/  ISETP.NE.AND P1, PT, R2, 0x3, PT ;  /* 0x000000030200780c */ /* 0x000fda0003f25270 */
[----:B01----:R-:W-:Y:S05]  /*b980*/  @!P1 BRA `(.L_x_3971) ;  /* 0x0000000000049947 */ /* 0x003fea0003800000 */
[----:B------:R-:W-:Y:S01]  /*b990*/  BPT.TRAP 0x1 ;  /* 0x000000040000795c */ /* 0x000fe20000300000 */
.L_x_3971:
[----:B------:R-:W-:Y:S05]  /*b9a0*/  BSYNC B0 ;  /* 0x0000000000007941 */ /* 0x000fea0003800000 */
.L_x_3970:
        /* <DEDUP_REMOVED lines=8> */
.L_x_3973:
[----:B------:R-:W-:Y:S05]  /*ba30*/  BSYNC B0 ;  /* 0x0000000000007941 */ /* 0x000fea0003800000 */
.L_x_3972:
[----:B------:R-:W2:Y:S04]  /*ba40*/  LDL R15, [R1+0x1f8] ;  /* 0x0001f800010f7983 */ /* 0x000ea80000100800 */
[----:B------:R-:W2:Y:S01]  /*ba50*/  LDL.64 R4, [R1+0x80] ;  /* 0x0000800001047983 */ /* 0x000ea20000100a00 */
[----:B------:R-:W-:Y:S05]  /*ba60*/  WARPSYNC.ALL ;  /* 0x0000000000007948 */ /* 0x000fea0003800000 */
[----:B------:R1:W-:Y:S04]  /*ba70*/  STL [R1+0x60], RZ ;  /* 0x000060ff01007387 */ /* 0x0003e80000100800 */
[----:B0----5:R-:W3:Y:S01]  /*ba80*/  LD.E.64 R6, desc[UR44][R16.64+0x78] ;  /* 0x0000782c10067980 */ /* 0x021ee2000c101b00 */
[----:B------:R-:W-:-:S05]  /*ba90*/  IMAD.MOV.U32 R2, RZ, RZ, 0x1 ;  /* 0x00000001ff027424 */ /* 0x000fca00078e00ff */
[----:B------:R1:W-:Y:S04]  /*baa0*/  STL [R1+0x60], R2 ;  /* 0x0000600201007387 */ /* 0x0003e80000100800 */
[----:B------:R-:W4:Y:S04]  /*bab0*/  LD.E.64 R8, desc[UR44][R16.64+0x78] ;  /* 0x0000782c10087980 */ /* 0x000f28000c101b00 */
[----:B------:R1:W-:Y:S04]  /*bac0*/  STL [R1+0x60], R2 ;  /* 0x0000600201007387 */ /* 0x0003e80000100800 */
[----:B------:R-:W4:Y:S01]  /*bad0*/  LD.E.64 R10, desc[UR44][R16.64+0x78] ;  /* 0x0000782c100a7980 */ /* 0x000f22000c101b00 */
[----:B--2---:R-:W-:Y:S01]  /*bae0*/  IMAD R4, R15, 0x300, R4 ;  /* 0x000003000f047824 */ /* 0x004fe200078e0204 */
[----:B------:R-:W-:-:S02]  /*baf0*/  R2UR UR7, R5 ;  /* 0x00000000050772ca */ /* 0x000fc400000e0000 */
[----:B------:R1:W-:Y:S02]  /*bb00*/  STL [R1+0x60], R2 ;  /* 0x0000600201007387 */ /* 0x0003e40000100800 */
[----:B------:R-:W-:Y:S02]  /*bb10*/  R2UR UR6, R4 ;  /* 0x00000000040672ca */ /* 0x000fe400000e0000 */
[----:B------:R-:W2:Y:S01]  /*bb20*/  LD.E.64 R12, desc[UR44][R16.64+0x78] ;  /* 0x0000782c100c7980 */ /* 0x000ea2000c101b00 */
[----:B------:R-:W-:-:S03]  /*bb30*/  WARPGROUP.ARRIVE ;  /* 0x00000000000079c5 */ /* 0x000fc60000000000 */
[----:B------:R1:W-:Y:S01]  /*bb40*/  STL [R1+0x60], R2 ;  /* 0x0000600201007387 */ /* 0x0003e20000100800 */
[----:B------:R-:W-:Y:S02]  /*bb50*/  VIADD R14, R4, 0x2 ;  /* 0x00000002040e7836 */ /* 0x000fe40000000000 */
[----:B------:R-:W-:Y:S01]  /*bb60*/  IMAD.MOV.U32 R15, RZ, RZ, R5 ;  /* 0x000000ffff0f7224 */ /* 0x000fe200078e0005 */
[----:B---3--:R-:W-:Y:S02]  /*bb70*/  R2UR UR4, R6 ;  /* 0x00000000060472ca */ /* 0x008fe400000e0000 */
[----:B------:R-:W-:Y:S02]  /*bb80*/  R2UR UR5, R7 ;  /* 0x00000000070572ca */ /* 0x000fe400000e0000 */
[----:B------:R1:W5:Y:S11]  /*bb90*/  LDL.64 R6, [R1+0x1f8] ;  /* 0x0001f80001067983 */ /* 0x0003760000100a00 */
[----:B------:R-:W-:Y:S01]  /*bba0*/  HGMMA.64x96x16.F32.BF16 R24, gdesc[UR4], RZ, !UPT, gsb0 ;  /* 0x01600000041879f0 */ /* 0x000fe2000c0018ff */
[----:B----4-:R-:W-:Y:S01]  /*bbb0*/  VIADD R8, R8, 0x2 ;  /* 0x0000000208087836 */ /* 0x010fe20000000000 */
        /* <DEDUP_REMOVED lines=31> */
[----:B-1----:R-:W-:Y:S05]  /*bdb0*/  @!P0 BRA `(.L_x_3976) ;  /* 0x0000000000048947 */ /* 0x002fea0003800000 */
[----:B------:R-:W-:Y:S01]  /*bdc0*/  BPT.TRAP 0x1 ;  /* 0x000000040000795c */ /* 0x000fe20000300000 */
.L_x_3976:
[----:B------:R-:W-:Y:S05]  /*bdd0*/  BSYNC B0 ;  /* 0x0000000000007941 */ /* 0x000fea0003800000 */
.L_x_3975:
        /* <DEDUP_REMOVED lines=11> */
.L_x_3978:
[----:B------:R-:W-:Y:S05]  /*be90*/  BSYNC B0 ;  /* 0x0000000000007941 */ /* 0x000fea0003800000 */
.L_x_3977:
[----:B------:R-:W-:Y:S04]  /*bea0*/  BSSY B0, `(.L_x_3979) ;  /* 0x0000007000007945 */ /* 0x000fe80003800000 */
[----:B------:R-:W-:Y:S05]  /*beb0*/  @P0 BRA `(.L_x_3980) ;  /* 0x0000000000140947 */ /* 0x000fea0003800000 */
[----:B------:R-:W2:Y:S02]  /*bec0*/  LD.E.64 R4, desc[UR44][R16.64+0x40] ;  /* 0x0000402c10047980 */ /* 0x000ea4000c101b00 */
[----:B--2---:R-:W-:-:S05]  /*bed0*/  MOV R5, R4 ;  /* 0x0000000400057202 */ /* 0x004fca0000000f00 */
[----:B------:R-:W-:-:S04]  /*bee0*/  IMAD R6, R6, 0x8, R5 ;  /* 0x0000000806067824 */ /* 0x000fc800078e0205 */
[----:B------:R-:W0:Y:S02]  /*bef0*/  SYNCS.PHASECHK.TRANS64.TRYWAIT P0, [R6+URZ], R7 ;  /* 0x00000007060075a7 */ /* 0x000e24000800017f */
[----:B0-----:R-:W-:Y:S05]  /*bf00*/  @!P0 BRA `(.L_x_3981) ;  /* 0x0000030400108947 */ /* 0x001fea0003800000 */
.L_x_3980:
[----:B------:R-:W-:Y:S05]  /*bf10*/  BSYNC B0 ;  /* 0x0000000000007941 */ /* 0x000fea0003800000 */
.L_x_3979:
        /* <DEDUP_REMOVED lines=163> */
[----:B------:R-:W-:Y:S01]  /*c950*/  R2UR UR4, R10 ;  /* 0x000000000a0472ca */ /* 0x000fe200000e0000 */
[----:B------:R-:W-:Y:S01]  /*c960*/  VIADD R8, R8, 0xc06 ;  /* 0x00000c0608087836 */ /* 0x000fe20000000000 */
[----:B------:R-:W-:Y:S01]  /*c970*/  R2UR UR7, R7 ;  /* 0x00000000070772ca */ /* 0x000fe200000e0000 */
[----:B------:R-:W-:Y:S01]  /*c980*/  VIADD R4, R4, 0x906 ;  /* 0x0000090604047836 */ /* 0x000fe20000000000 */
[----:B------:R-:W-:Y:S01]  /*c990*/  R2UR UR5, R11 ;  /* 0x000000000b0572ca */ /* 0x000fe200000e0000 */
[----:B------:R-:W0:Y:S01]  /*c9a0*/  S2R R18, SR_TID.X ;  /* 0x0000000000127919 */ /* 0x000e220000002100 */
[----:B------:R1:W-:Y:S01]  /*c9b0*/  STL [R1+0x70], R2 ;  /* 0x0000700201007387 */ /* 0x0003e20000100800 */
[----:B------:R-:W-:-:S02]  /*c9c0*/  WARPGROUP.DEPBAR.LE gsb0, 0x0 ;  /* 0x00008000000079c5 */ /* 0x000fc40000010000 */
[----:B------:R-:W-:Y:S01]  /*c9d0*/  WARPGROUP.ARRIVE ;  /* 0x00000000000079c5 */ /* 0x000fe20000000000 */
[----:B------:R1:W5:Y:S07]  /*c9e0*/  LDL R6, [R1+0x1f8] ;  /* 0x0001f80001067983 */ /* 0x00036e0000100800 */
[----:B------:R-:W-:Y:S01]  /*c9f0*/  HGMMA.64x96x16.F32.BF16 R24, gdesc[UR4], R24, gsb0 ;  /* 0x01600000041879f0 */ /* 0x000fe20008001818 */
[----:B------:R-:W-:Y:S02]  /*ca00*/  R2UR UR4, R8 ;  /* 0x00000000080472ca */ /* 0x000fe400000e0000 */
[----:B------:R-:W-:-:S02]  /*ca10*/  R2UR UR5, R9 ;  /* 0x00000000090572ca */ /* 0x000fc400000e0000 */
[----:B------:R-:W-:Y:S02]  /*ca20*/  R2UR UR6, R4 ;  /* 0x00000000040672ca */ /* 0x000fe400000e0000 */
[----:B------:R-:W-:Y:S01]  /*ca30*/  R2UR UR7, R5 ;  /* 0x00000000050772ca */ /* 0x000fe200000e0000 */
[----:B------:R1:W-:Y:S04]  /*ca40*/  STL [R1+0x70], R2 ;  /* 0x0000700201007387 */ /* 0x0003e80000100800 */
        /* <DEDUP_REMOVED lines=21> */
[----:B------:R-:W2:Y:S01]  /*cba0*/  LD.E R4, desc[UR44][R16.64] ;  /* 0x0000002c10047980 */ /* 0x000ea2000c101900 */
[----:B------:R-:W-:Y:S01]  /*cbb0*/  BSSY B0, `(.L_x_3982) ;  /* 0x0000005000007945 */ /* 0x000fe20003800000 */
[----:B--2---:R-:W-:-:S04]  /*cbc0*/  LOP3.LUT R4, R4, 0x1, RZ, 0xfc, !PT ;  /* 0x0000000104047812 */ /* 0x004fc800078efcff */
[----:B------:R-:W-:-:S13]  /*cbd0*/  ISETP.NE.AND P0, PT, R4, 0x3, PT ;  /* 0x000000030400780c */ /* 0x000fda0003f05270 */
[----:B-1----:R-:W-:Y:S05]  /*cbe0*/  @!P0 BRA `(.L_x_3983) ;  /* 0x0000000000048947 */ /* 0x002fea0003800000 */
[----:B------:R-:W-:Y:S01]  /*cbf0*/  BPT.TRAP 0x1 ;  /* 0x000000040000795c */ /* 0x000fe20000300000 */
.L_x_3983:
[----:B------:R-:W-:Y:S05]  /*cc00*/  BSYNC B0 ;  /* 0x0000000000007941 */ /* 0x000fea0003800000 */
.L_x_3982:
        /* <DEDUP_REMOVED lines=21> */
[-C--:B------:R-:W-:Y:S01]  /*cd60*/  FMUL.FTZ R30, R37, R19.reuse ;  /* 0x00000013251e7220 */ /* 0x080fe20000410000 */
[----:B------:R-:W-:Y:S01]  /*cd70*/  SHF.R.S32.HI R36, RZ, 0x1f, R73 ;  /* 0x0000001fff247819 */ /* 0x000fe20000011449 */
[-C--:B------:R-:W-:Y:S01]  /*cd80*/  FMUL.FTZ R37, R39, R19.reuse ;  /* 0x0000001327257220 */ /* 0x080fe20000410000 */
[-C--:B------:R-:W-:Y:S01]  /*cd90*/  FMUL.FTZ R39, R43, R19.reuse ;  /* 0x000000132b277220 */ /* 0x080fe20000410000 */
[----:B------:R-:W-:Y:S01]  /*cda0*/  FMUL.FTZ R43, R49, R19 ;  /* 0x00000013312b7220 */ /* 0x000fe20000410000 */
[----:B------:R-:W-:Y:S01]  /*cdb0*/  LEA.HI R49, R36, R73, RZ, 0x7 ;  /* 0x0000004924317211 */ /* 0x000fe200078f38ff */
[----:B------:R-:W-:-:S03]  /*cdc0*/  FMUL.FTZ R79, R50, R19 ;  /* 0x00000013324f7220 */ /* 0x000fc60000410000 */
[----:B------:R-:W-:Y:S01]  /*cdd0*/  LOP3.LUT R50, R49, 0xffffff80, RZ, 0xc0, !PT ;  /* 0xffffff8031327812 */ /* 0x000fe200078ec0ff */
        /* <DEDUP_REMOVED lines=16> */
[-C--:B------:R-:W-:Y:S01]  /*cee0*/  FMUL.FTZ R44, R52, R19.reuse ;  /* 0x00000013342c7220 */ /* 0x080fe20000410000 */
[----:B------:R-:W-:Y:S01]  /*cef0*/  FMUL.FTZ R76, R56, R19 ;  /* 0x00000013384c7220 */ /* 0x000fe20000410000 */
[----:B------:R-:W-:-:S02]  /*cf00*/  LEA.HI R52, R36, R73, RZ, 0x2 ;  /* 0x0000004924347211 */ /* 0x000fc400078f10ff */
[--C-:B------:R-:W-:Y:S02]  /*cf10*/  SHF.R.S32.HI R56, RZ, 0x2, R54.reuse ;  /* 0x00000002ff387819 */ /* 0x100fe40000011436 */
[----:B------:R-:W-:Y:S02]  /*cf20*/  SHF.R.S32.HI R47, RZ, 0x1f, R54 ;  /* 0x0000001fff2f7819 */ /* 0x000fe40000011436 */
[----:B------:R-:W-:Y:S02]  /*cf30*/  LOP3.LUT R52, R52, 0xfffffffc, RZ, 0xc0, !PT ;  /* 0xfffffffc34347812 */ /* 0x000fe400078ec0ff */
        /* <DEDUP_REMOVED lines=10> */
[-C--:B------:R-:W-:Y:S01]  /*cfe0*/  FMUL.FTZ R78, R57, R19.reuse ;  /* 0x00000013394e7220 */ /* 0x080fe20000410000 */
[----:B------:R-:W-:Y:S01]  /*cff0*/  FMUL.FTZ R57, R58, R19 ;  /* 0x000000133a397220 */ /* 0x000fe20000410000 */
[----:B------:R-:W-:Y:S02]  /*d000*/  LOP3.LUT R49, R49, 0x3fffffe, RZ, 0xc0, !PT ;  /* 0x03fffffe31317812 */ /* 0x000fe400078ec0ff */
[----:B------:R-:W-:Y:S01]  /*d010*/  LEA.HI R58, R73, R73, RZ, 0x1 ;  /* 0x00000049493a7211 */ /* 0x000fe200078f08ff */
[----:B------:R-:W-:-:S02]  /*d020*/  IMAD R61, R72, 0x8, R61 ;  /* 0x00000008483d7824 */ /* 0x000fc400078e023d */
        /* <DEDUP_REMOVED lines=10> */
[----:B------:R-:W-:Y:S01]  /*d0d0*/  FMUL.FTZ R14, R24, R19 ;  /* 0x00000013180e7220 */ /* 0x000fe20000410000 */
[----:B------:R-:W-:Y:S01]  /*d0e0*/  IMAD.IADD R50, R50, 0x1, -R13 ;  /* 0x0000000132327824 */ /* 0x000fe200078e0a0d */
[----:B------:R-:W0:Y:S01]  /*d0f0*/  SHFL.IDX PT, R54, R84, RZ, 0x1c1f ;  /* 0x001c1fff54367589 */ /* 0x000e2200000e0000 */
[----:B------:R-:W-:Y:S02]  /*d100*/  IMAD R21, R0, R21, 0x1 ;  /* 0x0000000100157424 */ /* 0x000fe400078e0215 */
[-C--:B------:R-:W-:Y:S01]  /*d110*/  FMUL.FTZ R24, R28, R19.reuse ;  /* 0x000000131c187220 */ /* 0x080fe20000410000 */
[-C--:B------:R-:W-:Y:S01]  /*d120*/  FMUL.FTZ R28, R33, R19.reuse ;  /* 0x00000013211c7220 */ /* 0x080fe20000410000 */
[-C--:B------:R-:W-:Y:S01]  /*d130*/  FMUL.FTZ R74, R42, R19.reuse ;  /* 0x000000132a4a7220 */ /* 0x080fe20000410000 */
        /* <DEDUP_REMOVED lines=84> */
.L_x_3987:
[----:B------:R-:W-:-:S13]  /*d680*/  ISETP.NE.AND P0, PT, R9, 0x1, PT ;  /* 0x000000010900780c */ /* 0x000fda0003f05270 */
[----:B------:R-:W-:-:S05]  /*d690*/  @P0 IMAD.HI.U32 R50, R8, R10, RZ ;  /* 0x0000000a08320227 */ /* 0x000fca00078e00ff */
[----:B------:R-:W-:-:S07]  /*d6a0*/  @P0 SHF.R.U32.HI R8, RZ, R11, R50 ;  /* 0x0000000bff080219 */ /* 0x000fce0000011632 */
.L_x_3988:
[----:B------:R-:W-:Y:S05]  /*d6b0*/  BSYNC B1 ;  /* 0x0000000000017941 */ /* 0x000fea0003800000 */
.L_x_3986:
[----:B------:R-:W-:-:S05]  /*d6c0*/  IMAD R8, R8, R9, R71 ;  /* 0x0000000908087224 */ /* 0x000fca00078e0247 */
[----:B------:R-:W-:Y:S02]  /*d6d0*/  VIMNMX R7, R7, R8, !PT ;  /* 0x0000000807077248 */ /* 0x000fe40007fe0100 */
[----:B------:R-:W-:-:S07]  /*d6e0*/  VIADDMNMX R6, R8, R9, R6, PT ;  /* 0x0000000908067246 */ /* 0x000fce0003800106 */
.L_x_3985:
[----:B------:R-:W-:Y:S05]  /*d6f0*/  BSYNC B0 ;  /* 0x0000000000007941 */ /* 0x000fea0003800000 */
.L_x_3984:
[C---:B------:R-:W-:Y:S01]  /*d700*/  ISETP.GE.AND P0, PT, R69.reuse, 0x2, PT ;  /* 0x000000024500780c */ /* 0x040fe20003f06270 */
[----:B------:R-:W0:Y:S01]  /*d710*/  SHFL.IDX PT, R84, R84, 0x1, 0x1c1f ;  /* 0x003c1f0054547f89 */ /* 0x000e2200000e0000 */
[----:B------:R-:W-:Y:S01]  /*d720*/  ISETP.GE.AND P2, PT, R69, 0xa, PT ;  /* 0x0000000a4500780c */ /* 0x000fe20003f46270 */
[----:B------:R-:W-:Y:S01]  /*d730*/  BSSY B0, `(.L_x_3989) ;  /* 0x0000086000007945 */ /* 0x000fe20003800000 */
[----:B------:R-:W-:Y:S02]  /*d740*/  P2R R8, PR, RZ, 0x1 ;  /* 0x00000001ff087803 */ /* 0x000fe40000000000 */
[----:B------:R-:W-:Y:S02]  /*d750*/  ISETP.GT.AND P0, PT, R7, 0x1, !P0 ;  /* 0x000000010700780c */ /* 0x000fe40004704270 */
[----:B------:R-:W-:Y:S02]  /*d760*/  ISETP.GE.AND P1, PT, R69, 0x9, PT ;  /* 0x000000094500780c */ /* 0x000fe40003f26270 */
[----:B------:R-:W-:-:S02]  /*d770*/  ISETP.LT.OR P0, PT, R6, 0x2, P0 ;  /* 0x000000020600780c */ /* 0x000fc40000701670 */
[----:B------:R-:W-:Y:S02]  /*d780*/  P2R R19, PR, RZ, 0x2 ;  /* 0x00000002ff137803 */ /* 0x000fe40000000000 */
[----:B------:R-:W-:Y:S02]  /*d790*/  FSEL R82, R20, -INF , !P0 ;  /* 0xff80000014527808 */ /* 0x000fe40004000000 */
[C---:B------:R-:W-:Y:S02]  /*d7a0*/  ISETP.GT.AND P0, PT, R7.reuse, 0x9, !P2 ;  /* 0x000000090700780c */ /* 0x040fe40005704270 */
[----:B------:R-:W-:Y:S02]  /*d7b0*/  P2R R73, PR, RZ, 0x4 ;  /* 0x00000004ff497803 */ /* 0x000fe40000000000 */
[----:B------:R-:W-:Y:S02]  /*d7c0*/  ISETP.LT.OR P0, PT, R6, 0xa, P0 ;  /* 0x0000000a0600780c */ /* 0x000fe40000701670 */
[----:B------:R-:W-:-:S02]  /*d7d0*/  ISETP.GT.AND P1, PT, R7, 0x8, !P1 ;  /* 0x000000080700780c */ /* 0x000fc40004f24270 */
[----:B------:R-:W-:Y:S02]  /*d7e0*/  ISETP.GE.AND P2, PT, R69, 0x11, PT ;  /* 0x000000114500780c */ /* 0x000fe40003f46270 */
[----:B------:R-:W-:Y:S02]  /*d7f0*/  FSEL R80, R80, -INF , !P0 ;  /* 0xff80000050507808 */ /* 0x000fe40004000000 */
[----:B------:R-:W-:Y:S02]  /*d800*/  ISETP.LT.OR P1, PT, R6, 0x9, P1 ;  /* 0x000000090600780c */ /* 0x000fe40000f21670 */
[----:B------:R-:W-:Y:S02]  /*d810*/  ISETP.GT.AND P0, PT, R7, 0x10, !P2 ;  /* 0x000000100700780c */ /* 0x000fe40005704270 */
[----:B------:R-:W-:Y:S02]  /*d820*/  FSEL R162, R24, -INF , !P1 ;  /* 0xff80000018a27808 */ /* 0x000fe40004800000 */
        /* <DEDUP_REMOVED lines=66> */
[----:B------:R-:W-:-:S02]  /*dc50*/  P2R R83, PR, RZ, 0x4 ;  /* 0x00000004ff537803 */ /* 0x000fc40000000000 */
        /* <DEDUP_REMOVED lines=17> */
[----:B0-----:R-:W-:Y:S01]  /*dd70*/  IMAD.IADD R59, R67, 0x1, R84 ;  /* 0x00000001433b7824 */ /* 0x001fe200078e0254 */
[----:B------:R-:W-:-:S04]  /*dd80*/  ISETP.GE.AND P4, PT, R69, 0x59, PT ;  /* 0x000000594500780c */ /* 0x000fc80003f86270 */
[----:B------:R-:W-:-:S04]  /*dd90*/  ISETP.GT.AND P5, PT, R7, 0x58, !P4 ;  /* 0x000000580700780c */ /* 0x000fc800067a4270 */
[----:B------:R-:W-:-:S04]  /*dda0*/  ISETP.LT.OR P5, PT, R6, 0x59, P5 ;  /* 0x000000590600780c */ /* 0x000fc80002fa1670 */
[----:B------:R-:W-:Y:S02]  /*ddb0*/  FSEL R24, R61, -INF , !P5 ;  /* 0xff8000003d187808 */ /* 0x000fe40006800000 */
[----:B------:R-:W-:-:S04]  /*ddc0*/  ISETP.GE.AND P5, PT, R69, 0x1, PT ;  /* 0x000000014500780c */ /* 0x000fc80003fa6270 */
[----:B------:R-:W-:-:S04]  /*ddd0*/  ISETP.GT.AND P6, PT, R7, RZ, !P5 ;  /* 0x000000ff0700720c */ /* 0x000fc80006fc4270 */
[----:B------:R-:W-:-:S04]  /*dde0*/  ISETP.LT.OR P6, PT, R6, 0x1, P6 ;  /* 0x000000010600780c */ /* 0x000fc800037c1670 */
[----:B-1----:R-:W-:Y:S01]  /*ddf0*/  FSEL R160, R14, -INF , !P6 ;  /* 0xff8000000ea07808 */ /* 0x002fe20007000000 */
        /* <DEDUP_REMOVED lines=18> */
.L_x_3992:
[----:B------:R-:W-:-:S13]  /*df20*/  ISETP.NE.AND P6, PT, R9, 0x1, PT ;  /* 0x000000010900780c */ /* 0x000fda0003fc5270 */
[----:B------:R-:W-:-:S05]  /*df30*/  @P6 IMAD.HI.U32 R10, R4, R10, RZ ;  /* 0x0000000a040a6227 */ /* 0x000fca00078e00ff */
[----:B------:R-:W-:-:S07]  /*df40*/  @P6 SHF.R.U32.HI R4, RZ, R11, R10 ;  /* 0x0000000bff046219 */ /* 0x000fce000001160a */
.L_x_3993:
[----:B------:R-:W-:Y:S05]  /*df50*/  BSYNC B1 ;  /* 0x0000000000017941 */ /* 0x000fea0003800000 */
.L_x_3991:
[----:B------:R-:W-:-:S05]  /*df60*/  IMAD R4, R4, R9, R71 ;  /* 0x0000000904047224 */ /* 0x000fca00078e0247 */
[----:B------:R-:W-:Y:S02]  /*df70*/  VIADDMNMX R14, R4, R9, R14, PT ;  /* 0x00000009040e7246 */ /* 0x000fe4000380010e */
[----:B------:R-:W-:-:S07]  /*df80*/  VIMNMX R59, R59, R4, !PT ;  /* 0x000000043b3b7248 */ /* 0x000fce0007fe0100 */
.L_x_3990:
[----:B------:R-:W-:Y:S05]  /*df90*/  BSYNC B0 ;  /* 0x0000000000007941 */ /* 0x000fea0003800000 */
.L_x_3989:
        /* <DEDUP_REMOVED lines=37> */
[----:B------:R-:W-:Y:S01]  /*e1f0*/  ISETP.NE.AND P5, PT, R89, RZ, PT ;  /* 0x000000ff5900720c */ /* 0x000fe20003fa5270 */
[----:B------:R-:W3:Y:S03]  /*e200*/  LDL R74, [R1+0x230] ;  /* 0x00023000014a7983 */ /* 0x000ee60000100800 */
        /* <DEDUP_REMOVED lines=31> */
[C---:B------:R-:W-:Y:S02]  /*e400*/  ISETP.GT.AND P5, PT, R59.reuse, 0x41, !P6 ;  /* 0x000000413b00780c */ /* 0x040fe400077a4270 */
[----:B------:R-:W-:Y:S02]  /*e410*/  ISETP.GT.AND P0, PT, R59, 0x48, !P0 ;  /* 0x000000483b00780c */ /* 0x000fe40004704270 */
[----:B------:R-:W-:Y:S02]  /*e420*/  ISETP.LT.OR P5, PT, R14, 0x42, P5 ;  /* 0x000000420e00780c */ /* 0x000fe40002fa1670 */
[----:B--2---:R-:W-:Y:S02]  /*e430*/  FMNMX.FTZ R4, R160, R6, !PT ;  /* 0x00000006a0047209 */ /* 0x004fe40007810000 */
[----:B------:R-:W-:-:S02]  /*e440*/  FSEL R15, R55, -INF , !P5 ;  /* 0xff800000370f7808 */ /* 0x000fc40006800000 */
[----:B------:R-:W-:Y:S02]  /*e450*/  FMNMX.FTZ R4, R82, R4, !PT ;  /* 0x0000000452047209 */ /* 0x000fe40007810000 */
[C---:B------:R-:W-:Y:S02]  /*e460*/  ISETP.GT.AND P1, PT, R59.reuse, 0x49, !P1 ;  /* 0x000000493b00780c */ /* 0x040fe40004f24270 */
[----:B------:R-:W-:Y:S02]  /*e470*/  FMNMX.FTZ R4, R162, R4, !PT ;  /* 0x00000004a2047209 */ /* 0x000fe40007810000 */
[C---:B------:R-:W-:Y:S02]  /*e480*/  ISETP.GT.AND P2, PT, R59.reuse, 0x50, !P2 ;  /* 0x000000503b00780c */ /* 0x040fe40005744270 */
[----:B------:R-:W-:Y:S02]  /*e490*/  FMNMX.FTZ R4, R80, R4, !PT ;  /* 0x0000000450047209 */ /* 0x000fe40007810000 */
[----:B------:R-:W-:-:S02]  /*e4a0*/  ISETP.GT.AND P3, PT, R59, 0x51, !P3 ;  /* 0x000000513b00780c */ /* 0x000fc40005f64270 */
[----:B------:R-:W-:Y:S02]  /*e4b0*/  FMNMX.FTZ R4, R50, R4, !PT ;  /* 0x0000000432047209 */ /* 0x000fe40007810000 */
[----:B------:R-:W-:Y:S02]  /*e4c0*/  ISETP.NE.AND P6, PT, R61, RZ, PT ;  /* 0x000000ff3d00720c */ /* 0x000fe40003fc5270 */
        /* <DEDUP_REMOVED lines=11> */
[----:B------:R-:W-:-:S04]  /*e580*/  FMNMX.FTZ R5, R70, R5, !PT ;  /* 0x0000000546057209 */ /* 0x000fc80007810000 */
[----:B------:R-:W-:Y:S02]  /*e590*/  FMNMX.FTZ R9, R72, R5, !PT ;  /* 0x0000000548097209 */ /* 0x000fe40007810000 */
        /* <DEDUP_REMOVED lines=22> */
[----:B------:R-:W-:-:S02]  /*e700*/  ISETP.LT.OR P0, PT, R14, 0x49, P0 ;  /* 0x000000490e00780c */ /* 0x000fc40000701670 */
[----:B------:R-:W-:Y:S01]  /*e710*/  FMNMX.FTZ R4, R18, R5, !PT ;  /* 0x0000000512047209 */ /* 0x000fe20007810000 */
[----:B------:R-:W0:Y:S01]  /*e720*/  SHFL.BFLY PT, R9, R8, 0x2, 0x1f ;  /* 0x0c401f0008097f89 */ /* 0x000e2200000e0000 */
[C---:B------:R-:W-:Y:S02]  /*e730*/  ISETP.LT.OR P1, PT, R14.reuse, 0x4a, P1 ;  /* 0x0000004a0e00780c */ /* 0x040fe40000f21670 */
[----:B------:R-:W-:Y:S02]  /*e740*/  FSEL R55, R35, -INF , !P0 ;  /* 0xff80000023377808 */ /* 0x000fe40004000000 */
[----:B------:R-:W-:Y:S02]  /*e750*/  FMNMX.FTZ R4, R15, R4, !PT ;  /* 0x000000040f047209 */ /* 0x000fe40007810000 */
[----:B------:R-:W-:Y:S02]  /*e760*/  ISETP.LT.OR P2, PT, R14, 0x51, P2 ;  /* 0x000000510e00780c */ /* 0x000fe40001741670 */
[----:B------:R-:W-:-:S02]  /*e770*/  FSEL R53, R36, -INF , !P1 ;  /* 0xff80000024357808 */ /* 0x000fc40004800000 */
[----:B------:R-:W-:Y:S02]  /*e780*/  FMNMX.FTZ R4, R55, R4, !PT ;  /* 0x0000000437047209 */ /* 0x000fe40007810000 */
[----:B------:R-:W-:Y:S02]  /*e790*/  ISETP.GT.AND P4, PT, R59, 0x58, !P4 ;  /* 0x000000583b00780c */ /* 0x000fe40006784270 */
[----:B------:R-:W-:Y:S02]  /*e7a0*/  ISETP.LT.OR P3, PT, R14, 0x52, P3 ;  /* 0x000000520e00780c */ /* 0x000fe40001f61670 */
[----:B------:R-:W-:Y:S02]  /*e7b0*/  FSEL R51, R12, -INF , !P2 ;  /* 0xff8000000c337808 */ /* 0x000fe40005000000 */
[----:B------:R-:W-:Y:S02]  /*e7c0*/  FMNMX.FTZ R4, R53, R4, !PT ;  /* 0x0000000435047209 */ /* 0x000fe40007810000 */
[----:B------:R-:W-:-:S02]  /*e7d0*/  ISETP.GT.AND P0, PT, R59, 0x59, !P6 ;  /* 0x000000593b00780c */ /* 0x000fc40007704270 */
[C---:B------:R-:W-:Y:S02]  /*e7e0*/  ISETP.LT.OR P4, PT, R14.reuse, 0x59, P4 ;  /* 0x000000590e00780c */ /* 0x040fe40002781670 */
[----:B------:R-:W-:Y:S02]  /*e7f0*/  FSEL R49, R49, -INF , !P3 ;  /* 0xff80000031317808 */ /* 0x000fe40005800000 */
[----:B------:R-:W-:Y:S02]  /*e800*/  FMNMX.FTZ R4, R51, R4, !PT ;  /* 0x0000000433047209 */ /* 0x000fe40007810000 */
[----:B------:R-:W-:Y:S02]  /*e810*/  ISETP.LT.OR P0, PT, R14, 0x5a, P0 ;  /* 0x0000005a0e00780c */ /* 0x000fe40000701670 */
[----:B------:R-:W-:Y:S02]  /*e820*/  FSEL R57, R13, -INF , !P4 ;  /* 0xff8000000d397808 */ /* 0x000fe40006000000 */
[----:B------:R-:W-:-:S02]  /*e830*/  FMNMX.FTZ R4, R49, R4, !PT ;  /* 0x0000000431047209 */ /* 0x000fc40007810000 */
[----:B------:R-:W-:Y:S02]  /*e840*/  FSEL R59, R21, -INF , !P0 ;  /* 0xff800000153b7808 */ /* 0x000fe40004000000 */
[----:B------:R-:W-:Y:S02]  /*e850*/  FMNMX.FTZ R4, R57, R4, !PT ;  /* 0x0000000439047209 */ /* 0x000fe40007810000 */
[----:B0-----:R-:W-:Y:S02]  /*e860*/  FMNMX.FTZ R10, R8, R9, !PT ;  /* 0x00000009080a7209 */ /* 0x001fe40007810000 */
[----:B------:R-:W-:-:S05]  /*e870*/  FMNMX.FTZ R9, R59, R4, !PT ;  /* 0x000000043b097209 */ /* 0x000fca0007810000 */
[----:B------:R-:W-:Y:S04]  /*e880*/  STL.64 [R1+0x210], R8 ;  /* 0x0002100801007387 */ /* 0x000fe80000100a00 */
[----:B------:R-:W2:Y:S04]  /*e890*/  LDL R12, [R1+0x214] ;  /* 0x00021400010c7983 */ /* 0x000ea80000100800 */
[----:B------:R-:W0:Y:S02]  /*e8a0*/  SHFL.BFLY PT, R5, R10, 0x1, 0x1f ;  /* 0x0c201f000a057f89 */ /* 0x000e2400000e0000 */
[----:B0-----:R-:W-:-:S02]  /*e8b0*/  FMNMX.FTZ R10, R10, R5, !PT ;  /* 0x000000050a0a7209 */ /* 0x001fc40007810000 */
[----:B------:R-:W4:Y:S04]  /*e8c0*/  LDL.64 R4, [R1+0x220] ;  /* 0x0002200001047983 */ /* 0x000f280000100a00 */
[----:B------:R-:W-:Y:S04]  /*e8d0*/  STL [R1+0x210], R10 ;  /* 0x0002100a01007387 */ /* 0x000fe80000100800 */
[----:B------:R-:W3:Y:S04]  /*e8e0*/  LDL R14, [R1+0x210] ;  /* 0x00021000010e7983 */ /* 0x000ee80000100800 */
[----:B--2---:R-:W0:Y:S02]  /*e8f0*/  SHFL.BFLY PT, R9, R12, 0x2, 0x1f ;  /* 0x0c401f000c097f89 */ /* 0x004e2400000e0000 */
        /* <DEDUP_REMOVED lines=36> */
[----:B------:R-:W-:Y:S01]  /*eb40*/  FADD.FTZ R7, R7, -R10 ;  /* 0x8000000a07077221 */ /* 0x000fe20000010000 */
[-C--:B------:R-:W-:Y:S01]  /*eb50*/  FMUL.FTZ R11, R61, R74.reuse ;  /* 0x0000004a3d0b7220 */ /* 0x080fe20000410000 */
[----:B------:R-:W-:-:S02]  /*eb60*/  FFMA.FTZ R32, R32, R74, -R6 ;  /* 0x0000004a20207223 */ /* 0x000fc40000010806 */
[----:B------:R-:W-:Y:S01]  /*eb70*/  FMUL.FTZ R7, R74, R7 ;  /* 0x000000074a077220 */ /* 0x000fe20000410000 */
[-CC-:B------:R-:W-:Y:S01]  /*eb80*/  FFMA.FTZ R161, R29, R74.reuse, -R6.reuse ;  /* 0x0000004a1da17223 */ /* 0x180fe20000010806 */
[----:B------:R-:W-:Y:S01]  /*eb90*/  MUFU.EX2 R160, R160 ;  /* 0x000000a000a07308 */ /* 0x000fe20000000800 */
[----:B------:R-:W-:-:S07]  /*eba0*/  FFMA.FTZ R31, R31, R74, -R6 ;  /* 0x0000004a1f1f7223 */ /* 0x000fce0000010806 */
[----:B------:R-:W4:Y:S01]  /*ebb0*/  MUFU.EX2 R11, R11 ;  /* 0x0000000b000b7308 */ /* 0x000f220000000800 */
[----:B------:R-:W-:-:S07]  /*ebc0*/  FFMA.FTZ R163, R40, R74, -R6 ;  /* 0x0000004a28a37223 */ /* 0x000fce0000010806 */
[----:B------:R-:W-:Y:S08]  /*ebd0*/  MUFU.EX2 R32, R32 ;  /* 0x0000002000207308 */ /* 0x000ff00000000800 */
[----:B------:R-:W0:Y:S01]  /*ebe0*/  MUFU.EX2 R10, R7 ;  /* 0x00000007000a7308 */ /* 0x000e220000000800 */
[----:B------:R-:W-:-:S07]  /*ebf0*/  FFMA.FTZ R30, R41, R74, -R6 ;  /* 0x0000004a291e7223 */ /* 0x000fce0000010806 */
[----:B------:R-:W1:Y:S08]  /*ec00*/  MUFU.EX2 R13, R13 ;  /* 0x0000000d000d7308 */ /* 0x000e700000000800 */
[----:B------:R-:W2:Y:S01]  /*ec10*/  MUFU.EX2 R161, R161 ;  /* 0x000000a100a17308 */ /* 0x000ea20000000800 */
[----:B------:R-:W-:-:S07]  /*ec20*/  FFMA.FTZ R169, R42, R74, -R6 ;  /* 0x0000004a2aa97223 */ /* 0x000fce0000010806 */
[----:B------:R-:W3:Y:S08]  /*ec30*/  MUFU.EX2 R162, R162 ;  /* 0x000000a200a27308 */ /* 0x000ef00000000800 */
[----:B------:R-:W3:Y:S01]  /*ec40*/  MUFU.EX2 R31, R31 ;  /* 0x0000001f001f7308 */ /* 0x000ee20000000800 */
[----:B----4-:R-:W-:Y:S01]  /*ec50*/  FFMA.FTZ R4, R11, R4, R160 ;  /* 0x000000040b047223 */ /* 0x010fe200000100a0 */
[----:B0-----:R-:W-:-:S06]  /*ec60*/  FFMA.FTZ R14, R5, R10, R32 ;  /* 0x0000000a050e7223 */ /* 0x001fcc0000010020 */
        /* <DEDUP_REMOVED lines=105> */
[----:B------:R-:W-:Y:S01]  /*f300*/  STL [R1+0x214], R8 ;  /* 0x0002140801007387 */ /* 0x000fe20000100800 */
[----:B------:R-:W-:-:S05]  /*f310*/  FADD.FTZ R5, R15, R6 ;  /* 0x000000060f057221 */ /* 0x000fca0000010000 */
[----:B------:R0:W-:Y:S04]  /*f320*/  STL.64 [R1+0x220], R4 ;  /* 0x0002200401007387 */ /* 0x0001e80000100a00 */
[----:B------:R-:W2:Y:S01]  /*f330*/  LD.E R6, desc[UR44][R16.64+0x240] ;  /* 0x0002402c10067980 */ /* 0x000ea2000c101900 */
[----:B------:R-:W-:-:S04]  /*f340*/  UIADD3 UR4, UP0, UR37, 0x240, URZ ;  /* 0x0000024025047890 */ /* 0x000fc8000ff1e03f */
[----:B------:R-:W-:Y:S02]  /*f350*/  ULOP3.LUT UR5, UR4, 0x4, URZ, 0xfc, !UPT ;  /* 0x0000000404057892 */ /* 0x000fe4000f8efc3f */
[----:B------:R-:W-:-:S04]  /*f360*/  UIADD3.X UR6, URZ, UR36, URZ, UP0, !UPT ;  /* 0x000000243f067290 */ /* 0x000fc800087fe43f */
[----:B0-----:R-:W-:Y:S02]  /*f370*/  IMAD.U32 R4, RZ, RZ, UR5 ;  /* 0x00000005ff047e24 */ /* 0x001fe4000f8e00ff */
[----:B------:R-:W-:Y:S02]  /*f380*/  IMAD.U32 R5, RZ, RZ, UR6 ;  /* 0x00000006ff057e24 */ /* 0x000fe4000f8e00ff */
        /* <DEDUP_REMOVED lines=67> */
[----:B------:R-:W-:Y:S01]  /*f7c0*/  ULOP3.LUT UR5, UR4, 0x8, URZ, 0xfc, !UPT ;  /* 0x0000000804057892 */ /* 0x000fe2000f8efc3f */
[C---:B0-----:R-:W-:Y:S01]  /*f7d0*/  FMUL.FTZ R9, R11.reuse, R150 ;  /* 0x000000960b097220 */ /* 0x041fe20000410000 */
[----:B--2---:R-:W-:-:S04]  /*f7e0*/  FMUL.FTZ R45, R11, R226 ;  /* 0x000000e20b2d7220 */ /* 0x004fc80000410000 */
[----:B------:R0:W-:Y:S01]  /*f7f0*/  ST.E desc[UR44][R16.64+0x254], R9 ;  /* 0x0002540910007985 */ /* 0x0001e2000c10192c */
[C---:B---3--:R-:W-:Y:S01]  /*f800*/  FMUL.FTZ R7, R11.reuse, R148 ;  /* 0x000000940b077220 */ /* 0x048fe20000410000 */
[C---:B----4-:R-:W-:Y:S01]  /*f810*/  FMUL.FTZ R25, R11.reuse, R146 ;  /* 0x000000920b197220 */ /* 0x050fe20000410000 */
[C---:B------:R-:W-:Y:S01]  /*f820*/  FMUL.FTZ R27, R11.reuse, R144 ;  /* 0x000000900b1b7220 */ /* 0x040fe20000410000 */
[C---:B------:R-:W-:Y:S01]  /*f830*/  FMUL.FTZ R39, R11.reuse, R142 ;  /* 0x0000008e0b277220 */ /* 0x040fe20000410000 */
[----:B------:R-:W-:Y:S01]  /*f840*/  ST.E desc[UR44][R16.64+0x434], R45 ;  /* 0x0004342d10007985 */ /* 0x000fe2000c10192c */
[----:B0-----:R-:W-:-:S03]  /*f850*/  FMUL.FTZ R9, R11, R134 ;  /* 0x000000860b097220 */ /* 0x001fc60000410000 */
[----:B------:R0:W-:Y:S01]  /*f860*/  ST.E desc[UR44][R16.64+0x250], R7 ;  /* 0x0002500710007985 */ /* 0x0001e2000c10192c */
[----:B------:R-:W-:-:S03]  /*f870*/  FMUL.FTZ R41, R11, R138 ;  /* 0x0000008a0b297220 */ /* 0x000fc60000410000 */
[----:B------:R1:W-:Y:S01]  /*f880*/  ST.E desc[UR44][R16.64+0x260], R25 ;  /* 0x0002601910007985 */ /* 0x0003e2000c10192c */
[----:B------:R-:W-:-:S03]  /*f890*/  FMUL.FTZ R43, R11, R140 ;  /* 0x0000008c0b2b7220 */ /* 0x000fc60000410000 */
[----:B------:R2:W-:Y:S04]  /*f8a0*/  ST.E desc[UR44][R16.64+0x264], R27 ;  /* 0x0002641b10007985 */ /* 0x0005e8000c10192c */
[----:B------:R3:W-:Y:S01]  /*f8b0*/  ST.E desc[UR44][R16.64+0x270], R39 ;  /* 0x0002702710007985 */ /* 0x0007e2000c10192c */
[C---:B0-----:R-:W-:Y:S01]  /*f8c0*/  FMUL.FTZ R7, R11.reuse, R136 ;  /* 0x000000880b077220 */ /* 0x041fe20000410000 */
[C---:B------:R-:W-:Y:S02]  /*f8d0*/  FMUL.FTZ R45, R11.reuse, R120 ;  /* 0x000000780b2d7220 */ /* 0x040fe40000410000 */
[----:B------:R0:W-:Y:S01]  /*f8e0*/  ST.E desc[UR44][R16.64+0x290], R9 ;  /* 0x0002900910007985 */ /* 0x0001e2000c10192c */
[C---:B------:R-:W-:Y:S01]  /*f8f0*/  FMUL.FTZ R47, R11.reuse, R130 ;  /* 0x000000820b2f7220 */ /* 0x040fe20000410000 */
[C---:B-1----:R-:W-:Y:S01]  /*f900*/  FMUL.FTZ R25, R11.reuse, R132 ;  /* 0x000000840b197220 */ /* 0x042fe20000410000 */
[C---:B--2---:R-:W-:Y:S01]  /*f910*/  FMUL.FTZ R27, R11.reuse, R128 ;  /* 0x000000800b1b7220 */ /* 0x044fe20000410000 */
[C---:B---3--:R-:W-:Y:S01]  /*f920*/  FMUL.FTZ R39, R11.reuse, R126 ;  /* 0x0000007e0b277220 */ /* 0x048fe20000410000 */
[----:B------:R1:W-:Y:S01]  /*f930*/  ST.E desc[UR44][R16.64+0x274], R41 ;  /* 0x0002742910007985 */ /* 0x0003e2000c10192c */
[----:B0-----:R-:W-:-:S03]  /*f940*/  FMUL.FTZ R9, R11, R118 ;  /* 0x000000760b097220 */ /* 0x001fc60000410000 */
[----:B------:R0:W-:Y:S04]  /*f950*/  ST.E desc[UR44][R16.64+0x280], R43 ;  /* 0x0002802b10007985 */ /* 0x0001e8000c10192c */
[----:B------:R2:W-:Y:S04]  /*f960*/  ST.E desc[UR44][R16.64+0x284], R7 ;  /* 0x0002840710007985 */ /* 0x0005e8000c10192c */
[----:B------:R3:W-:Y:S01]  /*f970*/  ST.E desc[UR44][R16.64+0x294], R45 ;  /* 0x0002942d10007985 */ /* 0x0007e2000c10192c */
[----:B-1----:R-:W-:-:S03]  /*f980*/  FMUL.FTZ R41, R11, R110 ;  /* 0x0000006e0b297220 */ /* 0x002fc60000410000 */
[----:B------:R1:W-:Y:S01]  /*f990*/  ST.E desc[UR44][R16.64+0x2a0], R47 ;  /* 0x0002a02f10007985 */ /* 0x0003e2000c10192c */
[----:B0-----:R-:W-:-:S03]  /*f9a0*/  FMUL.FTZ R43, R11, R122 ;  /* 0x0000007a0b2b7220 */ /* 0x001fc60000410000 */
[----:B------:R0:W-:Y:S01]  /*f9b0*/  ST.E desc[UR44][R16.64+0x2a4], R25 ;  /* 0x0002a41910007985 */ /* 0x0001e2000c10192c */
[----:B--2---:R-:W-:-:S03]  /*f9c0*/  FMUL.FTZ R7, R11, R124 ;  /* 0x0000007c0b077220 */ /* 0x004fc60000410000 */
[----:B------:R2:W-:Y:S01]  /*f9d0*/  ST.E desc[UR44][R16.64+0x2b0], R27 ;  /* 0x0002b01b10007985 */ /* 0x0005e2000c10192c */
[----:B---3--:R-:W-:-:S03]  /*f9e0*/  FMUL.FTZ R45, R11, R100 ;  /* 0x000000640b2d7220 */ /* 0x008fc60000410000 */
[----:B------:R3:W-:Y:S01]  /*f9f0*/  ST.E desc[UR44][R16.64+0x2b4], R39 ;  /* 0x0002b42710007985 */ /* 0x0007e2000c10192c */
[C---:B-1----:R-:W-:Y:S01]  /*fa00*/  FMUL.FTZ R47, R11.reuse, R112 ;  /* 0x000000700b2f7220 */ /* 0x042fe20000410000 */
[C---:B0-----:R-:W-:Y:S02]  /*fa10*/  FMUL.FTZ R25, R11.reuse, R116 ;  /* 0x000000740b197220 */ /* 0x041fe40000410000 */
[----:B------:R0:W-:Y:S01]  /*fa20*/  ST.E desc[UR44][R16.64+0x2d4], R9 ;  /* 0x0002d40910007985 */ /* 0x0001e2000c10192c */
[C---:B--2---:R-:W-:Y:S01]  /*fa30*/  FMUL.FTZ R27, R11.reuse, R114 ;  /* 0x000000720b1b7220 */ /* 0x044fe20000410000 */
        /* <DEDUP_REMOVED lines=60> */
[----:B------:R1:W-:Y:S01]  /*fe00*/  ST.E desc[UR44][R16.64+0x3b4], R43 ;  /* 0x0003b42b10007985 */ /* 0x0003e2000c10192c */
[----:B------:R-:W-:-:S03]  /*fe10*/  FMUL.FTZ R49, R11, R8 ;  /* 0x000000080b317220 */ /* 0x000fc60000410000 */
        /* <DEDUP_REMOVED lines=8> */
[----:B------:R-:W-:Y:S02]  /*fea0*/  IMAD.U32 R8, RZ, RZ, UR5 ;  /* 0x00000005ff087e24 */ /* 0x000fe4000f8e00ff */
[C---:B0-----:R-:W-:Y:S01]  /*feb0*/  FMUL.FTZ R39, R11.reuse, R44 ;  /* 0x0000002c0b277220 */ /* 0x041fe20000410000 */
[----:B------:R0:W-:Y:S01]  /*fec0*/  ST.E desc[UR44][R16.64+0x3e4], R9 ;  /* 0x0003e40910007985 */ /* 0x0001e2000c10192c */
[C---:B--2---:R-:W-:Y:S01]  /*fed0*/  FMUL.FTZ R45, R11.reuse, R26 ;  /* 0x0000001a0b2d7220 */ /* 0x044fe20000410000 */
[C---:B-1----:R-:W-:Y:S01]  /*fee0*/  FMUL.FTZ R47, R11.reuse, R6 ;  /* 0x000000060b2f7220 */ /* 0x042fe20000410000 */
[----:B------:R-:W-:Y:S01]  /*fef0*/  FMUL.FTZ R11, R11, R24 ;  /* 0x000000180b0b7220 */ /* 0x000fe20000410000 */
[----:B0-----:R-:W-:Y:S01]  /*ff00*/  IMAD.U32 R9, RZ, RZ, UR6 ;  /* 0x00000006ff097e24 */ /* 0x001fe2000f8e00ff */
[----:B------:R-:W-:Y:S04]  /*ff10*/  ST.E desc[UR44][R16.64+0x3d0], R7 ;  /* 0x0003d00710007985 */ /* 0x000fe8000c10192c */
[----:B------:R0:W-:Y:S04]  /*ff20*/  ST.E desc[UR44][R16.64+0x3f0], R25 ;  /* 0x0003f01910007985 */ /* 0x0001e8000c10192c */
[----:B------:R1:W-:Y:S04]  /*ff30*/  ST.E desc[UR44][R16.64+0x3f4], R27 ;  /* 0x0003f41b10007985 */ /* 0x0003e8000c10192c */
[----:B------:R-:W-:Y:S04]  /*ff40*/  ST.E desc[UR44][R16.64+0x400], R41 ;  /* 0x0004002910007985 */ /* 0x000fe8000c10192c */
[----:B------:R-:W-:Y:S04]  /*ff50*/  ST.E desc[UR44][R16.64+0x404], R43 ;  /* 0x0004042b10007985 */ /* 0x000fe8000c10192c */
[----:B------:R-:W-:Y:S04]  /*ff60*/  ST.E desc[UR44][R16.64+0x410], R39 ;  /* 0x0004102710007985 */ /* 0x000fe8000c10192c */
[----:B------:R-:W-:Y:S04]  /*ff70*/  ST.E desc[UR44][R16.64+0x414], R45 ;  /* 0x0004142d10007985 */ /* 0x000fe8000c10192c */
[----:B------:R2:W-:Y:S04]  /*ff80*/  ST.E desc[UR44][R16.64+0x420], R47 ;  /* 0x0004202f10007985 */ /* 0x0005e8000c10192c */
[----:B------:R3:W-:Y:S04]  /*ff90*/  ST.E desc[UR44][R16.64+0x424], R49 ;  /* 0x0004243110007985 */ /* 0x0007e8000c10192c */
[----:B------:R-:W-:Y:S04]  /*ffa0*/  ST.E desc[UR44][R16.64+0x430], R11 ;  /* 0x0004300b10007985 */ /* 0x000fe8000c10192c */
[----:B0-----:R-:W4:Y:S01]  /*ffb0*/  LD.E R25, desc[UR44][R8.64] ;  /* 0x0000002c08197980 */ /* 0x001f22000c101900 */
[----:B------:R-:W-:Y:S01]  /*ffc0*/  ULOP3.LUT UR4, UR4, 0xc, URZ, 0xfc, !UPT ;  /* 0x0000000c04047892 */ /* 0x000fe2000f8efc3f */
[----:B------:R-:W-:-:S05]  /*ffd0*/  IMAD.U32 R7, RZ, RZ, UR6 ;  /* 0x00000006ff077e24 */ /* 0x000fca000f8e00ff */
[----:B------:R-:W-:Y:S02]  /*ffe0*/  IMAD.U32 R6, RZ, RZ, UR4 ;  /* 0x00000004ff067e24 */ /* 0x000fe4000f8e00ff */
[----:B----4-:R-:W-:-:S05]  /*fff0*/  FMUL.FTZ R25, R10, R25 ;  /* 0x000000190a197220 */ /* 0x010fca0000410000 */
[----:B------:R-:W-:Y:S04]  /*10000*/  ST.E desc[UR44][R8.64], R25 ;  /* 0x0000001908007985 */ /* 0x000fe8000c10192c */
[----:B-1----:R-:W4:Y:S02]  /*10010*/  LD.E R27, desc[UR44][R6.64] ;  /* 0x0000002c061b7980 */ /* 0x002f24000c101900 */
[----:B----4-:R-:W-:-:S05]  /*10020*/  FMUL.FTZ R27, R10, R27 ;  /* 0x0000001b0a1b7220 */ /* 0x010fca0000410000 */
[----:B------:R0:W-:Y:S04]  /*10030*/  ST.E desc[UR44][R6.64], R27 ;  /* 0x0000001b06007985 */ /* 0x0001e8000c10192c */
        /* <DEDUP_REMOVED lines=22> */
[----:B--2---:R-:W2:Y:S04]  /*101a0*/  LD.E R47, desc[UR44][R16.64+0x3ac] ;  /* 0x0003ac2c102f7980 */ /* 0x004ea8000c101900 */
        /* <DEDUP_REMOVED lines=38> */
[----:B------:R-:W3:Y:S01]  /*10410*/  LD.E R25, desc[UR44][R16.64+0x438] ;  /* 0x0004382c10197980 */ /* 0x000ee2000c101900 */
[C---:B----4-:R-:W-:Y:S01]  /*10420*/  FMUL.FTZ R53, R10.reuse, R53 ;  /* 0x000000350a357220 */ /* 0x050fe20000410000 */
[----:B------:R-:W-:-:S04]  /*10430*/  FMUL.FTZ R93, R10, R93 ;  /* 0x0000005d0a5d7220 */ /* 0x000fc80000410000 */
        /* <DEDUP_REMOVED lines=22> */
[C---:B---3--:R-:W-:Y:S01]  /*105a0*/  FMUL.FTZ R49, R10.reuse, R49 ;  /* 0x000000310a317220 */ /* 0x048fe20000410000 */
[C---:B0-----:R-:W-:Y:S01]  /*105b0*/  FMUL.FTZ R53, R10.reuse, R46 ;  /* 0x0000002e0a357220 */ /* 0x041fe20000410000 */
[C---:B------:R-:W-:Y:S01]  /*105c0*/  FMUL.FTZ R45, R10.reuse, R45 ;  /* 0x0000002d0a2d7220 */ /* 0x040fe20000410000 */
[C---:B------:R-:W-:Y:S01]  /*105d0*/  FMUL.FTZ R43, R10.reuse, R43 ;  /* 0x0000002b0a2b7220 */ /* 0x040fe20000410000 */
        /* <DEDUP_REMOVED lines=9> */
[----:B0-----:R-:W-:-:S03]  /*10670*/  FMUL.FTZ R93, R10, R86 ;  /* 0x000000560a5d7220 */ /* 0x001fc60000410000 */
[----:B------:R0:W-:Y:S01]  /*10680*/  ST.E desc[UR44][R16.64+0x2ac], R83 ;  /* 0x0002ac5310007985 */ /* 0x0001e2000c10192c */
[----:B------:R-:W-:-:S03]  /*10690*/  FMUL.FTZ R99, R10, R82 ;  /* 0x000000520a637220 */ /* 0x000fc60000410000 */
[----:B------:R-:W-:Y:S01]  /*106a0*/  ST.E desc[UR44][R16.64+0x2b8], R81 ;  /* 0x0002b85110007985 */ /* 0x000fe2000c10192c */
[----:B------:R-:W-:-:S03]  /*106b0*/  FMUL.FTZ R101, R10, R84 ;  /* 0x000000540a657220 */ /* 0x000fc60000410000 */
[----:B------:R3:W-:Y:S01]  /*106c0*/  ST.E desc[UR44][R16.64+0x2bc], R77 ;  /* 0x0002bc4d10007985 */ /* 0x0007e2000c10192c */
[----:B-1----:R-:W-:-:S03]  /*106d0*/  FMUL.FTZ R87, R10, R80 ;  /* 0x000000500a577220 */ /* 0x002fc60000410000 */
[----:B------:R1:W-:Y:S01]  /*106e0*/  ST.E desc[UR44][R16.64+0x2cc], R79 ;  /* 0x0002cc4f10007985 */ /* 0x0003e2000c10192c */
[----:B--2---:R-:W-:-:S03]  /*106f0*/  FMUL.FTZ R89, R10, R78 ;  /* 0x0000004e0a597220 */ /* 0x004fc60000410000 */
[----:B------:R-:W-:Y:S01]  /*10700*/  ST.E desc[UR44][R16.64+0x2ec], R75 ;  /* 0x0002ec4b10007985 */ /* 0x000fe2000c10192c */
[----:B0-----:R-:W-:-:S03]  /*10710*/  FMUL.FTZ R83, R10, R76 ;  /* 0x0000004c0a537220 */ /* 0x001fc60000410000 */
[----:B------:R0:W-:Y:S01]  /*10720*/  ST.E desc[UR44][R16.64+0x2fc], R73 ;  /* 0x0002fc4910007985 */ /* 0x0001e2000c10192c */
[----:B------:R-:W-:-:S03]  /*10730*/  FMUL.FTZ R85, R10, R72 ;  /* 0x000000480a557220 */ /* 0x000fc60000410000 */
[----:B------:R-:W-:Y:S01]  /*10740*/  ST.E desc[UR44][R16.64+0x308], R71 ;  /* 0x0003084710007985 */ /* 0x000fe2000c10192c */
[----:B------:R-:W-:-:S03]  /*10750*/  FMUL.FTZ R91, R10, R74 ;  /* 0x0000004a0a5b7220 */ /* 0x000fc60000410000 */
[----:B------:R2:W-:Y:S01]  /*10760*/  ST.E desc[UR44][R16.64+0x30c], R67 ;  /* 0x00030c4310007985 */ /* 0x0005e2000c10192c */
[----:B---3--:R-:W-:-:S03]  /*10770*/  FMUL.FTZ R77, R10, R70 ;  /* 0x000000460a4d7220 */ /* 0x008fc60000410000 */
[----:B------:R3:W-:Y:S01]  /*10780*/  ST.E desc[UR44][R16.64+0x31c], R69 ;  /* 0x00031c4510007985 */ /* 0x0007e2000c10192c */
[----:B-1----:R-:W-:-:S03]  /*10790*/  FMUL.FTZ R79, R10, R68 ;  /* 0x000000440a4f7220 */ /* 0x002fc60000410000 */
[----:B------:R-:W-:Y:S01]  /*107a0*/  ST.E desc[UR44][R16.64+0x33c], R65 ;  /* 0x00033c4110007985 */ /* 0x000fe2000c10192c */
[----:B0-----:R-:W-:-:S03]  /*107b0*/  FMUL.FTZ R73, R10, R66 ;  /* 0x000000420a497220 */ /* 0x001fc60000410000 */
[----:B------:R0:W-:Y:S01]  /*107c0*/  ST.E desc[UR44][R16.64+0x34c], R63 ;  /* 0x00034c3f10007985 */ /* 0x0001e2000c10192c */
[----:B------:R-:W-:-:S03]  /*107d0*/  FMUL.FTZ R75, R10, R62 ;  /* 0x0000003e0a4b7220 */ /* 0x000fc60000410000 */
[----:B------:R-:W-:Y:S01]  /*107e0*/  ST.E desc[UR44][R16.64+0x358], R61 ;  /* 0x0003583d10007985 */ /* 0x000fe2000c10192c */
[----:B------:R-:W-:-:S03]  /*107f0*/  FMUL.FTZ R81, R10, R64 ;  /* 0x000000400a517220 */ /* 0x000fc60000410000 */
[----:B------:R1:W-:Y:S01]  /*10800*/  ST.E desc[UR44][R16.64+0x35c], R57 ;  /* 0x00035c3910007985 */ /* 0x0003e2000c10192c */
[----:B--2---:R-:W-:-:S03]  /*10810*/  FMUL.FTZ R67, R10, R60 ;  /* 0x0000003c0a437220 */ /* 0x004fc60000410000 */
[----:B------:R2:W-:Y:S01]  /*10820*/  ST.E desc[UR44][R16.64+0x36c], R59 ;  /* 0x00036c3b10007985 */ /* 0x0005e2000c10192c */
[----:B---3--:R-:W-:-:S03]  /*10830*/  FMUL.FTZ R69, R10, R58 ;  /* 0x0000003a0a457220 */ /* 0x008fc60000410000 */
[----:B------:R3:W-:Y:S01]  /*10840*/  ST.E desc[UR44][R16.64+0x38c], R55 ;  /* 0x00038c3710007985 */ /* 0x0007e2000c10192c */
[----:B0-----:R-:W-:-:S03]  /*10850*/  FMUL.FTZ R63, R10, R56 ;  /* 0x000000380a3f7220 */ /* 0x001fc60000410000 */
[----:B------:R-:W-:Y:S01]  /*10860*/  ST.E desc[UR44][R16.64+0x3a8], R51 ;  /* 0x0003a83310007985 */ /* 0x000fe2000c10192c */
[----:B------:R-:W-:-:S03]  /*10870*/  FMUL.FTZ R65, R10, R52 ;  /* 0x000000340a417220 */ /* 0x000fc60000410000 */
[----:B------:R0:W-:Y:S01]  /*10880*/  ST.E desc[UR44][R16.64+0x3ac], R47 ;  /* 0x0003ac2f10007985 */ /* 0x0001e2000c10192c */
[----:B------:R-:W-:-:S03]  /*10890*/  FMUL.FTZ R71, R10, R54 ;  /* 0x000000360a477220 */ /* 0x000fc60000410000 */
[----:B------:R4:W-:Y:S01]  /*108a0*/  ST.E desc[UR44][R16.64+0x3bc], R49 ;  /* 0x0003bc3110007985 */ /* 0x0009e2000c10192c */
[----:B-1----:R-:W-:-:S03]  /*108b0*/  FMUL.FTZ R57, R10, R50 ;  /* 0x000000320a397220 */ /* 0x002fc60000410000 */
[----:B------:R-:W-:Y:S01]  /*108c0*/  ST.E desc[UR44][R16.64+0x3cc], R53 ;  /* 0x0003cc3510007985 */ /* 0x000fe2000c10192c */
[----:B--2---:R-:W-:-:S03]  /*108d0*/  FMUL.FTZ R59, R10, R48 ;  /* 0x000000300a3b7220 */ /* 0x004fc60000410000 */
[----:B------:R-:W-:Y:S01]  /*108e0*/  ST.E desc[UR44][R16.64+0x3dc], R45 ;  /* 0x0003dc2d10007985 */ /* 0x000fe2000c10192c */
[----:B---3--:R-:W-:-:S03]  /*108f0*/  FMUL.FTZ R55, R10, R42 ;  /* 0x0000002a0a377220 */ /* 0x008fc60000410000 */
[----:B------:R1:W-:Y:S01]  /*10900*/  ST.E desc[UR44][R16.64+0x3ec], R43 ;  /* 0x0003ec2b10007985 */ /* 0x0003e2000c10192c */
[C---:B------:R-:W-:Y:S01]  /*10910*/  FMUL.FTZ R61, R10.reuse, R44 ;  /* 0x0000002c0a3d7220 */ /* 0x040fe20000410000 */
[C---:B------:R-:W-:Y:S01]  /*10920*/  FMUL.FTZ R41, R10.reuse, R41 ;  /* 0x000000290a297220 */ /* 0x040fe20000410000 */
[C---:B------:R-:W-:Y:S01]  /*10930*/  FMUL.FTZ R27, R10.reuse, R27 ;  /* 0x0000001b0a1b7220 */ /* 0x040fe20000410000 */
[C---:B0-----:R-:W-:Y:S01]  /*10940*/  FMUL.FTZ R47, R10.reuse, R40 ;  /* 0x000000280a2f7220 */ /* 0x041fe20000410000 */
[C---:B------:R-:W-:Y:S01]  /*10950*/  FMUL.FTZ R39, R10.reuse, R39 ;  /* 0x000000270a277220 */ /* 0x040fe20000410000 */
[C---:B----4-:R-:W-:Y:S01]  /*10960*/  FMUL.FTZ R49, R10.reuse, R38 ;  /* 0x000000260a317220 */ /* 0x050fe20000410000 */
[C---:B-1----:R-:W-:Y:S01]  /*10970*/  FMUL.FTZ R43, R10.reuse, R26 ;  /* 0x0000001a0a2b7220 */ /* 0x042fe20000410000 */
[----:B------:R-:W-:Y:S02]  /*10980*/  VIADD R26, R103, 0x8 ;  /* 0x00000008671a7836 */ /* 0x000fe40000000000 */
[C---:B------:R-:W-:Y:S01]  /*10990*/  FMUL.FTZ R45, R10.reuse, R11 ;  /* 0x0000000b0a2d7220 */ /* 0x040fe20000410000 */
[C---:B------:R-:W-:Y:S01]  /*109a0*/  FMUL.FTZ R51, R10.reuse, R24 ;  /* 0x000000180a337220 */ /* 0x040fe20000410000 */
        /* <DEDUP_REMOVED lines=33> */
[----:B------:R3:W-:Y:S04]  /*10bc0*/  ST.E desc[UR44][R16.64+0x428], R45 ;  /* 0x0004282d10007985 */ /* 0x0007e8000c10192c */
[----:B------:R-:W-:Y:S04]  /*10bd0*/  ST.E desc[UR44][R16.64+0x42c], R51 ;  /* 0x00042c3310007985 */ /* 0x000fe8000c10192c */
[----:B------:R-:W-:Y:S01]  /*10be0*/  ST.E desc[UR44][R16.64+0x438], R53 ;  /* 0x0004383510007985 */ /* 0x000fe2000c10192c */
[----:B------:R4:W-:Y:S06]  /*10bf0*/  BAR.SYNC.DEFER_BLOCKING R26, 0x100 ;  /* 0x0004001a0000751d */ /* 0x0009ec0000010000 */
[----:B------:R-:W4:Y:S04]  /*10c00*/  LDL R24, [R1+0x1f8] ;  /* 0x0001f80001187983 */ /* 0x000f280000100800 */
[----:B0-----:R-:W2:Y:S04]  /*10c10*/  LD.E R47, desc[UR44][R16.64+0x240] ;  /* 0x0002402c102f7980 */ /* 0x001ea8000c101900 */
[----:B------:R-:W4:Y:S04]  /*10c20*/  LD.E.64 R10, desc[UR44][R16.64+0x88] ;  /* 0x0000882c100a7980 */ /* 0x000f28000c101b00 */
[----:B--2---:R0:W-:Y:S04]  /*10c30*/  ST.E desc[UR44][R16.64+0x240], R47 ;  /* 0x0002402f10007985 */ /* 0x0041e8000c10192c */
[----:B------:R-:W2:Y:S04]  /*10c40*/  LD.E R25, desc[UR44][R4.64] ;  /* 0x0000002c04197980 */ /* 0x000ea8000c101900 */
[----:B--2---:R2:W-:Y:S04]  /*10c50*/  ST.E desc[UR44][R4.64], R25 ;  /* 0x0000001904007985 */ /* 0x0045e8000c10192c */
[----:B------:R-:W3:Y:S04]  /*10c60*/  LD.E R27, desc[UR44][R8.64] ;  /* 0x0000002c081b7980 */ /* 0x000ee8000c101900 */
[----:B---3--:R3:W-:Y:S04]  /*10c70*/  ST.E desc[UR44][R8.64], R27 ;  /* 0x0000001b08007985 */ /* 0x0087e8000c10192c */
[----:B-1----:R-:W4:Y:S04]  /*10c80*/  LD.E R39, desc[UR44][R6.64] ;  /* 0x0000002c06277980 */ /* 0x002f28000c101900 */
[----:B----4-:R1:W-:Y:S04]  /*10c90*/  ST.E desc[UR44][R6.64], R39 ;  /* 0x0000002706007985 */ /* 0x0103e8000c10192c */
        /* <DEDUP_REMOVED lines=18> */
[----:B---3--:R-:W3:Y:S04]  /*10dc0*/  LD.E R27, desc[UR44][R16.64+0x298] ;  /* 0x0002982c101b7980 */ /* 0x008ee8000c101900 */
[----:B------:R-:W3:Y:S04]  /*10dd0*/  LD.E R38, desc[UR44][R16.64+0x29c] ;  /* 0x00029c2c10267980 */ /* 0x000ee8000c101900 */
        /* <DEDUP_REMOVED lines=73> */
[----:B----4-:R-:W4:Y:S04]  /*11270*/  LD.E R45, desc[UR44][R16.64+0x2b8] ;  /* 0x0002b82c102d7980 */ /* 0x010f28000c101900 */
        /* <DEDUP_REMOVED lines=46> */
[----:B------:R0:W-:Y:S04]  /*11560*/  ST.E desc[UR44][R16.64+0x290], R25 ;  /* 0x0002901910007985 */ /* 0x0001e8000c10192c */
[----:B------:R-:W-:Y:S04]  /*11570*/  ST.E desc[UR44][R16.64+0x294], R26 ;  /* 0x0002941a10007985 */ /* 0x000fe8000c10192c */
[----:B---3--:R1:W-:Y:S04]  /*11580*/  ST.E desc[UR44][R16.64+0x298], R27 ;  /* 0x0002981b10007985 */ /* 0x0083e8000c10192c */
        /* <DEDUP_REMOVED lines=105> */
[----:B0-----:R-:W2:Y:S01]  /*11c20*/  LDL R25, [R1+0x68] ;  /* 0x0000680001197983 */ /* 0x001ea20000100800 */
[----:B------:R-:W-:-:S02]  /*11c30*/  IMAD R10, R24, 0xc00, R10 ;  /* 0x00000c00180a7824 */ /* 0x000fc400078e020a */
[----:B-1----:R-:W-:Y:S01]  /*11c40*/  IMAD.MOV.U32 R27, RZ, RZ, R11 ;  /* 0x000000ffff1b7224 */ /* 0x002fe200078e000b */
[----:B------:R-:W-:Y:S01]  /*11c50*/  F2FP.BF16.F32.PACK_AB R162, R37, R162 ;  /* 0x000000a225a2723e */ /* 0x000fe200000010ff */
[----:B------:R-:W-:Y:S01]  /*11c60*/  VIADD R24, R10, 0x80 ;  /* 0x000000800a187836 */ /* 0x000fe20000000000 */
[----:B------:R-:W-:Y:S01]  /*11c70*/  F2FP.BF16.F32.PACK_AB R168, R168, R36 ;  /* 0x00000024a8a8723e */ /* 0x000fe200000010ff */
[----:B------:R-:W-:Y:S01]  /*11c80*/  VIADD R26, R10, 0x100 ;  /* 0x000001000a1a7836 */ /* 0x000fe20000000000 */
[----:B------:R-:W-:Y:S01]  /*11c90*/  R2UR UR15, R27 ;  /* 0x000000001b0f72ca */ /* 0x000fe200000e0000 */
[----:B------:R-:W2:Y:S01]  /*11ca0*/  LD.E R36, desc[UR44][R16.64+0x270] ;  /* 0x0002702c10247980 */ /* 0x000ea2000c101900 */
[----:B------:R-:W-:Y:S02]  /*11cb0*/  R2UR UR10, R24 ;  /* 0x00000000180a72ca */ /* 0x000fe400000e0000 */
[----:B------:R-:W-:Y:S01]  /*11cc0*/  R2UR UR14, R26 ;  /* 0x000000001a0e72ca */ /* 0x000fe200000e0000 */
[----:B------:R-:W2:Y:S01]  /*11cd0*/  LD.E R24, desc[UR44][R16.64+0x240] ;  /* 0x0002402c10187980 */ /* 0x000ea2000c101900 */
[----:B------:R-:W-:-:S02]  /*11ce0*/  F2FP.BF16.F32.PACK_AB R170, R170, R35 ;  /* 0x00000023aaaa723e */ /* 0x000fc400000010ff */
[----:B------:R-:W-:Y:S01]  /*11cf0*/  F2FP.BF16.F32.PACK_AB R176, R176, R34 ;  /* 0x00000022b0b0723e */ /* 0x000fe200000010ff */
[----:B------:R-:W2:Y:S01]  /*11d00*/  LD.E R35, desc[UR44][R16.64+0x26c] ;  /* 0x00026c2c10237980 */ /* 0x000ea2000c101900 */
[----:B------:R-:W-:Y:S02]  /*11d10*/  F2FP.BF16.F32.PACK_AB R178, R178, R33 ;  /* 0x00000021b2b2723e */ /* 0x000fe400000010ff */
[----:B------:R-:W-:Y:S01]  /*11d20*/  F2FP.BF16.F32.PACK_AB R161, R161, R32 ;  /* 0x00000020a1a1723e */ /* 0x000fe200000010ff */
[----:B------:R-:W2:Y:S01]  /*11d30*/  LD.E R33, desc[UR44][R16.64+0x264] ;  /* 0x0002642c10217980 */ /* 0x000ea2000c101900 */
[----:B------:R-:W-:Y:S02]  /*11d40*/  F2FP.BF16.F32.PACK_AB R163, R163, R31 ;  /* 0x0000001fa3a3723e */ /* 0x000fe400000010ff */
[----:B------:R-:W-:Y:S01]  /*11d50*/  F2FP.BF16.F32.PACK_AB R169, R169, R30 ;  /* 0x0000001ea9a9723e */ /* 0x000fe200000010ff */
[----:B------:R-:W2:Y:S01]  /*11d60*/  LD.E R31, desc[UR44][R16.64+0x25c] ;  /* 0x00025c2c101f7980 */ /* 0x000ea2000c101900 */
[----:B------:R-:W-:-:S02]  /*11d70*/  F2FP.BF16.F32.PACK_AB R171, R171, R29 ;  /* 0x0000001dabab723e */ /* 0x000fc400000010ff */
[----:B------:R-:W-:Y:S01]  /*11d80*/  F2FP.BF16.F32.PACK_AB R177, R177, R28 ;  /* 0x0000001cb1b1723e */ /* 0x000fe200000010ff */
        /* <DEDUP_REMOVED lines=947> */
[----:B--2---:R-:W-:Y:S04]  /*158c0*/  ST.E desc[UR44][R16.64+0x240], R11 ;  /* 0x0002400b10007985 */ /* 0x004fe8000c10192c */
[----:B------:R-:W2:Y:S04]  /*158d0*/  LD.E R13, desc[UR44][R4.64] ;  /* 0x0000002c040d7980 */ /* 0x000ea8000c101900 */
[----:B--2---:R1:W-:Y:S04]  /*158e0*/  ST.E desc[UR44][R4.64], R13 ;  /* 0x0000000d04007985 */ /* 0x0043e8000c10192c */
[----:B------:R-:W2:Y:S04]  /*158f0*/  LD.E R15, desc[UR44][R8.64] ;  /* 0x0000002c080f7980 */ /* 0x000ea8000c101900 */
[----:B--2---:R-:W-:Y:S04]  /*15900*/  ST.E desc[UR44][R8.64], R15 ;  /* 0x0000000f08007985 */ /* 0x004fe8000c10192c */
[----:B------:R-:W2:Y:S04]  /*15910*/  LD.E R19, desc[UR44][R6.64] ;  /* 0x0000002c06137980 */ /* 0x000ea8000c101900 */
[----:B--2---:R2:W-:Y:S04]  /*15920*/  ST.E desc[UR44][R6.64], R19 ;  /* 0x0000001306007985 */ /* 0x0045e8000c10192c */
[----:B0-----:R-:W3:Y:S04]  /*15930*/  LD.E R2, desc[UR44][R16.64+0x250] ;  /* 0x0002502c10027980 */ /* 0x001ee8000c101900 */
        /* <DEDUP_REMOVED lines=124> */
[----:B0-----:R-:W3:Y:S04]  /*16100*/  LD.E R2, desc[UR44][R16.64+0x28] ;  /* 0x0000282c10027980 */ /* 0x001ee8000c101900 */
[----:B----4-:R-:W-:Y:S04]  /*16110*/  ST.E desc[UR44][R16.64+0x254], R4 ;  /* 0x0002540410007985 */ /* 0x010fe8000c10192c */
        /* <DEDUP_REMOVED lines=123> */
[----:B---3--:R-:W-:-:S04]  /*168d0*/  LOP3.LUT R2, R2, 0x1, RZ, 0xfc, !PT ;  /* 0x0000000102027812 */ /* 0x008fc800078efcff */
[----:B------:R-:W-:Y:S01]  /*168e0*/  ISETP.NE.AND P0, PT, R2, 0x3, PT ;  /* 0x000000030200780c */ /* 0x000fe20003f05270 */
[----:B------:R-:W-:-:S12]  /*168f0*/  BSSY B0, `(.L_x_3994) ;  /* 0x0000003000007945 */ /* 0x000fd80003800000 */
[----:B-1----:R-:W-:Y:S05]  /*16900*/  @!P0 BRA `(.L_x_3995) ;  /* 0x0000000000048947 */ /* 0x002fea0003800000 */
[----:B------:R-:W-:Y:S01]  /*16910*/  BPT.TRAP 0x1 ;  /* 0x000000040000795c */ /* 0x000fe20000300000 */
.L_x_3995:
[----:B------:R-:W-:Y:S05]  /*16920*/  BSYNC B0 ;  /* 0x0000000000007941 */ /* 0x000fea0003800000 */
.L_x_3994:
        /* <DEDUP_REMOVED lines=9> */
[----:B------:R-:W2:Y:S02]  /*169c0*/  LDL R4, [R1+0x50] ;  /* 0x0000500001047983 */ /* 0x000ea40000100800 */
[----:B--2---:R-:W-:-:S07]  /*169d0*/  IMAD.SHL.U32 R4, R4, 0x80, RZ ;  /* 0x0000008004047824 */ /* 0x004fce00078e00ff */
.L_x_3967:
[----:B0-----:R-:W0:Y:S01]  /*169e0*/  LDC R2, c[0x0][0x448] ;  /* 0x00011200ff027b82 */ /* 0x001e220000000800 */
[----:B------:R-:W-:Y:S01]  /*169f0*/  VIADD R4, R4, 0x7f ;  /* 0x0000007f04047836 */ /* 0x000fe20000000000 */
[----:B------:R-:W-:-:S06]  /*16a00*/  ULDC UR4, c[0x0][0xad4] ;  /* 0x0002b50000047ab9 */ /* 0x000fcc0000000800 */
[----:B------:R-:W1:Y:S01]  /*16a10*/  LDC R7, c[0x0][0xadc] ;  /* 0x0002b700ff077b82 */ /* 0x000e620000000800 */
[----:B0-----:R-:W-:-:S13]  /*16a20*/  ISETP.NE.AND P0, PT, R2, 0x1, PT ;  /* 0x000000010200780c */ /* 0x001fda0003f05270 */
[----:B------:R-:W0:Y:S08]  /*16a30*/  @P0 LDC R3, c[0x0][0x44c] ;  /* 0x00011300ff030b82 */ /* 0x000e300000000800 */
[----:B------:R-:W2:Y:S01]  /*16a40*/  @P0 LDC R5, c[0x0][0x450] ;  /* 0x00011400ff050b82 */ /* 0x000ea20000000800 */
[----:B0-----:R-:W-:-:S05]  /*16a50*/  @P0 IMAD.HI.U32 R2, R4, R3, RZ ;  /* 0x0000000304020227 */ /* 0x001fca00078e00ff */
[----:B--2---:R-:W-:Y:S02]  /*16a60*/  @P0 SHF.R.U32.HI R4, RZ, R5, R2 ;  /* 0x00000005ff040219 */ /* 0x004fe40000011602 */
[----:B-1----:R-:W-:-:S03]  /*16a70*/  ISETP.GE.AND P0, PT, R7, 0x1, PT ;  /* 0x000000010700780c */ /* 0x002fc60003f06270 */
[----:B------:R-:W-:-:S04]  /*16a80*/  IMAD.IADD R4, R225, 0x1, R4 ;  /* 0x00000001e1047824 */ /* 0x000fc800078e0204 */
[----:B------:R-:W-:-:S06]  /*16a90*/  VIADD R2, R4, -UR4 ;  /* 0x8000000404027c36 */ /* 0x000fcc0008000000 */
[----:B------:R-:W-:Y:S05]  /*16aa0*/  @!P0 BRA `(.L_x_3997) ;  /* 0x0000000000448947 */ /* 0x000fea0003800000 */
        /* <DEDUP_REMOVED lines=10> */
.L_x_3999:
[----:B------:R-:W-:-:S13]  /*16b50*/  ISETP.NE.AND P0, PT, R7, 0x1, PT ;  /* 0x000000010700780c */ /* 0x000fda0003f05270 */
[----:B------:R-:W0:Y:S02]  /*16b60*/  @P0 LDC.64 R8, c[0x0][0xae0] ;  /* 0x0002b800ff080b82 */ /* 0x000e240000000a00 */
[----:B0-----:R-:W-:-:S05]  /*16b70*/  @P0 IMAD.HI.U32 R6, R4, R8, RZ ;  /* 0x0000000804060227 */ /* 0x001fca00078e00ff */
[----:B------:R-:W-:-:S07]  /*16b80*/  @P0 SHF.R.U32.HI R4, RZ, R9, R6 ;  /* 0x00000009ff040219 */ /* 0x000fce0000011606 */
.L_x_4000:
[----:B------:R-:W-:Y:S05]  /*16b90*/  BSYNC B0 ;  /* 0x0000000000007941 */ /* 0x000fea0003800000 */
.L_x_3998:
[----:B------:R-:W-:-:S05]  /*16ba0*/  IMAD R3, R4, R7, RZ ;  /* 0x0000000704037224 */ /* 0x000fca00078e02ff */
[----:B------:R-:W-:-:S07]  /*16bb0*/  VIMNMX R2, R2, R3, !PT ;  /* 0x0000000302027248 */ /* 0x000fce0007fe0100 */
.L_x_3997:
[----:B------:R-:W-:Y:S01]  /*16bc0*/  VIADD R2, R2, 0x5f ;  /* 0x0000005f02027836 */ /* 0x000fe20000000000 */
[----:B------:R-:W-:-:S03]  /*16bd0*/  UIADD3 UR4, UP0, UR37, 0x28, URZ ;  /* 0x0000002825047890 */ /* 0x000fc6000ff1e03f */
[----:B------:R-:W-:Y:S01]  /*16be0*/  IMAD.HI R2, R2, 0x2aaaaaab, RZ ;  /* 0x2aaaaaab02027827 */ /* 0x000fe200078e02ff */
[----:B------:R-:W-:-:S03]  /*16bf0*/  UIADD3.X UR5, URZ, UR36, URZ, UP0, !UPT ;  /* 0x000000243f057290 */ /* 0x000fc600087fe43f */
[----:B------:R-:W-:Y:S01]  /*16c00*/  IMAD.U32 R6, RZ, RZ, UR4 ;  /* 0x00000004ff067e24 */ /* 0x000fe2000f8e00ff */
[----:B------:R-:W-:Y:S02]  /*16c10*/  SHF.R.U32.HI R3, RZ, 0x1f, R2 ;  /* 0x0000001fff037819 */ /* 0x000fe40000011602 */
[----:B------:R-:W-:Y:S02]  /*16c20*/  IMAD.U32 R7, RZ, RZ, UR5 ;  /* 0x00000005ff077e24 */ /* 0x000fe4000f8e00ff */
[----:B------:R-:W-:-:S04]  /*16c30*/  LEA.HI.SX32 R3, R2, R3, 0x1c ;  /* 0x0000000302037211 */ /* 0x000fc800078fe2ff */
[----:B------:R-:W-:-:S04]  /*16c40*/  VIMNMX R4, R202, R3, !PT ;  /* 0x00000003ca047248 */ /* 0x000fc80007fe0100 */
[----:B------:R-:W-:-:S13]  /*16c50*/  ISETP.GE.AND P0, PT, R0, R4, PT ;  /* 0x000000040000720c */ /* 0x000fda0003f06270 */
[----:B------:R-:W-:Y:S05]  /*16c60*/  @!P0 BRA `(.L_x_4001) ;  /* 0x000000a0000c8947 */ /* 0x000fea0003800000 */
[----:B------:R0:W5:Y:S02]  /*16c70*/  LDL.64 R2, [R1+0x158] ;  /* 0x0001580001027983 */ /* 0x0001640000100a00 */
.L_x_4020:
[----:B-1---5:R-:W2:Y:S04]  /*16c80*/  LD.E R5, desc[UR44][R2.64] ;  /* 0x0000002c02057980 */ /* 0x022ea8000c101900 */
        /* <DEDUP_REMOVED lines=20> */
.L_x_4003:
[----:B------:R-:W-:Y:S05]  /*16dd0*/  BSYNC B0 ;  /* 0x0000000000007941 */ /* 0x000fea0003800000 */
.L_x_4002:
        /* <DEDUP_REMOVED lines=13> */
.L_x_4005:
[----:B------:R-:W-:Y:S05]  /*16eb0*/  BSYNC B0 ;  /* 0x0000000000007941 */ /* 0x000fea0003800000 */
.L_x_4004:
        /* <DEDUP_REMOVED lines=8> */
.L_x_4007:
[----:B------:R-:W-:Y:S05]  /*16f40*/  BSYNC B0 ;  /* 0x0000000000007941 */ /* 0x000fea0003800000 */
.L_x_4006:
[----:B------:R-:W2:Y:S04]  /*16f50*/  LD.E R25, desc[UR44][R2.64] ;  /* 0x0000002c02197980 */ /* 0x000ea8000c101900 */
[----:B------:R-:W2:Y:S01]  /*16f60*/  LDL.64 R14, [R1+0x80] ;  /* 0x00008000010e7983 */ /* 0x000ea20000100a00 */
[----:B------:R-:W-:Y:S05]  /*16f70*/  WARPSYNC.ALL ;  /* 0x0000000000007948 */ /* 0x000fea0003800000 */
[----:B------:R3:W-:Y:S04]  /*16f80*/  STL [R1+0x60], RZ ;  /* 0x000060ff01007387 */ /* 0x0007e80000100800 */
[----:B------:R-:W4:Y:S01]  /*16f90*/  LD.E.64 R20, desc[UR44][R16.64+0x78] ;  /* 0x0000782c10147980 */ /* 0x000f22000c101b00 */
[----:B------:R-:W-:-:S05]  /*16fa0*/  IMAD.MOV.U32 R5, RZ, RZ, 0x1 ;  /* 0x00000001ff057424 */ /* 0x000fca00078e00ff */
[----:B------:R3:W-:Y:S04]  /*16fb0*/  STL [R1+0x60], R5 ;  /* 0x0000600501007387 */ /* 0x0007e80000100800 */
[----:B------:R-:W3:Y:S04]  /*16fc0*/  LD.E.64 R8, desc[UR44][R16.64+0x78] ;  /* 0x0000782c10087980 */ /* 0x000ee8000c101b00 */
[----:B------:R0:W-:Y:S04]  /*16fd0*/  STL [R1+0x60], R5 ;  /* 0x0000600501007387 */ /* 0x0001e80000100800 */
[----:B-1---5:R-:W3:Y:S01]  /*16fe0*/  LD.E.64 R10, desc[UR44][R16.64+0x78] ;  /* 0x0000782c100a7980 */ /* 0x022ee2000c101b00 */
        /* <DEDUP_REMOVED lines=49> */
.L_x_4010:
[----:B------:R-:W-:Y:S05]  /*17300*/  BSYNC B0 ;  /* 0x0000000000007941 */ /* 0x000fea0003800000 */
.L_x_4009:
[----:B------:R-:W2:Y:S01]  /*17310*/  LD.E.64 R8, desc[UR44][R6.64+0x18] ;  /* 0x0000182c06087980 */ /* 0x000ea2000c101b00 */
[----:B-----5:R-:W-:Y:S02]  /*17320*/  SHF.L.U32 R73, R73, 0x1f, RZ ;  /* 0x0000001f49497819 */ /* 0x020fe400000006ff */
[----:B--2---:R-:W-:-:S05]  /*17330*/  MOV R9, R8 ;  /* 0x0000000800097202 */ /* 0x004fca0000000f00 */
[----:B------:R-:W-:-:S04]  /*17340*/  IMAD R72, R72, 0x8, R9 ;  /* 0x0000000848487824 */ /* 0x000fc800078e0209 */
[----:B------:R0:W1:Y:S01]  /*17350*/  SYNCS.PHASECHK.TRANS64.TRYWAIT P0, [R72+URZ], R73 ;  /* 0x00000049480075a7 */ /* 0x000062000800017f */
[----:B------:R-:W2:Y:S04]  /*17360*/  LD.E R10, desc[UR44][R6.64] ;  /* 0x0000002c060a7980 */ /* 0x000ea8000c101900 */
[----:B------:R0:W5:Y:S04]  /*17370*/  LD.E R8, desc[UR44][R2.64] ;  /* 0x0000002c02087980 */ /* 0x000168000c101900 */
[----:B------:R0:W5:Y:S01]  /*17380*/  LD.E R9, desc[UR44][R2.64+0x4] ;  /* 0x0000042c02097980 */ /* 0x000162000c101900 */
[----:B------:R-:W-:Y:S01]  /*17390*/  BSSY B0, `(.L_x_4011) ;  /* 0x0000005000007945 */ /* 0x000fe20003800000 */
[----:B--2---:R-:W-:-:S04]  /*173a0*/  LOP3.LUT R10, R10, 0x1, RZ, 0xfc, !PT ;  /* 0x000000010a0a7812 */ /* 0x004fc800078efcff */
[----:B------:R-:W-:-:S13]  /*173b0*/  ISETP.NE.AND P1, PT, R10, 0x3, PT ;  /* 0x000000030a00780c */ /* 0x000fda0003f25270 */
[----:B01----:R-:W-:Y:S05]  /*173c0*/  @!P1 BRA `(.L_x_4012) ;  /* 0x0000000000049947 */ /* 0x003fea0003800000 */
[----:B------:R-:W-:Y:S01]  /*173d0*/  BPT.TRAP 0x1 ;  /* 0x000000040000795c */ /* 0x000fe20000300000 */
.L_x_4012:
[----:B------:R-:W-:Y:S05]  /*173e0*/  BSYNC B0 ;  /* 0x0000000000007941 */ /* 0x000fea0003800000 */
.L_x_4011:
        /* <DEDUP_REMOVED lines=8> */
.L_x_4014:
[----:B------:R-:W-:Y:S05]  /*17470*/  BSYNC B0 ;  /* 0x0000000000007941 */ /* 0x000fea0003800000 */
.L_x_4013:
        /* <DEDUP_REMOVED lines=175> */
[----:B------:R-:W0:Y:S01]  /*17f70*/  S2R R72, SR_TID.X ;  /* 0x0000000000487919 */ /* 0x000e220000002100 */
[----:B------:R1:W-:Y:S04]  /*17f80*/  STL [R1+0x70], R5 ;  /* 0x0000700501007387 */ /* 0x0003e80000100800 */
[----:B------:R1:W-:Y:S01]  /*17f90*/  STL [R1+0x70], R5 ;  /* 0x0000700501007387 */ /* 0x0003e20000100800 */
[----:B------:R-:W-:-:S02]  /*17fa0*/  WARPGROUP.DEPBAR.LE gsb0, 0x0 ;  /* 0x00008000000079c5 */ /* 0x000fc40000010000 */
        /* <DEDUP_REMOVED lines=27> */
.L_x_4017:
[----:B------:R-:W-:Y:S05]  /*18160*/  BSYNC B0 ;  /* 0x0000000000007941 */ /* 0x000fea0003800000 */
.L_x_4016:
[----:B------:R-:W2:Y:S04]  /*18170*/  LD.E.64 R6, desc[UR44][R18.64+0x20] ;  /* 0x0000202c12067980 */ /* 0x000ea8000c101b00 */
[----:B------:R-:W3:Y:S01]  /*18180*/  LD.E R9, desc[UR44][R18.64+0xc] ;  /* 0x00000c2c12097980 */ /* 0x000ee2000c101900 */
[----:B--2---:R-:W-:-:S05]  /*18190*/  MOV R7, R6 ;  /* 0x0000000600077202 */ /* 0x004fca0000000f00 */
[----:B-----5:R-:W-:-:S05]  /*181a0*/  IMAD R8, R8, 0x8, R7 ;  /* 0x0000000808087824 */ /* 0x020fca00078e0207 */
[----:B---3--:R-:W-:-:S04]  /*181b0*/  PRMT R8, R9, 0x654, R8 ;  /* 0x0000065409087816 */ /* 0x008fc80000000008 */
[----:B------:R0:W-:Y:S01]  /*181c0*/  SYNCS.ARRIVE.TRANS64.RED.A1T0 RZ, [R8+URZ], RZ ;  /* 0x000000ff08ff79a7 */ /* 0x0001e2000810043f */
[----:B------:R-:W2:Y:S04]  /*181d0*/  LDL.64 R6, [R1+0x150] ;  /* 0x0001500001067983 */ /* 0x000ea80000100a00 */
[----:B--2---:R-:W2:Y:S04]  /*181e0*/  LD.E R12, desc[UR44][R6.64] ;  /* 0x0000002c060c7980 */ /* 0x004ea8000c101900 */
[----:B------:R-:W3:Y:S01]  /*181f0*/  LD.E.64 R6, desc[UR44][R16.64+0x210] ;  /* 0x0002102c10067980 */ /* 0x000ee2000c101b00 */
[----:B------:R-:W-:-:S04]  /*18200*/  UIADD3 UR4, UP0, UR37, 0x210, URZ ;  /* 0x0000021025047890 */ /* 0x000fc8000ff1e03f */
[----:B------:R-:W-:Y:S02]  /*18210*/  ULOP3.LUT UR4, UR4, 0x4, URZ, 0xfc, !UPT ;  /* 0x0000000404047892 */ /* 0x000fe4000f8efc3f */
[----:B------:R-:W-:Y:S01]  /*18220*/  UIADD3.X UR5, URZ, UR36, URZ, UP0, !UPT ;  /* 0x000000243f057290 */ /* 0x000fe200087fe43f */
[-C--:B--2---:R-:W-:Y:S01]  /*18230*/  FMUL.FTZ R11, R24, R12.reuse ;  /* 0x0000000c180b7220 */ /* 0x084fe20000410000 */
        /* <DEDUP_REMOVED lines=13> */
[----:B------:R-:W1:Y:S01]  /*18310*/  MUFU.TANH R10, R10 ;  /* 0x0000000a000a7308 */ /* 0x000e620000002400 */
        /* <DEDUP_REMOVED lines=8> */
[----:B---3--:R-:W-:Y:S01]  /*183a0*/  FMNMX.FTZ R13, R11, R6, !PT ;  /* 0x000000060b0d7209 */ /* 0x008fe20007810000 */
[-C--:B------:R-:W-:Y:S01]  /*183b0*/  FMUL.FTZ R47, R49, R12.reuse ;  /* 0x0000000c312f7220 */ /* 0x080fe20000410000 */
[-C--:B0-----:R-:W-:Y:S01]  /*183c0*/  FMUL.FTZ R8, R26, R12.reuse ;  /* 0x0000000c1a087220 */ /* 0x081fe20000410000 */
        /* <DEDUP_REMOVED lines=27> */
[----:B------:R-:W-:Y:S01]  /*18580*/  FMUL.FTZ R63, R71, R12 ;  /* 0x0000000c473f7220 */ /* 0x000fe20000410000 */
        /* <DEDUP_REMOVED lines=39> */
[----:B--2---:R-:W-:Y:S01]  /*18800*/  FMNMX.FTZ R13, R19, R52, !PT ;  /* 0x00000034130d7209 */ /* 0x004fe20007810000 */
[-C--:B------:R-:W-:Y:S01]  /*18810*/  FMUL.FTZ R52, R59, R12.reuse ;  /* 0x0000000c3b347220 */ /* 0x080fe20000410000 */
[----:B------:R-:W-:-:S05]  /*18820*/  FMUL.FTZ R59, R66, R12 ;  /* 0x0000000c423b7220 */ /* 0x000fca0000410000 */
        /* <DEDUP_REMOVED lines=12> */
[----:B------:R-:W-:-:S06]  /*188f0*/  FMUL.FTZ R54, R62, R12 ;  /* 0x0000000c3e367220 */ /* 0x000fcc0000410000 */
[----:B------:R-:W2:Y:S01]  /*18900*/  MUFU.TANH R64, R64 ;  /* 0x0000004000407308 */ /* 0x000ea20000002400 */
[----:B0-----:R-:W-:-:S07]  /*18910*/  FMNMX.FTZ R25, R60, R25, !PT ;  /* 0x000000193c197209 */ /* 0x001fce0007810000 */
[----:B------:R-:W0:Y:S01]  /*18920*/  MUFU.TANH R38, R38 ;  /* 0x0000002600267308 */ /* 0x000e220000002400 */
[----:B-1----:R-:W-:-:S07]  /*18930*/  FMNMX.FTZ R13, R28, R13, !PT ;  /* 0x0000000d1c0d7209 */ /* 0x002fce0007810000 */
[----:B------:R-:W1:Y:S01]  /*18940*/  MUFU.TANH R39, R39 ;  /* 0x0000002700277308 */ /* 0x000e620000002400 */
[----:B--2---:R-:W-:-:S05]  /*18950*/  FMNMX.FTZ R25, R64, R25, !PT ;  /* 0x0000001940197209 */ /* 0x004fca0007810000 */
[----:B------:R-:W2:Y:S02]  /*18960*/  SHFL.BFLY PT, R68, R25, 0x2, 0x1f ;  /* 0x0c401f0019447f89 */ /* 0x000ea400000e0000 */
[----:B------:R-:W3:Y:S01]  /*18970*/  MUFU.TANH R40, R40 ;  /* 0x0000002800287308 */ /* 0x000ee20000002400 */
[----:B0-----:R-:W-:Y:S01]  /*18980*/  FMNMX.FTZ R62, R38, R13, !PT ;  /* 0x0000000d263e7209 */ /* 0x001fe20007810000 */
[----:B------:R-:W-:Y:S06]  /*18990*/  ST.E desc[UR44][R16.64+0x210], R25 ;  /* 0x0002101910007985 */ /* 0x000fec000c10192c */
[----:B------:R-:W0:Y:S01]  /*189a0*/  MUFU.TANH R42, R42 ;  /* 0x0000002a002a7308 */ /* 0x000e220000002400 */
[----:B-1----:R-:W-:-:S07]  /*189b0*/  FMNMX.FTZ R13, R39, R62, !PT ;  /* 0x0000003e270d7209 */ /* 0x002fce0007810000 */
[----:B------:R-:W1:Y:S01]  /*189c0*/  MUFU.TANH R41, R41 ;  /* 0x0000002900297308 */ /* 0x000e620000002400 */
[----:B---3--:R-:W-:Y:S02]  /*189d0*/  FMNMX.FTZ R13, R40, R13, !PT ;  /* 0x0000000d280d7209 */ /* 0x008fe40007810000 */
[----:B--2---:R-:W-:-:S05]  /*189e0*/  FMNMX.FTZ R68, R25, R68, !PT ;  /* 0x0000004419447209 */ /* 0x004fca0007810000 */
[----:B------:R-:W2:Y:S01]  /*189f0*/  MUFU.TANH R43, R43 ;  /* 0x0000002b002b7308 */ /* 0x000ea20000002400 */
[----:B0-----:R-:W-:Y:S01]  /*18a00*/  FMNMX.FTZ R62, R42, R13, !PT ;  /* 0x0000000d2a3e7209 */ /* 0x001fe20007810000 */
[----:B------:R-:W0:Y:S06]  /*18a10*/  SHFL.BFLY PT, R33, R68, 0x1, 0x1f ;  /* 0x0c201f0044217f89 */ /* 0x000e2c00000e0000 */
[----:B------:R-:W3:Y:S01]  /*18a20*/  MUFU.TANH R44, R44 ;  /* 0x0000002c002c7308 */ /* 0x000ee20000002400 */
[----:B-1----:R-:W-:-:S07]  /*18a30*/  FMNMX.FTZ R62, R41, R62, !PT ;  /* 0x0000003e293e7209 */ /* 0x002fce0007810000 */
[----:B------:R-:W1:Y:S01]  /*18a40*/  MUFU.TANH R45, R45 ;  /* 0x0000002d002d7308 */ /* 0x000e620000002400 */
[----:B--2---:R-:W-:Y:S01]  /*18a50*/  FMNMX.FTZ R13, R43, R62, !PT ;  /* 0x0000003e2b0d7209 */ /* 0x004fe20007810000 */
[----:B------:R-:W-:-:S06]  /*18a60*/  FMUL.FTZ R62, R70, R12 ;  /* 0x0000000c463e7220 */ /* 0x000fcc0000410000 */
[----:B------:R-:W2:Y:S01]  /*18a70*/  MUFU.TANH R52, R52 ;  /* 0x0000003400347308 */ /* 0x000ea20000002400 */
[----:B---3--:R-:W-:Y:S02]  /*18a80*/  FMNMX.FTZ R66, R44, R13, !PT ;  /* 0x0000000d2c427209 */ /* 0x008fe40007810000 */
[----:B0-----:R-:W-:-:S05]  /*18a90*/  FMNMX.FTZ R33, R68, R33, !PT ;  /* 0x0000002144217209 */ /* 0x001fca0007810000 */
        /* <DEDUP_REMOVED lines=11> */
[----:B0-----:R-:W-:Y:S01]  /*18b50*/  FMNMX.FTZ R13, R61, R12, !PT ;  /* 0x0000000c3d0d7209 */ /* 0x001fe20007810000 */
[----:B------:R-:W-:-:S03]  /*18b60*/  IMAD.U32 R12, RZ, RZ, UR4 ;  /* 0x00000004ff0c7e24 */ /* 0x000fc6000f8e00ff */
[----:B-1----:R-:W-:Y:S01]  /*18b70*/  FMNMX.FTZ R66, R62, R13, !PT ;  /* 0x0000000d3e427209 */ /* 0x002fe20007810000 */
[----:B------:R-:W-:-:S03]  /*18b80*/  IMAD.U32 R13, RZ, RZ, UR5 ;  /* 0x00000005ff0d7e24 */ /* 0x000fc6000f8e00ff */
[----:B--2---:R-:W-:-:S05]  /*18b90*/  FMNMX.FTZ R31, R63, R66, !PT ;  /* 0x000000423f1f7209 */ /* 0x004fca0007810000 */
        /* <DEDUP_REMOVED lines=11> */
[----:B------:R-:W4:Y:S04]  /*18c50*/  LD.E R68, desc[UR44][R16.64+0x224] ;  /* 0x0002242c10447980 */ /* 0x000f28000c101900 */
[----:B------:R-:W4:Y:S01]  /*18c60*/  LD.E R66, desc[UR44][R16.64+0x240] ;  /* 0x0002402c10427980 */ /* 0x000f22000c101900 */
[----:B------:R-:W-:Y:S01]  /*18c70*/  FADD.FTZ R74, R7, -R70 ;  /* 0x80000046074a7221 */ /* 0x000fe20000010000 */
[----:B------:R-:W-:-:S04]  /*18c80*/  UIADD3 UR4, UP0, UR37, 0x240, URZ ;  /* 0x0000024025047890 */ /* 0x000fc8000ff1e03f */
[----:B------:R-:W-:Y:S02]  /*18c90*/  ULOP3.LUT UR6, UR4, 0x4, URZ, 0xfc, !UPT ;  /* 0x0000000404067892 */ /* 0x000fe4000f8efc3f */
[----:B------:R-:W-:Y:S01]  /*18ca0*/  UIADD3.X UR5, URZ, UR36, URZ, UP0, !UPT ;  /* 0x000000243f057290 */ /* 0x000fe200087fe43f */
[----:B--2---:R-:W-:-:S04]  /*18cb0*/  FADD.FTZ R6, R6, -R69 ;  /* 0x8000004506067221 */ /* 0x004fc80000010000 */
[-C--:B---3--:R-:W-:Y:S01]  /*18cc0*/  FMUL.FTZ R6, R6, R65.reuse ;  /* 0x0000004106067220 */ /* 0x088fe20000410000 */
[----:B0-----:R-:W-:-:S03]  /*18cd0*/  FMUL.FTZ R12, R69, R65 ;  /* 0x00000041450c7220 */ /* 0x001fc60000410000 */
[----:B------:R0:W-:Y:S01]  /*18ce0*/  MUFU.EX2 R7, R6 ;  /* 0x0000000600077308 */ /* 0x0001e20000000800 */
[-CC-:B------:R-:W-:Y:S01]  /*18cf0*/  FFMA.FTZ R160, R11, R65.reuse, -R12.reuse ;  /* 0x000000410ba07223 */ /* 0x180fe2000001080c */
[-CC-:B------:R-:W-:Y:S01]  /*18d00*/  FFMA.FTZ R176, R36, R65.reuse, -R12.reuse ;  /* 0x0000004124b07223 */ /* 0x180fe2000001080c */
[----:B------:R-:W-:Y:S01]  /*18d10*/  FMUL.FTZ R25, R65, R74 ;  /* 0x0000004a41197220 */ /* 0x000fe20000410000 */
[-C--:B0-----:R-:W-:Y:S01]  /*18d20*/  FMUL.FTZ R6, R70, R65.reuse ;  /* 0x0000004146067220 */ /* 0x081fe20000410000 */
[----:B------:R-:W-:-:S03]  /*18d30*/  FFMA.FTZ R37, R10, R65, -R12 ;  /* 0x000000410a257223 */ /* 0x000fc6000001080c */
[-CC-:B------:R-:W-:Y:S01]  /*18d40*/  FFMA.FTZ R36, R8, R65.reuse, -R6.reuse ;  /* 0x0000004108247223 */ /* 0x180fe20000010806 */
[-C--:B------:R-:W-:Y:S01]  /*18d50*/  FFMA.FTZ R161, R9, R65.reuse, -R6 ;  /* 0x0000004109a17223 */ /* 0x080fe20000010806 */
[----:B------:R-:W4:Y:S01]  /*18d60*/  MUFU.EX2 R160, R160 ;  /* 0x000000a000a07308 */ /* 0x000f220000000800 */
[-CC-:B------:R-:W-:Y:S01]  /*18d70*/  FFMA.FTZ R168, R29, R65.reuse, -R12.reuse ;  /* 0x000000411da87223 */ /* 0x180fe2000001080c */
[-CC-:B------:R-:W-:Y:S01]  /*18d80*/  FFMA.FTZ R35, R15, R65.reuse, -R12.reuse ;  /* 0x000000410f237223 */ /* 0x180fe2000001080c */
[-C--:B------:R-:W-:Y:S01]  /*18d90*/  FFMA.FTZ R29, R34, R65.reuse, -R12 ;  /* 0x00000041221d7223 */ /* 0x080fe2000001080c */
[----:B------:R-:W-:-:S04]  /*18da0*/  FFMA.FTZ R34, R14, R65, -R6 ;  /* 0x000000410e227223 */ /* 0x000fc80000010806 */
[----:B------:R-:W-:Y:S01]  /*18db0*/  MUFU.EX2 R25, R25 ;  /* 0x0000001900197308 */ /* 0x000fe20000000800 */
[-C--:B------:R-:W-:Y:S01]  /*18dc0*/  FFMA.FTZ R162, R20, R65.reuse, -R12 ;  /* 0x0000004114a27223 */ /* 0x080fe2000001080c */
[----:B------:R-:W-:-:S06]  /*18dd0*/  FFMA.FTZ R163, R18, R65, -R6 ;  /* 0x0000004112a37223 */ /* 0x000fcc0000010806 */
[----:B------:R-:W0:Y:S01]  /*18de0*/  MUFU.EX2 R36, R36 ;  /* 0x0000002400247308 */ /* 0x000e220000000800 */
[----:B------:R-:W-:-:S07]  /*18df0*/  FFMA.FTZ R170, R32, R65, -R12 ;  /* 0x0000004120aa7223 */ /* 0x000fce000001080c */
[----:B------:R-:W1:Y:S01]  /*18e00*/  MUFU.EX2 R37, R37 ;  /* 0x0000002500257308 */ /* 0x000e620000000800 */
[-C--:B------:R-:W-:Y:S01]  /*18e10*/  FFMA.FTZ R33, R21, R65.reuse, -R12 ;  /* 0x0000004115217223 */ /* 0x080fe2000001080c */
[----:B------:R-:W-:-:S06]  /*18e20*/  FFMA.FTZ R32, R19, R65, -R6 ;  /* 0x0000004113207223 */ /* 0x000fcc0000010806 */
[----:B------:R-:W2:Y:S01]  /*18e30*/  MUFU.EX2 R161, R161 ;  /* 0x000000a100a17308 */ /* 0x000ea20000000800 */
[----:B------:R-:W-:-:S07]  /*18e40*/  FFMA.FTZ R169, R24, R65, -R6 ;  /* 0x0000004118a97223 */ /* 0x000fce0000010806 */
[----:B------:R-:W3:Y:S08]  /*18e50*/  MUFU.EX2 R35, R35 ;  /* 0x0000002300237308 */ /* 0x000ef00000000800 */
[----:B------:R-:W3:Y:S01]  /*18e60*/  MUFU.EX2 R34, R34 ;  /* 0x0000002200227308 */ /* 0x000ee20000000800 */
[----:B----4-:R-:W-:Y:S01]  /*18e70*/  FFMA.FTZ R8, R7, R67, R160 ;  /* 0x0000004307087223 */ /* 0x010fe200000100a0 */
[----:B------:R-:W-:Y:S01]  /*18e80*/  FFMA.FTZ R31, R30, R65, -R12 ;  /* 0x000000411e1f7223 */ /* 0x000fe2000001080c */
[----:B0-----:R-:W-:-:S05]  /*18e90*/  FFMA.FTZ R68, R25, R68, R36 ;  /* 0x0000004419447223 */ /* 0x001fca0000010024 */
        /* <DEDUP_REMOVED lines=21> */
[-C--:B------:R-:W-:Y:S01]  /*18ff0*/  FFMA.FTZ R15, R72, R65.reuse, -R12 ;  /* 0x00000041480f7223 */ /* 0x080fe2000001080c */
[----:B------:R-:W-:-:S06]  /*19000*/  FFMA.FTZ R179, R39, R65, -R6 ;  /* 0x0000004127b37223 */ /* 0x000fcc0000010806 */
[----:B------:R-:W2:Y:S01]  /*19010*/  MUFU.EX2 R171, R171 ;  /* 0x000000ab00ab7308 */ /* 0x000ea20000000800 */
[----:B---3--:R-:W-:Y:S01]  /*19020*/  FADD.FTZ R10, R168, R11 ;  /* 0x0000000ba80a7221 */ /* 0x008fe20000010000 */
[----:B------:R-:W-:-:S06]  /*19030*/  FADD.FTZ R9, R169, R8 ;  /* 0x00000008a9097221 */ /* 0x000fcc0000010000 */
[----:B------:R-:W3:Y:S01]  /*19040*/  MUFU.EX2 R29, R29 ;  /* 0x0000001d001d7308 */ /* 0x000ee20000000800 */
[-C--:B------:R-:W-:Y:S01]  /*19050*/  FFMA.FTZ R178, R73, R65.reuse, -R12 ;  /* 0x0000004149b27223 */ /* 0x080fe2000001080c */
[----:B------:R-:W-:-:S06]  /*19060*/  FFMA.FTZ R14, R40, R65, -R6 ;  /* 0x00000041280e7223 */ /* 0x000fcc0000010806 */
[----:B------:R-:W3:Y:S01]  /*19070*/  MUFU.EX2 R28, R28 ;  /* 0x0000001c001c7308 */ /* 0x000ee20000000800 */
[----:B0-----:R-:W-:Y:S01]  /*19080*/  FADD.FTZ R11, R31, R10 ;  /* 0x0000000a1f0b7221 */ /* 0x001fe20000010000 */
[----:B----4-:R-:W-:-:S06]  /*19090*/  FADD.FTZ R8, R30, R9 ;  /* 0x000000091e087221 */ /* 0x010fcc0000010000 */
[----:B------:R-:W0:Y:S01]  /*190a0*/  MUFU.EX2 R176, R176 ;  /* 0x000000b000b07308 */ /* 0x000e220000000800 */
[-C--:B------:R-:W-:Y:S01]  /*190b0*/  FFMA.FTZ R225, R46, R65.reuse, -R12 ;  /* 0x000000412ee17223 */ /* 0x080fe2000001080c */
[----:B------:R-:W-:-:S06]  /*190c0*/  FFMA.FTZ R223, R42, R65, -R6 ;  /* 0x000000412adf7223 */ /* 0x000fcc0000010806 */
        /* <DEDUP_REMOVED lines=82> */
[----:B--2---:R-:W-:Y:S01]  /*195f0*/  FADD.FTZ R8, R18, R11 ;  /* 0x0000000b12087221 */ /* 0x004fe20000010000 */
[----:B------:R-:W-:Y:S01]  /*19600*/  FMUL.FTZ R27, R7, R66 ;  /* 0x00000042071b7220 */ /* 0x000fe20000410000 */
[----:B------:R-:W-:Y:S02]  /*19610*/  IMAD.U32 R10, RZ, RZ, UR6 ;  /* 0x00000006ff0a7e24 */ /* 0x000fe4000f8e00ff */
[----:B---3--:R-:W-:Y:S01]  /*19620*/  FADD.FTZ R9, R21, R6 ;  /* 0x0000000615097221 */ /* 0x008fe20000010000 */
[----:B------:R-:W-:Y:S01]  /*19630*/  IMAD.U32 R11, RZ, RZ, UR5 ;  /* 0x00000005ff0b7e24 */ /* 0x000fe2000f8e00ff */
[----:B------:R-:W-:Y:S01]  /*19640*/  ST.E desc[UR44][R16.64+0x240], R27 ;  /* 0x0002401b10007985 */ /* 0x000fe2000c10192c */
[----:B------:R-:W-:-:S03]  /*19650*/  FADD.FTZ R13, R19, R8 ;  /* 0x00000008130d7221 */ /* 0x000fc60000010000 */
[----:B------:R-:W-:Y:S04]  /*19660*/  ST.E desc[UR44][R16.64+0x220], R9 ;  /* 0x0002200910007985 */ /* 0x000fe8000c10192c */
[----:B------:R0:W-:Y:S04]  /*19670*/  ST.E desc[UR44][R16.64+0x224], R13 ;  /* 0x0002240d10007985 */ /* 0x0001e8000c10192c */
[----:B------:R-:W2:Y:S02]  /*19680*/  LD.E R6, desc[UR44][R10.64] ;  /* 0x0000002c0a067980 */ /* 0x000ea4000c101900 */
[----:B--2---:R-:W-:-:S05]  /*19690*/  FMUL.FTZ R39, R7, R6 ;  /* 0x0000000607277220 */ /* 0x004fca0000410000 */
[----:B------:R1:W-:Y:S04]  /*196a0*/  ST.E desc[UR44][R10.64], R39 ;  /* 0x000000270a007985 */ /* 0x0003e8000c10192c */
[----:B------:R-:W0:Y:S04]  /*196b0*/  LD.E R148, desc[UR44][R16.64+0x250] ;  /* 0x0002502c10947980 */ /* 0x000e28000c101900 */
[----:B------:R-:W2:Y:S04]  /*196c0*/  LD.E R150, desc[UR44][R16.64+0x434] ;  /* 0x0004342c10967980 */ /* 0x000ea8000c101900 */
[----:B------:R-:W3:Y:S04]  /*196d0*/  LD.E R146, desc[UR44][R16.64+0x254] ;  /* 0x0002542c10927980 */ /* 0x000ee8000c101900 */
[----:B------:R-:W1:Y:S04]  /*196e0*/  LD.E R144, desc[UR44][R16.64+0x260] ;  /* 0x0002602c10907980 */ /* 0x000e68000c101900 */
        /* <DEDUP_REMOVED lines=62> */
[----:B---3--:R-:W-:-:S03]  /*19ad0*/  FMUL.FTZ R27, R7, R146 ;  /* 0x00000092071b7220 */ /* 0x008fc60000410000 */
[----:B------:R2:W-:Y:S01]  /*19ae0*/  ST.E desc[UR44][R16.64+0x434], R9 ;  /* 0x0004340910007985 */ /* 0x0005e2000c10192c */
[C---:B-1----:R-:W-:Y:S01]  /*19af0*/  FMUL.FTZ R39, R7.reuse, R144 ;  /* 0x0000009007277220 */ /* 0x042fe20000410000 */
[C---:B----4-:R-:W-:Y:S01]  /*19b00*/  FMUL.FTZ R41, R7.reuse, R142 ;  /* 0x0000008e07297220 */ /* 0x050fe20000410000 */
[C---:B------:R-:W-:Y:S01]  /*19b10*/  FMUL.FTZ R43, R7.reuse, R128 ;  /* 0x00000080072b7220 */ /* 0x040fe20000410000 */
[C---:B0-----:R-:W-:Y:S01]  /*19b20*/  FMUL.FTZ R13, R7.reuse, R134 ;  /* 0x00000086070d7220 */ /* 0x041fe20000410000 */
[C---:B--2---:R-:W-:Y:S01]  /*19b30*/  FMUL.FTZ R9, R7.reuse, R136 ;  /* 0x0000008807097220 */ /* 0x044fe20000410000 */
        /* <DEDUP_REMOVED lines=29> */
[C---:B-1----:R-:W-:Y:S01]  /*19d10*/  FMUL.FTZ R41, R7.reuse, R112 ;  /* 0x0000007007297220 */ /* 0x042fe20000410000 */
[C---:B--2---:R-:W-:Y:S01]  /*19d20*/  FMUL.FTZ R43, R7.reuse, R106 ;  /* 0x0000006a072b7220 */ /* 0x044fe20000410000 */
[C---:B---3--:R-:W-:Y:S01]  /*19d30*/  FMUL.FTZ R13, R7.reuse, R102 ;  /* 0x00000066070d7220 */ /* 0x048fe20000410000 */
[C---:B0-----:R-:W-:Y:S01]  /*19d40*/  FMUL.FTZ R9, R7.reuse, R104 ;  /* 0x0000006807097220 */ /* 0x041fe20000410000 */
        /* <DEDUP_REMOVED lines=54> */
[----:B------:R0:W-:Y:S01]  /*1a0b0*/  ST.E desc[UR44][R16.64+0x3a4], R27 ;  /* 0x0003a41b10007985 */ /* 0x0001e2000c10192c */
[----:B------:R-:W-:-:S03]  /*1a0c0*/  FMUL.FTZ R51, R7, R12 ;  /* 0x0000000c07337220 */ /* 0x000fc60000410000 */
        /* <DEDUP_REMOVED lines=15> */
[----:B------:R-:W-:Y:S02]  /*1a1c0*/  IMAD.U32 R8, RZ, RZ, UR6 ;  /* 0x00000006ff087e24 */ /* 0x000fe4000f8e00ff */
[----:B---3--:R-:W-:Y:S01]  /*1a1d0*/  FMUL.FTZ R13, R7, R24 ;  /* 0x00000018070d7220 */ /* 0x008fe20000410000 */
[----:B0-----:R-:W-:Y:S01]  /*1a1e0*/  IMAD.U32 R9, RZ, RZ, UR5 ;  /* 0x00000005ff097e24 */ /* 0x001fe2000f8e00ff */
[----:B------:R0:W-:Y:S04]  /*1a1f0*/  ST.E desc[UR44][R16.64+0x3f0], R27 ;  /* 0x0003f01b10007985 */ /* 0x0001e8000c10192c */
        /* <DEDUP_REMOVED lines=8> */
[----:B------:R-:W0:Y:S01]  /*1a280*/  LD.E R12, desc[UR44][R8.64] ;  /* 0x0000002c080c7980 */ /* 0x000e22000c101900 */
[----:B------:R-:W-:Y:S01]  /*1a290*/  ULOP3.LUT UR4, UR4, 0xc, URZ, 0xfc, !UPT ;  /* 0x0000000c04047892 */ /* 0x000fe2000f8efc3f */
[----:B------:R-:W-:-:S05]  /*1a2a0*/  IMAD.U32 R7, RZ, RZ, UR5 ;  /* 0x00000005ff077e24 */ /* 0x000fca000f8e00ff */
[----:B------:R-:W-:Y:S02]  /*1a2b0*/  IMAD.U32 R6, RZ, RZ, UR4 ;  /* 0x00000004ff067e24 */ /* 0x000fe4000f8e00ff */
[----:B0-----:R-:W-:-:S05]  /*1a2c0*/  FMUL.FTZ R27, R25, R12 ;  /* 0x0000000c191b7220 */ /* 0x001fca0000410000 */
[----:B------:R0:W-:Y:S04]  /*1a2d0*/  ST.E desc[UR44][R8.64], R27 ;  /* 0x0000001b08007985 */ /* 0x0001e8000c10192c */
[----:B------:R-:W1:Y:S02]  /*1a2e0*/  LD.E R12, desc[UR44][R6.64] ;  /* 0x0000002c060c7980 */ /* 0x000e64000c101900 */
[----:B-1----:R-:W-:-:S05]  /*1a2f0*/  FMUL.FTZ R13, R25, R12 ;  /* 0x0000000c190d7220 */ /* 0x002fca0000410000 */
[----:B------:R1:W-:Y:S04]  /*1a300*/  ST.E desc[UR44][R6.64], R13 ;  /* 0x0000000d06007985 */ /* 0x0003e8000c10192c */
        /* <DEDUP_REMOVED lines=60> */
[----:B-1----:R-:W2:Y:S04]  /*1a6d0*/  LD.E R13, desc[UR44][R16.64+0x42c] ;  /* 0x00042c2c100d7980 */ /* 0x002ea8000c101900 */
[----:B------:R-:W2:Y:S01]  /*1a6e0*/  LD.E R24, desc[UR44][R16.64+0x438] ;  /* 0x0004382c10187980 */ /* 0x000ea2000c101900 */
[C---:B---3--:R-:W-:Y:S01]  /*1a6f0*/  FMUL.FTZ R93, R25.reuse, R93 ;  /* 0x0000005d195d7220 */ /* 0x048fe20000410000 */
[C---:B----4-:R-:W-:Y:S01]  /*1a700*/  FMUL.FTZ R91, R25.reuse, R91 ;  /* 0x0000005b195b7220 */ /* 0x050fe20000410000 */
        /* <DEDUP_REMOVED lines=75> */
[C---:B------:R-:W-:Y:S01]  /*1abc0*/  FMUL.FTZ R55, R25.reuse, R42 ;  /* 0x0000002a19377220 */ /* 0x040fe20000410000 */
[C---:B------:R-:W-:Y:S01]  /*1abd0*/  FMUL.FTZ R61, R25.reuse, R44 ;  /* 0x0000002c193d7220 */ /* 0x040fe20000410000 */
[C---:B------:R-:W-:Y:S01]  /*1abe0*/  FMUL.FTZ R41, R25.reuse, R41 ;  /* 0x0000002919297220 */ /* 0x040fe20000410000 */
[C---:B------:R-:W-:Y:S01]  /*1abf0*/  FMUL.FTZ R27, R25.reuse, R27 ;  /* 0x0000001b191b7220 */ /* 0x040fe20000410000 */
[C---:B---3--:R-:W-:Y:S01]  /*1ac00*/  FMUL.FTZ R47, R25.reuse, R40 ;  /* 0x00000028192f7220 */ /* 0x048fe20000410000 */
[C---:B------:R-:W-:Y:S01]  /*1ac10*/  FMUL.FTZ R39, R25.reuse, R39 ;  /* 0x0000002719277220 */ /* 0x040fe20000410000 */
[C---:B-1----:R-:W-:Y:S01]  /*1ac20*/  FMUL.FTZ R49, R25.reuse, R38 ;  /* 0x0000002619317220 */ /* 0x042fe20000410000 */
[----:B0-----:R-:W-:Y:S01]  /*1ac30*/  FMUL.FTZ R43, R25, R26 ;  /* 0x0000001a192b7220 */ /* 0x001fe20000410000 */
        /* <DEDUP_REMOVED lines=49> */
[----:B------:R-:W3:Y:S04]  /*1af50*/  LD.E R43, desc[UR44][R6.64] ;  /* 0x0000002c062b7980 */ /* 0x000ee8000c101900 */
[----:B---3--:R3:W-:Y:S04]  /*1af60*/  ST.E desc[UR44][R6.64], R43 ;  /* 0x0000002b06007985 */ /* 0x0087e8000c10192c */
[----:B------:R-:W4:Y:S04]  /*1af70*/  LD.E R25, desc[UR44][R16.64+0x250] ;  /* 0x0002502c10197980 */ /* 0x000f28000c101900 */
        /* <DEDUP_REMOVED lines=76> */
[----:B------:R-:W-:Y:S04]  /*1b440*/  ST.E desc[UR44][R16.64+0x258], R47 ;  /* 0x0002582f10007985 */ /* 0x000fe8000c10192c */
[----:B------:R1:W-:Y:S04]  /*1b450*/  ST.E desc[UR44][R16.64+0x25c], R27 ;  /* 0x00025c1b10007985 */ /* 0x0003e8000c10192c */
[----:B------:R-:W-:Y:S04]  /*1b460*/  ST.E desc[UR44][R16.64+0x260], R49 ;  /* 0x0002603110007985 */ /* 0x000fe8000c10192c */
[----:B------:R-:W-:Y:S04]  /*1b470*/  ST.E desc[UR44][R16.64+0x264], R51 ;  /* 0x0002643310007985 */ /* 0x000fe8000c10192c */
[----:B------:R1:W-:Y:S04]  /*1b480*/  ST.E desc[UR44][R16.64+0x268], R39 ;  /* 0x0002682710007985 */ /* 0x0003e8000c10192c */
[----:B------:R-:W-:Y:S04]  /*1b490*/  ST.E desc[UR44][R16.64+0x26c], R53 ;  /* 0x00026c3510007985 */ /* 0x000fe8000c10192c */
[----:B--2---:R2:W-:Y:S04]  /*1b4a0*/  ST.E desc[UR44][R16.64+0x270], R41 ;  /* 0x0002702910007985 */ /* 0x0045e8000c10192c */
[----:B------:R-:W-:Y:S04]  /*1b4b0*/  ST.E desc[UR44][R16.64+0x274], R55 ;  /* 0x0002743710007985 */ /* 0x000fe8000c10192c */
[----:B---3--:R3:W-:Y:S04]  /*1b4c0*/  ST.E desc[UR44][R16.64+0x278], R43 ;  /* 0x0002782b10007985 */ /* 0x0087e8000c10192c */
[----:B------:R3:W-:Y:S04]  /*1b4d0*/  ST.E desc[UR44][R16.64+0x27c], R57 ;  /* 0x00027c3910007985 */ /* 0x0007e8000c10192c */
[----:B------:R3:W-:Y:S04]  /*1b4e0*/  ST.E desc[UR44][R16.64+0x280], R59 ;  /* 0x0002803b10007985 */ /* 0x0007e8000c10192c */
[----:B------:R3:W-:Y:S04]  /*1b4f0*/  ST.E desc[UR44][R16.64+0x284], R61 ;  /* 0x0002843d10007985 */ /* 0x0007e8000c10192c */
[----:B------:R3:W-:Y:S04]  /*1b500*/  ST.E desc[UR44][R16.64+0x288], R63 ;  /* 0x0002883f10007985 */ /* 0x0007e8000c10192c */
[----:B------:R3:W-:Y:S04]  /*1b510*/  ST.E desc[UR44][R16.64+0x28c], R65 ;  /* 0x00028c4110007985 */ /* 0x0007e8000c10192c */
[----:B0-----:R-:W4:Y:S04]  /*1b520*/  LD.E R25, desc[UR44][R16.64+0x290] ;  /* 0x0002902c10197980 */ /* 0x001f28000c101900 */
[----:B-1----:R-:W4:Y:S04]  /*1b530*/  LD.E R27, desc[UR44][R16.64+0x298] ;  /* 0x0002982c101b7980 */ /* 0x002f28000c101900 */
        /* <DEDUP_REMOVED lines=76> */
[----:B--2---:R2:W-:Y:S04]  /*1ba00*/  ST.E desc[UR44][R16.64+0x2a8], R41 ;  /* 0x0002a82910007985 */ /* 0x0045e8000c10192c */
[----:B---3--:R3:W-:Y:S04]  /*1ba10*/  ST.E desc[UR44][R16.64+0x2b0], R43 ;  /* 0x0002b02b10007985 */ /* 0x0087e8000c10192c */
        /* <DEDUP_REMOVED lines=77> */
[----:B0-----:R-:W3:Y:S01]  /*1bef0*/  LDL R25, [R1+0x68] ;  /* 0x0000680001197983 */ /* 0x001ee20000100800 */
[----:B------:R-:W-:-:S02]  /*1bf00*/  IMAD R12, R24, 0xc00, R12 ;  /* 0x00000c00180c7824 */ /* 0x000fc400078e020c */
[----:B-1----:R-:W-:Y:S01]  /*1bf10*/  IMAD.MOV.U32 R27, RZ, RZ, R13 ;  /* 0x000000ffff1b7224 */ /* 0x002fe200078e000d */
[----:B------:R-:W-:Y:S01]  /*1bf20*/  F2FP.BF16.F32.PACK_AB R160, R37, R160 ;  /* 0x000000a025a0723e */ /* 0x000fe200000010ff */
[C---:B------:R-:W-:Y:S01]  /*1bf30*/  VIADD R24, R12.reuse, 0x80 ;  /* 0x000000800c187836 */ /* 0x040fe20000000000 */
[----:B------:R-:W-:Y:S01]  /*1bf40*/  F2FP.BF16.F32.PACK_AB R161, R161, R36 ;  /* 0x00000024a1a1723e */ /* 0x000fe200000010ff */
[----:B------:R-:W-:Y:S01]  /*1bf50*/  VIADD R26, R12, 0x100 ;  /* 0x000001000c1a7836 */ /* 0x000fe20000000000 */
[----:B------:R-:W-:Y:S01]  /*1bf60*/  R2UR UR15, R27 ;  /* 0x000000001b0f72ca */ /* 0x000fe200000e0000 */
[----:B------:R-:W3:Y:S01]  /*1bf70*/  LD.E R36, desc[UR44][R16.64+0x270] ;  /* 0x0002702c10247980 */ /* 0x000ee2000c101900 */
[----:B------:R-:W-:Y:S02]  /*1bf80*/  R2UR UR10, R24 ;  /* 0x00000000180a72ca */ /* 0x000fe400000e0000 */
[----:B------:R-:W-:Y:S01]  /*1bf90*/  R2UR UR14, R26 ;  /* 0x000000001a0e72ca */ /* 0x000fe200000e0000 */
[----:B------:R-:W3:Y:S01]  /*1bfa0*/  LD.E R24, desc[UR44][R16.64+0x240] ;  /* 0x0002402c10187980 */ /* 0x000ee2000c101900 */
[----:B------:R-:W-:-:S02]  /*1bfb0*/  F2FP.BF16.F32.PACK_AB R162, R162, R35 ;  /* 0x00000023a2a2723e */ /* 0x000fc400000010ff */
[----:B------:R-:W-:Y:S01]  /*1bfc0*/  F2FP.BF16.F32.PACK_AB R163, R163, R34 ;  /* 0x00000022a3a3723e */ /* 0x000fe200000010ff */
[----:B------:R-:W3:Y:S01]  /*1bfd0*/  LD.E R35, desc[UR44][R16.64+0x26c] ;  /* 0x00026c2c10237980 */ /* 0x000ee2000c101900 */
[----:B------:R-:W-:Y:S02]  /*1bfe0*/  F2FP.BF16.F32.PACK_AB R168, R168, R33 ;  /* 0x00000021a8a8723e */ /* 0x000fe400000010ff */
[----:B------:R-:W-:Y:S01]  /*1bff0*/  F2FP.BF16.F32.PACK_AB R169, R169, R32 ;  /* 0x00000020a9a9723e */ /* 0x000fe200000010ff */
[----:B------:R-:W3:Y:S01]  /*1c000*/  LD.E R33, desc[UR44][R16.64+0x264] ;  /* 0x0002642c10217980 */ /* 0x000ee2000c101900 */
[----:B------:R-:W-:Y:S02]  /*1c010*/  F2FP.BF16.F32.PACK_AB R170, R170, R31 ;  /* 0x0000001faaaa723e */ /* 0x000fe400000010ff */
[----:B------:R-:W-:Y:S01]  /*1c020*/  F2FP.BF16.F32.PACK_AB R171, R171, R30 ;  /* 0x0000001eabab723e */ /* 0x000fe200000010ff */
[----:B------:R-:W3:Y:S01]  /*1c030*/  LD.E R31, desc[UR44][R16.64+0x25c] ;  /* 0x00025c2c101f7980 */ /* 0x000ee2000c101900 */
[----:B------:R-:W-:-:S02]  /*1c040*/  F2FP.BF16.F32.PACK_AB R176, R176, R29 ;  /* 0x0000001db0b0723e */ /* 0x000fc400000010ff */
[----:B------:R-:W-:Y:S01]  /*1c050*/  F2FP.BF16.F32.PACK_AB R177, R177, R28 ;  /* 0x0000001cb1b1723e */ /* 0x000fe200000010ff */
        /* <DEDUP_REMOVED lines=9> */
[----:B--2---:R-:W4:Y:S04]  /*1c0f0*/  LD.E R41, desc[UR44][R16.64+0x284] ;  /* 0x0002842c10297980 */ /* 0x004f28000c101900 */
[----:B------:R-:W4:Y:S04]  /*1c100*/  LD.E R42, desc[UR44][R16.64+0x288] ;  /* 0x0002882c102a7980 */ /* 0x000f28000c101900 */
[----:B---3--:R-:W4:Y:S04]  /*1c110*/  LD.E R43, desc[UR44][R16.64+0x28c] ;  /* 0x00028c2c102b7980 */ /* 0x008f28000c101900 */
        /* <DEDUP_REMOVED lines=56> */
[----:B------:R-:W-:Y:S01]  /*1c4a0*/  ISETP.NE.U32.AND P0, PT, R25, RZ, PT ;  /* 0x000000ff1900720c */ /* 0x000fe20003f05070 */
[----:B------:R-:W-:-:S02]  /*1c4b0*/  IMAD.MOV.U32 R25, RZ, RZ, R13 ;  /* 0x000000ffff197224 */ /* 0x000fc400078e000d */
[----:B------:R-:W4:Y:S03]  /*1c4c0*/  LD.E R100, desc[UR44][R16.64+0x370] ;  /* 0x0003702c10647980 */ /* 0x000f26000c101900 */
        /* <DEDUP_REMOVED lines=57> */
[----:B------:R-:W-:Y:S01]  /*1c860*/  VOTEU.ANY UP0, P0 ;  /* 0x00000000003f7886 */ /* 0x000fe20000000100 */
[----:B----4-:R-:W-:-:S11]  /*1c870*/  WARPGROUP.ARRIVE ;  /* 0x00000000000079c5 */ /* 0x010fd60000000000 */
[----:B------:R-:W-:Y:S01]  /*1c880*/  HGMMA.64x256x16.F32.BF16 R24, R160, gdesc[UR4].tnspB, R24, UP0, gsb0 ;  /* 0x43e00004a0187df0 */ /* 0x000fe2000b801818 */
[----:B------:R-:W-:Y:S02]  /*1c890*/  F2FP.BF16.F32.PACK_AB R178, R178, R15 ;  /* 0x0000000fb2b2723e */ /* 0x000fe400000010ff */
[----:B------:R-:W-:Y:S01]  /*1c8a0*/  F2FP.BF16.F32.PACK_AB R179, R14, R179 ;  /* 0x000000b30eb3723e */ /* 0x000fe200000010ff */
        /* <DEDUP_REMOVED lines=816> */
[----:B--2---:R-:W-:Y:S04]  /*1fbb0*/  ST.E desc[UR44][R10.64], R15 ;  /* 0x0000000f0a007985 */ /* 0x004fe8000c10192c */
[----:B------:R-:W2:Y:S04]  /*1fbc0*/  LD.E R19, desc[UR44][R8.64] ;  /* 0x0000002c08137980 */ /* 0x000ea8000c101900 */
[----:B--2---:R1:W-:Y:S04]  /*1fbd0*/  ST.E desc[UR44][R8.64], R19 ;  /* 0x0000001308007985 */ /* 0x0043e8000c10192c */
[----:B------:R-:W2:Y:S04]  /*1fbe0*/  LD.E R21, desc[UR44][R6.64] ;  /* 0x0000002c06157980 */ /* 0x000ea8000c101900 */
[----:B--2---:R2:W-:Y:S04]  /*1fbf0*/  ST.E desc[UR44][R6.64], R21 ;  /* 0x0000001506007985 */ /* 0x0045e8000c10192c */
[----:B0-----:R-:W3:Y:S04]  /*1fc00*/  LD.E R5, desc[UR44][R16.64+0x250] ;  /* 0x0002502c10057980 */ /* 0x001ee8000c101900 */
[----:B-1----:R-:W4:Y:S04]  /*1fc10*/  LD.E R8, desc[UR44][R16.64+0x25c] ;  /* 0x00025c2c10087980 */ /* 0x002f28000c101900 */
[----:B--2---:R-:W2:Y:S04]  /*1fc20*/  LD.E R6, desc[UR44][R16.64+0x254] ;  /* 0x0002542c10067980 */ /* 0x004ea8000c101900 */
        /* <DEDUP_REMOVED lines=121> */
[----:B---3--:R-:W-:Y:S04]  /*203c0*/  ST.E desc[UR44][R16.64+0x250], R5 ;  /* 0x0002500510007985 */ /* 0x008fe8000c10192c */
[----:B--2---:R-:W-:Y:S04]  /*203d0*/  ST.E desc[UR44][R16.64+0x254], R6 ;  /* 0x0002540610007985 */ /* 0x004fe8000c10192c */
        /* <DEDUP_REMOVED lines=130> */
.L_x_4019:
[----:B------:R-:W-:Y:S05]  /*20c00*/  BSYNC B0 ;  /* 0x0000000000007941 */ /* 0x000fea0003800000 */
.L_x_4018:
        /* <DEDUP_REMOVED lines=9> */
.L_x_4001:
[----:B------:R-:W-:-:S13]  /*20ca0*/  ISETP.GE.AND P0, PT, R0, R202, PT ;  /* 0x000000ca0000720c */ /* 0x000fda0003f06270 */
[----:B------:R-:W-:Y:S05]  /*20cb0*/  @!P0 BRA `(.L_x_4021) ;  /* 0x000000b000d08947 */ /* 0x000fea0003800000 */
[----:B------:R0:W5:Y:S02]  /*20cc0*/  LDL.64 R2, [R1+0x158] ;  /* 0x0001580001027983 */ /* 0x0001640000100a00 */
.L_x_4050:
        /* <DEDUP_REMOVED lines=21> */
.L_x_4023:
[----:B------:R-:W-:Y:S05]  /*20e20*/  BSYNC B0 ;  /* 0x0000000000007941 */ /* 0x000fea0003800000 */
.L_x_4022:
        /* <DEDUP_REMOVED lines=13> */
.L_x_4025:
[----:B------:R-:W-:Y:S05]  /*20f00*/  BSYNC B0 ;  /* 0x0000000000007941 */ /* 0x000fea0003800000 */
.L_x_4024:
        /* <DEDUP_REMOVED lines=8> */
.L_x_4027:
[----:B------:R-:W-:Y:S05]  /*20f90*/  BSYNC B0 ;  /* 0x0000000000007941 */ /* 0x000fea0003800000 */
.L_x_4026:
[----:B------:R-:W2:Y:S04]  /*20fa0*/  LD.E R5, desc[UR44][R2.64] ;  /* 0x0000002c02057980 */ /* 0x000ea8000c101900 */
[----:B------:R-:W2:Y:S01]  /*20fb0*/  LDL.64 R14, [R1+0x80] ;  /* 0x00008000010e7983 */ /* 0x000ea20000100a00 */
[----:B------:R-:W-:Y:S05]  /*20fc0*/  WARPSYNC.ALL ;  /* 0x0000000000007948 */ /* 0x000fea0003800000 */
[----:B------:R3:W-:Y:S04]  /*20fd0*/  STL [R1+0x60], RZ ;  /* 0x000060ff01007387 */ /* 0x0007e80000100800 */
[----:B------:R-:W4:Y:S01]  /*20fe0*/  LD.E.64 R20, desc[UR44][R16.64+0x78] ;  /* 0x0000782c10147980 */ /* 0x000f22000c101b00 */
[----:B------:R-:W-:-:S05]  /*20ff0*/  IMAD.MOV.U32 R4, RZ, RZ, 0x1 ;  /* 0x00000001ff047424 */ /* 0x000fca00078e00ff */
[----:B------:R3:W-:Y:S04]  /*21000*/  STL [R1+0x60], R4 ;  /* 0x0000600401007387 */ /* 0x0007e80000100800 */
[----:B-1---5:R-:W3:Y:S04]  /*21010*/  LD.E.64 R8, desc[UR44][R16.64+0x78] ;  /* 0x0000782c10087980 */ /* 0x022ee8000c101b00 */
        /* <DEDUP_REMOVED lines=51> */
.L_x_4030:
[----:B------:R-:W-:Y:S05]  /*21350*/  BSYNC B0 ;  /* 0x0000000000007941 */ /* 0x000fea0003800000 */
.L_x_4029:
        /* <DEDUP_REMOVED lines=13> */
.L_x_4032:
[----:B------:R-:W-:Y:S05]  /*21430*/  BSYNC B0 ;  /* 0x0000000000007941 */ /* 0x000fea0003800000 */
.L_x_4031:
        /* <DEDUP_REMOVED lines=8> */
.L_x_4034:
[----:B------:R-:W-:Y:S05]  /*214c0*/  BSYNC B0 ;  /* 0x0000000000007941 */ /* 0x000fea0003800000 */
.L_x_4033:
        /* <DEDUP_REMOVED lines=177> */
[----:B------:R2:W-:Y:S01]  /*21fe0*/  STL [R1+0x70], R4 ;  /* 0x0000700401007387 */ /* 0x0005e20000100800 */
[----:B------:R-:W-:-:S02]  /*21ff0*/  WARPGROUP.DEPBAR.LE gsb0, 0x0 ;  /* 0x00008000000079c5 */ /* 0x000fc40000010000 */
[----:B------:R-:W-:-:S06]  /*22000*/  WARPGROUP.ARRIVE ;  /* 0x00000000000079c5 */ /* 0x000fcc0000000000 */
[----:B------:R-:W-:Y:S01]  /*22010*/  HGMMA.64x96x16.F32.BF16 R24, gdesc[UR4], R24, gsb0 ;  /* 0x01600000041879f0 */ /* 0x000fe20008001818 */
[----:B------:R2:W-:Y:S01]  /*22020*/  STL [R1+0x70], R4 ;  /* 0x0000700401007387 */ /* 0x0005e20000100800 */
[----:B-1----:R-:W-:-:S03]  /*22030*/  SHF.R.U32.HI R103, RZ, 0x7, R72 ;  /* 0x00000007ff677819 */ /* 0x002fc60000011648 */
        /* <DEDUP_REMOVED lines=16> */
[----:B------:R-:W3:Y:S04]  /*22140*/  LD.E R6, desc[UR44][R18.64] ;  /* 0x0000002c12067980 */ /* 0x000ee8000c101900 */
[----:B------:R2:W5:Y:S01]  /*22150*/  LD.E R5, desc[UR44][R2.64] ;  /* 0x0000002c02057980 */ /* 0x000562000c101900 */
[----:B------:R-:W-:Y:S01]  /*22160*/  BSSY B0, `(.L_x_4036) ;  /* 0x0000005000007945 */ /* 0x000fe20003800000 */
[----:B---3--:R-:W-:-:S04]  /*22170*/  LOP3.LUT R6, R6, 0x1, RZ, 0xfc, !PT ;  /* 0x0000000106067812 */ /* 0x008fc800078efcff */
[----:B------:R-:W-:-:S13]  /*22180*/  ISETP.NE.AND P0, PT, R6, 0x3, PT ;  /* 0x000000030600780c */ /* 0x000fda0003f05270 */
[----:B--2---:R-:W-:Y:S05]  /*22190*/  @!P0 BRA `(.L_x_4037) ;  /* 0x0000000000048947 */ /* 0x004fea0003800000 */
[----:B------:R-:W-:Y:S01]  /*221a0*/  BPT.TRAP 0x1 ;  /* 0x000000040000795c */ /* 0x000fe20000300000 */
.L_x_4037:
[----:B------:R-:W-:Y:S05]  /*221b0*/  BSYNC B0 ;  /* 0x0000000000007941 */ /* 0x000fea0003800000 */
.L_x_4036:
        /* <DEDUP_REMOVED lines=9> */
[----:B------:R-:W4:Y:S04]  /*22250*/  LDL R72, [R1+0x148] ;  /* 0x0001480001487983 */ /* 0x000f280000100800 */
[----:B------:R-:W3:Y:S04]  /*22260*/  LDL.128 R12, [R1+0x130] ;  /* 0x00013000010c7983 */ /* 0x000ee80000100c00 */
[----:B------:R-:W4:Y:S04]  /*22270*/  LDL.128 R8, [R1+0x120] ;  /* 0x0001200001087983 */ /* 0x000f280000100c00 */
[----:B--2---:R-:W2:Y:S04]  /*22280*/  LD.E R20, desc[UR44][R6.64] ;  /* 0x0000002c06147980 */ /* 0x004ea8000c101900 */
[----:B------:R-:W4:Y:S01]  /*22290*/  LDL.64 R6, [R1+0x140] ;  /* 0x0001400001067983 */ /* 0x000f220000100a00 */
[----:B---3--:R-:W-:Y:S01]  /*222a0*/  ISETP.GE.AND P1, PT, R13, 0x1, PT ;  /* 0x000000010d00780c */ /* 0x008fe20003f26270 */
[----:B------:R-:W-:Y:S01]  /*222b0*/  BSSY B0, `(.L_x_4038) ;  /* 0x000009f000007945 */ /* 0x000fe20003800000 */
[-C--:B--2---:R-:W-:Y:S01]  /*222c0*/  FMUL.FTZ R75, R29, R20.reuse ;  /* 0x000000141d4b7220 */ /* 0x084fe20000410000 */
[-C--:B------:R-:W-:Y:S01]  /*222d0*/  FMUL.FTZ R29, R39, R20.reuse ;  /* 0x00000014271d7220 */ /* 0x080fe20000410000 */
[----:B------:R-:W-:Y:S01]  /*222e0*/  SHF.R.S32.HI R39, RZ, 0x1f, R74 ;  /* 0x0000001fff277819 */ /* 0x000fe2000001144a */
[-C--:B------:R-:W-:Y:S01]  /*222f0*/  FMUL.FTZ R77, R33, R20.reuse ;  /* 0x00000014214d7220 */ /* 0x080fe20000410000 */
[----:B------:R-:W-:-:S02]  /*22300*/  FMUL.FTZ R33, R47, R20 ;  /* 0x000000142f217220 */ /* 0x000fc40000410000 */
[----:B------:R-:W-:Y:S01]  /*22310*/  LEA.HI R47, R39, R74, RZ, 0x7 ;  /* 0x0000004a272f7211 */ /* 0x000fe200078f38ff */
[-C--:B------:R-:W-:Y:S01]  /*22320*/  FMUL.FTZ R79, R37, R20.reuse ;  /* 0x00000014254f7220 */ /* 0x080fe20000410000 */
[-C--:B------:R-:W-:Y:S01]  /*22330*/  FMUL.FTZ R37, R55, R20.reuse ;  /* 0x0000001437257220 */ /* 0x080fe20000410000 */
[-C--:B-1----:R-:W-:Y:S01]  /*22340*/  FMUL.FTZ R5, R24, R20.reuse ;  /* 0x0000001418057220 */ /* 0x082fe20000410000 */
[----:B------:R-:W-:Y:S01]  /*22350*/  LOP3.LUT R55, R47, 0xffffff80, RZ, 0xc0, !PT ;  /* 0xffffff802f377812 */ /* 0x000fe200078ec0ff */
        /* <DEDUP_REMOVED lines=29> */
[--C-:B------:R-:W-:Y:S01]  /*22530*/  SHF.R.S32.HI R58, RZ, 0x2, R59.reuse ;  /* 0x00000002ff3a7819 */ /* 0x100fe2000001143b */
[----:B------:R-:W-:Y:S01]  /*22540*/  FMUL.FTZ R54, R61, R20 ;  /* 0x000000143d367220 */ /* 0x000fe20000410000 */
[----:B------:R-:W-:-:S02]  /*22550*/  SHF.R.S32.HI R55, RZ, 0x1f, R59 ;  /* 0x0000001fff377819 */ /* 0x000fc4000001143b */
[----:B------:R-:W-:Y:S02]  /*22560*/  LOP3.LUT R61, R48, 0xfffffffc, RZ, 0xc0, !PT ;  /* 0xfffffffc303d7812 */ /* 0x000fe400078ec0ff */
[----:B------:R-:W-:Y:S02]  /*22570*/  LEA.HI R55, R55, R58, RZ, 0x3 ;  /* 0x0000003a37377211 */ /* 0x000fe400078f18ff */
[----:B------:R-:W-:Y:S01]  /*22580*/  SHF.R.S32.HI R48, RZ, 0x7, R47 ;  /* 0x00000007ff307819 */ /* 0x000fe2000001142f */
[----:B------:R-:W-:Y:S01]  /*22590*/  IMAD.IADD R74, R74, 0x1, -R61 ;  /* 0x000000014a4a7824 */ /* 0x000fe200078e0a3d */
[----:B------:R-:W-:Y:S02]  /*225a0*/  LOP3.LUT R61, R55, 0xfffffff8, RZ, 0xc0, !PT ;  /* 0xfffffff8373d7812 */ /* 0x000fe400078ec0ff */
[----:B------:R-:W-:Y:S02]  /*225b0*/  LEA.HI R57, R57, R56, RZ, 0x5 ;  /* 0x0000003839397211 */ /* 0x000fe400078f28ff */
[----:B------:R-:W-:Y:S01]  /*225c0*/  LEA.HI R47, R47, R48, RZ, 0x1 ;  /* 0x000000302f2f7211 */ /* 0x000fe200078f08ff */
[----:B------:R-:W-:-:S02]  /*225d0*/  IMAD.IADD R61, R58, 0x1, -R61 ;  /* 0x000000013a3d7824 */ /* 0x000fc400078e0a3d */
[-C--:B------:R-:W-:Y:S01]  /*225e0*/  FMUL.FTZ R78, R36, R20.reuse ;  /* 0x00000014244e7220 */ /* 0x080fe20000410000 */
[----:B------:R-:W-:Y:S01]  /*225f0*/  SHF.R.S32.HI R58, RZ, 0x5, R57 ;  /* 0x00000005ff3a7819 */ /* 0x000fe20000011439 */
[-C--:B------:R-:W-:Y:S01]  /*22600*/  FMUL.FTZ R36, R50, R20.reuse ;  /* 0x0000001432247220 */ /* 0x080fe20000410000 */
[-C--:B------:R-:W-:Y:S01]  /*22610*/  FMUL.FTZ R50, R53, R20.reuse ;  /* 0x0000001435327220 */ /* 0x080fe20000410000 */
[----:B------:R-:W-:Y:S01]  /*22620*/  LOP3.LUT R47, R47, 0x3fffffe, RZ, 0xc0, !PT ;  /* 0x03fffffe2f2f7812 */ /* 0x000fe200078ec0ff */
[----:B------:R-:W-:Y:S01]  /*22630*/  FMUL.FTZ R53, R60, R20 ;  /* 0x000000143c357220 */ /* 0x000fe20000410000 */
        /* <DEDUP_REMOVED lines=9> */
[----:B------:R-:W-:-:S04]  /*226d0*/  @P0 IMAD.HI.U32 R61, R6, R7, RZ ;  /* 0x00000007063d0227 */ /* 0x000fc800078e00ff */
[----:B------:R-:W-:Y:S01]  /*226e0*/  FMUL.FTZ R55, R64, R20 ;  /* 0x0000001440377220 */ /* 0x000fe20000410000 */
[----:B------:R-:W-:Y:S02]  /*226f0*/  @P0 SHF.R.U32.HI R6, RZ, R72, R61 ;  /* 0x00000048ff060219 */ /* 0x000fe4000001163d */
[----:B------:R-:W-:Y:S01]  /*22700*/  LOP3.LUT R59, R59, 0x7ffffffc, RZ, 0xc0, !PT ;  /* 0x7ffffffc3b3b7812 */ /* 0x000fe200078ec0ff */
[----:B------:R-:W-:Y:S02]  /*22710*/  IMAD.MOV.U32 R61, RZ, RZ, -0x60 ;  /* 0xffffffa0ff3d7424 */ /* 0x000fe400078e00ff */
[----:B------:R-:W1:Y:S01]  /*22720*/  SHFL.IDX PT, R64, R6, RZ, 0x1c1f ;  /* 0x001c1fff06407589 */ /* 0x000e6200000e0000 */
        /* <DEDUP_REMOVED lines=10> */
[----:B------:R-:W-:-:S02]  /*227d0*/  IMAD R60, R0, R61, 0x1 ;  /* 0x00000001003c7424 */ /* 0x000fc400078e023d */
[----:B------:R-:W-:Y:S01]  /*227e0*/  FMUL.FTZ R20, R71, R20 ;  /* 0x0000001447147220 */ /* 0x000fe20000410000 */
[----:B------:R-:W2:Y:S01]  /*227f0*/  MUFU.TANH R5, R5 ;  /* 0x0000000500057308 */ /* 0x000ea20000002400 */
[----:B------:R-:W-:Y:S01]  /*22800*/  IMAD R59, R59, -0x2, R60 ;  /* 0xfffffffe3b3b7824 */ /* 0x000fe200078e023c */
[----:B------:R-:W-:-:S06]  /*22810*/  LOP3.LUT R61, RZ, R10, RZ, 0x33, !PT ;  /* 0x0000000aff3d7212 */ /* 0x000fcc00078e33ff */
[----:B------:R-:W3:Y:S01]  /*22820*/  MUFU.TANH R21, R21 ;  /* 0x0000001500157308 */ /* 0x000ee20000002400 */
[----:B------:R-:W-:-:S07]  /*22830*/  IADD3 R60, -R8, R59, R9 ;  /* 0x0000003b083c7210 */ /* 0x000fce0007ffe109 */
        /* <DEDUP_REMOVED lines=46> */
[----:B------:R-:W-:-:S02]  /*22b20*/  IMAD.IADD R62, R60, 0x1, R11 ;  /* 0x000000013c3e7824 */ /* 0x000fc400078e020b */
[----:B------:R-:W-:Y:S02]  /*22b30*/  IMAD.IADD R61, R60, 0x1, R61 ;  /* 0x000000013c3d7824 */ /* 0x000fe400078e023d */
[----:B------:R-:W-:Y:S02]  /*22b40*/  IMAD R63, R0, -0x60, R12 ;  /* 0xffffffa0003f7824 */ /* 0x000fe400078e020c */
[----:B------:R-:W-:Y:S02]  /*22b50*/  VIADD R66, R59, 0xffffffff ;  /* 0xffffffff3b427836 */ /* 0x000fe40000000000 */
        /* <DEDUP_REMOVED lines=13> */
.L_x_4041:
[----:B------:R-:W-:-:S13]  /*22c30*/  ISETP.NE.AND P0, PT, R13, 0x1, PT ;  /* 0x000000010d00780c */ /* 0x000fda0003f05270 */
[----:B------:R-:W-:-:S05]  /*22c40*/  @P0 IMAD.HI.U32 R60, R10, R14, RZ ;  /* 0x0000000e0a3c0227 */ /* 0x000fca00078e00ff */
[----:B------:R-:W-:-:S07]  /*22c50*/  @P0 SHF.R.U32.HI R10, RZ, R15, R60 ;  /* 0x0000000fff0a0219 */ /* 0x000fce000001163c */
.L_x_4042:
[----:B------:R-:W-:Y:S05]  /*22c60*/  BSYNC B1 ;  /* 0x0000000000017941 */ /* 0x000fea0003800000 */
.L_x_4040:
[----:B------:R-:W-:-:S05]  /*22c70*/  IMAD R10, R10, R13, R66 ;  /* 0x0000000d0a0a7224 */ /* 0x000fca00078e0242 */
[----:B------:R-:W-:Y:S02]  /*22c80*/  VIMNMX R59, R59, R10, !PT ;  /* 0x0000000a3b3b7248 */ /* 0x000fe40007fe0100 */
[----:B------:R-:W-:-:S07]  /*22c90*/  VIADDMNMX R12, R10, R13, R12, PT ;  /* 0x0000000d0a0c7246 */ /* 0x000fce000380010c */
.L_x_4039:
[----:B------:R-:W-:Y:S05]  /*22ca0*/  BSYNC B0 ;  /* 0x0000000000007941 */ /* 0x000fea0003800000 */
.L_x_4038:
[C---:B------:R-:W-:Y:S01]  /*22cb0*/  ISETP.GE.AND P0, PT, R63.reuse, 0x2, PT ;  /* 0x000000023f00780c */ /* 0x040fe20003f06270 */
[----:B------:R-:W1:Y:S01]  /*22cc0*/  SHFL.IDX PT, R6, R6, 0x1, 0x1c1f ;  /* 0x003c1f0006067f89 */ /* 0x000e6200000e0000 */
        /* <DEDUP_REMOVED lines=12> */
[----:B------:R-:W-:Y:S01]  /*22d90*/  ISETP.GE.AND P2, PT, R63, 0x11, PT ;  /* 0x000000113f00780c */ /* 0x000fe20003f46270 */
[----:B-1----:R-:W-:Y:S01]  /*22da0*/  IMAD.IADD R64, R61, 0x1, R6 ;  /* 0x000000013d407824 */ /* 0x002fe200078e0206 */
[----:B0-----:R-:W-:Y:S02]  /*22db0*/  FSEL R75, R75, -INF , !P0 ;  /* 0xff8000004b4b7808 */ /* 0x001fe40004000000 */
        /* <DEDUP_REMOVED lines=94> */
[----:B------:R-:W-:Y:S02]  /*233a0*/  FSEL R65, R5, -INF , !P6 ;  /* 0xff80000005417808 */ /* 0x000fe40007000000 */
[----:B------:R-:W-:-:S04]  /*233b0*/  ISETP.GE.AND P6, PT, R63, 0x5a, PT ;  /* 0x0000005a3f00780c */ /* 0x000fc80003fc6270 */
[----:B------:R-:W-:Y:S02]  /*233c0*/  P2R R90, PR, RZ, 0x40 ;  /* 0x00000040ff5a7803 */ /* 0x000fe40000000000 */
[----:B------:R-:W-:-:S04]  /*233d0*/  ISETP.GT.AND P6, PT, R59, 0x59, !P6 ;  /* 0x000000593b00780c */ /* 0x000fc800077c4270 */
[----:B------:R-:W-:Y:S01]  /*233e0*/  ISETP.LT.OR P6, PT, R12, 0x5a, P6 ;  /* 0x0000005a0c00780c */ /* 0x000fe200037c1670 */
[----:B------:R-:W-:-:S03]  /*233f0*/  IMAD.IADD R12, R62, 0x1, R6 ;  /* 0x000000013e0c7824 */ /* 0x000fc600078e0206 */
        /* <DEDUP_REMOVED lines=13> */
.L_x_4046:
[----:B------:R-:W-:-:S13]  /*234d0*/  ISETP.NE.AND P6, PT, R13, 0x1, PT ;  /* 0x000000010d00780c */ /* 0x000fda0003fc5270 */
[----:B------:R-:W-:-:S05]  /*234e0*/  @P6 IMAD.HI.U32 R14, R8, R14, RZ ;  /* 0x0000000e080e6227 */ /* 0x000fca00078e00ff */
[----:B------:R-:W-:-:S07]  /*234f0*/  @P6 SHF.R.U32.HI R8, RZ, R15, R14 ;  /* 0x0000000fff086219 */ /* 0x000fce000001160e */
.L_x_4047:
[----:B------:R-:W-:Y:S05]  /*23500*/  BSYNC B1 ;  /* 0x0000000000017941 */ /* 0x000fea0003800000 */
.L_x_4045:
[----:B------:R-:W-:-:S05]  /*23510*/  IMAD R7, R8, R13, R66 ;  /* 0x0000000d08077224 */ /* 0x000fca00078e0242 */
[----:B------:R-:W-:Y:S02]  /*23520*/  VIADDMNMX R12, R7, R13, R12, PT ;  /* 0x0000000d070c7246 */ /* 0x000fe4000380010c */
[----:B------:R-:W-:-:S07]  /*23530*/  VIMNMX R64, R64, R7, !PT ;  /* 0x0000000740407248 */ /* 0x000fce0007fe0100 */
.L_x_4044:
[----:B------:R-:W-:Y:S05]  /*23540*/  BSYNC B0 ;  /* 0x0000000000007941 */ /* 0x000fea0003800000 */
.L_x_4043:
[----:B------:R-:W2:Y:S01]  /*23550*/  LD.E.64 R6, desc[UR44][R16.64+0x210] ;  /* 0x0002102c10067980 */ /* 0x000ea2000c101b00 */
        /* <DEDUP_REMOVED lines=74> */
[----:B------:R-:W-:Y:S02]  /*23a00*/  ISETP.GT.AND P1, PT, R64, 0x49, !P1 ;  /* 0x000000494000780c */ /* 0x000fe40004f24270 */
        /* <DEDUP_REMOVED lines=39> */
[----:B------:R-:W-:-:S04]  /*23c80*/  FMNMX.FTZ R9, R25, R8, !PT ;  /* 0x0000000819097209 */ /* 0x000fc80007810000 */
[----:B------:R-:W-:-:S04]  /*23c90*/  FMNMX.FTZ R9, R38, R9, !PT ;  /* 0x0000000926097209 */ /* 0x000fc80007810000 */
[----:B------:R-:W-:Y:S02]  /*23ca0*/  FMNMX.FTZ R9, R18, R9, !PT ;  /* 0x0000000912097209 */ /* 0x000fe40007810000 */
[----:B------:R-:W-:Y:S02]  /*23cb0*/  ISETP.LT.OR P0, PT, R12, 0x49, P0 ;  /* 0x000000490c00780c */ /* 0x000fe40000701670 */
[----:B------:R-:W-:Y:S02]  /*23cc0*/  FMNMX.FTZ R8, R42, R9, !PT ;  /* 0x000000092a087209 */ /* 0x000fe40007810000 */
[----:B0-----:R-:W-:Y:S02]  /*23cd0*/  FMNMX.FTZ R32, R19, R32, !PT ;  /* 0x0000002013207209 */ /* 0x001fe40007810000 */
[----:B------:R-:W-:Y:S02]  /*23ce0*/  ISETP.LT.OR P1, PT, R12, 0x4a, P1 ;  /* 0x0000004a0c00780c */ /* 0x000fe40000f21670 */
[----:B------:R-:W-:Y:S01]  /*23cf0*/  FSEL R40, R40, -INF , !P0 ;  /* 0xff80000028287808 */ /* 0x000fe20004000000 */
[----:B------:R-:W0:Y:S01]  /*23d00*/  SHFL.BFLY PT, R29, R32, 0x1, 0x1f ;  /* 0x0c201f00201d7f89 */ /* 0x000e2200000e0000 */
[----:B------:R-:W-:-:S02]  /*23d10*/  FMNMX.FTZ R9, R41, R8, !PT ;  /* 0x0000000829097209 */ /* 0x000fc40007810000 */
[----:B------:R-:W-:Y:S02]  /*23d20*/  ISETP.LT.OR P2, PT, R12, 0x51, P2 ;  /* 0x000000510c00780c */ /* 0x000fe40001741670 */
[----:B------:R-:W-:Y:S02]  /*23d30*/  FSEL R39, R39, -INF , !P1 ;  /* 0xff80000027277808 */ /* 0x000fe40004800000 */
[----:B------:R-:W-:Y:S02]  /*23d40*/  FMNMX.FTZ R8, R40, R9, !PT ;  /* 0x0000000928087209 */ /* 0x000fe40007810000 */
[----:B------:R-:W-:Y:S02]  /*23d50*/  ISETP.GT.AND P4, PT, R64, 0x58, !P4 ;  /* 0x000000584000780c */ /* 0x000fe40006784270 */
[----:B------:R-:W-:Y:S02]  /*23d60*/  ISETP.LT.OR P3, PT, R12, 0x52, P3 ;  /* 0x000000520c00780c */ /* 0x000fe40001f61670 */
[----:B------:R-:W-:-:S02]  /*23d70*/  FSEL R47, R47, -INF , !P2 ;  /* 0xff8000002f2f7808 */ /* 0x000fc40005000000 */
[----:B------:R-:W-:Y:S02]  /*23d80*/  FMNMX.FTZ R8, R39, R8, !PT ;  /* 0x0000000827087209 */ /* 0x000fe40007810000 */
[----:B------:R-:W-:Y:S02]  /*23d90*/  ISETP.GT.AND P0, PT, R64, 0x59, !P6 ;  /* 0x000000594000780c */ /* 0x000fe40007704270 */
[----:B------:R-:W-:Y:S02]  /*23da0*/  ISETP.LT.OR P4, PT, R12, 0x59, P4 ;  /* 0x000000590c00780c */ /* 0x000fe40002781670 */
[----:B------:R-:W-:Y:S02]  /*23db0*/  FSEL R48, R48, -INF , !P3 ;  /* 0xff80000030307808 */ /* 0x000fe40005800000 */
[----:B------:R-:W-:Y:S01]  /*23dc0*/  FMNMX.FTZ R9, R47, R8, !PT ;  /* 0x000000082f097209 */ /* 0x000fe20007810000 */
[----:B------:R-:W-:Y:S01]  /*23dd0*/  UIADD3 UR4, UP0, UR37, 0x210, URZ ;  /* 0x0000021025047890 */ /* 0x000fe2000ff1e03f */
[----:B------:R-:W-:-:S02]  /*23de0*/  ISETP.LT.OR P0, PT, R12, 0x5a, P0 ;  /* 0x0000005a0c00780c */ /* 0x000fc40000701670 */
[----:B------:R-:W-:Y:S02]  /*23df0*/  FSEL R56, R56, -INF , !P4 ;  /* 0xff80000038387808 */ /* 0x000fe40006000000 */
[----:B------:R-:W-:Y:S01]  /*23e00*/  FMNMX.FTZ R9, R48, R9, !PT ;  /* 0x0000000930097209 */ /* 0x000fe20007810000 */
[----:B------:R-:W-:Y:S02]  /*23e10*/  ULOP3.LUT UR4, UR4, 0x4, URZ, 0xfc, !UPT ;  /* 0x0000000404047892 */ /* 0x000fe4000f8efc3f */
[----:B------:R-:W-:Y:S01]  /*23e20*/  UIADD3.X UR5, URZ, UR36, URZ, UP0, !UPT ;  /* 0x000000243f057290 */ /* 0x000fe200087fe43f */
[----:B------:R-:W-:Y:S02]  /*23e30*/  FSEL R64, R20, -INF , !P0 ;  /* 0xff80000014407808 */ /* 0x000fe40004000000 */
[----:B------:R-:W-:Y:S01]  /*23e40*/  FMNMX.FTZ R15, R56, R9, !PT ;  /* 0x00000009380f7209 */ /* 0x000fe20007810000 */
[----:B------:R-:W-:Y:S01]  /*23e50*/  IMAD.U32 R8, RZ, RZ, UR4 ;  /* 0x00000004ff087e24 */ /* 0x000fe2000f8e00ff */
[----:B0-----:R-:W-:Y:S01]  /*23e60*/  FMNMX.FTZ R29, R32, R29, !PT ;  /* 0x0000001d201d7209 */ /* 0x001fe20007810000 */
[----:B------:R-:W-:Y:S01]  /*23e70*/  IMAD.U32 R9, RZ, RZ, UR5 ;  /* 0x00000005ff097e24 */ /* 0x000fe2000f8e00ff */
[----:B------:R-:W-:Y:S01]  /*23e80*/  FMNMX.FTZ R15, R64, R15, !PT ;  /* 0x0000000f400f7209 */ /* 0x000fe20007810000 */
        /* <DEDUP_REMOVED lines=14> */
[----:B------:R-:W-:-:S04]  /*23f70*/  FSETP.NEU.FTZ.AND P1, PT, R20, -INF , PT ;  /* 0xff8000001400780b */ /* 0x000fc80003f3d000 */
[----:B------:R-:W-:-:S05]  /*23f80*/  FSEL R32, R20, RZ, P1 ;  /* 0x000000ff14207208 */ /* 0x000fca0000800000 */
[----:B------:R-:W-:Y:S01]  /*23f90*/  FADD.FTZ R32, R7, -R32 ;  /* 0x8000002007207221 */ /* 0x000fe20000010000 */
[----:B------:R-:W-:-:S04]  /*23fa0*/  UIADD3 UR4, UP0, UR37, 0x240, URZ ;  /* 0x0000024025047890 */ /* 0x000fc8000ff1e03f */
[----:B------:R-:W-:Y:S02]  /*23fb0*/  ULOP3.LUT UR6, UR4, 0x4, URZ, 0xfc, !UPT ;  /* 0x0000000404067892 */ /* 0x000fe4000f8efc3f */
[----:B------:R-:W-:Y:S01]  /*23fc0*/  UIADD3.X UR5, URZ, UR36, URZ, UP0, !UPT ;  /* 0x000000243f057290 */ /* 0x000fe200087fe43f */
[C---:B--2---:R-:W-:Y:S01]  /*23fd0*/  FSETP.NEU.FTZ.AND P0, PT, R70.reuse, -INF , PT ;  /* 0xff8000004600780b */ /* 0x044fe20003f1d000 */
[----:B---3--:R-:W-:-:S05]  /*23fe0*/  FMUL.FTZ R7, R70, R67 ;  /* 0x0000004346077220 */ /* 0x008fca0000410000 */
[----:B0-----:R-:W-:Y:S01]  /*23ff0*/  FSEL R8, R7, RZ, P0 ;  /* 0x000000ff07087208 */ /* 0x001fe20000000000 */
[----:B------:R-:W-:-:S04]  /*24000*/  FMUL.FTZ R7, R20, R67 ;  /* 0x0000004314077220 */ /* 0x000fc80000410000 */
[-CC-:B------:R-:W-:Y:S01]  /*24010*/  FFMA.FTZ R20, R5, R67.reuse, -R8.reuse ;  /* 0x0000004305147223 */ /* 0x180fe20000010808 */
        /* <DEDUP_REMOVED lines=24> */
[----:B------:R-:W-:Y:S01]  /*241a0*/  FSEL R8, R7, RZ, P1 ;  /* 0x000000ff07087208 */ /* 0x000fe20000800000 */
[----:B------:R-:W-:Y:S01]  /*241b0*/  FADD.FTZ R6, R6, -R5 ;  /* 0x8000000506067221 */ /* 0x000fe20000010000 */
[----:B------:R-:W-:-:S03]  /*241c0*/  FMUL.FTZ R12, R67, R32 ;  /* 0x00000020430c7220 */ /* 0x000fc60000410000 */
[-CC-:B------:R-:W-:Y:S01]  /*241d0*/  FFMA.FTZ R36, R14, R67.reuse, -R8.reuse ;  /* 0x000000430e247223 */ /* 0x180fe20000010808 */
[-C--:B------:R-:W-:Y:S01]  /*241e0*/  FMUL.FTZ R6, R6, R67.reuse ;  /* 0x0000004306067220 */ /* 0x080fe20000410000 */
        /* <DEDUP_REMOVED lines=119> */
[C---:B------:R-:W-:Y:S01]  /*24960*/  FMUL.FTZ R25, R7.reuse, R66 ;  /* 0x0000004207197220 */ /* 0x040fe20000410000 */
[----:B------:R-:W-:Y:S02]  /*24970*/  IMAD.U32 R10, RZ, RZ, UR6 ;  /* 0x00000006ff0a7e24 */ /* 0x000fe4000f8e00ff */
[----:B---3--:R-:W-:Y:S02]  /*24980*/  FADD.FTZ R9, R20, R9 ;  /* 0x0000000914097221 */ /* 0x008fe40000010000 */
[----:B------:R-:W-:Y:S01]  /*24990*/  ST.E desc[UR44][R16.64+0x240], R25 ;  /* 0x0002401910007985 */ /* 0x000fe2000c10192c */
[----:B------:R-:W-:Y:S01]  /*249a0*/  FADD.FTZ R13, R18, R11 ;  /* 0x0000000b120d7221 */ /* 0x000fe20000010000 */
[----:B------:R-:W-:Y:S02]  /*249b0*/  IMAD.U32 R11, RZ, RZ, UR5 ;  /* 0x00000005ff0b7e24 */ /* 0x000fe4000f8e00ff */
        /* <DEDUP_REMOVED lines=8> */
[----:B------:R-:W4:Y:S04]  /*24a40*/  LD.E R146, desc[UR44][R16.64+0x260] ;  /* 0x0002602c10927980 */ /* 0x000f28000c101900 */
        /* <DEDUP_REMOVED lines=64> */
[C---:B----4-:R-:W-:Y:S01]  /*24e50*/  FMUL.FTZ R25, R7.reuse, R146 ;  /* 0x0000009207197220 */ /* 0x050fe20000410000 */
[C---:B-1----:R-:W-:Y:S01]  /*24e60*/  FMUL.FTZ R27, R7.reuse, R144 ;  /* 0x00000090071b7220 */ /* 0x042fe20000410000 */
        /* <DEDUP_REMOVED lines=111> */
[----:B------:R1:W-:Y:S04]  /*25560*/  ST.E desc[UR44][R16.64+0x3f4], R27 ;  /* 0x0003f41b10007985 */ /* 0x0003e8000c10192c */
[----:B------:R-:W-:Y:S04]  /*25570*/  ST.E desc[UR44][R16.64+0x400], R41 ;  /* 0x0004002910007985 */ /* 0x000fe8000c10192c */
[----:B------:R-:W-:Y:S04]  /*25580*/  ST.E desc[UR44][R16.64+0x404], R43 ;  /* 0x0004042b10007985 */ /* 0x000fe8000c10192c */
[----:B------:R-:W-:Y:S04]  /*25590*/  ST.E desc[UR44][R16.64+0x410], R39 ;  /* 0x0004102710007985 */ /* 0x000fe8000c10192c */
[----:B------:R-:W-:Y:S04]  /*255a0*/  ST.E desc[UR44][R16.64+0x414], R13 ;  /* 0x0004140d10007985 */ /* 0x000fe8000c10192c */
[----:B------:R-:W-:Y:S04]  /*255b0*/  ST.E desc[UR44][R16.64+0x420], R45 ;  /* 0x0004202d10007985 */ /* 0x000fe8000c10192c */
[----:B------:R2:W-:Y:S04]  /*255c0*/  ST.E desc[UR44][R16.64+0x424], R47 ;  /* 0x0004242f10007985 */ /* 0x0005e8000c10192c */
[----:B------:R3:W-:Y:S04]  /*255d0*/  ST.E desc[UR44][R16.64+0x430], R49 ;  /* 0x0004303110007985 */ /* 0x0007e8000c10192c */
        /* <DEDUP_REMOVED lines=155> */
[C---:B0-----:R-:W-:Y:S01]  /*25f90*/  FMUL.FTZ R43, R12.reuse, R26 ;  /* 0x0000001a0c2b7220 */ /* 0x041fe20000410000 */
        /* <DEDUP_REMOVED lines=1273> */
[----:B--2---:R-:W-:Y:S04]  /*2af30*/  ST.E desc[UR44][R8.64], R19 ;  /* 0x0000001308007985 */ /* 0x004fe8000c10192c */
[----:B------:R-:W2:Y:S04]  /*2af40*/  LD.E R21, desc[UR44][R6.64] ;  /* 0x0000002c06157980 */ /* 0x000ea8000c101900 */
[----:B--2---:R1:W-:Y:S04]  /*2af50*/  ST.E desc[UR44][R6.64], R21 ;  /* 0x0000001506007985 */ /* 0x0043e8000c10192c */
[----:B0-----:R-:W2:Y:S04]  /*2af60*/  LD.E R4, desc[UR44][R16.64+0x250] ;  /* 0x0002502c10047980 */ /* 0x001ea8000c101900 */
[----:B------:R-:W3:Y:S04]  /*2af70*/  LD.E R5, desc[UR44][R16.64+0x254] ;  /* 0x0002542c10057980 */ /* 0x000ee8000c101900 */
[----:B-1----:R-:W4:Y:S04]  /*2af80*/  LD.E R6, desc[UR44][R16.64+0x258] ;  /* 0x0002582c10067980 */ /* 0x002f28000c101900 */
        /* <DEDUP_REMOVED lines=121> */
[----:B--2---:R-:W-:Y:S04]  /*2b720*/  ST.E desc[UR44][R16.64+0x250], R4 ;  /* 0x0002500410007985 */ /* 0x004fe8000c10192c */
[----:B---3--:R-:W-:Y:S04]  /*2b730*/  ST.E desc[UR44][R16.64+0x254], R5 ;  /* 0x0002540510007985 */ /* 0x008fe8000c10192c */
[----:B----4-:R-:W-:Y:S04]  /*2b740*/  ST.E desc[UR44][R16.64+0x258], R6 ;  /* 0x0002580610007985 */ /* 0x010fe8000c10192c */
        /* <DEDUP_REMOVED lines=121> */
[----:B0-----:R-:W2:Y:S04]  /*2bee0*/  LDL.64 R6, [R1+0x198] ;  /* 0x0001980001067983 */ /* 0x001ea80000100a00 */
[----:B------:R1:W5:Y:S04]  /*2bef0*/  LD.E R4, desc[UR44][R2.64] ;  /* 0x0000002c02047980 */ /* 0x000368000c101900 */
[----:B--2---:R-:W2:Y:S01]  /*2bf00*/  LD.E R5, desc[UR44][R6.64] ;  /* 0x0000002c06057980 */ /* 0x004ea2000c101900 */
[----:B------:R-:W-:Y:S01]  /*2bf10*/  BSSY B0, `(.L_x_4048) ;  /* 0x0000005000007945 */ /* 0x000fe20003800000 */
[----:B--2---:R-:W-:-:S04]  /*2bf20*/  LOP3.LUT R5, R5, 0x1, RZ, 0xfc, !PT ;  /* 0x0000000105057812 */ /* 0x004fc800078efcff */
[----:B------:R-:W-:-:S13]  /*2bf30*/  ISETP.NE.AND P0, PT, R5, 0x3, PT ;  /* 0x000000030500780c */ /* 0x000fda0003f05270 */
[----:B-1----:R-:W-:Y:S05]  /*2bf40*/  @!P0 BRA `(.L_x_4049) ;  /* 0x0000000000048947 */ /* 0x002fea0003800000 */
[----:B------:R-:W-:Y:S01]  /*2bf50*/  BPT.TRAP 0x1 ;  /* 0x000000040000795c */ /* 0x000fe20000300000 */
.L_x_4049:
[----:B------:R-:W-:Y:S05]  /*2bf60*/  BSYNC B0 ;  /* 0x0000000000007941 */ /* 0x000fea0003800000 */
.L_x_4048:
        /* <DEDUP_REMOVED lines=9> */
.L_x_4021:
[----:B------:R-:W3:Y:S01]  /*2c000*/  LDL R7, [R1+0x220] ;  /* 0x0002200001077983 */ /* 0x000ee20000100800 */
[----:B------:R-:W-:Y:S05]  /*2c010*/  WARPSYNC.ALL ;  /* 0x0000000000007948 */ /* 0x000fea0003800000 */
[----:B-1----:R-:W4:Y:S04]  /*2c020*/  LDL R5, [R1+0x224] ;  /* 0x0002240001057983 */ /* 0x002f280000100800 */
[----:B------:R-:W5:Y:S04]  /*2c030*/  LDL.64 R18, [R1+0x240] ;  /* 0x0002400001127983 */ /* 0x000f680000100a00 */
[----:B------:R-:W5:Y:S04]  /*2c040*/  LDL.64 R20, [R1+0x250] ;  /* 0x0002500001147983 */ /* 0x000f680000100a00 */
[----:B------:R-:W5:Y:S04]  /*2c050*/  LDL.64 R14, [R1+0x260] ;  /* 0x00026000010e7983 */ /* 0x000f680000100a00 */
[----:B------:R-:W5:Y:S04]  /*2c060*/  LDL.64 R12, [R1+0x270] ;  /* 0x00027000010c7983 */ /* 0x000f680000100a00 */
[----:B------:R-:W5:Y:S04]  /*2c070*/  LDL.64 R10, [R1+0x280] ;  /* 0x00028000010a7983 */ /* 0x000f680000100a00 */
[----:B------:R-:W5:Y:S04]  /*2c080*/  LDL.64 R8, [R1+0x290] ;  /* 0x0002900001087983 */ /* 0x000f680000100a00 */
[----:B------:R-:W5:Y:S01]  /*2c090*/  LDL R121, [R1+0x1f8] ;  /* 0x0001f80001797983 */ /* 0x000f620000100800 */
[----:B------:R-:W-:-:S03]  /*2c0a0*/  IMAD.MOV.U32 R116, RZ, RZ, RZ ;  /* 0x000000ffff747224 */ /* 0x000fc600078e00ff */
[----:B------:R-:W5:Y:S01]  /*2c0b0*/  LDL.64 R104, [R1+0x320] ;  /* 0x0003200001687983 */ /* 0x000f620000100a00 */
[----:B------:R-:W-:Y:S02]  /*2c0c0*/  IMAD.MOV.U32 R117, RZ, RZ, -0x800000 ;  /* 0xff800000ff757424 */ /* 0x000fe400078e00ff */
[----:B------:R-:W-:Y:S01]  /*2c0d0*/  IMAD.MOV.U32 R118, RZ, RZ, -0x800000 ;  /* 0xff800000ff767424 */ /* 0x000fe200078e00ff */
[----:B------:R-:W5:Y:S04]  /*2c0e0*/  LDL.64 R114, [R1+0x2d0] ;  /* 0x0002d00001727983 */ /* 0x000f680000100a00 */
        /* <DEDUP_REMOVED lines=40> */
[----:B------:R-:W5:Y:S04]  /*2c370*/  LDL R122, [R1+0x200] ;  /* 0x00020000017a7983 */ /* 0x000f680000100800 */
[----:B------:R-:W5:Y:S04]  /*2c380*/  LDL R119, [R1+0x204] ;  /* 0x0002040001777983 */ /* 0x000f680000100800 */
[----:B---3--:R-:W0:Y:S02]  /*2c390*/  SHFL.BFLY PT, R0, R7, 0x2, 0x1f ;  /* 0x0c401f0007007f89 */ /* 0x008e2400000e0000 */
[----:B0-----:R-:W-:-:S02]  /*2c3a0*/  FADD.FTZ R2, R7, R0 ;  /* 0x0000000007027221 */ /* 0x001fc40000010000 */
[----:B------:R-:W3:Y:S04]  /*2c3b0*/  LDL.64 R6, [R1+0x2c0] ;  /* 0x0002c00001067983 */ /* 0x000ee80000100a00 */
[----:B------:R-:W2:Y:S02]  /*2c3c0*/  SHFL.BFLY PT, R3, R2, 0x1, 0x1f ;  /* 0x0c201f0002037f89 */ /* 0x000ea400000e0000 */
[----:B--2---:R-:W-:-:S05]  /*2c3d0*/  FADD.FTZ R4, R2, R3 ;  /* 0x0000000302047221 */ /* 0x004fca0000010000 */
[----:B------:R-:W-:Y:S04]  /*2c3e0*/  STL [R1+0x220], R4 ;  /* 0x0002200401007387 */ /* 0x000fe80000100800 */
[----:B------:R-:W2:Y:S04]  /*2c3f0*/  LDL R30, [R1+0x220] ;  /* 0x00022000011e7983 */ /* 0x000ea80000100800 */
[----:B----4-:R-:W0:Y:S02]  /*2c400*/  SHFL.BFLY PT, R0, R5, 0x2, 0x1f ;  /* 0x0c401f0005007f89 */ /* 0x010e2400000e0000 */
[----:B0-----:R-:W-:-:S02]  /*2c410*/  FADD.FTZ R3, R0, R5 ;  /* 0x0000000500037221 */ /* 0x001fc40000010000 */
[----:B------:R-:W4:Y:S04]  /*2c420*/  LDL.64 R4, [R1+0x2b0] ;  /* 0x0002b00001047983 */ /* 0x000f280000100a00 */
[----:B------:R-:W0:Y:S02]  /*2c430*/  SHFL.BFLY PT, R0, R3, 0x1, 0x1f ;  /* 0x0c201f0003007f89 */ /* 0x000e2400000e0000 */
[----:B0-----:R-:W-:Y:S02]  /*2c440*/  FADD.FTZ R0, R3, R0 ;  /* 0x0000000003007221 */ /* 0x001fe40000010000 */
[----:B------:R-:W3:Y:S03]  /*2c450*/  LDL.64 R2, [R1+0x2a0] ;  /* 0x0002a00001027983 */ /* 0x000ee60000100a00 */
[----:B------:R-:W-:-:S13]  /*2c460*/  FSETP.NE.FTZ.AND P1, PT, R0, RZ, PT ;  /* 0x000000ff0000720b */ /* 0x000fda0003f35000 */
[----:B------:R-:W4:Y:S04]  /*2c470*/  @P1 LDL R28, [R1+0x230] ;  /* 0x00023000011c1983 */ /* 0x000f280000100800 */
[----:B------:R-:W4:Y:S01]  /*2c480*/  @P1 LDL R29, [R1+0x214] ;  /* 0x00021400011d1983 */ /* 0x000f220000100800 */
[----:B--2---:R-:W-:-:S13]  /*2c490*/  FSETP.NE.FTZ.AND P0, PT, R30, RZ, PT ;  /* 0x000000ff1e00720b */ /* 0x004fda0003f15000 */
[----:B------:R-:W2:Y:S04]  /*2c4a0*/  @P0 LDL R24, [R1+0x230] ;  /* 0x0002300001180983 */ /* 0x000ea80000100800 */
[----:B------:R-:W2:Y:S01]  /*2c4b0*/  @P0 LDL R25, [R1+0x210] ;  /* 0x0002100001190983 */ /* 0x000ea20000100800 */
[----:B------:R-:W0:Y:S08]  /*2c4c0*/  @P1 MUFU.LG2 R27, R0 ;  /* 0x00000000001b1308 */ /* 0x000e300000000c00 */
[----:B------:R-:W1:Y:S08]  /*2c4d0*/  @P0 MUFU.LG2 R26, R30 ;  /* 0x0000001e001a0308 */ /* 0x000e700000000c00 */
[----:B------:R-:W1:Y:S01]  /*2c4e0*/  @P0 MUFU.RCP R116, R30 ;  /* 0x0000001e00740308 */ /* 0x000e620000001000 */
[----:B0-----:R-:W-:Y:S01]  /*2c4f0*/  @P1 FMUL.FTZ R31, R27, 0.69314718246459960938 ;  /* 0x3f3172181b1f1820 */ /* 0x001fe20000410000 */
[----:B-----5:R-:W-:-:S02]  /*2c500*/  VIADD R121, R121, 0x1 ;  /* 0x0000000179797836 */ /* 0x020fc40000000000 */
[----:B-1----:R-:W-:Y:S01]  /*2c510*/  @P0 FMUL.FTZ R27, R26, 0.69314718246459960938 ;  /* 0x3f3172181a1b0820 */ /* 0x002fe20000410000 */
        /* <DEDUP_REMOVED lines=14> */
[-C--:B----4-:R-:W-:Y:S01]  /*2c600*/  FMUL.FTZ R5, R5, R116.reuse ;  /* 0x0000007405057220 */ /* 0x090fe20000410000 */
[-C--:B------:R-:W-:Y:S01]  /*2c610*/  FMUL.FTZ R4, R4, R116.reuse ;  /* 0x0000007404047220 */ /* 0x080fe20000410000 */
[-C--:B------:R-:W-:Y:S01]  /*2c620*/  FMUL.FTZ R7, R7, R116.reuse ;  /* 0x0000007407077220 */ /* 0x080fe20000410000 */
[----:B------:R-:W-:Y:S01]  /*2c630*/  FMUL.FTZ R6, R6, R116 ;  /* 0x0000007406067220 */ /* 0x000fe20000410000 */
[----:B------:R-:W-:Y:S01]  /*2c640*/  STL.64 [R1+0x240], R18 ;  /* 0x0002401201007387 */ /* 0x000fe20000100a00 */
[----:B------:R-:W-:-:S03]  /*2c650*/  @P1 FMUL.FTZ R28, R28, 0.69314718246459960938 ;  /* 0x3f3172181c1c1820 */ /* 0x000fc60000410000 */
[----:B------:R-:W-:Y:S01]  /*2c660*/  STL.64 [R1+0x250], R20 ;  /* 0x0002501401007387 */ /* 0x000fe20000100a00 */
[----:B------:R-:W-:-:S03]  /*2c670*/  @P1 FFMA.FTZ R118, R28, R29, R31 ;  /* 0x0000001d1c761223 */ /* 0x000fc6000001001f */
[----:B------:R-:W-:Y:S04]  /*2c680*/  STL.64 [R1+0x260], R14 ;  /* 0x0002600e01007387 */ /* 0x000fe80000100a00 */
[----:B------:R0:W-:Y:S04]  /*2c690*/  STL.64 [R1+0x270], R12 ;  /* 0x0002700c01007387 */ /* 0x0001e80000100a00 */
[----:B------:R-:W-:Y:S04]  /*2c6a0*/  STL.64 [R1+0x280], R10 ;  /* 0x0002800a01007387 */ /* 0x000fe80000100a00 */
[----:B------:R1:W-:Y:S04]  /*2c6b0*/  STL.64 [R1+0x290], R8 ;  /* 0x0002900801007387 */ /* 0x0003e80000100a00 */
[----:B------:R-:W-:Y:S04]  /*2c6c0*/  STL.64 [R1+0x2a0], R2 ;  /* 0x0002a00201007387 */ /* 0x000fe80000100a00 */
[----:B------:R3:W-:Y:S04]  /*2c6d0*/  STL.64 [R1+0x2b0], R4 ;  /* 0x0002b00401007387 */ /* 0x0007e80000100a00 */
[----:B------:R4:W-:Y:S04]  /*2c6e0*/  STL.64 [R1+0x2c0], R6 ;  /* 0x0002c00601007387 */ /* 0x0009e80000100a00 */
[----:B------:R-:W5:Y:S04]  /*2c6f0*/  LDL.64 R30, [R1+0x388] ;  /* 0x00038800011e7983 */ /* 0x000f680000100a00 */
[----:B------:R-:W5:Y:S04]  /*2c700*/  LDL.64 R28, [R1+0x398] ;  /* 0x00039800011c7983 */ /* 0x000f680000100a00 */
[----:B0-----:R-:W5:Y:S04]  /*2c710*/  LDL.64 R12, [R1+0x3a8] ;  /* 0x0003a800010c7983 */ /* 0x001f680000100a00 */
[----:B------:R-:W5:Y:S04]  /*2c720*/  LDL.64 R20, [R1+0x3c8] ;  /* 0x0003c80001147983 */ /* 0x000f680000100a00 */
[----:B------:R-:W5:Y:S04]  /*2c730*/  LDL.64 R18, [R1+0x3d8] ;  /* 0x0003d80001127983 */ /* 0x000f680000100a00 */
[----:B------:R-:W5:Y:S04]  /*2c740*/  LDL.64 R14, [R1+0x3e8] ;  /* 0x0003e800010e7983 */ /* 0x000f680000100a00 */
[----:B-1----:R-:W5:Y:S04]  /*2c750*/  LDL.64 R8, [R1+0x3f8] ;  /* 0x0003f80001087983 */ /* 0x002f680000100a00 */
[----:B---3--:R-:W3:Y:S04]  /*2c760*/  LDL.64 R4, [R1+0x408] ;  /* 0x0004080001047983 */ /* 0x008ee80000100a00 */
[----:B------:R-:W3:Y:S04]  /*2c770*/  LDL.64 R10, [R1+0x418] ;  /* 0x00041800010a7983 */ /* 0x000ee80000100a00 */
[----:B------:R-:W3:Y:S04]  /*2c780*/  LDL.64 R2, [R1+0x428] ;  /* 0x0004280001027983 */ /* 0x000ee80000100a00 */
[----:B----4-:R-:W4:Y:S01]  /*2c790*/  LDL.64 R6, [R1+0x438] ;  /* 0x0004380001067983 */ /* 0x010f220000100a00 */
[----:B--2---:R-:W-:-:S04]  /*2c7a0*/  @P0 FMUL.FTZ R24, R24, 0.69314718246459960938 ;  /* 0x3f31721818180820 */ /* 0x004fc80000410000 */
[----:B------:R-:W-:Y:S02]  /*2c7b0*/  @P0 FFMA.FTZ R117, R24, R25, R27 ;  /* 0x0000001918750223 */ /* 0x000fe4000001001b */
[----:B------:R-:W2:Y:S04]  /*2c7c0*/  LDL.64 R26, [R1+0x358] ;  /* 0x00035800011a7983 */ /* 0x000ea80000100a00 */
[----:B------:R-:W2:Y:S01]  /*2c7d0*/  LDL.64 R24, [R1+0x3b8] ;  /* 0x0003b80001187983 */ /* 0x000ea20000100a00 */
[----:B------:R-:W-:-:S13]  /*2c7e0*/  ISETP.NE.AND P0, PT, R121, 0x2, PT ;  /* 0x000000027900780c */ /* 0x000fda0003f05270 */
[----:B------:R-:W2:Y:S01]  /*2c7f0*/  @!P0 LDL R120, [R1+0x1fc] ;  /* 0x0001fc0001788983 */ /* 0x000ea20000100800 */
[----:B------:R-:W0:Y:S01]  /*2c800*/  S2R R123, SR_TID.X ;  /* 0x00000000007b7919 */ /* 0x000e220000002100 */
[-C--:B------:R-:W-:Y:S01]  /*2c810*/  FMUL.FTZ R105, R105, R116.reuse ;  /* 0x0000007469697220 */ /* 0x080fe20000410000 */
[----:B------:R-:W-:-:S05]  /*2c820*/  FMUL.FTZ R104, R104, R116 ;  /* 0x0000007468687220 */ /* 0x000fca0000410000 */
[----:B------:R1:W-:Y:S02]  /*2c830*/  STL.64 [R1+0x320], R104 ;  /* 0x0003206801007387 */ /* 0x0003e40000100a00 */
[----:B-1----:R-:W-:-:S06]  /*2c840*/  IMAD.MOV.U32 R104, RZ, RZ, RZ ;  /* 0x000000ffff687224 */ /* 0x002fcc00078e00ff */
[----:B------:R-:W1:Y:S01]  /*2c850*/  @P1 MUFU.RCP R104, R0 ;  /* 0x0000000000681308 */ /* 0x000e620000001000 */
[----:B------:R4:W-:Y:S01]  /*2c860*/  STL [R1+0x224], R0 ;  /* 0x0002240001007387 */ /* 0x0009e20000100800 */
[-C--:B------:R-:W-:Y:S01]  /*2c870*/  FMUL.FTZ R115, R115, R116.reuse ;  /* 0x0000007473737220 */ /* 0x080fe20000410000 */
[----:B0-----:R-:W-:Y:S01]  /*2c880*/  SHF.R.U32.HI R123, RZ, 0x7, R123 ;  /* 0x00000007ff7b7819 */ /* 0x001fe2000001167b */
[-C--:B------:R-:W-:Y:S01]  /*2c890*/  FMUL.FTZ R114, R114, R116.reuse ;  /* 0x0000007472727220 */ /* 0x080fe20000410000 */
[-C--:B------:R-:W-:Y:S01]  /*2c8a0*/  FMUL.FTZ R113, R113, R116.reuse ;  /* 0x0000007471717220 */ /* 0x080fe20000410000 */
[-C--:B------:R-:W-:Y:S01]  /*2c8b0*/  FMUL.FTZ R112, R112, R116.reuse ;  /* 0x0000007470707220 */ /* 0x080fe20000410000 */
[----:B------:R-:W-:Y:S01]  /*2c8c0*/  IADD3 R105, -R123, 0xb, RZ ;  /* 0x0000000b7b697810 */ /* 0x000fe20007ffe1ff */
        /* <DEDUP_REMOVED lines=98> */
[-C--:B----4-:R-:W-:Y:S01]  /*2cef0*/  FMUL.FTZ R7, R7, R104.reuse ;  /* 0x0000006807077220 */ /* 0x090fe20000410000 */
[----:B------:R-:W-:Y:S01]  /*2cf00*/  FMUL.FTZ R6, R6, R104 ;  /* 0x0000006806067220 */ /* 0x000fe20000410000 */
[----:B------:R-:W-:-:S02]  /*2cf10*/  VIADD R122, R122, 0x1 ;  /* 0x000000017a7a7836 */ /* 0x000fc40000000000 */
[----:B------:R-:W-:Y:S01]  /*2cf20*/  VIADD R0, R119, 0x1 ;  /* 0x0000000177007836 */ /* 0x000fe20000000000 */
        /* <DEDUP_REMOVED lines=34> */
[-C--:B--2---:R-:W-:Y:S01]  /*2d150*/  FMUL.FTZ R27, R27, R104.reuse ;  /* 0x000000681b1b7220 */ /* 0x084fe20000410000 */
[-C--:B------:R-:W-:Y:S01]  /*2d160*/  FMUL.FTZ R26, R26, R104.reuse ;  /* 0x000000681a1a7220 */ /* 0x080fe20000410000 */
[-C--:B------:R-:W-:Y:S01]  /*2d170*/  FMUL.FTZ R25, R25, R104.reuse ;  /* 0x0000006819197220 */ /* 0x080fe20000410000 */
        /* <DEDUP_REMOVED lines=25> */
[----:B------:R-:W-:-:S03]  /*2d310*/  @!P0 LOP3.LUT R120, R120, 0x1, RZ, 0x3c, !PT ;  /* 0x0000000178788812 */ /* 0x000fc600078e3cff */
[----:B------:R0:W-:Y:S04]  /*2d320*/  STL [R1+0x1f8], R121 ;  /* 0x0001f87901007387 */ /* 0x0001e80000100800 */
[----:B------:R0:W-:Y:S04]  /*2d330*/  @!P0 STL [R1+0x1fc], R120 ;  /* 0x0001fc7801008387 */ /* 0x0001e80000100800 */
[----:B------:R0:W-:Y:S01]  /*2d340*/  @!P0 STL [R1+0x1f8], RZ ;  /* 0x0001f8ff01008387 */ /* 0x0001e20000100800 */
[----:B------:R0:W-:Y:S08]  /*2d350*/  BAR.ARV R105, 0x100 ;  /* 0x000400690000751d */ /* 0x0001f00000002000 */
[----:B------:R-:W-:Y:S06]  /*2d360*/  BAR.ARV 0x8, 0x180 ;  /* 0x0206000000007b1d */ /* 0x000fec0000002000 */
[----:B------:R-:W-:-:S13]  /*2d370*/  PLOP3.LUT P0, PT, PT, PT, PT, 0x8, 0x0 ;  /* 0x000000000000781c */ /* 0x000fda0003f0e170 */
.L_x_3928:
[----:B------:R-:W-:Y:S05]  /*2d380*/  WARPSYNC.ALL ;  /* 0x0000000000007948 */ /* 0x000fea0003800000 */
[----:B------:R-:W1:Y:S08]  /*2d390*/  S2UR UR4, SR_CgaCtaId ;  /* 0x00000000000479c3 */ /* 0x000e700000008800 */
[----:B------:R-:W-:Y:S01]  /*2d3a0*/  BAR.SYNC.DEFER_BLOCKING 0x5, 0x180 ;  /* 0x0146000000007b1d */ /* 0x000fe20000010000 */
[----:B0-----:R-:W-:-:S05]  /*2d3b0*/  MOV R2, 0x400 ;  /* 0x0000040000027802 */ /* 0x001fca0000000f00 */
[----:B------:R-:W-:Y:S01]  /*2d3c0*/  BSSY B0, `(.L_x_4051) ;  /* 0x0000518000007945 */ /* 0x000fe20003800000 */
[----:B-1----:R-:W-:-:S05]  /*2d3d0*/  IMAD.U32 R27, RZ, RZ, UR4 ;  /* 0x00000004ff1b7e24 */ /* 0x002fca000f8e00ff */
[----:B------:R-:W-:-:S05]  /*2d3e0*/  LEA R2, R27, R2, 0x18 ;  /* 0x000000021b027211 */ /* 0x000fca00078ec0ff */
[----:B------:R0:W1:Y:S01]  /*2d3f0*/  LDS.128 R96, [R2+0x324d0] ;  /* 0x0324d00002607984 */ /* 0x0000620000000c00 */
[----:B------:R-:W-:Y:S06]  /*2d400*/  BAR.ARV 0x4, 0x180 ;  /* 0x0106000000007b1d */ /* 0x000fec0000002000 */
[----:B------:R-:W-:Y:S05]  /*2d410*/  @P0 BRA `(.L_x_4052) ;  /* 0x0000004000c00947 */ /* 0x000fea0003800000 */
[----:B------:R-:W3:Y:S01]  /*2d420*/  LDL R0, [R1+0x524] ;  /* 0x0005240001007983 */ /* 0x000ee20000100800 */
[----:B------:R-:W-:-:S03]  /*2d430*/  ULDC UR4, c[0x0][0xbd4] ;  /* 0x0002f50000047ab9 */ /* 0x000fc60000000800 */
[----:B------:R-:W2:Y:S04]  /*2d440*/  LDL.128 R56, [R1+0x240] ;  /* 0x0002400001387983 */ /* 0x000ea80000100c00 */
[----:B------:R-:W2:Y:S04]  /*2d450*/  LDL.128 R52, [R1+0x260] ;  /* 0x0002600001347983 */ /* 0x000ea80000100c00 */
[----:B------:R-:W2:Y:S04]  /*2d460*/  LDL.128 R8, [R1+0x250] ;  /* 0x0002500001087983 */ /* 0x000ea80000100c00 */
[----:B------:R-:W2:Y:S04]  /*2d470*/  LDL.128 R4, [R1+0x270] ;  /* 0x0002700001047983 */ /* 0x000ea80000100c00 */
[----:B-----5:R-:W2:Y:S04]  /*2d480*/  LDL.128 R44, [R1+0x280] ;  /* 0x00028000012c7983 */ /* 0x020ea80000100c00 */
[----:B------:R-:W2:Y:S04]  /*2d490*/  LDL.128 R48, [R1+0x290] ;  /* 0x0002900001307983 */ /* 0x000ea80000100c00 */
[----:B------:R-:W2:Y:S04]  /*2d4a0*/  LDL.128 R88, [R1+0x2a0] ;  /* 0x0002a00001587983 */ /* 0x000ea80000100c00 */
[----:B------:R-:W2:Y:S01]  /*2d4b0*/  LDL.128 R40, [R1+0x2b0] ;  /* 0x0002b00001287983 */ /* 0x000ea20000100c00 */
[----:B------:R-:W4:Y:S03]  /*2d4c0*/  S2R R3, SR_SWINHI ;  /* 0x0000000000037919 */ /* 0x000f260000002f00 */
[----:B------:R-:W2:Y:S04]  /*2d4d0*/  LDL.128 R112, [R1+0x2c0] ;  /* 0x0002c00001707983 */ /* 0x000ea80000100c00 */
[----:B------:R-:W2:Y:S04]  /*2d4e0*/  LDL.128 R116, [R1+0x2d0] ;  /* 0x0002d00001747983 */ /* 0x000ea80000100c00 */
[----:B------:R-:W2:Y:S04]  /*2d4f0*/  LDL.128 R84, [R1+0x340] ;  /* 0x0003400001547983 */ /* 0x000ea80000100c00 */
[----:B------:R-:W2:Y:S04]  /*2d500*/  LDL.128 R76, [R1+0x360] ;  /* 0x00036000014c7983 */ /* 0x000ea80000100c00 */
[----:B------:R-:W2:Y:S04]  /*2d510*/  LDL.128 R80, [R1+0x350] ;  /* 0x0003500001507983 */ /* 0x000ea80000100c00 */
[----:B------:R-:W2:Y:S04]  /*2d520*/  LDL.128 R68, [R1+0x380] ;  /* 0x0003800001447983 */ /* 0x000ea80000100c00 */
[----:B------:R-:W2:Y:S01]  /*2d530*/  LDL.128 R72, [R1+0x370] ;  /* 0x0003700001487983 */ /* 0x000ea20000100c00 */
[----:B------:R-:W-:-:S02]  /*2d540*/  MOV R18, R2 ;  /* 0x0000000200127202 */ /* 0x000fc40000000f00 */
[----:B----4-:R-:W-:Y:S01]  /*2d550*/  MOV R19, R3 ;  /* 0x0000000300137202 */ /* 0x010fe20000000f00 */
[----:B------:R-:W4:Y:S04]  /*2d560*/  LDL.128 R64, [R1+0x390] ;  /* 0x0003900001407983 */ /* 0x000f280000100c00 */
[----:B------:R-:W4:Y:S04]  /*2d570*/  LDL.128 R104, [R1+0x420] ;  /* 0x0004200001687983 */ /* 0x000f280000100c00 */
[----:B------:R-:W4:Y:S01]  /*2d580*/  LDL.128 R108, [R1+0x430] ;  /* 0x00043000016c7983 */ /* 0x000f220000100c00 */
[----:B---3--:R-:W-:-:S03]  /*2d590*/  IMAD.WIDE R100, R0, 0x2, R18 ;  /* 0x0000000200647825 */ /* 0x008fc600078e0212 */
[----:B------:R-:W-:-:S04]  /*2d5a0*/  IADD3 R123, P0, R100, 0x4040, RZ ;  /* 0x00004040647b7810 */ /* 0x000fc80007f1e0ff */
[----:B------:R-:W-:-:S04]  /*2d5b0*/  LOP3.LUT R122, R123, 0x380, RZ, 0xc0, !PT ;  /* 0x000003807b7a7812 */ /* 0x000fc800078ec0ff */
[----:B------:R-:W-:-:S04]  /*2d5c0*/  SHF.R.U64 R122, R122, 0x3, RZ ;  /* 0x000000037a7a7819 */ /* 0x000fc800000012ff */
[----:B------:R-:W-:Y:S01]  /*2d5d0*/  LOP3.LUT R122, R122, R123, RZ, 0x3c, !PT ;  /* 0x0000007b7a7a7212 */ /* 0x000fe200078e3cff */
[----:B------:R-:W-:Y:S01]  /*2d5e0*/  IMAD.X R123, RZ, RZ, R101, P0 ;  /* 0x000000ffff7b7224 */ /* 0x000fe200000e0665 */
[C---:B------:R-:W-:Y:S02]  /*2d5f0*/  IADD3 R15, P0, R100.reuse, 0xc000, RZ ;  /* 0x0000c000640f7810 */ /* 0x040fe40007f1e0ff */
[C---:B------:R-:W-:Y:S02]  /*2d600*/  IADD3 R13, P1, R100.reuse, 0x20, RZ ;  /* 0x00000020640d7810 */ /* 0x040fe40007f3e0ff */
[----:B------:R-:W-:Y:S02]  /*2d610*/  IADD3 R103, P2, R100, 0x40, RZ ;  /* 0x0000004064677810 */ /* 0x000fe40007f5e0ff */
[----:B------:R-:W-:Y:S02]  /*2d620*/  LOP3.LUT R14, R15, 0x380, RZ, 0xc0, !PT ;  /* 0x000003800f0e7812 */ /* 0x000fe400078ec0ff */
[----:B------:R-:W-:-:S02]  /*2d630*/  LOP3.LUT R12, R13, 0x380, RZ, 0xc0, !PT ;  /* 0x000003800d0c7812 */ /* 0x000fc400078ec0ff */
[----:B------:R-:W-:Y:S02]  /*2d640*/  LOP3.LUT R102, R103, 0x380, RZ, 0xc0, !PT ;  /* 0x0000038067667812 */ /* 0x000fe400078ec0ff */
[C---:B------:R-:W-:Y:S02]  /*2d650*/  IADD3 R39, P4, R100.reuse, 0x4000, RZ ;  /* 0x0000400064277810 */ /* 0x040fe40007f9e0ff */
[C---:B------:R-:W-:Y:S02]  /*2d660*/  IADD3 R25, P3, R100.reuse, 0x60, RZ ;  /* 0x0000006064197810 */ /* 0x040fe40007f7e0ff */
[----:B------:R-:W-:Y:S02]  /*2d670*/  IADD3 R37, P5, R100, 0x4020, RZ ;  /* 0x0000402064257810 */ /* 0x000fe40007fbe0ff */
[----:B------:R-:W-:Y:S02]  /*2d680*/  SHF.R.U64 R14, R14, 0x3, RZ ;  /* 0x000000030e0e7819 */ /* 0x000fe400000012ff */
[----:B------:R-:W-:-:S02]  /*2d690*/  SHF.R.U64 R12, R12, 0x3, RZ ;  /* 0x000000030c0c7819 */ /* 0x000fc400000012ff */
[----:B------:R-:W-:Y:S02]  /*2d6a0*/  SHF.R.U64 R102, R102, 0x3, RZ ;  /* 0x0000000366667819 */ /* 0x000fe400000012ff */
[----:B------:R-:W-:Y:S02]  /*2d6b0*/  LOP3.LUT R38, R39, 0x380, RZ, 0xc0, !PT ;  /* 0x0000038027267812 */ /* 0x000fe400078ec0ff */
[----:B------:R-:W-:Y:S02]  /*2d6c0*/  LOP3.LUT R24, R25, 0x380, RZ, 0xc0, !PT ;  /* 0x0000038019187812 */ /* 0x000fe400078ec0ff */
[----:B------:R-:W-:Y:S02]  /*2d6d0*/  LOP3.LUT R36, R37, 0x380, RZ, 0xc0, !PT ;  /* 0x0000038025247812 */ /* 0x000fe400078ec0ff */
[----:B------:R-:W-:Y:S01]  /*2d6e0*/  LOP3.LUT R14, R14, R15, RZ, 0x3c, !PT ;  /* 0x0000000f0e0e7212 */ /* 0x000fe200078e3cff */
[--C-:B------:R-:W-:Y:S01]  /*2d6f0*/  IMAD.X R15, RZ, RZ, R101.reuse, P0 ;  /* 0x000000ffff0f7224 */ /* 0x100fe200000e0665 */
[----:B------:R-:W-:Y:S01]  /*2d700*/  LOP3.LUT R12, R12, R13, RZ, 0x3c, !PT ;  /* 0x0000000d0c0c7212 */ /* 0x000fe200078e3cff */
[--C-:B------:R-:W-:Y:S01]  /*2d710*/  IMAD.X R13, RZ, RZ, R101.reuse, P1 ;  /* 0x000000ffff0d7224 */ /* 0x100fe200008e0665 */
[----:B------:R-:W-:Y:S01]  /*2d720*/  LOP3.LUT R102, R102, R103, RZ, 0x3c, !PT ;  /* 0x0000006766667212 */ /* 0x000fe200078e3cff */
[----:B------:R-:W-:Y:S01]  /*2d730*/  IMAD.X R103, RZ, RZ, R101, P2 ;  /* 0x000000ffff677224 */ /* 0x000fe200010e0665 */
[----:B------:R-:W-:-:S02]  /*2d740*/  ISETP.NE.AND P0, PT, R210, RZ, PT ;  /* 0x000000ffd200720c */ /* 0x000fc40003f05270 */
[----:B------:R-:W-:Y:S02]  /*2d750*/  SHF.R.U64 R38, R38, 0x3, RZ ;  /* 0x0000000326267819 */ /* 0x000fe400000012ff */
[----:B------:R-:W-:Y:S02]  /*2d760*/  SHF.R.U64 R24, R24, 0x3, RZ ;  /* 0x0000000318187819 */ /* 0x000fe400000012ff */
[----:B------:R-:W-:Y:S02]  /*2d770*/  SHF.R.U64 R36, R36, 0x3, RZ ;  /* 0x0000000324247819 */ /* 0x000fe400000012ff */
[C---:B------:R-:W-:Y:S02]  /*2d780*/  IADD3 R35, P1, R100.reuse, 0x4060, RZ ;  /* 0x0000406064237810 */ /* 0x040fe40007f3e0ff */
[----:B------:R-:W-:Y:S02]  /*2d790*/  IADD3 R33, P2, R100, 0x8000, RZ ;  /* 0x0000800064217810 */ /* 0x000fe40007f5e0ff */
[----:B------:R-:W-:Y:S01]  /*2d7a0*/  SEL R210, R210, UR4, P0 ;  /* 0x00000004d2d27c07 */ /* 0x000fe20008000000 */
[----:B------:R-:W-:Y:S05]  /*2d7b0*/  WARPSYNC.ALL ;  /* 0x0000000000007948 */ /* 0x000fea0003800000 */
[----:B------:R-:W-:Y:S01]  /*2d7c0*/  LOP3.LUT R38, R38, R39, RZ, 0x3c, !PT ;  /* 0x0000002726267212 */ /* 0x000fe200078e3cff */
[--C-:B------:R-:W-:Y:S01]  /*2d7d0*/  IMAD.X R39, RZ, RZ, R101.reuse, P4 ;  /* 0x000000ffff277224 */ /* 0x100fe200020e0665 */
[----:B------:R-:W-:Y:S01]  /*2d7e0*/  LOP3.LUT R24, R24, R25, RZ, 0x3c, !PT ;  /* 0x0000001918187212 */ /* 0x000fe200078e3cff */
[--C-:B------:R-:W-:Y:S01]  /*2d7f0*/  IMAD.X R25, RZ, RZ, R101.reuse, P3 ;  /* 0x000000ffff197224 */ /* 0x100fe200018e0665 */
[----:B------:R-:W-:Y:S01]  /*2d800*/  LOP3.LUT R36, R36, R37, RZ, 0x3c, !PT ;  /* 0x0000002524247212 */ /* 0x000fe200078e3cff */
[----:B------:R-:W-:Y:S01]  /*2d810*/  IMAD.X R37, RZ, RZ, R101, P5 ;  /* 0x000000ffff257224 */ /* 0x000fe200028e0665 */
[----:B------:R-:W-:Y:S01]  /*2d820*/  LOP3.LUT R34, R35, 0x380, RZ, 0xc0, !PT ;  /* 0x0000038023227812 */ /* 0x000fe200078ec0ff */
[----:B------:R-:W-:Y:S01]  /*2d830*/  ULDC.64 UR6, c[0x0][0xd08] ;  /* 0x0003420000067ab9 */ /* 0x000fe20000000a00 */
[----:B------:R-:W-:Y:S01]  /*2d840*/  LOP3.LUT R32, R33, 0x380, RZ, 0xc0, !PT ;  /* 0x0000038021207812 */ /* 0x000fe200078ec0ff */
[----:B------:R-:W-:Y:S01]  /*2d850*/  ULDC.64 UR4, c[0x0][0xd00] ;  /* 0x0003400000047ab9 */ /* 0x000fe20000000a00 */
[----:B------:R-:W-:-:S02]  /*2d860*/  IADD3 R21, P4, R100, 0x8040, RZ ;  /* 0x0000804064157810 */ /* 0x000fc40007f9e0ff */
[C---:B------:R-:W-:Y:S02]  /*2d870*/  IADD3 R31, P3, R100.reuse, 0x8020, RZ ;  /* 0x00008020641f7810 */ /* 0x040fe40007f7e0ff */
[----:B------:R-:W-:Y:S02]  /*2d880*/  IADD3 R29, P5, R100, 0x8060, RZ ;  /* 0x00008060641d7810 */ /* 0x000fe40007fbe0ff */
[----:B------:R-:W-:Y:S02]  /*2d890*/  SHF.R.U64 R34, R34, 0x3, RZ ;  /* 0x0000000322227819 */ /* 0x000fe400000012ff */
[----:B------:R-:W-:Y:S02]  /*2d8a0*/  SHF.R.U64 R32, R32, 0x3, RZ ;  /* 0x0000000320207819 */ /* 0x000fe400000012ff */
[----:B------:R-:W-:Y:S02]  /*2d8b0*/  LOP3.LUT R20, R21, 0x380, RZ, 0xc0, !PT ;  /* 0x0000038015147812 */ /* 0x000fe400078ec0ff */
[----:B------:R-:W-:-:S02]  /*2d8c0*/  LOP3.LUT R61, R100, 0x380, RZ, 0xc0, !PT ;  /* 0x00000380643d7812 */ /* 0x000fc400078ec0ff */
[----:B------:R-:W-:Y:S02]  /*2d8d0*/  LOP3.LUT R30, R31, 0x380, RZ, 0xc0, !PT ;  /* 0x000003801f1e7812 */ /* 0x000fe400078ec0ff */
[----:B------:R-:W-:Y:S02]  /*2d8e0*/  LOP3.LUT R28, R29, 0x380, RZ, 0xc0, !PT ;  /* 0x000003801d1c7812 */ /* 0x000fe400078ec0ff */
[----:B------:R-:W-:Y:S01]  /*2d8f0*/  LOP3.LUT R34, R34, R35, RZ, 0x3c, !PT ;  /* 0x0000002322227212 */ /* 0x000fe200078e3cff */
[--C-:B------:R-:W-:Y:S01]  /*2d900*/  IMAD.X R35, RZ, RZ, R101.reuse, P1 ;  /* 0x000000ffff237224 */ /* 0x100fe200008e0665 */
[----:B------:R-:W-:Y:S01]  /*2d910*/  LOP3.LUT R32, R32, R33, RZ, 0x3c, !PT ;  /* 0x0000002120207212 */ /* 0x000fe200078e3cff */
[----:B------:R-:W-:Y:S01]  /*2d920*/  IMAD.X R33, RZ, RZ, R101, P2 ;  /* 0x000000ffff217224 */ /* 0x000fe200010e0665 */
[----:B------:R-:W-:Y:S02]  /*2d930*/  SHF.R.U64 R20, R20, 0x3, RZ ;  /* 0x0000000314147819 */ /* 0x000fe400000012ff */
[----:B------:R-:W-:-:S02]  /*2d940*/  SHF.R.U64 R61, R61, 0x3, RZ ;  /* 0x000000033d3d7819 */ /* 0x000fc400000012ff */
[----:B------:R-:W-:Y:S02]  /*2d950*/  SHF.R.U64 R30, R30, 0x3, RZ ;  /* 0x000000031e1e7819 */ /* 0x000fe400000012ff */
[C---:B------:R-:W-:Y:S02]  /*2d960*/  IADD3 R95, P1, R100.reuse, 0xc020, RZ ;  /* 0x0000c020645f7810 */ /* 0x040fe40007f3e0ff */
[----:B------:R-:W-:Y:S02]  /*2d970*/  IADD3 R93, P2, R100, 0xc040, RZ ;  /* 0x0000c040645d7810 */ /* 0x000fe40007f5e0ff */
[----:B------:R-:W-:Y:S02]  /*2d980*/  SHF.R.U64 R28, R28, 0x3, RZ ;  /* 0x000000031c1c7819 */ /* 0x000fe400000012ff */
[----:B------:R-:W-:Y:S01]  /*2d990*/  LOP3.LUT R20, R20, R21, RZ, 0x3c, !PT ;  /* 0x0000001514147212 */ /* 0x000fe200078e3cff */
[--C-:B------:R-:W-:Y:S01]  /*2d9a0*/  IMAD.X R21, RZ, RZ, R101.reuse, P4 ;  /* 0x000000ffff157224 */ /* 0x100fe200020e0665 */
[----:B------:R-:W-:Y:S01]  /*2d9b0*/  LOP3.LUT R60, R61, R100, RZ, 0x3c, !PT ;  /* 0x000000643d3c7212 */ /* 0x000fe200078e3cff */
[--C-:B------:R-:W-:Y:S01]  /*2d9c0*/  IMAD.MOV.U32 R61, RZ, RZ, R101.reuse ;  /* 0x000000ffff3d7224 */ /* 0x100fe200078e0065 */
[----:B------:R-:W-:Y:S01]  /*2d9d0*/  LOP3.LUT R30, R30, R31, RZ, 0x3c, !PT ;  /* 0x0000001f1e1e7212 */ /* 0x000fe200078e3cff */
[----:B------:R-:W-:Y:S01]  /*2d9e0*/  IMAD.X R31, RZ, RZ, R101, P3 ;  /* 0x000000ffff1f7224 */ /* 0x000fe200018e0665 */
[----:B------:R-:W-:-:S02]  /*2d9f0*/  LOP3.LUT R94, R95, 0x380, RZ, 0xc0, !PT ;  /* 0x000003805f5e7812 */ /* 0x000fc400078ec0ff */
[----:B------:R-:W-:Y:S02]  /*2da00*/  LOP3.LUT R92, R93, 0x380, RZ, 0xc0, !PT ;  /* 0x000003805d5c7812 */ /* 0x000fe400078ec0ff */
[----:B------:R-:W-:Y:S01]  /*2da10*/  LOP3.LUT R28, R28, R29, RZ, 0x3c, !PT ;  /* 0x0000001d1c1c7212 */ /* 0x000fe200078e3cff */
[----:B------:R-:W-:Y:S01]  /*2da20*/  IMAD.X R29, RZ, RZ, R101, P5 ;  /* 0x000000ffff1d7224 */ /* 0x000fe200028e0665 */
[----:B--2---:R-:W-:Y:S02]  /*2da30*/  F2FP.BF16.F32.PACK_AB R56, R57, R56 ;  /* 0x000000383938723e */ /* 0x004fe400000010ff */
[----:B------:R-:W-:Y:S02]  /*2da40*/  SHF.R.U64 R94, R94, 0x3, RZ ;  /* 0x000000035e5e7819 */ /* 0x000fe400000012ff */
[----:B------:R-:W-:Y:S02]  /*2da50*/  SHF.R.U64 R92, R92, 0x3, RZ ;  /* 0x000000035c5c7819 */ /* 0x000fe400000012ff */
[----:B------:R-:W-:-:S02]  /*2da60*/  F2FP.BF16.F32.PACK_AB R57, R59, R58 ;  /* 0x0000003a3b39723e */ /* 0x000fc400000010ff */
[----:B------:R-:W-:Y:S02]  /*2da70*/  F2FP.BF16.F32.PACK_AB R52, R53, R52 ;  /* 0x000000343534723e */ /* 0x000fe400000010ff */
[----:B------:R-:W-:Y:S02]  /*2da80*/  MOV R61, R60 ;  /* 0x0000003c003d7202 */ /* 0x000fe40000000f00 */
[----:B------:R-:W-:Y:S02]  /*2da90*/  MOV R26, R38 ;  /* 0x00000026001a7202 */ /* 0x000fe40000000f00 */
[----:B-1----:R-:W-:Y:S02]  /*2daa0*/  MOV R96, R36 ;  /* 0x0000002400607202 */ /* 0x002fe40000000f00 */
[----:B------:R-:W-:Y:S01]  /*2dab0*/  MOV R20, R20 ;  /* 0x0000001400147202 */ /* 0x000fe20000000f00 */
[----:B------:R-:W2:Y:S01]  /*2dac0*/  LDL.128 R36, [R1+0x2e0] ;  /* 0x0002e00001247983 */ /* 0x000ea20000100c00 */
[----:B------:R-:W-:-:S02]  /*2dad0*/  F2FP.BF16.F32.PACK_AB R58, R9, R8 ;  /* 0x00000008093a723e */ /* 0x000fc400000010ff */
[----:B------:R-:W-:Y:S01]  /*2dae0*/  F2FP.BF16.F32.PACK_AB R59, R11, R10 ;  /* 0x0000000a0b3b723e */ /* 0x000fe200000010ff */
[----:B------:R-:W-:Y:S01]  /*2daf0*/  BAR.SYNC.DEFER_BLOCKING 0x1, 0x100 ;  /* 0x0044000000007b1d */ /* 0x000fe20000010000 */
[----:B------:R-:W-:Y:S02]  /*2db00*/  F2FP.BF16.F32.PACK_AB R53, R55, R54 ;  /* 0x000000363735723e */ /* 0x000fe400000010ff */
[----:B------:R-:W-:Y:S02]  /*2db10*/  MOV R60, R12 ;  /* 0x0000000c003c7202 */ /* 0x000fe40000000f00 */
[----:B------:R-:W-:Y:S02]  /*2db20*/  MOV R3, R30 ;  /* 0x0000001e00037202 */ /* 0x000fe40000000f00 */
[----:B------:R-:W-:Y:S01]  /*2db30*/  MOV R21, R28 ;  /* 0x0000001c00157202 */ /* 0x000fe20000000f00 */
[----:B------:R-:W3:Y:S01]  /*2db40*/  LDL.128 R8, [R1+0x320] ;  /* 0x0003200001087983 */ /* 0x000ee20000100c00 */
[----:B------:R-:W-:-:S02]  /*2db50*/  F2FP.BF16.F32.PACK_AB R54, R5, R4 ;  /* 0x000000040536723e */ /* 0x000fc400000010ff */
[----:B------:R-:W-:Y:S01]  /*2db60*/  F2FP.BF16.F32.PACK_AB R55, R7, R6 ;  /* 0x000000060737723e */ /* 0x000fe200000010ff */
[----:B------:R-:W3:Y:S01]  /*2db70*/  LDL.128 R28, [R1+0x300] ;  /* 0x00030000011c7983 */ /* 0x000ee20000100c00 */
[----:B------:R-:W-:Y:S02]  /*2db80*/  F2FP.BF16.F32.PACK_AB R44, R45, R44 ;  /* 0x0000002c2d2c723e */ /* 0x000fe400000010ff */
[----:B------:R-:W-:Y:S01]  /*2db90*/  MOV R122, R122 ;  /* 0x0000007a007a7202 */ /* 0x000fe20000000f00 */
[----:B------:R-:W3:Y:S01]  /*2dba0*/  LDL.128 R4, [R1+0x2f0] ;  /* 0x0002f00001047983 */ /* 0x000ee20000100c00 */
[----:B------:R-:W-:Y:S02]  /*2dbb0*/  F2FP.BF16.F32.PACK_AB R45, R47, R46 ;  /* 0x0000002e2f2d723e */ /* 0x000fe400000010ff */
[----:B------:R-:W-:Y:S01]  /*2dbc0*/  LOP3.LUT R94, R94, R95, RZ, 0x3c, !PT ;  /* 0x0000005f5e5e7212 */ /* 0x000fe200078e3cff */
[--C-:B------:R-:W-:Y:S01]  /*2dbd0*/  IMAD.X R95, RZ, RZ, R101.reuse, P1 ;  /* 0x000000ffff5f7224 */ /* 0x100fe200008e0665 */
[----:B------:R-:W-:Y:S01]  /*2dbe0*/  LOP3.LUT R92, R92, R93, RZ, 0x3c, !PT ;  /* 0x0000005d5c5c7212 */ /* 0x000fe200078e3cff */
[----:B------:R-:W-:Y:S01]  /*2dbf0*/  IMAD.X R93, RZ, RZ, R101, P2 ;  /* 0x000000ffff5d7224 */ /* 0x000fe200010e0665 */
[----:B------:R-:W-:-:S02]  /*2dc00*/  MOV R102, R102 ;  /* 0x0000006600667202 */ /* 0x000fc40000000f00 */
[----:B------:R-:W-:Y:S02]  /*2dc10*/  MOV R25, R24 ;  /* 0x0000001800197202 */ /* 0x000fe40000000f00 */
[----:B------:R-:W-:Y:S02]  /*2dc20*/  MOV R123, R34 ;  /* 0x00000022007b7202 */ /* 0x000fe40000000f00 */
[----:B------:R-:W-:Y:S02]  /*2dc30*/  MOV R0, R32 ;  /* 0x0000002000007202 */ /* 0x000fe40000000f00 */
[----:B------:R-:W-:Y:S01]  /*2dc40*/  F2FP.BF16.F32.PACK_AB R46, R49, R48 ;  /* 0x00000030312e723e */ /* 0x000fe200000010ff */
[----:B------:R-:W3:Y:S01]  /*2dc50*/  LDL.128 R32, [R1+0x310] ;  /* 0x0003100001207983 */ /* 0x000ee20000100c00 */
[----:B------:R-:W-:Y:S02]  /*2dc60*/  F2FP.BF16.F32.PACK_AB R47, R51, R50 ;  /* 0x00000032332f723e */ /* 0x000fe400000010ff */
[----:B------:R-:W-:Y:S01]  /*2dc70*/  MOV R24, R14 ;  /* 0x0000000e00187202 */ /* 0x000fe20000000f00 */
[----:B------:R1:W-:Y:S01]  /*2dc80*/  STSM.16.M88.4 [R61], R56 ;  /* 0x000000383d007844 */ /* 0x0003e20000000200 */
[----:B------:R-:W-:-:S03]  /*2dc90*/  IADD3 R120, P0, R100, 0xc060, RZ ;  /* 0x0000c06064787810 */ /* 0x000fc60007f1e0ff */
[----:B------:R-:W3:Y:S01]  /*2dca0*/  LDL.128 R12, [R1+0x330] ;  /* 0x00033000010c7983 */ /* 0x000ee20000100c00 */
[----:B------:R-:W-:-:S03]  /*2dcb0*/  F2FP.BF16.F32.PACK_AB R88, R89, R88 ;  /* 0x000000585958723e */ /* 0x000fc600000010ff */
[----:B------:R0:W-:Y:S01]  /*2dcc0*/  STSM.16.M88.4 [R60], R52 ;  /* 0x000000343c007844 */ /* 0x0001e20000000200 */
[----:B------:R-:W-:Y:S02]  /*2dcd0*/  MOV R124, R94 ;  /* 0x0000005e007c7202 */ /* 0x000fe40000000f00 */
[----:B------:R-:W-:Y:S01]  /*2dce0*/  MOV R125, R92 ;  /* 0x0000005c007d7202 */ /* 0x000fe20000000f00 */
[----:B------:R4:W-:Y:S01]  /*2dcf0*/  STSM.16.M88.4 [R102], R44 ;  /* 0x0000002c66007844 */ /* 0x0009e20000000200 */
[----:B------:R-:W-:Y:S01]  /*2dd00*/  F2FP.BF16.F32.PACK_AB R89, R91, R90 ;  /* 0x0000005a5b59723e */ /* 0x000fe200000010ff */
[----:B------:R-:W-:Y:S01]  /*2dd10*/  IMAD.X R121, RZ, RZ, R101, P0 ;  /* 0x000000ffff797224 */ /* 0x000fe200000e0665 */
[----:B------:R-:W-:Y:S01]  /*2dd20*/  F2FP.BF16.F32.PACK_AB R90, R41, R40 ;  /* 0x00000028295a723e */ /* 0x000fe200000010ff */
[----:B-1----:R-:W3:Y:S01]  /*2dd30*/  LDL.128 R56, [R1+0x3b0] ;  /* 0x0003b00001387983 */ /* 0x002ee20000100c00 */
[----:B------:R-:W-:-:S03]  /*2dd40*/  F2FP.BF16.F32.PACK_AB R91, R43, R42 ;  /* 0x0000002a2b5b723e */ /* 0x000fc600000010ff */
[----:B------:R-:W3:Y:S04]  /*2dd50*/  LDL.128 R48, [R1+0x3d0] ;  /* 0x0003d00001307983 */ /* 0x000ee80000100c00 */
[----:B0-----:R-:W3:Y:S04]  /*2dd60*/  LDL.128 R60, [R1+0x3a0] ;  /* 0x0003a000013c7983 */ /* 0x001ee80000100c00 */
[----:B------:R-:W3:Y:S04]  /*2dd70*/  LDL.128 R52, [R1+0x3c0] ;  /* 0x0003c00001347983 */ /* 0x000ee80000100c00 */
[----:B----4-:R-:W4:Y:S04]  /*2dd80*/  LDL.128 R44, [R1+0x3e0] ;  /* 0x0003e000012c7983 */ /* 0x010f280000100c00 */
[----:B------:R-:W4:Y:S04]  /*2dd90*/  LDL.128 R92, [R1+0x400] ;  /* 0x00040000015c7983 */ /* 0x000f280000100c00 */
[----:B------:R-:W4:Y:S04]  /*2dda0*/  LDL.128 R40, [R1+0x3f0] ;  /* 0x0003f00001287983 */ /* 0x000f280000100c00 */
[----:B------:R-:W4:Y:S01]  /*2ddb0*/  LDL.128 R100, [R1+0x410] ;  /* 0x0004100001647983 */ /* 0x000f220000100c00 */
[----:B------:R-:W-:-:S02]  /*2ddc0*/  F2FP.BF16.F32.PACK_AB R112, R113, R112 ;  /* 0x000000707170723e */ /* 0x000fc400000010ff */
[----:B------:R-:W-:Y:S02]  /*2ddd0*/  LOP3.LUT R113, R120, 0x380, RZ, 0xc0, !PT ;  /* 0x0000038078717812 */ /* 0x000fe400078ec0ff */
[----:B------:R-:W-:Y:S02]  /*2dde0*/  ISETP.NE.U32.AND P0, PT, RZ, UR6, PT ;  /* 0x00000006ff007c0c */ /* 0x000fe4000bf05070 */
[----:B------:R-:W-:Y:S02]  /*2ddf0*/  SHF.R.U64 R113, R113, 0x3, RZ ;  /* 0x0000000371717819 */ /* 0x000fe400000012ff */
[----:B------:R-:W-:Y:S02]  /*2de00*/  ISETP.NE.AND.EX P0, PT, RZ, UR7, PT, P0 ;  /* 0x00000007ff007c0c */ /* 0x000fe4000bf05300 */
[----:B------:R-:W-:Y:S02]  /*2de10*/  LOP3.LUT R120, R113, R120, RZ, 0x3c, !PT ;  /* 0x0000007871787212 */ /* 0x000fe400078e3cff */
[----:B------:R-:W-:-:S02]  /*2de20*/  F2FP.BF16.F32.PACK_AB R113, R115, R114 ;  /* 0x000000727371723e */ /* 0x000fc400000010ff */
[----:B------:R-:W-:Y:S02]  /*2de30*/  F2FP.BF16.F32.PACK_AB R114, R117, R116 ;  /* 0x000000747572723e */ /* 0x000fe400000010ff */
[----:B------:R-:W-:Y:S02]  /*2de40*/  F2FP.BF16.F32.PACK_AB R115, R119, R118 ;  /* 0x000000767773723e */ /* 0x000fe400000010ff */
[----:B------:R-:W-:Y:S01]  /*2de50*/  F2FP.BF16.F32.PACK_AB R84, R85, R84 ;  /* 0x000000545554723e */ /* 0x000fe200000010ff */
[----:B------:R-:W-:Y:S01]  /*2de60*/  STSM.16.M88.4 [R25], R88 ;  /* 0x0000005819007844 */ /* 0x000fe20000000200 */
[----:B------:R-:W-:Y:S02]  /*2de70*/  F2FP.BF16.F32.PACK_AB R85, R87, R86 ;  /* 0x000000565755723e */ /* 0x000fe400000010ff */
[----:B------:R-:W-:Y:S01]  /*2de80*/  F2FP.BF16.F32.PACK_AB R76, R77, R76 ;  /* 0x0000004c4d4c723e */ /* 0x000fe200000010ff */
[----:B------:R-:W-:Y:S01]  /*2de90*/  STSM.16.M88.4 [R26], R112 ;  /* 0x000000701a007844 */ /* 0x000fe20000000200 */
[----:B------:R-:W-:-:S02]  /*2dea0*/  F2FP.BF16.F32.PACK_AB R86, R81, R80 ;  /* 0x000000505156723e */ /* 0x000fc400000010ff */
[----:B------:R-:W-:Y:S02]  /*2deb0*/  F2FP.BF16.F32.PACK_AB R87, R83, R82 ;  /* 0x000000525357723e */ /* 0x000fe400000010ff */
[----:B------:R-:W-:Y:S02]  /*2dec0*/  F2FP.BF16.F32.PACK_AB R77, R79, R78 ;  /* 0x0000004e4f4d723e */ /* 0x000fe400000010ff */
[----:B------:R-:W-:Y:S02]  /*2ded0*/  F2FP.BF16.F32.PACK_AB R68, R69, R68 ;  /* 0x000000444544723e */ /* 0x000fe400000010ff */
[----:B------:R-:W-:Y:S02]  /*2dee0*/  F2FP.BF16.F32.PACK_AB R78, R73, R72 ;  /* 0x00000048494e723e */ /* 0x000fe400000010ff */
[----:B------:R-:W-:Y:S02]  /*2def0*/  F2FP.BF16.F32.PACK_AB R79, R75, R74 ;  /* 0x0000004a4b4f723e */ /* 0x000fe400000010ff */
[----:B------:R-:W-:-:S02]  /*2df00*/  F2FP.BF16.F32.PACK_AB R69, R71, R70 ;  /* 0x000000464745723e */ /* 0x000fc400000010ff */
[----:B------:R-:W-:Y:S02]  /*2df10*/  F2FP.BF16.F32.PACK_AB R70, R65, R64 ;  /* 0x000000404146723e */ /* 0x000fe400000010ff */
[----:B------:R-:W-:Y:S02]  /*2df20*/  F2FP.BF16.F32.PACK_AB R71, R67, R66 ;  /* 0x000000424347723e */ /* 0x000fe400000010ff */
[----:B------:R-:W-:Y:S02]  /*2df30*/  F2FP.BF16.F32.PACK_AB R104, R105, R104 ;  /* 0x000000686968723e */ /* 0x000fe400000010ff */
[----:B------:R-:W-:Y:S02]  /*2df40*/  F2FP.BF16.F32.PACK_AB R105, R107, R106 ;  /* 0x0000006a6b69723e */ /* 0x000fe400000010ff */
[----:B------:R-:W-:Y:S02]  /*2df50*/  MOV R120, R120 ;  /* 0x0000007800787202 */ /* 0x000fe40000000f00 */
[----:B------:R-:W-:-:S02]  /*2df60*/  F2FP.BF16.F32.PACK_AB R106, R109, R108 ;  /* 0x0000006c6d6a723e */ /* 0x000fc400000010ff */
[----:B------:R-:W-:Y:S02]  /*2df70*/  F2FP.BF16.F32.PACK_AB R107, R111, R110 ;  /* 0x0000006e6f6b723e */ /* 0x000fe400000010ff */
[----:B------:R-:W-:-:S04]  /*2df80*/  ISETP.NE.U32.AND P1, PT, RZ, UR4, PT ;  /* 0x00000004ff007c0c */ /* 0x000fc8000bf25070 */
[----:B------:R-:W-:Y:S01]  /*2df90*/  ISETP.NE.AND.EX P1, PT, RZ, UR5, PT, P1 ;  /* 0x00000005ff007c0c */ /* 0x000fe2000bf25310 */
[----:B------:R-:W-:Y:S01]  /*2dfa0*/  ULDC UR6, c[0x0][0xb88] ;  /* 0x0002e20000067ab9 */ /* 0x000fe20000000800 */
[----:B--2---:R-:W-:Y:S02]  /*2dfb0*/  F2FP.BF16.F32.PACK_AB R36, R37, R36 ;  /* 0x000000242524723e */ /* 0x004fe400000010ff */
[----:B------:R-:W-:Y:S02]  /*2dfc0*/  F2FP.BF16.F32.PACK_AB R37, R39, R38 ;  /* 0x000000262725723e */ /* 0x000fe400000010ff */
[----:B---3--:R-:W-:Y:S02]  /*2dfd0*/  F2FP.BF16.F32.PACK_AB R8, R9, R8 ;  /* 0x000000080908723e */ /* 0x008fe400000010ff */
[----:B------:R-:W-:Y:S02]  /*2dfe0*/  F2FP.BF16.F32.PACK_AB R9, R11, R10 ;  /* 0x0000000a0b09723e */ /* 0x000fe400000010ff */
[----:B------:R-:W-:-:S02]  /*2dff0*/  F2FP.BF16.F32.PACK_AB R28, R29, R28 ;  /* 0x0000001c1d1c723e */ /* 0x000fc400000010ff */
[----:B------:R-:W-:Y:S02]  /*2e000*/  F2FP.BF16.F32.PACK_AB R29, R31, R30 ;  /* 0x0000001e1f1d723e */ /* 0x000fe400000010ff */
[----:B------:R-:W-:Y:S02]  /*2e010*/  F2FP.BF16.F32.PACK_AB R38, R5, R4 ;  /* 0x000000040526723e */ /* 0x000fe400000010ff */
[----:B------:R-:W-:Y:S01]  /*2e020*/  F2FP.BF16.F32.PACK_AB R39, R7, R6 ;  /* 0x000000060727723e */ /* 0x000fe200000010ff */
[----:B------:R-:W0:Y:S04]  /*2e030*/  LDC.64 R4, c[0x0][0xd00] ;  /* 0x00034000ff047b82 */ /* 0x000e280000000a00 */
[----:B------:R-:W-:Y:S04]  /*2e040*/  STSM.16.M88.4 [R96], R36 ;  /* 0x0000002460007844 */ /* 0x000fe80000000200 */
[----:B------:R-:W1:Y:S01]  /*2e050*/  @P0 LDC.64 R6, c[0x0][0xd08] ;  /* 0x00034200ff060b82 */ /* 0x000e620000000a00 */
[----:B------:R-:W-:-:S02]  /*2e060*/  F2FP.BF16.F32.PACK_AB R30, R33, R32 ;  /* 0x00000020211e723e */ /* 0x000fc400000010ff */
[----:B------:R-:W-:Y:S02]  /*2e070*/  F2FP.BF16.F32.PACK_AB R31, R35, R34 ;  /* 0x00000022231f723e */ /* 0x000fe400000010ff */
[----:B------:R-:W-:Y:S02]  /*2e080*/  F2FP.BF16.F32.PACK_AB R10, R13, R12 ;  /* 0x0000000c0d0a723e */ /* 0x000fe400000010ff */
[----:B------:R-:W-:Y:S01]  /*2e090*/  F2FP.BF16.F32.PACK_AB R11, R15, R14 ;  /* 0x0000000e0f0b723e */ /* 0x000fe200000010ff */
[----:B------:R-:W-:Y:S04]  /*2e0a0*/  STSM.16.M88.4 [R122], R28 ;  /* 0x0000001c7a007844 */ /* 0x000fe80000000200 */
[----:B------:R2:W-:Y:S04]  /*2e0b0*/  STSM.16.M88.4 [R123], R8 ;  /* 0x000000087b007844 */ /* 0x0005e80000000200 */
[----:B------:R3:W-:Y:S04]  /*2e0c0*/  STSM.16.M88.4 [R0], R84 ;  /* 0x0000005400007844 */ /* 0x0007e80000000200 */
[----:B------:R0:W-:Y:S01]  /*2e0d0*/  STSM.16.M88.4 [R3], R76 ;  /* 0x0000004c03007844 */ /* 0x0001e20000000200 */
[----:B------:R-:W-:-:S02]  /*2e0e0*/  F2FP.BF16.F32.PACK_AB R60, R61, R60 ;  /* 0x0000003c3d3c723e */ /* 0x000fc400000010ff */
[----:B------:R-:W-:Y:S02]  /*2e0f0*/  F2FP.BF16.F32.PACK_AB R61, R63, R62 ;  /* 0x0000003e3f3d723e */ /* 0x000fe400000010ff */
[----:B------:R-:W-:Y:S02]  /*2e100*/  F2FP.BF16.F32.PACK_AB R52, R53, R52 ;  /* 0x000000343534723e */ /* 0x000fe400000010ff */
[----:B------:R-:W-:Y:S02]  /*2e110*/  F2FP.BF16.F32.PACK_AB R62, R57, R56 ;  /* 0x00000038393e723e */ /* 0x000fe400000010ff */
[----:B------:R-:W-:Y:S02]  /*2e120*/  F2FP.BF16.F32.PACK_AB R63, R59, R58 ;  /* 0x0000003a3b3f723e */ /* 0x000fe400000010ff */
[----:B------:R-:W-:Y:S02]  /*2e130*/  F2FP.BF16.F32.PACK_AB R53, R55, R54 ;  /* 0x000000363735723e */ /* 0x000fe400000010ff */
[----:B----4-:R-:W-:-:S02]  /*2e140*/  F2FP.BF16.F32.PACK_AB R44, R45, R44 ;  /* 0x0000002c2d2c723e */ /* 0x010fc400000010ff */
[----:B------:R-:W-:Y:S01]  /*2e150*/  F2FP.BF16.F32.PACK_AB R92, R93, R92 ;  /* 0x0000005c5d5c723e */ /* 0x000fe200000010ff */
[----:B--2---:R-:W-:Y:S01]  /*2e160*/  IMAD.MOV.U32 R8, RZ, RZ, RZ ;  /* 0x000000ffff087224 */ /* 0x004fe200078e00ff */
[----:B------:R-:W-:Y:S01]  /*2e170*/  F2FP.BF16.F32.PACK_AB R54, R49, R48 ;  /* 0x000000303136723e */ /* 0x000fe200000010ff */
[----:B---3--:R-:W-:Y:S01]  /*2e180*/  IMAD.U32 R0, RZ, RZ, UR6 ;  /* 0x00000006ff007e24 */ /* 0x008fe2000f8e00ff */
[----:B------:R-:W-:Y:S01]  /*2e190*/  F2FP.BF16.F32.PACK_AB R55, R51, R50 ;  /* 0x000000323337723e */ /* 0x000fe200000010ff */
[----:B0-----:R-:W-:Y:S01]  /*2e1a0*/  IMAD.WIDE R4, R211, 0x4, R4 ;  /* 0x00000004d3047825 */ /* 0x001fe200078e0204 */
[----:B------:R-:W-:Y:S01]  /*2e1b0*/  F2FP.BF16.F32.PACK_AB R45, R47, R46 ;  /* 0x0000002e2f2d723e */ /* 0x000fe200000010ff */
[----:B------:R-:W0:Y:S01]  /*2e1c0*/  LDC R3, c[0x0][0xce8] ;  /* 0x00033a00ff037b82 */ /* 0x000e220000000800 */
[----:B------:R-:W-:Y:S02]  /*2e1d0*/  F2FP.BF16.F32.PACK_AB R46, R41, R40 ;  /* 0x00000028292e723e */ /* 0x000fe400000010ff */
[----:B------:R-:W-:-:S02]  /*2e1e0*/  F2FP.BF16.F32.PACK_AB R47, R43, R42 ;  /* 0x0000002a2b2f723e */ /* 0x000fc400000010ff */
[----:B------:R-:W-:Y:S01]  /*2e1f0*/  F2FP.BF16.F32.PACK_AB R93, R95, R94 ;  /* 0x0000005e5f5d723e */ /* 0x000fe200000010ff */
[----:B------:R2:W-:Y:S01]  /*2e200*/  STSM.16.M88.4 [R20], R68 ;  /* 0x0000004414007844 */ /* 0x0005e20000000200 */
[----:B------:R-:W-:Y:S02]  /*2e210*/  F2FP.BF16.F32.PACK_AB R94, R101, R100 ;  /* 0x00000064655e723e */ /* 0x000fe400000010ff */
[----:B------:R-:W-:Y:S01]  /*2e220*/  F2FP.BF16.F32.PACK_AB R95, R103, R102 ;  /* 0x00000066675f723e */ /* 0x000fe200000010ff */
[----:B------:R2:W-:Y:S04]  /*2e230*/  STSM.16.M88.4 [R21], R60 ;  /* 0x0000003c15007844 */ /* 0x0005e80000000200 */
[----:B------:R2:W-:Y:S04]  /*2e240*/  STSM.16.M88.4 [R24], R52 ;  /* 0x0000003418007844 */ /* 0x0005e80000000200 */
[----:B------:R2:W-:Y:S04]  /*2e250*/  STSM.16.M88.4 [R124], R44 ;  /* 0x0000002c7c007844 */ /* 0x0005e80000000200 */
[----:B------:R2:W-:Y:S04]  /*2e260*/  STSM.16.M88.4 [R125], R92 ;  /* 0x0000005c7d007844 */ /* 0x0005e80000000200 */
[----:B------:R2:W-:Y:S01]  /*2e270*/  STSM.16.M88.4 [R120], R104 ;  /* 0x0000006878007844 */ /* 0x0005e20000000200 */
[----:B------:R-:W-:Y:S01]  /*2e280*/  BAR.SYNC.DEFER_BLOCKING 0x1, 0x100 ;  /* 0x0044000000007b1d */ /* 0x000fe20000010000 */
[----:B-1----:R-:W-:-:S05]  /*2e290*/  @P0 IMAD.WIDE R6, R211, 0x4, R6 ;  /* 0x00000004d3060825 */ /* 0x002fca00078e0206 */
[----:B------:R2:W5:Y:S04]  /*2e2a0*/  @P1 LDG.E R8, desc[UR44][R4.64] ;  /* 0x0000002c04081981 */ /* 0x000568000c1e1900 */
[----:B------:R2:W5:Y:S01]  /*2e2b0*/  @P0 LDG.E R0, desc[UR44][R6.64] ;  /* 0x0000002c06000981 */ /* 0x000562000c1e1900 */
[----:B------:R-:W-:Y:S05]  /*2e2c0*/  @P0 BRA `(.L_x_4053) ;  /* 0x0000000000100947 */ /* 0x000fea0003800000 */
[----:B------:R-:W-:Y:S05]  /*2e2d0*/  @!P1 BRA `(.L_x_4053) ;  /* 0x00000000000c9947 */ /* 0x000fea0003800000 */
[----:B--2---:R-:W2:Y:S04]  /*2e2e0*/  LDG.E R7, desc[UR44][R4.64] ;  /* 0x0000002c04077981 */ /* 0x004ea8000c1e1900 */
[----:B-----5:R-:W2:Y:S02]  /*2e2f0*/  LDG.E R0, desc[UR44][R4.64+0x4] ;  /* 0x0000042c04007981 */ /* 0x020ea4000c1e1900 */
[----:B--2---:R-:W-:-:S07]  /*2e300*/  IMAD.IADD R0, R0, 0x1, -R7 ;  /* 0x0000000100007824 */ /* 0x004fce00078e0a07 */
.L_x_4053:
[----:B--2---:R-:W2:Y:S04]  /*2e310*/  LDL R4, [R1+0x518] ;  /* 0x0005180001047983 */ /* 0x004ea80000100800 */
[----:B------:R-:W3:Y:S01]  /*2e320*/  LDL R28, [R1+0x520] ;  /* 0x00052000011c7983 */ /* 0x000ee20000100800 */
[----:B0----5:R-:W-:Y:S02]  /*2e330*/  IMAD R0, R0, R3, RZ ;  /* 0x0000000300007224 */ /* 0x021fe400078e02ff */
[----:B------:R-:W-:Y:S01]  /*2e340*/  IMAD.IADD R33, R204, 0x1, R209 ;  /* 0x00000001cc217824 */ /* 0x000fe200078e02d1 */
[----:B------:R-:W-:Y:S01]  /*2e350*/  ISETP.GT.AND P3, PT, R210, 0x1, PT ;  /* 0x00000001d200780c */ /* 0x000fe20003f64270 */
[----:B------:R-:W-:Y:S01]  /*2e360*/  IMAD.MOV.U32 R9, RZ, RZ, 0xab8 ;  /* 0x00000ab8ff097424 */ /* 0x000fe200078e00ff */
[----:B------:R-:W-:Y:S01]  /*2e370*/  ISETP.NE.AND P2, PT, R3, 0x1, PT ;  /* 0x000000010300780c */ /* 0x000fe20003f45270 */
[----:B------:R-:W0:Y:S03]  /*2e380*/  LDC.64 R20, c[0x0][0xca8] ;  /* 0x00032a00ff147b82 */ /* 0x000e260000000a00 */
[----:B------:R-:W-:-:S05]  /*2e390*/  SEL R9, R9, 0xa78, P3 ;  /* 0x00000a7809097807 */ /* 0x000fca0001800000 */
[----:B------:R-:W1:Y:S08]  /*2e3a0*/  LDC.64 R6, c[0x0][R9+0x220] ;  /* 0x0000880009067b82 */ /* 0x000e700000000a00 */
[----:B------:R-:W4:Y:S08]  /*2e3b0*/  LDC.64 R10, c[0x0][R9+0x218] ;  /* 0x00008600090a7b82 */ /* 0x000f300000000a00 */
[----:B------:R4:W4:Y:S01]  /*2e3c0*/  LDC.64 R14, c[0x0][R9+0x228] ;  /* 0x00008a00090e7b82 */ /* 0x0009220000000a00 */
[----:B------:R-:W-:-:S07]  /*2e3d0*/  ISETP.NE.U32.AND P1, PT, RZ, UR4, PT ;  /* 0x00000004ff007c0c */ /* 0x000fce000bf25070 */
[----:B------:R-:W4:Y:S01]  /*2e3e0*/  @P2 LDC R13, c[0x0][0xcec] ;  /* 0x00033b00ff0d2b82 */ /* 0x000f220000000800 */
[----:B------:R-:W-:-:S07]  /*2e3f0*/  ISETP.NE.AND.EX P1, PT, RZ, UR5, PT, P1 ;  /* 0x00000005ff007c0c */ /* 0x000fce000bf25310 */
[----:B------:R-:W4:Y:S01]  /*2e400*/  @P2 LDC R26, c[0x0][0xcf0] ;  /* 0x00033c00ff1a2b82 */ /* 0x000f220000000800 */
[----:B------:R-:W-:Y:S02]  /*2e410*/  SHF.R.S32.HI R24, RZ, 0x1f, R211 ;  /* 0x0000001fff187819 */ /* 0x000fe400000114d3 */
[----:B------:R-:W-:Y:S02]  /*2e420*/  SEL R12, R211, RZ, !P1 ;  /* 0x000000ffd30c7207 */ /* 0x000fe40004800000 */
[----:B--2---:R-:W-:-:S03]  /*2e430*/  LOP3.LUT P0, RZ, R4, 0x3, RZ, 0xc0, !PT ;  /* 0x0000000304ff7812 */ /* 0x004fc6000780c0ff */
[----:B0-----:R-:W0:Y:S01]  /*2e440*/  @!P3 LDC R20, c[0x0][0xc50] ;  /* 0x00031400ff14bb82 */ /* 0x001e220000000800 */
[----:B------:R-:W-:Y:S01]  /*2e450*/  ISETP.GE.OR P4, PT, R33, R0, P0 ;  /* 0x000000002100720c */ /* 0x000fe20000786670 */
[----:B---3--:R-:W-:-:S06]  /*2e460*/  IMAD.IADD R28, R28, 0x1, R209 ;  /* 0x000000011c1c7824 */ /* 0x008fcc00078e02d1 */
[----:B------:R-:W2:Y:S06]  /*2e470*/  @!P3 LDC R21, c[0x0][0xc54] ;  /* 0x00031500ff15bb82 */ /* 0x000eac0000000800 */
[----:B------:R-:W3:Y:S02]  /*2e480*/  @!P4 LDL R29, [R1+0x220] ;  /* 0x00022000011dc983 */ /* 0x000ee40000100800 */
[----:B------:R4:W0:Y:S01]  /*2e490*/  LDC.64 R4, c[0x0][R9+0x210] ;  /* 0x0000840009047b82 */ /* 0x0008220000000a00 */
[----:B------:R-:W-:Y:S01]  /*2e4a0*/  SEL R25, R24, RZ, !P1 ;  /* 0x000000ff18197207 */ /* 0x000fe20004800000 */
[----:B-1----:R-:W-:-:S02]  /*2e4b0*/  IMAD R7, R7, R12, RZ ;  /* 0x0000000c07077224 */ /* 0x002fc400078e02ff */
[-C--:B----4-:R-:W-:Y:S02]  /*2e4c0*/  IMAD R31, R11, R156.reuse, RZ ;  /* 0x0000009c0b1f7224 */ /* 0x090fe400078e02ff */
[----:B------:R-:W-:Y:S01]  /*2e4d0*/  IMAD R35, R6, R25, R7 ;  /* 0x0000001906237224 */ /* 0x000fe200078e0207 */
[----:B------:R-:W-:Y:S01]  /*2e4e0*/  SEL R25, R219, RZ, P3 ;  /* 0x000000ffdb197207 */ /* 0x000fe20001800000 */
[----:B------:R-:W-:Y:S01]  /*2e4f0*/  IMAD.WIDE.U32 R10, R10, R156, RZ ;  /* 0x0000009c0a0a7225 */ /* 0x000fe200078e00ff */
[----:B------:R-:W-:-:S03]  /*2e500*/  SHF.R.S32.HI R9, RZ, 0x1f, R8 ;  /* 0x0000001fff097819 */ /* 0x000fc60000011408 */
[----:B------:R-:W-:-:S04]  /*2e510*/  IMAD.WIDE.U32 R6, R6, R12, RZ ;  /* 0x0000000c06067225 */ /* 0x000fc800078e00ff */
[----:B------:R-:W-:Y:S01]  /*2e520*/  @P2 IMAD.HI.U32 R13, R28, R13, RZ ;  /* 0x0000000d1c0d2227 */ /* 0x000fe200078e00ff */
[----:B------:R-:W-:-:S03]  /*2e530*/  IADD3 R6, P1, P5, R6, R10, R8 ;  /* 0x0000000a06067210 */ /* 0x000fc60007d3e008 */
[----:B------:R-:W-:Y:S02]  /*2e540*/  IMAD.IADD R24, R11, 0x1, R31 ;  /* 0x000000010b187824 */ /* 0x000fe400078e021f */
[----:B------:R-:W-:Y:S02]  /*2e550*/  IMAD.IADD R11, R7, 0x1, R35 ;  /* 0x00000001070b7824 */ /* 0x000fe400078e0223 */
[----:B------:R-:W-:Y:S01]  /*2e560*/  IMAD.MOV.U32 R7, RZ, RZ, R28 ;  /* 0x000000ffff077224 */ /* 0x000fe200078e001c */
[----:B------:R-:W-:Y:S01]  /*2e570*/  @P2 SHF.R.U32.HI R7, RZ, R26, R13 ;  /* 0x0000001aff072219 */ /* 0x000fe2000001160d */
[-C--:B------:R-:W-:Y:S01]  /*2e580*/  IMAD R31, R15, R25.reuse, RZ ;  /* 0x000000190f1f7224 */ /* 0x080fe200078e02ff */
[----:B------:R-:W-:Y:S01]  /*2e590*/  IADD3.X R11, R11, R24, R9, P1, P5 ;  /* 0x000000180b0b7210 */ /* 0x000fe20000fea409 */
[----:B------:R-:W-:-:S04]  /*2e5a0*/  IMAD.WIDE.U32 R14, R14, R25, RZ ;  /* 0x000000190e0e7225 */ /* 0x000fc800078e00ff */
[----:B------:R-:W-:Y:S01]  /*2e5b0*/  IMAD.MOV R10, RZ, RZ, -R7 ;  /* 0x000000ffff0a7224 */ /* 0x000fe200078e0a07 */
[----:B------:R-:W-:Y:S01]  /*2e5c0*/  IADD3 R14, P1, P5, R7, R6, R14 ;  /* 0x00000006070e7210 */ /* 0x000fe20007d3e00e */
[----:B------:R-:W-:Y:S01]  /*2e5d0*/  IMAD.IADD R31, R15, 0x1, R31 ;  /* 0x000000010f1f7824 */ /* 0x000fe200078e021f */
[----:B------:R-:W-:Y:S01]  /*2e5e0*/  SHF.R.S32.HI R6, RZ, 0x1f, R7 ;  /* 0x0000001fff067819 */ /* 0x000fe20000011407 */
[----:B------:R-:W-:-:S03]  /*2e5f0*/  IMAD R7, R3, R10, R28 ;  /* 0x0000000a03077224 */ /* 0x000fc600078e021c */
[----:B------:R-:W-:Y:S02]  /*2e600*/  IADD3.X R15, R6, R11, R31, P1, P5 ;  /* 0x0000000b060f7210 */ /* 0x000fe40000fea41f */
[----:B------:R-:W-:Y:S01]  /*2e610*/  SHF.R.S32.HI R11, RZ, 0x1f, R7 ;  /* 0x0000001fff0b7819 */ /* 0x000fe20000011407 */
[-C--:B0-----:R-:W-:Y:S02]  /*2e620*/  IMAD R5, R5, R7.reuse, RZ ;  /* 0x0000000705057224 */ /* 0x081fe400078e02ff */
[----:B------:R-:W-:-:S04]  /*2e630*/  IMAD.WIDE.U32 R14, R4, R7, R14 ;  /* 0x00000007040e7225 */ /* 0x000fc800078e000e */
[----:B------:R-:W-:Y:S01]  /*2e640*/  IMAD R5, R4, R11, R5 ;  /* 0x0000000b04057224 */ /* 0x000fe200078e0205 */
[C---:B------:R-:W-:Y:S01]  /*2e650*/  LEA R20, P1, R14.reuse, R20, 0x2 ;  /* 0x000000140e147211 */ /* 0x040fe200078210ff */
[----:B------:R-:W-:Y:S02]  /*2e660*/  VIADD R7, R33, 0x8 ;  /* 0x0000000821077836 */ /* 0x000fe40000000000 */
[----:B------:R-:W-:Y:S02]  /*2e670*/  IMAD.IADD R4, R15, 0x1, R5 ;  /* 0x000000010f047824 */ /* 0x000fe400078e0205 */
[----:B------:R-:W-:Y:S01]  /*2e680*/  SHFL.IDX PT, R10, R20, RZ, 0x1c1f ;  /* 0x001c1fff140a7589 */ /* 0x000fe200000e0000 */
[----:B------:R-:W-:Y:S02]  /*2e690*/  ISETP.GE.OR P0, PT, R7, R0, P0 ;  /* 0x000000000700720c */ /* 0x000fe40000706670 */
[----:B--2---:R-:W-:-:S05]  /*2e6a0*/  LEA.HI.X R21, R14, R21, R4, 0x2, P1 ;  /* 0x000000150e157211 */ /* 0x004fca00008f1404 */
[----:B------:R-:W3:Y:S04]  /*2e6b0*/  SHFL.IDX PT, R11, R21, RZ, 0x1c1f ;  /* 0x001c1fff150b7589 */ /* 0x000ee800000e0000 */
[----:B---3--:R-:W-:Y:S04]  /*2e6c0*/  @!P4 ST.E desc[UR44][R10.64], R29 ;  /* 0x0000001d0a00c985 */ /* 0x008fe8000c10192c */
[----:B------:R-:W2:Y:S04]  /*2e6d0*/  @!P0 LDL R13, [R1+0x224] ;  /* 0x00022400010d8983 */ /* 0x000ea80000100800 */
[----:B------:R-:W-:Y:S04]  /*2e6e0*/  SHFL.IDX PT, R4, R20, 0x1, 0x1c1f ;  /* 0x003c1f0014047f89 */ /* 0x000fe800000e0000 */
[----:B------:R-:W2:Y:S04]  /*2e6f0*/  SHFL.IDX PT, R5, R21, 0x1, 0x1c1f ;  /* 0x003c1f0015057f89 */ /* 0x000ea800000e0000 */
[----:B--2---:R0:W-:Y:S01]  /*2e700*/  @!P0 ST.E desc[UR44][R4.64], R13 ;  /* 0x0000000d04008985 */ /* 0x0041e2000c10192c */
[----:B------:R-:W-:Y:S05]  /*2e710*/  @P3 BRA `(.L_x_4054) ;  /* 0x0000000c00e83947 */ /* 0x000fea0003800000 */
[----:B------:R-:W2:Y:S01]  /*2e720*/  LDL R88, [R1+0x49c] ;  /* 0x00049c0001587983 */ /* 0x000ea20000100800 */
[----:B------:R-:W1:Y:S01]  /*2e730*/  @P2 LDC R14, c[0x0][0xcec] ;  /* 0x00033b00ff0e2b82 */ /* 0x000e620000000800 */
[----:B------:R-:W-:Y:S02]  /*2e740*/  ULDC.64 UR4, c[0x0][0xba0] ;  /* 0x0002e80000047ab9 */ /* 0x000fe40000000a00 */
[----:B------:R-:W3:Y:S01]  /*2e750*/  LDL R89, [R1+0x4ac] ;  /* 0x0004ac0001597983 */ /* 0x000ee20000100800 */
[----:B------:R-:W-:-:S04]  /*2e760*/  IMAD R9, R9, UR4, RZ ;  /* 0x0000000409097c24 */ /* 0x000fc8000f8e02ff */
[C---:B------:R-:W-:Y:S02]  /*2e770*/  IMAD R11, R8.reuse, UR5, R9 ;  /* 0x00000005080b7c24 */ /* 0x040fe4000f8e0209 */
[----:B------:R-:W-:Y:S01]  /*2e780*/  IMAD.WIDE.U32 R8, R8, UR4, RZ ;  /* 0x0000000408087c25 */ /* 0x000fe2000f8e00ff */
[----:B------:R-:W-:-:S03]  /*2e790*/  ULDC.64 UR4, c[0x0][0xbe8] ;  /* 0x0002fa0000047ab9 */ /* 0x000fc60000000a00 */
[----:B------:R-:W-:Y:S01]  /*2e7a0*/  IMAD.IADD R9, R9, 0x1, R11 ;  /* 0x0000000109097824 */ /* 0x000fe200078e020b */
[----:B0-----:R-:W-:Y:S01]  /*2e7b0*/  SHF.R.S32.HI R13, RZ, 0x1f, R12 ;  /* 0x0000001fff0d7819 */ /* 0x001fe2000001140c */
        /* <DEDUP_REMOVED lines=8> */
[----:B--2---:R-:W-:-:S04]  /*2e840*/  IMAD R5, R88, 0x40, R198 ;  /* 0x0000004058057824 */ /* 0x004fc800078e02c6 */
[----:B------:R-:W-:-:S03]  /*2e850*/  IMAD.WIDE R18, R5, 0x2, R18 ;  /* 0x0000000205127825 */ /* 0x000fc600078e0212 */
[C---:B------:R-:W-:Y:S02]  /*2e860*/  IADD3 R29, P0, R18.reuse, 0x1000, RZ ;  /* 0x00001000121d7810 */ /* 0x040fe40007f1e0ff */
[C---:B------:R-:W-:Y:S02]  /*2e870*/  IADD3 R33, P1, R18.reuse, 0x2000, RZ ;  /* 0x0000200012217810 */ /* 0x040fe40007f3e0ff */
[C---:B------:R-:W-:Y:S02]  /*2e880*/  IADD3 R37, P3, R18.reuse, 0x3000, RZ ;  /* 0x0000300012257810 */ /* 0x040fe40007f7e0ff */
[----:B------:R-:W-:Y:S02]  /*2e890*/  IADD3 R41, P4, R18, 0x4000, RZ ;  /* 0x0000400012297810 */ /* 0x000fe40007f9e0ff */
[----:B------:R-:W-:Y:S02]  /*2e8a0*/  LOP3.LUT R28, R29, 0x380, RZ, 0xc0, !PT ;  /* 0x000003801d1c7812 */ /* 0x000fe400078ec0ff */
[----:B------:R-:W-:-:S02]  /*2e8b0*/  LOP3.LUT R32, R33, 0x380, RZ, 0xc0, !PT ;  /* 0x0000038021207812 */ /* 0x000fc400078ec0ff */
[----:B------:R-:W-:Y:S02]  /*2e8c0*/  LOP3.LUT R36, R37, 0x380, RZ, 0xc0, !PT ;  /* 0x0000038025247812 */ /* 0x000fe400078ec0ff */
[----:B------:R-:W-:Y:S02]  /*2e8d0*/  LOP3.LUT R40, R41, 0x380, RZ, 0xc0, !PT ;  /* 0x0000038029287812 */ /* 0x000fe400078ec0ff */
[----:B------:R-:W-:Y:S02]  /*2e8e0*/  SHF.R.U64 R28, R28, 0x3, RZ ;  /* 0x000000031c1c7819 */ /* 0x000fe400000012ff */
[----:B------:R-:W-:Y:S02]  /*2e8f0*/  SHF.R.U64 R32, R32, 0x3, RZ ;  /* 0x0000000320207819 */ /* 0x000fe400000012ff */
[----:B------:R-:W-:Y:S02]  /*2e900*/  IADD3 R45, P5, R18, 0x5000, RZ ;  /* 0x00005000122d7810 */ /* 0x000fe40007fbe0ff */
[----:B------:R-:W-:-:S02]  /*2e910*/  SHF.R.U64 R36, R36, 0x3, RZ ;  /* 0x0000000324247819 */ /* 0x000fc400000012ff */
[----:B------:R-:W-:Y:S02]  /*2e920*/  SHF.R.U64 R40, R40, 0x3, RZ ;  /* 0x0000000328287819 */ /* 0x000fe400000012ff */
[----:B------:R-:W-:Y:S01]  /*2e930*/  LOP3.LUT R28, R28, R29, RZ, 0x3c, !PT ;  /* 0x0000001d1c1c7212 */ /* 0x000fe200078e3cff */
[--C-:B------:R-:W-:Y:S01]  /*2e940*/  IMAD.X R29, RZ, RZ, R19.reuse, P0 ;  /* 0x000000ffff1d7224 */ /* 0x100fe200000e0613 */
[----:B------:R-:W-:Y:S01]  /*2e950*/  LOP3.LUT R32, R32, R33, RZ, 0x3c, !PT ;  /* 0x0000002120207212 */ /* 0x000fe200078e3cff */
[--C-:B------:R-:W-:Y:S01]  /*2e960*/  IMAD.X R33, RZ, RZ, R19.reuse, P1 ;  /* 0x000000ffff217224 */ /* 0x100fe200008e0613 */
[----:B------:R-:W-:Y:S02]  /*2e970*/  LOP3.LUT R44, R45, 0x380, RZ, 0xc0, !PT ;  /* 0x000003802d2c7812 */ /* 0x000fe400078ec0ff */
[----:B------:R-:W-:Y:S01]  /*2e980*/  LOP3.LUT R36, R36, R37, RZ, 0x3c, !PT ;  /* 0x0000002524247212 */ /* 0x000fe200078e3cff */
[--C-:B------:R-:W-:Y:S01]  /*2e990*/  IMAD.X R37, RZ, RZ, R19.reuse, P3 ;  /* 0x000000ffff257224 */ /* 0x100fe200018e0613 */
[----:B------:R-:W-:Y:S01]  /*2e9a0*/  LOP3.LUT R40, R40, R41, RZ, 0x3c, !PT ;  /* 0x0000002928287212 */ /* 0x000fe200078e3cff */
[----:B------:R-:W-:Y:S01]  /*2e9b0*/  IMAD.X R41, RZ, RZ, R19, P4 ;  /* 0x000000ffff297224 */ /* 0x000fe200020e0613 */
[C---:B------:R-:W-:Y:S01]  /*2e9c0*/  IADD3 R49, P0, R18.reuse, 0x6000, RZ ;  /* 0x0000600012317810 */ /* 0x040fe20007f1e0ff */
[----:B---3--:R-:W-:Y:S01]  /*2e9d0*/  IMAD R10, R89, 0x20, R88 ;  /* 0x00000020590a7824 */ /* 0x008fe200078e0258 */
[C---:B------:R-:W-:Y:S01]  /*2e9e0*/  IADD3 R53, P1, R18.reuse, 0x7000, RZ ;  /* 0x0000700012357810 */ /* 0x040fe20007f3e0ff */
[----:B------:R-:W5:Y:S01]  /*2e9f0*/  LD.E.128 R28, desc[UR44][R28.64] ;  /* 0x0000002c1c1c7980 */ /* 0x000f62000c101d00 */
[----:B------:R-:W-:-:S02]  /*2ea00*/  IADD3 R57, P3, R18, 0x8000, RZ ;  /* 0x0000800012397810 */ /* 0x000fc40007f7e0ff */
[----:B------:R-:W-:Y:S01]  /*2ea10*/  IADD3 R61, P4, R18, 0x9000, RZ ;  /* 0x00009000123d7810 */ /* 0x000fe20007f9e0ff */
[----:B------:R-:W5:Y:S01]  /*2ea20*/  LD.E.128 R32, desc[UR44][R32.64] ;  /* 0x0000002c20207980 */ /* 0x000f62000c101d00 */
[----:B------:R-:W-:Y:S02]  /*2ea30*/  SHF.R.U64 R44, R44, 0x3, RZ ;  /* 0x000000032c2c7819 */ /* 0x000fe400000012ff */
[----:B------:R-:W-:Y:S01]  /*2ea40*/  LOP3.LUT R48, R49, 0x380, RZ, 0xc0, !PT ;  /* 0x0000038031307812 */ /* 0x000fe200078ec0ff */
[----:B------:R-:W5:Y:S01]  /*2ea50*/  LD.E.128 R36, desc[UR44][R36.64] ;  /* 0x0000002c24247980 */ /* 0x000f62000c101d00 */
[----:B------:R-:W-:Y:S02]  /*2ea60*/  LOP3.LUT R52, R53, 0x380, RZ, 0xc0, !PT ;  /* 0x0000038035347812 */ /* 0x000fe400078ec0ff */
[----:B------:R-:W-:Y:S01]  /*2ea70*/  LOP3.LUT R56, R57, 0x380, RZ, 0xc0, !PT ;  /* 0x0000038039387812 */ /* 0x000fe200078ec0ff */
[----:B------:R-:W5:Y:S01]  /*2ea80*/  LD.E.128 R40, desc[UR44][R40.64] ;  /* 0x0000002c28287980 */ /* 0x000f62000c101d00 */
[----:B------:R-:W-:-:S02]  /*2ea90*/  LOP3.LUT R60, R61, 0x380, RZ, 0xc0, !PT ;  /* 0x000003803d3c7812 */ /* 0x000fc400078ec0ff */
[----:B------:R-:W-:Y:S01]  /*2eaa0*/  LOP3.LUT R44, R44, R45, RZ, 0x3c, !PT ;  /* 0x0000002d2c2c7212 */ /* 0x000fe200078e3cff */
[----:B------:R-:W-:Y:S01]  /*2eab0*/  IMAD.X R45, RZ, RZ, R19, P5 ;  /* 0x000000ffff2d7224 */ /* 0x000fe200028e0613 */
[----:B------:R-:W-:Y:S02]  /*2eac0*/  SHF.R.U64 R48, R48, 0x3, RZ ;  /* 0x0000000330307819 */ /* 0x000fe400000012ff */
[----:B------:R-:W-:Y:S02]  /*2ead0*/  IADD3 R65, P5, R18, 0xa000, RZ ;  /* 0x0000a00012417810 */ /* 0x000fe40007fbe0ff */
[----:B------:R-:W-:Y:S01]  /*2eae0*/  SHF.R.U64 R52, R52, 0x3, RZ ;  /* 0x0000000334347819 */ /* 0x000fe200000012ff */
[----:B------:R-:W5:Y:S01]  /*2eaf0*/  LD.E.128 R44, desc[UR44][R44.64] ;  /* 0x0000002c2c2c7980 */ /* 0x000f62000c101d00 */
[----:B------:R-:W-:Y:S02]  /*2eb00*/  SHF.R.U64 R56, R56, 0x3, RZ ;  /* 0x0000000338387819 */ /* 0x000fe400000012ff */
[----:B------:R-:W-:-:S02]  /*2eb10*/  SHF.R.U64 R60, R60, 0x3, RZ ;  /* 0x000000033c3c7819 */ /* 0x000fc400000012ff */
[----:B------:R-:W-:Y:S01]  /*2eb20*/  LOP3.LUT R48, R48, R49, RZ, 0x3c, !PT ;  /* 0x0000003130307212 */ /* 0x000fe200078e3cff */
[--C-:B------:R-:W-:Y:S01]  /*2eb30*/  IMAD.X R49, RZ, RZ, R19.reuse, P0 ;  /* 0x000000ffff317224 */ /* 0x100fe200000e0613 */
[----:B------:R-:W-:Y:S02]  /*2eb40*/  LOP3.LUT R64, R65, 0x380, RZ, 0xc0, !PT ;  /* 0x0000038041407812 */ /* 0x000fe400078ec0ff */
        /* <DEDUP_REMOVED lines=19> */
[----:B------:R-:W-:Y:S02]  /*2ec80*/  LOP3.LUT R5, R18, 0x380, RZ, 0xc0, !PT ;  /* 0x0000038012057812 */ /* 0x000fe400078ec0ff */
[----:B------:R-:W-:Y:S01]  /*2ec90*/  LOP3.LUT R64, R64, R65, RZ, 0x3c, !PT ;  /* 0x0000004140407212 */ /* 0x000fe200078e3cff */
[----:B------:R-:W-:Y:S01]  /*2eca0*/  IMAD.X R65, RZ, RZ, R19, P5 ;  /* 0x000000ffff417224 */ /* 0x000fe200028e0613 */
[----:B------:R-:W-:Y:S02]  /*2ecb0*/  SHF.R.U64 R68, R68, 0x3, RZ ;  /* 0x0000000344447819 */ /* 0x000fe400000012ff */
[----:B------:R-:W-:Y:S02]  /*2ecc0*/  SHF.R.U64 R72, R72, 0x3, RZ ;  /* 0x0000000348487819 */ /* 0x000fe400000012ff */
[----:B------:R-:W-:Y:S01]  /*2ecd0*/  SHF.R.U64 R76, R76, 0x3, RZ ;  /* 0x000000034c4c7819 */ /* 0x000fe200000012ff */
[----:B------:R-:W5:Y:S01]  /*2ece0*/  LD.E.128 R64, desc[UR44][R64.64] ;  /* 0x0000002c40407980 */ /* 0x000f62000c101d00 */
[----:B------:R-:W-:-:S02]  /*2ecf0*/  SHF.R.U64 R80, R80, 0x3, RZ ;  /* 0x0000000350507819 */ /* 0x000fc400000012ff */
        /* <DEDUP_REMOVED lines=11> */
[--C-:B------:R-:W-:Y:S01]  /*2edb0*/  IMAD.X R85, RZ, RZ, R19.reuse, P5 ;  /* 0x000000ffff557224 */ /* 0x100fe200028e0613 */
[----:B------:R-:W-:Y:S01]  /*2edc0*/  LOP3.LUT R4, R5, R18, RZ, 0x3c, !PT ;  /* 0x0000001205047212 */ /* 0x000fe200078e3cff */
[----:B------:R-:W-:Y:S01]  /*2edd0*/  IMAD.MOV.U32 R5, RZ, RZ, R19 ;  /* 0x000000ffff057224 */ /* 0x000fe200078e0013 */
[----:B------:R-:W5:Y:S01]  /*2ede0*/  LD.E.128 R68, desc[UR44][R68.64] ;  /* 0x0000002c44447980 */ /* 0x000f62000c101d00 */
[----:B------:R-:W0:Y:S01]  /*2edf0*/  @P2 LDC R19, c[0x0][0xcf0] ;  /* 0x00033c00ff132b82 */ /* 0x000e220000000800 */
[----:B------:R-:W-:-:S02]  /*2ee00*/  SHF.R.U64 R6, R6, 0x3, RZ ;  /* 0x0000000306067819 */ /* 0x000fc400000012ff */
[----:B------:R-:W5:Y:S02]  /*2ee10*/  LD.E.128 R72, desc[UR44][R72.64] ;  /* 0x0000002c48487980 */ /* 0x000f64000c101d00 */
[----:B------:R-:W-:Y:S02]  /*2ee20*/  LOP3.LUT R84, R6, R7, RZ, 0x3c, !PT ;  /* 0x0000000706547212 */ /* 0x000fe400078e3cff */
[----:B------:R-:W5:Y:S01]  /*2ee30*/  LD.E.128 R4, desc[UR44][R4.64] ;  /* 0x0000002c04047980 */ /* 0x000f62000c101d00 */
[----:B------:R-:W-:-:S03]  /*2ee40*/  IMAD.IADD R15, R209, 0x1, R10 ;  /* 0x00000001d10f7824 */ /* 0x000fc600078e020a */
        /* <DEDUP_REMOVED lines=8> */
[----:B--2---:R-:W2:Y:S01]  /*2eed0*/  FENCE.VIEW.ASYNC.S ;  /* 0x00000000000073c6 */ /* 0x004ea20000000000 */
[----:B-1----:R-:W-:-:S04]  /*2eee0*/  @P2 IMAD.HI.U32 R10, R15, R14, RZ ;  /* 0x0000000e0f0a2227 */ /* 0x002fc800078e00ff */
[----:B------:R-:W-:Y:S01]  /*2eef0*/  IMAD.MOV.U32 R11, RZ, RZ, R15 ;  /* 0x000000ffff0b7224 */ /* 0x000fe200078e000f */
[----:B0-----:R-:W-:Y:S01]  /*2ef00*/  @P2 SHF.R.U32.HI R11, RZ, R19, R10 ;  /* 0x00000013ff0b2219 */ /* 0x001fe2000001160a */
[----:B------:R-:W-:-:S03]  /*2ef10*/  VIADD R10, R2, 0x32420 ;  /* 0x00032420020a7836 */ /* 0x000fc60000000000 */
[--C-:B------:R-:W-:Y:S01]  /*2ef20*/  SHF.R.S32.HI R12, RZ, 0x1f, R11.reuse ;  /* 0x0000001fff0c7819 */ /* 0x100fe2000001140b */
[----:B------:R-:W-:Y:S01]  /*2ef30*/  IMAD.MOV R14, RZ, RZ, -R11 ;  /* 0x000000ffff0e7224 */ /* 0x000fe200078e0a0b */
[----:B------:R-:W-:-:S03]  /*2ef40*/  PRMT R10, RZ, 0x654, R10 ;  /* 0x00000654ff0a7816 */ /* 0x000fc6000000000a */
[----:B------:R-:W-:Y:S02]  /*2ef50*/  IMAD R3, R3, R14, R15 ;  /* 0x0000000e03037224 */ /* 0x000fe400078e020f */
[----:B------:R-:W-:Y:S02]  /*2ef60*/  IMAD R12, R12, UR4, RZ ;  /* 0x000000040c0c7c24 */ /* 0x000fe4000f8e02ff */
[C---:B------:R-:W-:Y:S01]  /*2ef70*/  IMAD.WIDE.U32 R8, R11.reuse, UR4, R8 ;  /* 0x000000040b087c25 */ /* 0x040fe2000f8e0008 */
[----:B--2---:R0:W-:Y:S03]  /*2ef80*/  SYNCS.ARRIVE.TRANS64.RED.A1T0 RZ, [R10+URZ], RZ ;  /* 0x000000ff0aff79a7 */ /* 0x0041e6000810043f */
[----:B------:R-:W-:Y:S01]  /*2ef90*/  IMAD R13, R11, UR5, R12 ;  /* 0x000000050b0d7c24 */ /* 0x000fe2000f8e020c */
[----:B------:R-:W-:Y:S01]  /*2efa0*/  ULDC.64 UR4, c[0x0][0xbd8] ;  /* 0x0002f60000047ab9 */ /* 0x000fe20000000a00 */
[----:B0-----:R-:W-:-:S02]  /*2efb0*/  SHF.R.S32.HI R10, RZ, 0x1f, R3 ;  /* 0x0000001fff0a7819 */ /* 0x001fc40000011403 */
[----:B------:R-:W-:-:S03]  /*2efc0*/  IMAD.IADD R9, R9, 0x1, R13 ;  /* 0x0000000109097824 */ /* 0x000fc600078e020d */
        /* <DEDUP_REMOVED lines=11> */
.L_x_4289:
[----:B------:R-:W-:Y:S01]  /*2f080*/  IMAD.IADD R209, R88, 0x1, R209 ;  /* 0x0000000158d17824 */ /* 0x000fe200078e02d1 */
[----:B------:R-:W-:Y:S04]  /*2f090*/  BSSY B1, `(.L_x_4056) ;  /* 0x0000014000017945 */ /* 0x000fe80003800000 */
[----:B------:R-:W-:-:S13]  /*2f0a0*/  ISETP.GE.AND P0, PT, R209, R0, PT ;  /* 0x00000000d100720c */ /* 0x000fda0003f06270 */
[----:B------:R-:W-:Y:S05]  /*2f0b0*/  @P0 BRA `(.L_x_4057) ;  /* 0x0000000000440947 */ /* 0x000fea0003800000 */
[----:B------:R-:W-:Y:S02]  /*2f0c0*/  ULDC UR4, c[0x0][0xbc8] ;  /* 0x0002f20000047ab9 */ /* 0x000fe40000000800 */
[----:B------:R-:W-:Y:S02]  /*2f0d0*/  ISETP.GE.AND P3, PT, R198, UR4, PT ;  /* 0x00000004c6007c0c */ /* 0x000fe4000bf66270 */
[----:B------:R-:W-:Y:S02]  /*2f0e0*/  ISETP.GE.AND P2, PT, R200, UR4, PT ;  /* 0x00000004c8007c0c */ /* 0x000fe4000bf46270 */
[----:B------:R-:W-:Y:S02]  /*2f0f0*/  ISETP.GE.AND P1, PT, R199, UR4, PT ;  /* 0x00000004c7007c0c */ /* 0x000fe4000bf26270 */
[----:B------:R-:W-:-:S07]  /*2f100*/  ISETP.GE.AND P0, PT, R201, UR4, PT ;  /* 0x00000004c9007c0c */ /* 0x000fce000bf06270 */
[-C--:B--2---:R-:W-:Y:S02]  /*2f110*/  @!P3 LEA R8, P5, R198, R14.reuse, 0x1 ;  /* 0x0000000ec608b211 */ /* 0x084fe400078a08ff */
[-C--:B------:R-:W-:Y:S02]  /*2f120*/  @!P2 LEA R10, P4, R200, R14.reuse, 0x1 ;  /* 0x0000000ec80aa211 */ /* 0x080fe400078808ff */
[-C--:B-1----:R-:W-:Y:S02]  /*2f130*/  @!P3 LEA.HI.X R9, R198, R3.reuse, R216, 0x1, P5 ;  /* 0x00000003c609b211 */ /* 0x082fe400028f0cd8 */
[-C--:B------:R-:W-:Y:S02]  /*2f140*/  @!P1 LEA R12, P5, R199, R14.reuse, 0x1 ;  /* 0x0000000ec70c9211 */ /* 0x080fe400078a08ff */
[----:B------:R-:W-:Y:S01]  /*2f150*/  @!P2 LEA.HI.X R11, R200, R3, R214, 0x1, P4 ;  /* 0x00000003c80ba211 */ /* 0x000fe200020f0cd6 */
[----:B-----5:R3:W-:Y:S01]  /*2f160*/  @!P3 ST.E.128 desc[UR44][R8.64], R4 ;  /* 0x000000040800b985 */ /* 0x0207e2000c101d2c */
[----:B------:R-:W-:-:S02]  /*2f170*/  @!P0 LEA R14, P4, R201, R14, 0x1 ;  /* 0x0000000ec90e8211 */ /* 0x000fc400078808ff */
[-C--:B------:R-:W-:Y:S01]  /*2f180*/  @!P1 LEA.HI.X R13, R199, R3.reuse, R213, 0x1, P5 ;  /* 0x00000003c70d9211 */ /* 0x080fe200028f0cd5 */
[----:B------:R3:W-:Y:S01]  /*2f190*/  @!P2 ST.E.128 desc[UR44][R10.64], R40 ;  /* 0x000000280a00a985 */ /* 0x0007e2000c101d2c */
[----:B------:R-:W-:-:S03]  /*2f1a0*/  @!P0 LEA.HI.X R15, R201, R3, R212, 0x1, P4 ;  /* 0x00000003c90f8211 */ /* 0x000fc600020f0cd4 */
[----:B------:R3:W-:Y:S04]  /*2f1b0*/  @!P1 ST.E.128 desc[UR44][R12.64], R56 ;  /* 0x000000380c009985 */ /* 0x0007e8000c101d2c */
[----:B------:R3:W-:Y:S02]  /*2f1c0*/  @!P0 ST.E.128 desc[UR44][R14.64], R72 ;  /* 0x000000480e008985 */ /* 0x0007e4000c101d2c */
.L_x_4057:
[----:B------:R-:W-:Y:S05]  /*2f1d0*/  BSYNC B1 ;  /* 0x0000000000017941 */ /* 0x000fea0003800000 */
.L_x_4056:
[----:B------:R-:W-:-:S03]  /*2f1e0*/  UMOV UR4, 0xffffffff ;  /* 0xffffffff00047882 */ /* 0x000fc60000000000 */
[----:B------:R-:W-:Y:S05]  /*2f1f0*/  BRA.DIV UR4, `(.L_x_4058) ;  /* 0x000000d204ec7947 */ /* 0x000fea000b800000 */
[----:B-1----:R1:W4:Y:S04]  /*2f200*/  SHFL.IDX PT, R3, R19, 0x1, 0x181f ;  /* 0x00381f0013037f89 */ /* 0x00232800000e0000 */
[----:B--23--:R1:W2:Y:S02]  /*2f210*/  SHFL.IDX PT, R14, R18, 0x1, 0x181f ;  /* 0x00381f00120e7f89 */ /* 0x00c2a400000e0000 */
.L_x_4293:
[----:B-----5:R-:W-:Y:S01]  /*2f220*/  VIADD R5, R209, 0x20 ;  /* 0x00000020d1057836 */ /* 0x020fe20000000000 */
        /* <DEDUP_REMOVED lines=10> */
[-C--:B----4-:R-:W-:Y:S02]  /*2f2d0*/  @!P3 LEA.HI.X R5, R198, R3.reuse, R216, 0x1, P5 ;  /* 0x00000003c605b211 */ /* 0x090fe400028f0cd8 */
[-C--:B------:R-:W-:Y:S02]  /*2f2e0*/  @!P1 LEA R8, P5, R199, R14.reuse, 0x1 ;  /* 0x0000000ec7089211 */ /* 0x080fe400078a08ff */
        /* <DEDUP_REMOVED lines=8> */
.L_x_4060:
[----:B------:R-:W-:Y:S05]  /*2f370*/  BSYNC B1 ;  /* 0x0000000000017941 */ /* 0x000fea0003800000 */
.L_x_4059:
[----:B------:R-:W-:-:S03]  /*2f380*/  UMOV UR4, 0xffffffff ;  /* 0xffffffff00047882 */ /* 0x000fc60000000000 */
[----:B------:R-:W-:Y:S05]  /*2f390*/  BRA.DIV UR4, `(.L_x_4061) ;  /* 0x000000d204cc7947 */ /* 0x000fea000b800000 */
[----:B----4-:R4:W0:Y:S04]  /*2f3a0*/  SHFL.IDX PT, R3, R19, 0x2, 0x181f ;  /* 0x00581f0013037f89 */ /* 0x01082800000e0000 */
[----:B--2---:R4:W2:Y:S02]  /*2f3b0*/  SHFL.IDX PT, R14, R18, 0x2, 0x181f ;  /* 0x00581f00120e7f89 */ /* 0x0048a400000e0000 */
.L_x_4297:
[----:B---3--:R-:W-:Y:S01]  /*2f3c0*/  VIADD R5, R209, 0x40 ;  /* 0x00000040d1057836 */ /* 0x008fe20000000000 */
        /* <DEDUP_REMOVED lines=10> */
[-C--:B0-----:R-:W-:Y:S02]  /*2f470*/  @!P3 LEA.HI.X R5, R198, R3.reuse, R216, 0x1, P5 ;  /* 0x00000003c605b211 */ /* 0x081fe400028f0cd8 */
        /* <DEDUP_REMOVED lines=9> */
.L_x_4063:
[----:B------:R-:W-:Y:S05]  /*2f510*/  BSYNC B1 ;  /* 0x0000000000017941 */ /* 0x000fea0003800000 */
.L_x_4062:
[----:B------:R-:W-:-:S03]  /*2f520*/  UMOV UR4, 0xffffffff ;  /* 0xffffffff00047882 */ /* 0x000fc60000000000 */
[----:B------:R-:W-:Y:S05]  /*2f530*/  BRA.DIV UR4, `(.L_x_4064) ;  /* 0x000000d204ac7947 */ /* 0x000fea000b800000 */
[----:B0-----:R0:W0:Y:S04]  /*2f540*/  SHFL.IDX PT, R3, R19, 0x3, 0x181f ;  /* 0x00781f0013037f89 */ /* 0x00102800000e0000 */
[----:B--2---:R2:W0:Y:S02]  /*2f550*/  SHFL.IDX PT, R14, R18, 0x3, 0x181f ;  /* 0x00781f00120e7f89 */ /* 0x00442400000e0000 */
.L_x_4301:
[----:B---3--:R-:W-:-:S05]  /*2f560*/  VIADD R5, R209, 0x60 ;  /* 0x00000060d1057836 */ /* 0x008fca0000000000 */
[----:B------:R-:W-:-:S13]  /*2f570*/  ISETP.GE.AND P0, PT, R5, R0, PT ;  /* 0x000000000500720c */ /* 0x000fda0003f06270 */
[----:B------:R-:W-:Y:S05]  /*2f580*/  @P0 BRA `(.L_x_4065) ;  /* 0x0000002c00ec0947 */ /* 0x000fea0003800000 */
[----:B------:R-:W-:Y:S02]  /*2f590*/  ULDC UR4, c[0x0][0xbc8] ;  /* 0x0002f20000047ab9 */ /* 0x000fe40000000800 */
[----:B------:R-:W-:Y:S02]  /*2f5a0*/  ISETP.GE.AND P3, PT, R198, UR4, PT ;  /* 0x00000004c6007c0c */ /* 0x000fe4000bf66270 */
[----:B------:R-:W-:Y:S02]  /*2f5b0*/  ISETP.GE.AND P4, PT, R200, UR4, PT ;  /* 0x00000004c8007c0c */ /* 0x000fe4000bf86270 */
[----:B------:R-:W-:-:S09]  /*2f5c0*/  ISETP.GE.AND P5, PT, R199, UR4, PT ;  /* 0x00000004c7007c0c */ /* 0x000fd2000bfa6270 */
[-C--:B0-----:R-:W-:Y:S02]  /*2f5d0*/  @!P3 LEA R4, P0, R198, R14.reuse, 0x1 ;  /* 0x0000000ec604b211 */ /* 0x081fe400078008ff */
[-C--:B------:R-:W-:Y:S02]  /*2f5e0*/  @!P4 LEA R6, P1, R200, R14.reuse, 0x1 ;  /* 0x0000000ec806c211 */ /* 0x080fe400078208ff */
[C---:B------:R-:W-:Y:S02]  /*2f5f0*/  @!P5 LEA R8, P2, R199.reuse, R14, 0x1 ;  /* 0x0000000ec708d211 */ /* 0x040fe400078408ff */
        /* <DEDUP_REMOVED lines=8> */
[----:B------:R-:W-:-:S04]  /*2f680*/  LEA R14, P0, R201, R14, 0x1 ;  /* 0x0000000ec90e7211 */ /* 0x000fc800078008ff */
[----:B------:R-:W-:-:S05]  /*2f690*/  LEA.HI.X R15, R201, R3, R212, 0x1, P0 ;  /* 0x00000003c90f7211 */ /* 0x000fca00000f0cd4 */
[----:B------:R3:W-:Y:S01]  /*2f6a0*/  ST.E.128 desc[UR44][R14.64], R84 ;  /* 0x000000540e007985 */ /* 0x0007e2000c101d2c */
[----:B------:R-:W-:Y:S05]  /*2f6b0*/  BRA `(.L_x_4065) ;  /* 0x0000002c00a07947 */ /* 0x000fea0003800000 */
.L_x_4054:
[----:B0-----:R-:W0:Y:S01]  /*2f6c0*/  @P2 LDC R13, c[0x0][0xcec] ;  /* 0x00033b00ff0d2b82 */ /* 0x001e220000000800 */
[----:B------:R-:W-:Y:S01]  /*2f6d0*/  ULDC.64 UR4, c[0x0][0xc08] ;  /* 0x0003020000047ab9 */ /* 0x000fe20000000a00 */
[----:B------:R-:W-:Y:S01]  /*2f6e0*/  ULDC.64 UR6, c[0x0][0xc30] ;  /* 0x00030c0000067ab9 */ /* 0x000fe20000000a00 */
[----:B------:R-:W-:Y:S01]  /*2f6f0*/  IMAD R9, R9, UR4, RZ ;  /* 0x0000000409097c24 */ /* 0x000fe2000f8e02ff */
[----:B------:R-:W-:Y:S01]  /*2f700*/  SHF.R.S32.HI R25, RZ, 0x1f, R218 ;  /* 0x0000001fff197819 */ /* 0x000fe200000114da */
[----:B------:R-:W-:-:S03]  /*2f710*/  IMAD.WIDE.U32 R4, R8, UR4, RZ ;  /* 0x0000000408047c25 */ /* 0x000fc6000f8e00ff */
[----:B------:R-:W1:Y:S01]  /*2f720*/  @P2 LDC R6, c[0x0][0xcf0] ;  /* 0x00033c00ff062b82 */ /* 0x000e620000000800 */
[----:B------:R-:W-:Y:S01]  /*2f730*/  IMAD R9, R8, UR5, R9 ;  /* 0x0000000508097c24 */ /* 0x000fe2000f8e0209 */
[----:B------:R-:W-:Y:S01]  /*2f740*/  ULDC.64 UR4, c[0x0][0xc38] ;  /* 0x00030e0000047ab9 */ /* 0x000fe20000000a00 */
[----:B------:R-:W-:Y:S02]  /*2f750*/  VIADD R18, R205, 0x8 ;  /* 0x00000008cd127836 */ /* 0x000fe40000000000 */
[----:B------:R-:W-:Y:S01]  /*2f760*/  IMAD.IADD R5, R5, 0x1, R9 ;  /* 0x0000000105057824 */ /* 0x000fe200078e0209 */
[----:B------:R-:W-:Y:S01]  /*2f770*/  SHF.R.S32.HI R9, RZ, 0x1f, R12 ;  /* 0x0000001fff097819 */ /* 0x000fe2000001140c */
[----:B------:R-:W-:Y:S01]  /*2f780*/  VIADD R19, R205, 0x10 ;  /* 0x00000010cd137836 */ /* 0x000fe20000000000 */
[----:B------:R-:W-:Y:S01]  /*2f790*/  SHF.R.S32.HI R26, RZ, 0x1f, R18 ;  /* 0x0000001fff1a7819 */ /* 0x000fe20000011412 */
[----:B------:R-:W-:-:S04]  /*2f7a0*/  IMAD.WIDE.U32 R4, R156, UR4, R4 ;  /* 0x000000049c047c25 */ /* 0x000fc8000f8e0004 */
[----:B------:R-:W-:Y:S01]  /*2f7b0*/  IMAD R5, R156, UR5, R5 ;  /* 0x000000059c057c24 */ /* 0x000fe2000f8e0205 */
[----:B------:R-:W-:Y:S01]  /*2f7c0*/  ULDC.64 UR4, c[0x0][0xc40] ;  /* 0x0003100000047ab9 */ /* 0x000fe20000000a00 */
[----:B------:R-:W-:Y:S02]  /*2f7d0*/  VIADD R20, R205, 0x18 ;  /* 0x00000018cd147836 */ /* 0x000fe40000000000 */
[----:B------:R-:W-:Y:S02]  /*2f7e0*/  IMAD R9, R9, UR4, RZ ;  /* 0x0000000409097c24 */ /* 0x000fe4000f8e02ff */
[----:B0-----:R-:W-:Y:S01]  /*2f7f0*/  @P2 IMAD.HI.U32 R13, R28, R13, RZ ;  /* 0x0000000d1c0d2227 */ /* 0x001fe200078e00ff */
[----:B------:R-:W-:-:S03]  /*2f800*/  SHF.R.S32.HI R29, RZ, 0x1f, R20 ;  /* 0x0000001fff1d7819 */ /* 0x000fc60000011414 */
[C---:B------:R-:W-:Y:S02]  /*2f810*/  IMAD R11, R12.reuse, UR5, R9 ;  /* 0x000000050c0b7c24 */ /* 0x040fe4000f8e0209 */
[----:B------:R-:W-:Y:S01]  /*2f820*/  IMAD.WIDE.U32 R4, R12, UR4, R4 ;  /* 0x000000040c047c25 */ /* 0x000fe2000f8e0004 */
[----:B------:R-:W-:-:S03]  /*2f830*/  ULDC.64 UR4, c[0x0][0xc48] ;  /* 0x0003120000047ab9 */ /* 0x000fc60000000a00 */
[----:B------:R-:W-:Y:S01]  /*2f840*/  IMAD.MOV.U32 R9, RZ, RZ, R28 ;  /* 0x000000ffff097224 */ /* 0x000fe200078e001c */
[----:B-1----:R-:W-:Y:S01]  /*2f850*/  @P2 SHF.R.U32.HI R9, RZ, R6, R13 ;  /* 0x00000006ff092219 */ /* 0x002fe2000001160d */
[----:B------:R-:W-:Y:S02]  /*2f860*/  IMAD.IADD R5, R5, 0x1, R11 ;  /* 0x0000000105057824 */ /* 0x000fe400078e020b */
[----:B------:R-:W-:Y:S01]  /*2f870*/  VIADD R21, R205, 0x20 ;  /* 0x00000020cd157836 */ /* 0x000fe20000000000 */
[--C-:B------:R-:W-:Y:S01]  /*2f880*/  SHF.R.S32.HI R6, RZ, 0x1f, R9.reuse ;  /* 0x0000001fff067819 */ /* 0x100fe20000011409 */
[----:B------:R-:W-:Y:S02]  /*2f890*/  IMAD.MOV R8, RZ, RZ, -R9 ;  /* 0x000000ffff087224 */ /* 0x000fe400078e0a09 */
[----:B------:R-:W-:Y:S01]  /*2f8a0*/  IMAD.WIDE.U32 R4, R219, UR4, R4 ;  /* 0x00000004db047c25 */ /* 0x000fe2000f8e0004 */
[----:B------:R-:W-:-:S03]  /*2f8b0*/  SHF.R.S32.HI R30, RZ, 0x1f, R21 ;  /* 0x0000001fff1e7819 */ /* 0x000fc60000011415 */
[----:B------:R-:W-:Y:S01]  /*2f8c0*/  IMAD R3, R3, R8, R28 ;  /* 0x0000000803037224 */ /* 0x000fe200078e021c */
[----:B------:R-:W-:Y:S01]  /*2f8d0*/  SHF.R.S32.HI R28, RZ, 0x1f, R19 ;  /* 0x0000001fff1c7819 */ /* 0x000fe20000011413 */
[----:B------:R-:W-:Y:S02]  /*2f8e0*/  IMAD R6, R6, UR6, RZ ;  /* 0x0000000606067c24 */ /* 0x000fe4000f8e02ff */
[----:B------:R-:W-:Y:S01]  /*2f8f0*/  IMAD R5, R219, UR5, R5 ;  /* 0x00000005db057c24 */ /* 0x000fe2000f8e0205 */
[----:B------:R-:W-:Y:S01]  /*2f900*/  ULDC.64 UR4, c[0x0][0xc28] ;  /* 0x00030a0000047ab9 */ /* 0x000fe20000000a00 */
[C---:B------:R-:W-:Y:S01]  /*2f910*/  IMAD R11, R9.reuse, UR7, R6 ;  /* 0x00000007090b7c24 */ /* 0x040fe2000f8e0206 */
[----:B------:R-:W-:Y:S01]  /*2f920*/  SHF.R.S32.HI R6, RZ, 0x1f, R3 ;  /* 0x0000001fff067819 */ /* 0x000fe20000011403 */
[----:B------:R-:W-:-:S04]  /*2f930*/  IMAD.WIDE.U32 R4, R9, UR6, R4 ;  /* 0x0000000609047c25 */ /* 0x000fc8000f8e0004 */
[----:B------:R-:W-:Y:S02]  /*2f940*/  IMAD R6, R6, UR4, RZ ;  /* 0x0000000406067c24 */ /* 0x000fe4000f8e02ff */
[----:B------:R-:W-:Y:S02]  /*2f950*/  IMAD.IADD R5, R5, 0x1, R11 ;  /* 0x0000000105057824 */ /* 0x000fe400078e020b */
[----:B------:R-:W-:Y:S02]  /*2f960*/  VIADD R8, R2, 0x32420 ;  /* 0x0003242002087836 */ /* 0x000fe40000000000 */
[C---:B------:R-:W-:Y:S02]  /*2f970*/  IMAD R9, R3.reuse, UR5, R6 ;  /* 0x0000000503097c24 */ /* 0x040fe4000f8e0206 */
[----:B------:R-:W-:Y:S01]  /*2f980*/  IMAD.WIDE.U32 R4, R3, UR4, R4 ;  /* 0x0000000403047c25 */ /* 0x000fe2000f8e0004 */
[----:B------:R-:W-:Y:S01]  /*2f990*/  ULDC.64 UR4, c[0x0][0xc00] ;  /* 0x0003000000047ab9 */ /* 0x000fe20000000a00 */
[----:B------:R-:W-:-:S02]  /*2f9a0*/  PRMT R8, RZ, 0x654, R8 ;  /* 0x00000654ff087816 */ /* 0x000fc40000000008 */
[----:B------:R-:W-:Y:S01]  /*2f9b0*/  IMAD.IADD R5, R5, 0x1, R9 ;  /* 0x0000000105057824 */ /* 0x000fe200078e0209 */
[C---:B------:R-:W-:Y:S01]  /*2f9c0*/  LEA R3, P0, R4.reuse, UR4, 0x2 ;  /* 0x0000000404037c11 */ /* 0x040fe2000f8010ff */
[----:B------:R-:W-:Y:S01]  /*2f9d0*/  VIADD R24, R205, 0x28 ;  /* 0x00000028cd187836 */ /* 0x000fe20000000000 */
[----:B------:R-:W-:Y:S01]  /*2f9e0*/  UMOV UR4, 0xffffffff ;  /* 0xffffffff00047882 */ /* 0x000fe20000000000 */
[----:B------:R0:W-:Y:S01]  /*2f9f0*/  SYNCS.ARRIVE.TRANS64.RED.A1T0 RZ, [R8+URZ], RZ ;  /* 0x000000ff08ff79a7 */ /* 0x0001e2000810043f */
[----:B------:R-:W-:Y:S02]  /*2fa00*/  LEA.HI.X R4, R4, UR5, R5, 0x2, P0 ;  /* 0x0000000504047c11 */ /* 0x000fe400080f1405 */
[----:B------:R-:W-:Y:S01]  /*2fa10*/  SHF.R.S32.HI R31, RZ, 0x1f, R24 ;  /* 0x0000001fff1f7819 */ /* 0x000fe20000011418 */
[----:B------:R-:W-:Y:S06]  /*2fa20*/  BRA.DIV UR4, `(.L_x_4066) ;  /* 0x000000ce04b87947 */ /* 0x000fec000b800000 */
[----:B------:R1:W2:Y:S04]  /*2fa30*/  SHFL.IDX PT, R5, R4, RZ, 0x1c1f ;  /* 0x001c1fff04057589 */ /* 0x0002a800000e0000 */
[----:B------:R1:W3:Y:S02]  /*2fa40*/  SHFL.IDX PT, R6, R3, RZ, 0x1c1f ;  /* 0x001c1fff03067589 */ /* 0x0002e400000e0000 */
.L_x_4304:
[----:B------:R-:W-:Y:S01]  /*2fa50*/  ISETP.GE.AND P0, PT, R33, R0, PT ;  /* 0x000000002100720c */ /* 0x000fe20003f06270 */
[----:B------:R-:W-:-:S12]  /*2fa60*/  BSSY B1, `(.L_x_4067) ;  /* 0x00000d2000017945 */ /* 0x000fd80003800000 */
[----:B------:R-:W-:Y:S05]  /*2fa70*/  @P0 BRA `(.L_x_4068) ;  /* 0x0000000c00400947 */ /* 0x000fea0003800000 */
[----:B------:R-:W-:Y:S01]  /*2fa80*/  ULDC UR4, c[0x0][0xbc8] ;  /* 0x0002f20000047ab9 */ /* 0x000fe20000000800 */
[----:B------:R-:W4:Y:S01]  /*2fa90*/  LDL R15, [R1+0x48c] ;  /* 0x00048c00010f7983 */ /* 0x000f220000100800 */
[----:B------:R-:W-:-:S03]  /*2faa0*/  ISETP.GE.AND P0, PT, R205, UR4, PT ;  /* 0x00000004cd007c0c */ /* 0x000fc6000bf06270 */
[----:B------:R-:W5:Y:S04]  /*2fab0*/  LDL R36, [R1+0x488] ;  /* 0x0004880001247983 */ /* 0x000f680000100800 */
[----:B------:R-:W5:Y:S04]  /*2fac0*/  LDL R39, [R1+0x510] ;  /* 0x0005100001277983 */ /* 0x000f680000100800 */
[----:B------:R-:W5:Y:S04]  /*2fad0*/  LDL R32, [R1+0x484] ;  /* 0x0004840001207983 */ /* 0x000f680000100800 */
[----:B------:R-:W4:Y:S01]  /*2fae0*/  @!P0 LDL.64 R10, [R1+0x240] ;  /* 0x00024000010a8983 */ /* 0x000f220000100a00 */
[----:B------:R-:W-:Y:S01]  /*2faf0*/  ISETP.GE.AND P1, PT, R18, UR4, PT ;  /* 0x0000000412007c0c */ /* 0x000fe2000bf26270 */
[----:B0--3--:R-:W-:-:S02]  /*2fb00*/  @!P0 IMAD.MOV.U32 R8, RZ, RZ, R6 ;  /* 0x000000ffff088224 */ /* 0x009fc400078e0006 */
[----:B--2---:R-:W-:Y:S01]  /*2fb10*/  @!P0 IMAD.MOV.U32 R9, RZ, RZ, R5 ;  /* 0x000000ffff098224 */ /* 0x004fe200078e0005 */
[----:B------:R-:W2:Y:S01]  /*2fb20*/  LDL R37, [R1+0x50c] ;  /* 0x00050c0001257983 */ /* 0x000ea20000100800 */
[----:B------:R-:W-:-:S03]  /*2fb30*/  @!P0 IMAD.WIDE R8, R205, 0x4, R8 ;  /* 0x00000004cd088825 */ /* 0x000fc600078e0208 */
[----:B------:R-:W3:Y:S04]  /*2fb40*/  LDL R12, [R1+0x480] ;  /* 0x00048000010c7983 */ /* 0x000ee80000100800 */
[----:B------:R-:W3:Y:S04]  /*2fb50*/  LDL R38, [R1+0x508] ;  /* 0x0005080001267983 */ /* 0x000ee80000100800 */
[----:B------:R-:W3:Y:S04]  /*2fb60*/  LDL R13, [R1+0x47c] ;  /* 0x00047c00010d7983 */ /* 0x000ee80000100800 */
[----:B------:R-:W3:Y:S04]  /*2fb70*/  LDL R34, [R1+0x504] ;  /* 0x0005040001227983 */ /* 0x000ee80000100800 */
[----:B------:R-:W3:Y:S04]  /*2fb80*/  LDL R14, [R1+0x478] ;  /* 0x00047800010e7983 */ /* 0x000ee80000100800 */
[----:B------:R-:W3:Y:S04]  /*2fb90*/  LDL R35, [R1+0x500] ;  /* 0x0005000001237983 */ /* 0x000ee80000100800 */
[----:B------:R-:W3:Y:S04]  /*2fba0*/  LDL R33, [R1+0x4fc] ;  /* 0x0004fc0001217983 */ /* 0x000ee80000100800 */
[----:B----4-:R0:W-:Y:S04]  /*2fbb0*/  @!P0 ST.E.64 desc[UR44][R8.64], R10 ;  /* 0x0000000a08008985 */ /* 0x0101e8000c101b2c */
[----:B0-----:R-:W4:Y:S01]  /*2fbc0*/  @!P1 LDL.64 R8, [R1+0x250] ;  /* 0x0002500001089983 */ /* 0x001f220000100a00 */
[----:B------:R-:W-:-:S02]  /*2fbd0*/  ISETP.GE.AND P0, PT, R19, UR4, PT ;  /* 0x0000000413007c0c */ /* 0x000fc4000bf06270 */
[----:B------:R-:W-:-:S04]  /*2fbe0*/  @!P1 LEA R10, P2, R18, R6, 0x2 ;  /* 0x00000006120a9211 */ /* 0x000fc800078410ff */
[----:B------:R-:W-:-:S05]  /*2fbf0*/  @!P1 LEA.HI.X R11, R18, R5, R26, 0x2, P2 ;  /* 0x00000005120b9211 */ /* 0x000fca00010f141a */
[----:B----4-:R0:W-:Y:S04]  /*2fc00*/  @!P1 ST.E.64 desc[UR44][R10.64], R8 ;  /* 0x000000080a009985 */ /* 0x0101e8000c101b2c */
[----:B0-----:R-:W4:Y:S01]  /*2fc10*/  @!P0 LDL.64 R8, [R1+0x260] ;  /* 0x0002600001088983 */ /* 0x001f220000100a00 */
[----:B------:R-:W-:Y:S02]  /*2fc20*/  ISETP.GE.AND P1, PT, R20, UR4, PT ;  /* 0x0000000414007c0c */ /* 0x000fe4000bf26270 */
        /* <DEDUP_REMOVED lines=24> */
[----:B-----5:R-:W-:Y:S02]  /*2fdb0*/  ISETP.GE.AND P0, PT, R36, UR4, PT ;  /* 0x0000000424007c0c */ /* 0x020fe4000bf06270 */
[----:B------:R-:W-:-:S04]  /*2fdc0*/  @!P1 LEA R10, P2, R15, R6, 0x2 ;  /* 0x000000060f0a9211 */ /* 0x000fc800078410ff */
[----:B------:R-:W-:Y:S02]  /*2fdd0*/  @!P1 LEA.HI.X R11, R15, R5, R39, 0x2, P2 ;  /* 0x000000050f0b9211 */ /* 0x000fe400010f1427 */
[----:B------:R-:W5:Y:S04]  /*2fde0*/  LDL R15, [R1+0x474] ;  /* 0x00047400010f7983 */ /* 0x000f680000100800 */
[----:B------:R-:W5:Y:S04]  /*2fdf0*/  LDL R39, [R1+0x4e0] ;  /* 0x0004e00001277983 */ /* 0x000f680000100800 */
[----:B----4-:R0:W-:Y:S04]  /*2fe00*/  @!P1 ST.E.64 desc[UR44][R10.64], R8 ;  /* 0x000000080a009985 */ /* 0x0101e8000c101b2c */
[----:B0-----:R-:W4:Y:S01]  /*2fe10*/  @!P0 LDL.64 R8, [R1+0x2c0] ;  /* 0x0002c00001088983 */ /* 0x001f220000100a00 */
[----:B------:R-:W-:-:S02]  /*2fe20*/  ISETP.GE.AND P1, PT, R32, UR4, PT ;  /* 0x0000000420007c0c */ /* 0x000fc4000bf26270 */
[----:B------:R-:W-:-:S04]  /*2fe30*/  @!P0 LEA R10, P2, R36, R6, 0x2 ;  /* 0x00000006240a8211 */ /* 0x000fc800078410ff */
[----:B--2---:R-:W-:Y:S02]  /*2fe40*/  @!P0 LEA.HI.X R11, R36, R5, R37, 0x2, P2 ;  /* 0x00000005240b8211 */ /* 0x004fe400010f1425 */
[----:B------:R-:W2:Y:S04]  /*2fe50*/  LDL R37, [R1+0x470] ;  /* 0x0004700001257983 */ /* 0x000ea80000100800 */
[----:B------:R-:W2:Y:S04]  /*2fe60*/  LDL R36, [R1+0x4f8] ;  /* 0x0004f80001247983 */ /* 0x000ea80000100800 */
[----:B----4-:R0:W-:Y:S04]  /*2fe70*/  @!P0 ST.E.64 desc[UR44][R10.64], R8 ;  /* 0x000000080a008985 */ /* 0x0101e8000c101b2c */
[----:B0-----:R-:W4:Y:S01]  /*2fe80*/  @!P1 LDL.64 R8, [R1+0x2d0] ;  /* 0x0002d00001089983 */ /* 0x001f220000100a00 */
[----:B---3--:R-:W-:-:S02]  /*2fe90*/  ISETP.GE.AND P0, PT, R12, UR4, PT ;  /* 0x000000040c007c0c */ /* 0x008fc4000bf06270 */
[----:B------:R-:W-:-:S04]  /*2fea0*/  @!P1 LEA R10, P2, R32, R6, 0x2 ;  /* 0x00000006200a9211 */ /* 0x000fc800078410ff */
[----:B------:R-:W-:Y:S02]  /*2feb0*/  @!P1 LEA.HI.X R11, R32, R5, R38, 0x2, P2 ;  /* 0x00000005200b9211 */ /* 0x000fe400010f1426 */
[----:B------:R-:W3:Y:S04]  /*2fec0*/  LDL R32, [R1+0x46c] ;  /* 0x00046c0001207983 */ /* 0x000ee80000100800 */
[----:B------:R-:W3:Y:S04]  /*2fed0*/  LDL R38, [R1+0x4f4] ;  /* 0x0004f40001267983 */ /* 0x000ee80000100800 */
[----:B----4-:R0:W-:Y:S04]  /*2fee0*/  @!P1 ST.E.64 desc[UR44][R10.64], R8 ;  /* 0x000000080a009985 */ /* 0x0101e8000c101b2c */
[----:B0-----:R-:W4:Y:S01]  /*2fef0*/  @!P0 LDL.64 R8, [R1+0x2e0] ;  /* 0x0002e00001088983 */ /* 0x001f220000100a00 */
[----:B------:R-:W-:-:S02]  /*2ff00*/  ISETP.GE.AND P1, PT, R13, UR4, PT ;  /* 0x000000040d007c0c */ /* 0x000fc4000bf26270 */
        /* <DEDUP_REMOVED lines=13> */
[----:B-----5:R-:W-:-:S02]  /*2ffe0*/  ISETP.GE.AND P1, PT, R15, UR4, PT ;  /* 0x000000040f007c0c */ /* 0x020fc4000bf26270 */
[----:B------:R-:W-:-:S04]  /*2fff0*/  @!P0 LEA R10, P2, R14, R6, 0x2 ;  /* 0x000000060e0a8211 */ /* 0x000fc800078410ff */
[----:B------:R-:W-:Y:S02]  /*30000*/  @!P0 LEA.HI.X R11, R14, R5, R33, 0x2, P2 ;  /* 0x000000050e0b8211 */ /* 0x000fe400010f1421 */
[----:B------:R-:W5:Y:S04]  /*30010*/  LDL R14, [R1+0x460] ;  /* 0x00046000010e7983 */ /* 0x000f680000100800 */
[----:B------:R-:W5:Y:S04]  /*30020*/  LDL R33, [R1+0x4e8] ;  /* 0x0004e80001217983 */ /* 0x000f680000100800 */
[----:B----4-:R0:W-:Y:S04]  /*30030*/  @!P0 ST.E.64 desc[UR44][R10.64], R8 ;  /* 0x000000080a008985 */ /* 0x0101e8000c101b2c */
[----:B0-----:R-:W4:Y:S01]  /*30040*/  @!P1 LDL.64 R8, [R1+0x310] ;  /* 0x0003100001089983 */ /* 0x001f220000100a00 */
[----:B--2---:R-:W-:-:S02]  /*30050*/  ISETP.GE.AND P0, PT, R37, UR4, PT ;  /* 0x0000000425007c0c */ /* 0x004fc4000bf06270 */
[----:B------:R-:W-:-:S04]  /*30060*/  @!P1 LEA R10, P2, R15, R6, 0x2 ;  /* 0x000000060f0a9211 */ /* 0x000fc800078410ff */
[----:B------:R-:W-:Y:S02]  /*30070*/  @!P1 LEA.HI.X R11, R15, R5, R36, 0x2, P2 ;  /* 0x000000050f0b9211 */ /* 0x000fe400010f1424 */
        /* <DEDUP_REMOVED lines=43> */
[----:B----4-:R0:W-:Y:S04]  /*30330*/  @!P1 ST.E.64 desc[UR44][R10.64], R8 ;  /* 0x000000080a009985 */ /* 0x0101e8000c101b2c */
[----:B0-----:R-:W4:Y:S01]  /*30340*/  @!P0 LDL.64 R8, [R1+0x380] ;  /* 0x0003800001088983 */ /* 0x001f220000100a00 */
[----:B------:R-:W-:-:S02]  /*30350*/  ISETP.GE.AND P1, PT, R34, UR4, PT ;  /* 0x0000000422007c0c */ /* 0x000fc4000bf26270 */
        /* <DEDUP_REMOVED lines=14> */
[----:B-----5:R-:W-:Y:S02]  /*30440*/  @!P0 LEA.HI.X R11, R32, R5, R33, 0x2, P2 ;  /* 0x00000005200b8211 */ /* 0x020fe400010f1421 */
        /* <DEDUP_REMOVED lines=11> */
[----:B------:R-:W-:-:S02]  /*30500*/  ISETP.GE.AND P1, PT, R36, UR4, PT ;  /* 0x0000000424007c0c */ /* 0x000fc4000bf26270 */
[----:B------:R-:W-:-:S04]  /*30510*/  @!P0 LEA R10, P2, R13, R6, 0x2 ;  /* 0x000000060d0a8211 */ /* 0x000fc800078410ff */
[----:B---3--:R-:W-:Y:S02]  /*30520*/  @!P0 LEA.HI.X R11, R13, R5, R15, 0x2, P2 ;  /* 0x000000050d0b8211 */ /* 0x008fe400010f140f */
        /* <DEDUP_REMOVED lines=21> */
[----:B-----5:R-:W-:-:S05]  /*30680*/  @!P0 LEA.HI.X R11, R227, R5, R33, 0x2, P2 ;  /* 0x00000005e30b8211 */ /* 0x020fca00010f1421 */
[----:B----4-:R0:W-:Y:S04]  /*30690*/  @!P0 ST.E.64 desc[UR44][R10.64], R8 ;  /* 0x000000080a008985 */ /* 0x0101e8000c101b2c */
[----:B0-----:R-:W4:Y:S01]  /*306a0*/  @!P1 LDL.64 R8, [R1+0x410] ;  /* 0x0004100001089983 */ /* 0x001f220000100a00 */
[----:B--2---:R-:W-:Y:S02]  /*306b0*/  ISETP.GE.AND P0, PT, R14, UR4, PT ;  /* 0x000000040e007c0c */ /* 0x004fe4000bf06270 */
[----:B------:R-:W-:-:S04]  /*306c0*/  @!P1 LEA R10, P2, R220, R6, 0x2 ;  /* 0x00000006dc0a9211 */ /* 0x000fc800078410ff */
[----:B------:R-:W-:-:S05]  /*306d0*/  @!P1 LEA.HI.X R11, R220, R5, R32, 0x2, P2 ;  /* 0x00000005dc0b9211 */ /* 0x000fca00010f1420 */
[----:B----4-:R0:W-:Y:S04]  /*306e0*/  @!P1 ST.E.64 desc[UR44][R10.64], R8 ;  /* 0x000000080a009985 */ /* 0x0101e8000c101b2c */
[----:B0-----:R-:W2:Y:S01]  /*306f0*/  @!P0 LDL.64 R8, [R1+0x420] ;  /* 0x0004200001088983 */ /* 0x001ea20000100a00 */
[----:B------:R-:W-:Y:S02]  /*30700*/  ISETP.GE.AND P1, PT, R12, UR4, PT ;  /* 0x000000040c007c0c */ /* 0x000fe4000bf26270 */
[----:B------:R-:W-:-:S04]  /*30710*/  @!P0 LEA R10, P2, R14, R6, 0x2 ;  /* 0x000000060e0a8211 */ /* 0x000fc800078410ff */
[----:B---3--:R-:W-:-:S05]  /*30720*/  @!P0 LEA.HI.X R11, R14, R5, R15, 0x2, P2 ;  /* 0x000000050e0b8211 */ /* 0x008fca00010f140f */
[----:B--2---:R0:W-:Y:S04]  /*30730*/  @!P0 ST.E.64 desc[UR44][R10.64], R8 ;  /* 0x000000080a008985 */ /* 0x0041e8000c101b2c */
[----:B0-----:R-:W2:Y:S01]  /*30740*/  @!P1 LDL.64 R8, [R1+0x430] ;  /* 0x0004300001089983 */ /* 0x001ea20000100a00 */
[----:B------:R-:W-:-:S04]  /*30750*/  @!P1 LEA R10, P0, R12, R6, 0x2 ;  /* 0x000000060c0a9211 */ /* 0x000fc800078010ff */
[----:B------:R-:W-:-:S05]  /*30760*/  @!P1 LEA.HI.X R11, R12, R5, R13, 0x2, P0 ;  /* 0x000000050c0b9211 */ /* 0x000fca00000f140d */
[----:B--2---:R4:W-:Y:S04]  /*30770*/  @!P1 ST.E.64 desc[UR44][R10.64], R8 ;  /* 0x000000080a009985 */ /* 0x0049e8000c101b2c */
.L_x_4068:
[----:B------:R-:W-:Y:S05]  /*30780*/  BSYNC B1 ;  /* 0x0000000000017941 */ /* 0x000fea0003800000 */
.L_x_4067:
[----:B------:R-:W-:-:S03]  /*30790*/  UMOV UR4, 0xffffffff ;  /* 0xffffffff00047882 */ /* 0x000fc60000000000 */
[----:B------:R-:W-:Y:S05]  /*307a0*/  BRA.DIV UR4, `(.L_x_4069) ;  /* 0x000000c204907947 */ /* 0x000fea000b800000 */
[----:B------:R0:W0:Y:S04]  /*307b0*/  SHFL.IDX PT, R33, R4, 0x1, 0x1c1f ;  /* 0x003c1f0004217f89 */ /* 0x00002800000e0000 */
[----:B------:R0:W0:Y:S02]  /*307c0*/  SHFL.IDX PT, R14, R3, 0x1, 0x1c1f ;  /* 0x003c1f00030e7f89 */ /* 0x00002400000e0000 */
.L_x_4308:
[----:B------:R-:W-:-:S13]  /*307d0*/  ISETP.GE.AND P0, PT, R7, R0, PT ;  /* 0x000000000700720c */ /* 0x000fda0003f06270 */
[----:B------:R-:W-:Y:S05]  /*307e0*/  @P0 BRA `(.L_x_4065) ;  /* 0x0000001c00540947 */ /* 0x000fea0003800000 */
[----:B01----:R-:W0:Y:S01]  /*307f0*/  LDC R3, c[0x0][0xbc8] ;  /* 0x0002f200ff037b82 */ /* 0x003e220000000800 */
[----:B------:R-:W5:Y:S04]  /*30800*/  LDL R68, [R1+0x48c] ;  /* 0x00048c0001447983 */ /* 0x000f680000100800 */
[----:B------:R-:W5:Y:S04]  /*30810*/  LDL R65, [R1+0x488] ;  /* 0x0004880001417983 */ /* 0x000f680000100800 */
[----:B------:R-:W5:Y:S04]  /*30820*/  LDL R69, [R1+0x510] ;  /* 0x0005100001457983 */ /* 0x000f680000100800 */
[----:B------:R-:W5:Y:S04]  /*30830*/  LDL R63, [R1+0x484] ;  /* 0x00048400013f7983 */ /* 0x000f680000100800 */
[----:B------:R-:W5:Y:S04]  /*30840*/  LDL R61, [R1+0x50c] ;  /* 0x00050c00013d7983 */ /* 0x000f680000100800 */
[----:B------:R-:W5:Y:S01]  /*30850*/  LDL R60, [R1+0x508] ;  /* 0x00050800013c7983 */ /* 0x000f620000100800 */
[----:B0-----:R-:W-:-:S03]  /*30860*/  ISETP.GE.AND P0, PT, R205, R3, PT ;  /* 0x00000003cd00720c */ /* 0x001fc60003f06270 */
[----:B------:R-:W5:Y:S04]  /*30870*/  LDL R67, [R1+0x480] ;  /* 0x0004800001437983 */ /* 0x000f680000100800 */
[----:B------:R-:W5:Y:S04]  /*30880*/  LDL R59, [R1+0x470] ;  /* 0x00047000013b7983 */ /* 0x000f680000100800 */
[----:B------:R-:W5:Y:S04]  /*30890*/  LDL R57, [R1+0x504] ;  /* 0x0005040001397983 */ /* 0x000f680000100800 */
[----:B---3--:R-:W3:Y:S01]  /*308a0*/  @!P0 LDL.64 R6, [R1+0x248] ;  /* 0x0002480001068983 */ /* 0x008ee20000100a00 */
[----:B------:R-:W-:Y:S01]  /*308b0*/  ISETP.GE.AND P1, PT, R18, R3, PT ;  /* 0x000000031200720c */ /* 0x000fe20003f26270 */
[----:B------:R-:W-:-:S02]  /*308c0*/  @!P0 IMAD.MOV.U32 R4, RZ, RZ, R14 ;  /* 0x000000ffff048224 */ /* 0x000fc400078e000e */
[----:B--2---:R-:W-:Y:S01]  /*308d0*/  @!P0 IMAD.MOV.U32 R5, RZ, RZ, R33 ;  /* 0x000000ffff058224 */ /* 0x004fe200078e0021 */
[----:B------:R-:W2:Y:S01]  /*308e0*/  LDL R66, [R1+0x47c] ;  /* 0x00047c0001427983 */ /* 0x000ea20000100800 */
[----:B------:R-:W-:Y:S01]  /*308f0*/  @!P0 IMAD.WIDE R4, R205, 0x4, R4 ;  /* 0x00000004cd048825 */ /* 0x000fe200078e0204 */
[----:B------:R-:W-:Y:S02]  /*30900*/  ISETP.GE.AND P2, PT, R19, R3, PT ;  /* 0x000000031300720c */ /* 0x000fe40003f46270 */
        /* <DEDUP_REMOVED lines=28> */
[----:B---3--:R0:W-:Y:S04]  /*30ad0*/  @!P0 ST.E.64 desc[UR44][R4.64], R6 ;  /* 0x0000000604008985 */ /* 0x0081e8000c101b2c */
[----:B0-----:R-:W3:Y:S01]  /*30ae0*/  @!P1 LDL.64 R4, [R1+0x258] ;  /* 0x0002580001049983 */ /* 0x001ee20000100a00 */
[----:B------:R-:W-:-:S04]  /*30af0*/  @!P1 LEA R6, P0, R18, R14, 0x2 ;  /* 0x0000000e12069211 */ /* 0x000fc800078010ff */
[----:B------:R-:W-:Y:S02]  /*30b00*/  @!P1 LEA.HI.X R7, R18, R33, R26, 0x2, P0 ;  /* 0x0000002112079211 */ /* 0x000fe400000f141a */
[----:B----4-:R-:W-:-:S03]  /*30b10*/  @!P2 LEA R10, P0, R19, R14, 0x2 ;  /* 0x0000000e130aa211 */ /* 0x010fc600078010ff */
[----:B---3--:R0:W-:Y:S04]  /*30b20*/  @!P1 ST.E.64 desc[UR44][R6.64], R4 ;  /* 0x0000000406009985 */ /* 0x0081e8000c101b2c */
[----:B------:R-:W3:Y:S01]  /*30b30*/  @!P2 LDL.64 R8, [R1+0x268] ;  /* 0x000268000108a983 */ /* 0x000ee20000100a00 */
[----:B------:R-:W-:Y:S02]  /*30b40*/  ISETP.GE.AND P1, PT, R20, R3, PT ;  /* 0x000000031400720c */ /* 0x000fe40003f26270 */
[----:B------:R-:W-:-:S05]  /*30b50*/  @!P2 LEA.HI.X R11, R19, R33, R28, 0x2, P0 ;  /* 0x00000021130ba211 */ /* 0x000fca00000f141c */
[----:B---3--:R1:W-:Y:S06]  /*30b60*/  @!P2 ST.E.64 desc[UR44][R10.64], R8 ;  /* 0x000000080a00a985 */ /* 0x0083ec000c101b2c */
[----:B------:R-:W3:Y:S01]  /*30b70*/  @!P1 LDL.64 R12, [R1+0x278] ;  /* 0x00027800010c9983 */ /* 0x000ee20000100a00 */
[----:B------:R-:W-:Y:S02]  /*30b80*/  ISETP.GE.AND P2, PT, R21, R3, PT ;  /* 0x000000031500720c */ /* 0x000fe40003f46270 */
[----:B------:R-:W-:-:S04]  /*30b90*/  @!P1 LEA R18, P0, R20, R14, 0x2 ;  /* 0x0000000e14129211 */ /* 0x000fc800078010ff */
[----:B------:R-:W-:-:S05]  /*30ba0*/  @!P1 LEA.HI.X R19, R20, R33, R29, 0x2, P0 ;  /* 0x0000002114139211 */ /* 0x000fca00000f141d */
[----:B---3--:R3:W-:Y:S04]  /*30bb0*/  @!P1 ST.E.64 desc[UR44][R18.64], R12 ;  /* 0x0000000c12009985 */ /* 0x0087e8000c101b2c */
[----:B0-----:R-:W4:Y:S01]  /*30bc0*/  @!P2 LDL.64 R4, [R1+0x288] ;  /* 0x000288000104a983 */ /* 0x001f220000100a00 */
[----:B------:R-:W-:Y:S02]  /*30bd0*/  ISETP.GE.AND P1, PT, R24, R3, PT ;  /* 0x000000031800720c */ /* 0x000fe40003f26270 */
[----:B------:R-:W-:-:S04]  /*30be0*/  @!P2 LEA R20, P0, R21, R14, 0x2 ;  /* 0x0000000e1514a211 */ /* 0x000fc800078010ff */
[----:B------:R-:W-:-:S05]  /*30bf0*/  @!P2 LEA.HI.X R21, R21, R33, R30, 0x2, P0 ;  /* 0x000000211515a211 */ /* 0x000fca00000f141e */
[----:B----4-:R0:W-:Y:S04]  /*30c00*/  @!P2 ST.E.64 desc[UR44][R20.64], R4 ;  /* 0x000000041400a985 */ /* 0x0101e8000c101b2c */
[----:B------:R-:W4:Y:S01]  /*30c10*/  @!P1 LDL.64 R6, [R1+0x298] ;  /* 0x0002980001069983 */ /* 0x000f220000100a00 */
[----:B------:R-:W-:Y:S02]  /*30c20*/  ISETP.GE.AND P2, PT, R218, R3, PT ;  /* 0x00000003da00720c */ /* 0x000fe40003f46270 */
[----:B-1----:R-:W-:-:S04]  /*30c30*/  @!P1 LEA R10, P0, R24, R14, 0x2 ;  /* 0x0000000e180a9211 */ /* 0x002fc800078010ff */
[----:B------:R-:W-:-:S05]  /*30c40*/  @!P1 LEA.HI.X R11, R24, R33, R31, 0x2, P0 ;  /* 0x00000021180b9211 */ /* 0x000fca00000f141f */
[----:B----4-:R1:W-:Y:S04]  /*30c50*/  @!P1 ST.E.64 desc[UR44][R10.64], R6 ;  /* 0x000000060a009985 */ /* 0x0103e8000c101b2c */
[----:B------:R-:W4:Y:S01]  /*30c60*/  @!P2 LDL.64 R8, [R1+0x2a8] ;  /* 0x0002a8000108a983 */ /* 0x000f220000100a00 */
[----:B-----5:R-:W-:Y:S02]  /*30c70*/  ISETP.GE.AND P1, PT, R68, R3, PT ;  /* 0x000000034400720c */ /* 0x020fe40003f26270 */
[----:B---3--:R-:W-:-:S04]  /*30c80*/  @!P2 LEA R12, P0, R218, R14, 0x2 ;  /* 0x0000000eda0ca211 */ /* 0x008fc800078010ff */
[----:B------:R-:W-:-:S05]  /*30c90*/  @!P2 LEA.HI.X R13, R218, R33, R25, 0x2, P0 ;  /* 0x00000021da0da211 */ /* 0x000fca00000f1419 */
[----:B----4-:R3:W-:Y:S04]  /*30ca0*/  @!P2 ST.E.64 desc[UR44][R12.64], R8 ;  /* 0x000000080c00a985 */ /* 0x0107e8000c101b2c */
[----:B0-----:R-:W4:Y:S01]  /*30cb0*/  @!P1 LDL.64 R4, [R1+0x2b8] ;  /* 0x0002b80001049983 */ /* 0x001f220000100a00 */
[----:B------:R-:W-:Y:S02]  /*30cc0*/  ISETP.GE.AND P2, PT, R65, R3, PT ;  /* 0x000000034100720c */ /* 0x000fe40003f46270 */
[----:B------:R-:W-:-:S04]  /*30cd0*/  @!P1 LEA R18, P0, R68, R14, 0x2 ;  /* 0x0000000e44129211 */ /* 0x000fc800078010ff */
[----:B------:R-:W-:Y:S01]  /*30ce0*/  @!P1 LEA.HI.X R19, R68, R33, R69, 0x2, P0 ;  /* 0x0000002144139211 */ /* 0x000fe200000f1445 */
[----:B------:R-:W-:-:S04]  /*30cf0*/  IMAD.MOV.U32 R68, RZ, RZ, R61 ;  /* 0x000000ffff447224 */ /* 0x000fc800078e003d */
[----:B----4-:R0:W-:Y:S04]  /*30d00*/  @!P1 ST.E.64 desc[UR44][R18.64], R4 ;  /* 0x0000000412009985 */ /* 0x0101e8000c101b2c */
[----:B-1----:R-:W4:Y:S01]  /*30d10*/  @!P2 LDL.64 R6, [R1+0x2c8] ;  /* 0x0002c8000106a983 */ /* 0x002f220000100a00 */
[----:B------:R-:W-:Y:S02]  /*30d20*/  ISETP.GE.AND P1, PT, R63, R3, PT ;  /* 0x000000033f00720c */ /* 0x000fe40003f26270 */
[----:B------:R-:W-:-:S04]  /*30d30*/  @!P2 LEA R10, P0, R65, R14, 0x2 ;  /* 0x0000000e410aa211 */ /* 0x000fc800078010ff */
[----:B------:R-:W-:Y:S01]  /*30d40*/  @!P2 LEA.HI.X R11, R65, R33, R68, 0x2, P0 ;  /* 0x00000021410ba211 */ /* 0x000fe200000f1444 */
[----:B------:R-:W-:-:S04]  /*30d50*/  IMAD.MOV.U32 R61, RZ, RZ, R60 ;  /* 0x000000ffff3d7224 */ /* 0x000fc800078e003c */
[----:B----4-:R1:W-:Y:S04]  /*30d60*/  @!P2 ST.E.64 desc[UR44][R10.64], R6 ;  /* 0x000000060a00a985 */ /* 0x0103e8000c101b2c */
[----:B---3--:R-:W3:Y:S01]  /*30d70*/  @!P1 LDL.64 R8, [R1+0x2d8] ;  /* 0x0002d80001089983 */ /* 0x008ee20000100a00 */
[----:B------:R-:W-:Y:S01]  /*30d80*/  ISETP.GE.AND P2, PT, R67, R3, PT ;  /* 0x000000034300720c */ /* 0x000fe20003f46270 */
[----:B------:R-:W-:Y:S01]  /*30d90*/  IMAD.MOV.U32 R65, RZ, RZ, R61 ;  /* 0x000000ffff417224 */ /* 0x000fe200078e003d */
[----:B------:R-:W-:-:S04]  /*30da0*/  @!P1 LEA R12, P0, R63, R14, 0x2 ;  /* 0x0000000e3f0c9211 */ /* 0x000fc800078010ff */
[----:B------:R-:W-:Y:S01]  /*30db0*/  @!P1 LEA.HI.X R13, R63, R33, R65, 0x2, P0 ;  /* 0x000000213f0d9211 */ /* 0x000fe200000f1441 */
[----:B------:R-:W-:Y:S02]  /*30dc0*/  IMAD.MOV.U32 R60, RZ, RZ, R59 ;  /* 0x000000ffff3c7224 */ /* 0x000fe400078e003b */
[----:B------:R-:W-:Y:S02]  /*30dd0*/  IMAD.MOV.U32 R59, RZ, RZ, R57 ;  /* 0x000000ffff3b7224 */ /* 0x000fe400078e0039 */
[----:B---3--:R3:W-:Y:S04]  /*30de0*/  @!P1 ST.E.64 desc[UR44][R12.64], R8 ;  /* 0x000000080c009985 */ /* 0x0087e8000c101b2c */
[----:B0-----:R-:W4:Y:S01]  /*30df0*/  @!P2 LDL.64 R4, [R1+0x2e8] ;  /* 0x0002e8000104a983 */ /* 0x001f220000100a00 */
[----:B------:R-:W-:Y:S01]  /*30e00*/  IMAD.MOV.U32 R61, RZ, RZ, R59 ;  /* 0x000000ffff3d7224 */ /* 0x000fe200078e003b */
[----:B--2---:R-:W-:-:S02]  /*30e10*/  ISETP.GE.AND P1, PT, R66, R3, PT ;  /* 0x000000034200720c */ /* 0x004fc40003f26270 */
[----:B------:R-:W-:Y:S01]  /*30e20*/  @!P2 LEA R18, P0, R67, R14, 0x2 ;  /* 0x0000000e4312a211 */ /* 0x000fe200078010ff */
[----:B------:R-:W-:-:S05]  /*30e30*/  IMAD.MOV.U32 R68, RZ, RZ, R61 ;  /* 0x000000ffff447224 */ /* 0x000fca00078e003d */
[----:B------:R-:W-:Y:S01]  /*30e40*/  @!P2 LEA.HI.X R19, R67, R33, R68, 0x2, P0 ;  /* 0x000000214313a211 */ /* 0x000fe200000f1444 */
[----:B------:R-:W-:-:S04]  /*30e50*/  IMAD.MOV.U32 R57, RZ, RZ, R56 ;  /* 0x000000ffff397224 */ /* 0x000fc800078e0038 */
[----:B------:R-:W-:Y:S01]  /*30e60*/  IMAD.MOV.U32 R59, RZ, RZ, R57 ;  /* 0x000000ffff3b7224 */ /* 0x000fe200078e0039 */
[----:B----4-:R0:W-:Y:S04]  /*30e70*/  @!P2 ST.E.64 desc[UR44][R18.64], R4 ;  /* 0x000000041200a985 */ /* 0x0101e8000c101b2c */
[----:B-1----:R-:W2:Y:S01]  /*30e80*/  @!P1 LDL.64 R6, [R1+0x2f8] ;  /* 0x0002f80001069983 */ /* 0x002ea20000100a00 */
[----:B------:R-:W-:Y:S01]  /*30e90*/  IMAD.MOV.U32 R65, RZ, RZ, R59 ;  /* 0x000000ffff417224 */ /* 0x000fe200078e003b */
[----:B------:R-:W-:Y:S02]  /*30ea0*/  ISETP.GE.AND P2, PT, R64, R3, PT ;  /* 0x000000034000720c */ /* 0x000fe40003f46270 */
[----:B------:R-:W-:Y:S01]  /*30eb0*/  @!P1 LEA R10, P0, R66, R14, 0x2 ;  /* 0x0000000e420a9211 */ /* 0x000fe200078010ff */
[----:B------:R-:W-:-:S05]  /*30ec0*/  IMAD.MOV.U32 R67, RZ, RZ, R65 ;  /* 0x000000ffff437224 */ /* 0x000fca00078e0041 */
[----:B------:R-:W-:Y:S01]  /*30ed0*/  @!P1 LEA.HI.X R11, R66, R33, R67, 0x2, P0 ;  /* 0x00000021420b9211 */ /* 0x000fe200000f1443 */
[----:B------:R-:W-:Y:S02]  /*30ee0*/  IMAD.MOV.U32 R56, RZ, RZ, R55 ;  /* 0x000000ffff387224 */ /* 0x000fe400078e0037 */
[----:B------:R-:W-:-:S04]  /*30ef0*/  IMAD.MOV.U32 R55, RZ, RZ, R54 ;  /* 0x000000ffff377224 */ /* 0x000fc800078e0036 */
[----:B------:R-:W-:Y:S01]  /*30f00*/  IMAD.MOV.U32 R57, RZ, RZ, R55 ;  /* 0x000000ffff397224 */ /* 0x000fe200078e0037 */
[----:B--2---:R1:W-:Y:S04]  /*30f10*/  @!P1 ST.E.64 desc[UR44][R10.64], R6 ;  /* 0x000000060a009985 */ /* 0x0043e8000c101b2c */
[----:B---3--:R-:W2:Y:S01]  /*30f20*/  @!P2 LDL.64 R8, [R1+0x308] ;  /* 0x000308000108a983 */ /* 0x008ea20000100a00 */
[----:B------:R-:W-:Y:S01]  /*30f30*/  IMAD.MOV.U32 R63, RZ, RZ, R57 ;  /* 0x000000ffff3f7224 */ /* 0x000fe200078e0039 */
[----:B------:R-:W-:Y:S02]  /*30f40*/  ISETP.GE.AND P1, PT, R62, R3, PT ;  /* 0x000000033e00720c */ /* 0x000fe40003f26270 */
[C---:B------:R-:W-:Y:S01]  /*30f50*/  @!P2 LEA R12, P0, R64.reuse, R14, 0x2 ;  /* 0x0000000e400ca211 */ /* 0x040fe200078010ff */
[----:B------:R-:W-:Y:S01]  /*30f60*/  IMAD.MOV.U32 R65, RZ, RZ, R63 ;  /* 0x000000ffff417224 */ /* 0x000fe200078e003f */
[----:B------:R-:W3:Y:S04]  /*30f70*/  LDL R57, [R1+0x4f4] ;  /* 0x0004f40001397983 */ /* 0x000ee80000100800 */
[----:B------:R-:W-:Y:S01]  /*30f80*/  @!P2 LEA.HI.X R13, R64, R33, R65, 0x2, P0 ;  /* 0x00000021400da211 */ /* 0x000fe200000f1441 */
[----:B------:R-:W-:-:S02]  /*30f90*/  IMAD.MOV.U32 R54, RZ, RZ, R53 ;  /* 0x000000ffff367224 */ /* 0x000fc400078e0035 */
[----:B------:R-:W-:-:S04]  /*30fa0*/  IMAD.MOV.U32 R53, RZ, RZ, R52 ;  /* 0x000000ffff357224 */ /* 0x000fc800078e0034 */
[----:B------:R-:W-:Y:S01]  /*30fb0*/  IMAD.MOV.U32 R55, RZ, RZ, R53 ;  /* 0x000000ffff377224 */ /* 0x000fe200078e0035 */
[----:B--2---:R2:W-:Y:S04]  /*30fc0*/  @!P2 ST.E.64 desc[UR44][R12.64], R8 ;  /* 0x000000080c00a985 */ /* 0x0045e8000c101b2c */
[----:B0-----:R-:W4:Y:S01]  /*30fd0*/  @!P1 LDL.64 R4, [R1+0x318] ;  /* 0x0003180001049983 */ /* 0x001f220000100a00 */
[----:B------:R-:W-:Y:S01]  /*30fe0*/  IMAD.MOV.U32 R61, RZ, RZ, R55 ;  /* 0x000000ffff3d7224 */ /* 0x000fe200078e0037 */
[----:B------:R-:W-:Y:S02]  /*30ff0*/  ISETP.GE.AND P2, PT, R60, R3, PT ;  /* 0x000000033c00720c */ /* 0x000fe40003f46270 */
[C---:B------:R-:W-:Y:S01]  /*31000*/  @!P1 LEA R18, P0, R62.reuse, R14, 0x2 ;  /* 0x0000000e3e129211 */ /* 0x040fe200078010ff */
[----:B------:R-:W-:Y:S01]  /*31010*/  IMAD.MOV.U32 R63, RZ, RZ, R61 ;  /* 0x000000ffff3f7224 */ /* 0x000fe200078e003d */
[----:B------:R-:W5:Y:S04]  /*31020*/  LDL R55, [R1+0x4e8] ;  /* 0x0004e80001377983 */ /* 0x000f680000100800 */
[----:B------:R-:W-:-:S05]  /*31030*/  @!P1 LEA.HI.X R19, R62, R33, R63, 0x2, P0 ;  /* 0x000000213e139211 */ /* 0x000fca00000f143f */
[----:B----4-:R0:W-:Y:S04]  /*31040*/  @!P1 ST.E.64 desc[UR44][R18.64], R4 ;  /* 0x0000000412009985 */ /* 0x0101e8000c101b2c */
[----:B-1----:R-:W4:Y:S01]  /*31050*/  @!P2 LDL.64 R6, [R1+0x328] ;  /* 0x000328000106a983 */ /* 0x002f220000100a00 */
[----:B------:R-:W-:Y:S01]  /*31060*/  ISETP.GE.AND P1, PT, R58, R3, PT ;  /* 0x000000033a00720c */ /* 0x000fe20003f26270 */
[----:B---3--:R-:W-:Y:S01]  /*31070*/  IMAD.MOV.U32 R61, RZ, RZ, R57 ;  /* 0x000000ffff3d7224 */ /* 0x008fe200078e0039 */
[----:B------:R-:W-:-:S04]  /*31080*/  @!P2 LEA R10, P0, R60, R14, 0x2 ;  /* 0x0000000e3c0aa211 */ /* 0x000fc800078010ff */
[----:B------:R-:W-:Y:S01]  /*31090*/  @!P2 LEA.HI.X R11, R60, R33, R61, 0x2, P0 ;  /* 0x000000213c0ba211 */ /* 0x000fe200000f143d */
[----:B------:R-:W-:-:S04]  /*310a0*/  IMAD.MOV.U32 R53, RZ, RZ, R48 ;  /* 0x000000ffff357224 */ /* 0x000fc800078e0030 */
[----:B----4-:R1:W-:Y:S04]  /*310b0*/  @!P2 ST.E.64 desc[UR44][R10.64], R6 ;  /* 0x000000060a00a985 */ /* 0x0103e8000c101b2c */
[----:B--2---:R-:W2:Y:S01]  /*310c0*/  @!P1 LDL.64 R8, [R1+0x338] ;  /* 0x0003380001089983 */ /* 0x004ea20000100a00 */
[----:B------:R-:W-:Y:S01]  /*310d0*/  ISETP.GE.AND P2, PT, R56, R3, PT ;  /* 0x000000033800720c */ /* 0x000fe20003f46270 */
[----:B------:R-:W-:Y:S01]  /*310e0*/  IMAD.MOV.U32 R59, RZ, RZ, R53 ;  /* 0x000000ffff3b7224 */ /* 0x000fe200078e0035 */
[----:B------:R-:W-:-:S04]  /*310f0*/  @!P1 LEA R12, P0, R58, R14, 0x2 ;  /* 0x0000000e3a0c9211 */ /* 0x000fc800078010ff */
[----:B------:R-:W-:Y:S01]  /*31100*/  @!P1 LEA.HI.X R13, R58, R33, R59, 0x2, P0 ;  /* 0x000000213a0d9211 */ /* 0x000fe200000f143b */
[----:B------:R-:W-:-:S04]  /*31110*/  IMAD.MOV.U32 R57, RZ, RZ, R51 ;  /* 0x000000ffff397224 */ /* 0x000fc800078e0033 */
[----:B--2---:R2:W-:Y:S04]  /*31120*/  @!P1 ST.E.64 desc[UR44][R12.64], R8 ;  /* 0x000000080c009985 */ /* 0x0045e8000c101b2c */
[----:B0-----:R-:W3:Y:S01]  /*31130*/  @!P2 LDL.64 R4, [R1+0x348] ;  /* 0x000348000104a983 */ /* 0x001ee20000100a00 */
[----:B------:R-:W-:Y:S02]  /*31140*/  ISETP.GE.AND P1, PT, R54, R3, PT ;  /* 0x000000033600720c */ /* 0x000fe40003f26270 */
[----:B------:R-:W-:-:S04]  /*31150*/  @!P2 LEA R18, P0, R56, R14, 0x2 ;  /* 0x0000000e3812a211 */ /* 0x000fc800078010ff */
[----:B------:R-:W-:Y:S01]  /*31160*/  @!P2 LEA.HI.X R19, R56, R33, R57, 0x2, P0 ;  /* 0x000000213813a211 */ /* 0x000fe200000f1439 */
[----:B------:R-:W-:-:S04]  /*31170*/  IMAD.MOV.U32 R52, RZ, RZ, R43 ;  /* 0x000000ffff347224 */ /* 0x000fc800078e002b */
[----:B---3--:R0:W-:Y:S04]  /*31180*/  @!P2 ST.E.64 desc[UR44][R18.64], R4 ;  /* 0x000000041200a985 */ /* 0x0081e8000c101b2c */
[----:B-1----:R-:W3:Y:S01]  /*31190*/  @!P1 LDL.64 R6, [R1+0x358] ;  /* 0x0003580001069983 */ /* 0x002ee20000100a00 */
[----:B------:R-:W-:Y:S01]  /*311a0*/  ISETP.GE.AND P2, PT, R52, R3, PT ;  /* 0x000000033400720c */ /* 0x000fe20003f46270 */
[----:B------:R-:W-:Y:S01]  /*311b0*/  IMAD.MOV.U32 R48, RZ, RZ, R47 ;  /* 0x000000ffff307224 */ /* 0x000fe200078e002f */
[C---:B------:R-:W-:Y:S01]  /*311c0*/  @!P1 LEA R10, P0, R54.reuse, R14, 0x2 ;  /* 0x0000000e360a9211 */ /* 0x040fe200078010ff */
[----:B------:R-:W4:Y:S03]  /*311d0*/  LDL R47, [R1+0x4e4] ;  /* 0x0004e400012f7983 */ /* 0x000f260000100800 */
[----:B-----5:R-:W-:-:S05]  /*311e0*/  @!P1 LEA.HI.X R11, R54, R33, R55, 0x2, P0 ;  /* 0x00000021360b9211 */ /* 0x020fca00000f1437 */
[----:B---3--:R1:W-:Y:S04]  /*311f0*/  @!P1 ST.E.64 desc[UR44][R10.64], R6 ;  /* 0x000000060a009985 */ /* 0x0083e8000c101b2c */
[----:B--2---:R-:W2:Y:S01]  /*31200*/  @!P2 LDL.64 R8, [R1+0x368] ;  /* 0x000368000108a983 */ /* 0x004ea20000100a00 */
[----:B------:R-:W-:Y:S01]  /*31210*/  ISETP.GE.AND P1, PT, R50, R3, PT ;  /* 0x000000033200720c */ /* 0x000fe20003f26270 */
[----:B----4-:R-:W-:Y:S01]  /*31220*/  IMAD.MOV.U32 R53, RZ, RZ, R47 ;  /* 0x000000ffff357224 */ /* 0x010fe200078e002f */
[C---:B------:R-:W-:Y:S01]  /*31230*/  @!P2 LEA R12, P0, R52.reuse, R14, 0x2 ;  /* 0x0000000e340ca211 */ /* 0x040fe200078010ff */
[----:B------:R-:W-:Y:S01]  /*31240*/  IMAD.MOV.U32 R51, RZ, RZ, R44 ;  /* 0x000000ffff337224 */ /* 0x000fe200078e002c */
[----:B------:R-:W3:Y:S02]  /*31250*/  LDL R47, [R1+0x4d8] ;  /* 0x0004d800012f7983 */ /* 0x000ee40000100800 */
[----:B------:R-:W-:-:S02]  /*31260*/  @!P2 LEA.HI.X R13, R52, R33, R53, 0x2, P0 ;  /* 0x00000021340da211 */ /* 0x000fc400000f1435 */
[----:B------:R-:W4:Y:S04]  /*31270*/  LDL R44, [R1+0x450] ;  /* 0x00045000012c7983 */ /* 0x000f280000100800 */
[----:B--2---:R2:W-:Y:S04]  /*31280*/  @!P2 ST.E.64 desc[UR44][R12.64], R8 ;  /* 0x000000080c00a985 */ /* 0x0045e8000c101b2c */
[----:B0-----:R-:W5:Y:S01]  /*31290*/  @!P1 LDL.64 R4, [R1+0x378] ;  /* 0x0003780001049983 */ /* 0x001f620000100a00 */
[----:B------:R-:W-:Y:S02]  /*312a0*/  ISETP.GE.AND P2, PT, R48, R3, PT ;  /* 0x000000033000720c */ /* 0x000fe40003f46270 */
[----:B------:R-:W-:-:S04]  /*312b0*/  @!P1 LEA R18, P0, R50, R14, 0x2 ;  /* 0x0000000e32129211 */ /* 0x000fc800078010ff */
[----:B------:R-:W-:-:S05]  /*312c0*/  @!P1 LEA.HI.X R19, R50, R33, R51, 0x2, P0 ;  /* 0x0000002132139211 */ /* 0x000fca00000f1433 */
[----:B-----5:R0:W-:Y:S04]  /*312d0*/  @!P1 ST.E.64 desc[UR44][R18.64], R4 ;  /* 0x0000000412009985 */ /* 0x0201e8000c101b2c */
[----:B-1----:R-:W5:Y:S01]  /*312e0*/  @!P2 LDL.64 R6, [R1+0x388] ;  /* 0x000388000106a983 */ /* 0x002f620000100a00 */
[----:B------:R-:W-:Y:S02]  /*312f0*/  ISETP.GE.AND P1, PT, R46, R3, PT ;  /* 0x000000032e00720c */ /* 0x000fe40003f26270 */
[----:B------:R-:W-:-:S04]  /*31300*/  @!P2 LEA R10, P0, R48, R14, 0x2 ;  /* 0x0000000e300aa211 */ /* 0x000fc800078010ff */
[----:B------:R-:W-:-:S05]  /*31310*/  @!P2 LEA.HI.X R11, R48, R33, R49, 0x2, P0 ;  /* 0x00000021300ba211 */ /* 0x000fca00000f1431 */
[----:B-----5:R1:W-:Y:S04]  /*31320*/  @!P2 ST.E.64 desc[UR44][R10.64], R6 ;  /* 0x000000060a00a985 */ /* 0x0203e8000c101b2c */
[----:B--2---:R-:W2:Y:S01]  /*31330*/  @!P1 LDL.64 R8, [R1+0x398] ;  /* 0x0003980001089983 */ /* 0x004ea20000100a00 */
[----:B----4-:R-:W-:Y:S02]  /*31340*/  ISETP.GE.AND P2, PT, R44, R3, PT ;  /* 0x000000032c00720c */ /* 0x010fe40003f46270 */
[----:B------:R-:W-:-:S04]  /*31350*/  @!P1 LEA R12, P0, R46, R14, 0x2 ;  /* 0x0000000e2e0c9211 */ /* 0x000fc800078010ff */
[----:B---3--:R-:W-:-:S05]  /*31360*/  @!P1 LEA.HI.X R13, R46, R33, R47, 0x2, P0 ;  /* 0x000000212e0d9211 */ /* 0x008fca00000f142f */
[----:B--2---:R2:W-:Y:S04]  /*31370*/  @!P1 ST.E.64 desc[UR44][R12.64], R8 ;  /* 0x000000080c009985 */ /* 0x0045e8000c101b2c */
[----:B0-----:R-:W3:Y:S01]  /*31380*/  @!P2 LDL.64 R4, [R1+0x3a8] ;  /* 0x0003a8000104a983 */ /* 0x001ee20000100a00 */
[----:B------:R-:W-:Y:S02]  /*31390*/  ISETP.GE.AND P1, PT, R42, R3, PT ;  /* 0x000000032a00720c */ /* 0x000fe40003f26270 */
[----:B------:R-:W-:-:S04]  /*313a0*/  @!P2 LEA R18, P0, R44, R14, 0x2 ;  /* 0x0000000e2c12a211 */ /* 0x000fc800078010ff */
[----:B------:R-:W-:Y:S01]  /*313b0*/  @!P2 LEA.HI.X R19, R44, R33, R45, 0x2, P0 ;  /* 0x000000212c13a211 */ /* 0x000fe200000f142d */
[----:B------:R-:W-:Y:S02]  /*313c0*/  IMAD.MOV.U32 R43, RZ, RZ, R32 ;  /* 0x000000ffff2b7224 */ /* 0x000fe400078e0020 */
[----:B------:R-:W4:Y:S04]  /*313d0*/  LDL R32, [R1+0x490] ;  /* 0x0004900001207983 */ /* 0x000f280000100800 */
[----:B---3--:R0:W-:Y:S04]  /*313e0*/  @!P2 ST.E.64 desc[UR44][R18.64], R4 ;  /* 0x000000041200a985 */ /* 0x0081e8000c101b2c */
[----:B-1----:R-:W3:Y:S01]  /*313f0*/  @!P1 LDL.64 R6, [R1+0x3b8] ;  /* 0x0003b80001069983 */ /* 0x002ee20000100a00 */
[----:B------:R-:W-:-:S02]  /*31400*/  ISETP.GE.AND P2, PT, R40, R3, PT ;  /* 0x000000032800720c */ /* 0x000fc40003f46270 */
        /* <DEDUP_REMOVED lines=26> */
[----:B------:R-:W-:-:S07]  /*315b0*/  @!P2 LEA.HI.X R19, R227, R33, R35, 0x2, P0 ;  /* 0x00000021e313a211 */ /* 0x000fce00000f1423 */
[C---:B-1----:R-:W-:Y:S01]  /*315c0*/  @!P1 LEA R10, P0, R220.reuse, R14, 0x2 ;  /* 0x0000000edc0a9211 */ /* 0x042fe200078010ff */
[----:B---3--:R2:W-:Y:S04]  /*315d0*/  @!P2 ST.E.64 desc[UR44][R18.64], R4 ;  /* 0x000000041200a985 */ /* 0x0085e8000c101b2c */
[----:B------:R-:W3:Y:S01]  /*315e0*/  @!P1 LDL.64 R6, [R1+0x418] ;  /* 0x0004180001069983 */ /* 0x000ee20000100a00 */
[----:B------:R-:W-:Y:S02]  /*315f0*/  @!P1 LEA.HI.X R11, R220, R33, R34, 0x2, P0 ;  /* 0x00000021dc0b9211 */ /* 0x000fe400000f1422 */
[-C--:B------:R-:W-:Y:S01]  /*31600*/  ISETP.GE.AND P0, PT, R15, R3.reuse, PT ;  /* 0x000000030f00720c */ /* 0x080fe20003f06270 */
[----:B------:R-:W-:Y:S02]  /*31610*/  BSSY B1, `(.L_x_4070) ;  /* 0x0000009000017945 */ /* 0x000fe40003800000 */
[----:B---3--:R2:W-:Y:S01]  /*31620*/  @!P1 ST.E.64 desc[UR44][R10.64], R6 ;  /* 0x000000060a009985 */ /* 0x0085e2000c101b2c */
[----:B----4-:R-:W-:-:S09]  /*31630*/  ISETP.GE.AND P1, PT, R32, R3, PT ;  /* 0x000000032000720c */ /* 0x010fd20003f26270 */
[----:B------:R-:W-:Y:S05]  /*31640*/  @P0 BRA `(.L_x_4071) ;  /* 0x0000000000140947 */ /* 0x000fea0003800000 */
[----:B------:R-:W3:Y:S04]  /*31650*/  LDL R34, [R1+0x4b4] ;  /* 0x0004b40001227983 */ /* 0x000ee80000100800 */
[----:B--2---:R-:W2:Y:S01]  /*31660*/  LDL.64 R6, [R1+0x428] ;  /* 0x0004280001067983 */ /* 0x004ea20000100a00 */
[----:B------:R-:W-:-:S04]  /*31670*/  LEA R4, P0, R15, R14, 0x2 ;  /* 0x0000000e0f047211 */ /* 0x000fc800078010ff */
[----:B---3--:R-:W-:-:S05]  /*31680*/  LEA.HI.X R5, R15, R33, R34, 0x2, P0 ;  /* 0x000000210f057211 */ /* 0x008fca00000f1422 */
[----:B--2---:R0:W-:Y:S04]  /*31690*/  ST.E.64 desc[UR44][R4.64], R6 ;  /* 0x0000000604007985 */ /* 0x0041e8000c101b2c */
.L_x_4071:
[----:B------:R-:W-:Y:S05]  /*316a0*/  BSYNC B1 ;  /* 0x0000000000017941 */ /* 0x000fea0003800000 */
.L_x_4070:
[----:B------:R-:W-:Y:S05]  /*316b0*/  @P1 BRA `(.L_x_4065) ;  /* 0x0000000c00a01947 */ /* 0x000fea0003800000 */
[----:B------:R-:W3:Y:S04]  /*316c0*/  LDL R0, [R1+0x4b0] ;  /* 0x0004b00001007983 */ /* 0x000ee80000100800 */
[----:B0-2---:R-:W2:Y:S01]  /*316d0*/  LDL.64 R4, [R1+0x438] ;  /* 0x0004380001047983 */ /* 0x005ea20000100a00 */
[----:B------:R-:W-:-:S04]  /*316e0*/  LEA R14, P0, R32, R14, 0x2 ;  /* 0x0000000e200e7211 */ /* 0x000fc800078010ff */
[----:B---3--:R-:W-:-:S05]  /*316f0*/  LEA.HI.X R15, R32, R33, R0, 0x2, P0 ;  /* 0x00000021200f7211 */ /* 0x008fca00000f1400 */
[----:B--2---:R0:W-:Y:S01]  /*31700*/  ST.E.64 desc[UR44][R14.64], R4 ;  /* 0x000000040e007985 */ /* 0x0041e2000c101b2c */
[----:B------:R-:W-:Y:S05]  /*31710*/  BRA `(.L_x_4065) ;  /* 0x0000000c00887947 */ /* 0x000fea0003800000 */
.L_x_4052:
[----:B------:R-:W-:Y:S01]  /*31720*/  ULDC.64 UR4, c[0x0][0xd08] ;  /* 0x0003420000047ab9 */ /* 0x000fe20000000a00 */
[----:B------:R-:W3:Y:S01]  /*31730*/  LDC.64 R4, c[0x0][0xd00] ;  /* 0x00034000ff047b82 */ /* 0x000ee20000000a00 */
[----:B------:R-:W-:Y:S01]  /*31740*/  ISETP.NE.U32.AND P0, PT, RZ, UR4, PT ;  /* 0x00000004ff007c0c */ /* 0x000fe2000bf05070 */
[----:B------:R-:W2:Y:S01]  /*31750*/  LDL R0, [R1+0x4a0] ;  /* 0x0004a00001007983 */ /* 0x000ea20000100800 */
[----:B------:R-:W-:Y:S02]  /*31760*/  IMAD.MOV.U32 R3, RZ, RZ, RZ ;  /* 0x000000ffff037224 */ /* 0x000fe400078e00ff */
[----:B------:R-:W-:Y:S01]  /*31770*/  ISETP.NE.AND.EX P1, PT, RZ, UR5, PT, P0 ;  /* 0x00000005ff007c0c */ /* 0x000fe2000bf25300 */
[----:B------:R-:W-:Y:S02]  /*31780*/  ULDC.64 UR4, c[0x0][0xd00] ;  /* 0x0003400000047ab9 */ /* 0x000fe40000000a00 */
[----:B------:R-:W-:-:S04]  /*31790*/  ISETP.NE.U32.AND P0, PT, RZ, UR4, PT ;  /* 0x00000004ff007c0c */ /* 0x000fc8000bf05070 */
[----:B------:R-:W-:-:S06]  /*317a0*/  ISETP.NE.AND.EX P0, PT, RZ, UR5, PT, P0 ;  /* 0x00000005ff007c0c */ /* 0x000fcc000bf05300 */
[----:B------:R-:W4:Y:S01]  /*317b0*/  @P1 LDC.64 R6, c[0x0][0xd08] ;  /* 0x00034200ff061b82 */ /* 0x000f220000000a00 */
[----:B------:R-:W-:Y:S02]  /*317c0*/  ULDC UR4, c[0x0][0xb88] ;  /* 0x0002e20000047ab9 */ /* 0x000fe40000000800 */
[----:B------:R-:W-:Y:S02]  /*317d0*/  IMAD.U32 R18, RZ, RZ, UR4 ;  /* 0x00000004ff127e24 */ /* 0x000fe4000f8e00ff */
[----:B---3--:R-:W-:-:S05]  /*317e0*/  IMAD.WIDE R4, R211, 0x4, R4 ;  /* 0x00000004d3047825 */ /* 0x008fca00078e0204 */
[----:B------:R3:W5:Y:S01]  /*317f0*/  @P0 LDG.E R3, desc[UR44][R4.64] ;  /* 0x0000002c04030981 */ /* 0x000762000c1e1900 */
[----:B----4-:R-:W-:-:S05]  /*31800*/  @P1 IMAD.WIDE R6, R211, 0x4, R6 ;  /* 0x00000004d3061825 */ /* 0x010fca00078e0206 */
[----:B------:R3:W5:Y:S01]  /*31810*/  @P1 LDG.E R18, desc[UR44][R6.64] ;  /* 0x0000002c06121981 */ /* 0x000762000c1e1900 */
[----:B------:R-:W-:Y:S02]  /*31820*/  ISETP.NE.AND P2, PT, R210, RZ, PT ;  /* 0x000000ffd200720c */ /* 0x000fe40003f45270 */
[----:B------:R-:W-:-:S11]  /*31830*/  SHF.R.S32.HI R26, RZ, 0x1f, R211 ;  /* 0x0000001fff1a7819 */ /* 0x000fd600000114d3 */
[----:B------:R-:W4:Y:S02]  /*31840*/  @!P2 LDC R210, c[0x0][0xbd4] ;  /* 0x0002f500ffd2ab82 */ /* 0x000f240000000800 */
[----:B----4-:R-:W-:Y:S02]  /*31850*/  ISETP.GT.AND P2, PT, R210, 0x1, PT ;  /* 0x00000001d200780c */ /* 0x010fe40003f44270 */
[----:B--2---:R-:W-:Y:S01]  /*31860*/  ISETP.GT.AND P3, PT, R0, 0x7f, PT ;  /* 0x0000007f0000780c */ /* 0x004fe20003f64270 */
[----:B---3--:R-:W-:-:S12]  /*31870*/  @P1 BRA `(.L_x_4072) ;  /* 0x0000000000101947 */ /* 0x008fd80003800000 */
[----:B------:R-:W-:Y:S05]  /*31880*/  @!P0 BRA `(.L_x_4072) ;  /* 0x00000000000c8947 */ /* 0x000fea0003800000 */
[----:B------:R-:W2:Y:S04]  /*31890*/  LDG.E R7, desc[UR44][R4.64] ;  /* 0x0000002c04077981 */ /* 0x000ea8000c1e1900 */
[----:B-----5:R-:W2:Y:S02]  /*318a0*/  LDG.E R18, desc[UR44][R4.64+0x4] ;  /* 0x0000042c04127981 */ /* 0x020ea4000c1e1900 */
[----:B--2---:R-:W-:-:S07]  /*318b0*/  IMAD.IADD R18, R18, 0x1, -R7 ;  /* 0x0000000112127824 */ /* 0x004fce00078e0a07 */
.L_x_4072:
[----:B------:R-:W-:Y:S01]  /*318c0*/  BSSY B1, `(.L_x_4073) ;  /* 0x0000036000017945 */ /* 0x000fe20003800000 */
[----:B------:R-:W-:Y:S02]  /*318d0*/  SEL R29, R211, RZ, !P0 ;  /* 0x000000ffd31d7207 */ /* 0x000fe40004000000 */
[----:B------:R-:W-:Y:S02]  /*318e0*/  SEL R26, R26, RZ, !P0 ;  /* 0x000000ff1a1a7207 */ /* 0x000fe40004000000 */
[----:B-----5:R-:W-:Y:S01]  /*318f0*/  SHF.R.S32.HI R24, RZ, 0x1f, R3 ;  /* 0x0000001fff187819 */ /* 0x020fe20000011403 */
[----:B------:R-:W-:Y:S06]  /*31900*/  @P3 BRA `(.L_x_4074) ;  /* 0x0000000000c43947 */ /* 0x000fec0003800000 */
[----:B------:R-:W2:Y:S01]  /*31910*/  S2R R4, SR_TID.X ;  /* 0x0000000000047919 */ /* 0x000ea20000002100 */
[----:B------:R-:W3:Y:S02]  /*31920*/  LDC R33, c[0x0][0xce8] ;  /* 0x00033a00ff217b82 */ /* 0x000ee40000000800 */
[----:B---3--:R-:W-:Y:S01]  /*31930*/  IMAD R0, R18, R33, RZ ;  /* 0x0000002112007224 */ /* 0x008fe200078e02ff */
[----:B--2---:R-:W-:-:S04]  /*31940*/  IADD3 R31, R209, -0x80, R4 ;  /* 0xffffff80d11f7810 */ /* 0x004fc80007ffe004 */
[----:B------:R-:W-:-:S13]  /*31950*/  ISETP.GE.AND P0, PT, R31, R0, PT ;  /* 0x000000001f00720c */ /* 0x000fda0003f06270 */
[----:B------:R-:W-:Y:S05]  /*31960*/  @P0 BRA `(.L_x_4074) ;  /* 0x0000000000ac0947 */ /* 0x000fea0003800000 */
[----:B------:R-:W-:Y:S01]  /*31970*/  IMAD.MOV.U32 R20, RZ, RZ, 0xab8 ;  /* 0x00000ab8ff147424 */ /* 0x000fe200078e00ff */
[----:B------:R-:W-:Y:S01]  /*31980*/  ISETP.GT.AND P0, PT, R210, 0x1, PT ;  /* 0x00000001d200780c */ /* 0x000fe20003f04270 */
[----:B------:R-:W2:Y:S01]  /*31990*/  LDC.64 R4, c[0x0][0xca8] ;  /* 0x00032a00ff047b82 */ /* 0x000ea20000000a00 */
[----:B------:R-:W-:Y:S01]  /*319a0*/  ISETP.NE.AND P1, PT, R33, 0x1, PT ;  /* 0x000000012100780c */ /* 0x000fe20003f25270 */
[----:B------:R-:W-:Y:S01]  /*319b0*/  IMAD.MOV.U32 R19, RZ, RZ, R31 ;  /* 0x000000ffff137224 */ /* 0x000fe200078e001f */
[----:B------:R-:W-:-:S05]  /*319c0*/  SEL R20, R20, 0xa78, P0 ;  /* 0x00000a7814147807 */ /* 0x000fca0000000000 */
[----:B------:R-:W3:Y:S08]  /*319d0*/  LDC.64 R8, c[0x0][R20+0x220] ;  /* 0x0000880014087b82 */ /* 0x000ef00000000a00 */
[----:B------:R-:W4:Y:S08]  /*319e0*/  LDC.64 R12, c[0x0][R20+0x218] ;  /* 0x00008600140c7b82 */ /* 0x000f300000000a00 */
[----:B------:R-:W5:Y:S08]  /*319f0*/  LDC.64 R10, c[0x0][R20+0x228] ;  /* 0x00008a00140a7b82 */ /* 0x000f700000000a00 */
[----:B------:R-:W0:Y:S08]  /*31a00*/  @P1 LDC R0, c[0x0][0xcec] ;  /* 0x00033b00ff001b82 */ /* 0x000e300000000800 */
[----:B------:R-:W1:Y:S08]  /*31a10*/  LDC.64 R6, c[0x0][R20+0x210] ;  /* 0x0000840014067b82 */ /* 0x000e700000000a00 */
[----:B------:R-:W5:Y:S01]  /*31a20*/  @P1 LDC R25, c[0x0][0xcf0] ;  /* 0x00033c00ff191b82 */ /* 0x000f620000000800 */
[----:B0-----:R-:W-:-:S07]  /*31a30*/  @P1 IMAD.HI.U32 R0, R31, R0, RZ ;  /* 0x000000001f001227 */ /* 0x001fce00078e00ff */
[----:B--2---:R-:W0:Y:S01]  /*31a40*/  @!P0 LDC R4, c[0x0][0xc50] ;  /* 0x00031400ff048b82 */ /* 0x004e220000000800 */
[-C--:B---3--:R-:W-:Y:S02]  /*31a50*/  IMAD R9, R9, R29.reuse, RZ ;  /* 0x0000001d09097224 */ /* 0x088fe400078e02ff */
[----:B------:R-:W-:-:S05]  /*31a60*/  IMAD.WIDE.U32 R14, R8, R29, RZ ;  /* 0x0000001d080e7225 */ /* 0x000fca00078e00ff */
[----:B------:R-:W2:Y:S01]  /*31a70*/  @!P0 LDC R5, c[0x0][0xc54] ;  /* 0x00031500ff058b82 */ /* 0x000ea20000000800 */
[-C--:B----4-:R-:W-:Y:S02]  /*31a80*/  IMAD R21, R13, R156.reuse, RZ ;  /* 0x0000009c0d157224 */ /* 0x090fe400078e02ff */
[----:B------:R-:W-:Y:S01]  /*31a90*/  IMAD.WIDE.U32 R12, R12, R156, RZ ;  /* 0x0000009c0c0c7225 */ /* 0x000fe200078e00ff */
[----:B-----5:R-:W-:-:S03]  /*31aa0*/  @P1 SHF.R.U32.HI R19, RZ, R25, R0 ;  /* 0x00000019ff131219 */ /* 0x020fc60000011600 */
[----:B------:R-:W-:Y:S01]  /*31ab0*/  IMAD R25, R8, R26, R9 ;  /* 0x0000001a08197224 */ /* 0x000fe200078e0209 */
[----:B------:R-:W-:Y:S01]  /*31ac0*/  SEL R9, R219, RZ, P0 ;  /* 0x000000ffdb097207 */ /* 0x000fe20000000000 */
[----:B------:R-:W-:Y:S01]  /*31ad0*/  IMAD.IADD R21, R13, 0x1, R21 ;  /* 0x000000010d157824 */ /* 0x000fe200078e0215 */
[----:B------:R-:W-:Y:S01]  /*31ae0*/  IADD3 R12, P1, P3, R14, R12, R3 ;  /* 0x0000000c0e0c7210 */ /* 0x000fe20007b3e003 */
[----:B------:R-:W-:Y:S02]  /*31af0*/  IMAD.MOV R0, RZ, RZ, -R19 ;  /* 0x000000ffff007224 */ /* 0x000fe400078e0a13 */
[----:B------:R-:W-:Y:S02]  /*31b00*/  IMAD.IADD R25, R15, 0x1, R25 ;  /* 0x000000010f197824 */ /* 0x000fe400078e0219 */
        /* <DEDUP_REMOVED lines=8> */
[-C--:B-1----:R-:W-:Y:S01]  /*31b90*/  IMAD R0, R7, R11.reuse, RZ ;  /* 0x0000000b07007224 */ /* 0x082fe200078e02ff */
[----:B------:R-:W-:Y:S01]  /*31ba0*/  SHF.R.S32.HI R13, RZ, 0x1f, R11 ;  /* 0x0000001fff0d7819 */ /* 0x000fe2000001140b */
[----:B------:R-:W-:Y:S02]  /*31bb0*/  IMAD.MOV.U32 R7, RZ, RZ, -0x800000 ;  /* 0xff800000ff077424 */ /* 0x000fe400078e00ff */
[----:B------:R-:W-:-:S04]  /*31bc0*/  IMAD.WIDE.U32 R8, R6, R11, R8 ;  /* 0x0000000b06087225 */ /* 0x000fc800078e0008 */
[----:B------:R-:W-:Y:S01]  /*31bd0*/  IMAD R13, R6, R13, R0 ;  /* 0x0000000d060d7224 */ /* 0x000fe200078e0200 */
[----:B0-----:R-:W-:-:S03]  /*31be0*/  LEA R4, P0, R8, R4, 0x2 ;  /* 0x0000000408047211 */ /* 0x001fc600078010ff */
[----:B------:R-:W-:-:S05]  /*31bf0*/  IMAD.IADD R0, R9, 0x1, R13 ;  /* 0x0000000109007824 */ /* 0x000fca00078e020d */
[----:B--2---:R-:W-:-:S05]  /*31c00*/  LEA.HI.X R5, R8, R5, R0, 0x2, P0 ;  /* 0x0000000508057211 */ /* 0x004fca00000f1400 */
[----:B------:R2:W-:Y:S02]  /*31c10*/  STG.E desc[UR44][R4.64], R7 ;  /* 0x0000000704007986 */ /* 0x0005e4000c10192c */
.L_x_4074:
[----:B------:R-:W-:Y:S05]  /*31c20*/  BSYNC B1 ;  /* 0x0000000000017941 */ /* 0x000fea0003800000 */
.L_x_4073:
[----:B------:R-:W-:Y:S05]  /*31c30*/  @P2 BRA `(.L_x_4065) ;  /* 0x0000000800402947 */ /* 0x000fea0003800000 */
[----:B------:R-:W3:Y:S01]  /*31c40*/  LDL R9, [R1+0x4ac] ;  /* 0x0004ac0001097983 */ /* 0x000ee20000100800 */
[----:B------:R-:W4:Y:S01]  /*31c50*/  LDC R19, c[0x0][0xce8] ;  /* 0x00033a00ff137b82 */ /* 0x000f220000000800 */
[----:B------:R-:W-:Y:S01]  /*31c60*/  ULDC.64 UR4, c[0x0][0xba0] ;  /* 0x0002e80000047ab9 */ /* 0x000fe20000000a00 */
[----:B------:R-:W-:Y:S01]  /*31c70*/  ULDC.64 UR6, c[0x0][0xbf0] ;  /* 0x0002fc0000067ab9 */ /* 0x000fe20000000a00 */
[----:B------:R-:W3:Y:S01]  /*31c80*/  LDL R8, [R1+0x49c] ;  /* 0x00049c0001087983 */ /* 0x000ee20000100800 */
[----:B------:R-:W-:Y:S02]  /*31c90*/  IMAD R0, R24, UR4, RZ ;  /* 0x0000000418007c24 */ /* 0x000fe4000f8e02ff */
[----:B--2---:R-:W-:-:S04]  /*31ca0*/  IMAD.WIDE.U32 R4, R3, UR4, RZ ;  /* 0x0000000403047c25 */ /* 0x004fc8000f8e00ff */
[----:B------:R-:W-:Y:S01]  /*31cb0*/  IMAD R7, R3, UR5, R0 ;  /* 0x0000000503077c24 */ /* 0x000fe2000f8e0200 */
[----:B------:R-:W-:-:S03]  /*31cc0*/  ULDC.64 UR4, c[0x0][0xbe8] ;  /* 0x0002fa0000047ab9 */ /* 0x000fc60000000a00 */
[----:B------:R-:W-:Y:S02]  /*31cd0*/  IMAD.IADD R5, R5, 0x1, R7 ;  /* 0x0000000105057824 */ /* 0x000fe400078e0207 */
[----:B------:R-:W-:-:S04]  /*31ce0*/  IMAD.WIDE.U32 R4, R156, UR4, R4 ;  /* 0x000000049c047c25 */ /* 0x000fc8000f8e0004 */
[----:B------:R-:W-:Y:S01]  /*31cf0*/  IMAD R5, R156, UR5, R5 ;  /* 0x000000059c057c24 */ /* 0x000fe2000f8e0205 */
[----:B------:R-:W-:Y:S01]  /*31d00*/  ULDC.64 UR4, c[0x0][0xbe0] ;  /* 0x0002f80000047ab9 */ /* 0x000fe20000000a00 */
[----:B----4-:R-:W-:Y:S01]  /*31d10*/  ISETP.NE.AND P0, PT, R19, 0x1, PT ;  /* 0x000000011300780c */ /* 0x010fe20003f05270 */
[----:B------:R-:W-:-:S12]  /*31d20*/  IMAD.WIDE.U32 R4, R29, UR6, R4 ;  /* 0x000000061d047c25 */ /* 0x000fd8000f8e0004 */
[----:B------:R-:W2:Y:S08]  /*31d30*/  @P0 LDC R6, c[0x0][0xcec] ;  /* 0x00033b00ff060b82 */ /* 0x000eb00000000800 */
[----:B------:R-:W4:Y:S01]  /*31d40*/  @P0 LDC R11, c[0x0][0xcf0] ;  /* 0x00033c00ff0b0b82 */ /* 0x000f220000000800 */
[----:B---3--:R-:W-:-:S04]  /*31d50*/  IMAD R0, R9, 0x20, R8 ;  /* 0x0000002009007824 */ /* 0x008fc800078e0208 */
[----:B------:R-:W-:-:S04]  /*31d60*/  IMAD.IADD R9, R209, 0x1, R0 ;  /* 0x00000001d1097824 */ /* 0x000fc800078e0200 */
[----:B--2---:R-:W-:-:S04]  /*31d70*/  @P0 IMAD.HI.U32 R0, R9, R6, RZ ;  /* 0x0000000609000227 */ /* 0x004fc800078e00ff */
[----:B------:R-:W-:Y:S01]  /*31d80*/  IMAD.MOV.U32 R3, RZ, RZ, R9 ;  /* 0x000000ffff037224 */ /* 0x000fe200078e0009 */
[----:B----4-:R-:W-:Y:S01]  /*31d90*/  @P0 SHF.R.U32.HI R3, RZ, R11, R0 ;  /* 0x0000000bff030219 */ /* 0x010fe20000011600 */
[----:B------:R-:W-:-:S03]  /*31da0*/  IMAD R6, R26, UR6, RZ ;  /* 0x000000061a067c24 */ /* 0x000fc6000f8e02ff */
[--C-:B------:R-:W-:Y:S01]  /*31db0*/  SHF.R.S32.HI R0, RZ, 0x1f, R3.reuse ;  /* 0x0000001fff007819 */ /* 0x100fe20000011403 */
[----:B------:R-:W-:Y:S02]  /*31dc0*/  IMAD R7, R29, UR7, R6 ;  /* 0x000000071d077c24 */ /* 0x000fe4000f8e0206 */
[----:B------:R-:W-:Y:S02]  /*31dd0*/  IMAD.MOV R6, RZ, RZ, -R3 ;  /* 0x000000ffff067224 */ /* 0x000fe400078e0a03 */
[----:B------:R-:W-:Y:S02]  /*31de0*/  IMAD.IADD R5, R5, 0x1, R7 ;  /* 0x0000000105057824 */ /* 0x000fe400078e0207 */
[----:B------:R-:W-:Y:S02]  /*31df0*/  IMAD R0, R0, UR4, RZ ;  /* 0x0000000400007c24 */ /* 0x000fe4000f8e02ff */
[----:B------:R-:W-:Y:S02]  /*31e00*/  IMAD R7, R19, R6, R9 ;  /* 0x0000000613077224 */ /* 0x000fe400078e0209 */
[----:B------:R-:W-:-:S02]  /*31e10*/  IMAD R9, R3, UR5, R0 ;  /* 0x0000000503097c24 */ /* 0x000fc4000f8e0200 */
[----:B------:R-:W-:Y:S01]  /*31e20*/  IMAD.WIDE.U32 R4, R3, UR4, R4 ;  /* 0x0000000403047c25 */ /* 0x000fe2000f8e0004 */
        /* <DEDUP_REMOVED lines=12> */
[----:B------:R2:W3:Y:S04]  /*31ef0*/  SHFL.IDX PT, R3, R4, RZ, 0x181f ;  /* 0x00181fff04037589 */ /* 0x0004e800000e0000 */
[----:B------:R2:W4:Y:S02]  /*31f00*/  SHFL.IDX PT, R14, R0, RZ, 0x181f ;  /* 0x00181fff000e7589 */ /* 0x00052400000e0000 */
.L_x_4311:
[----:B------:R-:W-:Y:S01]  /*31f10*/  IMAD R18, R18, R19, RZ ;  /* 0x0000001312127224 */ /* 0x000fe200078e02ff */
[----:B------:R-:W-:Y:S01]  /*31f20*/  BSSY B1, `(.L_x_4076) ;  /* 0x0000015000017945 */ /* 0x000fe20003800000 */
[----:B------:R-:W-:-:S05]  /*31f30*/  IMAD.IADD R209, R8, 0x1, R209 ;  /* 0x0000000108d17824 */ /* 0x000fca00078e02d1 */
[----:B------:R-:W-:-:S13]  /*31f40*/  ISETP.GE.AND P0, PT, R209, R18, PT ;  /* 0x00000012d100720c */ /* 0x000fda0003f06270 */
[----:B------:R-:W-:Y:S05]  /*31f50*/  @P0 BRA `(.L_x_4077) ;  /* 0x0000000000440947 */ /* 0x000fea0003800000 */
[----:B------:R-:W-:Y:S02]  /*31f60*/  ULDC UR4, c[0x0][0xbc8] ;  /* 0x0002f20000047ab9 */ /* 0x000fe40000000800 */
[----:B------:R-:W-:Y:S02]  /*31f70*/  ISETP.GE.AND P3, PT, R198, UR4, PT ;  /* 0x00000004c6007c0c */ /* 0x000fe4000bf66270 */
[----:B------:R-:W-:Y:S02]  /*31f80*/  ISETP.GE.AND P2, PT, R200, UR4, PT ;  /* 0x00000004c8007c0c */ /* 0x000fe4000bf46270 */
[----:B------:R-:W-:Y:S02]  /*31f90*/  ISETP.GE.AND P1, PT, R199, UR4, PT ;  /* 0x00000004c7007c0c */ /* 0x000fe4000bf26270 */
[----:B------:R-:W-:-:S07]  /*31fa0*/  ISETP.GE.AND P0, PT, R201, UR4, PT ;  /* 0x00000004c9007c0c */ /* 0x000fce000bf06270 */
[-C--:B----4-:R-:W-:Y:S02]  /*31fb0*/  @!P3 LEA R6, P5, R198, R14.reuse, 0x1 ;  /* 0x0000000ec606b211 */ /* 0x090fe400078a08ff */
[-C--:B------:R-:W-:Y:S02]  /*31fc0*/  @!P2 LEA R8, P4, R200, R14.reuse, 0x1 ;  /* 0x0000000ec808a211 */ /* 0x080fe400078808ff */
[-C--:B---3--:R-:W-:Y:S02]  /*31fd0*/  @!P3 LEA.HI.X R7, R198, R3.reuse, R216, 0x1, P5 ;  /* 0x00000003c607b211 */ /* 0x088fe400028f0cd8 */
[-C--:B------:R-:W-:Y:S02]  /*31fe0*/  @!P1 LEA R10, P5, R199, R14.reuse, 0x1 ;  /* 0x0000000ec70a9211 */ /* 0x080fe400078a08ff */
        /* <DEDUP_REMOVED lines=8> */
.L_x_4077:
[----:B------:R-:W-:Y:S05]  /*32070*/  BSYNC B1 ;  /* 0x0000000000017941 */ /* 0x000fea0003800000 */
.L_x_4076:
[----:B------:R-:W-:-:S03]  /*32080*/  UMOV UR4, 0xffffffff ;  /* 0xffffffff00047882 */ /* 0x000fc60000000000 */
[----:B------:R-:W-:Y:S05]  /*32090*/  BRA.DIV UR4, `(.L_x_4078) ;  /* 0x000000aa04d07947 */ /* 0x000fea000b800000 */
[----:B---3--:R3:W0:Y:S04]  /*320a0*/  SHFL.IDX PT, R3, R4, 0x1, 0x181f ;  /* 0x00381f0004037f89 */ /* 0x00862800000e0000 */
[----:B----4-:R3:W4:Y:S02]  /*320b0*/  SHFL.IDX PT, R14, R0, 0x1, 0x181f ;  /* 0x00381f00000e7f89 */ /* 0x01072400000e0000 */
.L_x_4315:
[----:B------:R-:W-:Y:S01]  /*320c0*/  VIADD R5, R209, 0x20 ;  /* 0x00000020d1057836 */ /* 0x000fe20000000000 */
        /* <DEDUP_REMOVED lines=10> */
[-C--:B0-----:R-:W-:Y:S02]  /*32170*/  @!P3 LEA.HI.X R7, R198, R3.reuse, R216, 0x1, P5 ;  /* 0x00000003c607b211 */ /* 0x081fe400028f0cd8 */
        /* <DEDUP_REMOVED lines=9> */
.L_x_4080:
[----:B------:R-:W-:Y:S05]  /*32210*/  BSYNC B1 ;  /* 0x0000000000017941 */ /* 0x000fea0003800000 */
.L_x_4079:
[----:B------:R-:W-:-:S03]  /*32220*/  UMOV UR4, 0xffffffff ;  /* 0xffffffff00047882 */ /* 0x000fc60000000000 */
[----:B------:R-:W-:Y:S05]  /*32230*/  BRA.DIV UR4, `(.L_x_4081) ;  /* 0x000000aa04b07947 */ /* 0x000fea000b800000 */
[----:B0-----:R0:W0:Y:S04]  /*32240*/  SHFL.IDX PT, R3, R4, 0x2, 0x181f ;  /* 0x00581f0004037f89 */ /* 0x00102800000e0000 */
[----:B----4-:R4:W0:Y:S02]  /*32250*/  SHFL.IDX PT, R14, R0, 0x2, 0x181f ;  /* 0x00581f00000e7f89 */ /* 0x01082400000e0000 */
.L_x_4319:
        /* <DEDUP_REMOVED lines=11> */
[-C--:B------:R-:W-:Y:S02]  /*32310*/  @!P3 LEA.HI.X R7, R198, R3.reuse, R216, 0x1, P5 ;  /* 0x00000003c607b211 */ /* 0x080fe400028f0cd8 */
        /* <DEDUP_REMOVED lines=9> */
.L_x_4083:
[----:B------:R-:W-:Y:S05]  /*323b0*/  BSYNC B1 ;  /* 0x0000000000017941 */ /* 0x000fea0003800000 */
.L_x_4082:
[----:B------:R-:W-:-:S03]  /*323c0*/  UMOV UR4, 0xffffffff ;  /* 0xffffffff00047882 */ /* 0x000fc60000000000 */
[----:B------:R-:W-:Y:S05]  /*323d0*/  BRA.DIV UR4, `(.L_x_4084) ;  /* 0x000000aa04907947 */ /* 0x000fea000b800000 */
[----:B0-----:R0:W0:Y:S04]  /*323e0*/  SHFL.IDX PT, R3, R4, 0x3, 0x181f ;  /* 0x00781f0004037f89 */ /* 0x00102800000e0000 */
[----:B------:R0:W0:Y:S02]  /*323f0*/  SHFL.IDX PT, R14, R0, 0x3, 0x181f ;  /* 0x00781f00000e7f89 */ /* 0x00002400000e0000 */
.L_x_4323:
[----:B0-234-:R-:W-:-:S05]  /*32400*/  VIADD R0, R209, 0x60 ;  /* 0x00000060d1007836 */ /* 0x01dfca0000000000 */
[----:B------:R-:W-:-:S13]  /*32410*/  ISETP.GE.AND P0, PT, R0, R18, PT ;  /* 0x000000120000720c */ /* 0x000fda0003f06270 */
[----:B------:R-:W-:Y:S05]  /*32420*/  @P0 BRA `(.L_x_4065) ;  /* 0x0000000000440947 */ /* 0x000fea0003800000 */
[----:B------:R-:W-:Y:S02]  /*32430*/  ULDC UR4, c[0x0][0xbc8] ;  /* 0x0002f20000047ab9 */ /* 0x000fe40000000800 */
[----:B------:R-:W-:Y:S02]  /*32440*/  ISETP.GE.AND P3, PT, R198, UR4, PT ;  /* 0x00000004c6007c0c */ /* 0x000fe4000bf66270 */
[----:B------:R-:W-:Y:S02]  /*32450*/  ISETP.GE.AND P2, PT, R200, UR4, PT ;  /* 0x00000004c8007c0c */ /* 0x000fe4000bf46270 */
[----:B------:R-:W-:Y:S02]  /*32460*/  ISETP.GE.AND P1, PT, R199, UR4, PT ;  /* 0x00000004c7007c0c */ /* 0x000fe4000bf26270 */
[----:B------:R-:W-:-:S07]  /*32470*/  ISETP.GE.AND P0, PT, R201, UR4, PT ;  /* 0x00000004c9007c0c */ /* 0x000fce000bf06270 */
[-C--:B------:R-:W-:Y:S02]  /*32480*/  @!P3 LEA R4, P5, R198, R14.reuse, 0x1 ;  /* 0x0000000ec604b211 */ /* 0x080fe400078a08ff */
        /* <DEDUP_REMOVED lines=11> */
.L_x_4065:
[----:B------:R-:W-:Y:S05]  /*32540*/  BSYNC B0 ;  /* 0x0000000000007941 */ /* 0x000fea0003800000 */
.L_x_4051:
[----:B------:R-:W-:Y:S02]  /*32550*/  ULDC UR4, c[0x0][0xd3c] ;  /* 0x00034f0000047ab9 */ /* 0x000fe40000000800 */
[----:B-1----:R-:W-:-:S13]  /*32560*/  ISETP.GE.AND P0, PT, R99, UR4, PT ;  /* 0x0000000463007c0c */ /* 0x002fda000bf06270 */
[----:B------:R-:W-:Y:S05]  /*32570*/  @!P0 BRA `(.L_x_4085) ;  /* 0xfffffcf000ac8947 */ /* 0x000fea000383ffff */
[----:B------:R-:W-:Y:S05]  /*32580*/  BRA `(.L_x_3842) ;  /* 0x0000008800b47947 */ /* 0x000fea0003800000 */
.L_x_3840:
[----:B------:R-:W-:-:S08]  /*32590*/  NOP ;  /* 0x0000000000007918 */ /* 0x000fd00000000000 */
[----:B------:R-:W0:-:S00]  /*325a0*/  USETMAXREG.DEALLOC.CTAPOOL 0x28 ;  /* 0x00000028000079c8 */ /* 0x000e0000080e0500 */
        /* <DEDUP_REMOVED lines=14> */
.L_x_4086:
        /* <DEDUP_REMOVED lines=44> */
.L_x_4090:
[----:B------:R-:W0:Y:S01]  /*32950*/  LDC R0, c[0x0][0xd3c] ;  /* 0x00034f00ff007b82 */ /* 0x000e220000000800 */
[----:B------:R-:W-:Y:S01]  /*32960*/  UIADD3 UR4, UR4, 0x1f, URZ ;  /* 0x0000001f04047890 */ /* 0x000fe2000fffe03f */
[----:B------:R-:W-:Y:S02]  /*32970*/  ULDC UR7, c[0x0][0xd3c] ;  /* 0x00034f0000077ab9 */ /* 0x000fe40000000800 */
[----:B------:R-:W-:-:S03]  /*32980*/  IMAD.U32 R19, RZ, RZ, UR7 ;  /* 0x00000007ff137e24 */ /* 0x000fc6000f8e00ff */
        /* <DEDUP_REMOVED lines=33> */
.L_x_4088:
        /* <DEDUP_REMOVED lines=13> */
.L_x_4091:
        /* <DEDUP_REMOVED lines=62> */
.L_x_4092:
        /* <DEDUP_REMOVED lines=61> */
.L_x_4093:
[----:B------:R-:W-:-:S05]  /*33420*/  LOP3.LUT R17, RZ, R2, RZ, 0x33, !PT ;  /* 0x00000002ff117212 */ /* 0x000fca00078e33ff */
[----:B------:R-:W-:Y:S01]  /*33430*/  IMAD.IADD R17, R0, 0x1, R17 ;  /* 0x0000000100117824 */ /* 0x000fe200078e0211 */
[----:B------:R-:W-:Y:S06]  /*33440*/  BRA `(.L_x_4094) ;  /* 0x00000000000c7947 */ /* 0x000fec0003800000 */
.L_x_4089:
[----:B------:R-:W-:Y:S02]  /*33450*/  IMAD.MOV.U32 R17, RZ, RZ, RZ ;  /* 0x000000ffff117224 */ /* 0x000fe400078e00ff */
[----:B------:R-:W-:Y:S02]  /*33460*/  IMAD.U32 R16, RZ, RZ, UR6 ;  /* 0x00000006ff107e24 */ /* 0x000fe4000f8e00ff */
[----:B------:R-:W-:-:S07]  /*33470*/  IMAD.MOV.U32 R18, RZ, RZ, RZ ;  /* 0x000000ffff127224 */ /* 0x000fce00078e00ff */
.L_x_4094:
[----:B------:R-:W-:-:S13]  /*33480*/  ISETP.NE.AND P0, PT, R7, RZ, PT ;  /* 0x000000ff0700720c */ /* 0x000fda0003f05270 */
[----:B------:R-:W0:Y:S01]  /*33490*/  @!P0 S2R R3, SR_CgaCtaId ;  /* 0x0000000000038919 */ /* 0x000e220000008800 */
[----:B------:R-:W-:-:S04]  /*334a0*/  @!P0 MOV R0, 0x400 ;  /* 0x0000040000008802 */ /* 0x000fc80000000f00 */
[----:B0-----:R-:W-:-:S05]  /*334b0*/  @!P0 LEA R0, R3, R0, 0x18 ;  /* 0x0000000003008211 */ /* 0x001fca00078ec0ff */
[----:B------:R1:W-:Y:S01]  /*334c0*/  @!P0 STS.128 [R0+0x324d0], R16 ;  /* 0x0324d01000008388 */ /* 0x0003e20000000c00 */
[----:B------:R-:W-:Y:S06]  /*334d0*/  BAR.ARV 0x5, 0x180 ;  /* 0x0146000000007b1d */ /* 0x000fec0000002000 */
.L_x_4087:
[----:B------:R2:W-:Y:S01]  /*334e0*/  STL [R1+0x480], RZ ;  /* 0x000480ff01007387 */ /* 0x0005e20000100800 */
[----:B------:R-:W-:Y:S01]  /*334f0*/  ULDC UR4, c[0x0][0xd3c] ;  /* 0x00034f0000047ab9 */ /* 0x000fe20000000800 */
[----:B------:R-:W-:Y:S01]  /*33500*/  IMAD.MOV.U32 R27, RZ, RZ, 0x1 ;  /* 0x00000001ff1b7424 */ /* 0x000fe200078e00ff */
[----:B0-----:R-:W-:Y:S01]  /*33510*/  ISETP.GE.AND P0, PT, R19, UR4, PT ;  /* 0x0000000413007c0c */ /* 0x001fe2000bf06270 */
[----:B------:R-:W-:-:S12]  /*33520*/  IMAD.MOV.U32 R25, RZ, RZ, RZ ;  /* 0x000000ffff197224 */ /* 0x000fd800078e00ff */
[----:B--2---:R-:W-:Y:S05]  /*33530*/  @P0 BRA `(.L_x_4095) ;  /* 0x0000007400ec0947 */ /* 0x004fea0003800000 */
[----:B------:R-:W0:Y:S01]  /*33540*/  S2R R5, SR_TID.X ;  /* 0x0000000000057919 */ /* 0x000e220000002100 */
[----:B------:R-:W2:Y:S01]  /*33550*/  S2UR UR5, SR_CgaCtaId ;  /* 0x00000000000579c3 */ /* 0x000ea20000008800 */
[----:B------:R-:W-:Y:S01]  /*33560*/  UMOV UR4, 0x400 ;  /* 0x0000040000047882 */ /* 0x000fe20000000000 */
[----:B------:R-:W-:Y:S01]  /*33570*/  BSSY B8, `(.L_x_4095) ;  /* 0x0000777000087945 */ /* 0x000fe20003800000 */
[----:B------:R3:W-:Y:S01]  /*33580*/  STL [R1+0x480], RZ ;  /* 0x000480ff01007387 */ /* 0x0007e20000100800 */
[----:B------:R-:W-:Y:S01]  /*33590*/  IMAD.MOV.U32 R28, RZ, RZ, 0x1 ;  /* 0x00000001ff1c7424 */ /* 0x000fe200078e00ff */
[----:B------:R-:W-:Y:S01]  /*335a0*/  CS2R R24, SRZ ;  /* 0x0000000000187805 */ /* 0x000fe2000001ff00 */
[----:B------:R-:W-:Y:S01]  /*335b0*/  IMAD.MOV.U32 R27, RZ, RZ, 0x1 ;  /* 0x00000001ff1b7424 */ /* 0x000fe200078e00ff */
[----:B------:R-:W-:Y:S01]  /*335c0*/  ULDC.64 UR42, c[0x0][0x198] ;  /* 0x00006600002a7ab9 */ /* 0x000fe20000000a00 */
[----:B------:R-:W-:Y:S01]  /*335d0*/  ULOP3.LUT UR40, UR38, 0x2, URZ, 0xfc, !UPT ;  /* 0x0000000226287892 */ /* 0x000fe2000f8efc3f */
[----:B------:R-:W-:Y:S01]  /*335e0*/  ULDC UR39, c[0x0][0xc] ;  /* 0x0000030000277ab9 */ /* 0x000fe20000000800 */
[----:B--2---:R-:W-:-:S06]  /*335f0*/  ULEA UR4, UR5, UR4, 0x18 ;  /* 0x0000000405047291 */ /* 0x004fcc000f8ec03f */
[----:B------:R-:W-:Y:S01]  /*33600*/  IMAD.U32 R23, RZ, RZ, UR4 ;  /* 0x00000004ff177e24 */ /* 0x000fe2000f8e00ff */
[C---:B0-----:R-:W-:Y:S01]  /*33610*/  LOP3.LUT R4, R5.reuse, 0x7f, RZ, 0xc0, !PT ;  /* 0x0000007f05047812 */ /* 0x041fe200078ec0ff */
[----:B-1----:R-:W-:-:S04]  /*33620*/  IMAD.SHL.U32 R0, R5, 0x8, RZ ;  /* 0x0000000805007824 */ /* 0x002fc800078e00ff */
[----:B------:R-:W-:Y:S01]  /*33630*/  IMAD.SHL.U32 R30, R4, 0x8, RZ ;  /* 0x00000008041e7824 */ /* 0x000fe200078e00ff */
[C---:B------:R-:W-:Y:S02]  /*33640*/  LOP3.LUT R2, R0.reuse, 0x1f8, RZ, 0xc0, !PT ;  /* 0x000001f800027812 */ /* 0x040fe400078ec0ff */
[----:B------:R-:W-:Y:S02]  /*33650*/  LOP3.LUT R0, R0, 0x38, RZ, 0xc0, !PT ;  /* 0x0000003800007812 */ /* 0x000fe400078ec0ff */
[----:B------:R-:W-:Y:S01]  /*33660*/  LOP3.LUT R3, R2, 0x38, R5, 0x78, !PT ;  /* 0x0000003802037812 */ /* 0x000fe200078e7805 */
[----:B------:R-:W-:-:S03]  /*33670*/  IMAD.SHL.U32 R2, R5, 0x10, RZ ;  /* 0x0000001005027824 */ /* 0x000fc600078e00ff */
[----:B------:R-:W-:Y:S02]  /*33680*/  LOP3.LUT R30, R3, 0x200, R30, 0xf8, !PT ;  /* 0x00000200031e7812 */ /* 0x000fe400078ef81e */
[----:B------:R-:W-:-:S03]  /*33690*/  SHF.R.U32.HI R3, RZ, 0x3, R4 ;  /* 0x00000003ff037819 */ /* 0x000fc60000011604 */
[----:B------:R-:W-:Y:S01]  /*336a0*/  IMAD R26, R30, 0x2, R23 ;  /* 0x000000021e1a7824 */ /* 0x000fe200078e0217 */
[----:B------:R-:W-:Y:S02]  /*336b0*/  LOP3.LUT R2, R3, 0x70, R2, 0xf8, !PT ;  /* 0x0000007003027812 */ /* 0x000fe400078ef802 */
[C---:B------:R-:W-:Y:S02]  /*336c0*/  LOP3.LUT R3, R0.reuse, 0x40, RZ, 0xfc, !PT ;  /* 0x0000004000037812 */ /* 0x040fe400078efcff */
[C---:B------:R-:W-:Y:S02]  /*336d0*/  LOP3.LUT R2, R0.reuse, 0x80, RZ, 0xfc, !PT ;  /* 0x0000008000027812 */ /* 0x040fe400078efcff */
[----:B---3--:R-:W-:-:S07]  /*336e0*/  LOP3.LUT R0, R0, 0xc0, RZ, 0xfc, !PT ;  /* 0x000000c000007812 */ /* 0x008fce00078efcff */
.L_x_4220:
[----:B------:R-:W-:Y:S05]  /*336f0*/  YIELD ;  /* 0x0000000000007946 */ /* 0x000fea0003800000 */
[----:B------:R-:W-:Y:S01]  /*33700*/  ULDC.64 UR4, c[0x0][0xb20] ;  /* 0x0002c80000047ab9 */ /* 0x000fe20000000a00 */
[----:B------:R-:W-:Y:S01]  /*33710*/  IMAD.MOV.U32 R33, RZ, RZ, RZ ;  /* 0x000000ffff217224 */ /* 0x000fe200078e00ff */
[----:B------:R-:W-:Y:S01]  /*33720*/  ISETP.NE.U32.AND P0, PT, RZ, UR4, PT ;  /* 0x00000004ff007c0c */ /* 0x000fe2000bf05070 */
[----:B------:R-:W0:Y:S01]  /*33730*/  LDC.64 R4, c[0x0][0xaf8] ;  /* 0x0002be00ff047b82 */ /* 0x000e220000000a00 */
[----:B------:R-:W-:Y:S02]  /*33740*/  ULDC.64 UR6, c[0x0][0xb08] ;  /* 0x0002c20000067ab9 */ /* 0x000fe40000000a00 */
[----:B------:R-:W-:Y:S01]  /*33750*/  ISETP.NE.AND.EX P0, PT, RZ, UR5, PT, P0 ;  /* 0x00000005ff007c0c */ /* 0x000fe2000bf05300 */
[----:B------:R-:W-:-:S12]  /*33760*/  ULDC.64 UR4, c[0x0][0xb10] ;  /* 0x0002c40000047ab9 */ /* 0x000fd80000000a00 */
[----:B-1----:R-:W1:Y:S02]  /*33770*/  @P0 LDC.64 R2, c[0x0][0xb20] ;  /* 0x0002c800ff020b82 */ /* 0x002e640000000a00 */
[----:B-1----:R-:W-:-:S05]  /*33780*/  @P0 IMAD.WIDE R2, R19, 0x4, R2 ;  /* 0x0000000413020825 */ /* 0x002fca00078e0202 */
[----:B------:R1:W5:Y:S01]  /*33790*/  @P0 LDG.E R33, desc[UR44][R2.64] ;  /* 0x0000002c02210981 */ /* 0x000362000c1e1900 */
[----:B------:R-:W-:Y:S01]  /*337a0*/  ISETP.NE.U32.AND P0, PT, RZ, UR4, PT ;  /* 0x00000004ff007c0c */ /* 0x000fe2000bf05070 */
[----:B------:R-:W-:Y:S01]  /*337b0*/  IMAD.MOV.U32 R37, RZ, RZ, RZ ;  /* 0x000000ffff257224 */ /* 0x000fe200078e00ff */
[----:B------:R-:W-:Y:S01]  /*337c0*/  ISETP.NE.U32.AND P1, PT, RZ, UR6, PT ;  /* 0x00000006ff007c0c */ /* 0x000fe2000bf25070 */
[----:B------:R-:W-:Y:S01]  /*337d0*/  IMAD.MOV.U32 R0, RZ, RZ, RZ ;  /* 0x000000ffff007224 */ /* 0x000fe200078e00ff */
[----:B------:R-:W-:Y:S01]  /*337e0*/  ISETP.NE.AND.EX P2, PT, RZ, UR5, PT, P0 ;  /* 0x00000005ff007c0c */ /* 0x000fe2000bf45300 */
[----:B------:R-:W-:Y:S01]  /*337f0*/  ULDC.64 UR4, c[0x0][0xaf8] ;  /* 0x0002be0000047ab9 */ /* 0x000fe20000000a00 */
[----:B------:R-:W-:Y:S01]  /*33800*/  ISETP.NE.AND.EX P1, PT, RZ, UR7, PT, P1 ;  /* 0x00000007ff007c0c */ /* 0x000fe2000bf25310 */
[----:B0-----:R-:W-:Y:S01]  /*33810*/  IMAD.WIDE R4, R19, 0x4, R4 ;  /* 0x0000000413047825 */ /* 0x001fe200078e0204 */
[----:B------:R-:W-:Y:S01]  /*33820*/  ISETP.NE.U32.AND P0, PT, RZ, UR4, PT ;  /* 0x00000004ff007c0c */ /* 0x000fe2000bf05070 */
[----:B-1----:R-:W0:Y:S08]  /*33830*/  LDC.64 R2, c[0x0][0xb08] ;  /* 0x0002c200ff027b82 */ /* 0x002e300000000a00 */
[----:B--23--:R-:W1:Y:S01]  /*33840*/  @P2 LDC.64 R6, c[0x0][0xb10] ;  /* 0x0002c400ff062b82 */ /* 0x00ce620000000a00 */
[----:B------:R-:W-:Y:S01]  /*33850*/  ULDC UR4, c[0x0][0x288] ;  /* 0x0000a20000047ab9 */ /* 0x000fe20000000800 */
[----:B------:R-:W-:Y:S01]  /*33860*/  ISETP.NE.AND.EX P0, PT, RZ, UR5, PT, P0 ;  /* 0x00000005ff007c0c */ /* 0x000fe2000bf05300 */
[----:B------:R-:W-:Y:S01]  /*33870*/  IMAD.U32 R8, RZ, RZ, UR4 ;  /* 0x00000004ff087e24 */ /* 0x000fe2000f8e00ff */
[----:B------:R-:W-:-:S11]  /*33880*/  ULDC.64 UR4, c[0x0][0x418] ;  /* 0x0001060000047ab9 */ /* 0x000fd60000000a00 */
[----:B------:R-:W5:Y:S01]  /*33890*/  @P0 LDG.E R37, desc[UR44][R4.64] ;  /* 0x0000002c04250981 */ /* 0x000f62000c1e1900 */
[----:B0-----:R-:W-:-:S05]  /*338a0*/  IMAD.WIDE R2, R19, 0x4, R2 ;  /* 0x0000000413027825 */ /* 0x001fca00078e0202 */
[----:B------:R-:W5:Y:S01]  /*338b0*/  @P1 LDG.E R0, desc[UR44][R2.64] ;  /* 0x0000002c02001981 */ /* 0x000f62000c1e1900 */
[----:B-1----:R-:W-:-:S05]  /*338c0*/  @P2 IMAD.WIDE R6, R19, 0x4, R6 ;  /* 0x0000000413062825 */ /* 0x002fca00078e0206 */
        /* <DEDUP_REMOVED lines=9> */
[----:B--2---:R0:W-:Y:S01]  /*33960*/  STL [R1+0x440], R8 ;  /* 0x0004400801007387 */ /* 0x0041e20000100800 */
[----:B------:R-:W-:Y:S02]  /*33970*/  IMAD.MOV.U32 R12, RZ, RZ, R8 ;  /* 0x000000ffff0c7224 */ /* 0x000fe400078e0008 */
[----:B0-----:R-:W-:Y:S01]  /*33980*/  IMAD.U32 R8, RZ, RZ, UR4 ;  /* 0x00000004ff087e24 */ /* 0x001fe2000f8e00ff */
[----:B----4-:R-:W-:Y:S06]  /*33990*/  @P2 BRA `(.L_x_4096) ;  /* 0x0000000000142947 */ /* 0x010fec0003800000 */
[----:B------:R-:W-:Y:S05]  /*339a0*/  @!P0 BRA `(.L_x_4096) ;  /* 0x0000000000108947 */ /* 0x000fea0003800000 */
[----:B------:R-:W2:Y:S04]  /*339b0*/  LDG.E R9, desc[UR44][R4.64] ;  /* 0x0000002c04097981 */ /* 0x000ea8000c1e1900 */
[----:B------:R-:W2:Y:S02]  /*339c0*/  LDG.E R6, desc[UR44][R4.64+0x4] ;  /* 0x0000042c04067981 */ /* 0x000ea4000c1e1900 */
[----:B--2---:R-:W-:-:S05]  /*339d0*/  IMAD.IADD R12, R6, 0x1, -R9 ;  /* 0x00000001060c7824 */ /* 0x004fca00078e0a09 */
[----:B------:R0:W-:Y:S02]  /*339e0*/  STL [R1+0x440], R12 ;  /* 0x0004400c01007387 */ /* 0x0001e40000100800 */
.L_x_4096:
        /* <DEDUP_REMOVED lines=9> */
[----:B------:R-:W1:Y:S02]  /*33a80*/  LDC.64 R4, c[0x0][0xb18] ;  /* 0x0002c600ff047b82 */ /* 0x000e640000000a00 */
[----:B-1----:R-:W-:-:S05]  /*33a90*/  IMAD.WIDE R4, R19, 0x4, R4 ;  /* 0x0000000413047825 */ /* 0x002fca00078e0204 */
[----:B------:R1:W5:Y:S01]  /*33aa0*/  LDG.E R8, desc[UR44][R4.64] ;  /* 0x0000002c04087981 */ /* 0x000362000c1e1900 */
[----:B------:R-:W-:Y:S05]  /*33ab0*/  BRA `(.L_x_4098) ;  /* 0x0000000000247947 */ /* 0x000fea0003800000 */
.L_x_4097:
[----:B------:R-:W-:Y:S02]  /*33ac0*/  ULDC.64 UR4, c[0x0][0xb00] ;  /* 0x0002c00000047ab9 */ /* 0x000fe40000000a00 */
[----:B------:R-:W-:-:S04]  /*33ad0*/  ISETP.NE.U32.AND P0, PT, RZ, UR4, PT ;  /* 0x00000004ff007c0c */ /* 0x000fc8000bf05070 */
[----:B------:R-:W-:-:S13]  /*33ae0*/  ISETP.NE.AND.EX P0, PT, RZ, UR5, PT, P0 ;  /* 0x00000005ff007c0c */ /* 0x000fda000bf05300 */
[----:B------:R-:W-:Y:S05]  /*33af0*/  @!P0 BRA `(.L_x_4098) ;  /* 0x0000000000148947 */ /* 0x000fea0003800000 */
[----:B------:R-:W1:Y:S02]  /*33b00*/  LDC.64 R4, c[0x0][0xb00] ;  /* 0x0002c000ff047b82 */ /* 0x000e640000000a00 */
[----:B-1----:R-:W-:-:S05]  /*33b10*/  IMAD.WIDE R4, R19, 0x4, R4 ;  /* 0x0000000413047825 */ /* 0x002fca00078e0204 */
[----:B------:R-:W2:Y:S04]  /*33b20*/  LDG.E R8, desc[UR44][R4.64] ;  /* 0x0000002c04087981 */ /* 0x000ea8000c1e1900 */
[----:B------:R-:W2:Y:S02]  /*33b30*/  LDG.E R9, desc[UR44][R4.64+0x4] ;  /* 0x0000042c04097981 */ /* 0x000ea4000c1e1900 */
[----:B--2---:R-:W-:-:S07]  /*33b40*/  IMAD.IADD R8, R9, 0x1, -R8 ;  /* 0x0000000109087824 */ /* 0x004fce00078e0a08 */
.L_x_4098:
[----:B-1----:R-:W2:Y:S01]  /*33b50*/  @P1 LDG.E R5, desc[UR44][R2.64] ;  /* 0x0000002c02051981 */ /* 0x002ea2000c1e1900 */
[----:B------:R-:W1:Y:S03]  /*33b60*/  LDC R9, c[0x0][0x448] ;  /* 0x00011200ff097b82 */ /* 0x000e660000000800 */
[----:B------:R3:W2:Y:S01]  /*33b70*/  @P1 LDG.E R4, desc[UR44][R2.64+0x4] ;  /* 0x0000042c02041981 */ /* 0x0006a2000c1e1900 */
[----:B------:R-:W-:-:S04]  /*33b80*/  IMAD.SHL.U32 R35, R17, 0x80, RZ ;  /* 0x0000008011237824 */ /* 0x000fc800078e00ff */
[----:B---3--:R-:W3:Y:S01]  /*33b90*/  LDC.64 R2, c[0x0][0xad8] ;  /* 0x0002b600ff027b82 */ /* 0x008ee20000000a00 */
[----:B-1----:R-:W-:-:S13]  /*33ba0*/  ISETP.NE.AND P2, PT, R9, 0x1, PT ;  /* 0x000000010900780c */ /* 0x002fda0003f45270 */
[----:B------:R-:W1:Y:S01]  /*33bb0*/  @P2 LDC R10, c[0x0][0x44c] ;  /* 0x00011300ff0a2b82 */ /* 0x000e620000000800 */
[----:B---3--:R-:W-:-:S07]  /*33bc0*/  ISETP.GE.AND P3, PT, R3, 0x1, PT ;  /* 0x000000010300780c */ /* 0x008fce0003f66270 */
[----:B------:R-:W3:Y:S01]  /*33bd0*/  @P2 LDC R9, c[0x0][0x450] ;  /* 0x00011400ff092b82 */ /* 0x000ee20000000800 */
[----:B--2---:R-:W-:Y:S02]  /*33be0*/  @P1 IMAD.IADD R7, R4, 0x1, -R5 ;  /* 0x0000000104071824 */ /* 0x004fe400078e0a05 */
[----:B------:R-:W-:-:S04]  /*33bf0*/  VIADD R5, R35, 0x7f ;  /* 0x0000007f23057836 */ /* 0x000fc80000000000 */
[----:B-1----:R-:W-:-:S05]  /*33c00*/  @P2 IMAD.HI.U32 R4, R5, R10, RZ ;  /* 0x0000000a05042227 */ /* 0x002fca00078e00ff */
[----:B---3--:R-:W-:Y:S01]  /*33c10*/  @P2 SHF.R.U32.HI R5, RZ, R9, R4 ;  /* 0x00000009ff052219 */ /* 0x008fe20000011604 */
[----:B-----5:R-:W-:-:S04]  /*33c20*/  IMAD.IADD R9, R8, 0x1, -R33 ;  /* 0x0000000108097824 */ /* 0x020fc800078e0a21 */
[----:B------:R-:W-:-:S04]  /*33c30*/  IMAD.IADD R17, R9, 0x1, R7 ;  /* 0x0000000109117824 */ /* 0x000fc800078e0207 */
        /* <DEDUP_REMOVED lines=19> */
.L_x_4101:
[----:B------:R-:W-:-:S13]  /*33d70*/  ISETP.NE.AND P0, PT, R3, 0x1, PT ;  /* 0x000000010300780c */ /* 0x000fda0003f05270 */
[----:B------:R-:W1:Y:S02]  /*33d80*/  @P0 LDC.64 R4, c[0x0][0xae0] ;  /* 0x0002b800ff040b82 */ /* 0x000e640000000a00 */
[----:B-1----:R-:W-:-:S05]  /*33d90*/  @P0 IMAD.HI.U32 R4, R11, R4, RZ ;  /* 0x000000040b040227 */ /* 0x002fca00078e00ff */
[----:B------:R-:W-:-:S07]  /*33da0*/  @P0 SHF.R.U32.HI R11, RZ, R5, R4 ;  /* 0x00000005ff0b0219 */ /* 0x000fce0000011604 */
.L_x_4102:
[----:B------:R-:W-:Y:S05]  /*33db0*/  BSYNC B0 ;  /* 0x0000000000007941 */ /* 0x000fea0003800000 */
.L_x_4100:
[----:B------:R-:W-:-:S05]  /*33dc0*/  IMAD R11, R11, R3, R3 ;  /* 0x000000030b0b7224 */ /* 0x000fca00078e0203 */
[----:B------:R-:W-:-:S07]  /*33dd0*/  VIMNMX R2, R2, R11, PT ;  /* 0x0000000b02027248 */ /* 0x000fce0003fe0100 */
.L_x_4099:
[----:B------:R-:W1:Y:S01]  /*33de0*/  @P2 LDC R8, c[0x0][0x44c] ;  /* 0x00011300ff082b82 */ /* 0x000e620000000800 */
[----:B------:R-:W-:Y:S01]  /*33df0*/  VIADD R2, R2, 0x5f ;  /* 0x0000005f02027836 */ /* 0x000fe20000000000 */
[----:B------:R-:W-:Y:S01]  /*33e00*/  ULDC UR4, c[0x0][0xad4] ;  /* 0x0002b50000047ab9 */ /* 0x000fe20000000800 */
[----:B------:R-:W-:Y:S02]  /*33e10*/  IMAD.MOV.U32 R5, RZ, RZ, R35 ;  /* 0x000000ffff057224 */ /* 0x000fe400078e0023 */
[----:B------:R-:W-:-:S03]  /*33e20*/  IMAD.HI R2, R2, 0x2aaaaaab, RZ ;  /* 0x2aaaaaab02027827 */ /* 0x000fc600078e02ff */
[----:B------:R-:W2:Y:S01]  /*33e30*/  @P2 LDC R4, c[0x0][0x450] ;  /* 0x00011400ff042b82 */ /* 0x000ea20000000800 */
[----:B-1----:R-:W-:-:S04]  /*33e40*/  @P2 IMAD.HI.U32 R11, R35, R8, RZ ;  /* 0x00000008230b2227 */ /* 0x002fc800078e00ff */
[----:B------:R-:W-:Y:S01]  /*33e50*/  IMAD.IADD R8, R17, 0x1, -R12 ;  /* 0x0000000111087824 */ /* 0x000fe200078e0a0c */
[----:B--2---:R-:W-:Y:S02]  /*33e60*/  @P2 SHF.R.U32.HI R5, RZ, R4, R11 ;  /* 0x00000004ff052219 */ /* 0x004fe4000001160b */
[----:B------:R-:W-:-:S03]  /*33e70*/  SHF.R.U32.HI R11, RZ, 0x1f, R2 ;  /* 0x0000001fff0b7819 */ /* 0x000fc60000011602 */
[----:B0-----:R-:W-:Y:S01]  /*33e80*/  IMAD.IADD R12, R8, 0x1, R5 ;  /* 0x00000001080c7824 */ /* 0x001fe200078e0205 */
        /* <DEDUP_REMOVED lines=14> */
.L_x_4105:
[----:B------:R-:W-:-:S13]  /*33f70*/  ISETP.NE.AND P0, PT, R3, 0x1, PT ;  /* 0x000000010300780c */ /* 0x000fda0003f05270 */
[----:B------:R-:W0:Y:S02]  /*33f80*/  @P0 LDC.64 R4, c[0x0][0xae0] ;  /* 0x0002b800ff040b82 */ /* 0x000e240000000a00 */
[----:B0-----:R-:W-:-:S05]  /*33f90*/  @P0 IMAD.HI.U32 R4, R12, R4, RZ ;  /* 0x000000040c040227 */ /* 0x001fca00078e00ff */
[----:B------:R-:W-:-:S07]  /*33fa0*/  @P0 SHF.R.U32.HI R12, RZ, R5, R4 ;  /* 0x00000005ff0c0219 */ /* 0x000fce0000011604 */
.L_x_4106:
[----:B------:R-:W-:Y:S05]  /*33fb0*/  BSYNC B0 ;  /* 0x0000000000007941 */ /* 0x000fea0003800000 */
.L_x_4104:
[----:B------:R-:W-:-:S05]  /*33fc0*/  IMAD R3, R12, R3, RZ ;  /* 0x000000030c037224 */ /* 0x000fca00078e02ff */
[----:B------:R-:W-:-:S07]  /*33fd0*/  VIMNMX R2, R2, R3, !PT ;  /* 0x0000000302027248 */ /* 0x000fce0007fe0100 */
.L_x_4103:
        /* <DEDUP_REMOVED lines=39> */
.L_x_4108:
[----:B------:R-:W-:Y:S05]  /*34250*/  BSYNC B0 ;  /* 0x0000000000007941 */ /* 0x000fea0003800000 */
.L_x_4107:
[-C--:B------:R-:W-:Y:S01]  /*34260*/  IMAD R4, R32, R14.reuse, R4 ;  /* 0x0000000e20047224 */ /* 0x080fe200078e0204 */
[----:B------:R-:W-:Y:S04]  /*34270*/  BSSY B0, `(.L_x_4109) ;  /* 0x0000131000007945 */ /* 0x000fe80003800000 */
        /* <DEDUP_REMOVED lines=23> */
.L_x_4326:
[----:B-1----:R-:W-:Y:S02]  /*343f0*/  ISETP.NE.AND P0, PT, R14, RZ, PT ;  /* 0x000000ff0e00720c */ /* 0x002fe40003f05270 */
[----:B------:R-:W-:-:S11]  /*34400*/  PLOP3.LUT P6, PT, PT, PT, PT, 0x8, 0x0 ;  /* 0x000000000000781c */ /* 0x000fd60003fce170 */
[----:B------:R-:W-:Y:S05]  /*34410*/  @P0 BRA `(.L_x_4112) ;  /* 0x00000000000c0947 */ /* 0x000fea0003800000 */
[----:B------:R-:W-:-:S03]  /*34420*/  UMOV UR4, 0xffffffff ;  /* 0xffffffff00047882 */ /* 0x000fc60000000000 */
[----:B------:R-:W-:Y:S05]  /*34430*/  BRA.DIV UR4, `(.L_x_4113) ;  /* 0x0000008a04f47947 */ /* 0x000fea000b800000 */
[----:B------:R-:W-:-:S13]  /*34440*/  ELECT P6, URZ, PT ;  /* 0x00000000003f782f */ /* 0x000fda00038c0000 */
.L_x_4112:
        /* <DEDUP_REMOVED lines=9> */
.L_x_4329:
[----:B------:R-:W-:Y:S05]  /*344e0*/  BSYNC B1 ;  /* 0x0000000000017941 */ /* 0x000fea0003800000 */
.L_x_4114:
[----:B------:R-:W-:Y:S04]  /*344f0*/  BSSY B1, `(.L_x_4116) ;  /* 0x000007b000017945 */ /* 0x000fe80003800000 */
[----:B------:R-:W-:Y:S05]  /*34500*/  @!P6 BRA `(.L_x_4117) ;  /* 0x0000000400e4e947 */ /* 0x000fea0003800000 */
[----:B------:R-:W1:Y:S01]  /*34510*/  S2R R3, SR_TID.X ;  /* 0x0000000000037919 */ /* 0x000e620000002100 */
[----:B------:R-:W-:Y:S01]  /*34520*/  SHF.L.U32 R7, R28, 0x1f, RZ ;  /* 0x0000001f1c077819 */ /* 0x000fe200000006ff */
[----:B------:R-:W-:Y:S01]  /*34530*/  BSSY B2, `(.L_x_4118) ;  /* 0x0000006000027945 */ /* 0x000fe20003800000 */
[----:B-1----:R-:W-:Y:S01]  /*34540*/  LOP3.LUT R9, R3, 0x7f, RZ, 0xc0, !PT ;  /* 0x0000007f03097812 */ /* 0x002fe200078ec0ff */
[----:B------:R-:W-:-:S03]  /*34550*/  IMAD R3, R24, 0x8, R23 ;  /* 0x0000000818037824 */ /* 0x000fc600078e0217 */
[----:B------:R-:W-:Y:S01]  /*34560*/  ISETP.NE.AND P1, PT, R9, RZ, PT ;  /* 0x000000ff0900720c */ /* 0x000fe20003f25270 */
[----:B------:R-:W1:Y:S02]  /*34570*/  SYNCS.PHASECHK.TRANS64.TRYWAIT P0, [R3+URZ+0x324a0], R7 ;  /* 0x0324a007030075a7 */ /* 0x000e64000800017f */
[----:B-1----:R-:W-:Y:S10]  /*34580*/  @!P0 BRA `(.L_x_4119) ;  /* 0x0000008800d48947 */ /* 0x002ff40003800000 */
.L_x_4330:
[----:B------:R-:W-:Y:S05]  /*34590*/  BSYNC B2 ;  /* 0x0000000000027941 */ /* 0x000fea0003800000 */
.L_x_4118:
[----:B------:R-:W-:Y:S04]  /*345a0*/  BSSY B2, `(.L_x_4120) ;  /* 0x0000009000027945 */ /* 0x000fe80003800000 */
[----:B------:R-:W-:Y:S05]  /*345b0*/  @P1 BRA `(.L_x_4121) ;  /* 0x00000000001c1947 */ /* 0x000fea0003800000 */
[----:B------:R-:W2:Y:S02]  /*345c0*/  S2R R9, SR_TID.X ;  /* 0x0000000000097919 */ /* 0x000ea40000002100 */
[----:B--2---:R-:W-:Y:S01]  /*345d0*/  LOP3.LUT R11, R9, 0x1f, RZ, 0xc0, !PT ;  /* 0x0000001f090b7812 */ /* 0x004fe200078ec0ff */
[----:B------:R-:W-:-:S03]  /*345e0*/  IMAD.MOV.U32 R9, RZ, RZ, 0x3000 ;  /* 0x00003000ff097424 */ /* 0x000fc600078e00ff */
[----:B------:R-:W-:Y:S01]  /*345f0*/  ISETP.NE.AND P0, PT, R11, RZ, PT ;  /* 0x000000ff0b00720c */ /* 0x000fe20003f05270 */
[----:B------:R2:W-:-:S12]  /*34600*/  SYNCS.ARRIVE.TRANS64 RZ, [R3+URZ+0x32490], R9 ;  /* 0x0324900903ff79a7 */ /* 0x0005d8000800003f */
[----:B--2---:R-:W-:Y:S05]  /*34610*/  @!P0 BRA `(.L_x_4121) ;  /* 0x0000000000048947 */ /* 0x004fea0003800000 */
[----:B------:R-:W-:Y:S01]  /*34620*/  BPT.TRAP 0x1 ;  /* 0x000000040000795c */ /* 0x000fe20000300000 */
.L_x_4121:
[----:B------:R-:W-:Y:S05]  /*34630*/  BSYNC B2 ;  /* 0x0000000000027941 */ /* 0x000fea0003800000 */
.L_x_4120:
        /* <DEDUP_REMOVED lines=10> */
[----:B0-----:R-:W-:Y:S01]  /*346e0*/  VIADD R12, R3, 0x32490 ;  /* 0x00032490030c7836 */ /* 0x001fe20000000000 */
[----:B------:R-:W-:-:S09]  /*346f0*/  UMOV UR7, 0x12f00000 ;  /* 0x12f0000000077882 */ /* 0x000fd20000000000 */
.L_x_4122:
        /* <DEDUP_REMOVED lines=10> */
[----:B------:R-:W0:Y:S01]  /*347a0*/  SYNCS.PHASECHK.TRANS64.TRYWAIT P0, [R3+URZ+0x324c0], R7 ;  /* 0x0324c007030075a7 */ /* 0x000e22000800017f */
[----:B------:R-:W-:Y:S04]  /*347b0*/  BSSY B2, `(.L_x_4123) ;  /* 0x0000002000027945 */ /* 0x000fe80003800000 */
[----:B0-----:R-:W-:Y:S05]  /*347c0*/  @!P0 BRA `(.L_x_4124) ;  /* 0x0000008800588947 */ /* 0x001fea0003800000 */
.L_x_4331:
[----:B------:R-:W-:Y:S05]  /*347d0*/  BSYNC B2 ;  /* 0x0000000000027941 */ /* 0x000fea0003800000 */
.L_x_4123:
        /* <DEDUP_REMOVED lines=11> */
.L_x_4126:
[----:B------:R-:W-:Y:S05]  /*34890*/  BSYNC B2 ;  /* 0x0000000000027941 */ /* 0x000fea0003800000 */
.L_x_4125:
        /* <DEDUP_REMOVED lines=9> */
.L_x_4127:
        /* <DEDUP_REMOVED lines=15> */
.L_x_4128:
        /* <DEDUP_REMOVED lines=15> */
.L_x_4129:
        /* <DEDUP_REMOVED lines=15> */
.L_x_4130:
        /* <DEDUP_REMOVED lines=10> */
.L_x_4117:
[----:B------:R-:W-:Y:S05]  /*34ca0*/  BSYNC B1 ;  /* 0x0000000000017941 */ /* 0x000fea0003800000 */
.L_x_4116:
        /* <DEDUP_REMOVED lines=9> */
.L_x_4146:
[----:B------:R-:W-:Y:S05]  /*34d40*/  YIELD ;  /* 0x0000000000007946 */ /* 0x000fea0003800000 */
[----:B------:R-:W-:Y:S04]  /*34d50*/  BSSY B1, `(.L_x_4131) ;  /* 0x000007a000017945 */ /* 0x000fe80003800000 */
[----:B------:R-:W-:Y:S05]  /*34d60*/  @!P6 BRA `(.L_x_4132) ;  /* 0x0000000400e0e947 */ /* 0x000fea0003800000 */
[----:B------:R-:W1:Y:S01]  /*34d70*/  S2R R2, SR_TID.X ;  /* 0x0000000000027919 */ /* 0x000e620000002100 */
[----:B------:R-:W-:Y:S01]  /*34d80*/  IMAD R9, R24, 0x8, R23 ;  /* 0x0000000818097824 */ /* 0x000fe200078e0217 */
[----:B------:R-:W-:Y:S01]  /*34d90*/  BSSY B2, `(.L_x_4133) ;  /* 0x0000006000027945 */ /* 0x000fe20003800000 */
[----:B-1----:R-:W-:Y:S02]  /*34da0*/  LOP3.LUT R3, R2, 0x7f, RZ, 0xc0, !PT ;  /* 0x0000007f02037812 */ /* 0x002fe400078ec0ff */
[----:B------:R-:W-:Y:S02]  /*34db0*/  SHF.L.U32 R2, R28, 0x1f, RZ ;  /* 0x0000001f1c027819 */ /* 0x000fe400000006ff */
[----:B------:R-:W-:Y:S02]  /*34dc0*/  ISETP.NE.AND P2, PT, R3, RZ, PT ;  /* 0x000000ff0300720c */ /* 0x000fe40003f45270 */
[----:B------:R-:W1:Y:S02]  /*34dd0*/  SYNCS.PHASECHK.TRANS64.TRYWAIT P1, [R9+URZ+0x324a0], R2 ;  /* 0x0324a002090075a7 */ /* 0x000e64000802017f */
[----:B-1----:R-:W-:Y:S09]  /*34de0*/  @!P1 BRA `(.L_x_4134) ;  /* 0x0000008000e49947 */ /* 0x002ff20003800000 */
.L_x_4332:
[----:B------:R-:W-:Y:S05]  /*34df0*/  BSYNC B2 ;  /* 0x0000000000027941 */ /* 0x000fea0003800000 */
.L_x_4133:
        /* <DEDUP_REMOVED lines=9> */
.L_x_4136:
[----:B------:R-:W-:Y:S05]  /*34e90*/  BSYNC B2 ;  /* 0x0000000000027941 */ /* 0x000fea0003800000 */
.L_x_4135:
[----:B------:R-:W-:Y:S01]  /*34ea0*/  IMAD.MOV.U32 R7, RZ, RZ, RZ ;  /* 0x000000ffff077224 */ /* 0x000fe200078e00ff */
[----:B------:R-:W-:Y:S01]  /*34eb0*/  UIADD3 UR4, UP0, UR42, 0x570, URZ ;  /* 0x000005702a047890 */ /* 0x000fe2000ff1e03f */
[----:B------:R-:W-:Y:S01]  /*34ec0*/  IMAD R3, R24, 0x3000, R23 ;  /* 0x0000300018037824 */ /* 0x000fe200078e0217 */
[----:B------:R-:W-:Y:S01]  /*34ed0*/  PLOP3.LUT P1, PT, PT, PT, PT, 0x80, 0x0 ;  /* 0x000000000000781c */ /* 0x000fe20003f2f070 */
[----:B0-----:R-:W-:Y:S01]  /*34ee0*/  IMAD R12, R11, 0x60, R0 ;  /* 0x000000600b0c7824 */ /* 0x001fe200078e0200 */
[----:B------:R-:W-:Y:S01]  /*34ef0*/  R2UR UR10, R7 ;  /* 0x00000000070a72ca */ /* 0x000fe200000e0000 */
[----:B------:R-:W-:Y:S01]  /*34f00*/  VIADD R3, R3, 0x1c400 ;  /* 0x0001c40003037836 */ /* 0x000fe20000000000 */
[----:B------:R-:W-:Y:S01]  /*34f10*/  UIADD3.X UR5, URZ, UR43, URZ, UP0, !UPT ;  /* 0x0000002b3f057290 */ /* 0x000fe200087fe43f */
[----:B------:R-:W-:Y:S01]  /*34f20*/  VIADD R13, R9, 0x32490 ;  /* 0x00032490090d7836 */ /* 0x000fe20000000000 */
[----:B------:R-:W-:Y:S01]  /*34f30*/  UMOV UR6, 0x0 ;  /* 0x0000000000067882 */ /* 0x000fe20000000000 */
[----:B------:R-:W-:-:S10]  /*34f40*/  UMOV UR7, 0x12f00000 ;  /* 0x12f0000000077882 */ /* 0x000fd40000000000 */
.L_x_4137:
        /* <DEDUP_REMOVED lines=13> */
.L_x_4333:
[----:B------:R-:W-:Y:S05]  /*35020*/  BSYNC B2 ;  /* 0x0000000000027941 */ /* 0x000fea0003800000 */
.L_x_4138:
[----:B------:R-:W-:Y:S01]  /*35030*/  BSSY B2, `(.L_x_4140) ;  /* 0x000000b000027945 */ /* 0x000fe20003800000 */
[----:B01----:R-:W-:Y:S02]  /*35040*/  IMAD.MOV.U32 R2, RZ, RZ, 0x0 ;  /* 0x00000000ff027424 */ /* 0x003fe400078e00ff */
[----:B------:R-:W-:Y:S01]  /*35050*/  IMAD.MOV.U32 R3, RZ, RZ, 0x12f00000 ;  /* 0x12f00000ff037424 */ /* 0x000fe200078e00ff */
[----:B------:R-:W-:Y:S06]  /*35060*/  @P2 BRA `(.L_x_4141) ;  /* 0x00000000001c2947 */ /* 0x000fec0003800000 */
[----:B------:R-:W0:Y:S02]  /*35070*/  S2R R13, SR_TID.X ;  /* 0x00000000000d7919 */ /* 0x000e240000002100 */
[----:B0-----:R-:W-:Y:S01]  /*35080*/  LOP3.LUT R14, R13, 0x1f, RZ, 0xc0, !PT ;  /* 0x0000001f0d0e7812 */ /* 0x001fe200078ec0ff */
[----:B------:R-:W-:-:S03]  /*35090*/  IMAD.MOV.U32 R13, RZ, RZ, 0xc000 ;  /* 0x0000c000ff0d7424 */ /* 0x000fc600078e00ff */
[----:B------:R-:W-:Y:S01]  /*350a0*/  ISETP.NE.AND P1, PT, R14, RZ, PT ;  /* 0x000000ff0e00720c */ /* 0x000fe20003f25270 */
[----:B------:R0:W-:-:S12]  /*350b0*/  SYNCS.ARRIVE.TRANS64 RZ, [R9+URZ+0x324b0], R13 ;  /* 0x0324b00d09ff79a7 */ /* 0x0001d8000800003f */
[----:B0-----:R-:W-:Y:S05]  /*350c0*/  @!P1 BRA `(.L_x_4141) ;  /* 0x0000000000049947 */ /* 0x001fea0003800000 */
[----:B------:R-:W-:Y:S01]  /*350d0*/  BPT.TRAP 0x1 ;  /* 0x000000040000795c */ /* 0x000fe20000300000 */
.L_x_4141:
[----:B------:R-:W-:Y:S05]  /*350e0*/  BSYNC B2 ;  /* 0x0000000000027941 */ /* 0x000fea0003800000 */
.L_x_4140:
        /* <DEDUP_REMOVED lines=9> */
.L_x_4142:
        /* <DEDUP_REMOVED lines=15> */
.L_x_4143:
        /* <DEDUP_REMOVED lines=15> */
.L_x_4144:
        /* <DEDUP_REMOVED lines=15> */
.L_x_4145:
        /* <DEDUP_REMOVED lines=10> */
.L_x_4132:
[----:B------:R-:W-:Y:S05]  /*354f0*/  BSYNC B1 ;  /* 0x0000000000017941 */ /* 0x000fea0003800000 */
.L_x_4131:
        /* <DEDUP_REMOVED lines=8> */
.L_x_4110:
[----:B------:R-:W-:Y:S05]  /*35580*/  BSYNC B0 ;  /* 0x0000000000007941 */ /* 0x000fea0003800000 */
.L_x_4109:
[----:B------:R-:W1:Y:S01]  /*35590*/  LDC R0, c[0x0][0x448] ;  /* 0x00011200ff007b82 */ /* 0x000e620000000800 */
[----:B------:R-:W-:Y:S01]  /*355a0*/  VIADD R5, R35, 0x7f ;  /* 0x0000007f23057836 */ /* 0x000fe20000000000 */
[----:B------:R-:W-:Y:S06]  /*355b0*/  @!P0 WARPSYNC.ALL ;  /* 0x0000000000008948 */ /* 0x000fec0003800000 */
[----:B------:R-:W-:Y:S01]  /*355c0*/  @!P0 BAR.SYNC.DEFER_BLOCKING 0xc, 0x180 ;  /* 0x0306000000008b1d */ /* 0x000fe20000010000 */
[----:B-1----:R-:W-:-:S13]  /*355d0*/  ISETP.NE.AND P1, PT, R0, 0x1, PT ;  /* 0x000000010000780c */ /* 0x002fda0003f25270 */
        /* <DEDUP_REMOVED lines=20> */
.L_x_4149:
[----:B------:R-:W-:-:S13]  /*35720*/  ISETP.NE.AND P0, PT, R3, 0x1, PT ;  /* 0x000000010300780c */ /* 0x000fda0003f05270 */
[----:B------:R-:W1:Y:S02]  /*35730*/  @P0 LDC.64 R4, c[0x0][0xae0] ;  /* 0x0002b800ff040b82 */ /* 0x000e640000000a00 */
[----:B-1----:R-:W-:-:S05]  /*35740*/  @P0 IMAD.HI.U32 R4, R0, R4, RZ ;  /* 0x0000000400040227 */ /* 0x002fca00078e00ff */
[----:B------:R-:W-:-:S07]  /*35750*/  @P0 SHF.R.U32.HI R0, RZ, R5, R4 ;  /* 0x00000005ff000219 */ /* 0x000fce0000011604 */
.L_x_4150:
[----:B------:R-:W-:Y:S05]  /*35760*/  BSYNC B0 ;  /* 0x0000000000007941 */ /* 0x000fea0003800000 */
.L_x_4148:
[----:B------:R-:W-:-:S05]  /*35770*/  IMAD R5, R0, R3, R3 ;  /* 0x0000000300057224 */ /* 0x000fca00078e0203 */
[----:B------:R-:W-:-:S07]  /*35780*/  VIMNMX R2, R2, R5, PT ;  /* 0x0000000502027248 */ /* 0x000fce0003fe0100 */
.L_x_4147:
        /* <DEDUP_REMOVED lines=24> */
.L_x_4153:
[----:B------:R-:W-:-:S13]  /*35910*/  ISETP.NE.AND P0, PT, R3, 0x1, PT ;  /* 0x000000010300780c */ /* 0x000fda0003f05270 */
[----:B------:R-:W1:Y:S02]  /*35920*/  @P0 LDC.64 R4, c[0x0][0xae0] ;  /* 0x0002b800ff040b82 */ /* 0x000e640000000a00 */
[----:B-1----:R-:W-:-:S05]  /*35930*/  @P0 IMAD.HI.U32 R4, R8, R4, RZ ;  /* 0x0000000408040227 */ /* 0x002fca00078e00ff */
[----:B------:R-:W-:-:S07]  /*35940*/  @P0 SHF.R.U32.HI R8, RZ, R5, R4 ;  /* 0x00000005ff080219 */ /* 0x000fce0000011604 */
.L_x_4154:
[----:B------:R-:W-:Y:S05]  /*35950*/  BSYNC B0 ;  /* 0x0000000000007941 */ /* 0x000fea0003800000 */
.L_x_4152:
[----:B------:R-:W-:-:S05]  /*35960*/  IMAD R3, R8, R3, RZ ;  /* 0x0000000308037224 */ /* 0x000fca00078e02ff */
[----:B------:R-:W-:-:S07]  /*35970*/  VIMNMX R0, R0, R3, !PT ;  /* 0x0000000300007248 */ /* 0x000fce0007fe0100 */
.L_x_4151:
        /* <DEDUP_REMOVED lines=37> */
.L_x_4156:
[----:B------:R-:W-:Y:S05]  /*35bd0*/  BSYNC B0 ;  /* 0x0000000000007941 */ /* 0x000fea0003800000 */
.L_x_4155:
        /* <DEDUP_REMOVED lines=23> */
.L_x_4158:
        /* <DEDUP_REMOVED lines=13> */
[----:B------:R-:W-:Y:S02]  /*35e20*/  IMAD.U32 R10, RZ, RZ, UR4 ;  /* 0x00000004ff0a7e24 */ /* 0x000fe4000f8e00ff */
[----:B------:R-:W-:Y:S02]  /*35e30*/  IMAD.U32 R11, RZ, RZ, UR5 ;  /* 0x00000005ff0b7e24 */ /* 0x000fe4000f8e00ff */
[----:B------:R-:W-:Y:S02]  /*35e40*/  IMAD.MOV.U32 R8, RZ, RZ, 0x70 ;  /* 0x00000070ff087424 */ /* 0x000fe400078e00ff */
[----:B0-----:R-:W-:Y:S02]  /*35e50*/  IMAD.MOV.U32 R12, RZ, RZ, 0x1 ;  /* 0x00000001ff0c7424 */ /* 0x001fe400078e00ff */
[----:B------:R-:W-:-:S07]  /*35e60*/  IMAD.MOV.U32 R13, RZ, RZ, RZ ;  /* 0x000000ffff0d7224 */ /* 0x000fce00078e00ff */
[----:B------:R-:W-:-:S07]  /*35e70*/  LEPC R20, `(.L_x_4161) ;  /* 0x000000001014794e */ /* 0x000fce0000000000 */
[----:B--2---:R-:W-:Y:S05]  /*35e80*/  CALL.ABS.NOINC R2 ;  /* 0x0000000002007343 */ /* 0x004fea0003c00000 */
.L_x_4161:
[----:B------:R-:W-:Y:S05]  /*35e90*/  BSYNC B6 ;  /* 0x0000000000067941 */ /* 0x000fea0003800000 */
.L_x_4160:
        /* <DEDUP_REMOVED lines=13> */
[----:B------:R-:W-:Y:S02]  /*35f70*/  IMAD.U32 R10, RZ, RZ, UR4 ;  /* 0x00000004ff0a7e24 */ /* 0x000fe4000f8e00ff */
[----:B------:R-:W-:Y:S02]  /*35f80*/  IMAD.U32 R11, RZ, RZ, UR5 ;  /* 0x00000005ff0b7e24 */ /* 0x000fe4000f8e00ff */
[----:B------:R-:W-:Y:S02]  /*35f90*/  IMAD.MOV.U32 R8, RZ, RZ, 0x70 ;  /* 0x00000070ff087424 */ /* 0x000fe400078e00ff */
[----:B0-----:R-:W-:Y:S02]  /*35fa0*/  IMAD.MOV.U32 R12, RZ, RZ, 0x1 ;  /* 0x00000001ff0c7424 */ /* 0x001fe400078e00ff */
[----:B--2---:R-:W-:-:S07]  /*35fb0*/  IMAD.MOV.U32 R13, RZ, RZ, RZ ;  /* 0x000000ffff0d7224 */ /* 0x004fce00078e00ff */
[----:B------:R-:W-:-:S07]  /*35fc0*/  LEPC R20, `(.L_x_4164) ;  /* 0x000000001014794e */ /* 0x000fce0000000000 */
[----:B---3--:R-:W-:Y:S05]  /*35fd0*/  CALL.ABS.NOINC R2 ;  /* 0x0000000002007343 */ /* 0x008fea0003c00000 */
.L_x_4164:
        /* <DEDUP_REMOVED lines=15> */
.L_x_4163:
[----:B------:R-:W-:Y:S05]  /*360d0*/  BSYNC B6 ;  /* 0x0000000000067941 */ /* 0x000fea0003800000 */
.L_x_4162:
[----:B------:R-:W2:Y:S01]  /*360e0*/  S2R R2, SR_TID.X ;  /* 0x0000000000027919 */ /* 0x000ea20000002100 */
[----:B------:R-:W-:Y:S01]  /*360f0*/  ULDC.64 UR4, c[0x0][0xaf0] ;  /* 0x0002bc0000047ab9 */ /* 0x000fe20000000a00 */
[----:B------:R-:W-:Y:S01]  /*36100*/  IMAD.MOV.U32 R29, RZ, RZ, R19 ;  /* 0x000000ffff1d7224 */ /* 0x000fe200078e0013 */
[----:B------:R-:W-:Y:S01]  /*36110*/  ISETP.NE.U32.AND P0, PT, RZ, UR4, PT ;  /* 0x00000004ff007c0c */ /* 0x000fe2000bf05070 */
[----:B------:R-:W3:Y:S01]  /*36120*/  S2R R20, SR_TID.X ;  /* 0x0000000000147919 */ /* 0x000ee20000002100 */
[----:B------:R-:W4:Y:S01]  /*36130*/  LDC R9, c[0x0][0x430] ;  /* 0x00010c00ff097b82 */ /* 0x000f220000000800 */
[----:B------:R-:W-:Y:S01]  /*36140*/  VIADD R0, R31, 0xffffffff ;  /* 0xffffffff1f007836 */ /* 0x000fe20000000000 */
[----:B------:R-:W-:Y:S01]  /*36150*/  ISETP.NE.AND.EX P0, PT, RZ, UR5, PT, P0 ;  /* 0x00000005ff007c0c */ /* 0x000fe2000bf05300 */
[----:B------:R-:W-:Y:S01]  /*36160*/  IMAD.MOV.U32 R10, RZ, RZ, RZ ;  /* 0x000000ffff0a7224 */ /* 0x000fe200078e00ff */
[----:B------:R-:W-:Y:S01]  /*36170*/  LOP3.LUT R22, R22, 0xffffffdf, RZ, 0xc0, !PT ;  /* 0xffffffdf16167812 */ /* 0x000fe200078ec0ff */
[----:B------:R-:W-:Y:S01]  /*36180*/  ULDC UR4, c[0x0][0x320] ;  /* 0x0000c80000047ab9 */ /* 0x000fe20000000800 */
[----:B--2---:R-:W-:-:S09]  /*36190*/  LOP3.LUT R21, R2, 0x7f, RZ, 0xc0, !PT ;  /* 0x0000007f02157812 */ /* 0x004fd200078ec0ff */
[----:B------:R-:W2:Y:S01]  /*361a0*/  @P0 LDC.64 R2, c[0x0][0xaf0] ;  /* 0x0002bc00ff020b82 */ /* 0x000ea20000000a00 */
[----:B---3--:R-:W-:Y:S01]  /*361b0*/  IMAD.SHL.U32 R20, R20, 0x10, RZ ;  /* 0x0000001014147824 */ /* 0x008fe200078e00ff */
[----:B------:R-:W-:Y:S01]  /*361c0*/  SHF.R.U32.HI R21, RZ, 0x3, R21 ;  /* 0x00000003ff157819 */ /* 0x000fe20000011615 */
[----:B--2---:R-:W-:-:S05]  /*361d0*/  @P0 IMAD.WIDE R2, R19, 0x4, R2 ;  /* 0x0000000413020825 */ /* 0x004fca00078e0202 */
[----:B------:R2:W3:Y:S01]  /*361e0*/  @P0 LDG.E R29, desc[UR44][R2.64] ;  /* 0x0000002c021d0981 */ /* 0x0004e2000c1e1900 */
[----:B------:R-:W-:Y:S02]  /*361f0*/  LOP3.LUT R20, R21, 0x70, R20, 0xf8, !PT ;  /* 0x0000007015147812 */ /* 0x000fe400078ef814 */
[----:B----4-:R-:W-:-:S03]  /*36200*/  ISETP.NE.AND P1, PT, R9, 0x1, PT ;  /* 0x000000010900780c */ /* 0x010fc60003f25270 */
[----:B-1----:R-:W-:-:S05]  /*36210*/  IMAD R6, R0, 0x60, R20 ;  /* 0x0000006000067824 */ /* 0x002fca00078e0214 */
[C---:B------:R-:W-:Y:S01]  /*36220*/  ISETP.GE.AND P0, PT, R6.reuse, R17, PT ;  /* 0x000000110600720c */ /* 0x040fe20003f06270 */
[----:B------:R-:W-:-:S03]  /*36230*/  IMAD.IADD R6, R6, 0x1, R33 ;  /* 0x0000000106067824 */ /* 0x000fc600078e0221 */
[----:B------:R-:W-:Y:S01]  /*36240*/  ISETP.GT.U32.OR P0, PT, R20, 0x5f, P0 ;  /* 0x0000005f1400780c */ /* 0x000fe20000704470 */
[----:B------:R-:W1:Y:S01]  /*36250*/  @P1 LDC R5, c[0x0][0x434] ;  /* 0x00010d00ff051b82 */ /* 0x000e620000000800 */
[----:B------:R-:W-:-:S07]  /*36260*/  IMAD.MOV.U32 R7, RZ, RZ, R6 ;  /* 0x000000ffff077224 */ /* 0x000fce00078e0006 */
[----:B------:R-:W4:Y:S08]  /*36270*/  @P1 LDC R4, c[0x0][0x438] ;  /* 0x00010e00ff041b82 */ /* 0x000f300000000800 */
[----:B--2---:R-:W2:Y:S01]  /*36280*/  @!P0 LDC.64 R2, c[0x0][0x428] ;  /* 0x00010a00ff028b82 */ /* 0x004ea20000000a00 */
[----:B-1----:R-:W-:-:S05]  /*36290*/  @P1 IMAD.HI.U32 R5, R6, R5, RZ ;  /* 0x0000000506051227 */ /* 0x002fca00078e00ff */
[----:B----4-:R-:W-:-:S04]  /*362a0*/  @P1 SHF.R.U32.HI R7, RZ, R4, R5 ;  /* 0x00000004ff071219 */ /* 0x010fc80000011605 */
[--C-:B------:R-:W-:Y:S01]  /*362b0*/  @!P0 SHF.R.S32.HI R5, RZ, 0x1f, R7.reuse ;  /* 0x0000001fff058819 */ /* 0x100fe20000011407 */
[----:B------:R-:W-:Y:S01]  /*362c0*/  @!P0 IMAD.MOV.U32 R4, RZ, RZ, R7 ;  /* 0x000000ffff048224 */ /* 0x000fe200078e0007 */
[----:B---3--:R-:W-:-:S03]  /*362d0*/  SHF.R.S32.HI R34, RZ, 0x1f, R29 ;  /* 0x0000001fff227819 */ /* 0x008fc6000001141d */
[----:B--2---:R-:W-:-:S04]  /*362e0*/  @!P0 IMAD.WIDE.U32 R4, R29, R2, R4 ;  /* 0x000000021d048225 */ /* 0x004fc800078e0004 */
[----:B------:R-:W-:-:S04]  /*362f0*/  @!P0 IMAD R8, R34, R2, RZ ;  /* 0x0000000222088224 */ /* 0x000fc800078e02ff */
[----:B------:R-:W-:Y:S02]  /*36300*/  @!P0 IMAD R8, R29, R3, R8 ;  /* 0x000000031d088224 */ /* 0x000fe400078e0208 */
[----:B------:R-:W1:Y:S02]  /*36310*/  @!P0 LDC.64 R2, c[0x0][0x418] ;  /* 0x00010600ff028b82 */ /* 0x000e640000000a00 */
[----:B------:R-:W-:Y:S01]  /*36320*/  @!P0 IMAD.IADD R8, R5, 0x1, R8 ;  /* 0x0000000105088824 */ /* 0x000fe200078e0208 */
[----:B-1----:R-:W-:-:S04]  /*36330*/  @!P0 LEA R2, P1, R4, R2, 0x2 ;  /* 0x0000000204028211 */ /* 0x002fc800078210ff */
[----:B------:R-:W-:-:S05]  /*36340*/  @!P0 LEA.HI.X R3, R4, R3, R8, 0x2, P1 ;  /* 0x0000000304038211 */ /* 0x000fca00008f1408 */
[----:B------:R1:W2:Y:S01]  /*36350*/  @!P0 LDG.E R10, desc[UR44][R2.64] ;  /* 0x0000002c020a8981 */ /* 0x0002a2000c1e1900 */
[----:B------:R-:W-:Y:S01]  /*36360*/  ISETP.GT.U32.AND P0, PT, R20, 0x5f, PT ;  /* 0x0000005f1400780c */ /* 0x000fe20003f04070 */
[----:B------:R-:W-:Y:S01]  /*36370*/  IMAD.MOV R4, RZ, RZ, -R7 ;  /* 0x000000ffff047224 */ /* 0x000fe200078e0a07 */
[----:B------:R-:W-:Y:S01]  /*36380*/  UMOV UR5, 0xffffffff ;  /* 0xffffffff00057882 */ /* 0x000fe20000000000 */
[----:B-1----:R-:W-:Y:S02]  /*36390*/  IMAD.U32 R2, RZ, RZ, UR40 ;  /* 0x00000028ff027e24 */ /* 0x002fe4000f8e00ff */
[----:B------:R-:W-:-:S08]  /*363a0*/  IMAD R3, R9, R4, R6 ;  /* 0x0000000409037224 */ /* 0x000fd000078e0206 */
[----:B------:R-:W-:Y:S02]  /*363b0*/  @P0 LOP3.LUT R22, R22, 0x20, RZ, 0xfc, !PT ;  /* 0x0000002016160812 */ /* 0x000fe400078efcff */
[----:B------:R-:W-:Y:S01]  /*363c0*/  ISETP.NE.AND P2, PT, R2, 0x3, PT ;  /* 0x000000030200780c */ /* 0x000fe20003f45270 */
[----:B------:R-:W-:Y:S01]  /*363d0*/  STL [R1+0x448], R3 ;  /* 0x0004480301007387 */ /* 0x000fe20000100800 */
[----:B------:R-:W-:-:S11]  /*363e0*/  LOP3.LUT R22, R22, 0xfffff7ff, RZ, 0xc0, !PT ;  /* 0xfffff7ff16167812 */ /* 0x000fd600078ec0ff */
[----:B------:R-:W-:-:S04]  /*363f0*/  @P2 LOP3.LUT R22, R22, 0x800, RZ, 0xfc, !PT ;  /* 0x0000080016162812 */ /* 0x000fc800078efcff */
[----:B------:R-:W-:Y:S01]  /*36400*/  LOP3.LUT R22, R22, 0xffffffef, RZ, 0xc0, !PT ;  /* 0xffffffef16167812 */ /* 0x000fe200078ec0ff */
[----:B--2---:R1:W-:Y:S02]  /*36410*/  STL [R1+0x444], R10 ;  /* 0x0004440a01007387 */ /* 0x0043e40000100800 */
[----:B-1----:R-:W1:Y:S02]  /*36420*/  S2R R10, SR_TID.X ;  /* 0x00000000000a7919 */ /* 0x002e640000002100 */
[----:B-1----:R-:W-:-:S05]  /*36430*/  IMAD.SHL.U32 R20, R10, 0x8, RZ ;  /* 0x000000080a147824 */ /* 0x002fca00078e00ff */
[----:B------:R-:W-:-:S04]  /*36440*/  LOP3.LUT R20, R20, 0x38, RZ, 0xc0, !PT ;  /* 0x0000003814147812 */ /* 0x000fc800078ec0ff */
[C---:B0-----:R-:W-:Y:S02]  /*36450*/  LOP3.LUT R12, R20.reuse, 0x40, RZ, 0xfc, !PT ;  /* 0x00000040140c7812 */ /* 0x041fe400078efcff */
        /* <DEDUP_REMOVED lines=13> */
[----:B------:R-:W-:Y:S06]  /*36530*/  BRA.DIV UR5, `(.L_x_4165) ;  /* 0x0000006e05387947 */ /* 0x000fec000b800000 */
.L_x_4336:
[----:B------:R-:W-:-:S05]  /*36540*/  SEL R2, RZ, 0x1, P0 ;  /* 0x00000001ff027807 */ /* 0x000fca0000000000 */
[----:B------:R0:W-:Y:S01]  /*36550*/  STL [R1+0x49c], R2 ;  /* 0x00049c0201007387 */ /* 0x0001e20000100800 */
[----:B------:R-:W-:Y:S05]  /*36560*/  @!P2 BRA `(.L_x_4166) ;  /* 0x000000000004a947 */ /* 0x000fea0003800000 */
[----:B------:R-:W-:Y:S01]  /*36570*/  BPT.TRAP 0x1 ;  /* 0x000000040000795c */ /* 0x000fe20000300000 */
.L_x_4166:
[----:B------:R-:W-:Y:S01]  /*36580*/  IMAD R31, R0, -0x60, R17 ;  /* 0xffffffa0001f7824 */ /* 0x000fe200078e0211 */
[----:B------:R-:W-:Y:S01]  /*36590*/  SHF.L.U32 R0, R27, 0x1f, RZ ;  /* 0x0000001f1b007819 */ /* 0x000fe200000006ff */
[----:B------:R-:W-:Y:S01]  /*365a0*/  IMAD R17, R25, 0x8, R23 ;  /* 0x0000000819117824 */ /* 0x000fe200078e0217 */
[----:B------:R-:W-:Y:S03]  /*365b0*/  BSSY B0, `(.L_x_4167) ;  /* 0x0000003000007945 */ /* 0x000fe60003800000 */
[----:B------:R-:W1:Y:S02]  /*365c0*/  SYNCS.PHASECHK.TRANS64.TRYWAIT P0, [R17+URZ+0x32440], R0 ;  /* 0x03244000110075a7 */ /* 0x000e64000800017f */
[----:B-1----:R-:W-:Y:S05]  /*365d0*/  @!P0 BRA `(.L_x_4168) ;  /* 0x0000006c00448947 */ /* 0x002fea0003800000 */
.L_x_4337:
[----:B------:R-:W-:Y:S05]  /*365e0*/  BSYNC B0 ;  /* 0x0000000000007941 */ /* 0x000fea0003800000 */
.L_x_4167:
[----:B0-----:R-:W1:Y:S01]  /*365f0*/  LDL R2, [R1+0x448] ;  /* 0x0004480001027983 */ /* 0x001e620000100800 */
[----:B------:R-:W-:Y:S01]  /*36600*/  ULDC.64 UR4, c[0x0][0x300] ;  /* 0x0000c00000047ab9 */ /* 0x000fe20000000a00 */
[----:B------:R-:W-:Y:S02]  /*36610*/  ULDC.64 UR6, c[0x0][0x2e8] ;  /* 0x0000ba0000067ab9 */ /* 0x000fe40000000a00 */
[----:B------:R-:W2:Y:S01]  /*36620*/  LDL R4, [R1+0x444] ;  /* 0x0004440001047983 */ /* 0x000ea20000100800 */
[----:B------:R-:W-:Y:S02]  /*36630*/  LOP3.LUT R22, R22, 0xfffffffd, RZ, 0xc0, !PT ;  /* 0xfffffffd16167812 */ /* 0x000fe400078ec0ff */
[----:B-1----:R-:W-:Y:S02]  /*36640*/  SHF.R.S32.HI R0, RZ, 0x1f, R2 ;  /* 0x0000001fff007819 */ /* 0x002fe40000011402 */
[----:B--2---:R-:W-:-:S03]  /*36650*/  SHF.R.S32.HI R5, RZ, 0x1f, R4 ;  /* 0x0000001fff057819 */ /* 0x004fc60000011404 */
        /* <DEDUP_REMOVED lines=11> */
[----:B------:R-:W1:Y:S02]  /*36710*/  S2R R4, SR_TID.X ;  /* 0x0000000000047919 */ /* 0x000e640000002100 */
[----:B------:R-:W-:Y:S02]  /*36720*/  IMAD.IADD R3, R3, 0x1, R0 ;  /* 0x0000000103037824 */ /* 0x000fe400078e0200 */
[----:B------:R-:W-:Y:S01]  /*36730*/  IMAD.WIDE.U32 R2, R18, UR4, R2 ;  /* 0x0000000412027c25 */ /* 0x000fe2000f8e0002 */
[----:B------:R-:W-:Y:S02]  /*36740*/  ULDC UR4, c[0x0][0x2f4] ;  /* 0x0000bd0000047ab9 */ /* 0x000fe40000000800 */
[----:B------:R-:W-:Y:S02]  /*36750*/  LEA R0, P0, R2, UR6, 0x1 ;  /* 0x0000000602007c11 */ /* 0x000fe4000f8008ff */
[----:B-1----:R-:W-:Y:S01]  /*36760*/  LOP3.LUT R5, R4, 0x7f, RZ, 0xc0, !PT ;  /* 0x0000007f04057812 */ /* 0x002fe200078ec0ff */
[----:B------:R-:W-:Y:S01]  /*36770*/  IMAD R4, R18, UR5, R3 ;  /* 0x0000000512047c24 */ /* 0x000fe2000f8e0203 */
[----:B------:R-:W-:-:S02]  /*36780*/  UMOV UR5, 0xffffffff ;  /* 0xffffffff00057882 */ /* 0x000fc40000000000 */
[----:B------:R-:W-:Y:S02]  /*36790*/  SHF.R.U32.HI R6, RZ, 0x3, R5 ;  /* 0x00000003ff067819 */ /* 0x000fe40000011605 */
        /* <DEDUP_REMOVED lines=62> */
.L_x_4351:
        /* <DEDUP_REMOVED lines=10> */
.L_x_4170:
        /* <DEDUP_REMOVED lines=11> */
.L_x_4171:
[----:B------:R1:W-:Y:S02]  /*36cd0*/  SYNCS.ARRIVE.TRANS64.A1T0 RZ, [R17+URZ+0x32430], RZ ;  /* 0x032430ff11ff79a7 */ /* 0x0003e4000810003f */
[----:B------:R-:W-:Y:S05]  /*36ce0*/  WARPSYNC.ALL ;  /* 0x0000000000007948 */ /* 0x000fea0003800000 */
[----:B------:R-:W-:Y:S01]  /*36cf0*/  ULDC.64 UR4, c[0x0][0xaf8] ;  /* 0x0002be0000047ab9 */ /* 0x000fe20000000a00 */
[----:B------:R-:W-:Y:S01]  /*36d00*/  VIADD R0, R23, 0x18400 ;  /* 0x0001840017007836 */ /* 0x000fe20000000000 */
[----:B------:R-:W-:Y:S01]  /*36d10*/  BAR.SYNC.DEFER_BLOCKING 0x8, 0x180 ;  /* 0x0206000000007b1d */ /* 0x000fe20000010000 */
[----:B------:R-:W-:-:S03]  /*36d20*/  ISETP.NE.U32.AND P0, PT, RZ, UR4, PT ;  /* 0x00000004ff007c0c */ /* 0x000fc6000bf05070 */
[----:B------:R-:W-:Y:S02]  /*36d30*/  LOP3.LUT P1, RZ, R0, 0x3ff, RZ, 0xc0, !PT ;  /* 0x000003ff00ff7812 */ /* 0x000fe4000782c0ff */
[----:B------:R-:W-:Y:S01]  /*36d40*/  ISETP.NE.AND.EX P0, PT, RZ, UR5, PT, P0 ;  /* 0x00000005ff007c0c */ /* 0x000fe2000bf05300 */
[----:B------:R-:W-:Y:S01]  /*36d50*/  BSSY B6, `(.L_x_4172) ;  /* 0x0000019000067945 */ /* 0x000fe20003800000 */
[----:B------:R-:W-:Y:S02]  /*36d60*/  SHF.R.S32.HI R0, RZ, 0x1f, R19 ;  /* 0x0000001fff007819 */ /* 0x000fe40000011413 */
[----:B0-----:R-:W-:Y:S02]  /*36d70*/  SEL R2, R19, RZ, !P0 ;  /* 0x000000ff13027207 */ /* 0x001fe40004000000 */
[----:B------:R-:W-:-:S03]  /*36d80*/  SEL R0, R0, RZ, !P0 ;  /* 0x000000ff00007207 */ /* 0x000fc60004000000 */
[----:B------:R-:W-:Y:S04]  /*36d90*/  STL [R1+0x44c], R2 ;  /* 0x00044c0201007387 */ /* 0x000fe80000100800 */
[----:B------:R0:W-:Y:S02]  /*36da0*/  STL [R1+0x474], R0 ;  /* 0x0004740001007387 */ /* 0x0001e40000100800 */
[----:B0-----:R-:W-:-:S05]  /*36db0*/  SHF.R.S32.HI R0, RZ, 0x1f, R37 ;  /* 0x0000001fff007819 */ /* 0x001fca0000011425 */
[----:B------:R0:W-:Y:S01]  /*36dc0*/  STL [R1+0x468], R0 ;  /* 0x0004680001007387 */ /* 0x0001e20000100800 */
        /* <DEDUP_REMOVED lines=17> */
.L_x_4173:
[----:B------:R-:W-:Y:S05]  /*36ee0*/  BSYNC B6 ;  /* 0x0000000000067941 */ /* 0x000fea0003800000 */
.L_x_4172:
[----:B0-----:R-:W2:Y:S01]  /*36ef0*/  LDL R0, [R1+0x468] ;  /* 0x0004680001007983 */ /* 0x001ea20000100800 */
[----:B------:R-:W0:Y:S01]  /*36f00*/  LDC R6, c[0x0][0x448] ;  /* 0x00011200ff067b82 */ /* 0x000e220000000800 */
[----:B------:R-:W-:Y:S02]  /*36f10*/  ULDC.64 UR4, c[0x0][0x298] ;  /* 0x0000a60000047ab9 */ /* 0x000fe40000000a00 */
[----:B------:R-:W3:Y:S04]  /*36f20*/  LDL R21, [R1+0x474] ;  /* 0x0004740001157983 */ /* 0x000ee80000100800 */
[----:B------:R-:W4:Y:S04]  /*36f30*/  LDL R20, [R1+0x44c] ;  /* 0x00044c0001147983 */ /* 0x000f280000100800 */
[----:B------:R0:W5:Y:S01]  /*36f40*/  LDL R9, [R1+0x440] ;  /* 0x0004400001097983 */ /* 0x0001620000100800 */
[----:B------:R-:W1:Y:S01]  /*36f50*/  S2R R2, SR_TID.X ;  /* 0x0000000000027919 */ /* 0x000e620000002100 */
[----:B------:R-:W1:Y:S01]  /*36f60*/  S2R R5, SR_TID.X ;  /* 0x0000000000057919 */ /* 0x000e620000002100 */
[----:B0-----:R-:W-:-:S13]  /*36f70*/  ISETP.NE.AND P0, PT, R6, 0x1, PT ;  /* 0x000000010600780c */ /* 0x001fda0003f05270 */
[----:B------:R-:W0:Y:S01]  /*36f80*/  @P0 LDC R3, c[0x0][0x44c] ;  /* 0x00011300ff030b82 */ /* 0x000e220000000800 */
[----:B-1----:R-:W-:-:S04]  /*36f90*/  LOP3.LUT R2, R2, 0x7f, RZ, 0xc0, !PT ;  /* 0x0000007f02027812 */ /* 0x002fc800078ec0ff */
[----:B------:R-:W-:Y:S01]  /*36fa0*/  SHF.R.U32.HI R2, RZ, 0x3, R2 ;  /* 0x00000003ff027819 */ /* 0x000fe20000011602 */
[----:B------:R-:W-:-:S05]  /*36fb0*/  IMAD.SHL.U32 R7, R5, 0x8, RZ ;  /* 0x0000000805077824 */ /* 0x000fca00078e00ff */
[----:B------:R-:W-:Y:S01]  /*36fc0*/  LOP3.LUT R7, R7, 0x38, RZ, 0xc0, !PT ;  /* 0x0000003807077812 */ /* 0x000fe200078ec0ff */
[----:B--2---:R-:W-:Y:S02]  /*36fd0*/  IMAD.MOV.U32 R4, RZ, RZ, R0 ;  /* 0x000000ffff047224 */ /* 0x004fe400078e0000 */
[----:B------:R-:W1:Y:S02]  /*36fe0*/  S2R R0, SR_TID.X ;  /* 0x0000000000007919 */ /* 0x000e640000002100 */
[----:B------:R-:W-:-:S04]  /*36ff0*/  IMAD R4, R4, UR4, RZ ;  /* 0x0000000404047c24 */ /* 0x000fc8000f8e02ff */
[----:B------:R-:W-:Y:S02]  /*37000*/  IMAD R4, R37, UR5, R4 ;  /* 0x0000000525047c24 */ /* 0x000fe4000f8e0204 */
[----:B-1----:R-:W-:-:S05]  /*37010*/  IMAD.SHL.U32 R0, R0, 0x10, RZ ;  /* 0x0000001000007824 */ /* 0x002fca00078e00ff */
[----:B------:R-:W-:Y:S02]  /*37020*/  LOP3.LUT R0, R2, 0x70, R0, 0xf8, !PT ;  /* 0x0000007002007812 */ /* 0x000fe400078ef800 */
[----:B------:R-:W1:Y:S03]  /*37030*/  @P0 LDC R2, c[0x0][0x450] ;  /* 0x00011400ff020b82 */ /* 0x000e660000000800 */
[----:B------:R-:W-:-:S04]  /*37040*/  IMAD.IADD R36, R0, 0x1, R35 ;  /* 0x0000000100247824 */ /* 0x000fc800078e0223 */
[----:B0-----:R-:W-:-:S04]  /*37050*/  @P0 IMAD.HI.U32 R3, R36, R3, RZ ;  /* 0x0000000324030227 */ /* 0x001fc800078e00ff */
[----:B------:R-:W-:Y:S01]  /*37060*/  IMAD.MOV.U32 R0, RZ, RZ, R36 ;  /* 0x000000ffff007224 */ /* 0x000fe200078e0024 */
[----:B-1----:R-:W-:Y:S01]  /*37070*/  @P0 SHF.R.U32.HI R0, RZ, R2, R3 ;  /* 0x00000002ff000219 */ /* 0x002fe20000011603 */
[----:B------:R-:W-:Y:S01]  /*37080*/  IMAD.WIDE.U32 R2, R37, UR4, RZ ;  /* 0x0000000425027c25 */ /* 0x000fe2000f8e00ff */
        /* <DEDUP_REMOVED lines=8> */
[----:B------:R-:W-:-:S03]  /*37110*/  ULDC.64 UR4, c[0x0][0x2d0] ;  /* 0x0000b40000047ab9 */ /* 0x000fc60000000a00 */
[----:B------:R-:W-:Y:S01]  /*37120*/  IMAD.IADD R3, R3, 0x1, R4 ;  /* 0x0000000103037824 */ /* 0x000fe200078e0204 */
[----:B------:R-:W-:Y:S01]  /*37130*/  SHF.R.S32.HI R4, RZ, 0x1f, R0 ;  /* 0x0000001fff047819 */ /* 0x000fe20000011400 */
[----:B------:R-:W-:-:S04]  /*37140*/  IMAD.WIDE.U32 R2, R0, UR4, R2 ;  /* 0x0000000400027c25 */ /* 0x000fc8000f8e0002 */
[----:B------:R-:W-:-:S04]  /*37150*/  IMAD R4, R4, UR4, RZ ;  /* 0x0000000404047c24 */ /* 0x000fc8000f8e02ff */
[----:B------:R-:W-:Y:S01]  /*37160*/  IMAD R4, R0, UR5, R4 ;  /* 0x0000000500047c24 */ /* 0x000fe2000f8e0204 */
[----:B------:R-:W-:Y:S01]  /*37170*/  ULDC.64 UR4, c[0x0][0x2c8] ;  /* 0x0000b20000047ab9 */ /* 0x000fe20000000a00 */
[----:B------:R-:W-:Y:S02]  /*37180*/  IMAD.MOV R0, RZ, RZ, -R0 ;  /* 0x000000ffff007224 */ /* 0x000fe400078e0a00 */
[----:B------:R-:W-:Y:S02]  /*37190*/  IMAD.IADD R3, R3, 0x1, R4 ;  /* 0x0000000103037824 */ /* 0x000fe400078e0204 */
[----:B------:R-:W-:-:S04]  /*371a0*/  IMAD R0, R6, R0, R36 ;  /* 0x0000000006007224 */ /* 0x000fc800078e0224 */
[----:B------:R-:W-:Y:S01]  /*371b0*/  IMAD.WIDE.U32 R2, R0, UR4, R2 ;  /* 0x0000000400027c25 */ /* 0x000fe2000f8e0002 */
[----:B------:R-:W-:-:S05]  /*371c0*/  SHF.R.S32.HI R4, RZ, 0x1f, R0 ;  /* 0x0000001fff047819 */ /* 0x000fca0000011400 */
[----:B------:R-:W-:-:S04]  /*371d0*/  IMAD R4, R4, UR4, RZ ;  /* 0x0000000404047c24 */ /* 0x000fc8000f8e02ff */
[----:B------:R-:W-:Y:S01]  /*371e0*/  IMAD R4, R0, UR5, R4 ;  /* 0x0000000500047c24 */ /* 0x000fe2000f8e0204 */
[----:B------:R-:W-:Y:S02]  /*371f0*/  ULDC.64 UR4, c[0x0][0x280] ;  /* 0x0000a00000047ab9 */ /* 0x000fe40000000a00 */
[----:B------:R-:W-:Y:S01]  /*37200*/  LEA R0, P0, R2, UR4, 0x1 ;  /* 0x0000000402007c11 */ /* 0x000fe2000f8008ff */
[----:B------:R-:W-:Y:S01]  /*37210*/  IMAD.IADD R3, R3, 0x1, R4 ;  /* 0x0000000103037824 */ /* 0x000fe200078e0204 */
[----:B------:R-:W-:Y:S01]  /*37220*/  ULDC UR4, c[0x0][0x2b8] ;  /* 0x0000ae0000047ab9 */ /* 0x000fe20000000800 */
[----:B------:R-:W-:-:S03]  /*37230*/  LOP3.LUT R20, R5, 0x7f, RZ, 0xc0, !PT ;  /* 0x0000007f05147812 */ /* 0x000fc600078ec0ff */
        /* <DEDUP_REMOVED lines=12> */
[----:B------:R2:W-:Y:S04]  /*37300*/  STL [R1+0x458], R6 ;  /* 0x0004580601007387 */ /* 0x0005e80000100800 */
[----:B------:R-:W-:Y:S05]  /*37310*/  STL [R1+0x464], R8 ;  /* 0x0004640801007387 */ /* 0x000fea0000100800 */
        /* <DEDUP_REMOVED lines=71> */
.L_x_4368:
[----:B0-2---:R-:W-:-:S05]  /*37790*/  VIADD R4, R35, 0x70 ;  /* 0x0000007023047836 */ /* 0x005fca0000000000 */
        /* <DEDUP_REMOVED lines=10> */
.L_x_4175:
        /* <DEDUP_REMOVED lines=28> */
.L_x_4177:
[----:B------:R-:W-:Y:S05]  /*37a00*/  BSYNC B6 ;  /* 0x0000000000067941 */ /* 0x000fea0003800000 */
.L_x_4176:
        /* <DEDUP_REMOVED lines=23> */
[----:B------:R-:W-:Y:S02]  /*37b80*/  IMAD.SHL.U32 R20, R8, 0x8, RZ ;  /* 0x0000000808147824 */ /* 0x000fe400078e00ff */
[----:B------:R-:W-:Y:S02]  /*37b90*/  IMAD.IADD R3, R3, 0x1, R0 ;  /* 0x0000000103037824 */ /* 0x000fe400078e0200 */
[----:B------:R-:W1:Y:S01]  /*37ba0*/  @P0 LDC R0, c[0x0][0x44c] ;  /* 0x00011300ff000b82 */ /* 0x000e620000000800 */
[----:B------:R-:W-:-:S04]  /*37bb0*/  LOP3.LUT R20, R20, 0x38, RZ, 0xc0, !PT ;  /* 0x0000003814147812 */ /* 0x000fc800078ec0ff */
[C---:B------:R-:W-:Y:S02]  /*37bc0*/  LOP3.LUT R10, R20.reuse, 0x40, RZ, 0xfc, !PT ;  /* 0x00000040140a7812 */ /* 0x040fe400078efcff */
[C---:B------:R-:W-:Y:S02]  /*37bd0*/  LOP3.LUT R9, R20.reuse, 0x80, RZ, 0xfc, !PT ;  /* 0x0000008014097812 */ /* 0x040fe400078efcff */
[----:B------:R-:W-:Y:S01]  /*37be0*/  LOP3.LUT R8, R20, 0xc0, RZ, 0xfc, !PT ;  /* 0x000000c014087812 */ /* 0x000fe200078efcff */
[----:B-1----:R-:W-:-:S05]  /*37bf0*/  @P0 IMAD.HI.U32 R0, R36, R0, RZ ;  /* 0x0000000024000227 */ /* 0x002fca00078e00ff */
[----:B0-----:R-:W-:-:S04]  /*37c00*/  @P0 SHF.R.U32.HI R4, RZ, R5, R0 ;  /* 0x00000005ff040219 */ /* 0x001fc80000011600 */
[--C-:B------:R-:W-:Y:S01]  /*37c10*/  SHF.R.S32.HI R5, RZ, 0x1f, R4.reuse ;  /* 0x0000001fff057819 */ /* 0x100fe20000011404 */
[----:B------:R-:W-:Y:S02]  /*37c20*/  IMAD.MOV R0, RZ, RZ, -R4 ;  /* 0x000000ffff007224 */ /* 0x000fe400078e0a04 */
[----:B------:R-:W-:-:S04]  /*37c30*/  IMAD.WIDE.U32 R2, R4, UR4, R2 ;  /* 0x0000000404027c25 */ /* 0x000fc8000f8e0002 */
[----:B------:R-:W-:Y:S02]  /*37c40*/  IMAD R0, R6, R0, R36 ;  /* 0x0000000006007224 */ /* 0x000fe400078e0224 */
        /* <DEDUP_REMOVED lines=23> */
[----:B------:R-:W5:Y:S04]  /*37dc0*/  LDL.LU R8, [R1+0x45c] ;  /* 0x00045c0001087983 */ /* 0x000f680000300800 */
[----:B------:R-:W-:Y:S01]  /*37dd0*/  SHFL.IDX PT, R2, R0, RZ, 0x181f ;  /* 0x00181fff00027589 */ /* 0x000fe200000e0000 */
[----:B--2---:R-:W-:-:S02]  /*37de0*/  IMAD R5, R11, R6, RZ ;  /* 0x000000060b057224 */ /* 0x004fc400078e02ff */
[----:B---3--:R-:W-:Y:S02]  /*37df0*/  IMAD.MOV.U32 R11, RZ, RZ, R3 ;  /* 0x000000ffff0b7224 */ /* 0x008fe400078e0003 */
[----:B------:R-:W0:Y:S01]  /*37e00*/  SHFL.IDX PT, R3, R4, RZ, 0x181f ;  /* 0x00181fff04037589 */ /* 0x000e2200000e0000 */
[----:B------:R-:W-:-:S13]  /*37e10*/  ISETP.GE.AND P0, PT, R35, R5, PT ;  /* 0x000000052300720c */ /* 0x000fda0003f06270 */
[----:B0-----:R-:W-:-:S05]  /*37e20*/  @!P0 LEA R3, P6, R7, R3, 0x1 ;  /* 0x0000000307038211 */ /* 0x001fca00078c08ff */
[----:B------:R-:W-:-:S05]  /*37e30*/  @!P0 IMAD.X R2, RZ, RZ, R2, P6 ;  /* 0x000000ffff028224 */ /* 0x000fca00030e0602 */
[----:B------:R-:W-:-:S04]  /*37e40*/  @!P0 LOP3.LUT R3, R3, R2, RZ, 0x3c, !PT ;  /* 0x0000000203038212 */ /* 0x000fc800078e3cff */
[----:B------:R-:W-:-:S04]  /*37e50*/  @!P0 LOP3.LUT R2, R3, R2, RZ, 0x3c, !PT ;  /* 0x0000000203028212 */ /* 0x000fc800078e3cff */
[----:B------:R-:W-:-:S05]  /*37e60*/  @!P0 LOP3.LUT R3, R3, R2, RZ, 0x3c, !PT ;  /* 0x0000000203038212 */ /* 0x000fca00078e3cff */
[----:B------:R-:W-:Y:S01]  /*37e70*/  @!PT LDS RZ, [RZ] ;  /* 0x00000000fffff984 */ /* 0x000fe20000000800 */
[----:B------:R-:W-:Y:S04]  /*37e80*/  @!P0 LDGSTS.E.BYPASS.LTC128B.128 [R26+0x22400], desc[UR44][R2.64], !P4 ;  /* 0x22400000021a8fae */ /* 0x000fe8000e101d6c */
[----:B------:R-:W-:Y:S04]  /*37e90*/  @!P0 LDGSTS.E.BYPASS.LTC128B.128 [R26+0x26400], desc[UR44][R2.64+0x80], !P3 ;  /* 0x26400080021a8fae */ /* 0x000fe8000d901d6c */
[----:B------:R-:W-:Y:S04]  /*37ea0*/  @!P0 LDGSTS.E.BYPASS.LTC128B.128 [R26+0x2a400], desc[UR44][R2.64+0x100], !P2 ;  /* 0x2a400100021a8fae */ /* 0x000fe8000d101d6c */
[----:B------:R0:W-:Y:S01]  /*37eb0*/  @!P0 LDGSTS.E.BYPASS.LTC128B.128 [R26+0x2e400], desc[UR44][R2.64+0x180], !P1 ;  /* 0x2e400180021a8fae */ /* 0x0001e2000c901d6c */
[----:B----4-:R-:W-:Y:S01]  /*37ec0*/  ISETP.GE.AND P0, PT, R10, R5, PT ;  /* 0x000000050a00720c */ /* 0x010fe20003f06270 */
[----:B-----5:R-:W-:-:S02]  /*37ed0*/  IMAD.MOV.U32 R10, RZ, RZ, R9 ;  /* 0x000000ffff0a7224 */ /* 0x020fc400078e0009 */
[----:B------:R-:W2:Y:S04]  /*37ee0*/  LDL.LU R9, [R1+0x46c] ;  /* 0x00046c0001097983 */ /* 0x000ea80000300800 */
[----:B0-----:R-:W0:Y:S04]  /*37ef0*/  SHFL.IDX PT, R2, R4, 0x1, 0x181f ;  /* 0x00381f0004027f89 */ /* 0x001e2800000e0000 */
[----:B------:R-:W1:Y:S02]  /*37f00*/  SHFL.IDX PT, R6, R0, 0x1, 0x181f ;  /* 0x00381f0000067f89 */ /* 0x000e6400000e0000 */
[----:B0-----:R-:W-:-:S05]  /*37f10*/  @!P0 LEA R2, P6, R7, R2, 0x1 ;  /* 0x0000000207028211 */ /* 0x001fca00078c08ff */
[----:B-1----:R-:W-:-:S05]  /*37f20*/  @!P0 IMAD.X R3, RZ, RZ, R6, P6 ;  /* 0x000000ffff038224 */ /* 0x002fca00030e0606 */
[----:B------:R-:W-:Y:S04]  /*37f30*/  @!P0 LDGSTS.E.BYPASS.LTC128B.128 [R26+0x22c00], desc[UR44][R2.64], !P4 ;  /* 0x22c00000021a8fae */ /* 0x000fe8000e101d6c */
[----:B------:R-:W-:Y:S04]  /*37f40*/  @!P0 LDGSTS.E.BYPASS.LTC128B.128 [R26+0x26c00], desc[UR44][R2.64+0x80], !P3 ;  /* 0x26c00080021a8fae */ /* 0x000fe8000d901d6c */
[----:B------:R-:W-:Y:S04]  /*37f50*/  @!P0 LDGSTS.E.BYPASS.LTC128B.128 [R26+0x2ac00], desc[UR44][R2.64+0x100], !P2 ;  /* 0x2ac00100021a8fae */ /* 0x000fe8000d101d6c */
[----:B------:R0:W-:Y:S01]  /*37f60*/  @!P0 LDGSTS.E.BYPASS.LTC128B.128 [R26+0x2ec00], desc[UR44][R2.64+0x180], !P1 ;  /* 0x2ec00180021a8fae */ /* 0x0001e2000c901d6c */
[----:B------:R-:W-:-:S03]  /*37f70*/  ISETP.GE.AND P0, PT, R8, R5, PT ;  /* 0x000000050800720c */ /* 0x000fc60003f06270 */
[----:B------:R-:W3:Y:S04]  /*37f80*/  LDL.LU R8, [R1+0x470] ;  /* 0x0004700001087983 */ /* 0x000ee80000300800 */
[----:B0-----:R-:W0:Y:S04]  /*37f90*/  SHFL.IDX PT, R2, R4, 0x2, 0x181f ;  /* 0x00581f0004027f89 */ /* 0x001e2800000e0000 */
[----:B------:R-:W1:Y:S02]  /*37fa0*/  SHFL.IDX PT, R6, R0, 0x2, 0x181f ;  /* 0x00581f0000067f89 */ /* 0x000e6400000e0000 */
[----:B0-----:R-:W-:-:S05]  /*37fb0*/  @!P0 LEA R2, P6, R7, R2, 0x1 ;  /* 0x0000000207028211 */ /* 0x001fca00078c08ff */
[----:B-1----:R-:W-:-:S05]  /*37fc0*/  @!P0 IMAD.X R3, RZ, RZ, R6, P6 ;  /* 0x000000ffff038224 */ /* 0x002fca00030e0606 */
        /* <DEDUP_REMOVED lines=42> */
.L_x_4386:
        /* <DEDUP_REMOVED lines=13> */
.L_x_4180:
[----:B------:R-:W-:Y:S05]  /*38340*/  BSYNC B0 ;  /* 0x0000000000007941 */ /* 0x000fea0003800000 */
.L_x_4179:
[----:B------:R-:W-:Y:S01]  /*38350*/  NOP ;  /* 0x0000000000007918 */ /* 0x000fe20000000000 */
[----:B------:R-:W-:-:S13]  /*38360*/  PLOP3.LUT P0, PT, PT, PT, PT, 0x80, 0x0 ;  /* 0x000000000000781c */ /* 0x000fda0003f0f070 */
.L_x_4181:
        /* <DEDUP_REMOVED lines=18> */
.L_x_4387:
[----:B------:R-:W-:Y:S05]  /*38490*/  BSYNC B0 ;  /* 0x0000000000007941 */ /* 0x000fea0003800000 */
.L_x_4182:
[----:B------:R-:W-:-:S05]  /*384a0*/  IMAD.U32 R2, RZ, RZ, UR40 ;  /* 0x00000028ff027e24 */ /* 0x000fca000f8e00ff */
[----:B------:R-:W-:-:S13]  /*384b0*/  ISETP.NE.AND P0, PT, R2, 0x3, PT ;  /* 0x000000030200780c */ /* 0x000fda0003f05270 */
[----:B------:R-:W-:Y:S05]  /*384c0*/  @!P0 BRA `(.L_x_4184) ;  /* 0x0000000000048947 */ /* 0x000fea0003800000 */
[----:B------:R-:W-:Y:S01]  /*384d0*/  BPT.TRAP 0x1 ;  /* 0x000000040000795c */ /* 0x000fe20000300000 */
.L_x_4184:
[----:B0-----:R-:W-:Y:S01]  /*384e0*/  SHF.L.U32 R0, R27, 0x1f, RZ ;  /* 0x0000001f1b007819 */ /* 0x001fe200000006ff */
[----:B------:R-:W-:Y:S03]  /*384f0*/  BSSY B0, `(.L_x_4185) ;  /* 0x0000003000007945 */ /* 0x000fe60003800000 */
[----:B------:R-:W0:Y:S02]  /*38500*/  SYNCS.PHASECHK.TRANS64.TRYWAIT P0, [R17+URZ+0x32460], R0 ;  /* 0x03246000110075a7 */ /* 0x000e24000800017f */
[----:B0-----:R-:W-:Y:S05]  /*38510*/  @!P0 BRA `(.L_x_4186) ;  /* 0x0000006c00ac8947 */ /* 0x001fea0003800000 */
.L_x_4388:
[----:B------:R-:W-:Y:S05]  /*38520*/  BSYNC B0 ;  /* 0x0000000000007941 */ /* 0x000fea0003800000 */
.L_x_4185:
[----:B------:R-:W0:Y:S01]  /*38530*/  LDL.LU R3, [R1+0x484] ;  /* 0x0004840001037983 */ /* 0x000e220000300800 */
[----:B------:R-:W-:Y:S01]  /*38540*/  ULDC.64 UR4, c[0x0][0x328] ;  /* 0x0000ca0000047ab9 */ /* 0x000fe20000000a00 */
[----:B------:R-:W-:Y:S02]  /*38550*/  ULDC.64 UR6, c[0x0][0x318] ;  /* 0x0000c60000067ab9 */ /* 0x000fe40000000a00 */
[----:B------:R-:W3:Y:S04]  /*38560*/  LDL.LU R2, [R1+0x448] ;  /* 0x0004480001027983 */ /* 0x000ee80000300800 */
[----:B------:R-:W4:Y:S04]  /*38570*/  LDL.LU R7, [R1+0x488] ;  /* 0x0004880001077983 */ /* 0x000f280000300800 */
[----:B--2---:R-:W2:Y:S04]  /*38580*/  LDL.LU R6, [R1+0x444] ;  /* 0x0004440001067983 */ /* 0x004ea80000300800 */
[----:B------:R-:W5:Y:S01]  /*38590*/  LDL.LU R4, [R1+0x49c] ;  /* 0x00049c0001047983 */ /* 0x000f620000300800 */
[----:B------:R-:W-:-:S02]  /*385a0*/  LOP3.LUT P3, RZ, R22, 0x10, RZ, 0xc0, !PT ;  /* 0x0000001016ff7812 */ /* 0x000fc4000786c0ff */
[C---:B------:R-:W-:Y:S02]  /*385b0*/  LOP3.LUT P2, RZ, R22.reuse, 0x8, RZ, 0xc0, !PT ;  /* 0x0000000816ff7812 */ /* 0x040fe4000784c0ff */
[C---:B------:R-:W-:Y:S02]  /*385c0*/  LOP3.LUT P1, RZ, R22.reuse, 0x4, RZ, 0xc0, !PT ;  /* 0x0000000416ff7812 */ /* 0x040fe4000782c0ff */
[----:B------:R-:W-:Y:S01]  /*385d0*/  LOP3.LUT P4, RZ, R22, 0x1, RZ, 0xc0, !PT ;  /* 0x0000000116ff7812 */ /* 0x000fe2000788c0ff */
[----:B0-----:R-:W-:-:S04]  /*385e0*/  IMAD R0, R3, UR4, RZ ;  /* 0x0000000403007c24 */ /* 0x001fc8000f8e02ff */
[C---:B---3--:R-:W-:Y:S02]  /*385f0*/  IMAD R5, R2.reuse, UR5, R0 ;  /* 0x0000000502057c24 */ /* 0x048fe4000f8e0200 */
[----:B------:R-:W-:Y:S01]  /*38600*/  IMAD.WIDE.U32 R2, R2, UR4, RZ ;  /* 0x0000000402027c25 */ /* 0x000fe2000f8e00ff */
[----:B------:R-:W-:-:S03]  /*38610*/  ULDC.64 UR4, c[0x0][0x338] ;  /* 0x0000ce0000047ab9 */ /* 0x000fc60000000a00 */
[----:B------:R-:W-:Y:S02]  /*38620*/  IMAD.IADD R3, R3, 0x1, R5 ;  /* 0x0000000103037824 */ /* 0x000fe400078e0205 */
[----:B----4-:R-:W-:Y:S01]  /*38630*/  IMAD R0, R7, UR4, RZ ;  /* 0x0000000407007c24 */ /* 0x010fe2000f8e02ff */
[----:B------:R-:W-:Y:S01]  /*38640*/  SEL R7, RZ, 0x8, P1 ;  /* 0x00000008ff077807 */ /* 0x000fe20000800000 */
[----:B--2---:R-:W-:-:S04]  /*38650*/  IMAD.WIDE.U32 R2, R6, UR4, R2 ;  /* 0x0000000406027c25 */ /* 0x004fc8000f8e0002 */
        /* <DEDUP_REMOVED lines=84> */
.L_x_4402:
        /* <DEDUP_REMOVED lines=15> */
.L_x_4188:
        /* <DEDUP_REMOVED lines=11> */
.L_x_4189:
[----:B------:R-:W2:Y:S01]  /*38d40*/  LDL.LU R2, [R1+0x47c] ;  /* 0x00047c0001027983 */ /* 0x000ea20000300800 */
[----:B------:R0:W-:Y:S01]  /*38d50*/  SYNCS.ARRIVE.TRANS64.A1T0 RZ, [R17+URZ+0x32450], RZ ;  /* 0x032450ff11ff79a7 */ /* 0x0001e2000810003f */
[----:B------:R-:W-:Y:S01]  /*38d60*/  BSSY B0, `(.L_x_4190) ;  /* 0x00000dc000007945 */ /* 0x000fe20003800000 */
[----:B--2---:R-:W-:-:S05]  /*38d70*/  VIADD R10, R2, 0xfffffffe ;  /* 0xfffffffe020a7836 */ /* 0x004fca0000000000 */
[----:B------:R-:W-:-:S13]  /*38d80*/  ISETP.GE.AND P0, PT, R10, R32, PT ;  /* 0x000000200a00720c */ /* 0x000fda0003f06270 */
[----:B0-----:R-:W-:Y:S05]  /*38d90*/  @!P0 BRA `(.L_x_4191) ;  /* 0x0000000c00608947 */ /* 0x001fea0003800000 */
.L_x_4204:
        /* <DEDUP_REMOVED lines=43> */
.L_x_4192:
[----:B------:R-:W-:Y:S01]  /*39050*/  IMAD R6, R25, 0x8, R23 ;  /* 0x0000000819067824 */ /* 0x000fe200078e0217 */
[----:B------:R-:W-:Y:S01]  /*39060*/  SHF.L.U32 R21, R27, 0x1f, RZ ;  /* 0x0000001f1b157819 */ /* 0x000fe200000006ff */
[----:B------:R-:W-:Y:S01]  /*39070*/  BSSY B1, `(.L_x_4193) ;  /* 0x0000004000017945 */ /* 0x000fe20003800000 */
[----:B------:R-:W-:Y:S02]  /*39080*/  SHF.R.S32.HI R17, RZ, 0x1f, R5 ;  /* 0x0000001fff117819 */ /* 0x000fe40000011405 */
[----:B------:R-:W0:Y:S02]  /*39090*/  SYNCS.PHASECHK.TRANS64.TRYWAIT P0, [R6+URZ+0x32440], R21 ;  /* 0x03244015060075a7 */ /* 0x000e24000800017f */
[----:B0-----:R-:W-:Y:S05]  /*390a0*/  @!P0 BRA `(.L_x_4194) ;  /* 0x0000006c001c8947 */ /* 0x001fea0003800000 */
.L_x_4403:
[----:B------:R-:W-:Y:S05]  /*390b0*/  BSYNC B1 ;  /* 0x0000000000017941 */ /* 0x000fea0003800000 */
.L_x_4193:
        /* <DEDUP_REMOVED lines=50> */
.L_x_4417:
        /* <DEDUP_REMOVED lines=8> */
.L_x_4196:
        /* <DEDUP_REMOVED lines=11> */
.L_x_4197:
[----:B------:R2:W-:Y:S01]  /*39510*/  SYNCS.ARRIVE.TRANS64.A1T0 RZ, [R6+URZ+0x32430], RZ ;  /* 0x032430ff06ff79a7 */ /* 0x0005e2000810003f */
[----:B------:R-:W-:Y:S05]  /*39520*/  @!P3 BRA `(.L_x_4198) ;  /* 0x000000000004b947 */ /* 0x000fea0003800000 */
[----:B------:R-:W-:Y:S01]  /*39530*/  BPT.TRAP 0x1 ;  /* 0x000000040000795c */ /* 0x000fe20000300000 */
.L_x_4198:
[----:B------:R-:W3:Y:S01]  /*39540*/  SYNCS.PHASECHK.TRANS64.TRYWAIT P0, [R6+URZ+0x32460], R21 ;  /* 0x03246015060075a7 */ /* 0x000ee2000800017f */
[----:B------:R-:W-:Y:S04]  /*39550*/  BSSY B1, `(.L_x_4199) ;  /* 0x0000002000017945 */ /* 0x000fe80003800000 */
[----:B---3--:R-:W-:Y:S05]  /*39560*/  @!P0 BRA `(.L_x_4200) ;  /* 0x0000006c00a48947 */ /* 0x008fea0003800000 */
.L_x_4418:
[----:B------:R-:W-:Y:S05]  /*39570*/  BSYNC B1 ;  /* 0x0000000000017941 */ /* 0x000fea0003800000 */
.L_x_4199:
[----:B------:R-:W-:Y:S01]  /*39580*/  ULDC.64 UR4, c[0x0][0x328] ;  /* 0x0000ca0000047ab9 */ /* 0x000fe20000000a00 */
[----:B------:R-:W-:Y:S01]  /*39590*/  ULDC.64 UR6, c[0x0][0x318] ;  /* 0x0000c60000067ab9 */ /* 0x000fe20000000a00 */
[----:B------:R-:W-:Y:S01]  /*395a0*/  IMAD R2, R17, UR4, RZ ;  /* 0x0000000411027c24 */ /* 0x000fe2000f8e02ff */
[C---:B------:R-:W-:Y:S01]  /*395b0*/  LOP3.LUT P5, RZ, R22.reuse, 0x1, RZ, 0xc0, !PT ;  /* 0x0000000116ff7812 */ /* 0x040fe200078ac0ff */
[----:B-1----:R-:W-:Y:S01]  /*395c0*/  IMAD R8, R25, 0x6000, R30 ;  /* 0x0000600019087824 */ /* 0x002fe200078e021e */
        /* <DEDUP_REMOVED lines=61> */
.L_x_4432:
        /* <DEDUP_REMOVED lines=11> */
.L_x_4202:
        /* <DEDUP_REMOVED lines=11> */
.L_x_4203:
[----:B------:R0:W-:Y:S01]  /*39b00*/  SYNCS.ARRIVE.TRANS64.A1T0 RZ, [R6+URZ+0x32450], RZ ;  /* 0x032450ff06ff79a7 */ /* 0x0001e2000810003f */
[----:B------:R-:W-:Y:S05]  /*39b10*/  @P2 BRA `(.L_x_4204) ;  /* 0xfffffff000a02947 */ /* 0x000fea000383ffff */
.L_x_4191:
[----:B------:R-:W-:Y:S05]  /*39b20*/  BSYNC B0 ;  /* 0x0000000000007941 */ /* 0x000fea0003800000 */
.L_x_4190:
        /* <DEDUP_REMOVED lines=20> */
.L_x_4206:
[----:B------:R-:W-:Y:S05]  /*39c70*/  BSYNC B0 ;  /* 0x0000000000007941 */ /* 0x000fea0003800000 */
.L_x_4205:
[----:B------:R-:W-:Y:S02]  /*39c80*/  LOP3.LUT R27, R27, R0, RZ, 0x3c, !PT ;  /* 0x000000001b1b7212 */ /* 0x000fe400078e3cff */
[----:B------:R-:W-:-:S07]  /*39c90*/  SEL R25, R25, RZ, P0 ;  /* 0x000000ff19197207 */ /* 0x000fce0000000000 */
.L_x_4159:
[----:B------:R-:W-:Y:S05]  /*39ca0*/  BSYNC B7 ;  /* 0x0000000000077941 */ /* 0x000fea0003800000 */
.L_x_4157:
        /* <DEDUP_REMOVED lines=11> */
.L_x_4207:
        /* <DEDUP_REMOVED lines=43> */
.L_x_4442:
[----:B------:R-:W-:Y:S02]  /*3a010*/  ULDC UR4, c[0x0][0xd38] ;  /* 0x00034e0000047ab9 */ /* 0x000fe40000000800 */
[----:B------:R-:W-:-:S04]  /*3a020*/  IMAD.U32 R5, RZ, RZ, UR4 ;  /* 0x00000004ff057e24 */ /* 0x000fc8000f8e00ff */
[----:B-1----:R-:W-:-:S04]  /*3a030*/  IMAD R14, R14, R5, RZ ;  /* 0x000000050e0e7224 */ /* 0x002fc800078e02ff */
[----:B------:R-:W-:-:S05]  /*3a040*/  IMAD.IADD R7, R7, 0x1, R14 ;  /* 0x0000000107077824 */ /* 0x000fca00078e020e */
[----:B------:R-:W-:-:S13]  /*3a050*/  ISETP.GT.AND P6, PT, R7, R0, PT ;  /* 0x000000000700720c */ /* 0x000fda0003fc4270 */
[----:B------:R-:W-:Y:S05]  /*3a060*/  @P6 BRA `(.L_x_4210) ;  /* 0x0000000000a46947 */ /* 0x000fea0003800000 */
.L_x_4213:
        /* <DEDUP_REMOVED lines=35> */
.L_x_4450:
[----:B------:R-:W-:Y:S02]  /*3a2a0*/  ULDC UR4, c[0x0][0xd38] ;  /* 0x00034e0000047ab9 */ /* 0x000fe40000000800 */
[----:B------:R-:W-:-:S04]  /*3a2b0*/  IMAD.U32 R5, RZ, RZ, UR4 ;  /* 0x00000004ff057e24 */ /* 0x000fc8000f8e00ff */
[----:B-1----:R-:W-:-:S04]  /*3a2c0*/  IMAD R14, R14, R5, RZ ;  /* 0x000000050e0e7224 */ /* 0x002fc800078e02ff */
[----:B------:R-:W-:-:S05]  /*3a2d0*/  IMAD.IADD R7, R14, 0x1, R7 ;  /* 0x000000010e077824 */ /* 0x000fca00078e0207 */
[----:B------:R-:W-:-:S13]  /*3a2e0*/  ISETP.GT.AND P6, PT, R7, R0, PT ;  /* 0x000000000700720c */ /* 0x000fda0003fc4270 */
[----:B------:R-:W-:Y:S05]  /*3a2f0*/  @!P6 BRA `(.L_x_4213) ;  /* 0xfffffffc005ce947 */ /* 0x000fea000383ffff */
.L_x_4210:
        /* <DEDUP_REMOVED lines=10> */
.L_x_4455:
[----:B------:R-:W-:-:S13]  /*3a3a0*/  ISETP.NE.AND P0, PT, R3, RZ, PT ;  /* 0x000000ff0300720c */ /* 0x000fda0003f05270 */
[----:B------:R-:W-:Y:S05]  /*3a3b0*/  @!P0 BRA `(.L_x_4215) ;  /* 0x0000000000108947 */ /* 0x000fea0003800000 */
[----:B------:R-:W-:Y:S01]  /*3a3c0*/  UMOV UR4, 0xffffffff ;  /* 0xffffffff00047882 */ /* 0x000fe20000000000 */
[----:B-1----:R-:W-:Y:S02]  /*3a3d0*/  VIADD R12, R12, 0xffffffff ;  /* 0xffffffff0c0c7836 */ /* 0x002fe40000000000 */
[----:B------:R-:W-:Y:S05]  /*3a3e0*/  BRA.DIV UR4, `(.L_x_4216) ;  /* 0x0000007204307947 */ /* 0x000fea000b800000 */
[----:B------:R4:W1:Y:S02]  /*3a3f0*/  SHFL.IDX PT, R6, R2, R12, 0x1f ;  /* 0x00001f0c02067589 */ /* 0x00086400000e0000 */
.L_x_4215:
        /* <DEDUP_REMOVED lines=59> */
.L_x_4217:
        /* <DEDUP_REMOVED lines=60> */
.L_x_4218:
[----:B------:R-:W-:-:S05]  /*3ab70*/  LOP3.LUT R2, RZ, R2, RZ, 0x33, !PT ;  /* 0x00000002ff027212 */ /* 0x000fca00078e33ff */
[----:B------:R-:W-:Y:S01]  /*3ab80*/  IMAD.IADD R17, R17, 0x1, R2 ;  /* 0x0000000111117824 */ /* 0x000fe200078e0202 */
[----:B------:R-:W-:Y:S06]  /*3ab90*/  BRA `(.L_x_4219) ;  /* 0x00000000001c7947 */ /* 0x000fec0003800000 */
.L_x_4211:
[----:B------:R-:W-:Y:S01]  /*3aba0*/  UMOV UR4, URZ ;  /* 0x0000003f00047c82 */ /* 0x000fe20008000000 */
[----:B------:R-:W-:Y:S01]  /*3abb0*/  UMOV UR5, URZ ;  /* 0x0000003f00057c82 */ /* 0x000fe20008000000 */
[----:B------:R-:W-:Y:S01]  /*3abc0*/  ULDC UR6, c[0x0][0xd3c] ;  /* 0x00034f0000067ab9 */ /* 0x000fe20000000800 */
[----:B------:R-:W-:Y:S02]  /*3abd0*/  IMAD.MOV.U32 R16, RZ, RZ, R0 ;  /* 0x000000ffff107224 */ /* 0x000fe400078e0000 */
[----:B------:R-:W-:Y:S02]  /*3abe0*/  IMAD.U32 R17, RZ, RZ, UR4 ;  /* 0x00000004ff117e24 */ /* 0x000fe4000f8e00ff */
[----:B------:R-:W-:Y:S02]  /*3abf0*/  IMAD.U32 R18, RZ, RZ, UR5 ;  /* 0x00000005ff127e24 */ /* 0x000fe4000f8e00ff */
[----:B------:R-:W-:-:S07]  /*3ac00*/  IMAD.U32 R19, RZ, RZ, UR6 ;  /* 0x00000006ff137e24 */ /* 0x000fce000f8e00ff */
.L_x_4219:
        /* <DEDUP_REMOVED lines=10> */
.L_x_4208:
[----:B------:R-:W-:Y:S02]  /*3acb0*/  ULDC UR4, c[0x0][0xd3c] ;  /* 0x00034f0000047ab9 */ /* 0x000fe40000000800 */
[----:B0-----:R-:W-:-:S13]  /*3acc0*/  ISETP.GE.AND P0, PT, R19, UR4, PT ;  /* 0x0000000413007c0c */ /* 0x001fda000bf06270 */
[----:B------:R-:W-:Y:S05]  /*3acd0*/  @!P0 BRA `(.L_x_4220) ;  /* 0xffffff8800848947 */ /* 0x000fea000383ffff */
[----:B------:R-:W-:Y:S05]  /*3ace0*/  BSYNC B8 ;  /* 0x0000000000087941 */ /* 0x000fea0003800000 */
.L_x_4095:
[----:B-1----:R-:W5:Y:S01]  /*3acf0*/  LDL.LU R0, [R1+0x480] ;  /* 0x0004800001007983 */ /* 0x002f620000300800 */
[----:B------:R-:W-:Y:S01]  /*3ad00*/  BSSY B0, `(.L_x_4221) ;  /* 0x000000b000007945 */ /* 0x000fe20003800000 */
[----:B------:R-:W0:Y:S01]  /*3ad10*/  S2R R5, SR_CgaCtaId ;  /* 0x0000000000057919 */ /* 0x000e220000008800 */
[----:B-----5:R-:W-:-:S05]  /*3ad20*/  VIADD R0, R0, 0x1 ;  /* 0x0000000100007836 */ /* 0x020fca0000000000 */
        /* <DEDUP_REMOVED lines=8> */
.L_x_4458:
[----:B------:R-:W-:Y:S05]  /*3adb0*/  BSYNC B0 ;  /* 0x0000000000007941 */ /* 0x000fea0003800000 */
.L_x_4221:
[----:B------:R-:W-:-:S03]  /*3adc0*/  UMOV UR4, 0xffffffff ;  /* 0xffffffff00047882 */ /* 0x000fc60000000000 */
[----:B------:R-:W-:Y:S05]  /*3add0*/  BRA.DIV UR4, `(.L_x_4223) ;  /* 0x0000006604f07947 */ /* 0x000fea000b800000 */
[----:B0-----:R-:W0:Y:S02]  /*3ade0*/  S2R R0, SR_TID.X ;  /* 0x0000000000007919 */ /* 0x001e240000002100 */
[----:B0-----:R-:W-:-:S04]  /*3adf0*/  SHF.R.U32.HI R0, RZ, 0x5, R0 ;  /* 0x00000005ff007819 */ /* 0x001fc80000011600 */
[----:B------:R-:W-:-:S05]  /*3ae00*/  LOP3.LUT R0, R0, 0x3, RZ, 0xc0, !PT ;  /* 0x0000000300007812 */ /* 0x000fca00078ec0ff */
[----:B------:R0:W1:Y:S02]  /*3ae10*/  SHFL.IDX PT, R14, R0, RZ, 0x1f ;  /* 0x00001fff000e7589 */ /* 0x00006400000e0000 */
.L_x_4461:
[----:B-1----:R-:W-:-:S13]  /*3ae20*/  ISETP.NE.AND P0, PT, R14, RZ, PT ;  /* 0x000000ff0e00720c */ /* 0x002fda0003f05270 */
[----:B------:R-:W-:Y:S05]  /*3ae30*/  @P0 BRA `(.L_x_3842) ;  /* 0x0000000000880947 */ /* 0x000fea0003800000 */
[----:B------:R-:W-:-:S03]  /*3ae40*/  UMOV UR4, 0xffffffff ;  /* 0xffffffff00047882 */ /* 0x000fc60000000000 */
[----:B------:R-:W-:Y:S05]  /*3ae50*/  BRA.DIV UR4, `(.L_x_4224) ;  /* 0x0000006a04047947 */ /* 0x000fea000b800000 */
[----:B------:R-:W-:-:S13]  /*3ae60*/  ELECT P6, URZ, PT ;  /* 0x00000000003f782f */ /* 0x000fda00038c0000 */
.L_x_4464:
[----:B------:R-:W-:Y:S05]  /*3ae70*/  @!P6 BRA `(.L_x_3842) ;  /* 0x000000000078e947 */ /* 0x000fea0003800000 */
[----:B------:R-:W-:-:S06]  /*3ae80*/  ULOP3.LUT UR4, UR38, 0x2, URZ, 0xfc, !UPT ;  /* 0x0000000226047892 */ /* 0x000fcc000f8efc3f */
[----:B0-----:R-:W-:-:S05]  /*3ae90*/  IMAD.U32 R0, RZ, RZ, UR4 ;  /* 0x00000004ff007e24 */ /* 0x001fca000f8e00ff */
[----:B------:R-:W-:-:S13]  /*3aea0*/  ISETP.NE.AND P0, PT, R0, 0x3, PT ;  /* 0x000000030000780c */ /* 0x000fda0003f05270 */
[----:B------:R-:W-:Y:S05]  /*3aeb0*/  @!P0 BRA `(.L_x_4225) ;  /* 0x0000000000048947 */ /* 0x000fea0003800000 */
[----:B------:R-:W-:Y:S01]  /*3aec0*/  BPT.TRAP 0x1 ;  /* 0x000000040000795c */ /* 0x000fe20000300000 */
.L_x_4225:
[----:B------:R-:W-:Y:S01]  /*3aed0*/  IMAD R3, R25, 0x8, R5 ;  /* 0x0000000819037824 */ /* 0x000fe200078e0205 */
[----:B------:R-:W-:Y:S01]  /*3aee0*/  SHF.L.U32 R2, R27, 0x1f, RZ ;  /* 0x0000001f1b027819 */ /* 0x000fe200000006ff */
[----:B------:R-:W-:-:S03]  /*3aef0*/  VIADD R25, R25, 0x1 ;  /* 0x0000000119197836 */ /* 0x000fc60000000000 */
[----:B------:R-:W0:Y:S02]  /*3af00*/  SYNCS.PHASECHK.TRANS64.TRYWAIT P1, [R3+URZ+0x32440], R2 ;  /* 0x03244002030075a7 */ /* 0x000e24000802017f */
[----:B------:R-:W-:-:S04]  /*3af10*/  ISETP.NE.AND P2, PT, R25, 0x2, PT ;  /* 0x000000021900780c */ /* 0x000fc80003f45270 */
[----:B------:R-:W-:Y:S01]  /*3af20*/  SEL R0, RZ, 0x1, P2 ;  /* 0x00000001ff007807 */ /* 0x000fe20001000000 */
[----:B0-----:R-:W-:Y:S08]  /*3af30*/  @!P1 BRA `(.L_x_4226) ;  /* 0x0000006400ec9947 */ /* 0x001ff00003800000 */
.L_x_4465:
[----:B------:R-:W-:Y:S02]  /*3af40*/  SEL R25, R25, RZ, P2 ;  /* 0x000000ff19197207 */ /* 0x000fe40001000000 */
[----:B------:R-:W-:Y:S01]  /*3af50*/  LOP3.LUT R0, R27, R0, RZ, 0x3c, !PT ;  /* 0x000000001b007212 */ /* 0x000fe200078e3cff */
[----:B------:R-:W-:Y:S06]  /*3af60*/  @!P0 BRA `(.L_x_4227) ;  /* 0x0000000000048947 */ /* 0x000fec0003800000 */
[----:B------:R-:W-:Y:S01]  /*3af70*/  BPT.TRAP 0x1 ;  /* 0x000000040000795c */ /* 0x000fe20000300000 */
.L_x_4227:
[----:B------:R-:W-:Y:S01]  /*3af80*/  IMAD R25, R25, 0x8, R5 ;  /* 0x0000000819197824 */ /* 0x000fe200078e0205 */
[----:B------:R-:W-:-:S04]  /*3af90*/  SHF.L.U32 R0, R0, 0x1f, RZ ;  /* 0x0000001f00007819 */ /* 0x000fc800000006ff */
[----:B------:R-:W1:Y:S02]  /*3afa0*/  SYNCS.PHASECHK.TRANS64.TRYWAIT P1, [R25+URZ+0x32440], R0 ;  /* 0x03244000190075a7 */ /* 0x000e64000802017f */
[----:B-1----:R-:W-:Y:S05]  /*3afb0*/  @!P1 BRA `(.L_x_4228) ;  /* 0x0000006400e09947 */ /* 0x002fea0003800000 */
.L_x_4466:
[----:B------:R-:W-:Y:S05]  /*3afc0*/  @!P0 BRA `(.L_x_4229) ;  /* 0x0000000000048947 */ /* 0x000fea0003800000 */
[----:B------:R-:W-:Y:S01]  /*3afd0*/  BPT.TRAP 0x1 ;  /* 0x000000040000795c */ /* 0x000fe20000300000 */
.L_x_4229:
[----:B------:R-:W5:Y:S02]  /*3afe0*/  SYNCS.PHASECHK.TRANS64.TRYWAIT P1, [R3+URZ+0x32460], R2 ;  /* 0x03246002030075a7 */ /* 0x000f64000802017f */
[----:B-----5:R-:W-:Y:S05]  /*3aff0*/  @!P1 BRA `(.L_x_4230) ;  /* 0x0000006400e49947 */ /* 0x020fea0003800000 */
.L_x_4467:
[----:B------:R-:W-:Y:S05]  /*3b000*/  @!P0 BRA `(.L_x_4231) ;  /* 0x0000000000048947 */ /* 0x000fea0003800000 */
[----:B------:R-:W-:Y:S01]  /*3b010*/  BPT.TRAP 0x1 ;  /* 0x000000040000795c */ /* 0x000fe20000300000 */
.L_x_4231:
[----:B------:R0:W0:Y:S02]  /*3b020*/  SYNCS.PHASECHK.TRANS64.TRYWAIT P0, [R25+URZ+0x32460], R0 ;  /* 0x03246000190075a7 */ /* 0x000024000800017f */
[----:B0-----:R-:W-:Y:S05]  /*3b030*/  @!P0 NANOSLEEP.SYNCS 0x989680 ;  /* 0x009896800000895d */ /* 0x001fea0003900000 */
[----:B------:R-:W0:Y:S02]  /*3b040*/  @!P0 SYNCS.PHASECHK.TRANS64 P0, [R25+URZ+0x32460], R0 ;  /* 0x03246000190085a7 */ /* 0x000e24000800007f */
[----:B0-----:R-:W-:Y:S05]  /*3b050*/  @!P0 BRA `(.L_x_4231) ;  /* 0xfffffffc00f08947 */ /* 0x001fea000383ffff */
.L_x_3842:
[----:B------:R-:W-:Y:S05]  /*3b060*/  BSYNC B9 ;  /* 0x0000000000097941 */ /* 0x000fea0003800000 */
.L_x_3839:
[----:B------:R-:W-:Y:S05]  /*3b070*/  EXIT ;  /* 0x000000000000794d */ /* 0x000fea0003800000 */
.L_x_3870:
[----:B0-----:R0:W1:Y:S02]  /*3b080*/  SYNCS.PHASECHK.TRANS64.TRYWAIT P5, [R69+URZ+0x32490], R82 ;  /* 0x03249052450075a7 */ /* 0x00106400080a017f */
[----:B-1----:R-:W-:Y:S05]  /*3b090*/  @!P5 NANOSLEEP.SYNCS 0x989680 ;  /* 0x009896800000d95d */ /* 0x002fea0003900000 */
[----:B------:R-:W1:Y:S02]  /*3b0a0*/  @!P5 SYNCS.PHASECHK.TRANS64 P5, [R69+URZ+0x32490], R82 ;  /* 0x032490524500d5a7 */ /* 0x000e6400080a007f */
[----:B-1----:R-:W-:Y:S05]  /*3b0b0*/  @!P5 BRA `(.L_x_3870) ;  /* 0xfffffffc00f0d947 */ /* 0x002fea000383ffff */
[----:B------:R-:W-:Y:S05]  /*3b0c0*/  BRA `(.L_x_4232) ;  /* 0xfffffc88001c7947 */ /* 0x000fea000383ffff */
.L_x_3871:
        /* <DEDUP_REMOVED lines=8> */
.L_x_4234:
[----:B------:R-:W-:Y:S05]  /*3b150*/  BSYNC B1 ;  /* 0x0000000000017941 */ /* 0x000fea0003800000 */
.L_x_4233:
        /* <DEDUP_REMOVED lines=8> */
.L_x_4235:
[----:B------:R-:W-:Y:S05]  /*3b1e0*/  BRA `(.L_x_4236) ;  /* 0xfffffc8400e87947 */ /* 0x000fea000383ffff */
.L_x_3880:
[----:B------:R-:W-:Y:S01]  /*3b1f0*/  BSSY B1, `(.L_x_4237) ;  /* 0x0000008000017945 */ /* 0x000fe20003800000 */
[----:B------:R-:W-:Y:S02]  /*3b200*/  IMAD.MOV.U32 R13, RZ, RZ, R80 ;  /* 0x000000ffff0d7224 */ /* 0x000fe400078e0050 */
[----:B------:R-:W-:Y:S02]  /*3b210*/  IMAD.MOV.U32 R12, RZ, RZ, 0x1 ;  /* 0x00000001ff0c7424 */ /* 0x000fe400078e00ff */
[----:B0---4-:R-:W-:Y:S02]  /*3b220*/  IMAD.MOV.U32 R11, RZ, RZ, 0x1c1f ;  /* 0x00001c1fff0b7424 */ /* 0x011fe400078e00ff */
[----:B------:R-:W-:-:S07]  /*3b230*/  IMAD.MOV.U32 R15, RZ, RZ, -0x1 ;  /* 0xffffffffff0f7424 */ /* 0x000fce00078e00ff */
[----:B-123--:R-:W-:Y:S05]  /*3b240*/  WARPSYNC.COLLECTIVE R15, `(.L_x_4238) ;  /* 0x000000000f087348 */ /* 0x00efea0003c00000 */
[----:B---3--:R0:W3:Y:S02]  /*3b250*/  SHFL.IDX P6, R14, R13, R12, R11 ;  /* 0x0000000c0d0e7389 */ /* 0x0080e400000c000b */
[----:B0123--:R-:W-:Y:S01]  /*3b260*/  ENDCOLLECTIVE ;  /* 0x000000000000791b */ /* 0x00ffe20003800000 */
.L_x_4238:
[----:B------:R-:W-:Y:S05]  /*3b270*/  BSYNC B1 ;  /* 0x0000000000017941 */ /* 0x000fea0003800000 */
.L_x_4237:
        /* <DEDUP_REMOVED lines=8> */
.L_x_4239:
[----:B------:R-:W-:Y:S05]  /*3b300*/  BRA `(.L_x_4240) ;  /* 0xfffffc8c00847947 */ /* 0x000fea000383ffff */
.L_x_3892:
[----:B0-----:R0:W1:Y:S02]  /*3b310*/  SYNCS.PHASECHK.TRANS64.TRYWAIT P5, [R69+URZ+0x32490], R82 ;  /* 0x03249052450075a7 */ /* 0x00106400080a017f */
[----:B-1----:R-:W-:Y:S05]  /*3b320*/  @!P5 NANOSLEEP.SYNCS 0x989680 ;  /* 0x009896800000d95d */ /* 0x002fea0003900000 */
[----:B------:R-:W1:Y:S02]  /*3b330*/  @!P5 SYNCS.PHASECHK.TRANS64 P5, [R69+URZ+0x32490], R82 ;  /* 0x032490524500d5a7 */ /* 0x000e6400080a007f */
[----:B-1----:R-:W-:Y:S05]  /*3b340*/  @!P5 BRA `(.L_x_3892) ;  /* 0xfffffffc00f0d947 */ /* 0x002fea000383ffff */
[----:B------:R-:W-:Y:S05]  /*3b350*/  BRA `(.L_x_4241) ;  /* 0xfffffc9800cc7947 */ /* 0x000fea000383ffff */
.L_x_3893:
        /* <DEDUP_REMOVED lines=8> */
.L_x_4243:
[----:B------:R-:W-:Y:S05]  /*3b3e0*/  BSYNC B1 ;  /* 0x0000000000017941 */ /* 0x000fea0003800000 */
.L_x_4242:
        /* <DEDUP_REMOVED lines=8> */
.L_x_4244:
[----:B------:R-:W-:Y:S01]  /*3b470*/  IMAD.MOV.U32 R72, RZ, RZ, R14 ;  /* 0x000000ffff487224 */ /* 0x000fe200078e000e */
[----:B------:R-:W-:Y:S06]  /*3b480*/  BRA `(.L_x_4245) ;  /* 0xfffffc9800947947 */ /* 0x000fec000383ffff */
.L_x_3898:
        /* <DEDUP_REMOVED lines=8> */
.L_x_4247:
[----:B------:R-:W-:Y:S05]  /*3b510*/  BSYNC B1 ;  /* 0x0000000000017941 */ /* 0x000fea0003800000 */
.L_x_4246:
        /* <DEDUP_REMOVED lines=8> */
.L_x_4248:
[----:B------:R-:W-:Y:S05]  /*3b5a0*/  BRA `(.L_x_4249) ;  /* 0xfffffca000487947 */ /* 0x000fea000383ffff */
.L_x_3903:
[----:B0-----:R0:W1:Y:S02]  /*3b5b0*/  SYNCS.PHASECHK.TRANS64.TRYWAIT P0, [R69+URZ+0x32490], R82 ;  /* 0x03249052450075a7 */ /* 0x001064000800017f */
[----:B-1----:R-:W-:Y:S05]  /*3b5c0*/  @!P0 NANOSLEEP.SYNCS 0x989680 ;  /* 0x009896800000895d */ /* 0x002fea0003900000 */
[----:B------:R-:W1:Y:S02]  /*3b5d0*/  @!P0 SYNCS.PHASECHK.TRANS64 P0, [R69+URZ+0x32490], R82 ;  /* 0x03249052450085a7 */ /* 0x000e64000800007f */
[----:B-1----:R-:W-:Y:S05]  /*3b5e0*/  @!P0 BRA `(.L_x_3903) ;  /* 0xfffffffc00f08947 */ /* 0x002fea000383ffff */
[----:B------:R-:W-:Y:S05]  /*3b5f0*/  BRA `(.L_x_4250) ;  /* 0xfffffca800487947 */ /* 0x000fea000383ffff */
.L_x_3904:
        /* <DEDUP_REMOVED lines=8> */
.L_x_4252:
[----:B------:R-:W-:Y:S05]  /*3b680*/  BSYNC B1 ;  /* 0x0000000000017941 */ /* 0x000fea0003800000 */
.L_x_4251:
        /* <DEDUP_REMOVED lines=8> */
.L_x_4253:
[----:B------:R-:W-:Y:S05]  /*3b710*/  BRA `(.L_x_4254) ;  /* 0xfffffca800687947 */ /* 0x000fea000383ffff */
.L_x_3907:
[----:B------:R-:W-:Y:S01]  /*3b720*/  BSSY B1, `(.L_x_4255) ;  /* 0x0000008000017945 */ /* 0x000fe20003800000 */
[----:B------:R-:W-:Y:S02]  /*3b730*/  IMAD.MOV.U32 R13, RZ, RZ, R32 ;  /* 0x000000ffff0d7224 */ /* 0x000fe400078e0020 */
[----:B------:R-:W-:Y:S02]  /*3b740*/  IMAD.MOV.U32 R12, RZ, RZ, 0x1 ;  /* 0x00000001ff0c7424 */ /* 0x000fe400078e00ff */
[----:B------:R-:W-:Y:S02]  /*3b750*/  IMAD.MOV.U32 R11, RZ, RZ, 0x1c1f ;  /* 0x00001c1fff0b7424 */ /* 0x000fe400078e00ff */
[----:B------:R-:W-:-:S07]  /*3b760*/  IMAD.MOV.U32 R15, RZ, RZ, -0x1 ;  /* 0xffffffffff0f7424 */ /* 0x000fce00078e00ff */
[----:B01234-:R-:W-:Y:S05]  /*3b770*/  WARPSYNC.COLLECTIVE R15, `(.L_x_4256) ;  /* 0x000000000f087348 */ /* 0x01ffea0003c00000 */
[----:B---3--:R3:W0:Y:S02]  /*3b780*/  SHFL.IDX P6, R14, R13, R12, R11 ;  /* 0x0000000c0d0e7389 */ /* 0x00862400000c000b */
[----:B01234-:R-:W-:Y:S01]  /*3b790*/  ENDCOLLECTIVE ;  /* 0x000000000000791b */ /* 0x01ffe20003800000 */
.L_x_4256:
[----:B------:R-:W-:Y:S05]  /*3b7a0*/  BSYNC B1 ;  /* 0x0000000000017941 */ /* 0x000fea0003800000 */
.L_x_4255:
        /* <DEDUP_REMOVED lines=8> */
.L_x_4257:
[----:B------:R-:W-:Y:S05]  /*3b830*/  BRA `(.L_x_4258) ;  /* 0xfffffca800687947 */ /* 0x000fea000383ffff */
.L_x_3911:
[----:B------:R0:W0:Y:S02]  /*3b840*/  SYNCS.PHASECHK.TRANS64.TRYWAIT P3, [R69+URZ+0x324b0], R82 ;  /* 0x0324b052450075a7 */ /* 0x000024000806017f */
[----:B0-----:R-:W-:Y:S05]  /*3b850*/  @!P3 NANOSLEEP.SYNCS 0x989680 ;  /* 0x009896800000b95d */ /* 0x001fea0003900000 */
[----:B------:R-:W0:Y:S02]  /*3b860*/  @!P3 SYNCS.PHASECHK.TRANS64 P3, [R69+URZ+0x324b0], R82 ;  /* 0x0324b0524500b5a7 */ /* 0x000e24000806007f */
[----:B0-----:R-:W-:Y:S05]  /*3b870*/  @!P3 BRA `(.L_x_3911) ;  /* 0xfffffffc00f0b947 */ /* 0x001fea000383ffff */
[----:B------:R-:W-:Y:S05]  /*3b880*/  BRA `(.L_x_4259) ;  /* 0xfffffca800dc7947 */ /* 0x000fea000383ffff */
.L_x_3929:
[----:B------:R0:W5:Y:S01]  /*3b890*/  LDL R13, [R1+0x51c] ;  /* 0x00051c00010d7983 */ /* 0x0001620000100800 */
[----:B------:R-:W-:Y:S01]  /*3b8a0*/  BSSY B0, `(.L_x_4260) ;  /* 0x0000007000007945 */ /* 0x000fe20003800000 */
[----:B------:R-:W-:Y:S02]  /*3b8b0*/  IMAD.MOV.U32 R12, RZ, RZ, RZ ;  /* 0x000000ffff0c7224 */ /* 0x000fe400078e00ff */
[----:B------:R-:W-:Y:S02]  /*3b8c0*/  IMAD.MOV.U32 R11, RZ, RZ, 0x1f ;  /* 0x0000001fff0b7424 */ /* 0x000fe400078e00ff */
[----:B----4-:R-:W-:-:S07]  /*3b8d0*/  IMAD.MOV.U32 R15, RZ, RZ, -0x1 ;  /* 0xffffffffff0f7424 */ /* 0x010fce00078e00ff */
[----:B0-2--5:R-:W-:Y:S05]  /*3b8e0*/  WARPSYNC.COLLECTIVE R15, `(.L_x_4261) ;  /* 0x000000000f087348 */ /* 0x025fea0003c00000 */
[----:B-----5:R1:W3:Y:S02]  /*3b8f0*/  SHFL.IDX P6, R14, R13, R12, R11 ;  /* 0x0000000c0d0e7389 */ /* 0x0202e400000c000b */
[----:B0123--:R-:W-:Y:S01]  /*3b900*/  ENDCOLLECTIVE ;  /* 0x000000000000791b */ /* 0x00ffe20003800000 */
.L_x_4261:
[----:B------:R-:W-:Y:S05]  /*3b910*/  BSYNC B0 ;  /* 0x0000000000007941 */ /* 0x000fea0003800000 */
.L_x_4260:
[----:B------:R-:W-:Y:S05]  /*3b920*/  BRA `(.L_x_4262) ;  /* 0xfffffcbc00ec7947 */ /* 0x000fea000383ffff */
.L_x_3941:
        /* <DEDUP_REMOVED lines=8> */
.L_x_4264:
[----:B------:R-:W-:Y:S05]  /*3b9b0*/  BSYNC B1 ;  /* 0x0000000000017941 */ /* 0x000fea0003800000 */
.L_x_4263:
        /* <DEDUP_REMOVED lines=8> */
.L_x_4265:
[----:B------:R-:W-:Y:S02]  /*3ba40*/  IMAD.MOV.U32 R13, RZ, RZ, R59 ;  /* 0x000000ffff0d7224 */ /* 0x000fe400078e003b */
[----:B------:R-:W-:-:S07]  /*3ba50*/  IMAD.MOV.U32 R6, RZ, RZ, R14 ;  /* 0x000000ffff067224 */ /* 0x000fce00078e000e */
[----:B------:R-:W-:Y:S05]  /*3ba60*/  WARPSYNC.COLLECTIVE R15, `(.L_x_4266) ;  /* 0x000000000f087348 */ /* 0x000fea0003c00000 */
[----:B------:R0:W1:Y:S02]  /*3ba70*/  SHFL.IDX P6, R14, R13, R12, R11 ;  /* 0x0000000c0d0e7389 */ /* 0x00006400000c000b */
[----:B01----:R-:W-:Y:S01]  /*3ba80*/  ENDCOLLECTIVE ;  /* 0x000000000000791b */ /* 0x003fe20003800000 */
.L_x_4266:
[----:B------:R-:W-:Y:S02]  /*3ba90*/  IMAD.MOV.U32 R13, RZ, RZ, R58 ;  /* 0x000000ffff0d7224 */ /* 0x000fe400078e003a */
[----:B------:R-:W-:-:S07]  /*3baa0*/  IMAD.MOV.U32 R7, RZ, RZ, R14 ;  /* 0x000000ffff077224 */ /* 0x000fce00078e000e */
[----:B------:R-:W-:Y:S05]  /*3bab0*/  WARPSYNC.COLLECTIVE R15, `(.L_x_4267) ;  /* 0x000000000f087348 */ /* 0x000fea0003c00000 */
[----:B------:R0:W1:Y:S02]  /*3bac0*/  SHFL.IDX P6, R14, R13, R12, R11 ;  /* 0x0000000c0d0e7389 */ /* 0x00006400000c000b */
[----:B01----:R-:W-:Y:S01]  /*3bad0*/  ENDCOLLECTIVE ;  /* 0x000000000000791b */ /* 0x003fe20003800000 */
.L_x_4267:
[----:B------:R-:W-:Y:S01]  /*3bae0*/  IMAD.MOV.U32 R8, RZ, RZ, R14 ;  /* 0x000000ffff087224 */ /* 0x000fe200078e000e */
[----:B------:R-:W-:Y:S06]  /*3baf0*/  BRA `(.L_x_4268) ;  /* 0xfffffcc800d47947 */ /* 0x000fec000383ffff */
.L_x_3944:
[----:B------:R-:W-:Y:S01]  /*3bb00*/  BSSY B1, `(.L_x_4269) ;  /* 0x0000008000017945 */ /* 0x000fe20003800000 */
[----:B------:R-:W-:Y:S02]  /*3bb10*/  IMAD.MOV.U32 R13, RZ, RZ, R44 ;  /* 0x000000ffff0d7224 */ /* 0x000fe400078e002c */
[----:B------:R-:W-:Y:S02]  /*3bb20*/  IMAD.MOV.U32 R12, RZ, RZ, 0x1 ;  /* 0x00000001ff0c7424 */ /* 0x000fe400078e00ff */
[----:B------:R-:W-:Y:S02]  /*3bb30*/  IMAD.MOV.U32 R11, RZ, RZ, 0x1c1f ;  /* 0x00001c1fff0b7424 */ /* 0x000fe400078e00ff */
[----:B------:R-:W-:-:S07]  /*3bb40*/  IMAD.MOV.U32 R15, RZ, RZ, -0x1 ;  /* 0xffffffffff0f7424 */ /* 0x000fce00078e00ff */
[----:B0--34-:R-:W-:Y:S05]  /*3bb50*/  WARPSYNC.COLLECTIVE R15, `(.L_x_4270) ;  /* 0x000000000f087348 */ /* 0x019fea0003c00000 */
[----:B------:R1:W2:Y:S02]  /*3bb60*/  SHFL.IDX P6, R14, R13, R12, R11 ;  /* 0x0000000c0d0e7389 */ /* 0x0002a400000c000b */
[----:B01234-:R-:W-:Y:S01]  /*3bb70*/  ENDCOLLECTIVE ;  /* 0x000000000000791b */ /* 0x01ffe20003800000 */
.L_x_4270:
[----:B------:R-:W-:Y:S05]  /*3bb80*/  BSYNC B1 ;  /* 0x0000000000017941 */ /* 0x000fea0003800000 */
.L_x_4269:
        /* <DEDUP_REMOVED lines=8> */
.L_x_4271:
[----:B------:R-:W-:Y:S02]  /*3bc10*/  IMAD.MOV.U32 R13, RZ, RZ, R59 ;  /* 0x000000ffff0d7224 */ /* 0x000fe400078e003b */
[----:B------:R-:W-:-:S07]  /*3bc20*/  IMAD.MOV.U32 R6, RZ, RZ, R14 ;  /* 0x000000ffff067224 */ /* 0x000fce00078e000e */
[----:B------:R-:W-:Y:S05]  /*3bc30*/  WARPSYNC.COLLECTIVE R15, `(.L_x_4272) ;  /* 0x000000000f087348 */ /* 0x000fea0003c00000 */
[----:B------:R0:W1:Y:S02]  /*3bc40*/  SHFL.IDX P6, R14, R13, R12, R11 ;  /* 0x0000000c0d0e7389 */ /* 0x00006400000c000b */
[----:B01----:R-:W-:Y:S01]  /*3bc50*/  ENDCOLLECTIVE ;  /* 0x000000000000791b */ /* 0x003fe20003800000 */
.L_x_4272:
[----:B------:R-:W-:Y:S02]  /*3bc60*/  IMAD.MOV.U32 R13, RZ, RZ, R58 ;  /* 0x000000ffff0d7224 */ /* 0x000fe400078e003a */
[----:B------:R-:W-:-:S07]  /*3bc70*/  IMAD.MOV.U32 R7, RZ, RZ, R14 ;  /* 0x000000ffff077224 */ /* 0x000fce00078e000e */
[----:B------:R-:W-:Y:S05]  /*3bc80*/  WARPSYNC.COLLECTIVE R15, `(.L_x_4273) ;  /* 0x000000000f087348 */ /* 0x000fea0003c00000 */
[----:B------:R0:W1:Y:S02]  /*3bc90*/  SHFL.IDX P6, R14, R13, R12, R11 ;  /* 0x0000000c0d0e7389 */ /* 0x00006400000c000b */
[----:B01----:R-:W-:Y:S01]  /*3bca0*/  ENDCOLLECTIVE ;  /* 0x000000000000791b */ /* 0x003fe20003800000 */
.L_x_4273:
[----:B------:R-:W-:Y:S05]  /*3bcb0*/  BRA `(.L_x_4274) ;  /* 0xfffffccc003c7947 */ /* 0x000fea000383ffff */
.L_x_3948:
[----:B-1----:R1:W4:Y:S02]  /*3bcc0*/  SYNCS.PHASECHK.TRANS64.TRYWAIT P0, [R2+URZ+0x32400], R59 ;  /* 0x0324003b020075a7 */ /* 0x002324000800017f */
[----:B----4-:R-:W-:Y:S05]  /*3bcd0*/  @!P0 NANOSLEEP.SYNCS 0x989680 ;  /* 0x009896800000895d */ /* 0x010fea0003900000 */
[----:B------:R-:W4:Y:S02]  /*3bce0*/  @!P0 SYNCS.PHASECHK.TRANS64 P0, [R2+URZ+0x32400], R59 ;  /* 0x0324003b020085a7 */ /* 0x000f24000800007f */
[----:B----4-:R-:W-:Y:S05]  /*3bcf0*/  @!P0 BRA `(.L_x_3948) ;  /* 0xfffffffc00f08947 */ /* 0x010fea000383ffff */
[----:B------:R-:W-:Y:S05]  /*3bd00*/  BRA `(.L_x_4275) ;  /* 0xfffffccc00c87947 */ /* 0x000fea000383ffff */
.L_x_3956:
[----:B------:R-:W0:Y:S01]  /*3bd10*/  LDC R61, c[0x0][0x3f4] ;  /* 0x0000fd00ff3d7b82 */ /* 0x000e220000000800 */
        /* <DEDUP_REMOVED lines=8> */
.L_x_4277:
[----:B------:R-:W-:Y:S05]  /*3bda0*/  BSYNC B1 ;  /* 0x0000000000017941 */ /* 0x000fea0003800000 */
.L_x_4276:
        /* <DEDUP_REMOVED lines=10> */
.L_x_4278:
        /* <DEDUP_REMOVED lines=8> */
.L_x_4279:
[----:B------:R-:W-:-:S05]  /*3bed0*/  @!P1 IADD3 R8, P2, R5, R7, RZ ;  /* 0x0000000705089210 */ /* 0x000fca0007f5e0ff */
[----:B------:R-:W-:Y:S02]  /*3bee0*/  @!P1 IMAD.X R9, R4, 0x1, R21, P2 ;  /* 0x0000000104099824 */ /* 0x000fe400010e0615 */
[----:B------:R-:W-:Y:S02]  /*3bef0*/  IMAD.MOV.U32 R13, RZ, RZ, R60 ;  /* 0x000000ffff0d7224 */ /* 0x000fe400078e003c */
[----:B------:R-:W-:-:S07]  /*3bf00*/  IMAD.MOV.U32 R6, RZ, RZ, R14 ;  /* 0x000000ffff067224 */ /* 0x000fce00078e000e */
[----:B------:R-:W-:Y:S05]  /*3bf10*/  WARPSYNC.COLLECTIVE R15, `(.L_x_4280) ;  /* 0x000000000f087348 */ /* 0x000fea0003c00000 */
[----:B------:R0:W1:Y:S02]  /*3bf20*/  SHFL.IDX P6, R14, R13, R12, R11 ;  /* 0x0000000c0d0e7389 */ /* 0x00006400000c000b */
[----:B01----:R-:W-:Y:S01]  /*3bf30*/  ENDCOLLECTIVE ;  /* 0x000000000000791b */ /* 0x003fe20003800000 */
.L_x_4280:
[----:B------:R-:W2:Y:S01]  /*3bf40*/  @!P1 LD.E.128 R8, desc[UR44][R8.64] ;  /* 0x0000002c08089980 */ /* 0x000ea2000c101d00 */
[----:B------:R-:W-:-:S05]  /*3bf50*/  @!P1 IADD3 R4, P2, R14, R7, RZ ;  /* 0x000000070e049210 */ /* 0x000fca0007f5e0ff */
[----:B------:R-:W-:-:S06]  /*3bf60*/  @!P1 IMAD.X R5, R6, 0x1, R21, P2 ;  /* 0x0000000106059824 */ /* 0x000fcc00010e0615 */
[----:B------:R-:W5:Y:S01]  /*3bf70*/  @!P1 LD.E.128 R4, desc[UR44][R4.64] ;  /* 0x0000002c04049980 */ /* 0x000f62000c101d00 */
[----:B------:R-:W-:Y:S02]  /*3bf80*/  CS2R R20, SRZ ;  /* 0x0000000000147805 */ /* 0x000fe4000001ff00 */
[----:B------:R-:W-:Y:S02]  /*3bf90*/  CS2R R52, SRZ ;  /* 0x0000000000347805 */ /* 0x000fe4000001ff00 */
[----:B------:R-:W-:Y:S02]  /*3bfa0*/  CS2R R58, SRZ ;  /* 0x00000000003a7805 */ /* 0x000fe4000001ff00 */
[----:B------:R-:W-:Y:S01]  /*3bfb0*/  CS2R R56, SRZ ;  /* 0x0000000000387805 */ /* 0x000fe2000001ff00 */
[----:B--2---:R-:W-:Y:S02]  /*3bfc0*/  @!P1 IMAD.MOV.U32 R20, RZ, RZ, R8 ;  /* 0x000000ffff149224 */ /* 0x004fe400078e0008 */
[----:B------:R-:W-:-:S02]  /*3bfd0*/  @!P1 IMAD.MOV.U32 R21, RZ, RZ, R9 ;  /* 0x000000ffff159224 */ /* 0x000fc400078e0009 */
[----:B------:R-:W-:Y:S02]  /*3bfe0*/  IMAD.MOV.U32 R12, RZ, RZ, R20 ;  /* 0x000000ffff0c7224 */ /* 0x000fe400078e0014 */
[----:B------:R-:W-:Y:S02]  /*3bff0*/  IMAD.MOV.U32 R13, RZ, RZ, R21 ;  /* 0x000000ffff0d7224 */ /* 0x000fe400078e0015 */
[----:B------:R-:W-:Y:S01]  /*3c000*/  @!P1 IMAD.MOV.U32 R53, RZ, RZ, R11 ;  /* 0x000000ffff359224 */ /* 0x000fe200078e000b */
[----:B------:R-:W-:Y:S01]  /*3c010*/  PRMT R75, R12, 0x7610, R75 ;  /* 0x000076100c4b7816 */ /* 0x000fe2000000004b */
[----:B------:R-:W-:Y:S01]  /*3c020*/  IMAD.MOV.U32 R12, RZ, RZ, 0x1 ;  /* 0x00000001ff0c7424 */ /* 0x000fe200078e00ff */
[----:B------:R-:W-:Y:S01]  /*3c030*/  PRMT R79, R13, 0x7610, R79 ;  /* 0x000076100d4f7816 */ /* 0x000fe2000000004f */
[----:B------:R-:W-:Y:S02]  /*3c040*/  IMAD.MOV.U32 R13, RZ, RZ, R24 ;  /* 0x000000ffff0d7224 */ /* 0x000fe400078e0018 */
[----:B------:R-:W-:-:S02]  /*3c050*/  IMAD.MOV.U32 R11, RZ, RZ, 0x1c1f ;  /* 0x00001c1fff0b7424 */ /* 0x000fc400078e00ff */
[----:B------:R-:W-:Y:S02]  /*3c060*/  @!P1 IMAD.MOV.U32 R52, RZ, RZ, R10 ;  /* 0x000000ffff349224 */ /* 0x000fe400078e000a */
[----:B------:R-:W-:-:S07]  /*3c070*/  IMAD.MOV.U32 R9, RZ, RZ, R53 ;  /* 0x000000ffff097224 */ /* 0x000fce00078e0035 */
[----:B-----5:R-:W-:Y:S05]  /*3c080*/  WARPSYNC.COLLECTIVE R15, `(.L_x_4281) ;  /* 0x000000000f087348 */ /* 0x020fea0003c00000 */
[----:B------:R0:W1:Y:S02]  /*3c090*/  SHFL.IDX P6, R14, R13, R12, R11 ;  /* 0x0000000c0d0e7389 */ /* 0x00006400000c000b */
[----:B01---5:R-:W-:Y:S01]  /*3c0a0*/  ENDCOLLECTIVE ;  /* 0x000000000000791b */ /* 0x023fe20003800000 */
.L_x_4281:
[----:B------:R-:W-:Y:S02]  /*3c0b0*/  IMAD.MOV.U32 R8, RZ, RZ, R52 ;  /* 0x000000ffff087224 */ /* 0x000fe400078e0034 */
[----:B------:R-:W-:Y:S02]  /*3c0c0*/  @!P1 IMAD.MOV.U32 R58, RZ, RZ, R4 ;  /* 0x000000ffff3a9224 */ /* 0x000fe400078e0004 */
[----:B------:R-:W-:Y:S01]  /*3c0d0*/  @!P1 IMAD.MOV.U32 R59, RZ, RZ, R5 ;  /* 0x000000ffff3b9224 */ /* 0x000fe200078e0005 */
[----:B------:R-:W-:Y:S01]  /*3c0e0*/  PRMT R28, R8, 0x7610, R28 ;  /* 0x00007610081c7816 */ /* 0x000fe2000000001c */
[----:B------:R-:W-:Y:S02]  /*3c0f0*/  @!P1 IMAD.MOV.U32 R56, RZ, RZ, R6 ;  /* 0x000000ffff389224 */ /* 0x000fe400078e0006 */
[----:B------:R-:W-:Y:S02]  /*3c100*/  @!P1 IMAD.MOV.U32 R57, RZ, RZ, R7 ;  /* 0x000000ffff399224 */ /* 0x000fe400078e0007 */
[----:B------:R-:W-:-:S02]  /*3c110*/  IMAD.MOV.U32 R6, RZ, RZ, R58 ;  /* 0x000000ffff067224 */ /* 0x000fc400078e003a */
[----:B------:R-:W-:Y:S02]  /*3c120*/  IMAD.MOV.U32 R7, RZ, RZ, R59 ;  /* 0x000000ffff077224 */ /* 0x000fe400078e003b */
[----:B------:R-:W-:Y:S01]  /*3c130*/  IMAD.MOV.U32 R13, RZ, RZ, R44 ;  /* 0x000000ffff0d7224 */ /* 0x000fe200078e002c */
[----:B------:R-:W-:Y:S01]  /*3c140*/  PRMT R65, R65, 0x5410, R6 ;  /* 0x0000541041417816 */ /* 0x000fe20000000006 */
[----:B------:R-:W-:Y:S01]  /*3c150*/  IMAD.MOV.U32 R4, RZ, RZ, R56 ;  /* 0x000000ffff047224 */ /* 0x000fe200078e0038 */
[----:B------:R-:W-:Y:S01]  /*3c160*/  PRMT R66, R66, 0x5410, R7 ;  /* 0x0000541042427816 */ /* 0x000fe20000000007 */
[----:B------:R-:W-:Y:S01]  /*3c170*/  IMAD.MOV.U32 R5, RZ, RZ, R57 ;  /* 0x000000ffff057224 */ /* 0x000fe200078e0039 */
[----:B------:R-:W-:Y:S02]  /*3c180*/  PRMT R44, R9, 0x7610, R44 ;  /* 0x00007610092c7816 */ /* 0x000fe4000000002c */
[----:B------:R-:W-:Y:S02]  /*3c190*/  CS2R R6, SRZ ;  /* 0x0000000000067805 */ /* 0x000fe4000001ff00 */
[----:B------:R-:W-:Y:S01]  /*3c1a0*/  PRMT R70, R4, 0x7610, R70 ;  /* 0x0000761004467816 */ /* 0x000fe20000000046 */
[----:B------:R-:W-:-:S07]  /*3c1b0*/  IMAD.MOV.U32 R24, RZ, RZ, R14 ;  /* 0x000000ffff187224 */ /* 0x000fce00078e000e */
[----:B------:R-:W-:Y:S05]  /*3c1c0*/  WARPSYNC.COLLECTIVE R15, `(.L_x_4282) ;  /* 0x000000000f087348 */ /* 0x000fea0003c00000 */
[----:B------:R0:W1:Y:S02]  /*3c1d0*/  SHFL.IDX P6, R14, R13, R12, R11 ;  /* 0x0000000c0d0e7389 */ /* 0x00006400000c000b */
[----:B01----:R-:W-:Y:S01]  /*3c1e0*/  ENDCOLLECTIVE ;  /* 0x000000000000791b */ /* 0x003fe20003800000 */
.L_x_4282:
[----:B------:R-:W-:Y:S02]  /*3c1f0*/  IMAD.MOV.U32 R13, RZ, RZ, R26 ;  /* 0x000000ffff0d7224 */ /* 0x000fe400078e001a */
[----:B------:R-:W-:-:S07]  /*3c200*/  IMAD.MOV.U32 R25, RZ, RZ, R14 ;  /* 0x000000ffff197224 */ /* 0x000fce00078e000e */
[----:B------:R-:W-:Y:S05]  /*3c210*/  WARPSYNC.COLLECTIVE R15, `(.L_x_4283) ;  /* 0x000000000f087348 */ /* 0x000fea0003c00000 */
[----:B------:R0:W1:Y:S02]  /*3c220*/  SHFL.IDX P6, R14, R13, R12, R11 ;  /* 0x0000000c0d0e7389 */ /* 0x00006400000c000b */
[----:B01----:R-:W-:Y:S01]  /*3c230*/  ENDCOLLECTIVE ;  /* 0x000000000000791b */ /* 0x003fe20003800000 */
.L_x_4283:
[----:B------:R-:W-:Y:S01]  /*3c240*/  IMAD.MOV.U32 R13, RZ, RZ, R60 ;  /* 0x000000ffff0d7224 */ /* 0x000fe200078e003c */
[----:B------:R-:W-:Y:S01]  /*3c250*/  PRMT R60, R60, 0x5410, R5 ;  /* 0x000054103c3c7816 */ /* 0x000fe20000000005 */
[----:B------:R-:W-:-:S07]  /*3c260*/  IMAD.MOV.U32 R26, RZ, RZ, R14 ;  /* 0x000000ffff1a7224 */ /* 0x000fce00078e000e */
[----:B------:R-:W-:Y:S05]  /*3c270*/  WARPSYNC.COLLECTIVE R15, `(.L_x_4284) ;  /* 0x000000000f087348 */ /* 0x000fea0003c00000 */
[----:B------:R0:W1:Y:S02]  /*3c280*/  SHFL.IDX P6, R14, R13, R12, R11 ;  /* 0x0000000c0d0e7389 */ /* 0x00006400000c000b */
[----:B01----:R-:W-:Y:S01]  /*3c290*/  ENDCOLLECTIVE ;  /* 0x000000000000791b */ /* 0x003fe20003800000 */
.L_x_4284:
[----:B------:R-:W-:Y:S05]  /*3c2a0*/  BRA `(.L_x_4285) ;  /* 0xfffffcdc004c7947 */ /* 0x000fea000383ffff */
.L_x_3960:
[----:B0-----:R0:W1:Y:S02]  /*3c2b0*/  SYNCS.PHASECHK.TRANS64.TRYWAIT P1, [R2+URZ+0x32400], R13 ;  /* 0x0324000d020075a7 */ /* 0x001064000802017f */
[----:B-1----:R-:W-:Y:S05]  /*3c2c0*/  @!P1 NANOSLEEP.SYNCS 0x989680 ;  /* 0x009896800000995d */ /* 0x002fea0003900000 */
[----:B------:R-:W1:Y:S02]  /*3c2d0*/  @!P1 SYNCS.PHASECHK.TRANS64 P1, [R2+URZ+0x32400], R13 ;  /* 0x0324000d020095a7 */ /* 0x000e64000802007f */
[----:B-1----:R-:W-:Y:S05]  /*3c2e0*/  @!P1 BRA `(.L_x_3960) ;  /* 0xfffffffc00f09947 */ /* 0x002fea000383ffff */
[----:B------:R-:W-:Y:S05]  /*3c2f0*/  BRA `(.L_x_4286) ;  /* 0xfffffcdc00a87947 */ /* 0x000fea000383ffff */
.L_x_3974:
[----:B0-----:R0:W1:Y:S02]  /*3c300*/  SYNCS.PHASECHK.TRANS64.TRYWAIT P0, [R2+URZ], R7 ;  /* 0x00000007020075a7 */ /* 0x001064000800017f */
[----:B-1----:R-:W-:Y:S05]  /*3c310*/  @!P0 NANOSLEEP.SYNCS 0x989680 ;  /* 0x009896800000895d */ /* 0x002fea0003900000 */
[----:B------:R-:W1:Y:S02]  /*3c320*/  @!P0 SYNCS.PHASECHK.TRANS64 P0, [R2+URZ], R7 ;  /* 0x00000007020085a7 */ /* 0x000e64000800007f */
[----:B-1----:R-:W-:Y:S05]  /*3c330*/  @!P0 BRA `(.L_x_3974) ;  /* 0xfffffffc00f08947 */ /* 0x002fea000383ffff */
[----:B------:R-:W-:Y:S05]  /*3c340*/  BRA `(.L_x_3973) ;  /* 0xfffffcf400b87947 */ /* 0x000fea000383ffff */
.L_x_3981:
[----:B0-----:R0:W1:Y:S02]  /*3c350*/  SYNCS.PHASECHK.TRANS64.TRYWAIT P0, [R6+URZ], R7 ;  /* 0x00000007060075a7 */ /* 0x001064000800017f */
[----:B-1----:R-:W-:Y:S05]  /*3c360*/  @!P0 NANOSLEEP.SYNCS 0x989680 ;  /* 0x009896800000895d */ /* 0x002fea0003900000 */
[----:B------:R-:W1:Y:S02]  /*3c370*/  @!P0 SYNCS.PHASECHK.TRANS64 P0, [R6+URZ], R7 ;  /* 0x00000007060085a7 */ /* 0x000e64000800007f */
[----:B-1----:R-:W-:Y:S05]  /*3c380*/  @!P0 BRA `(.L_x_3981) ;  /* 0xfffffffc00f08947 */ /* 0x002fea000383ffff */
[----:B------:R-:W-:Y:S05]  /*3c390*/  BRA `(.L_x_3980) ;  /* 0xfffffcf800dc7947 */ /* 0x000fea000383ffff */
.L_x_4008:
[----:B-1----:R1:W2:Y:S02]  /*3c3a0*/  SYNCS.PHASECHK.TRANS64.TRYWAIT P0, [R10+URZ], R11 ;  /* 0x0000000b0a0075a7 */ /* 0x0022a4000800017f */
[----:B--2---:R-:W-:Y:S05]  /*3c3b0*/  @!P0 NANOSLEEP.SYNCS 0x989680 ;  /* 0x009896800000895d */ /* 0x004fea0003900000 */
[----:B------:R-:W2:Y:S02]  /*3c3c0*/  @!P0 SYNCS.PHASECHK.TRANS64 P0, [R10+URZ], R11 ;  /* 0x0000000b0a0085a7 */ /* 0x000ea4000800007f */
[----:B--2---:R-:W-:Y:S05]  /*3c3d0*/  @!P0 BRA `(.L_x_4008) ;  /* 0xfffffffc00f08947 */ /* 0x004fea000383ffff */
[----:B------:R-:W-:Y:S05]  /*3c3e0*/  BRA `(.L_x_4007) ;  /* 0xfffffda800d47947 */ /* 0x000fea000383ffff */
.L_x_4015:
[----:B0-----:R0:W1:Y:S02]  /*3c3f0*/  SYNCS.PHASECHK.TRANS64.TRYWAIT P0, [R8+URZ], R9 ;  /* 0x00000009080075a7 */ /* 0x001064000800017f */
[----:B-1----:R-:W-:Y:S05]  /*3c400*/  @!P0 NANOSLEEP.SYNCS 0x989680 ;  /* 0x009896800000895d */ /* 0x002fea0003900000 */
[----:B------:R-:W1:Y:S02]  /*3c410*/  @!P0 SYNCS.PHASECHK.TRANS64 P0, [R8+URZ], R9 ;  /* 0x00000009080085a7 */ /* 0x000e64000800007f */
[----:B-1----:R-:W-:Y:S05]  /*3c420*/  @!P0 BRA `(.L_x_4015) ;  /* 0xfffffffc00f08947 */ /* 0x002fea000383ffff */
[----:B------:R-:W-:Y:S05]  /*3c430*/  BRA `(.L_x_4014) ;  /* 0xfffffdb0000c7947 */ /* 0x000fea000383ffff */
.L_x_4028:
[----:B-1----:R1:W2:Y:S02]  /*3c440*/  SYNCS.PHASECHK.TRANS64.TRYWAIT P0, [R8+URZ], R9 ;  /* 0x00000009080075a7 */ /* 0x0022a4000800017f */
[----:B--2---:R-:W-:Y:S05]  /*3c450*/  @!P0 NANOSLEEP.SYNCS 0x989680 ;  /* 0x009896800000895d */ /* 0x004fea0003900000 */
[----:B------:R-:W2:Y:S02]  /*3c460*/  @!P0 SYNCS.PHASECHK.TRANS64 P0, [R8+URZ], R9 ;  /* 0x00000009080085a7 */ /* 0x000ea4000800007f */
[----:B--2---:R-:W-:Y:S05]  /*3c470*/  @!P0 BRA `(.L_x_4028) ;  /* 0xfffffffc00f08947 */ /* 0x004fea000383ffff */
[----:B------:R-:W-:Y:S05]  /*3c480*/  BRA `(.L_x_4027) ;  /* 0xfffffe4800c07947 */ /* 0x000fea000383ffff */
.L_x_4035:
[----:B-1----:R1:W2:Y:S02]  /*3c490*/  SYNCS.PHASECHK.TRANS64.TRYWAIT P0, [R8+URZ], R9 ;  /* 0x00000009080075a7 */ /* 0x0022a4000800017f */
[----:B--2---:R-:W-:Y:S05]  /*3c4a0*/  @!P0 NANOSLEEP.SYNCS 0x989680 ;  /* 0x009896800000895d */ /* 0x004fea0003900000 */
[----:B------:R-:W2:Y:S02]  /*3c4b0*/  @!P0 SYNCS.PHASECHK.TRANS64 P0, [R8+URZ], R9 ;  /* 0x00000009080085a7 */ /* 0x000ea4000800007f */
[----:B--2---:R-:W-:Y:S05]  /*3c4c0*/  @!P0 BRA `(.L_x_4035) ;  /* 0xfffffffc00f08947 */ /* 0x004fea000383ffff */
[----:B------:R-:W-:Y:S05]  /*3c4d0*/  BRA `(.L_x_4034) ;  /* 0xfffffe4c00f87947 */ /* 0x000fea000383ffff */
.L_x_4055:
[----:B------:R-:W-:Y:S02]  /*3c4e0*/  IMAD.MOV.U32 R13, RZ, RZ, R19 ;  /* 0x000000ffff0d7224 */ /* 0x000fe400078e0013 */
[----:B------:R-:W-:Y:S02]  /*3c4f0*/  IMAD.MOV.U32 R12, RZ, RZ, RZ ;  /* 0x000000ffff0c7224 */ /* 0x000fe400078e00ff */
[----:B------:R-:W-:Y:S02]  /*3c500*/  IMAD.MOV.U32 R11, RZ, RZ, 0x181f ;  /* 0x0000181fff0b7424 */ /* 0x000fe400078e00ff */
[----:B------:R-:W-:-:S07]  /*3c510*/  IMAD.MOV.U32 R15, RZ, RZ, -0x1 ;  /* 0xffffffffff0f7424 */ /* 0x000fce00078e00ff */
[----:B-----5:R-:W-:Y:S05]  /*3c520*/  WARPSYNC.COLLECTIVE R15, `(.L_x_4287) ;  /* 0x000000000f087348 */ /* 0x020fea0003c00000 */
[----:B------:R0:W1:Y:S02]  /*3c530*/  SHFL.IDX P6, R14, R13, R12, R11 ;  /* 0x0000000c0d0e7389 */ /* 0x00006400000c000b */
[----:B01---5:R-:W-:Y:S01]  /*3c540*/  ENDCOLLECTIVE ;  /* 0x000000000000791b */ /* 0x023fe20003800000 */
.L_x_4287:
[----:B------:R-:W-:Y:S02]  /*3c550*/  IMAD.MOV.U32 R13, RZ, RZ, R18 ;  /* 0x000000ffff0d7224 */ /* 0x000fe400078e0012 */
[----:B------:R-:W-:-:S07]  /*3c560*/  IMAD.MOV.U32 R3, RZ, RZ, R14 ;  /* 0x000000ffff037224 */ /* 0x000fce00078e000e */
[----:B------:R-:W-:Y:S05]  /*3c570*/  WARPSYNC.COLLECTIVE R15, `(.L_x_4288) ;  /* 0x000000000f087348 */ /* 0x000fea0003c00000 */
[----:B------:R0:W1:Y:S02]  /*3c580*/  SHFL.IDX P6, R14, R13, R12, R11 ;  /* 0x0000000c0d0e7389 */ /* 0x00006400000c000b */
[----:B01----:R-:W-:Y:S01]  /*3c590*/  ENDCOLLECTIVE ;  /* 0x000000000000791b */ /* 0x003fe20003800000 */
.L_x_4288:
[----:B------:R-:W-:Y:S05]  /*3c5a0*/  BRA `(.L_x_4289) ;  /* 0xffffff2800b47947 */ /* 0x000fea000383ffff */
.L_x_4058:
        /* <DEDUP_REMOVED lines=8> */
.L_x_4291:
[----:B------:R-:W-:Y:S05]  /*3c630*/  BSYNC B1 ;  /* 0x0000000000017941 */ /* 0x000fea0003800000 */
.L_x_4290:
        /* <DEDUP_REMOVED lines=8> */
.L_x_4292:
[----:B------:R-:W-:Y:S05]  /*3c6c0*/  BRA `(.L_x_4293) ;  /* 0xffffff2800d47947 */ /* 0x000fea000383ffff */
.L_x_4061:
        /* <DEDUP_REMOVED lines=8> */
.L_x_4295:
[----:B------:R-:W-:Y:S05]  /*3c750*/  BSYNC B1 ;  /* 0x0000000000017941 */ /* 0x000fea0003800000 */
.L_x_4294:
        /* <DEDUP_REMOVED lines=8> */
.L_x_4296:
[----:B------:R-:W-:Y:S05]  /*3c7e0*/  BRA `(.L_x_4297) ;  /* 0xffffff2800f47947 */ /* 0x000fea000383ffff */
.L_x_4064:
        /* <DEDUP_REMOVED lines=8> */
.L_x_4299:
[----:B------:R-:W-:Y:S05]  /*3c870*/  BSYNC B1 ;  /* 0x0000000000017941 */ /* 0x000fea0003800000 */
.L_x_4298:
        /* <DEDUP_REMOVED lines=8> */
.L_x_4300:
[----:B------:R-:W-:Y:S05]  /*3c900*/  BRA `(.L_x_4301) ;  /* 0xffffff2c00147947 */ /* 0x000fea000383ffff */
.L_x_4066:
[----:B------:R-:W-:Y:S02]  /*3c910*/  IMAD.MOV.U32 R13, RZ, RZ, R4 ;  /* 0x000000ffff0d7224 */ /* 0x000fe400078e0004 */
[----:B------:R-:W-:Y:S02]  /*3c920*/  IMAD.MOV.U32 R12, RZ, RZ, RZ ;  /* 0x000000ffff0c7224 */ /* 0x000fe400078e00ff */
[----:B------:R-:W-:Y:S02]  /*3c930*/  IMAD.MOV.U32 R11, RZ, RZ, 0x1c1f ;  /* 0x00001c1fff0b7424 */ /* 0x000fe400078e00ff */
[----:B------:R-:W-:-:S07]  /*3c940*/  IMAD.MOV.U32 R15, RZ, RZ, -0x1 ;  /* 0xffffffffff0f7424 */ /* 0x000fce00078e00ff */
[----:B0-----:R-:W-:Y:S05]  /*3c950*/  WARPSYNC.COLLECTIVE R15, `(.L_x_4302) ;  /* 0x000000000f087348 */ /* 0x001fea0003c00000 */
[----:B------:R1:W2:Y:S02]  /*3c960*/  SHFL.IDX P6, R14, R13, R12, R11 ;  /* 0x0000000c0d0e7389 */ /* 0x0002a400000c000b */
[----:B012---:R-:W-:Y:S01]  /*3c970*/  ENDCOLLECTIVE ;  /* 0x000000000000791b */ /* 0x007fe20003800000 */
.L_x_4302:
[----:B------:R-:W-:Y:S02]  /*3c980*/  IMAD.MOV.U32 R13, RZ, RZ, R3 ;  /* 0x000000ffff0d7224 */ /* 0x000fe400078e0003 */
[----:B------:R-:W-:-:S07]  /*3c990*/  IMAD.MOV.U32 R5, RZ, RZ, R14 ;  /* 0x000000ffff057224 */ /* 0x000fce00078e000e */
[----:B------:R-:W-:Y:S05]  /*3c9a0*/  WARPSYNC.COLLECTIVE R15, `(.L_x_4303) ;  /* 0x000000000f087348 */ /* 0x000fea0003c00000 */
[----:B------:R0:W1:Y:S02]  /*3c9b0*/  SHFL.IDX P6, R14, R13, R12, R11 ;  /* 0x0000000c0d0e7389 */ /* 0x00006400000c000b */
[----:B01----:R-:W-:Y:S01]  /*3c9c0*/  ENDCOLLECTIVE ;  /* 0x000000000000791b */ /* 0x003fe20003800000 */
.L_x_4303:
[----:B------:R-:W-:Y:S01]  /*3c9d0*/  IMAD.MOV.U32 R6, RZ, RZ, R14 ;  /* 0x000000ffff067224 */ /* 0x000fe200078e000e */
[----:B------:R-:W-:Y:S06]  /*3c9e0*/  BRA `(.L_x_4304) ;  /* 0xffffff3000187947 */ /* 0x000fec000383ffff */
.L_x_4069:
[----:B------:R-:W-:Y:S01]  /*3c9f0*/  BSSY B1, `(.L_x_4305) ;  /* 0x0000008000017945 */ /* 0x000fe20003800000 */
[----:B------:R-:W-:Y:S02]  /*3ca00*/  IMAD.MOV.U32 R13, RZ, RZ, R4 ;  /* 0x000000ffff0d7224 */ /* 0x000fe400078e0004 */
[----:B------:R-:W-:Y:S02]  /*3ca10*/  IMAD.MOV.U32 R12, RZ, RZ, 0x1 ;  /* 0x00000001ff0c7424 */ /* 0x000fe400078e00ff */
[----:B----4-:R-:W-:Y:S02]  /*3ca20*/  IMAD.MOV.U32 R11, RZ, RZ, 0x1c1f ;  /* 0x00001c1fff0b7424 */ /* 0x010fe400078e00ff */
[----:B------:R-:W-:-:S07]  /*3ca30*/  IMAD.MOV.U32 R15, RZ, RZ, -0x1 ;  /* 0xffffffffff0f7424 */ /* 0x000fce00078e00ff */
[----:B0123--:R-:W-:Y:S05]  /*3ca40*/  WARPSYNC.COLLECTIVE R15, `(.L_x_4306) ;  /* 0x000000000f087348 */ /* 0x00ffea0003c00000 */
[----:B------:R4:W0:Y:S02]  /*3ca50*/  SHFL.IDX P6, R14, R13, R12, R11 ;  /* 0x0000000c0d0e7389 */ /* 0x00082400000c000b */
[----:B01234-:R-:W-:Y:S01]  /*3ca60*/  ENDCOLLECTIVE ;  /* 0x000000000000791b */ /* 0x01ffe20003800000 */
.L_x_4306:
[----:B------:R-:W-:Y:S05]  /*3ca70*/  BSYNC B1 ;  /* 0x0000000000017941 */ /* 0x000fea0003800000 */
.L_x_4305:
        /* <DEDUP_REMOVED lines=8> */
.L_x_4307:
[----:B------:R-:W-:Y:S05]  /*3cb00*/  BRA `(.L_x_4308) ;  /* 0xffffff3c00307947 */ /* 0x000fea000383ffff */
.L_x_4075:
[----:B------:R-:W-:Y:S02]  /*3cb10*/  IMAD.MOV.U32 R13, RZ, RZ, R4 ;  /* 0x000000ffff0d7224 */ /* 0x000fe400078e0004 */
[----:B------:R-:W-:Y:S02]  /*3cb20*/  IMAD.MOV.U32 R12, RZ, RZ, RZ ;  /* 0x000000ffff0c7224 */ /* 0x000fe400078e00ff */
[----:B------:R-:W-:Y:S02]  /*3cb30*/  IMAD.MOV.U32 R11, RZ, RZ, 0x181f ;  /* 0x0000181fff0b7424 */ /* 0x000fe400078e00ff */
[----:B------:R-:W-:-:S07]  /*3cb40*/  IMAD.MOV.U32 R15, RZ, RZ, -0x1 ;  /* 0xffffffffff0f7424 */ /* 0x000fce00078e00ff */
[----:B01----:R-:W-:Y:S05]  /*3cb50*/  WARPSYNC.COLLECTIVE R15, `(.L_x_4309) ;  /* 0x000000000f087348 */ /* 0x003fea0003c00000 */
[----:B------:R2:W3:Y:S02]  /*3cb60*/  SHFL.IDX P6, R14, R13, R12, R11 ;  /* 0x0000000c0d0e7389 */ /* 0x0004e400000c000b */
[----:B0123--:R-:W-:Y:S01]  /*3cb70*/  ENDCOLLECTIVE ;  /* 0x000000000000791b */ /* 0x00ffe20003800000 */
.L_x_4309:
[----:B------:R-:W-:Y:S02]  /*3cb80*/  IMAD.MOV.U32 R13, RZ, RZ, R0 ;  /* 0x000000ffff0d7224 */ /* 0x000fe400078e0000 */
[----:B------:R-:W-:-:S07]  /*3cb90*/  IMAD.MOV.U32 R3, RZ, RZ, R14 ;  /* 0x000000ffff037224 */ /* 0x000fce00078e000e */
[----:B------:R-:W-:Y:S05]  /*3cba0*/  WARPSYNC.COLLECTIVE R15, `(.L_x_4310) ;  /* 0x000000000f087348 */ /* 0x000fea0003c00000 */
[----:B------:R0:W1:Y:S02]  /*3cbb0*/  SHFL.IDX P6, R14, R13, R12, R11 ;  /* 0x0000000c0d0e7389 */ /* 0x00006400000c000b */
[----:B01----:R-:W-:Y:S01]  /*3cbc0*/  ENDCOLLECTIVE ;  /* 0x000000000000791b */ /* 0x003fe20003800000 */
.L_x_4310:
[----:B------:R-:W-:Y:S05]  /*3cbd0*/  BRA `(.L_x_4311) ;  /* 0xffffff5000cc7947 */ /* 0x000fea000383ffff */
.L_x_4078:
[----:B------:R-:W-:Y:S01]  /*3cbe0*/  BSSY B1, `(.L_x_4312) ;  /* 0x0000008000017945 */ /* 0x000fe20003800000 */
[----:B------:R-:W-:Y:S02]  /*3cbf0*/  IMAD.MOV.U32 R13, RZ, RZ, R4 ;  /* 0x000000ffff0d7224 */ /* 0x000fe400078e0004 */
[----:B------:R-:W-:Y:S02]  /*3cc00*/  IMAD.MOV.U32 R12, RZ, RZ, 0x1 ;  /* 0x00000001ff0c7424 */ /* 0x000fe400078e00ff */
[----:B---3--:R-:W-:Y:S02]  /*3cc10*/  IMAD.MOV.U32 R11, RZ, RZ, 0x181f ;  /* 0x0000181fff0b7424 */ /* 0x008fe400078e00ff */
[----:B------:R-:W-:-:S07]  /*3cc20*/  IMAD.MOV.U32 R15, RZ, RZ, -0x1 ;  /* 0xffffffffff0f7424 */ /* 0x000fce00078e00ff */
[----:B012-4-:R-:W-:Y:S05]  /*3cc30*/  WARPSYNC.COLLECTIVE R15, `(.L_x_4313) ;  /* 0x000000000f087348 */ /* 0x017fea0003c00000 */
[----:B----4-:R3:W4:Y:S02]  /*3cc40*/  SHFL.IDX P6, R14, R13, R12, R11 ;  /* 0x0000000c0d0e7389 */ /* 0x01072400000c000b */
[----:B01234-:R-:W-:Y:S01]  /*3cc50*/  ENDCOLLECTIVE ;  /* 0x000000000000791b */ /* 0x01ffe20003800000 */
.L_x_4313:
[----:B------:R-:W-:Y:S05]  /*3cc60*/  BSYNC B1 ;  /* 0x0000000000017941 */ /* 0x000fea0003800000 */
.L_x_4312:
        /* <DEDUP_REMOVED lines=8> */
.L_x_4314:
[----:B------:R-:W-:Y:S05]  /*3ccf0*/  BRA `(.L_x_4315) ;  /* 0xffffff5000f07947 */ /* 0x000fea000383ffff */
.L_x_4081:
[----:B------:R-:W-:Y:S01]  /*3cd00*/  BSSY B1, `(.L_x_4316) ;  /* 0x0000008000017945 */ /* 0x000fe20003800000 */
[----:B------:R-:W-:Y:S02]  /*3cd10*/  IMAD.MOV.U32 R13, RZ, RZ, R4 ;  /* 0x000000ffff0d7224 */ /* 0x000fe400078e0004 */
[----:B------:R-:W-:Y:S02]  /*3cd20*/  IMAD.MOV.U32 R12, RZ, RZ, 0x2 ;  /* 0x00000002ff0c7424 */ /* 0x000fe400078e00ff */
[----:B0-----:R-:W-:Y:S02]  /*3cd30*/  IMAD.MOV.U32 R11, RZ, RZ, 0x181f ;  /* 0x0000181fff0b7424 */ /* 0x001fe400078e00ff */
[----:B------:R-:W-:-:S07]  /*3cd40*/  IMAD.MOV.U32 R15, RZ, RZ, -0x1 ;  /* 0xffffffffff0f7424 */ /* 0x000fce00078e00ff */
[----:B-1234-:R-:W-:Y:S05]  /*3cd50*/  WARPSYNC.COLLECTIVE R15, `(.L_x_4317) ;  /* 0x000000000f087348 */ /* 0x01efea0003c00000 */
[----:B----4-:R0:W4:Y:S02]  /*3cd60*/  SHFL.IDX P6, R14, R13, R12, R11 ;  /* 0x0000000c0d0e7389 */ /* 0x01012400000c000b */
[----:B01234-:R-:W-:Y:S01]  /*3cd70*/  ENDCOLLECTIVE ;  /* 0x000000000000791b */ /* 0x01ffe20003800000 */
.L_x_4317:
[----:B------:R-:W-:Y:S05]  /*3cd80*/  BSYNC B1 ;  /* 0x0000000000017941 */ /* 0x000fea0003800000 */
.L_x_4316:
        /* <DEDUP_REMOVED lines=8> */
.L_x_4318:
[----:B------:R-:W-:Y:S05]  /*3ce10*/  BRA `(.L_x_4319) ;  /* 0xffffff5400107947 */ /* 0x000fea000383ffff */
.L_x_4084:
        /* <DEDUP_REMOVED lines=8> */
.L_x_4321:
[----:B------:R-:W-:Y:S05]  /*3cea0*/  BSYNC B1 ;  /* 0x0000000000017941 */ /* 0x000fea0003800000 */
.L_x_4320:
        /* <DEDUP_REMOVED lines=8> */
.L_x_4322:
[----:B------:R-:W-:Y:S05]  /*3cf30*/  BRA `(.L_x_4323) ;  /* 0xffffff5400307947 */ /* 0x000fea000383ffff */
.L_x_4111:
        /* <DEDUP_REMOVED lines=11> */
.L_x_4325:
[----:B------:R-:W-:Y:S05]  /*3cff0*/  BSYNC B1 ;  /* 0x0000000000017941 */ /* 0x000fea0003800000 */
.L_x_4324:
[----:B------:R-:W-:Y:S05]  /*3d000*/  BRA `(.L_x_4326) ;  /* 0xffffff7000f87947 */ /* 0x000fea000383ffff */
.L_x_4113:
[----:B------:R-:W-:Y:S01]  /*3d010*/  BSSY B1, `(.L_x_4327) ;  /* 0x0000006000017945 */ /* 0x000fe20003800000 */
[----:B------:R-:W-:-:S07]  /*3d020*/  IMAD.MOV.U32 R15, RZ, RZ, -0x1 ;  /* 0xffffffffff0f7424 */ /* 0x000fce00078e00ff */
[----:B0-----:R-:W-:Y:S05]  /*3d030*/  WARPSYNC.COLLECTIVE R15, `(.L_x_4328) ;  /* 0x000000000f0c7348 */ /* 0x001fea0003c00000 */
[----:B------:R-:W-:Y:S02]  /*3d040*/  ELECT P6, UR62, PT ;  /* 0x00000000003e782f */ /* 0x000fe400038c0000 */
[----:B------:R-:W-:Y:S01]  /*3d050*/  MOV R14, UR62 ;  /* 0x0000003e000e7c02 */ /* 0x000fe20008000f00 */
[----:B0-----:R-:W-:Y:S10]  /*3d060*/  ENDCOLLECTIVE ;  /* 0x000000000000791b */ /* 0x001ff40003800000 */
.L_x_4328:
[----:B------:R-:W-:Y:S05]  /*3d070*/  BSYNC B1 ;  /* 0x0000000000017941 */ /* 0x000fea0003800000 */
.L_x_4327:
[----:B------:R-:W-:Y:S05]  /*3d080*/  BRA `(.L_x_4112) ;  /* 0xffffff7000f07947 */ /* 0x000fea000383ffff */
.L_x_4115:
[----:B0-----:R0:W1:Y:S02]  /*3d090*/  SYNCS.PHASECHK.TRANS64.TRYWAIT P0, [R23+URZ+0x32420], R12 ;  /* 0x0324200c170075a7 */ /* 0x001064000800017f */
[----:B-1----:R-:W-:Y:S05]  /*3d0a0*/  @!P0 NANOSLEEP.SYNCS 0x989680 ;  /* 0x009896800000895d */ /* 0x002fea0003900000 */
[----:B------:R-:W1:Y:S02]  /*3d0b0*/  @!P0 SYNCS.PHASECHK.TRANS64 P0, [R23+URZ+0x32420], R12 ;  /* 0x0324200c170085a7 */ /* 0x000e64000800007f */
[----:B-1----:R-:W-:Y:S05]  /*3d0c0*/  @!P0 BRA `(.L_x_4115) ;  /* 0xfffffffc00f08947 */ /* 0x002fea000383ffff */
[----:B------:R-:W-:Y:S05]  /*3d0d0*/  BRA `(.L_x_4329) ;  /* 0xffffff7400007947 */ /* 0x000fea000383ffff */
.L_x_4119:
[----:B-1----:R1:W2:Y:S02]  /*3d0e0*/  SYNCS.PHASECHK.TRANS64.TRYWAIT P0, [R3+URZ+0x324a0], R7 ;  /* 0x0324a007030075a7 */ /* 0x0022a4000800017f */
[----:B--2---:R-:W-:Y:S05]  /*3d0f0*/  @!P0 NANOSLEEP.SYNCS 0x989680 ;  /* 0x009896800000895d */ /* 0x004fea0003900000 */
[----:B------:R-:W2:Y:S02]  /*3d100*/  @!P0 SYNCS.PHASECHK.TRANS64 P0, [R3+URZ+0x324a0], R7 ;  /* 0x0324a007030085a7 */ /* 0x000ea4000800007f */
[----:B--2---:R-:W-:Y:S05]  /*3d110*/  @!P0 BRA `(.L_x_4119) ;  /* 0xfffffffc00f08947 */ /* 0x004fea000383ffff */
[----:B------:R-:W-:Y:S05]  /*3d120*/  BRA `(.L_x_4330) ;  /* 0xffffff7400187947 */ /* 0x000fea000383ffff */
.L_x_4124:
[----:B0-----:R0:W2:Y:S02]  /*3d130*/  SYNCS.PHASECHK.TRANS64.TRYWAIT P0, [R3+URZ+0x324c0], R7 ;  /* 0x0324c007030075a7 */ /* 0x0010a4000800017f */
[----:B--2---:R-:W-:Y:S05]  /*3d140*/  @!P0 NANOSLEEP.SYNCS 0x989680 ;  /* 0x009896800000895d */ /* 0x004fea0003900000 */
[----:B------:R-:W2:Y:S02]  /*3d150*/  @!P0 SYNCS.PHASECHK.TRANS64 P0, [R3+URZ+0x324c0], R7 ;  /* 0x0324c007030085a7 */ /* 0x000ea4000800007f */
[----:B--2---:R-:W-:Y:S05]  /*3d160*/  @!P0 BRA `(.L_x_4124) ;  /* 0xfffffffc00f08947 */ /* 0x004fea000383ffff */
[----:B------:R-:W-:Y:S05]  /*3d170*/  BRA `(.L_x_4331) ;  /* 0xffffff7400947947 */ /* 0x000fea000383ffff */
.L_x_4134:
[----:B-1----:R1:W2:Y:S02]  /*3d180*/  SYNCS.PHASECHK.TRANS64.TRYWAIT P1, [R9+URZ+0x324a0], R2 ;  /* 0x0324a002090075a7 */ /* 0x0022a4000802017f */
[----:B--2---:R-:W-:Y:S05]  /*3d190*/  @!P1 NANOSLEEP.SYNCS 0x989680 ;  /* 0x009896800000995d */ /* 0x004fea0003900000 */
[----:B------:R-:W2:Y:S02]  /*3d1a0*/  @!P1 SYNCS.PHASECHK.TRANS64 P1, [R9+URZ+0x324a0], R2 ;  /* 0x0324a002090095a7 */ /* 0x000ea4000802007f */
[----:B--2---:R-:W-:Y:S05]  /*3d1b0*/  @!P1 BRA `(.L_x_4134) ;  /* 0xfffffffc00f09947 */ /* 0x004fea000383ffff */
[----:B------:R-:W-:Y:S05]  /*3d1c0*/  BRA `(.L_x_4332) ;  /* 0xffffff7c00087947 */ /* 0x000fea000383ffff */
.L_x_4139:
[----:B0-----:R0:W2:Y:S02]  /*3d1d0*/  SYNCS.PHASECHK.TRANS64.TRYWAIT P1, [R9+URZ+0x324c0], R2 ;  /* 0x0324c002090075a7 */ /* 0x0010a4000802017f */
[----:B--2---:R-:W-:Y:S05]  /*3d1e0*/  @!P1 NANOSLEEP.SYNCS 0x989680 ;  /* 0x009896800000995d */ /* 0x004fea0003900000 */
[----:B------:R-:W2:Y:S02]  /*3d1f0*/  @!P1 SYNCS.PHASECHK.TRANS64 P1, [R9+URZ+0x324c0], R2 ;  /* 0x0324c002090095a7 */ /* 0x000ea4000802007f */
[----:B--2---:R-:W-:Y:S05]  /*3d200*/  @!P1 BRA `(.L_x_4139) ;  /* 0xfffffffc00f09947 */ /* 0x004fea000383ffff */
[----:B------:R-:W-:Y:S05]  /*3d210*/  BRA `(.L_x_4333) ;  /* 0xffffff7c00807947 */ /* 0x000fea000383ffff */
.L_x_4165:
        /* <DEDUP_REMOVED lines=11> */
.L_x_4335:
[----:B------:R-:W-:Y:S05]  /*3d2d0*/  BSYNC B0 ;  /* 0x0000000000007941 */ /* 0x000fea0003800000 */
.L_x_4334:
[----:B------:R-:W-:Y:S05]  /*3d2e0*/  BRA `(.L_x_4336) ;  /* 0xffffff9000947947 */ /* 0x000fea000383ffff */
.L_x_4168:
[----:B-1----:R1:W2:Y:S02]  /*3d2f0*/  SYNCS.PHASECHK.TRANS64.TRYWAIT P0, [R17+URZ+0x32440], R0 ;  /* 0x03244000110075a7 */ /* 0x0022a4000800017f */
[----:B--2---:R-:W-:Y:S05]  /*3d300*/  @!P0 NANOSLEEP.SYNCS 0x989680 ;  /* 0x009896800000895d */ /* 0x004fea0003900000 */
[----:B------:R-:W2:Y:S02]  /*3d310*/  @!P0 SYNCS.PHASECHK.TRANS64 P0, [R17+URZ+0x32440], R0 ;  /* 0x03244000110085a7 */ /* 0x000ea4000800007f */
[----:B--2---:R-:W-:Y:S05]  /*3d320*/  @!P0 BRA `(.L_x_4168) ;  /* 0xfffffffc00f08947 */ /* 0x004fea000383ffff */
[----:B------:R-:W-:Y:S05]  /*3d330*/  BRA `(.L_x_4337) ;  /* 0xffffff9000a87947 */ /* 0x000fea000383ffff */
.L_x_4169:
        /* <DEDUP_REMOVED lines=8> */
.L_x_4339:
[----:B------:R-:W-:Y:S05]  /*3d3c0*/  BSYNC B0 ;  /* 0x0000000000007941 */ /* 0x000fea0003800000 */
.L_x_4338:
        /* <DEDUP_REMOVED lines=9> */
.L_x_4340:
[----:B------:R-:W-:Y:S02]  /*3d460*/  IMAD.MOV.U32 R13, RZ, RZ, R4 ;  /* 0x000000ffff0d7224 */ /* 0x000fe400078e0004 */
[----:B------:R-:W-:Y:S02]  /*3d470*/  IMAD.MOV.U32 R12, RZ, RZ, 0x1 ;  /* 0x00000001ff0c7424 */ /* 0x000fe400078e00ff */
[----:B------:R-:W-:-:S07]  /*3d480*/  IMAD.MOV.U32 R3, RZ, RZ, R14 ;  /* 0x000000ffff037224 */ /* 0x000fce00078e000e */
[----:B------:R-:W-:Y:S05]  /*3d490*/  WARPSYNC.COLLECTIVE R15, `(.L_x_4341) ;  /* 0x000000000f087348 */ /* 0x000fea0003c00000 */
[----:B------:R0:W1:Y:S02]  /*3d4a0*/  SHFL.IDX P6, R14, R13, R12, R11 ;  /* 0x0000000c0d0e7389 */ /* 0x00006400000c000b */
[----:B01----:R-:W-:Y:S01]  /*3d4b0*/  ENDCOLLECTIVE ;  /* 0x000000000000791b */ /* 0x003fe20003800000 */
.L_x_4341:
        /* <DEDUP_REMOVED lines=15> */
.L_x_4342:
[----:B------:R-:W-:Y:S02]  /*3d5b0*/  @P0 IMAD R6, R5, 0x2, R23 ;  /* 0x0000000205060824 */ /* 0x000fe400078e0217 */
[----:B------:R-:W-:Y:S02]  /*3d5c0*/  IMAD.MOV.U32 R13, RZ, RZ, R4 ;  /* 0x000000ffff0d7224 */ /* 0x000fe400078e0004 */
[----:B------:R-:W-:Y:S02]  /*3d5d0*/  IMAD.MOV.U32 R12, RZ, RZ, 0x2 ;  /* 0x00000002ff0c7424 */ /* 0x000fe400078e00ff */
[----:B------:R-:W-:-:S07]  /*3d5e0*/  IMAD.MOV.U32 R3, RZ, RZ, R14 ;  /* 0x000000ffff037224 */ /* 0x000fce00078e000e */
[----:B------:R-:W-:Y:S05]  /*3d5f0*/  WARPSYNC.COLLECTIVE R15, `(.L_x_4343) ;  /* 0x000000000f087348 */ /* 0x000fea0003c00000 */
[----:B------:R0:W1:Y:S02]  /*3d600*/  SHFL.IDX P6, R14, R13, R12, R11 ;  /* 0x0000000c0d0e7389 */ /* 0x00006400000c000b */
[----:B01----:R-:W-:Y:S01]  /*3d610*/  ENDCOLLECTIVE ;  /* 0x000000000000791b */ /* 0x003fe20003800000 */
.L_x_4343:
        /* <DEDUP_REMOVED lines=15> */
.L_x_4344:
[----:B------:R-:W-:Y:S02]  /*3d710*/  @P0 IMAD R6, R5, 0x2, R23 ;  /* 0x0000000205060824 */ /* 0x000fe400078e0217 */
[----:B------:R-:W-:Y:S02]  /*3d720*/  IMAD.MOV.U32 R13, RZ, RZ, R4 ;  /* 0x000000ffff0d7224 */ /* 0x000fe400078e0004 */
[----:B------:R-:W-:Y:S02]  /*3d730*/  IMAD.MOV.U32 R12, RZ, RZ, 0x3 ;  /* 0x00000003ff0c7424 */ /* 0x000fe400078e00ff */
[----:B------:R-:W-:-:S07]  /*3d740*/  IMAD.MOV.U32 R3, RZ, RZ, R14 ;  /* 0x000000ffff037224 */ /* 0x000fce00078e000e */
[----:B------:R-:W-:Y:S05]  /*3d750*/  WARPSYNC.COLLECTIVE R15, `(.L_x_4345) ;  /* 0x000000000f087348 */ /* 0x000fea0003c00000 */
[----:B------:R0:W1:Y:S02]  /*3d760*/  SHFL.IDX P6, R14, R13, R12, R11 ;  /* 0x0000000c0d0e7389 */ /* 0x00006400000c000b */
[----:B01----:R-:W-:Y:S01]  /*3d770*/  ENDCOLLECTIVE ;  /* 0x000000000000791b */ /* 0x003fe20003800000 */
.L_x_4345:
        /* <DEDUP_REMOVED lines=15> */
.L_x_4346:
[----:B------:R-:W-:Y:S02]  /*3d870*/  @P0 IMAD R6, R5, 0x2, R23 ;  /* 0x0000000205060824 */ /* 0x000fe400078e0217 */
[----:B------:R-:W-:Y:S02]  /*3d880*/  IMAD.MOV.U32 R13, RZ, RZ, R4 ;  /* 0x000000ffff0d7224 */ /* 0x000fe400078e0004 */
[----:B------:R-:W-:Y:S02]  /*3d890*/  IMAD.MOV.U32 R12, RZ, RZ, 0x4 ;  /* 0x00000004ff0c7424 */ /* 0x000fe400078e00ff */
[----:B------:R-:W-:-:S07]  /*3d8a0*/  IMAD.MOV.U32 R3, RZ, RZ, R14 ;  /* 0x000000ffff037224 */ /* 0x000fce00078e000e */
[----:B------:R-:W-:Y:S05]  /*3d8b0*/  WARPSYNC.COLLECTIVE R15, `(.L_x_4347) ;  /* 0x000000000f087348 */ /* 0x000fea0003c00000 */
[----:B------:R0:W1:Y:S02]  /*3d8c0*/  SHFL.IDX P6, R14, R13, R12, R11 ;  /* 0x0000000c0d0e7389 */ /* 0x00006400000c000b */
[----:B01----:R-:W-:Y:S01]  /*3d8d0*/  ENDCOLLECTIVE ;  /* 0x000000000000791b */ /* 0x003fe20003800000 */
.L_x_4347:
        /* <DEDUP_REMOVED lines=15> */
.L_x_4348:
[----:B------:R-:W-:Y:S02]  /*3d9d0*/  @P0 IMAD R6, R5, 0x2, R23 ;  /* 0x0000000205060824 */ /* 0x000fe400078e0217 */
[----:B------:R-:W-:Y:S02]  /*3d9e0*/  IMAD.MOV.U32 R13, RZ, RZ, R4 ;  /* 0x000000ffff0d7224 */ /* 0x000fe400078e0004 */
[----:B------:R-:W-:Y:S02]  /*3d9f0*/  IMAD.MOV.U32 R12, RZ, RZ, 0x5 ;  /* 0x00000005ff0c7424 */ /* 0x000fe400078e00ff */
[----:B------:R-:W-:-:S07]  /*3da00*/  IMAD.MOV.U32 R3, RZ, RZ, R14 ;  /* 0x000000ffff037224 */ /* 0x000fce00078e000e */
[----:B------:R-:W-:Y:S05]  /*3da10*/  WARPSYNC.COLLECTIVE R15, `(.L_x_4349) ;  /* 0x000000000f087348 */ /* 0x000fea0003c00000 */
[----:B------:R0:W1:Y:S02]  /*3da20*/  SHFL.IDX P6, R14, R13, R12, R11 ;  /* 0x0000000c0d0e7389 */ /* 0x00006400000c000b */
[----:B01----:R-:W-:Y:S01]  /*3da30*/  ENDCOLLECTIVE ;  /* 0x000000000000791b */ /* 0x003fe20003800000 */
.L_x_4349:
        /* <DEDUP_REMOVED lines=10> */
.L_x_4350:
[----:B------:R-:W-:Y:S01]  /*3dae0*/  @!PT LDS RZ, [RZ] ;  /* 0x00000000fffff984 */ /* 0x000fe20000000800 */
[----:B------:R-:W-:Y:S01]  /*3daf0*/  @!PT LDS RZ, [RZ] ;  /* 0x00000000fffff984 */ /* 0x000fe20000000800 */
[----:B------:R-:W-:Y:S01]  /*3db00*/  @!PT LDS RZ, [RZ] ;  /* 0x00000000fffff984 */ /* 0x000fe20000000800 */
[----:B------:R1:W-:Y:S01]  /*3db10*/  @P0 LDGSTS.E.BYPASS.LTC128B.128 [R6+0x1e400], desc[UR44][R2.64], !P2 ;  /* 0x1e40000002060fae */ /* 0x0003e2000d101d6c */
[----:B------:R-:W-:Y:S01]  /*3db20*/  IMAD.MOV.U32 R0, RZ, RZ, R14 ;  /* 0x000000ffff007224 */ /* 0x000fe200078e000e */
[----:B------:R-:W-:Y:S06]  /*3db30*/  BRA `(.L_x_4351) ;  /* 0xffffff9000107947 */ /* 0x000fec000383ffff */
.L_x_4174:
        /* <DEDUP_REMOVED lines=9> */
.L_x_4352:
[C---:B------:R-:W-:Y:S01]  /*3dbd0*/  VIADD R10, R35.reuse, 0x10 ;  /* 0x00000010230a7836 */ /* 0x040fe20000000000 */
[C---:B------:R-:W-:Y:S01]  /*3dbe0*/  ISETP.GE.AND P0, PT, R35.reuse, R2, PT ;  /* 0x000000022300720c */ /* 0x040fe20003f06270 */
[C---:B------:R-:W-:Y:S02]  /*3dbf0*/  VIADD R6, R35.reuse, 0x20 ;  /* 0x0000002023067836 */ /* 0x040fe40000000000 */
[----:B------:R-:W-:Y:S01]  /*3dc00*/  VIADD R8, R35, 0x40 ;  /* 0x0000004023087836 */ /* 0x000fe20000000000 */
[----:B------:R0:W-:Y:S04]  /*3dc10*/  STL [R1+0x458], R10 ;  /* 0x0004580a01007387 */ /* 0x0001e80000100800 */
[----:B------:R0:W-:Y:S01]  /*3dc20*/  STL [R1+0x45c], R6 ;  /* 0x00045c0601007387 */ /* 0x0001e20000100800 */
[----:B------:R-:W-:-:S03]  /*3dc30*/  IMAD.MOV.U32 R13, RZ, RZ, R0 ;  /* 0x000000ffff0d7224 */ /* 0x000fc600078e0000 */
[----:B------:R0:W-:Y:S01]  /*3dc40*/  STL [R1+0x464], R8 ;  /* 0x0004640801007387 */ /* 0x0001e20000100800 */
[----:B------:R-:W-:-:S07]  /*3dc50*/  IMAD.MOV.U32 R4, RZ, RZ, R14 ;  /* 0x000000ffff047224 */ /* 0x000fce00078e000e */
[----:B0-----:R-:W-:Y:S05]  /*3dc60*/  WARPSYNC.COLLECTIVE R15, `(.L_x_4353) ;  /* 0x000000000f087348 */ /* 0x001fea0003c00000 */
[----:B------:R1:W2:Y:S02]  /*3dc70*/  SHFL.IDX P6, R14, R13, R12, R11 ;  /* 0x0000000c0d0e7389 */ /* 0x0002a400000c000b */
[----:B012---:R-:W-:Y:S01]  /*3dc80*/  ENDCOLLECTIVE ;  /* 0x000000000000791b */ /* 0x007fe20003800000 */
.L_x_4353:
[----:B------:R-:W-:Y:S02]  /*3dc90*/  IMAD.MOV.U32 R13, RZ, RZ, R3 ;  /* 0x000000ffff0d7224 */ /* 0x000fe400078e0003 */
[----:B------:R-:W-:Y:S02]  /*3dca0*/  IMAD.MOV.U32 R12, RZ, RZ, 0x1 ;  /* 0x00000001ff0c7424 */ /* 0x000fe400078e00ff */
[----:B------:R-:W-:-:S07]  /*3dcb0*/  IMAD.MOV.U32 R5, RZ, RZ, R14 ;  /* 0x000000ffff057224 */ /* 0x000fce00078e000e */
[----:B------:R-:W-:Y:S05]  /*3dcc0*/  WARPSYNC.COLLECTIVE R15, `(.L_x_4354) ;  /* 0x000000000f087348 */ /* 0x000fea0003c00000 */
[----:B------:R0:W1:Y:S02]  /*3dcd0*/  SHFL.IDX P6, R14, R13, R12, R11 ;  /* 0x0000000c0d0e7389 */ /* 0x00006400000c000b */
[----:B01----:R-:W-:Y:S01]  /*3dce0*/  ENDCOLLECTIVE ;  /* 0x000000000000791b */ /* 0x003fe20003800000 */
.L_x_4354:
        /* <DEDUP_REMOVED lines=15> */
.L_x_4355:
[----:B------:R-:W-:Y:S02]  /*3dde0*/  IMAD.MOV.U32 R13, RZ, RZ, R3 ;  /* 0x000000ffff0d7224 */ /* 0x000fe400078e0003 */
[----:B------:R-:W-:Y:S02]  /*3ddf0*/  IMAD.MOV.U32 R12, RZ, RZ, 0x2 ;  /* 0x00000002ff0c7424 */ /* 0x000fe400078e00ff */
[----:B------:R-:W-:-:S07]  /*3de00*/  IMAD.MOV.U32 R5, RZ, RZ, R14 ;  /* 0x000000ffff057224 */ /* 0x000fce00078e000e */
[----:B------:R-:W-:Y:S05]  /*3de10*/  WARPSYNC.COLLECTIVE R15, `(.L_x_4356) ;  /* 0x000000000f087348 */ /* 0x000fea0003c00000 */
[----:B------:R0:W1:Y:S02]  /*3de20*/  SHFL.IDX P6, R14, R13, R12, R11 ;  /* 0x0000000c0d0e7389 */ /* 0x00006400000c000b */
[----:B01----:R-:W-:Y:S01]  /*3de30*/  ENDCOLLECTIVE ;  /* 0x000000000000791b */ /* 0x003fe20003800000 */
.L_x_4356:
        /* <DEDUP_REMOVED lines=11> */
[----:B------:R-:W-:-:S05]  /*3def0*/  VIADD R6, R35, 0x30 ;  /* 0x0000003023067836 */ /* 0x000fca0000000000 */
[----:B------:R1:W-:Y:S01]  /*3df00*/  STL [R1+0x460], R6 ;  /* 0x0004600601007387 */ /* 0x0003e20000100800 */
[----:B0-----:R-:W-:-:S07]  /*3df10*/  IMAD.MOV.U32 R4, RZ, RZ, R14 ;  /* 0x000000ffff047224 */ /* 0x001fce00078e000e */
[----:B-1----:R-:W-:Y:S05]  /*3df20*/  WARPSYNC.COLLECTIVE R15, `(.L_x_4357) ;  /* 0x000000000f087348 */ /* 0x002fea0003c00000 */
[----:B------:R0:W2:Y:S02]  /*3df30*/  SHFL.IDX P6, R14, R13, R12, R11 ;  /* 0x0000000c0d0e7389 */ /* 0x0000a400000c000b */
[----:B012---:R-:W-:Y:S01]  /*3df40*/  ENDCOLLECTIVE ;  /* 0x000000000000791b */ /* 0x007fe20003800000 */
.L_x_4357:
[----:B------:R-:W-:Y:S02]  /*3df50*/  IMAD.MOV.U32 R13, RZ, RZ, R3 ;  /* 0x000000ffff0d7224 */ /* 0x000fe400078e0003 */
[----:B------:R-:W-:Y:S02]  /*3df60*/  IMAD.MOV.U32 R12, RZ, RZ, 0x3 ;  /* 0x00000003ff0c7424 */ /* 0x000fe400078e00ff */
[----:B------:R-:W-:-:S07]  /*3df70*/  IMAD.MOV.U32 R5, RZ, RZ, R14 ;  /* 0x000000ffff057224 */ /* 0x000fce00078e000e */
[----:B------:R-:W-:Y:S05]  /*3df80*/  WARPSYNC.COLLECTIVE R15, `(.L_x_4358) ;  /* 0x000000000f087348 */ /* 0x000fea0003c00000 */
[----:B------:R0:W1:Y:S02]  /*3df90*/  SHFL.IDX P6, R14, R13, R12, R11 ;  /* 0x0000000c0d0e7389 */ /* 0x00006400000c000b */
[----:B01----:R-:W-:Y:S01]  /*3dfa0*/  ENDCOLLECTIVE ;  /* 0x000000000000791b */ /* 0x003fe20003800000 */
.L_x_4358:
        /* <DEDUP_REMOVED lines=15> */
.L_x_4359:
[----:B------:R-:W-:Y:S02]  /*3e0a0*/  IMAD.MOV.U32 R13, RZ, RZ, R3 ;  /* 0x000000ffff0d7224 */ /* 0x000fe400078e0003 */
[----:B------:R-:W-:Y:S02]  /*3e0b0*/  IMAD.MOV.U32 R12, RZ, RZ, 0x4 ;  /* 0x00000004ff0c7424 */ /* 0x000fe400078e00ff */
[----:B------:R-:W-:-:S07]  /*3e0c0*/  IMAD.MOV.U32 R5, RZ, RZ, R14 ;  /* 0x000000ffff057224 */ /* 0x000fce00078e000e */
[----:B------:R-:W-:Y:S05]  /*3e0d0*/  WARPSYNC.COLLECTIVE R15, `(.L_x_4360) ;  /* 0x000000000f087348 */ /* 0x000fea0003c00000 */
[----:B------:R0:W1:Y:S02]  /*3e0e0*/  SHFL.IDX P6, R14, R13, R12, R11 ;  /* 0x0000000c0d0e7389 */ /* 0x00006400000c000b */
[----:B01----:R-:W-:Y:S01]  /*3e0f0*/  ENDCOLLECTIVE ;  /* 0x000000000000791b */ /* 0x003fe20003800000 */
.L_x_4360:
        /* <DEDUP_REMOVED lines=10> */
.L_x_4361:
        /* <DEDUP_REMOVED lines=13> */
.L_x_4362:
        /* <DEDUP_REMOVED lines=10> */
.L_x_4363:
        /* <DEDUP_REMOVED lines=13> */
.L_x_4364:
        /* <DEDUP_REMOVED lines=10> */
.L_x_4365:
        /* <DEDUP_REMOVED lines=11> */
.L_x_4366:
        /* <DEDUP_REMOVED lines=10> */
.L_x_4367:
[----:B------:R-:W-:Y:S01]  /*3e5d0*/  @!PT LDS RZ, [RZ] ;  /* 0x00000000fffff984 */ /* 0x000fe20000000800 */
[----:B------:R-:W-:Y:S01]  /*3e5e0*/  @!PT LDS RZ, [RZ] ;  /* 0x00000000fffff984 */ /* 0x000fe20000000800 */
[----:B------:R-:W-:Y:S01]  /*3e5f0*/  @!PT LDS RZ, [RZ] ;  /* 0x00000000fffff984 */ /* 0x000fe20000000800 */
[----:B------:R0:W-:Y:S01]  /*3e600*/  @!P0 LDGSTS.E.BYPASS.LTC128B.128 [R26+0x1b400], desc[UR44][R4.64], !P1 ;  /* 0x1b400000041a8fae */ /* 0x0001e2000c901d6c */
[----:B------:R-:W-:Y:S01]  /*3e610*/  IMAD.MOV.U32 R0, RZ, RZ, R14 ;  /* 0x000000ffff007224 */ /* 0x000fe200078e000e */
[----:B------:R-:W-:Y:S06]  /*3e620*/  BRA `(.L_x_4368) ;  /* 0xffffff9000587947 */ /* 0x000fec000383ffff */
.L_x_4178:
[----:B------:R-:W2:Y:S04]  /*3e630*/  LDL.LU R14, [R1+0x440] ;  /* 0x00044000010e7983 */ /* 0x000ea80000300800 */
[----:B------:R-:W3:Y:S04]  /*3e640*/  LDL.LU R13, [R1+0x458] ;  /* 0x00045800010d7983 */ /* 0x000ee80000300800 */
[----:B------:R-:W4:Y:S04]  /*3e650*/  LDL.LU R12, [R1+0x45c] ;  /* 0x00045c00010c7983 */ /* 0x000f280000300800 */
[----:B------:R-:W5:Y:S04]  /*3e660*/  LDL.LU R11, [R1+0x460] ;  /* 0x00046000010b7983 */ /* 0x000f680000300800 */
[----:B------:R-:W5:Y:S04]  /*3e670*/  LDL.LU R10, [R1+0x464] ;  /* 0x00046400010a7983 */ /* 0x000f680000300800 */
[----:B------:R-:W5:Y:S04]  /*3e680*/  LDL.LU R9, [R1+0x46c] ;  /* 0x00046c0001097983 */ /* 0x000f680000300800 */
[----:B------:R-:W5:Y:S01]  /*3e690*/  LDL.LU R8, [R1+0x470] ;  /* 0x0004700001087983 */ /* 0x000f620000300800 */
[----:B------:R-:W-:Y:S01]  /*3e6a0*/  LOP3.LUT R22, R22, 0xfffffbff, RZ, 0xc0, !PT ;  /* 0xfffffbff16167812 */ /* 0x000fe200078ec0ff */
[----:B------:R-:W-:Y:S01]  /*3e6b0*/  BSSY B0, `(.L_x_4369) ;  /* 0x0000019000007945 */ /* 0x000fe20003800000 */
[----:B------:R-:W-:-:S02]  /*3e6c0*/  IMAD.MOV.U32 R15, RZ, RZ, -0x1 ;  /* 0xffffffffff0f7424 */ /* 0x000fc400078e00ff */
[----:B--2---:R-:W-:-:S05]  /*3e6d0*/  IMAD R5, R14, R6, RZ ;  /* 0x000000060e057224 */ /* 0x004fca00078e02ff */
[-C--:B------:R-:W-:Y:S02]  /*3e6e0*/  ISETP.GE.AND P0, PT, R35, R5.reuse, PT ;  /* 0x000000052300720c */ /* 0x080fe40003f06270 */
[-C--:B---3--:R-:W-:Y:S01]  /*3e6f0*/  ISETP.GE.AND P6, PT, R13, R5.reuse, PT ;  /* 0x000000050d00720c */ /* 0x088fe20003fc6270 */
[----:B------:R-:W-:Y:S01]  /*3e700*/  IMAD.MOV.U32 R13, RZ, RZ, R0 ;  /* 0x000000ffff0d7224 */ /* 0x000fe200078e0000 */
[----:B----4-:R-:W-:Y:S01]  /*3e710*/  ISETP.GE.AND P5, PT, R12, R5, PT ;  /* 0x000000050c00720c */ /* 0x010fe20003fa6270 */
[----:B------:R-:W-:-:S08]  /*3e720*/  IMAD.MOV.U32 R12, RZ, RZ, RZ ;  /* 0x000000ffff0c7224 */ /* 0x000fd000078e00ff */
[----:B------:R-:W-:Y:S02]  /*3e730*/  @P0 LOP3.LUT R22, R22, 0x400, RZ, 0xfc, !PT ;  /* 0x0000040016160812 */ /* 0x000fe400078efcff */
[----:B-----5:R-:W-:Y:S01]  /*3e740*/  ISETP.GE.AND P0, PT, R11, R5, PT ;  /* 0x000000050b00720c */ /* 0x020fe20003f06270 */
        /* <DEDUP_REMOVED lines=8> */
[----:B------:R-:W-:Y:S02]  /*3e7d0*/  @P0 LOP3.LUT R22, R22, 0x80, RZ, 0xfc, !PT ;  /* 0x0000008016160812 */ /* 0x000fe400078efcff */
[----:B------:R-:W-:Y:S02]  /*3e7e0*/  ISETP.GE.AND P0, PT, R8, R5, PT ;  /* 0x000000050800720c */ /* 0x000fe40003f06270 */
[----:B------:R-:W-:-:S04]  /*3e7f0*/  LOP3.LUT R22, R22, 0xffffffbf, RZ, 0xc0, !PT ;  /* 0xffffffbf16167812 */ /* 0x000fc800078ec0ff */
[----:B------:R-:W-:-:S07]  /*3e800*/  @P6 LOP3.LUT R22, R22, 0x40, RZ, 0xfc, !PT ;  /* 0x0000004016166812 */ /* 0x000fce00078efcff */
[----:B------:R-:W-:Y:S05]  /*3e810*/  WARPSYNC.COLLECTIVE R15, `(.L_x_4370) ;  /* 0x000000000f087348 */ /* 0x000fea0003c00000 */
[----:B------:R0:W1:Y:S02]  /*3e820*/  SHFL.IDX P6, R14, R13, R12, R11 ;  /* 0x0000000c0d0e7389 */ /* 0x00006400000c000b */
[----:B01----:R-:W-:Y:S01]  /*3e830*/  ENDCOLLECTIVE ;  /* 0x000000000000791b */ /* 0x003fe20003800000 */
.L_x_4370:
[----:B------:R-:W-:Y:S05]  /*3e840*/  BSYNC B0 ;  /* 0x0000000000007941 */ /* 0x000fea0003800000 */
.L_x_4369:
        /* <DEDUP_REMOVED lines=11> */
.L_x_4371:
[----:B------:R-:W-:-:S04]  /*3e900*/  LOP3.LUT R22, R22, 0xffefffff, RZ, 0xc0, !PT ;  /* 0xffefffff16167812 */ /* 0x000fc800078ec0ff */
[----:B------:R-:W-:-:S04]  /*3e910*/  @P0 LOP3.LUT R22, R22, 0x100000, RZ, 0xfc, !PT ;  /* 0x0010000016160812 */ /* 0x000fc800078efcff */
[----:B------:R-:W-:Y:S01]  /*3e920*/  LOP3.LUT P0, RZ, R22, 0x400, RZ, 0xc0, !PT ;  /* 0x0000040016ff7812 */ /* 0x000fe2000780c0ff */
[----:B------:R-:W-:Y:S02]  /*3e930*/  IMAD.MOV.U32 R13, RZ, RZ, R0 ;  /* 0x000000ffff0d7224 */ /* 0x000fe400078e0000 */
[----:B------:R-:W-:Y:S02]  /*3e940*/  IMAD.MOV.U32 R12, RZ, RZ, 0x1 ;  /* 0x00000001ff0c7424 */ /* 0x000fe400078e00ff */
[----:B------:R-:W-:-:S08]  /*3e950*/  IMAD.MOV.U32 R3, RZ, RZ, R14 ;  /* 0x000000ffff037224 */ /* 0x000fd000078e000e */
[----:B------:R-:W-:-:S05]  /*3e960*/  @!P0 LEA R3, P6, R7, R3, 0x1 ;  /* 0x0000000307038211 */ /* 0x000fca00078c08ff */
[----:B------:R-:W-:-:S05]  /*3e970*/  @!P0 IMAD.X R2, RZ, RZ, R2, P6 ;  /* 0x000000ffff028224 */ /* 0x000fca00030e0602 */
[----:B------:R-:W-:-:S07]  /*3e980*/  @!P0 LOP3.LUT R3, R3, R2, RZ, 0x3c, !PT ;  /* 0x0000000203038212 */ /* 0x000fce00078e3cff */
[----:B------:R-:W-:Y:S05]  /*3e990*/  WARPSYNC.COLLECTIVE R15, `(.L_x_4372) ;  /* 0x000000000f087348 */ /* 0x000fea0003c00000 */
[----:B------:R0:W1:Y:S02]  /*3e9a0*/  SHFL.IDX P6, R14, R13, R12, R11 ;  /* 0x0000000c0d0e7389 */ /* 0x00006400000c000b */
[----:B01----:R-:W-:Y:S01]  /*3e9b0*/  ENDCOLLECTIVE ;  /* 0x000000000000791b */ /* 0x003fe20003800000 */
.L_x_4372:
        /* <DEDUP_REMOVED lines=15> */
.L_x_4373:
        /* <DEDUP_REMOVED lines=12> */
.L_x_4374:
        /* <DEDUP_REMOVED lines=12> */
.L_x_4375:
        /* <DEDUP_REMOVED lines=12> */
.L_x_4376:
        /* <DEDUP_REMOVED lines=12> */
.L_x_4377:
        /* <DEDUP_REMOVED lines=12> */
.L_x_4378:
        /* <DEDUP_REMOVED lines=12> */
.L_x_4379:
        /* <DEDUP_REMOVED lines=12> */
.L_x_4380:
        /* <DEDUP_REMOVED lines=12> */
.L_x_4381:
        /* <DEDUP_REMOVED lines=12> */
.L_x_4382:
        /* <DEDUP_REMOVED lines=11> */
.L_x_4383:
[----:B------:R-:W-:Y:S02]  /*3f220*/  IMAD.MOV.U32 R13, RZ, RZ, R0 ;  /* 0x000000ffff0d7224 */ /* 0x000fe400078e0000 */
[----:B------:R-:W-:Y:S02]  /*3f230*/  IMAD.MOV.U32 R12, RZ, RZ, 0x7 ;  /* 0x00000007ff0c7424 */ /* 0x000fe400078e00ff */
[----:B------:R-:W-:-:S07]  /*3f240*/  IMAD.MOV.U32 R2, RZ, RZ, R14 ;  /* 0x000000ffff027224 */ /* 0x000fce00078e000e */
[----:B------:R-:W-:Y:S05]  /*3f250*/  WARPSYNC.COLLECTIVE R15, `(.L_x_4384) ;  /* 0x000000000f087348 */ /* 0x000fea0003c00000 */
[----:B------:R0:W1:Y:S02]  /*3f260*/  SHFL.IDX P6, R14, R13, R12, R11 ;  /* 0x0000000c0d0e7389 */ /* 0x00006400000c000b */
[----:B01----:R-:W-:Y:S01]  /*3f270*/  ENDCOLLECTIVE ;  /* 0x000000000000791b */ /* 0x003fe20003800000 */
.L_x_4384:
        /* <DEDUP_REMOVED lines=14> */
.L_x_4385:
[----:B------:R-:W-:Y:S01]  /*3f360*/  IMAD.MOV.U32 R2, RZ, RZ, R14 ;  /* 0x000000ffff027224 */ /* 0x000fe200078e000e */
[----:B------:R-:W-:Y:S06]  /*3f370*/  BRA `(.L_x_4386) ;  /* 0xffffff8c00bc7947 */ /* 0x000fec000383ffff */
.L_x_4183:
[----:B0-----:R0:W1:Y:S02]  /*3f380*/  SYNCS.PHASECHK.TRANS64.TRYWAIT P0, [R23+URZ+0x32420], R0 ;  /* 0x03242000170075a7 */ /* 0x001064000800017f */
[----:B-1----:R-:W-:Y:S05]  /*3f390*/  @!P0 NANOSLEEP.SYNCS 0x989680 ;  /* 0x009896800000895d */ /* 0x002fea0003900000 */
[----:B------:R-:W1:Y:S02]  /*3f3a0*/  @!P0 SYNCS.PHASECHK.TRANS64 P0, [R23+URZ+0x32420], R0 ;  /* 0x03242000170085a7 */ /* 0x000e64000800007f */
[----:B-1----:R-:W-:Y:S05]  /*3f3b0*/  @!P0 BRA `(.L_x_4183) ;  /* 0xfffffffc00f08947 */ /* 0x002fea000383ffff */
[----:B------:R-:W-:Y:S05]  /*3f3c0*/  BRA `(.L_x_4387) ;  /* 0xffffff9000307947 */ /* 0x000fea000383ffff */
.L_x_4186:
[----:B0-----:R0:W1:Y:S02]  /*3f3d0*/  SYNCS.PHASECHK.TRANS64.TRYWAIT P0, [R17+URZ+0x32460], R0 ;  /* 0x03246000110075a7 */ /* 0x001064000800017f */
[----:B-1----:R-:W-:Y:S05]  /*3f3e0*/  @!P0 NANOSLEEP.SYNCS 0x989680 ;  /* 0x009896800000895d */ /* 0x002fea0003900000 */
[----:B------:R-:W1:Y:S02]  /*3f3f0*/  @!P0 SYNCS.PHASECHK.TRANS64 P0, [R17+URZ+0x32460], R0 ;  /* 0x03246000110085a7 */ /* 0x000e64000800007f */
[----:B-1----:R-:W-:Y:S05]  /*3f400*/  @!P0 BRA `(.L_x_4186) ;  /* 0xfffffffc00f08947 */ /* 0x002fea000383ffff */
[----:B------:R-:W-:Y:S05]  /*3f410*/  BRA `(.L_x_4388) ;  /* 0xffffff9000407947 */ /* 0x000fea000383ffff */
.L_x_4187:
        /* <DEDUP_REMOVED lines=8> */
.L_x_4390:
[----:B------:R-:W-:Y:S05]  /*3f4a0*/  BSYNC B0 ;  /* 0x0000000000007941 */ /* 0x000fea0003800000 */
.L_x_4389:
        /* <DEDUP_REMOVED lines=13> */
.L_x_4391:
        /* <DEDUP_REMOVED lines=9> */
.L_x_4392:
        /* <DEDUP_REMOVED lines=17> */
.L_x_4393:
[----:B------:R-:W-:Y:S02]  /*3f720*/  IMAD.MOV.U32 R13, RZ, RZ, R6 ;  /* 0x000000ffff0d7224 */ /* 0x000fe400078e0006 */
[----:B------:R-:W-:Y:S01]  /*3f730*/  IMAD.MOV.U32 R12, RZ, RZ, 0x2 ;  /* 0x00000002ff0c7424 */ /* 0x000fe200078e00ff */
[----:B------:R-:W-:-:S13]  /*3f740*/  IADD3 R2, P3, R14, R0, RZ ;  /* 0x000000000e027210 */ /* 0x000fda0007f7e0ff */
[----:B------:R-:W-:Y:S05]  /*3f750*/  WARPSYNC.COLLECTIVE R15, `(.L_x_4394) ;  /* 0x000000000f087348 */ /* 0x000fea0003c00000 */
[----:B------:R0:W1:Y:S02]  /*3f760*/  SHFL.IDX P6, R14, R13, R12, R11 ;  /* 0x0000000c0d0e7389 */ /* 0x00006400000c000b */
[----:B01----:R-:W-:Y:S01]  /*3f770*/  ENDCOLLECTIVE ;  /* 0x000000000000791b */ /* 0x003fe20003800000 */
.L_x_4394:
        /* <DEDUP_REMOVED lines=17> */
.L_x_4395:
[----:B------:R-:W-:Y:S02]  /*3f890*/  IMAD.MOV.U32 R13, RZ, RZ, R6 ;  /* 0x000000ffff0d7224 */ /* 0x000fe400078e0006 */
[----:B------:R-:W-:Y:S01]  /*3f8a0*/  IMAD.MOV.U32 R12, RZ, RZ, 0x3 ;  /* 0x00000003ff0c7424 */ /* 0x000fe200078e00ff */
[----:B------:R-:W-:-:S13]  /*3f8b0*/  IADD3 R2, P3, R14, R0, RZ ;  /* 0x000000000e027210 */ /* 0x000fda0007f7e0ff */
[----:B------:R-:W-:Y:S05]  /*3f8c0*/  WARPSYNC.COLLECTIVE R15, `(.L_x_4396) ;  /* 0x000000000f087348 */ /* 0x000fea0003c00000 */
[----:B------:R0:W1:Y:S02]  /*3f8d0*/  SHFL.IDX P6, R14, R13, R12, R11 ;  /* 0x0000000c0d0e7389 */ /* 0x00006400000c000b */
[----:B01----:R-:W-:Y:S01]  /*3f8e0*/  ENDCOLLECTIVE ;  /* 0x000000000000791b */ /* 0x003fe20003800000 */
.L_x_4396:
        /* <DEDUP_REMOVED lines=17> */
.L_x_4397:
[----:B------:R-:W-:Y:S02]  /*3fa00*/  IMAD.MOV.U32 R13, RZ, RZ, R6 ;  /* 0x000000ffff0d7224 */ /* 0x000fe400078e0006 */
[----:B------:R-:W-:Y:S01]  /*3fa10*/  IMAD.MOV.U32 R12, RZ, RZ, 0x4 ;  /* 0x00000004ff0c7424 */ /* 0x000fe200078e00ff */
[----:B------:R-:W-:-:S13]  /*3fa20*/  IADD3 R2, P3, R14, R0, RZ ;  /* 0x000000000e027210 */ /* 0x000fda0007f7e0ff */
[----:B------:R-:W-:Y:S05]  /*3fa30*/  WARPSYNC.COLLECTIVE R15, `(.L_x_4398) ;  /* 0x000000000f087348 */ /* 0x000fea0003c00000 */
[----:B------:R0:W1:Y:S02]  /*3fa40*/  SHFL.IDX P6, R14, R13, R12, R11 ;  /* 0x0000000c0d0e7389 */ /* 0x00006400000c000b */
[----:B01----:R-:W-:Y:S01]  /*3fa50*/  ENDCOLLECTIVE ;  /* 0x000000000000791b */ /* 0x003fe20003800000 */
.L_x_4398:
        /* <DEDUP_REMOVED lines=17> */
.L_x_4399:
[----:B------:R-:W-:Y:S02]  /*3fb70*/  IMAD.MOV.U32 R13, RZ, RZ, R6 ;  /* 0x000000ffff0d7224 */ /* 0x000fe400078e0006 */
[----:B------:R-:W-:Y:S01]  /*3fb80*/  IMAD.MOV.U32 R12, RZ, RZ, 0x5 ;  /* 0x00000005ff0c7424 */ /* 0x000fe200078e00ff */
[----:B------:R-:W-:-:S13]  /*3fb90*/  IADD3 R2, P3, R14, R0, RZ ;  /* 0x000000000e027210 */ /* 0x000fda0007f7e0ff */
[----:B------:R-:W-:Y:S05]  /*3fba0*/  WARPSYNC.COLLECTIVE R15, `(.L_x_4400) ;  /* 0x000000000f087348 */ /* 0x000fea0003c00000 */
[----:B------:R0:W1:Y:S02]  /*3fbb0*/  SHFL.IDX P6, R14, R13, R12, R11 ;  /* 0x0000000c0d0e7389 */ /* 0x00006400000c000b */
[----:B01----:R-:W-:Y:S01]  /*3fbc0*/  ENDCOLLECTIVE ;  /* 0x000000000000791b */ /* 0x003fe20003800000 */
.L_x_4400:
        /* <DEDUP_REMOVED lines=12> */
.L_x_4401:
        /* <DEDUP_REMOVED lines=9> */
.L_x_4194:
[----:B0-----:R0:W1:Y:S02]  /*3fd20*/  SYNCS.PHASECHK.TRANS64.TRYWAIT P0, [R6+URZ+0x32440], R21 ;  /* 0x03244015060075a7 */ /* 0x001064000800017f */
[----:B-1----:R-:W-:Y:S05]  /*3fd30*/  @!P0 NANOSLEEP.SYNCS 0x989680 ;  /* 0x009896800000895d */ /* 0x002fea0003900000 */
[----:B------:R-:W1:Y:S02]  /*3fd40*/  @!P0 SYNCS.PHASECHK.TRANS64 P0, [R6+URZ+0x32440], R21 ;  /* 0x03244015060085a7 */ /* 0x000e64000800007f */
[----:B-1----:R-:W-:Y:S05]  /*3fd50*/  @!P0 BRA `(.L_x_4194) ;  /* 0xfffffffc00f08947 */ /* 0x002fea000383ffff */
[----:B------:R-:W-:Y:S05]  /*3fd60*/  BRA `(.L_x_4403) ;  /* 0xffffff9000d07947 */ /* 0x000fea000383ffff */
.L_x_4195:
        /* <DEDUP_REMOVED lines=8> */
.L_x_4405:
[----:B------:R-:W-:Y:S05]  /*3fdf0*/  BSYNC B1 ;  /* 0x0000000000017941 */ /* 0x000fea0003800000 */
.L_x_4404:
        /* <DEDUP_REMOVED lines=9> */
.L_x_4406:
[----:B------:R-:W-:Y:S02]  /*3fe90*/  IMAD.MOV.U32 R13, RZ, RZ, R9 ;  /* 0x000000ffff0d7224 */ /* 0x000fe400078e0009 */
[----:B------:R-:W-:Y:S02]  /*3fea0*/  IMAD.MOV.U32 R12, RZ, RZ, 0x1 ;  /* 0x00000001ff0c7424 */ /* 0x000fe400078e00ff */
[----:B------:R-:W-:-:S07]  /*3feb0*/  IMAD.MOV.U32 R2, RZ, RZ, R14 ;  /* 0x000000ffff027224 */ /* 0x000fce00078e000e */
[----:B------:R-:W-:Y:S05]  /*3fec0*/  WARPSYNC.COLLECTIVE R15, `(.L_x_4407) ;  /* 0x000000000f087348 */ /* 0x000fea0003c00000 */
[----:B------:R0:W1:Y:S02]  /*3fed0*/  SHFL.IDX P6, R14, R13, R12, R11 ;  /* 0x0000000c0d0e7389 */ /* 0x00006400000c000b */
[----:B01----:R-:W-:Y:S01]  /*3fee0*/  ENDCOLLECTIVE ;  /* 0x000000000000791b */ /* 0x003fe20003800000 */
.L_x_4407:
        /* <DEDUP_REMOVED lines=11> */
.L_x_4408:
[----:B------:R-:W-:Y:S02]  /*3ffa0*/  IMAD.MOV.U32 R13, RZ, RZ, R9 ;  /* 0x000000ffff0d7224 */ /* 0x000fe400078e0009 */
[----:B------:R-:W-:Y:S02]  /*3ffb0*/  IMAD.MOV.U32 R12, RZ, RZ, 0x2 ;  /* 0x00000002ff0c7424 */ /* 0x000fe400078e00ff */
[----:B------:R-:W-:-:S07]  /*3ffc0*/  IMAD.MOV.U32 R2, RZ, RZ, R14 ;  /* 0x000000ffff027224 */ /* 0x000fce00078e000e */
[----:B------:R-:W-:Y:S05]  /*3ffd0*/  WARPSYNC.COLLECTIVE R15, `(.L_x_4409) ;  /* 0x000000000f087348 */ /* 0x000fea0003c00000 */
[----:B------:R0:W1:Y:S02]  /*3ffe0*/  SHFL.IDX P6, R14, R13, R12, R11 ;  /* 0x0000000c0d0e7389 */ /* 0x00006400000c000b */
[----:B01----:R-:W-:Y:S01]  /*3fff0*/  ENDCOLLECTIVE ;  /* 0x000000000000791b */ /* 0x003fe20003800000 */
.L_x_4409:
        /* <DEDUP_REMOVED lines=11> */
.L_x_4410:
[----:B------:R-:W-:Y:S02]  /*400b0*/  IMAD.MOV.U32 R13, RZ, RZ, R9 ;  /* 0x000000ffff0d7224 */ /* 0x000fe400078e0009 */
[----:B------:R-:W-:Y:S02]  /*400c0*/  IMAD.MOV.U32 R12, RZ, RZ, 0x3 ;  /* 0x00000003ff0c7424 */ /* 0x000fe400078e00ff */
[----:B------:R-:W-:-:S07]  /*400d0*/  IMAD.MOV.U32 R2, RZ, RZ, R14 ;  /* 0x000000ffff027224 */ /* 0x000fce00078e000e */
[----:B------:R-:W-:Y:S05]  /*400e0*/  WARPSYNC.COLLECTIVE R15, `(.L_x_4411) ;  /* 0x000000000f087348 */ /* 0x000fea0003c00000 */
[----:B------:R0:W1:Y:S02]  /*400f0*/  SHFL.IDX P6, R14, R13, R12, R11 ;  /* 0x0000000c0d0e7389 */ /* 0x00006400000c000b */
[----:B01----:R-:W-:Y:S01]  /*40100*/  ENDCOLLECTIVE ;  /* 0x000000000000791b */ /* 0x003fe20003800000 */
.L_x_4411:
        /* <DEDUP_REMOVED lines=11> */
.L_x_4412:
[----:B------:R-:W-:Y:S02]  /*401c0*/  IMAD.MOV.U32 R13, RZ, RZ, R9 ;  /* 0x000000ffff0d7224 */ /* 0x000fe400078e0009 */
[----:B------:R-:W-:Y:S02]  /*401d0*/  IMAD.MOV.U32 R12, RZ, RZ, 0x4 ;  /* 0x00000004ff0c7424 */ /* 0x000fe400078e00ff */
[----:B------:R-:W-:-:S07]  /*401e0*/  IMAD.MOV.U32 R2, RZ, RZ, R14 ;  /* 0x000000ffff027224 */ /* 0x000fce00078e000e */
[----:B------:R-:W-:Y:S05]  /*401f0*/  WARPSYNC.COLLECTIVE R15, `(.L_x_4413) ;  /* 0x000000000f087348 */ /* 0x000fea0003c00000 */
[----:B------:R0:W1:Y:S02]  /*40200*/  SHFL.IDX P6, R14, R13, R12, R11 ;  /* 0x0000000c0d0e7389 */ /* 0x00006400000c000b */
[----:B01----:R-:W-:Y:S01]  /*40210*/  ENDCOLLECTIVE ;  /* 0x000000000000791b */ /* 0x003fe20003800000 */
.L_x_4413:
        /* <DEDUP_REMOVED lines=11> */
.L_x_4414:
[----:B------:R-:W-:Y:S02]  /*402d0*/  IMAD.MOV.U32 R13, RZ, RZ, R9 ;  /* 0x000000ffff0d7224 */ /* 0x000fe400078e0009 */
[----:B------:R-:W-:Y:S02]  /*402e0*/  IMAD.MOV.U32 R12, RZ, RZ, 0x5 ;  /* 0x00000005ff0c7424 */ /* 0x000fe400078e00ff */
[----:B------:R-:W-:-:S07]  /*402f0*/  IMAD.MOV.U32 R2, RZ, RZ, R14 ;  /* 0x000000ffff027224 */ /* 0x000fce00078e000e */
[----:B------:R-:W-:Y:S05]  /*40300*/  WARPSYNC.COLLECTIVE R15, `(.L_x_4415) ;  /* 0x000000000f087348 */ /* 0x000fea0003c00000 */
[----:B------:R0:W1:Y:S02]  /*40310*/  SHFL.IDX P6, R14, R13, R12, R11 ;  /* 0x0000000c0d0e7389 */ /* 0x00006400000c000b */
[----:B01----:R-:W-:Y:S01]  /*40320*/  ENDCOLLECTIVE ;  /* 0x000000000000791b */ /* 0x003fe20003800000 */
.L_x_4415:
        /* <DEDUP_REMOVED lines=11> */
.L_x_4416:
[----:B------:R-:W-:Y:S01]  /*403e0*/  IMAD.MOV.U32 R2, RZ, RZ, R14 ;  /* 0x000000ffff027224 */ /* 0x000fe200078e000e */
[----:B------:R-:W-:Y:S06]  /*403f0*/  BRA `(.L_x_4417) ;  /* 0xffffff8c00f87947 */ /* 0x000fec000383ffff */
.L_x_4200:
[----:B---3--:R3:W4:Y:S02]  /*40400*/  SYNCS.PHASECHK.TRANS64.TRYWAIT P0, [R6+URZ+0x32460], R21 ;  /* 0x03246015060075a7 */ /* 0x008724000800017f */
[----:B----4-:R-:W-:Y:S05]  /*40410*/  @!P0 NANOSLEEP.SYNCS 0x989680 ;  /* 0x009896800000895d */ /* 0x010fea0003900000 */
[----:B------:R-:W4:Y:S02]  /*40420*/  @!P0 SYNCS.PHASECHK.TRANS64 P0, [R6+URZ+0x32460], R21 ;  /* 0x03246015060085a7 */ /* 0x000f24000800007f */
[----:B----4-:R-:W-:Y:S05]  /*40430*/  @!P0 BRA `(.L_x_4200) ;  /* 0xfffffffc00f08947 */ /* 0x010fea000383ffff */
[----:B------:R-:W-:Y:S05]  /*40440*/  BRA `(.L_x_4418) ;  /* 0xffffff9000487947 */ /* 0x000fea000383ffff */
.L_x_4201:
        /* <DEDUP_REMOVED lines=8> */
.L_x_4420:
[----:B------:R-:W-:Y:S05]  /*404d0*/  BSYNC B1 ;  /* 0x0000000000017941 */ /* 0x000fea0003800000 */
.L_x_4419:
        /* <DEDUP_REMOVED lines=9> */
.L_x_4421:
[----:B------:R-:W-:Y:S02]  /*40570*/  IMAD.MOV.U32 R13, RZ, RZ, R9 ;  /* 0x000000ffff0d7224 */ /* 0x000fe400078e0009 */
[----:B------:R-:W-:Y:S01]  /*40580*/  IMAD.MOV.U32 R12, RZ, RZ, 0x1 ;  /* 0x00000001ff0c7424 */ /* 0x000fe200078e00ff */
[----:B------:R-:W-:-:S13]  /*40590*/  IADD3 R2, P0, R14, R0, RZ ;  /* 0x000000000e027210 */ /* 0x000fda0007f1e0ff */
[----:B------:R-:W-:Y:S05]  /*405a0*/  WARPSYNC.COLLECTIVE R15, `(.L_x_4422) ;  /* 0x000000000f087348 */ /* 0x000fea0003c00000 */
[----:B------:R0:W1:Y:S02]  /*405b0*/  SHFL.IDX P6, R14, R13, R12, R11 ;  /* 0x0000000c0d0e7389 */ /* 0x00006400000c000b */
[----:B01----:R-:W-:Y:S01]  /*405c0*/  ENDCOLLECTIVE ;  /* 0x000000000000791b */ /* 0x003fe20003800000 */
.L_x_4422:
        /* <DEDUP_REMOVED lines=13> */
.L_x_4423:
[----:B------:R-:W-:Y:S02]  /*406a0*/  IMAD.MOV.U32 R13, RZ, RZ, R9 ;  /* 0x000000ffff0d7224 */ /* 0x000fe400078e0009 */
[----:B------:R-:W-:Y:S01]  /*406b0*/  IMAD.MOV.U32 R12, RZ, RZ, 0x2 ;  /* 0x00000002ff0c7424 */ /* 0x000fe200078e00ff */
[----:B------:R-:W-:-:S13]  /*406c0*/  IADD3 R2, P0, R14, R0, RZ ;  /* 0x000000000e027210 */ /* 0x000fda0007f1e0ff */
[----:B------:R-:W-:Y:S05]  /*406d0*/  WARPSYNC.COLLECTIVE R15, `(.L_x_4424) ;  /* 0x000000000f087348 */ /* 0x000fea0003c00000 */
[----:B------:R0:W1:Y:S02]  /*406e0*/  SHFL.IDX P6, R14, R13, R12, R11 ;  /* 0x0000000c0d0e7389 */ /* 0x00006400000c000b */
[----:B01----:R-:W-:Y:S01]  /*406f0*/  ENDCOLLECTIVE ;  /* 0x000000000000791b */ /* 0x003fe20003800000 */
.L_x_4424:
        /* <DEDUP_REMOVED lines=13> */
.L_x_4425:
[----:B------:R-:W-:Y:S02]  /*407d0*/  IMAD.MOV.U32 R13, RZ, RZ, R9 ;  /* 0x000000ffff0d7224 */ /* 0x000fe400078e0009 */
[----:B------:R-:W-:Y:S01]  /*407e0*/  IMAD.MOV.U32 R12, RZ, RZ, 0x3 ;  /* 0x00000003ff0c7424 */ /* 0x000fe200078e00ff */
[----:B------:R-:W-:-:S13]  /*407f0*/  IADD3 R2, P0, R14, R0, RZ ;  /* 0x000000000e027210 */ /* 0x000fda0007f1e0ff */
[----:B------:R-:W-:Y:S05]  /*40800*/  WARPSYNC.COLLECTIVE R15, `(.L_x_4426) ;  /* 0x000000000f087348 */ /* 0x000fea0003c00000 */
[----:B------:R0:W1:Y:S02]  /*40810*/  SHFL.IDX P6, R14, R13, R12, R11 ;  /* 0x0000000c0d0e7389 */ /* 0x00006400000c000b */
[----:B01----:R-:W-:Y:S01]  /*40820*/  ENDCOLLECTIVE ;  /* 0x000000000000791b */ /* 0x003fe20003800000 */
.L_x_4426:
        /* <DEDUP_REMOVED lines=13> */
.L_x_4427:
[----:B------:R-:W-:Y:S02]  /*40900*/  IMAD.MOV.U32 R13, RZ, RZ, R9 ;  /* 0x000000ffff0d7224 */ /* 0x000fe400078e0009 */
[----:B------:R-:W-:Y:S01]  /*40910*/  IMAD.MOV.U32 R12, RZ, RZ, 0x4 ;  /* 0x00000004ff0c7424 */ /* 0x000fe200078e00ff */
[----:B------:R-:W-:-:S13]  /*40920*/  IADD3 R2, P0, R14, R0, RZ ;  /* 0x000000000e027210 */ /* 0x000fda0007f1e0ff */
[----:B------:R-:W-:Y:S05]  /*40930*/  WARPSYNC.COLLECTIVE R15, `(.L_x_4428) ;  /* 0x000000000f087348 */ /* 0x000fea0003c00000 */
[----:B------:R0:W1:Y:S02]  /*40940*/  SHFL.IDX P6, R14, R13, R12, R11 ;  /* 0x0000000c0d0e7389 */ /* 0x00006400000c000b */
[----:B01----:R-:W-:Y:S01]  /*40950*/  ENDCOLLECTIVE ;  /* 0x000000000000791b */ /* 0x003fe20003800000 */
.L_x_4428:
        /* <DEDUP_REMOVED lines=13> */
.L_x_4429:
[----:B------:R-:W-:Y:S02]  /*40a30*/  IMAD.MOV.U32 R13, RZ, RZ, R9 ;  /* 0x000000ffff0d7224 */ /* 0x000fe400078e0009 */
[----:B------:R-:W-:Y:S01]  /*40a40*/  IMAD.MOV.U32 R12, RZ, RZ, 0x5 ;  /* 0x00000005ff0c7424 */ /* 0x000fe200078e00ff */
[----:B------:R-:W-:-:S13]  /*40a50*/  IADD3 R2, P0, R14, R0, RZ ;  /* 0x000000000e027210 */ /* 0x000fda0007f1e0ff */
[----:B------:R-:W-:Y:S05]  /*40a60*/  WARPSYNC.COLLECTIVE R15, `(.L_x_4430) ;  /* 0x000000000f087348 */ /* 0x000fea0003c00000 */
[----:B------:R0:W1:Y:S02]  /*40a70*/  SHFL.IDX P6, R14, R13, R12, R11 ;  /* 0x0000000c0d0e7389 */ /* 0x00006400000c000b */
[----:B01----:R-:W-:Y:S01]  /*40a80*/  ENDCOLLECTIVE ;  /* 0x000000000000791b */ /* 0x003fe20003800000 */
.L_x_4430:
        /* <DEDUP_REMOVED lines=13> */
.L_x_4431:
[----:B------:R-:W-:Y:S05]  /*40b60*/  BRA `(.L_x_4432) ;  /* 0xffffff8c008c7947 */ /* 0x000fea000383ffff */
.L_x_4209:
[----:B------:R-:W-:Y:S01]  /*40b70*/  BSSY B0, `(.L_x_4433) ;  /* 0x0000008000007945 */ /* 0x000fe20003800000 */
[----:B------:R-:W-:Y:S02]  /*40b80*/  IMAD.MOV.U32 R13, RZ, RZ, R16 ;  /* 0x000000ffff0d7224 */ /* 0x000fe400078e0010 */
[----:B0-----:R-:W-:Y:S02]  /*40b90*/  IMAD.MOV.U32 R12, RZ, RZ, RZ ;  /* 0x000000ffff0c7224 */ /* 0x001fe400078e00ff */
[----:B------:R-:W-:Y:S02]  /*40ba0*/  IMAD.MOV.U32 R11, RZ, RZ, 0x1f ;  /* 0x0000001fff0b7424 */ /* 0x000fe400078e00ff */
[----:B------:R-:W-:-:S07]  /*40bb0*/  IMAD.MOV.U32 R15, RZ, RZ, -0x1 ;  /* 0xffffffffff0f7424 */ /* 0x000fce00078e00ff */
[----:B-123--:R-:W-:Y:S05]  /*40bc0*/  WARPSYNC.COLLECTIVE R15, `(.L_x_4434) ;  /* 0x000000000f087348 */ /* 0x00efea0003c00000 */
[----:B------:R0:W4:Y:S02]  /*40bd0*/  SHFL.IDX P6, R14, R13, R12, R11 ;  /* 0x0000000c0d0e7389 */ /* 0x00012400000c000b */
[----:B01234-:R-:W-:Y:S01]  /*40be0*/  ENDCOLLECTIVE ;  /* 0x000000000000791b */ /* 0x01ffe20003800000 */
.L_x_4434:
[----:B------:R-:W-:Y:S05]  /*40bf0*/  BSYNC B0 ;  /* 0x0000000000007941 */ /* 0x000fea0003800000 */
.L_x_4433:
        /* <DEDUP_REMOVED lines=9> */
.L_x_4435:
        /* <DEDUP_REMOVED lines=24> */
.L_x_4436:
[----:B------:R-:W-:Y:S01]  /*40e10*/  IMAD.MOV.U32 R12, RZ, RZ, 0x2 ;  /* 0x00000002ff0c7424 */ /* 0x000fe200078e00ff */
[----:B------:R-:W-:-:S05]  /*40e20*/  SEL R14, R14, RZ, P1 ;  /* 0x000000ff0e0e7207 */ /* 0x000fca0000800000 */
[----:B------:R-:W-:-:S04]  /*40e30*/  IMAD.IADD R5, R13, 0x1, R14 ;  /* 0x000000010d057824 */ /* 0x000fc800078e020e */
[----:B------:R-:W-:-:S07]  /*40e40*/  IMAD.MOV.U32 R13, RZ, RZ, R5 ;  /* 0x000000ffff0d7224 */ /* 0x000fce00078e0005 */
[----:B------:R-:W-:Y:S05]  /*40e50*/  WARPSYNC.COLLECTIVE R15, `(.L_x_4437) ;  /* 0x000000000f087348 */ /* 0x000fea0003c00000 */
[----:B------:R0:W1:Y:S02]  /*40e60*/  SHFL.UP P6, R14, R13, R12, R11 ;  /* 0x0400000c0d0e7389 */ /* 0x00006400000c000b */
[----:B01----:R-:W-:Y:S01]  /*40e70*/  ENDCOLLECTIVE ;  /* 0x000000000000791b */ /* 0x003fe20003800000 */
.L_x_4437:
[----:B------:R-:W-:Y:S01]  /*40e80*/  IMAD.MOV.U32 R12, RZ, RZ, 0x4 ;  /* 0x00000004ff0c7424 */ /* 0x000fe200078e00ff */
[----:B------:R-:W-:-:S05]  /*40e90*/  SEL R2, R14, RZ, P2 ;  /* 0x000000ff0e027207 */ /* 0x000fca0001000000 */
[----:B------:R-:W-:-:S04]  /*40ea0*/  IMAD.IADD R2, R5, 0x1, R2 ;  /* 0x0000000105027824 */ /* 0x000fc800078e0202 */
[----:B------:R-:W-:-:S07]  /*40eb0*/  IMAD.MOV.U32 R13, RZ, RZ, R2 ;  /* 0x000000ffff0d7224 */ /* 0x000fce00078e0002 */
[----:B------:R-:W-:Y:S05]  /*40ec0*/  WARPSYNC.COLLECTIVE R15, `(.L_x_4438) ;  /* 0x000000000f087348 */ /* 0x000fea0003c00000 */
[----:B------:R0:W1:Y:S02]  /*40ed0*/  SHFL.UP P6, R14, R13, R12, R11 ;  /* 0x0400000c0d0e7389 */ /* 0x00006400000c000b */
[----:B01----:R-:W-:Y:S01]  /*40ee0*/  ENDCOLLECTIVE ;  /* 0x000000000000791b */ /* 0x003fe20003800000 */
.L_x_4438:
[----:B------:R-:W-:Y:S01]  /*40ef0*/  IMAD.MOV.U32 R12, RZ, RZ, 0x8 ;  /* 0x00000008ff0c7424 */ /* 0x000fe200078e00ff */
[----:B------:R-:W-:-:S05]  /*40f00*/  SEL R3, R14, RZ, P3 ;  /* 0x000000ff0e037207 */ /* 0x000fca0001800000 */
[----:B------:R-:W-:-:S04]  /*40f10*/  IMAD.IADD R3, R2, 0x1, R3 ;  /* 0x0000000102037824 */ /* 0x000fc800078e0203 */
[----:B------:R-:W-:-:S07]  /*40f20*/  IMAD.MOV.U32 R13, RZ, RZ, R3 ;  /* 0x000000ffff0d7224 */ /* 0x000fce00078e0003 */
[----:B------:R-:W-:Y:S05]  /*40f30*/  WARPSYNC.COLLECTIVE R15, `(.L_x_4439) ;  /* 0x000000000f087348 */ /* 0x000fea0003c00000 */
[----:B------:R0:W1:Y:S02]  /*40f40*/  SHFL.UP P6, R14, R13, R12, R11 ;  /* 0x0400000c0d0e7389 */ /* 0x00006400000c000b */
[----:B01----:R-:W-:Y:S01]  /*40f50*/  ENDCOLLECTIVE ;  /* 0x000000000000791b */ /* 0x003fe20003800000 */
.L_x_4439:
[----:B------:R-:W-:Y:S01]  /*40f60*/  IMAD.MOV.U32 R12, RZ, RZ, 0x10 ;  /* 0x00000010ff0c7424 */ /* 0x000fe200078e00ff */
[----:B------:R-:W-:-:S05]  /*40f70*/  SEL R14, R14, RZ, P4 ;  /* 0x000000ff0e0e7207 */ /* 0x000fca0002000000 */
[----:B------:R-:W-:-:S04]  /*40f80*/  IMAD.IADD R5, R3, 0x1, R14 ;  /* 0x0000000103057824 */ /* 0x000fc800078e020e */
[----:B------:R-:W-:-:S07]  /*40f90*/  IMAD.MOV.U32 R13, RZ, RZ, R5 ;  /* 0x000000ffff0d7224 */ /* 0x000fce00078e0005 */
[----:B------:R-:W-:Y:S05]  /*40fa0*/  WARPSYNC.COLLECTIVE R15, `(.L_x_4440) ;  /* 0x000000000f087348 */ /* 0x000fea0003c00000 */
[----:B------:R0:W1:Y:S02]  /*40fb0*/  SHFL.UP P6, R14, R13, R12, R11 ;  /* 0x0400000c0d0e7389 */ /* 0x00006400000c000b */
[----:B01----:R-:W-:Y:S01]  /*40fc0*/  ENDCOLLECTIVE ;  /* 0x000000000000791b */ /* 0x003fe20003800000 */
.L_x_4440:
        /* <DEDUP_REMOVED lines=8> */
.L_x_4441:
[----:B------:R-:W-:Y:S05]  /*41050*/  BRA `(.L_x_4442) ;  /* 0xffffff8c00ec7947 */ /* 0x000fea000383ffff */
.L_x_4212:
[----:B------:R-:W-:Y:S01]  /*41060*/  BSSY B0, `(.L_x_4443) ;  /* 0x0000007000007945 */ /* 0x000fe20003800000 */
[----:B------:R-:W-:Y:S02]  /*41070*/  IMAD.MOV.U32 R12, RZ, RZ, 0x1 ;  /* 0x00000001ff0c7424 */ /* 0x000fe400078e00ff */
[----:B------:R-:W-:Y:S02]  /*41080*/  IMAD.MOV.U32 R11, RZ, RZ, RZ ;  /* 0x000000ffff0b7224 */ /* 0x000fe400078e00ff */
[----:B------:R-:W-:-:S07]  /*41090*/  IMAD.MOV.U32 R15, RZ, RZ, -0x1 ;  /* 0xffffffffff0f7424 */ /* 0x000fce00078e00ff */
[----:B------:R-:W-:Y:S05]  /*410a0*/  WARPSYNC.COLLECTIVE R15, `(.L_x_4444) ;  /* 0x000000000f087348 */ /* 0x000fea0003c00000 */
[----:B------:R0:W1:Y:S02]  /*410b0*/  SHFL.UP P6, R14, R13, R12, R11 ;  /* 0x0400000c0d0e7389 */ /* 0x00006400000c000b */
[----:B01----:R-:W-:Y:S01]  /*410c0*/  ENDCOLLECTIVE ;  /* 0x000000000000791b */ /* 0x003fe20003800000 */
.L_x_4444:
[----:B------:R-:W-:Y:S05]  /*410d0*/  BSYNC B0 ;  /* 0x0000000000007941 */ /* 0x000fea0003800000 */
.L_x_4443:
        /* <DEDUP_REMOVED lines=8> */
.L_x_4445:
[----:B------:R-:W-:Y:S01]  /*41160*/  IMAD.MOV.U32 R12, RZ, RZ, 0x4 ;  /* 0x00000004ff0c7424 */ /* 0x000fe200078e00ff */
[----:B------:R-:W-:-:S05]  /*41170*/  SEL R2, R14, RZ, P2 ;  /* 0x000000ff0e027207 */ /* 0x000fca0001000000 */
[----:B------:R-:W-:-:S04]  /*41180*/  IMAD.IADD R2, R13, 0x1, R2 ;  /* 0x000000010d027824 */ /* 0x000fc800078e0202 */
[----:B------:R-:W-:-:S07]  /*41190*/  IMAD.MOV.U32 R13, RZ, RZ, R2 ;  /* 0x000000ffff0d7224 */ /* 0x000fce00078e0002 */
[----:B------:R-:W-:Y:S05]  /*411a0*/  WARPSYNC.COLLECTIVE R15, `(.L_x_4446) ;  /* 0x000000000f087348 */ /* 0x000fea0003c00000 */
[----:B------:R0:W1:Y:S02]  /*411b0*/  SHFL.UP P6, R14, R13, R12, R11 ;  /* 0x0400000c0d0e7389 */ /* 0x00006400000c000b */
[----:B01----:R-:W-:Y:S01]  /*411c0*/  ENDCOLLECTIVE ;  /* 0x000000000000791b */ /* 0x003fe20003800000 */
.L_x_4446:
[----:B------:R-:W-:Y:S01]  /*411d0*/  IMAD.MOV.U32 R12, RZ, RZ, 0x8 ;  /* 0x00000008ff0c7424 */ /* 0x000fe200078e00ff */
[----:B------:R-:W-:-:S05]  /*411e0*/  SEL R3, R14, RZ, P3 ;  /* 0x000000ff0e037207 */ /* 0x000fca0001800000 */
[----:B------:R-:W-:-:S04]  /*411f0*/  IMAD.IADD R3, R2, 0x1, R3 ;  /* 0x0000000102037824 */ /* 0x000fc800078e0203 */
[----:B------:R-:W-:-:S07]  /*41200*/  IMAD.MOV.U32 R13, RZ, RZ, R3 ;  /* 0x000000ffff0d7224 */ /* 0x000fce00078e0003 */
[----:B------:R-:W-:Y:S05]  /*41210*/  WARPSYNC.COLLECTIVE R15, `(.L_x_4447) ;  /* 0x000000000f087348 */ /* 0x000fea0003c00000 */
[----:B------:R0:W1:Y:S02]  /*41220*/  SHFL.UP P6, R14, R13, R12, R11 ;  /* 0x0400000c0d0e7389 */ /* 0x00006400000c000b */
[----:B01----:R-:W-:Y:S01]  /*41230*/  ENDCOLLECTIVE ;  /* 0x000000000000791b */ /* 0x003fe20003800000 */
.L_x_4447:
[----:B------:R-:W-:Y:S01]  /*41240*/  IMAD.MOV.U32 R12, RZ, RZ, 0x10 ;  /* 0x00000010ff0c7424 */ /* 0x000fe200078e00ff */
[----:B------:R-:W-:-:S05]  /*41250*/  SEL R14, R14, RZ, P4 ;  /* 0x000000ff0e0e7207 */ /* 0x000fca0002000000 */
[----:B------:R-:W-:-:S04]  /*41260*/  IMAD.IADD R5, R3, 0x1, R14 ;  /* 0x0000000103057824 */ /* 0x000fc800078e020e */
[----:B------:R-:W-:-:S07]  /*41270*/  IMAD.MOV.U32 R13, RZ, RZ, R5 ;  /* 0x000000ffff0d7224 */ /* 0x000fce00078e0005 */
[----:B------:R-:W-:Y:S05]  /*41280*/  WARPSYNC.COLLECTIVE R15, `(.L_x_4448) ;  /* 0x000000000f087348 */ /* 0x000fea0003c00000 */
[----:B------:R0:W1:Y:S02]  /*41290*/  SHFL.UP P6, R14, R13, R12, R11 ;  /* 0x0400000c0d0e7389 */ /* 0x00006400000c000b */
[----:B01----:R-:W-:Y:S01]  /*412a0*/  ENDCOLLECTIVE ;  /* 0x000000000000791b */ /* 0x003fe20003800000 */
.L_x_4448:
        /* <DEDUP_REMOVED lines=8> */
.L_x_4449:
[----:B------:R-:W-:Y:S05]  /*41330*/  BRA `(.L_x_4450) ;  /* 0xffffff8c00d87947 */ /* 0x000fea000383ffff */
.L_x_4214:
[----:B------:R-:W-:Y:S01]  /*41340*/  BSSY B0, `(.L_x_4451) ;  /* 0x0000006000007945 */ /* 0x000fe20003800000 */
[----:B------:R-:W-:Y:S01]  /*41350*/  PLOP3.LUT P6, PT, P6, PT, PT, 0x8, 0x0 ;  /* 0x000000000000781c */ /* 0x000fe200037ce170 */
[----:B------:R-:W-:-:S12]  /*41360*/  IMAD.MOV.U32 R15, RZ, RZ, -0x1 ;  /* 0xffffffffff0f7424 */ /* 0x000fd800078e00ff */
[----:B0-----:R-:W-:Y:S05]  /*41370*/  WARPSYNC.COLLECTIVE R15, `(.L_x_4452) ;  /* 0x000000000f087348 */ /* 0x001fea0003c00000 */
[----:B------:R-:W-:Y:S01]  /*41380*/  VOTE.ANY R14, PT, P6 ;  /* 0x00000000000e7806 */ /* 0x000fe200030e0100 */
[----:B0-----:R-:W-:Y:S06]  /*41390*/  ENDCOLLECTIVE ;  /* 0x000000000000791b */ /* 0x001fec0003800000 */
.L_x_4452:
[----:B------:R-:W-:Y:S05]  /*413a0*/  BSYNC B0 ;  /* 0x0000000000007941 */ /* 0x000fea0003800000 */
.L_x_4451:
        /* <DEDUP_REMOVED lines=8> */
.L_x_4453:
[----:B------:R-:W-:Y:S02]  /*41430*/  IMAD.IADD R19, R12, 0x1, R19 ;  /* 0x000000010c137824 */ /* 0x000fe400078e0213 */
[----:B------:R-:W-:Y:S02]  /*41440*/  IMAD.MOV.U32 R13, RZ, RZ, R4 ;  /* 0x000000ffff0d7224 */ /* 0x000fe400078e0004 */
[----:B------:R-:W-:-:S07]  /*41450*/  IMAD.MOV.U32 R17, RZ, RZ, R14 ;  /* 0x000000ffff117224 */ /* 0x000fce00078e000e */
[----:B------:R-:W-:Y:S05]  /*41460*/  WARPSYNC.COLLECTIVE R15, `(.L_x_4454) ;  /* 0x000000000f087348 */ /* 0x000fea0003c00000 */
[----:B------:R0:W1:Y:S02]  /*41470*/  SHFL.IDX P6, R14, R13, R12, R11 ;  /* 0x0000000c0d0e7389 */ /* 0x00006400000c000b */
[----:B01----:R-:W-:Y:S01]  /*41480*/  ENDCOLLECTIVE ;  /* 0x000000000000791b */ /* 0x003fe20003800000 */
.L_x_4454:
[----:B------:R-:W-:Y:S01]  /*41490*/  IMAD.MOV.U32 R4, RZ, RZ, R14 ;  /* 0x000000ffff047224 */ /* 0x000fe200078e000e */
[----:B------:R-:W-:Y:S06]  /*414a0*/  BRA `(.L_x_4455) ;  /* 0xffffff8c00bc7947 */ /* 0x000fec000383ffff */
.L_x_4216:
[----:B------:R-:W-:Y:S01]  /*414b0*/  BSSY B0, `(.L_x_4456) ;  /* 0x0000007000007945 */ /* 0x000fe20003800000 */
[----:B------:R-:W-:Y:S02]  /*414c0*/  IMAD.MOV.U32 R13, RZ, RZ, R2 ;  /* 0x000000ffff0d7224 */ /* 0x000fe400078e0002 */
[----:B------:R-:W-:Y:S02]  /*414d0*/  IMAD.MOV.U32 R11, RZ, RZ, 0x1f ;  /* 0x0000001fff0b7424 */ /* 0x000fe400078e00ff */
[----:B------:R-:W-:-:S07]  /*414e0*/  IMAD.MOV.U32 R15, RZ, RZ, -0x1 ;  /* 0xffffffffff0f7424 */ /* 0x000fce00078e00ff */
[----:B0-23--:R-:W-:Y:S05]  /*414f0*/  WARPSYNC.COLLECTIVE R15, `(.L_x_4457) ;  /* 0x000000000f087348 */ /* 0x00dfea0003c00000 */
[----:B------:R1:W4:Y:S02]  /*41500*/  SHFL.IDX P6, R14, R13, R12, R11 ;  /* 0x0000000c0d0e7389 */ /* 0x00032400000c000b */
[----:B01234-:R-:W-:Y:S01]  /*41510*/  ENDCOLLECTIVE ;  /* 0x000000000000791b */ /* 0x01ffe20003800000 */
.L_x_4457:
[----:B------:R-:W-:Y:S05]  /*41520*/  BSYNC B0 ;  /* 0x0000000000007941 */ /* 0x000fea0003800000 */
.L_x_4456:
[----:B------:R-:W-:Y:S01]  /*41530*/  IMAD.MOV.U32 R6, RZ, RZ, R14 ;  /* 0x000000ffff067224 */ /* 0x000fe200078e000e */
[----:B------:R-:W-:Y:S06]  /*41540*/  BRA `(.L_x_4215) ;  /* 0xffffff8c00ac7947 */ /* 0x000fec000383ffff */
.L_x_4222:
[----:B0-----:R0:W1:Y:S02]  /*41550*/  SYNCS.PHASECHK.TRANS64.TRYWAIT P0, [R5+URZ+0x32420], R0 ;  /* 0x03242000050075a7 */ /* 0x001064000800017f */
[----:B-1----:R-:W-:Y:S05]  /*41560*/  @!P0 NANOSLEEP.SYNCS 0x989680 ;  /* 0x009896800000895d */ /* 0x002fea0003900000 */
[----:B------:R-:W1:Y:S02]  /*41570*/  @!P0 SYNCS.PHASECHK.TRANS64 P0, [R5+URZ+0x32420], R0 ;  /* 0x03242000050085a7 */ /* 0x000e64000800007f */
[----:B-1----:R-:W-:Y:S05]  /*41580*/  @!P0 BRA `(.L_x_4222) ;  /* 0xfffffffc00f08947 */ /* 0x002fea000383ffff */
[----:B------:R-:W-:Y:S05]  /*41590*/  BRA `(.L_x_4458) ;  /* 0xffffff9800047947 */ /* 0x000fea000383ffff */
.L_x_4223:
        /* <DEDUP_REMOVED lines=11> */
.L_x_4460:
[----:B------:R-:W-:Y:S05]  /*41650*/  BSYNC B0 ;  /* 0x0000000000007941 */ /* 0x000fea0003800000 */
.L_x_4459:
[----:B------:R-:W-:Y:S05]  /*41660*/  BRA `(.L_x_4461) ;  /* 0xffffff9400ec7947 */ /* 0x000fea000383ffff */
.L_x_4224:
[----:B------:R-:W-:Y:S01]  /*41670*/  BSSY B0, `(.L_x_4462) ;  /* 0x0000006000007945 */ /* 0x000fe20003800000 */
[----:B------:R-:W-:-:S07]  /*41680*/  IMAD.MOV.U32 R15, RZ, RZ, -0x1 ;  /* 0xffffffffff0f7424 */ /* 0x000fce00078e00ff */
[----:B0-234-:R-:W-:Y:S05]  /*41690*/  WARPSYNC.COLLECTIVE R15, `(.L_x_4463) ;  /* 0x000000000f0c7348 */ /* 0x01dfea0003c00000 */
[----:B------:R-:W-:Y:S02]  /*416a0*/  ELECT P6, UR62, PT ;  /* 0x00000000003e782f */ /* 0x000fe400038c0000 */
[----:B------:R-:W-:Y:S01]  /*416b0*/  MOV R14, UR62 ;  /* 0x0000003e000e7c02 */ /* 0x000fe20008000f00 */
[----:B0-234-:R-:W-:Y:S10]  /*416c0*/  ENDCOLLECTIVE ;  /* 0x000000000000791b */ /* 0x01dff40003800000 */
.L_x_4463:
[----:B------:R-:W-:Y:S05]  /*416d0*/  BSYNC B0 ;  /* 0x0000000000007941 */ /* 0x000fea0003800000 */
.L_x_4462:
[----:B------:R-:W-:Y:S05]  /*416e0*/  BRA `(.L_x_4464) ;  /* 0xffffff9400e07947 */ /* 0x000fea000383ffff */
.L_x_4226:
[----:B0-----:R0:W1:Y:S02]  /*416f0*/  SYNCS.PHASECHK.TRANS64.TRYWAIT P1, [R3+URZ+0x32440], R2 ;  /* 0x03244002030075a7 */ /* 0x001064000802017f */
[----:B-1----:R-:W-:Y:S05]  /*41700*/  @!P1 NANOSLEEP.SYNCS 0x989680 ;  /* 0x009896800000995d */ /* 0x002fea0003900000 */
[----:B------:R-:W1:Y:S02]  /*41710*/  @!P1 SYNCS.PHASECHK.TRANS64 P1, [R3+URZ+0x32440], R2 ;  /* 0x03244002030095a7 */ /* 0x000e64000802007f */
[----:B-1----:R-:W-:Y:S05]  /*41720*/  @!P1 BRA `(.L_x_4226) ;  /* 0xfffffffc00f09947 */ /* 0x002fea000383ffff */
[----:B------:R-:W-:Y:S05]  /*41730*/  BRA `(.L_x_4465) ;  /* 0xffffff9800007947 */ /* 0x000fea000383ffff */
.L_x_4228:
[----:B-1----:R1:W0:Y:S02]  /*41740*/  SYNCS.PHASECHK.TRANS64.TRYWAIT P1, [R25+URZ+0x32440], R0 ;  /* 0x03244000190075a7 */ /* 0x002224000802017f */
[----:B0-----:R-:W-:Y:S05]  /*41750*/  @!P1 NANOSLEEP.SYNCS 0x989680 ;  /* 0x009896800000995d */ /* 0x001fea0003900000 */
[----:B------:R-:W0:Y:S02]  /*41760*/  @!P1 SYNCS.PHASECHK.TRANS64 P1, [R25+URZ+0x32440], R0 ;  /* 0x03244000190095a7 */ /* 0x000e24000802007f */
[----:B0-----:R-:W-:Y:S05]  /*41770*/  @!P1 BRA `(.L_x_4228) ;  /* 0xfffffffc00f09947 */ /* 0x001fea000383ffff */
[----:B------:R-:W-:Y:S05]  /*41780*/  BRA `(.L_x_4466) ;  /* 0xffffff98000c7947 */ /* 0x000fea000383ffff */
.L_x_4230:
[----:B------:R0:W0:Y:S02]  /*41790*/  SYNCS.PHASECHK.TRANS64.TRYWAIT P1, [R3+URZ+0x32460], R2 ;  /* 0x03246002030075a7 */ /* 0x000024000802017f */
[----:B0-----:R-:W-:Y:S05]  /*417a0*/  @!P1 NANOSLEEP.SYNCS 0x989680 ;  /* 0x009896800000995d */ /* 0x001fea0003900000 */
[----:B------:R-:W0:Y:S02]  /*417b0*/  @!P1 SYNCS.PHASECHK.TRANS64 P1, [R3+URZ+0x32460], R2 ;  /* 0x03246002030095a7 */ /* 0x000e24000802007f */
[----:B0-----:R-:W-:Y:S05]  /*417c0*/  @!P1 BRA `(.L_x_4230) ;  /* 0xfffffffc00f09947 */ /* 0x001fea000383ffff */
[----:B------:R-:W-:Y:S05]  /*417d0*/  BRA `(.L_x_4467) ;  /* 0xffffff9800087947 */ /* 0x000fea000383ffff */
        .type           $_ZN7cutlass13device_kernelIN5flash11enable_sm90INS1_16FlashAttnFwdSm90INS1_25CollectiveMainloopFwdSm90ILi2EN4cute5tupleIJNS5_1CILi1EEES8_S8_EEENS6_IJNS7_ILi128EEENS7_ILi96EEENS7_ILi64EEEEEELi256ENS_10bfloat16_tEfNS_4arch4Sm90ELb0ELb1ELb1ELb1ELb1ELb1ELb1ELb1ELb0ELb1ELb1ELb0EEENS1_21CollectiveEpilogueFwdINS6_IJSA_NS7_ILi256EEESB_EEES9_SE_SG_Li256ELb1ELb1ELb1ELb0EEENS1_36VarlenDynamicPersistentTileSchedulerILi128ELi96ELi256ELi128ELb1ELb1ELb1ELb1ELb0ELb1EEEEEEEEEvNT_6ParamsE$_ZZN5flash25CollectiveMainloopFwdSm90ILi2EN4cute5tupleIJNS1_1CILi1EEES4_S4_EEENS2_IJNS3_ILi128EEENS3_ILi96EEENS3_ILi64EEEEEELi256EN7cutlass10bfloat16_tEfNSA_4arch4Sm90ELb0ELb1ELb1ELb1ELb1ELb1ELb1ELb1ELb0ELb1ELb1ELb0EE3mmaINS_16FlashAttnFwdSm90ISE_NS_21CollectiveEpilogueFwdINS2_IJS6_NS3_ILi256EEES7_EEES5_SB_SD_Li256ELb1ELb1ELb1ELb0EEENS_36VarlenDynamicPersistentTileSchedulerILi128ELi96ELi256ELi128ELb1ELb1ELb1ELb1ELb0ELb1EEEE13SharedStorageENS1_6TensorINS1_11ArrayEngineIfLm128EEENS1_6LayoutINS2_IJNS2_IJNS3_ILi2EEEST_NS3_ILi32EEEEEES4_S4_EEENS2_IJNS2_IJS4_ST_NS3_ILi4EEEEEENS3_ILi0EEESZ_EEEEEEENS_7SoftmaxILi2ELi0EEEEEbRKNSE_6ParamsENSA_13PipelineAsyncILi2EEES19_RNSA_13PipelineStateILj2EEERT0_RT1_iRiRKNS_16SeqlenInfoQKNewKILb1ELb1EEENS2_IJiiiiEEERT_ENKUliT_T0_T1_E_clIZSF_ISO_S12_S14_EbS17_S19_S19_S1C_S1E_S1G_iS1H_S1L_S1M_S1O_EUlRS1P_iE0_NS3_ILb1EEES1W_EEDaiS1P_S1Q_S1R_,@function
        .size           $_ZN7cutlass13device_kernelIN5flash11enable_sm90INS1_16FlashAttnFwdSm90INS1_25CollectiveMainloopFwdSm90ILi2EN4cute5tupleIJNS5_1CILi1EEES8_S8_EEENS6_IJNS7_ILi128EEENS7_ILi96EEENS7_ILi64EEEEEELi256ENS_10bfloat16_tEfNS_4arch4Sm90ELb0ELb1ELb1ELb1ELb1ELb1ELb1ELb1ELb0ELb1ELb1ELb0EEENS1_21CollectiveEpilogueFwdINS6_IJSA_NS7_ILi256EEESB_EEES9_SE_SG_Li256ELb1ELb1ELb1ELb0EEENS1_36VarlenDynamicPersistentTileSchedulerILi128ELi96ELi256ELi128ELb1ELb1ELb1ELb1ELb0ELb1EEEEEEEEEvNT_6ParamsE$_ZZN5flash25CollectiveMainloopFwdSm90ILi2EN4cute5tupleIJNS1_1CILi1EEES4_S4_EEENS2_IJNS3_ILi128EEENS3_ILi96EEENS3_ILi64EEEEEELi256EN7cutlass10bfloat16_tEfNSA_4arch4Sm90ELb0ELb1ELb1ELb1ELb1ELb1ELb1ELb1ELb0ELb1ELb1ELb0EE3mmaINS_16FlashAttnFwdSm90ISE_NS_21CollectiveEpilogueFwdINS2_IJS6_NS3_ILi256EEES7_EEES5_SB_SD_Li256ELb1ELb1ELb1ELb0EEENS_36VarlenDynamicPersistentTileSchedulerILi128ELi96ELi256ELi128ELb1ELb1ELb1ELb1ELb0ELb1EEEE13SharedStorageENS1_6TensorINS1_11ArrayEngineIfLm128EEENS1_6LayoutINS2_IJNS2_IJNS3_ILi2EEEST_NS3_ILi32EEEEEES4_S4_EEENS2_IJNS2_IJS4_ST_NS3_ILi4EEEEEENS3_ILi0EEESZ_EEEEEEENS_7SoftmaxILi2ELi0EEEEEbRKNSE_6ParamsENSA_13PipelineAsyncILi2EEES19_RNSA_13PipelineStateILj2EEERT0_RT1_iRiRKNS_16SeqlenInfoQKNewKILb1ELb1EEENS2_IJiiiiEEERT_ENKUliT_T0_T1_E_clIZSF_ISO_S12_S14_EbS17_S19_S19_S1C_S1E_S1G_iS1H_S1L_S1M_S1O_EUlRS1P_iE0_NS3_ILb1EEES1W_EEDaiS1P_S1Q_S1R_,(.L_x_6569 - $_ZN7cutlass13device_kernelIN5flash11enable_sm90INS1_16FlashAttnFwdSm90INS1_25CollectiveMainloopFwdSm90ILi2EN4cute5tupleIJNS5_1CILi1EEES8_S8_EEENS6_IJNS7_ILi128EEENS7_ILi96EEENS7_ILi64EEEEEELi256ENS_10bfloat16_tEfNS_4arch4Sm90ELb0ELb1ELb1ELb1ELb1ELb1ELb1ELb1ELb0ELb1ELb1ELb0EEENS1_21CollectiveEpilogueFwdINS6_IJSA_NS7_ILi256EEESB_EEES9_SE_SG_Li256ELb1ELb1ELb1ELb0EEENS1_36VarlenDynamicPersistentTileSchedulerILi128ELi96ELi256ELi128ELb1ELb1ELb1ELb1ELb0ELb1EEEEEEEEEvNT_6ParamsE$_ZZN5flash25CollectiveMainloopFwdSm90ILi2EN4cute5tupleIJNS1_1CILi1EEES4_S4_EEENS2_IJNS3_ILi128EEENS3_ILi96EEENS3_ILi64EEEEEELi256EN7cutlass10bfloat16_tEfNSA_4arch4Sm90ELb0ELb1ELb1ELb1ELb1ELb1ELb1ELb1ELb0ELb1ELb1ELb0EE3mmaINS_16FlashAttnFwdSm90ISE_NS_21CollectiveEpilogueFwdINS2_IJS6_NS3_ILi256EEES7_EEES5_SB_SD_Li256ELb1ELb1ELb1ELb0EEENS_36VarlenDynamicPersistentTileSchedulerILi128ELi96ELi256ELi128ELb1ELb1ELb1ELb1ELb0ELb1EEEE13SharedStorageENS1_6TensorINS1_11ArrayEngineIfLm128EEENS1_6LayoutINS2_IJNS2_IJNS3_ILi2EEEST_NS3_ILi32EEEEEES4_S4_EEENS2_IJNS2_IJS4_ST_NS3_ILi4EEEEEENS3_ILi0EEESZ_EEEEEEENS_7SoftmaxILi2ELi0EEEEEbRKNSE_6ParamsENSA_13PipelineAsyncILi2EEES19_RNSA_13PipelineStateILj2EEERT0_RT1_iRiRKNS_16SeqlenInfoQKNewKILb1ELb1EEENS2_IJiiiiEEERT_ENKUliT_T0_T1_E_clIZSF_ISO_S12_S14_EbS17_S19_S19_S1C_S1E_S1G_iS1H_S1L_S1M_S1O_EUlRS1P_iE0_NS3_ILb1EEES1W_EEDaiS1P_S1Q_S1R_)
$_ZN7cutlass13device_kernelIN5flash11enable_sm90INS1_16FlashAttnFwdSm90INS1_25CollectiveMainloopFwdSm90ILi2EN4cute5tupleIJNS5_1CILi1EEES8_S8_EEENS6_IJNS7_ILi128EEENS7_ILi96EEENS7_ILi64EEEEEELi256ENS_10bfloat16_tEfNS_4arch4Sm90ELb0ELb1ELb1ELb1ELb1ELb1ELb1ELb1ELb0ELb1ELb1ELb0EEENS1_21CollectiveEpilogueFwdINS6_IJSA_NS7_ILi256EEESB_EEES9_SE_SG_Li256ELb1ELb1ELb1ELb0EEENS1_36VarlenDynamicPersistentTileSchedulerILi128ELi96ELi256ELi128ELb1ELb1ELb1ELb1ELb0ELb1EEEEEEEEEvNT_6ParamsE$_ZZN5flash25CollectiveMainloopFwdSm90ILi2EN4cute5tupleIJNS1_1CILi1EEES4_S4_EEENS2_IJNS3_ILi128EEENS3_ILi96EEENS3_ILi64EEEEEELi256EN7cutlass10bfloat16_tEfNSA_4arch4Sm90ELb0ELb1ELb1ELb1ELb1ELb1ELb1ELb1ELb0ELb1ELb1ELb0EE3mmaINS_16FlashAttnFwdSm90ISE_NS_21CollectiveEpilogueFwdINS2_IJS6_NS3_ILi256EEES7_EEES5_SB_SD_Li256ELb1ELb1ELb1ELb0EEENS_36VarlenDynamicPersistentTileSchedulerILi128ELi96ELi256ELi128ELb1ELb1ELb1ELb1ELb0ELb1EEEE13SharedStorageENS1_6TensorINS1_11ArrayEngineIfLm128EEENS1_6LayoutINS2_IJNS2_IJNS3_ILi2EEEST_NS3_ILi32EEEEEES4_S4_EEENS2_IJNS2_IJS4_ST_NS3_ILi4EEEEEENS3_ILi0EEESZ_EEEEEEENS_7SoftmaxILi2ELi0EEEEEbRKNSE_6ParamsENSA_13PipelineAsyncILi2EEES19_RNSA_13PipelineStateILj2EEERT0_RT1_iRiRKNS_16SeqlenInfoQKNewKILb1ELb1EEENS2_IJiiiiEEERT_ENKUliT_T0_T1_E_clIZSF_ISO_S12_S14_EbS17_S19_S19_S1C_S1E_S1G_iS1H_S1L_S1M_S1O_EUlRS1P_iE0_NS3_ILb1EEES1W_EEDaiS1P_S1Q_S1R_:
[----:B------:R-:W-:Y:S02]  /*417e0*/  ULDC UR4, c[0x0][0x20] ;  /* 0x0000080000047ab9 */ /* 0x000fe40000000800 */
[----:B------:R-:W-:-:S09]  /*417f0*/  UIADD3 UR4, -UR4, UR5, URZ ;  /* 0x0000000504047290 */ /* 0x000fd2000fffe13f */
[----:B------:R-:W2:Y:S04]  /*41800*/  LDL.64 R2, [UR4+0x18] ;  /* 0x00001804ff027983 */ /* 0x000ea80008100a00 */
[----:B------:R-:W3:Y:S01]  /*41810*/  LDL.64 R6, [UR4] ;  /* 0x00000004ff067983 */ /* 0x000ee20008100a00 */
[----:B------:R-:W-:-:S03]  /*41820*/  ULDC.64 UR6, c[0x0][0x208] ;  /* 0x0000820000067ab9 */ /* 0x000fc60000000a00 */
[----:B--2---:R-:W2:Y:S04]  /*41830*/  LD.E R4, desc[UR6][R2.64] ;  /* 0x0000000602047980 */ /* 0x004ea8000c101900 */
[----:B---3--:R0:W5:Y:S04]  /*41840*/  LD.E R10, desc[UR6][R6.64] ;  /* 0x00000006060a7980 */ /* 0x008168000c101900 */
[----:B------:R0:W5:Y:S01]  /*41850*/  LD.E R11, desc[UR6][R6.64+0x4] ;  /* 0x00000406060b7980 */ /* 0x000162000c101900 */
[----:B------:R-:W-:Y:S01]  /*41860*/  BSSY B0, `(.L_x_4468) ;  /* 0x0000007000007945 */ /* 0x000fe20003800000 */
[----:B------:R-:W-:Y:S01]  /*41870*/  IMAD.MOV.U32 R5, RZ, RZ, R31 ;  /* 0x000000ffff057224 */ /* 0x000fe200078e001f */
[----:B--2---:R-:W-:-:S04]  /*41880*/  LOP3.LUT R4, R4, 0x1, RZ, 0xfc, !PT ;  /* 0x0000000104047812 */ /* 0x004fc800078efcff */
[----:B------:R-:W-:Y:S01]  /*41890*/  ISETP.NE.AND P0, PT, R4, 0x3, PT ;  /* 0x000000030400780c */ /* 0x000fe20003f05270 */
[----:B------:R-:W-:-:S12]  /*418a0*/  IMAD.MOV.U32 R4, RZ, RZ, R29 ;  /* 0x000000ffff047224 */ /* 0x000fd800078e001d */
[----:B0-----:R-:W-:Y:S05]  /*418b0*/  @!P0 BRA `(.L_x_4469) ;  /* 0x0000000000048947 */ /* 0x001fea0003800000 */
[----:B------:R-:W-:Y:S01]  /*418c0*/  BPT.TRAP 0x1 ;  /* 0x000000040000795c */ /* 0x000fe20000300000 */
.L_x_4469:
[----:B------:R-:W-:Y:S05]  /*418d0*/  BSYNC B0 ;  /* 0x0000000000007941 */ /* 0x000fea0003800000 */
.L_x_4468:
        /* <DEDUP_REMOVED lines=13> */
.L_x_4471:
[----:B------:R-:W-:Y:S05]  /*419b0*/  BSYNC B0 ;  /* 0x0000000000007941 */ /* 0x000fea0003800000 */
.L_x_4470:
        /* <DEDUP_REMOVED lines=8> */
.L_x_4473:
[----:B------:R-:W-:Y:S05]  /*41a40*/  BSYNC B0 ;  /* 0x0000000000007941 */ /* 0x000fea0003800000 */
.L_x_4472:
[----:B------:R-:W2:Y:S04]  /*41a50*/  LDL.64 R6, [UR4] ;  /* 0x00000004ff067983 */ /* 0x000ea80008100a00 */
[----:B------:R-:W3:Y:S04]  /*41a60*/  LDL.64 R2, [UR4+0x28] ;  /* 0x00002804ff027983 */ /* 0x000ee80008100a00 */
[----:B0----5:R-:W4:Y:S04]  /*41a70*/  LDL.64 R8, [UR4+0x20] ;  /* 0x00002004ff087983 */ /* 0x021f280008100a00 */
[----:B--2---:R-:W2:Y:S04]  /*41a80*/  LD.E R13, desc[UR6][R6.64] ;  /* 0x00000006060d7980 */ /* 0x004ea8000c101900 */
[----:B---3--:R-:W2:Y:S04]  /*41a90*/  LD.E.64 R2, desc[UR6][R2.64] ;  /* 0x0000000602027980 */ /* 0x008ea8000c101b00 */
[----:B------:R-:W3:Y:S01]  /*41aa0*/  LDL.64 R6, [UR4+0x8] ;  /* 0x00000804ff067983 */ /* 0x000ee20008100a00 */
[----:B------:R-:W-:Y:S05]  /*41ab0*/  WARPSYNC.ALL ;  /* 0x0000000000007948 */ /* 0x000fea0003800000 */
[----:B---3--:R0:W-:Y:S04]  /*41ac0*/  ST.E desc[UR6][R6.64], RZ ;  /* 0x000000ff06007985 */ /* 0x0081e8000c101906 */
[----:B----4-:R-:W3:Y:S01]  /*41ad0*/  LD.E.64 R10, desc[UR6][R8.64] ;  /* 0x00000006080a7980 */ /* 0x010ee2000c101b00 */
[----:B--2---:R-:W-:Y:S01]  /*41ae0*/  IMAD R2, R13, 0x300, R2 ;  /* 0x000003000d027824 */ /* 0x004fe200078e0202 */
[----:B------:R-:W-:Y:S01]  /*41af0*/  R2UR UR11, R3 ;  /* 0x00000000030b72ca */ /* 0x000fe200000e0000 */
[----:B------:R-:W-:Y:S01]  /*41b00*/  WARPGROUP.ARRIVE ;  /* 0x00000000000079c5 */ /* 0x000fe20000000000 */
[----:B------:R-:W-:-:S02]  /*41b10*/  IMAD.MOV.U32 R221, RZ, RZ, 0x1 ;  /* 0x00000001ffdd7424 */ /* 0x000fc400078e00ff */
        /* <DEDUP_REMOVED lines=8> */
[----:B------:R-:W-:Y:S01]  /*41ba0*/  WARPGROUP.ARRIVE ;  /* 0x00000000000079c5 */ /* 0x000fe20000000000 */
[----:B------:R-:W-:-:S03]  /*41bb0*/  IMAD.MOV.U32 R13, RZ, RZ, R3 ;  /* 0x000000ffff0d7224 */ /* 0x000fc600078e0003 */
        /* <DEDUP_REMOVED lines=23> */
[----:B------:R-:W-:-:S03]  /*41d30*/  WARPGROUP.ARRIVE ;  /* 0x00000000000079c5 */ /* 0x000fc60000000000 */
[----:B------:R-:W-:Y:S01]  /*41d40*/  R2UR UR10, R2 ;  /* 0x00000000020a72ca */ /* 0x000fe200000e0000 */
[----:B--2---:R-:W-:Y:S01]  /*41d50*/  VIADD R8, R8, 0x6 ;  /* 0x0000000608087836 */ /* 0x004fe20000000000 */
[----:B------:R-:W-:-:S04]  /*41d60*/  R2UR UR9, R9 ;  /* 0x00000000090972ca */ /* 0x000fc800000e0000 */
[----:B------:R-:W-:-:S13]  /*41d70*/  R2UR UR8, R8 ;  /* 0x00000000080872ca */ /* 0x000fda00000e0000 */
[----:B------:R-:W-:Y:S03]  /*41d80*/  HGMMA.64x96x16.F32.BF16 R24, gdesc[UR8], R24, gsb0 ;  /* 0x01600000081879f0 */ /* 0x000fe60008001818 */
[----:B------:R-:W-:Y:S02]  /*41d90*/  WARPGROUP.DEPBAR.LE gsb0, 0x0 ;  /* 0x00008000000079c5 */ /* 0x000fe40000010000 */
[----:B------:R0:W-:Y:S04]  /*41da0*/  ST.E desc[UR6][R6.64], R221 ;  /* 0x000000dd06007985 */ /* 0x0001e8000c101906 */
[----:B------:R-:W2:Y:S04]  /*41db0*/  LDL.64 R2, [UR4+0x38] ;  /* 0x00003804ff027983 */ /* 0x000ea80008100a00 */
[----:B--2---:R-:W2:Y:S04]  /*41dc0*/  LD.E R10, desc[UR6][R2.64] ;  /* 0x00000006020a7980 */ /* 0x004ea8000c101900 */
[----:B------:R-:W3:Y:S01]  /*41dd0*/  LDL.64 R2, [UR4+0x30] ;  /* 0x00003004ff027983 */ /* 0x000ee20008100a00 */
[----:B------:R-:W-:Y:S01]  /*41de0*/  BSSY B0, `(.L_x_4475) ;  /* 0x0000008000007945 */ /* 0x000fe20003800000 */
[----:B--2---:R-:W-:-:S04]  /*41df0*/  LEA.HI R8, R10, R10, RZ, 0x1 ;  /* 0x0000000a0a087211 */ /* 0x004fc800078f08ff */
[----:B------:R-:W-:-:S05]  /*41e00*/  LOP3.LUT R9, R8, 0xfffffffe, RZ, 0xc0, !PT ;  /* 0xfffffffe08097812 */ /* 0x000fca00078ec0ff */
[----:B------:R-:W-:Y:S01]  /*41e10*/  IMAD.IADD R9, R10, 0x1, -R9 ;  /* 0x000000010a097824 */ /* 0x000fe200078e0a09 */
[----:B---3--:R-:W-:-:S04]  /*41e20*/  MOV R8, R2 ;  /* 0x0000000200087202 */ /* 0x008fc80000000f00 */
[----:B------:R-:W-:-:S04]  /*41e30*/  SHF.L.U32 R9, R9, 0x1f, RZ ;  /* 0x0000001f09097819 */ /* 0x000fc800000006ff */
[----:B------:R-:W1:Y:S02]  /*41e40*/  SYNCS.PHASECHK.TRANS64.TRYWAIT P0, [R8+URZ+0x32410], R9 ;  /* 0x03241009080075a7 */ /* 0x000e64000800017f */
[----:B01----:R-:W-:Y:S05]  /*41e50*/  @!P0 BRA `(.L_x_4476) ;  /* 0x000000b4007c8947 */ /* 0x003fea0003800000 */
.L_x_4502:
[----:B------:R-:W-:Y:S05]  /*41e60*/  BSYNC B0 ;  /* 0x0000000000007941 */ /* 0x000fea0003800000 */
.L_x_4475:
[----:B------:R-:W0:Y:S04]  /*41e70*/  LDL.64 R2, [UR4+0x40] ;  /* 0x00004004ff027983 */ /* 0x000e280008100a00 */
[----:B------:R-:W2:Y:S04]  /*41e80*/  LDL.64 R6, [UR4] ;  /* 0x00000004ff067983 */ /* 0x000ea80008100a00 */
[----:B0-----:R-:W3:Y:S04]  /*41e90*/  LD.E R8, desc[UR6][R2.64] ;  /* 0x0000000602087980 */ /* 0x001ee8000c101900 */
[----:B--2---:R0:W5:Y:S04]  /*41ea0*/  LD.E R10, desc[UR6][R6.64] ;  /* 0x00000006060a7980 */ /* 0x004168000c101900 */
[----:B------:R0:W5:Y:S01]  /*41eb0*/  LD.E R11, desc[UR6][R6.64+0x4] ;  /* 0x00000406060b7980 */ /* 0x000162000c101900 */
[----:B------:R-:W-:Y:S01]  /*41ec0*/  BSSY B0, `(.L_x_4477) ;  /* 0x0000005000007945 */ /* 0x000fe20003800000 */
[----:B---3--:R-:W-:-:S04]  /*41ed0*/  LOP3.LUT R8, R8, 0x1, RZ, 0xfc, !PT ;  /* 0x0000000108087812 */ /* 0x008fc800078efcff */
[----:B------:R-:W-:-:S13]  /*41ee0*/  ISETP.NE.AND P0, PT, R8, 0x3, PT ;  /* 0x000000030800780c */ /* 0x000fda0003f05270 */
[----:B0-----:R-:W-:Y:S05]  /*41ef0*/  @!P0 BRA `(.L_x_4478) ;  /* 0x0000000000048947 */ /* 0x001fea0003800000 */
[----:B------:R-:W-:Y:S01]  /*41f00*/  BPT.TRAP 0x1 ;  /* 0x000000040000795c */ /* 0x000fe20000300000 */
.L_x_4478:
[----:B------:R-:W-:Y:S05]  /*41f10*/  BSYNC B0 ;  /* 0x0000000000007941 */ /* 0x000fea0003800000 */
.L_x_4477:
        /* <DEDUP_REMOVED lines=13> */
.L_x_4480:
[----:B------:R-:W-:Y:S05]  /*41ff0*/  BSYNC B0 ;  /* 0x0000000000007941 */ /* 0x000fea0003800000 */
.L_x_4479:
        /* <DEDUP_REMOVED lines=8> */
.L_x_4482:
[----:B------:R-:W-:Y:S05]  /*42080*/  BSYNC B0 ;  /* 0x0000000000007941 */ /* 0x000fea0003800000 */
.L_x_4481:
[----:B------:R-:W2:Y:S04]  /*42090*/  LDL.64 R2, [UR4] ;  /* 0x00000004ff027983 */ /* 0x000ea80008100a00 */
[----:B------:R-:W3:Y:S04]  /*420a0*/  LDL.64 R10, [UR4+0x58] ;  /* 0x00005804ff0a7983 */ /* 0x000ee80008100a00 */
[----:B------:R-:W4:Y:S04]  /*420b0*/  LDL.64 R6, [UR4+0x48] ;  /* 0x00004804ff067983 */ /* 0x000f280008100a00 */
[----:B0----5:R-:W3:Y:S04]  /*420c0*/  LDL.64 R8, [UR4+0x50] ;  /* 0x00005004ff087983 */ /* 0x021ee80008100a00 */
[----:B--2---:R-:W2:Y:S04]  /*420d0*/  LD.E R13, desc[UR6][R2.64] ;  /* 0x00000006020d7980 */ /* 0x004ea8000c101900 */
[----:B----4-:R-:W4:Y:S04]  /*420e0*/  LD.E R12, desc[UR6][R6.64] ;  /* 0x00000006060c7980 */ /* 0x010f28000c101900 */
[----:B---3--:R-:W2:Y:S04]  /*420f0*/  LD.E.64 R2, desc[UR6][R10.64] ;  /* 0x000000060a027980 */ /* 0x008ea8000c101b00 */
[----:B------:R-:W3:Y:S01]  /*42100*/  LD.E.64 R10, desc[UR6][R8.64] ;  /* 0x00000006080a7980 */ /* 0x000ee2000c101b00 */
[----:B------:R-:W-:Y:S05]  /*42110*/  WARPSYNC.ALL ;  /* 0x0000000000007948 */ /* 0x000fea0003800000 */
[----:B------:R-:W-:Y:S01]  /*42120*/  WARPGROUP.ARRIVE ;  /* 0x00000000000079c5 */ /* 0x000fe20000000000 */
[----:B----4-:R-:W-:Y:S01]  /*42130*/  ISETP.NE.U32.AND P0, PT, R12, RZ, PT ;  /* 0x000000ff0c00720c */ /* 0x010fe20003f05070 */
[----:B--2---:R-:W-:Y:S01]  /*42140*/  IMAD R2, R13, 0xc00, R2 ;  /* 0x00000c000d027824 */ /* 0x004fe200078e0202 */
[----:B------:R-:W-:-:S04]  /*42150*/  R2UR UR11, R3 ;  /* 0x00000000030b72ca */ /* 0x000fc800000e0000 */
[----:B------:R-:W-:Y:S02]  /*42160*/  R2UR UR10, R2 ;  /* 0x00000000020a72ca */ /* 0x000fe400000e0000 */
[----:B---3--:R-:W-:Y:S02]  /*42170*/  R2UR UR8, R10 ;  /* 0x000000000a0872ca */ /* 0x008fe400000e0000 */
[----:B------:R-:W-:-:S03]  /*42180*/  R2UR UR9, R11 ;  /* 0x000000000b0972ca */ /* 0x000fc600000e0000 */
[----:B------:R-:W-:-:S10]  /*42190*/  VOTEU.ANY UP0, P0 ;  /* 0x00000000003f7886 */ /* 0x000fd40000000100 */
[----:B------:R-:W-:Y:S03]  /*421a0*/  HGMMA.64x96x16.F32.BF16 R24, gdesc[UR8], R24, UP0, gsb0 ;  /* 0x01600000081879f0 */ /* 0x000fe6000b801818 */
[----:B------:R-:W-:Y:S02]  /*421b0*/  WARPGROUP.DEPBAR.LE gsb0, 0x0 ;  /* 0x00008000000079c5 */ /* 0x000fe40000010000 */
[----:B------:R-:W-:Y:S04]  /*421c0*/  ST.E desc[UR6][R6.64], R221 ;  /* 0x000000dd06007985 */ /* 0x000fe8000c101906 */
[----:B------:R-:W2:Y:S01]  /*421d0*/  LD.E.64 R10, desc[UR6][R8.64] ;  /* 0x00000006080a7980 */ /* 0x000ea2000c101b00 */
[----:B------:R-:W-:-:S02]  /*421e0*/  VIADD R12, R2, 0x2 ;  /* 0x00000002020c7836 */ /* 0x000fc40000000000 */
[----:B------:R-:W-:-:S03]  /*421f0*/  IMAD.MOV.U32 R13, RZ, RZ, R3 ;  /* 0x000000ffff0d7224 */ /* 0x000fc600078e0003 */
[----:B------:R-:W-:Y:S02]  /*42200*/  R2UR UR10, R12 ;  /* 0x000000000c0a72ca */ /* 0x000fe400000e0000 */
[----:B------:R-:W-:Y:S01]  /*42210*/  R2UR UR11, R13 ;  /* 0x000000000d0b72ca */ /* 0x000fe200000e0000 */
[----:B------:R-:W-:Y:S01]  /*42220*/  WARPGROUP.ARRIVE ;  /* 0x00000000000079c5 */ /* 0x000fe20000000000 */
[----:B--2---:R-:W-:Y:S01]  /*42230*/  VIADD R10, R10, 0x2 ;  /* 0x000000020a0a7836 */ /* 0x004fe20000000000 */
[----:B------:R-:W-:-:S04]  /*42240*/  R2UR UR9, R11 ;  /* 0x000000000b0972ca */ /* 0x000fc800000e0000 */
[----:B------:R-:W-:-:S13]  /*42250*/  R2UR UR8, R10 ;  /* 0x000000000a0872ca */ /* 0x000fda00000e0000 */
[----:B------:R-:W-:Y:S03]  /*42260*/  HGMMA.64x96x16.F32.BF16 R24, gdesc[UR8], R24, gsb0 ;  /* 0x01600000081879f0 */ /* 0x000fe60008001818 */
        /* <DEDUP_REMOVED lines=160> */
[----:B------:R-:W-:-:S04]  /*42c70*/  R2UR UR11, R3 ;  /* 0x00000000030b72ca */ /* 0x000fc800000e0000 */
[----:B------:R-:W-:Y:S01]  /*42c80*/  R2UR UR10, R2 ;  /* 0x00000000020a72ca */ /* 0x000fe200000e0000 */
[----:B------:R-:W-:Y:S01]  /*42c90*/  WARPGROUP.ARRIVE ;  /* 0x00000000000079c5 */ /* 0x000fe20000000000 */
[----:B--2---:R-:W-:Y:S01]  /*42ca0*/  VIADD R8, R8, 0xc06 ;  /* 0x00000c0608087836 */ /* 0x004fe20000000000 */
[----:B------:R-:W-:-:S04]  /*42cb0*/  R2UR UR9, R9 ;  /* 0x00000000090972ca */ /* 0x000fc800000e0000 */
[----:B------:R-:W-:-:S13]  /*42cc0*/  R2UR UR8, R8 ;  /* 0x00000000080872ca */ /* 0x000fda00000e0000 */
[----:B------:R-:W-:Y:S03]  /*42cd0*/  HGMMA.64x96x16.F32.BF16 R24, gdesc[UR8], R24, gsb0 ;  /* 0x01600000081879f0 */ /* 0x000fe60008001818 */
[----:B------:R-:W-:Y:S02]  /*42ce0*/  WARPGROUP.DEPBAR.LE gsb0, 0x0 ;  /* 0x00008000000079c5 */ /* 0x000fe40000010000 */
[----:B------:R0:W-:Y:S04]  /*42cf0*/  ST.E desc[UR6][R6.64], R221 ;  /* 0x000000dd06007985 */ /* 0x0001e8000c101906 */
[----:B------:R-:W2:Y:S04]  /*42d00*/  LDL.64 R2, [UR4+0x18] ;  /* 0x00001804ff027983 */ /* 0x000ea80008100a00 */
[----:B0-----:R-:W3:Y:S01]  /*42d10*/  LDL.64 R6, [UR4] ;  /* 0x00000004ff067983 */ /* 0x001ee20008100a00 */
[----:B------:R-:W0:Y:S02]  /*42d20*/  S2R R74, SR_TID.X ;  /* 0x00000000004a7919 */ /* 0x000e240000002100 */
[----:B0-----:R-:W-:-:S04]  /*42d30*/  SHF.R.U32.HI R8, RZ, 0x7, R74 ;  /* 0x00000007ff087819 */ /* 0x001fc8000001164a */
[----:B------:R-:W-:-:S05]  /*42d40*/  IADD3 R8, -R8, 0xb, RZ ;  /* 0x0000000b08087810 */ /* 0x000fca0007ffe1ff */
[----:B------:R0:W-:Y:S06]  /*42d50*/  BAR.ARV R8, 0x100 ;  /* 0x000400080000751d */ /* 0x0001ec0000002000 */
[----:B--2---:R-:W2:Y:S04]  /*42d60*/  LD.E R10, desc[UR6][R2.64] ;  /* 0x00000006020a7980 */ /* 0x004ea8000c101900 */
[----:B---3--:R0:W5:Y:S01]  /*42d70*/  LD.E R9, desc[UR6][R6.64] ;  /* 0x0000000606097980 */ /* 0x008162000c101900 */
[----:B------:R-:W-:Y:S01]  /*42d80*/  BSSY B0, `(.L_x_4484) ;  /* 0x0000005000007945 */ /* 0x000fe20003800000 */
[----:B--2---:R-:W-:-:S04]  /*42d90*/  LOP3.LUT R10, R10, 0x1, RZ, 0xfc, !PT ;  /* 0x000000010a0a7812 */ /* 0x004fc800078efcff */
[----:B------:R-:W-:-:S13]  /*42da0*/  ISETP.NE.AND P0, PT, R10, 0x3, PT ;  /* 0x000000030a00780c */ /* 0x000fda0003f05270 */
[----:B0-----:R-:W-:Y:S05]  /*42db0*/  @!P0 BRA `(.L_x_4485) ;  /* 0x0000000000048947 */ /* 0x001fea0003800000 */
[----:B------:R-:W-:Y:S01]  /*42dc0*/  BPT.TRAP 0x1 ;  /* 0x000000040000795c */ /* 0x000fe20000300000 */
.L_x_4485:
[----:B------:R-:W-:Y:S05]  /*42dd0*/  BSYNC B0 ;  /* 0x0000000000007941 */ /* 0x000fea0003800000 */
.L_x_4484:
[----:B------:R-:W2:Y:S04]  /*42de0*/  LD.E.64 R6, desc[UR6][R2.64+0x20] ;  /* 0x0000200602067980 */ /* 0x000ea8000c101b00 */
[----:B------:R-:W3:Y:S01]  /*42df0*/  LD.E R8, desc[UR6][R2.64+0xc] ;  /* 0x00000c0602087980 */ /* 0x000ee2000c101900 */
[----:B--2---:R-:W-:-:S05]  /*42e00*/  MOV R6, R6 ;  /* 0x0000000600067202 */ /* 0x004fca0000000f00 */
[----:B-----5:R-:W-:-:S05]  /*42e10*/  IMAD R9, R9, 0x8, R6 ;  /* 0x0000000809097824 */ /* 0x020fca00078e0206 */
[----:B---3--:R-:W-:-:S04]  /*42e20*/  PRMT R8, R8, 0x654, R9 ;  /* 0x0000065408087816 */ /* 0x008fc80000000009 */
[----:B------:R0:W-:Y:S01]  /*42e30*/  SYNCS.ARRIVE.TRANS64.RED.A1T0 RZ, [R8+URZ], RZ ;  /* 0x000000ff08ff79a7 */ /* 0x0001e2000810043f */
[----:B------:R-:W2:Y:S04]  /*42e40*/  LDL.64 R2, [UR4+0x68] ;  /* 0x00006804ff027983 */ /* 0x000ea80008100a00 */
[----:B------:R-:W3:Y:S04]  /*42e50*/  LD.E R6, desc[UR6][R4.64+0x24] ;  /* 0x0000240604067980 */ /* 0x000ee8000c101900 */
[----:B------:R-:W4:Y:S04]  /*42e60*/  LD.E R82, desc[UR6][R4.64] ;  /* 0x0000000604527980 */ /* 0x000f28000c101900 */
[----:B------:R1:W4:Y:S04]  /*42e70*/  LD.E R83, desc[UR6][R72.64] ;  /* 0x0000000648537980 */ /* 0x000328000c101900 */
[----:B0-----:R-:W4:Y:S04]  /*42e80*/  LD.E R8, desc[UR6][R4.64+0x8] ;  /* 0x0000080604087980 */ /* 0x001f28000c101900 */
[----:B------:R-:W4:Y:S04]  /*42e90*/  LD.E R7, desc[UR6][R4.64+0x4] ;  /* 0x0000040604077980 */ /* 0x000f28000c101900 */
[----:B------:R-:W4:Y:S04]  /*42ea0*/  LD.E R78, desc[UR6][R4.64+0xc] ;  /* 0x00000c06044e7980 */ /* 0x000f28000c101900 */
[----:B------:R-:W4:Y:S04]  /*42eb0*/  LD.E R76, desc[UR6][R4.64+0x10] ;  /* 0x00001006044c7980 */ /* 0x000f28000c101900 */
[----:B------:R-:W4:Y:S04]  /*42ec0*/  LD.E R77, desc[UR6][R4.64+0x14] ;  /* 0x00001406044d7980 */ /* 0x000f28000c101900 */
[----:B--2---:R-:W2:Y:S01]  /*42ed0*/  LD.E.64 R2, desc[UR6][R2.64] ;  /* 0x0000000602027980 */ /* 0x004ea2000c101b00 */
[----:B---3--:R-:W-:-:S03]  /*42ee0*/  ISETP.NE.AND P0, PT, R6, 0x1, PT ;  /* 0x000000010600780c */ /* 0x008fc60003f05270 */
[----:B------:R-:W3:Y:S10]  /*42ef0*/  LD.E R6, desc[UR6][R4.64+0x18] ;  /* 0x0000180604067980 */ /* 0x000ef4000c101900 */
[----:B------:R-:W4:Y:S04]  /*42f00*/  @P0 LD.E R79, desc[UR6][R4.64+0x28] ;  /* 0x00002806044f0980 */ /* 0x000f28000c101900 */
[----:B------:R-:W4:Y:S04]  /*42f10*/  @P0 LD.E R80, desc[UR6][R4.64+0x2c] ;  /* 0x00002c0604500980 */ /* 0x000f28000c101900 */
[----:B--2---:R-:W2:Y:S01]  /*42f20*/  LD.E R75, desc[UR6][R2.64] ;  /* 0x00000006024b7980 */ /* 0x004ea2000c101900 */
[----:B---3--:R-:W-:-:S02]  /*42f30*/  ISETP.GE.AND P1, PT, R6, 0x1, PT ;  /* 0x000000010600780c */ /* 0x008fc40003f26270 */
[----:B----4-:R-:W-:Y:S01]  /*42f40*/  LOP3.LUT R78, RZ, R78, RZ, 0x33, !PT ;  /* 0x0000004eff4e7212 */ /* 0x010fe200078e33ff */
[----:B------:R-:W-:Y:S01]  /*42f50*/  BSSY B0, `(.L_x_4486) ;  /* 0x00000a7000007945 */ /* 0x000fe20003800000 */
[----:B------:R-:W-:Y:S02]  /*42f60*/  IMAD R77, R0, -0x60, R77 ;  /* 0xffffffa0004d7824 */ /* 0x000fe400078e024d */
[-C--:B--2---:R-:W-:Y:S01]  /*42f70*/  FMUL.FTZ R81, R29, R75.reuse ;  /* 0x0000004b1d517220 */ /* 0x084fe20000410000 */
[----:B------:R-:W-:Y:S01]  /*42f80*/  SHF.R.S32.HI R29, RZ, 0x1f, R82 ;  /* 0x0000001fff1d7819 */ /* 0x000fe20000011452 */
[----:B------:R-:W-:-:S03]  /*42f90*/  FMUL.FTZ R84, R32, R75 ;  /* 0x0000004b20547220 */ /* 0x000fc60000410000 */
[----:B------:R-:W-:Y:S01]  /*42fa0*/  LEA.HI R32, R29, R82, RZ, 0x7 ;  /* 0x000000521d207211 */ /* 0x000fe200078f38ff */
[----:B------:R-:W-:-:S03]  /*42fb0*/  FMUL.FTZ R85, R33, R75 ;  /* 0x0000004b21557220 */ /* 0x000fc60000410000 */
[----:B------:R-:W-:Y:S01]  /*42fc0*/  LOP3.LUT R33, R32, 0xffffff80, RZ, 0xc0, !PT ;  /* 0xffffff8020217812 */ /* 0x000fe200078ec0ff */
[-C--:B------:R-:W-:Y:S01]  /*42fd0*/  FMUL.FTZ R14, R38, R75.reuse ;  /* 0x0000004b260e7220 */ /* 0x080fe20000410000 */
[----:B------:R-:W-:-:S03]  /*42fe0*/  FMUL.FTZ R38, R44, R75 ;  /* 0x0000004b2c267220 */ /* 0x000fc60000410000 */
[----:B------:R-:W-:Y:S01]  /*42ff0*/  IMAD.IADD R44, R82, 0x1, -R33 ;  /* 0x00000001522c7824 */ /* 0x000fe200078e0a21 */
[----:B------:R-:W-:Y:S01]  /*43000*/  LEA.HI R29, R29, R82, RZ, 0x2 ;  /* 0x000000521d1d7211 */ /* 0x000fe200078f10ff */
[-C--:B------:R-:W-:Y:S01]  /*43010*/  FMUL.FTZ R2, R24, R75.reuse ;  /* 0x0000004b18027220 */ /* 0x080fe20000410000 */
[-C--:B------:R-:W-:Y:S01]  /*43020*/  FMUL.FTZ R13, R35, R75.reuse ;  /* 0x0000004b230d7220 */ /* 0x080fe20000410000 */
[-C--:B------:R-:W-:Y:S01]  /*43030*/  FMUL.FTZ R35, R37, R75.reuse ;  /* 0x0000004b25237220 */ /* 0x080fe20000410000 */
[----:B------:R-:W-:Y:S01]  /*43040*/  SHF.R.S32.HI R33, RZ, 0x1f, R44 ;  /* 0x0000001fff217819 */ /* 0x000fe2000001142c */
[-C--:B------:R-:W-:Y:S01]  /*43050*/  FMUL.FTZ R24, R51, R75.reuse ;  /* 0x0000004b33187220 */ /* 0x080fe20000410000 */
[-C--:B------:R-:W-:Y:S01]  /*43060*/  FMUL.FTZ R37, R41, R75.reuse ;  /* 0x0000004b29257220 */ /* 0x080fe20000410000 */
[----:B------:R-:W-:Y:S01]  /*43070*/  LOP3.LUT R51, R29, 0xfffffffc, RZ, 0xc0, !PT ;  /* 0xfffffffc1d337812 */ /* 0x000fe200078ec0ff */
[-C--:B------:R-:W-:Y:S01]  /*43080*/  FMUL.FTZ R41, R49, R75.reuse ;  /* 0x0000004b31297220 */ /* 0x080fe20000410000 */
[----:B------:R-:W-:Y:S01]  /*43090*/  LEA.HI R49, R33, R44, RZ, 0x2 ;  /* 0x0000002c21317211 */ /* 0x000fe200078f10ff */
[-C--:B------:R-:W-:Y:S01]  /*430a0*/  FMUL.FTZ R18, R42, R75.reuse ;  /* 0x0000004b2a127220 */ /* 0x080fe20000410000 */
[-C--:B-1----:R-:W-:Y:S01]  /*430b0*/  FMUL.FTZ R72, R25, R75.reuse ;  /* 0x0000004b19487220 */ /* 0x082fe20000410000 */
[----:B------:R-:W-:Y:S01]  /*430c0*/  FMUL.FTZ R42, R52, R75 ;  /* 0x0000004b342a7220 */ /* 0x000fe20000410000 */
[----:B------:R-:W-:-:S02]  /*430d0*/  IMAD.IADD R82, R82, 0x1, -R51 ;  /* 0x0000000152527824 */ /* 0x000fc400078e0a33 */
[-C--:B------:R-:W-:Y:S01]  /*430e0*/  FMUL.FTZ R25, R50, R75.reuse ;  /* 0x0000004b32197220 */ /* 0x080fe20000410000 */
[--C-:B------:R-:W-:Y:S02]  /*430f0*/  SHF.R.S32.HI R52, RZ, 0x2, R49.reuse ;  /* 0x00000002ff347819 */ /* 0x100fe40000011431 */
[----:B------:R-:W-:Y:S02]  /*43100*/  SHF.R.S32.HI R51, RZ, 0x1f, R49 ;  /* 0x0000001fff337819 */ /* 0x000fe40000011431 */
[----:B------:R-:W-:Y:S02]  /*43110*/  LEA.HI R50, R33, R44, RZ, 0x5 ;  /* 0x0000002c21327211 */ /* 0x000fe400078f28ff */
[----:B------:R-:W-:Y:S01]  /*43120*/  SHF.R.S32.HI R33, RZ, 0x7, R32 ;  /* 0x00000007ff217819 */ /* 0x000fe20000011420 */
[-C--:B------:R-:W-:Y:S01]  /*43130*/  FMUL.FTZ R9, R27, R75.reuse ;  /* 0x0000004b1b097220 */ /* 0x080fe20000410000 */
[----:B------:R-:W-:Y:S01]  /*43140*/  LEA.HI R51, R51, R52, RZ, 0x3 ;  /* 0x0000003433337211 */ /* 0x000fe200078f18ff */
[-C--:B------:R-:W-:Y:S01]  /*43150*/  FMUL.FTZ R27, R54, R75.reuse ;  /* 0x0000004b361b7220 */ /* 0x080fe20000410000 */
        /* <DEDUP_REMOVED lines=22> */
[----:B------:R-:W-:Y:S01]  /*432c0*/  LOP3.LUT R49, R49, 0x7ffffffc, RZ, 0xc0, !PT ;  /* 0x7ffffffc31317812 */ /* 0x000fe200078ec0ff */
[----:B------:R-:W-:Y:S02]  /*432d0*/  IMAD R56, R0, -0x60, RZ ;  /* 0xffffffa000387824 */ /* 0x000fe400078e02ff */
[----:B------:R-:W0:Y:S01]  /*432e0*/  SHFL.IDX PT, R59, R54, RZ, 0x1c1f ;  /* 0x001c1fff363b7589 */ /* 0x000e2200000e0000 */
        /* <DEDUP_REMOVED lines=26> */
[----:B------:R-:W-:Y:S01]  /*43490*/  IMAD R55, R67, -0x2, R56 ;  /* 0xfffffffe43377824 */ /* 0x000fe200078e0238 */
[----:B------:R-:W1:Y:S01]  /*434a0*/  MUFU.TANH R2, R2 ;  /* 0x0000000200027308 */ /* 0x000e620000002400 */
[----:B------:R-:W-:-:S03]  /*434b0*/  IMAD R56, R0, -0x60, R8 ;  /* 0xffffffa000387824 */ /* 0x000fc600078e0208 */
[----:B------:R-:W-:-:S04]  /*434c0*/  IADD3 R57, -R7, R55, R8 ;  /* 0x0000003707397210 */ /* 0x000fc80007ffe108 */
[----:B------:R-:W2:Y:S01]  /*434d0*/  MUFU.TANH R72, R72 ;  /* 0x0000004800487308 */ /* 0x000ea20000002400 */
[----:B------:R-:W-:-:S07]  /*434e0*/  IMAD R67, R67, -0x2, R56 ;  /* 0xfffffffe43437824 */ /* 0x000fce00078e0238 */
[----:B------:R-:W3:Y:S01]  /*434f0*/  MUFU.TANH R3, R3 ;  /* 0x0000000300037308 */ /* 0x000ee20000002400 */
[----:B------:R-:W-:-:S07]  /*43500*/  IMAD.IADD R76, R57, 0x1, R76 ;  /* 0x00000001394c7824 */ /* 0x000fce00078e024c */
        /* <DEDUP_REMOVED lines=45> */
[----:B------:R-:W-:Y:S01]  /*437e0*/  IMAD.IADD R56, R57, 0x1, R78 ;  /* 0x0000000139387824 */ /* 0x000fe200078e024e */
[----:B0-----:R-:W-:Y:S01]  /*437f0*/  VIADDMNMX R57, R59, R76, R67, PT ;  /* 0x0000004c3b397246 */ /* 0x001fe20003800143 */
[----:B------:R-:W-:-:S02]  /*43800*/  VIADD R55, R55, 0xffffffff ;  /* 0xffffffff37377836 */ /* 0x000fc40000000000 */
        /* <DEDUP_REMOVED lines=10> */
[----:B------:R-:W2:Y:S04]  /*438b0*/  LD.E R59, desc[UR6][R4.64+0x1c] ;  /* 0x00001c06043b7980 */ /* 0x000ea8000c101900 */
[----:B------:R-:W3:Y:S01]  /*438c0*/  LD.E R61, desc[UR6][R4.64+0x20] ;  /* 0x00002006043d7980 */ /* 0x000ee2000c101900 */
[----:B--2---:R-:W-:-:S05]  /*438d0*/  IMAD.HI.U32 R0, R0, R59, RZ ;  /* 0x0000003b00007227 */ /* 0x004fca00078e00ff */
[----:B---3--:R-:W-:-:S07]  /*438e0*/  SHF.R.U32.HI R0, RZ, R61, R0 ;  /* 0x0000003dff007219 */ /* 0x008fce0000011600 */
.L_x_4491:
[----:B------:R-:W-:Y:S05]  /*438f0*/  BSYNC B2 ;  /* 0x0000000000027941 */ /* 0x000fea0003800000 */
.L_x_4490:
[----:B------:R-:W-:Y:S01]  /*43900*/  LOP3.LUT R0, RZ, R0, RZ, 0x33, !PT ;  /* 0x00000000ff007212 */ /* 0x000fe200078e33ff */
[----:B------:R-:W-:Y:S06]  /*43910*/  BRA `(.L_x_4492) ;  /* 0x0000000000187947 */ /* 0x000fec0003800000 */
.L_x_4489:
[----:B------:R-:W-:-:S13]  /*43920*/  ISETP.NE.AND P0, PT, R6, 0x1, PT ;  /* 0x000000010600780c */ /* 0x000fda0003f05270 */
[----:B------:R-:W-:Y:S05]  /*43930*/  @!P0 BRA `(.L_x_4492) ;  /* 0x0000000000108947 */ /* 0x000fea0003800000 */
[----:B------:R-:W2:Y:S04]  /*43940*/  LD.E R59, desc[UR6][R4.64+0x1c] ;  /* 0x00001c06043b7980 */ /* 0x000ea8000c101900 */
[----:B------:R-:W3:Y:S01]  /*43950*/  LD.E R61, desc[UR6][R4.64+0x20] ;  /* 0x00002006043d7980 */ /* 0x000ee2000c101900 */
[----:B--2---:R-:W-:-:S05]  /*43960*/  IMAD.HI.U32 R0, R0, R59, RZ ;  /* 0x0000003b00007227 */ /* 0x004fca00078e00ff */
[----:B---3--:R-:W-:-:S07]  /*43970*/  SHF.R.U32.HI R0, RZ, R61, R0 ;  /* 0x0000003dff007219 */ /* 0x008fce0000011600 */
.L_x_4492:
[----:B------:R-:W-:Y:S05]  /*43980*/  BSYNC B1 ;  /* 0x0000000000017941 */ /* 0x000fea0003800000 */
.L_x_4488:
[----:B------:R-:W-:-:S05]  /*43990*/  IMAD R59, R6, R0, R55 ;  /* 0x00000000063b7224 */ /* 0x000fca00078e0237 */
[----:B------:R-:W-:Y:S02]  /*439a0*/  VIMNMX R58, R58, R59, !PT ;  /* 0x0000003b3a3a7248 */ /* 0x000fe40007fe0100 */
[----:B------:R-:W-:-:S07]  /*439b0*/  VIADDMNMX R57, R59, R6, R57, PT ;  /* 0x000000063b397246 */ /* 0x000fce0003800139 */
.L_x_4487:
[----:B------:R-:W-:Y:S05]  /*439c0*/  BSYNC B0 ;  /* 0x0000000000007941 */ /* 0x000fea0003800000 */
.L_x_4486:
[C---:B------:R-:W-:Y:S01]  /*439d0*/  ISETP.GE.AND P0, PT, R77.reuse, 0x2, PT ;  /* 0x000000024d00780c */ /* 0x040fe20003f06270 */
[----:B------:R-:W-:Y:S01]  /*439e0*/  BSSY B0, `(.L_x_4493) ;  /* 0x0000090000007945 */ /* 0x000fe20003800000 */
[C---:B------:R-:W-:Y:S02]  /*439f0*/  ISETP.GE.AND P4, PT, R77.reuse, 0xa, PT ;  /* 0x0000000a4d00780c */ /* 0x040fe40003f86270 */
[----:B------:R-:W-:Y:S02]  /*43a00*/  ISETP.GT.AND P2, PT, R58, 0x1, !P0 ;  /* 0x000000013a00780c */ /* 0x000fe40004744270 */
[----:B------:R-:W-:Y:S02]  /*43a10*/  ISETP.GE.AND P1, PT, R77, 0x9, PT ;  /* 0x000000094d00780c */ /* 0x000fe40003f26270 */
[----:B------:R-:W-:Y:S02]  /*43a20*/  ISETP.LT.OR P2, PT, R57, 0x2, P2 ;  /* 0x000000023900780c */ /* 0x000fe40001741670 */
[----:B------:R-:W-:-:S02]  /*43a30*/  P2R R60, PR, RZ, 0x10 ;  /* 0x00000010ff3c7803 */ /* 0x000fc40000000000 */
[----:B------:R-:W-:Y:S02]  /*43a40*/  FSEL R72, R72, -INF , !P2 ;  /* 0xff80000048487808 */ /* 0x000fe40005000000 */
        /* <DEDUP_REMOVED lines=79> */
[----:B------:R-:W-:Y:S02]  /*43f40*/  P2R R80, PR, RZ, 0x10 ;  /* 0x00000010ff507803 */ /* 0x000fe40000000000 */
        /* <DEDUP_REMOVED lines=25> */
[----:B------:R-:W-:Y:S02]  /*440e0*/  ISETP.LT.OR P6, PT, R57, 0x5a, P6 ;  /* 0x0000005a3900780c */ /* 0x000fe400037c1670 */
[----:B------:R-:W0:Y:S02]  /*440f0*/  SHFL.IDX PT, R57, R54, 0x1, 0x1c1f ;  /* 0x003c1f0036397f89 */ /* 0x000e2400000e0000 */
[----:B------:R-:W-:Y:S02]  /*44100*/  FSEL R53, R53, -INF , !P6 ;  /* 0xff80000035357808 */ /* 0x000fe40007000000 */
[----:B------:R-:W-:Y:S02]  /*44110*/  ISETP.GE.AND P6, PT, R6, 0x1, PT ;  /* 0x000000010600780c */ /* 0x000fe40003fc6270 */
[----:B0-----:R-:W-:Y:S01]  /*44120*/  VIADDMNMX R67, R57, R76, R67, PT ;  /* 0x0000004c39437246 */ /* 0x001fe20003800143 */
[----:B------:R-:W-:-:S10]  /*44130*/  IMAD.IADD R2, R56, 0x1, R57 ;  /* 0x0000000138027824 */ /* 0x000fd400078e0239 */
        /* <DEDUP_REMOVED lines=13> */
.L_x_4498:
[----:B------:R-:W-:Y:S05]  /*44210*/  BSYNC B2 ;  /* 0x0000000000027941 */ /* 0x000fea0003800000 */
.L_x_4497:
[----:B------:R-:W-:Y:S01]  /*44220*/  LOP3.LUT R7, RZ, R7, RZ, 0x33, !PT ;  /* 0x00000007ff077212 */ /* 0x000fe200078e33ff */
[----:B------:R-:W-:Y:S06]  /*44230*/  BRA `(.L_x_4499) ;  /* 0x0000000000187947 */ /* 0x000fec0003800000 */
.L_x_4496:
[----:B------:R-:W-:-:S13]  /*44240*/  ISETP.NE.AND P6, PT, R6, 0x1, PT ;  /* 0x000000010600780c */ /* 0x000fda0003fc5270 */
[----:B------:R-:W-:Y:S05]  /*44250*/  @!P6 BRA `(.L_x_4499) ;  /* 0x000000000010e947 */ /* 0x000fea0003800000 */
[----:B------:R-:W2:Y:S04]  /*44260*/  LD.E R8, desc[UR6][R4.64+0x1c] ;  /* 0x00001c0604087980 */ /* 0x000ea8000c101900 */
[----:B------:R-:W3:Y:S01]  /*44270*/  LD.E R34, desc[UR6][R4.64+0x20] ;  /* 0x0000200604227980 */ /* 0x000ee2000c101900 */
[----:B--2---:R-:W-:-:S05]  /*44280*/  IMAD.HI.U32 R7, R7, R8, RZ ;  /* 0x0000000807077227 */ /* 0x004fca00078e00ff */
[----:B---3--:R-:W-:-:S07]  /*44290*/  SHF.R.U32.HI R7, RZ, R34, R7 ;  /* 0x00000022ff077219 */ /* 0x008fce0000011607 */
.L_x_4499:
[----:B------:R-:W-:Y:S05]  /*442a0*/  BSYNC B1 ;  /* 0x0000000000017941 */ /* 0x000fea0003800000 */
.L_x_4495:
[----:B------:R-:W-:-:S05]  /*442b0*/  IMAD R7, R6, R7, R55 ;  /* 0x0000000706077224 */ /* 0x000fca00078e0237 */
[----:B------:R-:W-:Y:S02]  /*442c0*/  VIADDMNMX R67, R7, R6, R67, PT ;  /* 0x0000000607437246 */ /* 0x000fe40003800143 */
[----:B------:R-:W-:-:S07]  /*442d0*/  VIMNMX R2, R2, R7, !PT ;  /* 0x0000000702027248 */ /* 0x000fce0007fe0100 */
.L_x_4494:
[----:B------:R-:W-:Y:S05]  /*442e0*/  BSYNC B0 ;  /* 0x0000000000007941 */ /* 0x000fea0003800000 */
.L_x_4493:
[----:B------:R-:W2:Y:S01]  /*442f0*/  LDL.64 R4, [UR4+0x70] ;  /* 0x00007004ff047983 */ /* 0x000ea20008100a00 */
[C---:B------:R-:W-:Y:S02]  /*44300*/  ISETP.GT.AND P0, PT, R2.reuse, 0x1, !P0 ;  /* 0x000000010200780c */ /* 0x040fe40004704270 */
[----:B------:R-:W-:Y:S02]  /*44310*/  ISETP.NE.AND P6, PT, R61, RZ, PT ;  /* 0x000000ff3d00720c */ /* 0x000fe40003fc5270 */
[----:B------:R-:W-:Y:S02]  /*44320*/  ISETP.LT.OR P0, PT, R67, 0x2, P0 ;  /* 0x000000024300780c */ /* 0x000fe40000701670 */
[----:B------:R-:W-:Y:S02]  /*44330*/  ISETP.GT.AND P1, PT, R2, 0x8, !P1 ;  /* 0x000000080200780c */ /* 0x000fe40004f24270 */
[----:B------:R-:W-:Y:S02]  /*44340*/  FSEL R61, R9, -INF , !P0 ;  /* 0xff800000093d7808 */ /* 0x000fe40004000000 */
[----:B------:R-:W-:-:S02]  /*44350*/  ISETP.NE.AND P0, PT, R60, RZ, PT ;  /* 0x000000ff3c00720c */ /* 0x000fc40003f05270 */
[C---:B------:R-:W-:Y:S02]  /*44360*/  ISETP.LT.OR P1, PT, R67.reuse, 0x9, P1 ;  /* 0x000000094300780c */ /* 0x040fe40000f21670 */
[----:B------:R-:W-:Y:S02]  /*44370*/  ISETP.GT.AND P0, PT, R2, 0x9, !P0 ;  /* 0x000000090200780c */ /* 0x000fe40004704270 */
[----:B------:R-:W-:Y:S02]  /*44380*/  FSEL R10, R10, -INF , !P1 ;  /* 0xff8000000a0a7808 */ /* 0x000fe40004800000 */
[----:B------:R-:W-:Y:S02]  /*44390*/  ISETP.LT.OR P0, PT, R67, 0xa, P0 ;  /* 0x0000000a4300780c */ /* 0x000fe40000701670 */
[----:B------:R-:W-:Y:S02]  /*443a0*/  ISETP.NE.AND P1, PT, R80, RZ, PT ;  /* 0x000000ff5000720c */ /* 0x000fe40003f25270 */
[----:B------:R-:W-:-:S02]  /*443b0*/  FSEL R60, R11, -INF , !P0 ;  /* 0xff8000000b3c7808 */ /* 0x000fc40004000000 */
        /* <DEDUP_REMOVED lines=56> */
[C---:B------:R-:W-:Y:S02]  /*44740*/  ISETP.GT.AND P0, PT, R2.reuse, RZ, !P6 ;  /* 0x000000ff0200720c */ /* 0x040fe40007704270 */
[C---:B------:R-:W-:Y:S02]  /*44750*/  ISETP.GT.AND P2, PT, R2.reuse, 0x49, !P2 ;  /* 0x000000490200780c */ /* 0x040fe40005744270 */
[----:B------:R-:W-:Y:S02]  /*44760*/  ISETP.LT.OR P0, PT, R67, 0x1, P0 ;  /* 0x000000014300780c */ /* 0x000fe40000701670 */
[----:B------:R-:W-:Y:S02]  /*44770*/  ISETP.GT.AND P3, PT, R2, 0x50, !P3 ;  /* 0x000000500200780c */ /* 0x000fe40005f64270 */
[----:B------:R-:W-:-:S02]  /*44780*/  FSEL R18, R3, -INF , !P0 ;  /* 0xff80000003127808 */ /* 0x000fc40004000000 */
[----:B------:R-:W-:Y:S02]  /*44790*/  ISETP.GT.AND P4, PT, R2, 0x51, !P4 ;  /* 0x000000510200780c */ /* 0x000fe40006784270 */
        /* <DEDUP_REMOVED lines=15> */
[----:B------:R-:W-:Y:S02]  /*44890*/  ISETP.GT.AND P0, PT, R2, 0x48, !P1 ;  /* 0x000000480200780c */ /* 0x000fe40004f04270 */
[----:B------:R-:W-:Y:S02]  /*448a0*/  FMNMX.FTZ R20, R6, R3, !PT ;  /* 0x0000000306147209 */ /* 0x000fe40007810000 */
[----:B------:R-:W-:Y:S02]  /*448b0*/  ISETP.LT.OR P0, PT, R67, 0x49, P0 ;  /* 0x000000494300780c */ /* 0x000fe40000701670 */
[----:B------:R-:W-:Y:S02]  /*448c0*/  FMNMX.FTZ R20, R55, R20, !PT ;  /* 0x0000001437147209 */ /* 0x000fe40007810000 */
[----:B------:R-:W-:-:S02]  /*448d0*/  ISETP.LT.OR P2, PT, R67, 0x4a, P2 ;  /* 0x0000004a4300780c */ /* 0x000fc40001741670 */
[----:B------:R-:W-:Y:S02]  /*448e0*/  FSEL R65, R28, -INF , !P0 ;  /* 0xff8000001c417808 */ /* 0x000fe40004000000 */
[----:B------:R-:W-:Y:S02]  /*448f0*/  FMNMX.FTZ R20, R7, R20, !PT ;  /* 0x0000001407147209 */ /* 0x000fe40007810000 */
[----:B------:R-:W-:Y:S02]  /*44900*/  ISETP.LT.OR P3, PT, R67, 0x51, P3 ;  /* 0x000000514300780c */ /* 0x000fe40001f61670 */
[----:B------:R-:W-:Y:S02]  /*44910*/  FSEL R62, R29, -INF , !P2 ;  /* 0xff8000001d3e7808 */ /* 0x000fe40005000000 */
[----:B------:R-:W-:Y:S02]  /*44920*/  FMNMX.FTZ R3, R65, R20, !PT ;  /* 0x0000001441037209 */ /* 0x000fe40007810000 */
[----:B------:R-:W-:-:S02]  /*44930*/  ISETP.GT.AND P5, PT, R2, 0x58, !P5 ;  /* 0x000000580200780c */ /* 0x000fc40006fa4270 */
[----:B------:R-:W-:Y:S02]  /*44940*/  ISETP.LT.OR P4, PT, R67, 0x52, P4 ;  /* 0x000000524300780c */ /* 0x000fe40002781670 */
[----:B------:R-:W-:Y:S02]  /*44950*/  FSEL R64, R33, -INF , !P3 ;  /* 0xff80000021407808 */ /* 0x000fe40005800000 */
[----:B------:R-:W-:Y:S02]  /*44960*/  FMNMX.FTZ R3, R62, R3, !PT ;  /* 0x000000033e037209 */ /* 0x000fe40007810000 */
[----:B------:R-:W-:Y:S02]  /*44970*/  ISETP.GT.AND P0, PT, R2, 0x59, !P6 ;  /* 0x000000590200780c */ /* 0x000fe40007704270 */
[----:B------:R-:W-:Y:S02]  /*44980*/  ISETP.LT.OR P5, PT, R67, 0x59, P5 ;  /* 0x000000594300780c */ /* 0x000fe40002fa1670 */
[----:B------:R-:W-:-:S02]  /*44990*/  FSEL R66, R32, -INF , !P4 ;  /* 0xff80000020427808 */ /* 0x000fc40006000000 */
[----:B------:R-:W-:Y:S02]  /*449a0*/  FMNMX.FTZ R3, R64, R3, !PT ;  /* 0x0000000340037209 */ /* 0x000fe40007810000 */
[----:B------:R-:W-:Y:S02]  /*449b0*/  ISETP.LT.OR P0, PT, R67, 0x5a, P0 ;  /* 0x0000005a4300780c */ /* 0x000fe40000701670 */
[----:B------:R-:W-:Y:S02]  /*449c0*/  FSEL R44, R44, -INF , !P5 ;  /* 0xff8000002c2c7808 */ /* 0x000fe40006800000 */
[----:B------:R-:W-:Y:S02]  /*449d0*/  FMNMX.FTZ R3, R66, R3, !PT ;  /* 0x0000000342037209 */ /* 0x000fe40007810000 */
[----:B------:R-:W-:Y:S02]  /*449e0*/  FSEL R49, R49, -INF , !P0 ;  /* 0xff80000031317808 */ /* 0x000fe40004000000 */
[----:B------:R-:W-:-:S04]  /*449f0*/  FMNMX.FTZ R2, R44, R3, !PT ;  /* 0x000000032c027209 */ /* 0x000fc80007810000 */
[----:B------:R-:W-:-:S05]  /*44a00*/  FMNMX.FTZ R15, R49, R2, !PT ;  /* 0x00000002310f7209 */ /* 0x000fca0007810000 */
[----:B--2---:R0:W-:Y:S04]  /*44a10*/  ST.E desc[UR6][R4.64+0x4], R15 ;  /* 0x0000040f04007985 */ /* 0x0041e8000c101906 */
[----:B------:R-:W2:Y:S01]  /*44a20*/  LD.E R20, desc[UR6][R4.64+0x4] ;  /* 0x0000040604147980 */ /* 0x000ea2000c101900 */
        /* <DEDUP_REMOVED lines=22> */
[----:B0-----:R-:W-:-:S05]  /*44b90*/  FMNMX.FTZ R15, R53, R2, !PT ;  /* 0x00000002350f7209 */ /* 0x001fca0007810000 */
[----:B------:R-:W0:Y:S02]  /*44ba0*/  SHFL.BFLY PT, R2, R15, 0x2, 0x1f ;  /* 0x0c401f000f027f89 */ /* 0x000e2400000e0000 */
[----:B0-----:R-:W-:-:S05]  /*44bb0*/  FMNMX.FTZ R19, R15, R2, !PT ;  /* 0x000000020f137209 */ /* 0x001fca0007810000 */
[----:B------:R-:W0:Y:S04]  /*44bc0*/  SHFL.BFLY PT, R2, R19, 0x1, 0x1f ;  /* 0x0c201f0013027f89 */ /* 0x000e2800000e0000 */
[----:B------:R-:W-:Y:S01]  /*44bd0*/  ST.E desc[UR6][R4.64], R15 ;  /* 0x0000000f04007985 */ /* 0x000fe2000c101906 */
[----:B0-----:R-:W-:-:S05]  /*44be0*/  FMNMX.FTZ R21, R19, R2, !PT ;  /* 0x0000000213157209 */ /* 0x001fca0007810000 */
[----:B------:R-:W-:Y:S04]  /*44bf0*/  ST.E desc[UR6][R4.64], R21 ;  /* 0x0000001504007985 */ /* 0x000fe8000c101906 */
[----:B--2---:R-:W0:Y:S02]  /*44c00*/  SHFL.BFLY PT, R3, R20, 0x2, 0x1f ;  /* 0x0c401f0014037f89 */ /* 0x004e2400000e0000 */
[----:B0-----:R-:W-:-:S05]  /*44c10*/  FMNMX.FTZ R24, R20, R3, !PT ;  /* 0x0000000314187209 */ /* 0x001fca0007810000 */
[----:B------:R-:W0:Y:S02]  /*44c20*/  SHFL.BFLY PT, R3, R24, 0x1, 0x1f ;  /* 0x0c201f0018037f89 */ /* 0x000e2400000e0000 */
[----:B0-----:R-:W-:-:S05]  /*44c30*/  FMNMX.FTZ R25, R24, R3, !PT ;  /* 0x0000000318197209 */ /* 0x001fca0007810000 */
[----:B------:R0:W-:Y:S04]  /*44c40*/  ST.E desc[UR6][R4.64+0x4], R25 ;  /* 0x0000041904007985 */ /* 0x0001e8000c101906 */
[----:B------:R-:W2:Y:S04]  /*44c50*/  LDL.64 R2, [UR4+0x70] ;  /* 0x00007004ff027983 */ /* 0x000ea80008100a00 */
[----:B--2---:R-:W2:Y:S04]  /*44c60*/  LD.E R67, desc[UR6][R2.64+0x20] ;  /* 0x0000200602437980 */ /* 0x004ea8000c101900 */
[----:B------:R-:W2:Y:S04]  /*44c70*/  LD.E R20, desc[UR6][R2.64] ;  /* 0x0000000602147980 */ /* 0x000ea8000c101900 */
[----:B------:R-:W0:Y:S01]  /*44c80*/  LD.E R68, desc[UR6][R2.64+0x4] ;  /* 0x0000040602447980 */ /* 0x000e22000c101900 */
[C---:B--2---:R-:W-:Y:S01]  /*44c90*/  FMUL.FTZ R19, R20.reuse, R67 ;  /* 0x0000004314137220 */ /* 0x044fe20000410000 */
[----:B------:R-:W-:Y:S01]  /*44ca0*/  FSETP.NEU.FTZ.AND P0, PT, R20, -INF , PT ;  /* 0xff8000001400780b */ /* 0x000fe20003f1d000 */
[----:B0-----:R-:W-:-:S03]  /*44cb0*/  FMUL.FTZ R4, R67, R68 ;  /* 0x0000004443047220 */ /* 0x001fc60000410000 */
[----:B------:R-:W-:Y:S02]  /*44cc0*/  FSEL R20, R19, RZ, P0 ;  /* 0x000000ff13147208 */ /* 0x000fe40000000000 */
[----:B------:R-:W-:-:S04]  /*44cd0*/  FSETP.NEU.FTZ.AND P0, PT, R68, -INF , PT ;  /* 0xff8000004400780b */ /* 0x000fc80003f1d000 */
        /* <DEDUP_REMOVED lines=25> */
[-CC-:B------:R-:W-:Y:S01]  /*44e70*/  FFMA.FTZ R20, R18, R67.reuse, -R4.reuse ;  /* 0x0000004312147223 */ /* 0x180fe20000010804 */
[-CC-:B------:R-:W-:Y:S01]  /*44e80*/  FFMA.FTZ R177, R61, R67.reuse, -R4.reuse ;  /* 0x000000433db17223 */ /* 0x180fe20000010804 */
[-CC-:B------:R-:W-:Y:S01]  /*44e90*/  FFMA.FTZ R19, R10, R67.reuse, -R4.reuse ;  /* 0x000000430a137223 */ /* 0x180fe20000010804 */
[----:B------:R-:W-:Y:S01]  /*44ea0*/  MUFU.EX2 R34, R34 ;  /* 0x0000002200227308 */ /* 0x000fe20000000800 */
[----:B------:R-:W-:-:S07]  /*44eb0*/  FFMA.FTZ R179, R60, R67, -R4 ;  /* 0x000000433cb37223 */ /* 0x000fce0000010804 */
[----:B------:R-:W0:Y:S01]  /*44ec0*/  MUFU.EX2 R176, R176 ;  /* 0x000000b000b07308 */ /* 0x000e220000000800 */
[----:B------:R-:W-:-:S07]  /*44ed0*/  FFMA.FTZ R18, R54, R67, -R4 ;  /* 0x0000004336127223 */ /* 0x000fce0000010804 */
[----:B------:R-:W-:Y:S08]  /*44ee0*/  MUFU.EX2 R20, R20 ;  /* 0x0000001400147308 */ /* 0x000ff00000000800 */
[----:B------:R-:W1:Y:S01]  /*44ef0*/  MUFU.EX2 R177, R177 ;  /* 0x000000b100b17308 */ /* 0x000e620000000800 */
[----:B------:R-:W-:-:S07]  /*44f00*/  FFMA.FTZ R161, R59, R67, -R4 ;  /* 0x000000433ba17223 */ /* 0x000fce0000010804 */
[----:B------:R-:W2:Y:S08]  /*44f10*/  MUFU.EX2 R33, R33 ;  /* 0x0000002100217308 */ /* 0x000eb00000000800 */
[----:B------:R-:W3:Y:S01]  /*44f20*/  MUFU.EX2 R19, R19 ;  /* 0x0000001300137308 */ /* 0x000ee20000000800 */
[----:B------:R-:W-:-:S07]  /*44f30*/  FFMA.FTZ R15, R14, R67, -R4 ;  /* 0x000000430e0f7223 */ /* 0x000fce0000010804 */
[----:B------:R-:W4:Y:S01]  /*44f40*/  MUFU.EX2 R178, R178 ;  /* 0x000000b200b27308 */ /* 0x000f220000000800 */
[----:B------:R-:W-:-:S07]  /*44f50*/  FFMA.FTZ R169, R13, R67, -R4 ;  /* 0x000000430da97223 */ /* 0x000fce0000010804 */
[----:B------:R-:W4:Y:S01]  /*44f60*/  MUFU.EX2 R179, R179 ;  /* 0x000000b300b37308 */ /* 0x000f220000000800 */
[-CC-:B------:R-:W-:Y:S01]  /*44f70*/  FFMA.FTZ R13, R12, R67.reuse, -R4.reuse ;  /* 0x000000430c0d7223 */ /* 0x180fe20000010804 */
[----:B------:R-:W-:Y:S01]  /*44f80*/  FFMA.FTZ R12, R8, R67, -R4 ;  /* 0x00000043080c7223 */ /* 0x000fe20000010804 */
[----:B0-----:R-:W-:-:S05]  /*44f90*/  FADD.FTZ R0, R34, R176 ;  /* 0x000000b022007221 */ /* 0x001fca0000010000 */
[----:B------:R-:W0:Y:S01]  /*44fa0*/  MUFU.EX2 R32, R32 ;  /* 0x0000002000207308 */ /* 0x000e220000000800 */
[----:B-1----:R-:W-:Y:S01]  /*44fb0*/  FADD.FTZ R8, R20, R177 ;  /* 0x000000b114087221 */ /* 0x002fe20000010000 */
[----:B------:R-:W-:-:S06]  /*44fc0*/  FFMA.FTZ R163, R58, R67, -R4 ;  /* 0x000000433aa37223 */ /* 0x000fcc0000010804 */
[----:B------:R-:W1:Y:S01]  /*44fd0*/  MUFU.EX2 R18, R18 ;  /* 0x0000001200127308 */ /* 0x000e620000000800 */
[----:B--2---:R-:W-:Y:S01]  /*44fe0*/  FADD.FTZ R5, R33, R0 ;  /* 0x0000000021057221 */ /* 0x004fe20000010000 */
[----:B---3--:R-:W-:-:S06]  /*44ff0*/  FADD.FTZ R8, R19, R8 ;  /* 0x0000000813087221 */ /* 0x008fcc0000010000 */
[----:B------:R-:W2:Y:S01]  /*45000*/  MUFU.EX2 R160, R160 ;  /* 0x000000a000a07308 */ /* 0x000ea20000000800 */
[----:B------:R-:W-:-:S07]  /*45010*/  FFMA.FTZ R14, R11, R67, -R4 ;  /* 0x000000430b0e7223 */ /* 0x000fce0000010804 */
[----:B------:R-:W3:Y:S01]  /*45020*/  MUFU.EX2 R161, R161 ;  /* 0x000000a100a17308 */ /* 0x000ee20000000800 */
[----:B------:R-:W-:Y:S01]  /*45030*/  FFMA.FTZ R11, R9, R67, -R4 ;  /* 0x00000043090b7223 */ /* 0x000fe20000010804 */
[----:B----4-:R-:W-:-:S06]  /*45040*/  FADD.FTZ R5, R178, R5 ;  /* 0x00000005b2057221 */ /* 0x010fcc0000010000 */
[----:B------:R-:W4:Y:S01]  /*45050*/  MUFU.EX2 R31, R31 ;  /* 0x0000001f001f7308 */ /* 0x000f220000000800 */
[----:B------:R-:W-:-:S07]  /*45060*/  FADD.FTZ R9, R179, R8 ;  /* 0x00000008b3097221 */ /* 0x000fce0000010000 */
[----:B------:R-:W4:Y:S01]  /*45070*/  MUFU.EX2 R15, R15 ;  /* 0x0000000f000f7308 */ /* 0x000f220000000800 */
[----:B0-----:R-:W-:Y:S01]  /*45080*/  FADD.FTZ R5, R32, R5 ;  /* 0x0000000520057221 */ /* 0x001fe20000010000 */
[----:B-1----:R-:W-:-:S06]  /*45090*/  FADD.FTZ R0, R18, R9 ;  /* 0x0000000912007221 */ /* 0x002fcc0000010000 */
[----:B------:R-:W0:Y:S01]  /*450a0*/  MUFU.EX2 R162, R162 ;  /* 0x000000a200a27308 */ /* 0x000e220000000800 */
[----:B------:R-:W-:-:S07]  /*450b0*/  FFMA.FTZ R183, R6, R67, -R4 ;  /* 0x0000004306b77223 */ /* 0x000fce0000010804 */
[----:B------:R-:W1:Y:S01]  /*450c0*/  MUFU.EX2 R163, R163 ;  /* 0x000000a300a37308 */ /* 0x000e620000000800 */
[----:B--2---:R-:W-:Y:S01]  /*450d0*/  FADD.FTZ R6, R160, R5 ;  /* 0x00000005a0067221 */ /* 0x004fe20000010000 */
[----:B---3--:R-:W-:-:S06]  /*450e0*/  FADD.FTZ R0, R161, R0 ;  /* 0x00000000a1007221 */ /* 0x008fcc0000010000 */
[----:B------:R-:W2:Y:S01]  /*450f0*/  MUFU.EX2 R30, R30 ;  /* 0x0000001e001e7308 */ /* 0x000ea20000000800 */
[----:B------:R-:W-:-:S07]  /*45100*/  FFMA.FTZ R171, R57, R67, -R4 ;  /* 0x0000004339ab7223 */ /* 0x000fce0000010804 */
[----:B------:R-:W3:Y:S01]  /*45110*/  MUFU.EX2 R14, R14 ;  /* 0x0000000e000e7308 */ /* 0x000ee20000000800 */
[----:B----4-:R-:W-:Y:S01]  /*45120*/  FADD.FTZ R5, R31, R6 ;  /* 0x000000061f057221 */ /* 0x010fe20000010000 */
[----:B------:R-:W-:-:S06]  /*45130*/  FADD.FTZ R0, R15, R0 ;  /* 0x000000000f007221 */ /* 0x000fcc0000010000 */
[----:B------:R-:W4:Y:S08]  /*45140*/  MUFU.EX2 R168, R168 ;  /* 0x000000a800a87308 */ /* 0x000f300000000800 */
[----:B------:R-:W4:Y:S01]  /*45150*/  MUFU.EX2 R169, R169 ;  /* 0x000000a900a97308 */ /* 0x000f220000000800 */
[----:B------:R-:W-:Y:S01]  /*45160*/  FFMA.FTZ R185, R7, R67, -R4 ;  /* 0x0000004307b97223 */ /* 0x000fe20000010804 */
[----:B0-----:R-:W-:-:S06]  /*45170*/  FADD.FTZ R5, R162, R5 ;  /* 0x00000005a2057221 */ /* 0x001fcc0000010000 */
[----:B------:R-:W0:Y:S01]  /*45180*/  MUFU.EX2 R29, R29 ;  /* 0x0000001d001d7308 */ /* 0x000e220000000800 */
[----:B-1----:R-:W-:Y:S01]  /*45190*/  FADD.FTZ R7, R163, R0 ;  /* 0x00000000a3077221 */ /* 0x002fe20000010000 */
[----:B------:R-:W-:-:S06]  /*451a0*/  FFMA.FTZ R181, R56, R67, -R4 ;  /* 0x0000004338b57223 */ /* 0x000fcc0000010804 */
[----:B------:R-:W1:Y:S01]  /*451b0*/  MUFU.EX2 R13, R13 ;  /* 0x0000000d000d7308 */ /* 0x000e620000000800 */
[----:B--2---:R-:W-:Y:S01]  /*451c0*/  FADD.FTZ R5, R30, R5 ;  /* 0x000000051e057221 */ /* 0x004fe20000010000 */
[----:B---3--:R-:W-:-:S06]  /*451d0*/  FADD.FTZ R0, R14, R7 ;  /* 0x000000070e007221 */ /* 0x008fcc0000010000 */
[----:B------:R-:W2:Y:S08]  /*451e0*/  MUFU.EX2 R170, R170 ;  /* 0x000000aa00aa7308 */ /* 0x000eb00000000800 */
[----:B------:R-:W3:Y:S01]  /*451f0*/  MUFU.EX2 R171, R171 ;  /* 0x000000ab00ab7308 */ /* 0x000ee20000000800 */
[----:B----4-:R-:W-:Y:S01]  /*45200*/  FADD.FTZ R6, R168, R5 ;  /* 0x00000005a8067221 */ /* 0x010fe20000010000 */
[----:B------:R-:W-:-:S06]  /*45210*/  FADD.FTZ R0, R169, R0 ;  /* 0x00000000a9007221 */ /* 0x000fcc0000010000 */
[----:B------:R-:W4:Y:S08]  /*45220*/  MUFU.EX2 R28, R28 ;  /* 0x0000001c001c7308 */ /* 0x000f300000000800 */
        /* <DEDUP_REMOVED lines=8> */
[----:B------:R-:W2:Y:S08]  /*452b0*/  MUFU.EX2 R27, R27 ;  /* 0x0000001b001b7308 */ /* 0x000eb00000000800 */
[----:B------:R-:W3:Y:S01]  /*452c0*/  MUFU.EX2 R11, R11 ;  /* 0x0000000b000b7308 */ /* 0x000ee20000000800 */
[----:B----4-:R-:W-:Y:S01]  /*452d0*/  FADD.FTZ R5, R28, R5 ;  /* 0x000000051c057221 */ /* 0x010fe20000010000 */
[----:B------:R-:W-:-:S06]  /*452e0*/  FADD.FTZ R0, R12, R7 ;  /* 0x000000070c007221 */ /* 0x000fcc0000010000 */
[----:B------:R-:W4:Y:S01]  /*452f0*/  MUFU.EX2 R182, R182 ;  /* 0x000000b600b67308 */ /* 0x000f220000000800 */
[----:B------:R-:W-:-:S07]  /*45300*/  FFMA.FTZ R9, R65, R67, -R4 ;  /* 0x0000004341097223 */ /* 0x000fce0000010804 */
        /* <DEDUP_REMOVED lines=30> */
[----:B0-----:R-:W-:Y:S01]  /*454f0*/  FADD.FTZ R5, R186, R5 ;  /* 0x00000005ba057221 */ /* 0x001fe20000010000 */
[----:B-1----:R-:W-:-:S06]  /*45500*/  FADD.FTZ R7, R187, R6 ;  /* 0x00000006bb077221 */ /* 0x002fcc0000010000 */
[----:B------:R-:W0:Y:S08]  /*45510*/  MUFU.EX2 R21, R21 ;  /* 0x0000001500157308 */ /* 0x000e300000000800 */
[----:B------:R-:W1:Y:S01]  /*45520*/  MUFU.EX2 R0, R0 ;  /* 0x0000000000007308 */ /* 0x000e620000000800 */
[----:B--2---:R-:W-:Y:S01]  /*45530*/  FADD.FTZ R5, R24, R5 ;  /* 0x0000000518057221 */ /* 0x004fe20000010000 */
[----:B---3--:R-:W-:-:S06]  /*45540*/  FADD.FTZ R4, R8, R7 ;  /* 0x0000000708047221 */ /* 0x008fcc0000010000 */
[----:B------:R-:W2:Y:S08]  /*45550*/  MUFU.EX2 R190, R190 ;  /* 0x000000be00be7308 */ /* 0x000eb00000000800 */
[----:B------:R-:W3:Y:S01]  /*45560*/  MUFU.EX2 R191, R191 ;  /* 0x000000bf00bf7308 */ /* 0x000ee20000000800 */
[----:B----4-:R-:W-:Y:S01]  /*45570*/  FADD.FTZ R6, R188, R5 ;  /* 0x00000005bc067221 */ /* 0x010fe20000010000 */
[----:B------:R-:W-:-:S03]  /*45580*/  FADD.FTZ R5, R189, R4 ;  /* 0x00000004bd057221 */ /* 0x000fc60000010000 */
[----:B0-----:R-:W-:Y:S01]  /*45590*/  FADD.FTZ R7, R21, R6 ;  /* 0x0000000615077221 */ /* 0x001fe20000010000 */
[----:B-1----:R-:W-:-:S03]  /*455a0*/  FADD.FTZ R4, R0, R5 ;  /* 0x0000000500047221 */ /* 0x002fc60000010000 */
[----:B--2---:R-:W-:Y:S01]  /*455b0*/  FADD.FTZ R35, R190, R7 ;  /* 0x00000007be237221 */ /* 0x004fe20000010000 */
[----:B---3--:R-:W-:-:S04]  /*455c0*/  FADD.FTZ R37, R191, R4 ;  /* 0x00000004bf257221 */ /* 0x008fc80000010000 */
[----:B------:R-:W-:Y:S04]  /*455d0*/  ST.E desc[UR6][R2.64+0x10], R35 ;  /* 0x0000102302007985 */ /* 0x000fe8000c101906 */
[----:B------:R0:W-:Y:S04]  /*455e0*/  ST.E desc[UR6][R2.64+0x14], R37 ;  /* 0x0000142502007985 */ /* 0x0001e8000c101906 */
[----:B------:R-:W2:Y:S04]  /*455f0*/  LDL.64 R4, [UR4] ;  /* 0x00000004ff047983 */ /* 0x000ea80008100a00 */
[----:B------:R-:W3:Y:S04]  /*45600*/  LDL.64 R6, [UR4+0x98] ;  /* 0x00009804ff067983 */ /* 0x000ee80008100a00 */
[----:B0-----:R-:W4:Y:S01]  /*45610*/  LDL.64 R2, [UR4+0x80] ;  /* 0x00008004ff027983 */ /* 0x001f220008100a00 */
[----:B------:R-:W-:-:S05]  /*45620*/  LEA.HI R74, R74, 0x8, RZ, 0x19 ;  /* 0x000000084a4a7811 */ /* 0x000fca00078fc8ff */
[----:B------:R0:W-:Y:S06]  /*45630*/  BAR.SYNC.DEFER_BLOCKING R74, 0x100 ;  /* 0x0004004a0000751d */ /* 0x0001ec0000010000 */
[----:B--2---:R-:W2:Y:S04]  /*45640*/  LD.E R39, desc[UR6][R4.64] ;  /* 0x0000000604277980 */ /* 0x004ea8000c101900 */
[----:B----4-:R-:W4:Y:S04]  /*45650*/  LD.E R41, desc[UR6][R2.64] ;  /* 0x0000000602297980 */ /* 0x010f28000c101900 */
[----:B---3--:R-:W2:Y:S04]  /*45660*/  LD.E.64 R4, desc[UR6][R6.64] ;  /* 0x0000000606047980 */ /* 0x008ea8000c101b00 */
        /* <DEDUP_REMOVED lines=27> */
[----:B------:R-:W3:Y:S04]  /*45820*/  LDL.64 R6, [UR4+0x88] ;  /* 0x00008804ff067983 */ /* 0x000ee80008100a00 */
        /* <DEDUP_REMOVED lines=45> */
[----:B----4-:R-:W-:Y:S01]  /*45b00*/  ST.E desc[UR6][R2.64], R41 ;  /* 0x0000002902007985 */ /* 0x010fe2000c101906 */
[----:B--2---:R-:W-:-:S03]  /*45b10*/  IMAD R4, R39, 0xc00, R4 ;  /* 0x00000c0027047824 */ /* 0x004fc600078e0204 */
[----:B------:R-:W2:Y:S04]  /*45b20*/  LD.E R109, desc[UR6][R2.64+0x198] ;  /* 0x00019806026d7980 */ /* 0x000ea8000c101900 */
[----:B---3--:R-:W-:Y:S04]  /*45b30*/  ST.E desc[UR6][R2.64+0x4], R43 ;  /* 0x0000042b02007985 */ /* 0x008fe8000c101906 */
        /* <DEDUP_REMOVED lines=81> */
[----:B------:R-:W-:Y:S02]  /*46050*/  R2UR UR11, R5 ;  /* 0x00000000050b72ca */ /* 0x000fe400000e0000 */
[----:B------:R-:W-:Y:S02]  /*46060*/  F2FP.BF16.F32.PACK_AB R176, R176, R34 ;  /* 0x00000022b0b0723e */ /* 0x000fe400000010ff */
[----:B------:R-:W-:Y:S02]  /*46070*/  F2FP.BF16.F32.PACK_AB R178, R178, R33 ;  /* 0x00000021b2b2723e */ /* 0x000fe400000010ff */
[----:B------:R-:W-:Y:S02]  /*46080*/  F2FP.BF16.F32.PACK_AB R177, R177, R20 ;  /* 0x00000014b1b1723e */ /* 0x000fe400000010ff */
[----:B------:R-:W-:Y:S01]  /*46090*/  F2FP.BF16.F32.PACK_AB R179, R179, R19 ;  /* 0x00000013b3b3723e */ /* 0x000fe200000010ff */
[----:B------:R-:W-:Y:S01]  /*460a0*/  ST.E desc[UR6][R2.64+0x74], R36 ;  /* 0x0000742402007985 */ /* 0x000fe2000c101906 */
[----:B------:R-:W-:-:S02]  /*460b0*/  F2FP.BF16.F32.PACK_AB R160, R160, R32 ;  /* 0x00000020a0a0723e */ /* 0x000fc400000010ff */
[----:B------:R-:W-:Y:S01]  /*460c0*/  F2FP.BF16.F32.PACK_AB R162, R162, R31 ;  /* 0x0000001fa2a2723e */ /* 0x000fe200000010ff */
[----:B------:R-:W-:Y:S01]  /*460d0*/  ST.E desc[UR6][R2.64+0x7c], R38 ;  /* 0x00007c2602007985 */ /* 0x000fe2000c101906 */
[----:B------:R-:W-:Y:S02]  /*460e0*/  F2FP.BF16.F32.PACK_AB R168, R168, R30 ;  /* 0x0000001ea8a8723e */ /* 0x000fe400000010ff */
[----:B------:R-:W-:Y:S01]  /*460f0*/  F2FP.BF16.F32.PACK_AB R170, R170, R29 ;  /* 0x0000001daaaa723e */ /* 0x000fe200000010ff */
[----:B------:R-:W-:Y:S01]  /*46100*/  ST.E desc[UR6][R2.64+0x84], R40 ;  /* 0x0000842802007985 */ /* 0x000fe2000c101906 */
[----:B------:R-:W-:Y:S02]  /*46110*/  F2FP.BF16.F32.PACK_AB R180, R180, R28 ;  /* 0x0000001cb4b4723e */ /* 0x000fe400000010ff */
[----:B------:R-:W-:Y:S01]  /*46120*/  F2FP.BF16.F32.PACK_AB R182, R182, R27 ;  /* 0x0000001bb6b6723e */ /* 0x000fe200000010ff */
[----:B------:R-:W-:Y:S01]  /*46130*/  ST.E desc[UR6][R2.64+0x8c], R42 ;  /* 0x00008c2a02007985 */ /* 0x000fe2000c101906 */
[----:B------:R-:W-:-:S02]  /*46140*/  F2FP.BF16.F32.PACK_AB R184, R184, R26 ;  /* 0x0000001ab8b8723e */ /* 0x000fc400000010ff */
[----:B------:R-:W-:Y:S01]  /*46150*/  F2FP.BF16.F32.PACK_AB R186, R186, R25 ;  /* 0x00000019baba723e */ /* 0x000fe200000010ff */
[----:B------:R-:W-:Y:S01]  /*46160*/  ST.E desc[UR6][R2.64+0x94], R44 ;  /* 0x0000942c02007985 */ /* 0x000fe2000c101906 */
[----:B------:R-:W-:-:S03]  /*46170*/  F2FP.BF16.F32.PACK_AB R188, R188, R24 ;  /* 0x00000018bcbc723e */ /* 0x000fc600000010ff */
        /* <DEDUP_REMOVED lines=15> */
[----:B------:R-:W-:Y:S04]  /*46270*/  ST.E desc[UR6][R2.64+0x78], R37 ;  /* 0x0000782502007985 */ /* 0x000fe8000c101906 */
[----:B------:R-:W-:Y:S04]  /*46280*/  ST.E desc[UR6][R2.64+0x80], R39 ;  /* 0x0000802702007985 */ /* 0x000fe8000c101906 */
[----:B------:R-:W-:Y:S04]  /*46290*/  ST.E desc[UR6][R2.64+0x88], R41 ;  /* 0x0000882902007985 */ /* 0x000fe8000c101906 */
[----:B------:R-:W-:Y:S04]  /*462a0*/  ST.E desc[UR6][R2.64+0x90], R43 ;  /* 0x0000902b02007985 */ /* 0x000fe8000c101906 */
        /* <DEDUP_REMOVED lines=76> */
[----:B------:R-:W-:Y:S01]  /*46770*/  ST.E desc[UR6][R6.64], RZ ;  /* 0x000000ff06007985 */ /* 0x000fe2000c101906 */
[----:B0-----:R-:W-:-:S06]  /*46780*/  WARPGROUP.ARRIVE ;  /* 0x00000000000079c5 */ /* 0x001fcc0000000000 */
[----:B------:R-:W-:Y:S03]  /*46790*/  HGMMA.64x256x16.F32.BF16 R24, R176, gdesc[UR8].tnspB, RZ, !UPT, gsb0 ;  /* 0x43e00008b0187df0 */ /* 0x000fe6000c0018ff */
[----:B------:R-:W-:Y:S02]  /*467a0*/  WARPGROUP.DEPBAR.LE gsb0, 0x0 ;  /* 0x00008000000079c5 */ /* 0x000fe40000010000 */
        /* <DEDUP_REMOVED lines=129> */
[----:B0-----:R-:W4:Y:S04]  /*46fc0*/  LD.E R24, desc[UR6][R2.64] ;  /* 0x0000000602187980 */ /* 0x001f28000c101900 */
[----:B-1----:R-:W4:Y:S04]  /*46fd0*/  LD.E R25, desc[UR6][R2.64+0x4] ;  /* 0x0000040602197980 */ /* 0x002f28000c101900 */
[----:B--2---:R-:W2:Y:S04]  /*46fe0*/  LD.E R26, desc[UR6][R2.64+0x8] ;  /* 0x00000806021a7980 */ /* 0x004ea8000c101900 */
[----:B---3--:R-:W2:Y:S04]  /*46ff0*/  LD.E R27, desc[UR6][R2.64+0xc] ;  /* 0x00000c06021b7980 */ /* 0x008ea8000c101900 */
        /* <DEDUP_REMOVED lines=130> */
[----:B------:R-:W-:Y:S02]  /*47820*/  F2FP.BF16.F32.PACK_AB R161, R161, R18 ;  /* 0x00000012a1a1723e */ /* 0x000fe400000010ff */
[----:B------:R-:W-:-:S04]  /*47830*/  F2FP.BF16.F32.PACK_AB R163, R163, R15 ;  /* 0x0000000fa3a3723e */ /* 0x000fc800000010ff */
[----:B--2---:R-:W-:-:S06]  /*47840*/  WARPGROUP.ARRIVE ;  /* 0x00000000000079c5 */ /* 0x004fcc0000000000 */
[----:B------:R-:W-:Y:S03]  /*47850*/  HGMMA.64x256x16.F32.BF16 R24, R160, gdesc[UR8].tnspB, R24, gsb0 ;  /* 0x43e00008a0187df0 */ /* 0x000fe60008001818 */
        /* <DEDUP_REMOVED lines=794> */
[----:B------:R-:W-:-:S04]  /*4aa00*/  F2FP.BF16.F32.PACK_AB R185, R185, R10 ;  /* 0x0000000ab9b9723e */ /* 0x000fc800000010ff */
[----:B--2---:R-:W-:-:S07]  /*4aa10*/  WARPGROUP.ARRIVE ;  /* 0x00000000000079c5 */ /* 0x004fce0000000000 */
        /* <DEDUP_REMOVED lines=263> */
[----:B------:R-:W-:-:S04]  /*4ba90*/  F2FP.BF16.F32.PACK_AB R191, R191, R0 ;  /* 0x00000000bfbf723e */ /* 0x000fc800000010ff */
[----:B--2---:R-:W-:-:S06]  /*4baa0*/  WARPGROUP.ARRIVE ;  /* 0x00000000000079c5 */ /* 0x004fcc0000000000 */
        /* <DEDUP_REMOVED lines=131> */
[----:B------:R-:W2:Y:S04]  /*4c2e0*/  LD.E R0, desc[UR6][R2.64+0x1fc] ;  /* 0x0001fc0602007980 */ /* 0x000ea8000c101900 */
[----:B------:R-:W3:Y:S04]  /*4c2f0*/  LD.E R4, desc[UR6][R2.64] ;  /* 0x0000000602047980 */ /* 0x000ee8000c101900 */
        /* <DEDUP_REMOVED lines=128> */
[----:B----4-:R0:W-:Y:S04]  /*4cb00*/  ST.E desc[UR6][R2.64+0x4], R5 ;  /* 0x0000040502007985 */ /* 0x0101e8000c101906 */
        /* <DEDUP_REMOVED lines=125> */
[----:B0-----:R-:W3:Y:S04]  /*4d2e0*/  LDL.64 R4, [UR4+0x40] ;  /* 0x00004004ff047983 */ /* 0x001ee80008100a00 */
[----:B-1----:R-:W4:Y:S04]  /*4d2f0*/  LDL.64 R6, [UR4] ;  /* 0x00000004ff067983 */ /* 0x002f280008100a00 */
[----:B---3--:R-:W3:Y:S04]  /*4d300*/  LD.E R0, desc[UR6][R4.64] ;  /* 0x0000000604007980 */ /* 0x008ee8000c101900 */
[----:B----4-:R2:W5:Y:S01]  /*4d310*/  LD.E R6, desc[UR6][R6.64] ;  /* 0x0000000606067980 */ /* 0x010562000c101900 */
[----:B------:R-:W-:Y:S01]  /*4d320*/  BSSY B0, `(.L_x_4500) ;  /* 0x0000005000007945 */ /* 0x000fe20003800000 */
[----:B---3--:R-:W-:-:S04]  /*4d330*/  LOP3.LUT R0, R0, 0x1, RZ, 0xfc, !PT ;  /* 0x0000000100007812 */ /* 0x008fc800078efcff */
[----:B------:R-:W-:-:S13]  /*4d340*/  ISETP.NE.AND P0, PT, R0, 0x3, PT ;  /* 0x000000030000780c */ /* 0x000fda0003f05270 */
[----:B--2---:R-:W-:Y:S05]  /*4d350*/  @!P0 BRA `(.L_x_4501) ;  /* 0x0000000000048947 */ /* 0x004fea0003800000 */
[----:B------:R-:W-:Y:S01]  /*4d360*/  BPT.TRAP 0x1 ;  /* 0x000000040000795c */ /* 0x000fe20000300000 */
.L_x_4501:
[----:B------:R-:W-:Y:S05]  /*4d370*/  BSYNC B0 ;  /* 0x0000000000007941 */ /* 0x000fea0003800000 */
.L_x_4500:
[----:B------:R-:W2:Y:S04]  /*4d380*/  LD.E.64 R2, desc[UR6][R4.64+0x20] ;  /* 0x0000200604027980 */ /* 0x000ea8000c101b00 */
[----:B------:R-:W3:Y:S01]  /*4d390*/  LD.E R0, desc[UR6][R4.64+0xc] ;  /* 0x00000c0604007980 */ /* 0x000ee2000c101900 */
[----:B------:R-:W-:Y:S01]  /*4d3a0*/  IMAD.MOV.U32 R223, RZ, RZ, 0x0 ;  /* 0x00000000ffdf7424 */ /* 0x000fe200078e00ff */
[----:B--2---:R-:W-:-:S05]  /*4d3b0*/  MOV R3, R2 ;  /* 0x0000000200037202 */ /* 0x004fca0000000f00 */
[----:B-----5:R-:W-:-:S05]  /*4d3c0*/  IMAD R3, R6, 0x8, R3 ;  /* 0x0000000806037824 */ /* 0x020fca00078e0203 */
[----:B---3--:R-:W-:-:S04]  /*4d3d0*/  PRMT R0, R0, 0x654, R3 ;  /* 0x0000065400007816 */ /* 0x008fc80000000003 */
[----:B------:R0:W-:Y:S02]  /*4d3e0*/  SYNCS.ARRIVE.TRANS64.RED.A1T0 RZ, [R0+URZ], RZ ;  /* 0x000000ff00ff79a7 */ /* 0x0001e4000810043f */
[----:B0-----:R-:W-:Y:S05]  /*4d3f0*/  RET.REL.NODEC R222 `(_ZN7cutlass13device_kernelIN5flash11enable_sm90INS1_16FlashAttnFwdSm90INS1_25CollectiveMainloopFwdSm90ILi2EN4cute5tupleIJNS5_1CILi1EEES8_S8_EEENS6_IJNS7_ILi128EEENS7_ILi96EEENS7_ILi64EEEEEELi256ENS_10bfloat16_tEfNS_4arch4Sm90ELb0ELb1ELb1ELb1ELb1ELb1ELb1ELb1ELb0ELb1ELb1ELb0EEENS1_21CollectiveEpilogueFwdINS6_IJSA_NS7_ILi256EEESB_EEES9_SE_SG_Li256ELb1ELb1ELb1ELb0EEENS1_36VarlenDynamicPersistentTileSchedulerILi128ELi96ELi256ELi128ELb1ELb1ELb1ELb1ELb0ELb1EEEEEEEEEvNT_6ParamsE) ;  /* 0xfffffb2cde007950 */ /* 0x001fea0003c3ffff */
.L_x_4474:
[----:B0-----:R0:W1:Y:S02]  /*4d400*/  SYNCS.PHASECHK.TRANS64.TRYWAIT P0, [R8+URZ], R9 ;  /* 0x00000009080075a7 */ /* 0x001064000800017f */
[----:B-1----:R-:W-:Y:S05]  /*4d410*/  @!P0 NANOSLEEP.SYNCS 0x989680 ;  /* 0x009896800000895d */ /* 0x002fea0003900000 */
[----:B------:R-:W1:Y:S02]  /*4d420*/  @!P0 SYNCS.PHASECHK.TRANS64 P0, [R8+URZ], R9 ;  /* 0x00000009080085a7 */ /* 0x000e64000800007f */
[----:B-1----:R-:W-:Y:S05]  /*4d430*/  @!P0 BRA `(.L_x_4474) ;  /* 0xfffffffc00f08947 */ /* 0x002fea000383ffff */
[----:B------:R-:W-:Y:S05]  /*4d440*/  BRA `(.L_x_4473) ;  /* 0xffffff44007c7947 */ /* 0x000fea000383ffff */
.L_x_4476:
[----:B0-----:R0:W1:Y:S02]  /*4d450*/  SYNCS.PHASECHK.TRANS64.TRYWAIT P0, [R8+URZ+0x32410], R9 ;  /* 0x03241009080075a7 */ /* 0x001064000800017f */
[----:B-1----:R-:W-:Y:S05]  /*4d460*/  @!P0 NANOSLEEP.SYNCS 0x989680 ;  /* 0x009896800000895d */ /* 0x002fea0003900000 */
[----:B------:R-:W1:Y:S02]  /*4d470*/  @!P0 SYNCS.PHASECHK.TRANS64 P0, [R8+URZ+0x32410], R9 ;  /* 0x03241009080085a7 */ /* 0x000e64000800007f */
[----:B-1----:R-:W-:Y:S05]  /*4d480*/  @!P0 BRA `(.L_x_4476) ;  /* 0xfffffffc00f08947 */ /* 0x002fea000383ffff */
[----:B------:R-:W-:Y:S05]  /*4d490*/  BRA `(.L_x_4502) ;  /* 0xffffff4800707947 */ /* 0x000fea000383ffff */
.L_x_4483:
[----:B0-----:R0:W1:Y:S02]  /*4d4a0*/  SYNCS.PHASECHK.TRANS64.TRYWAIT P0, [R8+URZ], R9 ;  /* 0x00000009080075a7 */ /* 0x001064000800017f */
[----:B-1----:R-:W-:Y:S05]  /*4d4b0*/  @!P0 NANOSLEEP.SYNCS 0x989680 ;  /* 0x009896800000895d */ /* 0x002fea0003900000 */
[----:B------:R-:W1:Y:S02]  /*4d4c0*/  @!P0 SYNCS.PHASECHK.TRANS64 P0, [R8+URZ], R9 ;  /* 0x00000009080085a7 */ /* 0x000e64000800007f */
[----:B-1----:R-:W-:Y:S05]  /*4d4d0*/  @!P0 BRA `(.L_x_4483) ;  /* 0xfffffffc00f08947 */ /* 0x002fea000383ffff */
[----:B------:R-:W-:Y:S05]  /*4d4e0*/  BRA `(.L_x_4482) ;  /* 0xffffff4800e47947 */ /* 0x000fea000383ffff */
.L_x_4503:
        /* <DEDUP_REMOVED lines=9> */
.L_x_6569:


//--------------------- .text._ZN7cutlass13device_kernelIN5flash11enable_sm90INS1_16FlashAttnFwdSm90INS1_25CollectiveMainloopFwdSm90ILi2EN4cute5tupleIJNS5_1CILi1EEES8_S8_EEENS6_IJNS7_ILi128EEENS7_ILi96EEENS7_ILi64EEEEEELi256ENS_10bfloat16_tEfNS_4arch4Sm90ELb1ELb0ELb1ELb0ELb1ELb0ELb0ELb1ELb0ELb1ELb1ELb0EEENS1_21CollectiveEpilogueFwdINS6_IJSA_NS7_ILi256EEESB_EEES9_SE_SG_Li256ELb0ELb1ELb1ELb0EEENS1_19SingleTileSchedulerILb0ELb1ELb1ELi128EEEEEEEEEvNT_6ParamsE --------------------------
	.section	.text._ZN7cutlass13device_kernelIN5flash11enable_sm90INS1_16FlashAttnFwdSm90INS1_25CollectiveMainloopFwdSm90ILi2EN4cute5tupleIJNS5_1CILi1EEES8_S8_EEENS6_IJNS7_ILi128EEENS7_ILi96EEENS7_ILi64EEEEEELi256ENS_10bfloat16_tEfNS_4arch4Sm90ELb1ELb0ELb1ELb0ELb1ELb0ELb0ELb1ELb0ELb1ELb1ELb0EEENS1_21CollectiveEpilogueFwdINS6_IJSA_NS7_ILi256EEESB_EEES9_SE_SG_Li256ELb0ELb1ELb1ELb0EEENS1_19SingleTileSchedulerILb0ELb1ELb1ELi128EEEEEEEEEvNT_6ParamsE,"ax",@progbits
	.align	128
.text._ZN7cutlass13device_kernelIN5flash11enable_sm90INS1_16FlashAttnFwdSm90INS1_25CollectiveMainloopFwdSm90ILi2EN4cute5tupleIJNS5_1CILi1EEES8_S8_EEENS6_IJNS7_ILi128EEENS7_ILi96EEENS7_ILi64EEEEEELi256ENS_10bfloat16_tEfNS_4arch4Sm90ELb1ELb0ELb1ELb0ELb1ELb0ELb0ELb1ELb0ELb1ELb1ELb0EEENS1_21CollectiveEpilogueFwdINS6_IJSA_NS7_ILi256EEESB_EEES9_SE_SG_Li256ELb0ELb1ELb1ELb0EEENS1_19SingleTileSchedulerILb0ELb1ELb1ELi128EEEEEEEEEvNT_6ParamsE:
        .type           _ZN7cutlass13device_kernelIN5flash11enable_sm90INS1_16FlashAttnFwdSm90INS1_25CollectiveMainloopFwdSm90ILi2EN4cute5tupleIJNS5_1CILi1EEES8_S8_EEENS6_IJNS7_ILi128EEENS7_ILi96EEENS7_ILi64EEEEEELi256ENS_10bfloat16_tEfNS_4arch4Sm90ELb1ELb0ELb1ELb0ELb1ELb0ELb0ELb1ELb0ELb1ELb1ELb0EEENS1_21CollectiveEpilogueFwdINS6_IJSA_NS7_ILi256EEESB_EEES9_SE_SG_Li256ELb0ELb1ELb1ELb0EEENS1_19SingleTileSchedulerILb0ELb1ELb1ELi128EEEEEEEEEvNT_6ParamsE,@function
        .size           _ZN7cutlass13device_kernelIN5flash11enable_sm90INS1_16FlashAttnFwdSm90INS1_25CollectiveMainloopFwdSm90ILi2EN4cute5tupleIJNS5_1CILi1EEES8_S8_EEENS6_IJNS7_ILi128EEENS7_ILi96EEENS7_ILi64EEEEEELi256ENS_10bfloat16_tEfNS_4arch4Sm90ELb1ELb0ELb1ELb0ELb1ELb0ELb0ELb1ELb0ELb1ELb1ELb0EEENS1_21CollectiveEpilogueFwdINS6_IJSA_NS7_ILi256EEESB_EEES9_SE_SG_Li256ELb0ELb1ELb1ELb0EEENS1_19SingleTileSchedulerILb0ELb1ELb1ELi128EEEEEEEEEvNT_6ParamsE,(.L_x_6571 - _ZN7cutlass13device_kernelIN5flash11enable_sm90INS1_16FlashAttnFwdSm90INS1_25CollectiveMainloopFwdSm90ILi2EN4cute5tupleIJNS5_1CILi1EEES8_S8_EEENS6_IJNS7_ILi128EEENS7_ILi96EEENS7_ILi64EEEEEELi256ENS_10bfloat16_tEfNS_4arch4Sm90ELb1ELb0ELb1ELb0ELb1ELb0ELb0ELb1ELb0ELb1ELb1ELb0EEENS1_21CollectiveEpilogueFwdINS6_IJSA_NS7_ILi256EEESB_EEES9_SE_SG_Li256ELb0ELb1ELb1ELb0EEENS1_19SingleTileSchedulerILb0ELb1ELb1ELi128EEEEEEEEEvNT_6ParamsE)
        .other          _ZN7cutlass13device_kernelIN5flash11enable_sm90INS1_16FlashAttnFwdSm90INS1_25CollectiveMainloopFwdSm90ILi2EN4cute5tupleIJNS5_1CILi1EEES8_S8_EEENS6_IJNS7_ILi128EEENS7_ILi96EEENS7_ILi64EEEEEELi256ENS_10bfloat16_tEfNS_4arch4Sm90ELb1ELb0ELb1ELb0ELb1ELb0ELb0ELb1ELb0ELb1ELb1ELb0EEENS1_21CollectiveEpilogueFwdINS6_IJSA_NS7_ILi256EEESB_EEES9_SE_SG_Li256ELb0ELb1ELb1ELb0EEENS1_19SingleTileSchedulerILb0ELb1ELb1ELi128EEEEEEEEEvNT_6ParamsE,@"STO_CUDA_ENTRY STV_DEFAULT"
_ZN7cutlass13device_kernelIN5flash11enable_sm90INS1_16FlashAttnFwdSm90INS1_25CollectiveMainloopFwdSm90ILi2EN4cute5tupleIJNS5_1CILi1EEES8_S8_EEENS6_IJNS7_ILi128EEENS7_ILi96EEENS7_ILi64EEEEEELi256ENS_10bfloat16_tEfNS_4arch4Sm90ELb1ELb0ELb1ELb0ELb1ELb0ELb0ELb1ELb0ELb1ELb1ELb0EEENS1_21CollectiveEpilogueFwdINS6_IJSA_NS7_ILi256EEESB_EEES9_SE_SG_Li256ELb0ELb1ELb1ELb0EEENS1_19SingleTileSchedulerILb0ELb1ELb1ELi128EEEEEEEEEvNT_6ParamsE:
        /* <DEDUP_REMOVED lines=44> */
.L_x_4504:
        /* <DEDUP_REMOVED lines=22> */
.L_x_4505:
        /* <DEDUP_REMOVED lines=18> */
.L_x_4506:
        /* <DEDUP_REMOVED lines=22> */
.L_x_4507:
        /* <DEDUP_REMOVED lines=23> */
.L_x_4508:
        /* <DEDUP_REMOVED lines=9> */
.L_x_4511:
        /* <DEDUP_REMOVED lines=20> */
[----:B------:R-:W0:Y:S01]  /*09e0*/  S2UR UR45, SR_CTAID.X ;  /* 0x00000000002d79c3 */ /* 0x000e220000002500 */
[----:B------:R-:W-:Y:S01]  /*09f0*/  ULDC UR4, c[0x0][0x448] ;  /* 0x0001120000047ab9 */ /* 0x000fe20000000800 */
[----:B------:R-:W-:Y:S01]  /*0a00*/  ULDC UR40, c[0x0][0x424] ;  /* 0x0001090000287ab9 */ /* 0x000fe20000000800 */
[----:B------:R-:W-:Y:S01]  /*0a10*/  UISETP.NE.AND UP1, UPT, UR4, 0x1, UPT ;  /* 0x000000010400788c */ /* 0x000fe2000bf25270 */
[----:B------:R-:W-:Y:S02]  /*0a20*/  ULDC UR44, c[0x0][0x2f0] ;  /* 0x0000bc00002c7ab9 */ /* 0x000fe40000000800 */
[----:B------:R-:W-:Y:S01]  /*0a30*/  ULDC.64 UR4, c[0x0][0x418] ;  /* 0x0001060000047ab9 */ /* 0x000fe20000000a00 */
[----:B------:R-:W-:Y:S01]  /*0a40*/  ULDC UR7, c[0x0][0x288] ;  /* 0x0000a20000077ab9 */ /* 0x000fe20000000800 */
[----:B------:R-:W-:Y:S02]  /*0a50*/  UISETP.NE.U32.AND UP0, UPT, UR4, URZ, UPT ;  /* 0x0000003f0400728c */ /* 0x000fe4000bf05070 */
[----:B------:R-:W-:-:S02]  /*0a60*/  UP2UR UR43, UPR, URZ, 0x2 ;  /* 0x000000023f2b7883 */ /* 0x000fc40008000000 */
[----:B------:R-:W-:Y:S02]  /*0a70*/  UISETP.NE.AND.EX UP0, UPT, UR5, URZ, UPT, UP0 ;  /* 0x0000003f0500728c */ /* 0x000fe4000bf05300 */
[----:B------:R-:W-:Y:S01]  /*0a80*/  @UP1 ULDC UR4, c[0x0][0x44c] ;  /* 0x0001130000041ab9 */ /* 0x000fe20000000800 */
[----:B------:R-:W-:Y:S01]  /*0a90*/  @UP1 ULDC UR8, c[0x0][0x450] ;  /* 0x0001140000081ab9 */ /* 0x000fe20000000800 */
[----:B------:R-:W-:Y:S02]  /*0aa0*/  USEL UR40, UR40, 0x1, UP0 ;  /* 0x0000000128287887 */ /* 0x000fe40008000000 */
[----:B------:R-:W-:Y:S02]  /*0ab0*/  USHF.R.U32.HI UR10, URZ, 0x10, UR41 ;  /* 0x000000103f0a7899 */ /* 0x000fe40008011629 */
[----:B------:R-:W-:Y:S02]  /*0ac0*/  UIMAD UR44, UR40, UR44, URZ ;  /* 0x0000002c282c72a4 */ /* 0x000fe4000f8e023f */
[----:B------:R-:W-:-:S02]  /*0ad0*/  ULOP3.LUT UR41, UR41, 0xffff, URZ, 0xc0, !UPT ;  /* 0x0000ffff29297892 */ /* 0x000fc4000f8ec03f */
[----:B0-----:R-:W-:-:S04]  /*0ae0*/  USHF.L.U32 UR45, UR45, 0x7, URZ ;  /* 0x000000072d2d7899 */ /* 0x001fc8000800063f */
[----:B------:R-:W-:-:S04]  /*0af0*/  UIADD3 UR6, UR45, 0x7f, URZ ;  /* 0x0000007f2d067890 */ /* 0x000fc8000fffe03f */
[----:B------:R-:W-:Y:S02]  /*0b00*/  UIMAD.WIDE.U32 UR4, UR6, UR4, URZ ;  /* 0x00000004060472a5 */ /* 0x000fe4000f8e003f */
[----:B------:R-:W-:Y:S02]  /*0b10*/  UIADD3 UR4, UR44, 0x5f, URZ ;  /* 0x0000005f2c047890 */ /* 0x000fe4000fffe03f */
[----:B------:R-:W-:Y:S02]  /*0b20*/  @UP1 USHF.R.U32.HI UR6, URZ, UR8, UR5 ;  /* 0x000000083f061299 */ /* 0x000fe40008011605 */
[----:B------:R-:W-:-:S04]  /*0b30*/  UIADD3 UR5, UR44, 0x60, -UR7 ;  /* 0x000000602c057890 */ /* 0x000fc8000fffe807 */
[----:B------:R-:W-:Y:S02]  /*0b40*/  UIADD3 UR6, UR5, UR6, URZ ;  /* 0x0000000605067290 */ /* 0x000fe4000fffe03f */
[----:B------:R-:W-:Y:S02]  /*0b50*/  UIMAD.WIDE UR4, UR4, 0x2aaaaaab, URZ ;  /* 0x2aaaaaab040478a5 */ /* 0x000fe4000f8e023f */
[----:B------:R-:W-:Y:S02]  /*0b60*/  UIMAD.WIDE UR6, UR6, 0x2aaaaaab, URZ ;  /* 0x2aaaaaab060678a5 */ /* 0x000fe4000f8e023f */
[----:B------:R-:W-:Y:S02]  /*0b70*/  USHF.R.U32.HI UR4, URZ, 0x1f, UR5 ;  /* 0x0000001f3f047899 */ /* 0x000fe40008011605 */
[----:B------:R-:W-:Y:S02]  /*0b80*/  USHF.R.U32.HI UR6, URZ, 0x1f, UR7 ;  /* 0x0000001f3f067899 */ /* 0x000fe40008011607 */
[----:B------:R-:W-:-:S02]  /*0b90*/  ULEA.HI.SX32 UR4, UR5, UR4, 0x1c ;  /* 0x0000000405047291 */ /* 0x000fc4000f8fe23f */
[----:B------:R-:W-:-:S04]  /*0ba0*/  ULEA.HI.SX32 UR6, UR7, UR6, 0x1c ;  /* 0x0000000607067291 */ /* 0x000fc8000f8fe23f */
[----:B------:R-:W-:-:S04]  /*0bb0*/  UISETP.LT.AND UP0, UPT, UR4, UR6, UPT ;  /* 0x000000060400728c */ /* 0x000fc8000bf01270 */
[----:B------:R-:W-:Y:S02]  /*0bc0*/  USEL UR9, UR4, UR6, UP0 ;  /* 0x0000000604097287 */ /* 0x000fe40008000000 */
[----:B------:R-:W-:Y:S02]  /*0bd0*/  UISETP.NE.AND UP0, UPT, UR10, URZ, UPT ;  /* 0x0000003f0a00728c */ /* 0x000fe4000bf05270 */
[----:B------:R-:W-:Y:S01]  /*0be0*/  UISETP.GE.AND UP1, UPT, UR9, 0x1, UPT ;  /* 0x000000010900788c */ /* 0x000fe2000bf26270 */
[----:B------:R-:W-:-:S05]  /*0bf0*/  UMOV UR4, URZ ;  /* 0x0000003f00047c82 */ /* 0x000fca0008000000 */
[----:B------:R-:W-:-:S03]  /*0c00*/  PLOP3.LUT P0, PT, PT, PT, UP1, 0x80, 0x0 ;  /* 0x000000000000781c */ /* 0x000fc60003f0f018 */
[----:B------:R-:W-:-:S10]  /*0c10*/  @!UP0 ULDC UR10, c[0x0][0x9f0] ;  /* 0x00027c00000a8ab9 */ /* 0x000fd40000000800 */
[----:B------:R-:W-:Y:S05]  /*0c20*/  @!P0 BRA `(.L_x_4513) ;  /* 0x0000000000848947 */ /* 0x000fea0003800000 */
[----:B------:R-:W-:Y:S01]  /*0c30*/  IMAD.U32 R4, RZ, RZ, UR10 ;  /* 0x0000000aff047e24 */ /* 0x000fe2000f8e00ff */
[----:B------:R-:W-:Y:S01]  /*0c40*/  UIADD3 UR6, UR10, -0x1, UR9 ;  /* 0xffffffff0a067890 */ /* 0x000fe2000fffe009 */
[----:B------:R-:W-:-:S03]  /*0c50*/  UMOV UR4, URZ ;  /* 0x0000003f00047c82 */ /* 0x000fc60008000000 */
[-C--:B------:R-:W-:Y:S02]  /*0c60*/  IABS R0, R4.reuse ;  /* 0x0000000400007213 */ /* 0x080fe40000000000 */
[----:B------:R-:W-:Y:S01]  /*0c70*/  MOV R5, UR6 ;  /* 0x0000000600057c02 */ /* 0x000fe20008000f00 */
[----:B------:R-:W-:Y:S01]  /*0c80*/  ULOP3.LUT UR6, UR6, UR10, URZ, 0x3c, !UPT ;  /* 0x0000000a06067292 */ /* 0x000fe2000f8e3c3f */
[----:B------:R-:W-:Y:S02]  /*0c90*/  R2UR UR11, R0 ;  /* 0x00000000000b72ca */ /* 0x000fe400000e0000 */
[----:B------:R-:W-:Y:S02]  /*0ca0*/  IABS R5, R5 ;  /* 0x0000000500057213 */ /* 0x000fe40000000000 */
[----:B------:R-:W-:-:S03]  /*0cb0*/  IABS R6, R4 ;  /* 0x0000000400067213 */ /* 0x000fc60000000000 */
        /* <DEDUP_REMOVED lines=24> */
.L_x_4513:
[----:B------:R-:W-:Y:S02]  /*0e40*/  UIMAD UR41, UR41, UR4, URZ ;  /* 0x00000004292972a4 */ /* 0x000fe4000f8e023f */
[----:B------:R-:W-:Y:S01]  /*0e50*/  IMAD.U32 R3, RZ, RZ, UR4 ;  /* 0x00000004ff037e24 */ /* 0x000fe2000f8e00ff */
[----:B------:R-:W-:Y:S01]  /*0e60*/  MOV R0, UR9 ;  /* 0x0000000900007c02 */ /* 0x000fe20008000f00 */
[----:B------:R-:W-:Y:S01]  /*0e70*/  VIADD R16, R16, 0xffffff80 ;  /* 0xffffff8010107836 */ /* 0x000fe20000000000 */
[----:B------:R-:W-:Y:S01]  /*0e80*/  PLOP3.LUT P0, PT, PT, PT, PT, 0x80, 0x0 ;  /* 0x000000000000781c */ /* 0x000fe20003f0f070 */
[----:B------:R-:W-:Y:S01]  /*0e90*/  IMAD.MOV.U32 R4, RZ, RZ, RZ ;  /* 0x000000ffff047224 */ /* 0x000fe200078e00ff */
[----:B------:R-:W-:Y:S02]  /*0ea0*/  VIADDMNMX R0, R3, UR41, R0, PT ;  /* 0x0000002903007c46 */ /* 0x000fe4000b800100 */
[----:B------:R-:W-:Y:S02]  /*0eb0*/  CS2R R150, SRZ ;  /* 0x0000000000967805 */ /* 0x000fe4000001ff00 */
[----:B------:R-:W-:-:S02]  /*0ec0*/  MOV R3, RZ ;  /* 0x000000ff00037202 */ /* 0x000fc40000000f00 */
        /* <DEDUP_REMOVED lines=92> */
[----:B------:R-:W-:Y:S01]  /*1490*/  MOV R10, UR6 ;  /* 0x00000006000a7c02 */ /* 0x000fe20008000f00 */
[----:B------:R-:W-:Y:S01]  /*14a0*/  IMAD.U32 R6, RZ, RZ, UR4 ;  /* 0x00000004ff067e24 */ /* 0x000fe2000f8e00ff */
[----:B------:R-:W-:Y:S01]  /*14b0*/  MOV R12, 0x1 ;  /* 0x00000001000c7802 */ /* 0x000fe20000000f00 */
[----:B------:R-:W-:-:S02]  /*14c0*/  IMAD.U32 R7, RZ, RZ, UR5 ;  /* 0x00000005ff077e24 */ /* 0x000fc4000f8e00ff */
[----:B------:R-:W-:Y:S02]  /*14d0*/  IMAD.U32 R11, RZ, RZ, UR7 ;  /* 0x00000007ff0b7e24 */ /* 0x000fe4000f8e00ff */
[----:B------:R-:W-:Y:S02]  /*14e0*/  IMAD.MOV.U32 R8, RZ, RZ, 0x70 ;  /* 0x00000070ff087424 */ /* 0x000fe400078e00ff */
[----:B0-----:R-:W-:-:S07]  /*14f0*/  IMAD.MOV.U32 R13, RZ, RZ, RZ ;  /* 0x000000ffff0d7224 */ /* 0x001fce00078e00ff */
[----:B------:R-:W-:-:S07]  /*1500*/  LEPC R20, `(.L_x_4515) ;  /* 0x000000001014794e */ /* 0x000fce0000000000 */
[----:B-1----:R-:W-:Y:S05]  /*1510*/  CALL.ABS.NOINC R14 ;  /* 0x000000000e007343 */ /* 0x002fea0003c00000 */
.L_x_4515:
[----:B------:R-:W-:Y:S01]  /*1520*/  SHF.L.U32 R10, RZ, 0x1f, RZ ;  /* 0x0000001fff0a7819 */ /* 0x000fe200000006ff */
[----:B------:R-:W-:-:S03]  /*1530*/  VIADD R3, R2, 0x8 ;  /* 0x0000000802037836 */ /* 0x000fc60000000000 */
[----:B------:R-:W0:Y:S02]  /*1540*/  SYNCS.PHASECHK.TRANS64.TRYWAIT P0, [UR42+0x22800], R10 ;  /* 0x0228000aff0075a7 */ /* 0x000e24000800016a */
[----:B0-----:R-:W-:Y:S05]  /*1550*/  @!P0 BRA `(.L_x_4516) ;  /* 0x000000d800808947 */ /* 0x001fea0003800000 */
.L_x_4600:
[----:B------:R-:W-:Y:S05]  /*1560*/  WARPSYNC.ALL ;  /* 0x0000000000007948 */ /* 0x000fea0003800000 */
[----:B------:R-:W-:Y:S01]  /*1570*/  ULOP3.LUT UR4, UR39, 0x1, URZ, 0xfc, !UPT ;  /* 0x0000000127047892 */ /* 0x000fe2000f8efc3f */
[----:B------:R1:W-:Y:S03]  /*1580*/  BAR.SYNC.DEFER_BLOCKING R3, 0x100 ;  /* 0x000400030000751d */ /* 0x0003e60000010000 */
[----:B------:R-:W-:-:S06]  /*1590*/  UISETP.NE.AND UP0, UPT, UR4, 0x3, UPT ;  /* 0x000000030400788c */ /* 0x000fcc000bf05270 */
[----:B------:R-:W-:-:S13]  /*15a0*/  PLOP3.LUT P0, PT, PT, PT, UP0, 0x80, 0x0 ;  /* 0x000000000000781c */ /* 0x000fda0003f0f008 */
[----:B-1----:R-:W-:Y:S05]  /*15b0*/  @!P0 BRA `(.L_x_4517) ;  /* 0x0000000000048947 */ /* 0x002fea0003800000 */
[----:B------:R-:W-:Y:S01]  /*15c0*/  BPT.TRAP 0x1 ;  /* 0x000000040000795c */ /* 0x000fe20000300000 */
.L_x_4517:
[----:B------:R1:W2:Y:S01]  /*15d0*/  SYNCS.PHASECHK.TRANS64.TRYWAIT P1, [UR42+0x22830], R10 ;  /* 0x0228300aff0075a7 */ /* 0x0002a2000802016a */
[----:B------:R-:W-:Y:S05]  /*15e0*/  @!P0 BRA `(.L_x_4518) ;  /* 0x0000000000048947 */ /* 0x000fea0003800000 */
[----:B------:R-:W-:Y:S01]  /*15f0*/  BPT.TRAP 0x1 ;  /* 0x000000040000795c */ /* 0x000fe20000300000 */
.L_x_4518:
[----:B--2---:R-:W-:Y:S05]  /*1600*/  @P1 BRA `(.L_x_4519) ;  /* 0x0000000000081947 */ /* 0x004fea0003800000 */
[----:B------:R-:W2:Y:S02]  /*1610*/  SYNCS.PHASECHK.TRANS64.TRYWAIT P1, [UR42+0x22830], R10 ;  /* 0x0228300aff0075a7 */ /* 0x000ea4000802016a */
[----:B--2---:R-:W-:Y:S05]  /*1620*/  @!P1 BRA `(.L_x_4520) ;  /* 0x000000d800649947 */ /* 0x004fea0003800000 */
.L_x_4519:
        /* <DEDUP_REMOVED lines=38> */
.L_x_4521:
[----:B------:R-:W-:Y:S01]  /*1890*/  LOP3.LUT R7, R18, 0xffffff80, RZ, 0xc0, !PT ;  /* 0xffffff8012077812 */ /* 0x000fe200078ec0ff */
[----:B------:R-:W-:Y:S01]  /*18a0*/  UISETP.NE.AND UP0, UPT, UR43, URZ, UPT ;  /* 0x0000003f2b00728c */ /* 0x000fe2000bf05270 */
[----:B------:R-:W-:Y:S01]  /*18b0*/  LEA.HI R17, R17, R16, RZ, 0x2 ;  /* 0x0000001011117211 */ /* 0x000fe200078f10ff */
[----:B------:R-:W-:Y:S01]  /*18c0*/  ULDC UR5, c[0x0][0x9d8] ;  /* 0x0002760000057ab9 */ /* 0x000fe20000000800 */
[----:B------:R-:W-:Y:S01]  /*18d0*/  IADD3 R7, R16, -R7, RZ ;  /* 0x8000000710077210 */ /* 0x000fe20007ffe0ff */
[----:B------:R-:W-:Y:S01]  /*18e0*/  FMUL.FTZ R24, R24, UR5 ;  /* 0x0000000518187c20 */ /* 0x000fe20008410000 */
[----:B------:R-:W-:Y:S01]  /*18f0*/  LOP3.LUT R17, R17, 0xfffffffc, RZ, 0xc0, !PT ;  /* 0xfffffffc11117812 */ /* 0x000fe200078ec0ff */
[----:B------:R-:W-:Y:S01]  /*1900*/  FMUL.FTZ R25, R25, UR5 ;  /* 0x0000000519197c20 */ /* 0x000fe20008410000 */
[----:B------:R-:W-:Y:S01]  /*1910*/  SHF.R.S32.HI R6, RZ, 0x1f, R7 ;  /* 0x0000001fff067819 */ /* 0x000fe20000011407 */
[----:B------:R-:W-:Y:S01]  /*1920*/  ULDC UR14, c[0x0][0x288] ;  /* 0x0000a200000e7ab9 */ /* 0x000fe20000000800 */
[----:B------:R-:W-:Y:S01]  /*1930*/  LEA.HI R12, R19, R19, RZ, 0x1 ;  /* 0x00000013130c7211 */ /* 0x000fe200078f08ff */
[----:B------:R-:W-:Y:S01]  /*1940*/  IMAD.IADD R17, R16, 0x1, -R17 ;  /* 0x0000000110117824 */ /* 0x000fe200078e0a11 */
[CC--:B------:R-:W-:Y:S01]  /*1950*/  LEA.HI R8, R6.reuse, R7.reuse, RZ, 0x2 ;  /* 0x0000000706087211 */ /* 0x0c0fe200078f10ff */
[----:B------:R-:W-:Y:S01]  /*1960*/  @UP0 ULDC UR4, c[0x0][0x44c] ;  /* 0x0001130000040ab9 */ /* 0x000fe20000000800 */
[----:B------:R-:W-:Y:S01]  /*1970*/  LEA.HI R9, R6, R7, RZ, 0x5 ;  /* 0x0000000706097211 */ /* 0x000fe200078f28ff */
[----:B------:R-:W2:Y:S01]  /*1980*/  MUFU.TANH R24, R24 ;  /* 0x0000001800187308 */ /* 0x000ea20000002400 */
[--C-:B------:R-:W-:Y:S01]  /*1990*/  SHF.R.S32.HI R6, RZ, 0x2, R8.reuse ;  /* 0x00000002ff067819 */ /* 0x100fe20000011408 */
[----:B------:R-:W-:Y:S01]  /*19a0*/  FMUL.FTZ R28, R28, UR5 ;  /* 0x000000051c1c7c20 */ /* 0x000fe20008410000 */
[----:B------:R-:W-:Y:S01]  /*19b0*/  SHF.R.S32.HI R11, RZ, 0x1f, R8 ;  /* 0x0000001fff0b7819 */ /* 0x000fe20000011408 */
[----:B------:R-:W-:Y:S01]  /*19c0*/  FMUL.FTZ R29, R29, UR5 ;  /* 0x000000051d1d7c20 */ /* 0x000fe20008410000 */
[----:B------:R-:W-:Y:S01]  /*19d0*/  SHF.R.S32.HI R9, RZ, 0x5, R9 ;  /* 0x00000005ff097819 */ /* 0x000fe20000011409 */
[----:B------:R-:W-:Y:S01]  /*19e0*/  FMUL.FTZ R32, R32, UR5 ;  /* 0x0000000520207c20 */ /* 0x000fe20008410000 */
[-C--:B------:R-:W-:Y:S01]  /*19f0*/  LEA.HI R11, R11, R6.reuse, RZ, 0x3 ;  /* 0x000000060b0b7211 */ /* 0x080fe200078f18ff */
[----:B------:R-:W4:Y:S01]  /*1a00*/  MUFU.TANH R14, R25 ;  /* 0x00000019000e7308 */ /* 0x000f220000002400 */
[----:B------:R-:W-:Y:S01]  /*1a10*/  LEA R13, R9, UR45, 0x4 ;  /* 0x0000002d090d7c11 */ /* 0x000fe2000f8e20ff */
[----:B------:R-:W-:Y:S01]  /*1a20*/  FMUL.FTZ R33, R33, UR5 ;  /* 0x0000000521217c20 */ /* 0x000fe20008410000 */
[----:B------:R-:W-:Y:S01]  /*1a30*/  LOP3.LUT R11, R11, 0xfffffff8, RZ, 0xc0, !PT ;  /* 0xfffffff80b0b7812 */ /* 0x000fe200078ec0ff */
[----:B------:R-:W-:Y:S01]  /*1a40*/  FMUL.FTZ R36, R36, UR5 ;  /* 0x0000000524247c20 */ /* 0x000fe20008410000 */
[----:B------:R-:W-:Y:S01]  /*1a50*/  LOP3.LUT R12, R12, 0x3fffffe, RZ, 0xc0, !PT ;  /* 0x03fffffe0c0c7812 */ /* 0x000fe200078ec0ff */
[----:B------:R-:W-:Y:S01]  /*1a60*/  FMUL.FTZ R37, R37, UR5 ;  /* 0x0000000525257c20 */ /* 0x000fe20008410000 */
[----:B------:R-:W-:Y:S01]  /*1a70*/  LEA.HI R9, R17, R17, RZ, 0x1 ;  /* 0x0000001111097211 */ /* 0x000fe200078f08ff */
[----:B------:R-:W5:Y:S01]  /*1a80*/  MUFU.TANH R15, R28 ;  /* 0x0000001c000f7308 */ /* 0x000f620000002400 */
[----:B------:R-:W-:Y:S01]  /*1a90*/  IADD3 R11, R13, R6, -R11 ;  /* 0x000000060d0b7210 */ /* 0x000fe20007ffe80b */
[----:B------:R-:W-:Y:S01]  /*1aa0*/  IMAD.IADD R12, R19, 0x1, -R12 ;  /* 0x00000001130c7824 */ /* 0x000fe200078e0a0c */
[----:B------:R-:W-:Y:S01]  /*1ab0*/  LOP3.LUT R6, R9, 0x1ffffffe, RZ, 0xc0, !PT ;  /* 0x1ffffffe09067812 */ /* 0x000fe200078ec0ff */
[----:B------:R-:W-:Y:S01]  /*1ac0*/  FMUL.FTZ R40, R40, UR5 ;  /* 0x0000000528287c20 */ /* 0x000fe20008410000 */
[----:B------:R-:W-:Y:S01]  /*1ad0*/  PLOP3.LUT P1, PT, PT, PT, UP0, 0x80, 0x0 ;  /* 0x000000000000781c */ /* 0x000fe20003f2f008 */
[----:B------:R-:W-:Y:S01]  /*1ae0*/  IMAD R11, R12, 0x40, R11 ;  /* 0x000000400c0b7824 */ /* 0x000fe200078e020b */
[----:B------:R-:W-:Y:S01]  /*1af0*/  IADD3 R6, R17, -R6, RZ ;  /* 0x8000000611067210 */ /* 0x000fe20007ffe0ff */
[----:B------:R-:W1:Y:S01]  /*1b00*/  MUFU.TANH R29, R29 ;  /* 0x0000001d001d7308 */ /* 0x000e620000002400 */
[----:B------:R-:W-:Y:S01]  /*1b10*/  PLOP3.LUT P2, PT, PT, PT, UP0, 0x80, 0x0 ;  /* 0x000000000000781c */ /* 0x000fe20003f4f008 */
[----:B------:R-:W-:Y:S01]  /*1b20*/  FMUL.FTZ R41, R41, UR5 ;  /* 0x0000000529297c20 */ /* 0x000fe20008410000 */
[----:B------:R-:W-:Y:S01]  /*1b30*/  LOP3.LUT R8, R8, 0x7ffffffc, RZ, 0xc0, !PT ;  /* 0x7ffffffc08087812 */ /* 0x000fe200078ec0ff */
[----:B------:R-:W-:-:S02]  /*1b40*/  IMAD R6, R6, 0x8, R11 ;  /* 0x0000000806067824 */ /* 0x000fc400078e020b */
[----:B------:R-:W-:Y:S01]  /*1b50*/  FMUL.FTZ R44, R44, UR5 ;  /* 0x000000052c2c7c20 */ /* 0x000fe20008410000 */
[----:B------:R-:W-:Y:S01]  /*1b60*/  FMUL.FTZ R45, R45, UR5 ;  /* 0x000000052d2d7c20 */ /* 0x000fe20008410000 */
[----:B------:R-:W-:Y:S01]  /*1b70*/  FMUL.FTZ R48, R48, UR5 ;  /* 0x0000000530307c20 */ /* 0x000fe20008410000 */
[----:B------:R-:W-:Y:S01]  /*1b80*/  IMAD.IADD R7, R7, 0x1, -R8 ;  /* 0x0000000107077824 */ /* 0x000fe200078e0a08 */
[----:B------:R-:W-:Y:S01]  /*1b90*/  MOV R9, R6 ;  /* 0x0000000600097202 */ /* 0x000fe20000000f00 */
[----:B------:R-:W-:Y:S01]  /*1ba0*/  @P1 IMAD.HI.U32 R11, R6, UR4, RZ ;  /* 0x00000004060b1c27 */ /* 0x000fe2000f8e00ff */
[----:B------:R-:W-:Y:S01]  /*1bb0*/  @UP0 ULDC UR4, c[0x0][0x450] ;  /* 0x0001140000040ab9 */ /* 0x000fe20000000800 */
[----:B------:R-:W3:Y:S02]  /*1bc0*/  MUFU.TANH R32, R32 ;  /* 0x0000002000207308 */ /* 0x000ee40000002400 */
[----:B------:R-:W-:Y:S01]  /*1bd0*/  FMUL.FTZ R49, R49, UR5 ;  /* 0x0000000531317c20 */ /* 0x000fe20008410000 */
[----:B------:R-:W-:Y:S01]  /*1be0*/  FMUL.FTZ R52, R52, UR5 ;  /* 0x0000000534347c20 */ /* 0x000fe20008410000 */
[----:B------:R-:W-:Y:S01]  /*1bf0*/  @P2 SHF.R.U32.HI R9, RZ, UR4, R11 ;  /* 0x00000004ff092c19 */ /* 0x000fe2000801160b */
[----:B------:R-:W-:Y:S01]  /*1c00*/  UIMAD UR4, UR46, -0x60, UR44 ;  /* 0xffffffa02e0478a4 */ /* 0x000fe2000f8e022c */
[----:B------:R-:W-:Y:S01]  /*1c10*/  MOV R11, UR14 ;  /* 0x0000000e000b7c02 */ /* 0x000fe20008000f00 */
[----:B------:R-:W-:Y:S01]  /*1c20*/  FMUL.FTZ R53, R53, UR5 ;  /* 0x0000000535357c20 */ /* 0x000fe20008410000 */
[----:B------:R-:W-:Y:S01]  /*1c30*/  FMUL.FTZ R4, R26, UR5 ;  /* 0x000000051a047c20 */ /* 0x000fe20008410000 */
[----:B------:R-:W2:Y:S01]  /*1c40*/  SHFL.IDX PT, R12, R9, RZ, 0x1c1f ;  /* 0x001c1fff090c7589 */ /* 0x000ea200000e0000 */
[----:B------:R-:W-:Y:S01]  /*1c50*/  UIADD3 UR4, UR4, 0x60, URZ ;  /* 0x0000006004047890 */ /* 0x000fe2000fffe03f */
[----:B------:R-:W3:Y:S01]  /*1c60*/  MUFU.TANH R33, R33 ;  /* 0x0000002100217308 */ /* 0x000ee20000002400 */
[----:B------:R-:W-:Y:S01]  /*1c70*/  FMUL.FTZ R56, R56, UR5 ;  /* 0x0000000538387c20 */ /* 0x000fe20008410000 */
[----:B0-----:R-:W-:Y:S01]  /*1c80*/  FMUL.FTZ R5, R27, UR5 ;  /* 0x000000051b057c20 */ /* 0x001fe20008410000 */
[----:B------:R-:W-:Y:S01]  /*1c90*/  FMUL.FTZ R57, R57, UR5 ;  /* 0x0000000539397c20 */ /* 0x000fe20008410000 */
[----:B------:R-:W-:Y:S01]  /*1ca0*/  FMUL.FTZ R60, R60, UR5 ;  /* 0x000000053c3c7c20 */ /* 0x000fe20008410000 */
[----:B------:R-:W-:-:S02]  /*1cb0*/  IMAD.U32 R8, RZ, RZ, UR4 ;  /* 0x00000004ff087e24 */ /* 0x000fc4000f8e00ff */
[----:B------:R-:W-:Y:S01]  /*1cc0*/  FMUL.FTZ R30, R30, UR5 ;  /* 0x000000051e1e7c20 */ /* 0x000fe20008410000 */
[----:B------:R-:W-:Y:S01]  /*1cd0*/  FMUL.FTZ R61, R61, UR5 ;  /* 0x000000053d3d7c20 */ /* 0x000fe20008410000 */
[----:B------:R-:W0:Y:S01]  /*1ce0*/  MUFU.TANH R36, R36 ;  /* 0x0000002400247308 */ /* 0x000e220000002400 */
[----:B------:R-:W-:Y:S02]  /*1cf0*/  IMAD R8, R7, -0x2, R8 ;  /* 0xfffffffe07087824 */ /* 0x000fe400078e0208 */
[----:B------:R-:W-:Y:S01]  /*1d00*/  FMUL.FTZ R31, R31, UR5 ;  /* 0x000000051f1f7c20 */ /* 0x000fe20008410000 */
[----:B------:R-:W-:Y:S01]  /*1d10*/  FMUL.FTZ R64, R64, UR5 ;  /* 0x0000000540407c20 */ /* 0x000fe20008410000 */
[----:B------:R-:W-:Y:S01]  /*1d20*/  FMUL.FTZ R65, R65, UR5 ;  /* 0x0000000541417c20 */ /* 0x000fe20008410000 */
[----:B------:R-:W-:Y:S01]  /*1d30*/  FMUL.FTZ R68, R68, UR5 ;  /* 0x0000000544447c20 */ /* 0x000fe20008410000 */
[----:B------:R-:W-:Y:S01]  /*1d40*/  IADD3 R11, R8, 0x1, -R11 ;  /* 0x00000001080b7810 */ /* 0x000fe20007ffe80b */
[----:B------:R-:W-:Y:S01]  /*1d50*/  FMUL.FTZ R34, R34, UR5 ;  /* 0x0000000522227c20 */ /* 0x000fe20008410000 */
[----:B------:R-:W0:Y:S01]  /*1d60*/  MUFU.TANH R37, R37 ;  /* 0x0000002500257308 */ /* 0x000e220000002400 */
[----:B------:R-:W-:Y:S01]  /*1d70*/  FMUL.FTZ R69, R69, UR5 ;  /* 0x0000000545457c20 */ /* 0x000fe20008410000 */
[----:B------:R-:W-:Y:S01]  /*1d80*/  FMUL.FTZ R35, R35, UR5 ;  /* 0x0000000523237c20 */ /* 0x000fe20008410000 */
[----:B------:R-:W0:Y:S01]  /*1d90*/  SHFL.IDX PT, R9, R9, 0x1, 0x1c1f ;  /* 0x003c1f0009097f89 */ /* 0x000e2200000e0000 */
[----:B------:R-:W-:Y:S01]  /*1da0*/  FMUL.FTZ R38, R38, UR5 ;  /* 0x0000000526267c20 */ /* 0x000fe20008410000 */
[----:B------:R-:W-:Y:S01]  /*1db0*/  ULDC UR7, c[0x0][0x988] ;  /* 0x0002620000077ab9 */ /* 0x000fe20000000800 */
[----:B--2---:R-:W-:Y:S01]  /*1dc0*/  VIADDMNMX R12, R12, R11, R8, PT ;  /* 0x0000000b0c0c7246 */ /* 0x004fe20003800108 */
[----:B------:R-:W-:Y:S01]  /*1dd0*/  FMUL.FTZ R39, R39, UR5 ;  /* 0x0000000527277c20 */ /* 0x000fe20008410000 */
[----:B------:R-:W2:Y:S01]  /*1de0*/  MUFU.TANH R40, R40 ;  /* 0x0000002800287308 */ /* 0x000ea20000002400 */
[----:B------:R-:W-:Y:S01]  /*1df0*/  FMUL.FTZ R42, R42, UR5 ;  /* 0x000000052a2a7c20 */ /* 0x000fe20008410000 */
[C---:B------:R-:W-:Y:S01]  /*1e00*/  ISETP.GT.AND P1, PT, R12.reuse, RZ, PT ;  /* 0x000000ff0c00720c */ /* 0x040fe20003f24270 */
[----:B------:R-:W-:Y:S01]  /*1e10*/  FMUL.FTZ R43, R43, UR5 ;  /* 0x000000052b2b7c20 */ /* 0x000fe20008410000 */
[----:B------:R-:W-:Y:S01]  /*1e20*/  ISETP.GT.AND P2, PT, R12, 0x1, PT ;  /* 0x000000010c00780c */ /* 0x000fe20003f44270 */
[----:B------:R-:W-:Y:S01]  /*1e30*/  FMUL.FTZ R46, R46, UR5 ;  /* 0x000000052e2e7c20 */ /* 0x000fe20008410000 */
[----:B------:R-:W-:Y:S01]  /*1e40*/  ISETP.GT.AND P3, PT, R12, 0x8, PT ;  /* 0x000000080c00780c */ /* 0x000fe20003f64270 */
[----:B------:R-:W-:Y:S01]  /*1e50*/  FMUL.FTZ R47, R47, UR5 ;  /* 0x000000052f2f7c20 */ /* 0x000fe20008410000 */
[----:B------:R-:W-:Y:S01]  /*1e60*/  FSEL R13, R24, -INF , P1 ;  /* 0xff800000180d7808 */ /* 0x000fe20000800000 */
[----:B------:R-:W2:Y:S01]  /*1e70*/  MUFU.TANH R41, R41 ;  /* 0x0000002900297308 */ /* 0x000ea20000002400 */
[----:B----4-:R-:W-:Y:S01]  /*1e80*/  FSEL R14, R14, -INF , P2 ;  /* 0xff8000000e0e7808 */ /* 0x010fe20001000000 */
[----:B------:R-:W-:Y:S01]  /*1e90*/  FMUL.FTZ R50, R50, UR5 ;  /* 0x0000000532327c20 */ /* 0x000fe20008410000 */
[----:B------:R-:W-:Y:S01]  /*1ea0*/  ISETP.GT.AND P1, PT, R12, 0x9, PT ;  /* 0x000000090c00780c */ /* 0x000fe20003f24270 */
[----:B------:R-:W-:Y:S01]  /*1eb0*/  FMUL.FTZ R51, R51, UR5 ;  /* 0x0000000533337c20 */ /* 0x000fe20008410000 */
[----:B-----5:R-:W-:Y:S01]  /*1ec0*/  FSEL R15, R15, -INF , P3 ;  /* 0xff8000000f0f7808 */ /* 0x020fe20001800000 */
[----:B------:R-:W-:Y:S01]  /*1ed0*/  FMUL.FTZ R54, R54, UR5 ;  /* 0x0000000536367c20 */ /* 0x000fe20008410000 */
[----:B------:R-:W-:Y:S01]  /*1ee0*/  FMNMX.FTZ R18, R13, R14, !PT ;  /* 0x0000000e0d127209 */ /* 0x000fe20007810000 */
[----:B------:R-:W4:Y:S01]  /*1ef0*/  MUFU.TANH R44, R44 ;  /* 0x0000002c002c7308 */ /* 0x000f220000002400 */
[----:B------:R-:W-:Y:S01]  /*1f00*/  ISETP.GT.AND P2, PT, R12, 0x10, PT ;  /* 0x000000100c00780c */ /* 0x000fe20003f44270 */
[----:B------:R-:W-:Y:S01]  /*1f10*/  FMUL.FTZ R55, R55, UR5 ;  /* 0x0000000537377c20 */ /* 0x000fe20008410000 */
[----:B-1----:R-:W-:Y:S01]  /*1f20*/  FSEL R16, R29, -INF , P1 ;  /* 0xff8000001d107808 */ /* 0x002fe20000800000 */
[----:B------:R-:W-:Y:S01]  /*1f30*/  FMUL.FTZ R58, R58, UR5 ;  /* 0x000000053a3a7c20 */ /* 0x000fe20008410000 */
[----:B------:R-:W-:Y:S01]  /*1f40*/  FMNMX.FTZ R19, R15, R18, !PT ;  /* 0x000000120f137209 */ /* 0x000fe20007810000 */
[----:B------:R-:W-:Y:S01]  /*1f50*/  FMUL.FTZ R59, R59, UR5 ;  /* 0x000000053b3b7c20 */ /* 0x000fe20008410000 */
[----:B------:R-:W-:Y:S01]  /*1f60*/  ISETP.GT.AND P1, PT, R12, 0x11, PT ;  /* 0x000000110c00780c */ /* 0x000fe20003f24270 */
[----:B------:R-:W1:Y:S01]  /*1f70*/  MUFU.TANH R45, R45 ;  /* 0x0000002d002d7308 */ /* 0x000e620000002400 */
[----:B---3--:R-:W-:Y:S01]  /*1f80*/  FSEL R17, R32, -INF , P2 ;  /* 0xff80000020117808 */ /* 0x008fe20001000000 */
[----:B------:R-:W-:Y:S01]  /*1f90*/  FMUL.FTZ R62, R62, UR5 ;  /* 0x000000053e3e7c20 */ /* 0x000fe20008410000 */
[----:B------:R-:W-:Y:S01]  /*1fa0*/  FMNMX.FTZ R20, R16, R19, !PT ;  /* 0x0000001310147209 */ /* 0x000fe20007810000 */
[----:B------:R-:W-:Y:S01]  /*1fb0*/  FMUL.FTZ R63, R63, UR5 ;  /* 0x000000053f3f7c20 */ /* 0x000fe20008410000 */
[----:B------:R-:W-:Y:S01]  /*1fc0*/  ISETP.GT.AND P2, PT, R12, 0x18, PT ;  /* 0x000000180c00780c */ /* 0x000fe20003f44270 */
[----:B------:R-:W-:Y:S01]  /*1fd0*/  FMUL.FTZ R66, R66, UR5 ;  /* 0x0000000542427c20 */ /* 0x000fe20008410000 */
[----:B------:R-:W-:Y:S01]  /*1fe0*/  FSEL R18, R33, -INF , P1 ;  /* 0xff80000021127808 */ /* 0x000fe20000800000 */
[----:B------:R-:W3:Y:S01]  /*1ff0*/  MUFU.TANH R48, R48 ;  /* 0x0000003000307308 */ /* 0x000ee20000002400 */
[----:B------:R-:W-:Y:S01]  /*2000*/  FMNMX.FTZ R21, R17, R20, !PT ;  /* 0x0000001411157209 */ /* 0x000fe20007810000 */
[----:B------:R-:W-:Y:S01]  /*2010*/  FMUL.FTZ R67, R67, UR5 ;  /* 0x0000000543437c20 */ /* 0x000fe20008410000 */
[----:B------:R-:W-:Y:S01]  /*2020*/  ISETP.GT.AND P1, PT, R12, 0x19, PT ;  /* 0x000000190c00780c */ /* 0x000fe20003f24270 */
[----:B------:R-:W-:Y:S01]  /*2030*/  FMUL.FTZ R70, R70, UR5 ;  /* 0x0000000546467c20 */ /* 0x000fe20008410000 */
[----:B0-----:R-:W-:Y:S01]  /*2040*/  FSEL R19, R36, -INF , P2 ;  /* 0xff80000024137808 */ /* 0x001fe20001000000 */
[----:B------:R-:W-:Y:S01]  /*2050*/  FMUL.FTZ R71, R71, UR5 ;  /* 0x0000000547477c20 */ /* 0x000fe20008410000 */
[----:B------:R-:W-:Y:S01]  /*2060*/  FMNMX.FTZ R22, R18, R21, !PT ;  /* 0x0000001512167209 */ /* 0x000fe20007810000 */
[----:B------:R-:W0:Y:S01]  /*2070*/  MUFU.TANH R49, R49 ;  /* 0x0000003100317308 */ /* 0x000e220000002400 */
[----:B------:R-:W-:Y:S01]  /*2080*/  ISETP.GT.AND P2, PT, R12, 0x20, PT ;  /* 0x000000200c00780c */ /* 0x000fe20003f44270 */
[----:B------:R-:W-:Y:S01]  /*2090*/  UIADD3 UR4, UR42, 0x22840, URZ ;  /* 0x000228402a047890 */ /* 0x000fe2000fffe03f */
[----:B------:R-:W-:-:S02]  /*20a0*/  FSEL R20, R37, -INF , P1 ;  /* 0xff80000025147808 */ /* 0x000fc40000800000 */
[----:B------:R-:W-:Y:S01]  /*20b0*/  FMNMX.FTZ R23, R19, R22, !PT ;  /* 0x0000001613177209 */ /* 0x000fe20007810000 */
[----:B------:R-:W-:Y:S01]  /*20c0*/  UPRMT UR4, UR25, 0x654, UR4 ;  /* 0x0000065419047896 */ /* 0x000fe20008000004 */
[----:B------:R-:W-:Y:S01]  /*20d0*/  ISETP.GT.AND P1, PT, R12, 0x21, PT ;  /* 0x000000210c00780c */ /* 0x000fe20003f24270 */
[----:B------:R-:W5:Y:S01]  /*20e0*/  MUFU.TANH R52, R52 ;  /* 0x0000003400347308 */ /* 0x000f620000002400 */
[----:B--2---:R-:W-:Y:S02]  /*20f0*/  FSEL R21, R40, -INF , P2 ;  /* 0xff80000028157808 */ /* 0x004fe40001000000 */
[----:B------:R-:W-:Y:S02]  /*2100*/  FMNMX.FTZ R24, R20, R23, !PT ;  /* 0x0000001714187209 */ /* 0x000fe40007810000 */
[C---:B------:R-:W-:Y:S02]  /*2110*/  ISETP.GT.AND P2, PT, R12.reuse, 0x28, PT ;  /* 0x000000280c00780c */ /* 0x040fe40003f44270 */
[----:B------:R-:W-:Y:S01]  /*2120*/  FSEL R22, R41, -INF , P1 ;  /* 0xff80000029167808 */ /* 0x000fe20000800000 */
[----:B------:R-:W2:Y:S01]  /*2130*/  MUFU.TANH R53, R53 ;  /* 0x0000003500357308 */ /* 0x000ea20000002400 */
[----:B------:R-:W-:Y:S01]  /*2140*/  FMNMX.FTZ R25, R21, R24, !PT ;  /* 0x0000001815197209 */ /* 0x000fe20007810000 */
[----:B------:R-:W-:Y:S01]  /*2150*/  SYNCS.ARRIVE.TRANS64.RED.A1T0 RZ, [UR4], RZ ;  /* 0x000000ffffff79a7 */ /* 0x000fe20008100404 */
[----:B------:R-:W-:-:S02]  /*2160*/  ISETP.GT.AND P1, PT, R12, 0x29, PT ;  /* 0x000000290c00780c */ /* 0x000fc40003f24270 */
[----:B----4-:R-:W-:Y:S02]  /*2170*/  FSEL R23, R44, -INF , P2 ;  /* 0xff8000002c177808 */ /* 0x010fe40001000000 */
[----:B------:R-:W-:Y:S01]  /*2180*/  FMNMX.FTZ R26, R22, R25, !PT ;  /* 0x00000019161a7209 */ /* 0x000fe20007810000 */
[----:B------:R-:W4:Y:S01]  /*2190*/  MUFU.TANH R56, R56 ;  /* 0x0000003800387308 */ /* 0x000f220000002400 */
[C---:B------:R-:W-:Y:S02]  /*21a0*/  ISETP.GT.AND P2, PT, R12.reuse, 0x30, PT ;  /* 0x000000300c00780c */ /* 0x040fe40003f44270 */
[----:B-1----:R-:W-:Y:S02]  /*21b0*/  FSEL R24, R45, -INF , P1 ;  /* 0xff8000002d187808 */ /* 0x002fe40000800000 */
[----:B------:R-:W-:Y:S02]  /*21c0*/  FMNMX.FTZ R27, R23, R26, !PT ;  /* 0x0000001a171b7209 */ /* 0x000fe40007810000 */
[----:B------:R-:W-:Y:S01]  /*21d0*/  ISETP.GT.AND P1, PT, R12, 0x31, PT ;  /* 0x000000310c00780c */ /* 0x000fe20003f24270 */
[----:B------:R-:W1:Y:S01]  /*21e0*/  MUFU.TANH R57, R57 ;  /* 0x0000003900397308 */ /* 0x000e620000002400 */
[----:B---3--:R-:W-:-:S02]  /*21f0*/  FSEL R25, R48, -INF , P2 ;  /* 0xff80000030197808 */ /* 0x008fc40001000000 */
[----:B------:R-:W-:Y:S02]  /*2200*/  FMNMX.FTZ R28, R24, R27, !PT ;  /* 0x0000001b181c7209 */ /* 0x000fe40007810000 */
[C---:B------:R-:W-:Y:S02]  /*2210*/  ISETP.GT.AND P2, PT, R12.reuse, 0x38, PT ;  /* 0x000000380c00780c */ /* 0x040fe40003f44270 */
[----:B0-----:R-:W-:Y:S01]  /*2220*/  FSEL R26, R49, -INF , P1 ;  /* 0xff800000311a7808 */ /* 0x001fe20000800000 */
[----:B------:R0:W-:Y:S01]  /*2230*/  MUFU.TANH R72, R30 ;  /* 0x0000001e00487308 */ /* 0x0001e20000002400 */
[----:B------:R-:W-:Y:S02]  /*2240*/  FMNMX.FTZ R29, R25, R28, !PT ;  /* 0x0000001c191d7209 */ /* 0x000fe40007810000 */
[----:B------:R-:W-:Y:S02]  /*2250*/  ISETP.GT.AND P1, PT, R12, 0x39, PT ;  /* 0x000000390c00780c */ /* 0x000fe40003f24270 */
[----:B-----5:R-:W-:-:S02]  /*2260*/  FSEL R27, R52, -INF , P2 ;  /* 0xff800000341b7808 */ /* 0x020fc40001000000 */
[----:B------:R-:W-:Y:S01]  /*2270*/  ISETP.GT.AND P2, PT, R12, 0x40, PT ;  /* 0x000000400c00780c */ /* 0x000fe20003f44270 */
[----:B------:R-:W3:Y:S01]  /*2280*/  MUFU.TANH R60, R60 ;  /* 0x0000003c003c7308 */ /* 0x000ee20000002400 */
[----:B0-----:R-:W-:Y:S02]  /*2290*/  FMNMX.FTZ R30, R26, R29, !PT ;  /* 0x0000001d1a1e7209 */ /* 0x001fe40007810000 */
[----:B--2---:R-:W-:Y:S02]  /*22a0*/  FSEL R28, R53, -INF , P1 ;  /* 0xff800000351c7808 */ /* 0x004fe40000800000 */
[----:B------:R-:W-:Y:S02]  /*22b0*/  ISETP.GT.AND P1, PT, R12, 0x41, PT ;  /* 0x000000410c00780c */ /* 0x000fe40003f24270 */
[----:B----4-:R-:W-:Y:S01]  /*22c0*/  FSEL R29, R56, -INF , P2 ;  /* 0xff800000381d7808 */ /* 0x010fe20001000000 */
[----:B------:R0:W-:Y:S01]  /*22d0*/  MUFU.TANH R73, R31 ;  /* 0x0000001f00497308 */ /* 0x0001e20000002400 */
[----:B------:R-:W-:-:S02]  /*22e0*/  ISETP.GT.AND P2, PT, R12, 0x48, PT ;  /* 0x000000480c00780c */ /* 0x000fc40003f44270 */
[----:B------:R-:W-:-:S04]  /*22f0*/  VIADDMNMX R9, R9, R11, R8, PT ;  /* 0x0000000b09097246 */ /* 0x000fc80003800108 */
[----:B------:R-:W-:Y:S01]  /*2300*/  ISETP.GT.AND P3, PT, R9, 0x8, PT ;  /* 0x000000080900780c */ /* 0x000fe20003f64270 */
[----:B------:R-:W2:Y:S01]  /*2310*/  MUFU.TANH R61, R61 ;  /* 0x0000003d003d7308 */ /* 0x000ea20000002400 */
[----:B0-----:R-:W-:Y:S02]  /*2320*/  FMNMX.FTZ R31, R27, R30, !PT ;  /* 0x0000001e1b1f7209 */ /* 0x001fe40007810000 */
[----:B-1----:R-:W-:Y:S02]  /*2330*/  FSEL R30, R57, -INF , P1 ;  /* 0xff800000391e7808 */ /* 0x002fe40000800000 */
[----:B------:R-:W-:Y:S02]  /*2340*/  FMNMX.FTZ R32, R28, R31, !PT ;  /* 0x0000001f1c207209 */ /* 0x000fe40007810000 */
[----:B------:R-:W-:Y:S01]  /*2350*/  ISETP.GT.AND P1, PT, R12, 0x49, PT ;  /* 0x000000490c00780c */ /* 0x000fe20003f24270 */
[----:B------:R-:W0:Y:S01]  /*2360*/  MUFU.TANH R64, R64 ;  /* 0x0000004000407308 */ /* 0x000e220000002400 */
[----:B------:R-:W-:-:S02]  /*2370*/  FMNMX.FTZ R33, R29, R32, !PT ;  /* 0x000000201d217209 */ /* 0x000fc40007810000 */
[----:B---3--:R-:W-:Y:S02]  /*2380*/  FSEL R31, R60, -INF , P2 ;  /* 0xff8000003c1f7808 */ /* 0x008fe40001000000 */
[C---:B------:R-:W-:Y:S02]  /*2390*/  ISETP.GT.AND P2, PT, R12.reuse, 0x50, PT ;  /* 0x000000500c00780c */ /* 0x040fe40003f44270 */
[----:B------:R-:W-:Y:S01]  /*23a0*/  ISETP.GT.AND P4, PT, R9, 0x9, PT ;  /* 0x000000090900780c */ /* 0x000fe20003f84270 */
[----:B------:R-:W1:Y:S01]  /*23b0*/  MUFU.TANH R65, R65 ;  /* 0x0000004100417308 */ /* 0x000e620000002400 */
[----:B--2---:R-:W-:Y:S02]  /*23c0*/  FSEL R32, R61, -INF , P1 ;  /* 0xff8000003d207808 */ /* 0x004fe40000800000 */
[----:B------:R-:W-:Y:S02]  /*23d0*/  ISETP.GT.AND P1, PT, R12, 0x51, PT ;  /* 0x000000510c00780c */ /* 0x000fe40003f24270 */
[----:B------:R-:W-:-:S03]  /*23e0*/  FSEL R11, R72, -INF , P3 ;  /* 0xff800000480b7808 */ /* 0x000fc60001800000 */
[----:B------:R2:W-:Y:S08]  /*23f0*/  MUFU.TANH R74, R34 ;  /* 0x00000022004a7308 */ /* 0x0005f00000002400 */
[----:B------:R-:W3:Y:S01]  /*2400*/  MUFU.TANH R68, R68 ;  /* 0x0000004400447308 */ /* 0x000ee20000002400 */
[----:B--2---:R-:W-:Y:S02]  /*2410*/  FMNMX.FTZ R34, R30, R33, !PT ;  /* 0x000000211e227209 */ /* 0x004fe40007810000 */
[----:B0-----:R-:W-:-:S02]  /*2420*/  FSEL R33, R64, -INF , P2 ;  /* 0xff80000040217808 */ /* 0x001fc40001000000 */
[----:B------:R-:W-:-:S03]  /*2430*/  ISETP.GT.AND P2, PT, R12, 0x58, PT ;  /* 0x000000580c00780c */ /* 0x000fc60003f44270 */
[----:B------:R0:W-:Y:S08]  /*2440*/  MUFU.TANH R75, R35 ;  /* 0x00000023004b7308 */ /* 0x0001f00000002400 */
[----:B------:R-:W2:Y:S01]  /*2450*/  MUFU.TANH R69, R69 ;  /* 0x0000004500457308 */ /* 0x000ea20000002400 */
[----:B0-----:R-:W-:Y:S02]  /*2460*/  FMNMX.FTZ R35, R31, R34, !PT ;  /* 0x000000221f237209 */ /* 0x001fe40007810000 */
[----:B-1----:R-:W-:-:S02]  /*2470*/  FSEL R34, R65, -INF , P1 ;  /* 0xff80000041227808 */ /* 0x002fc40000800000 */
[----:B------:R-:W-:Y:S02]  /*2480*/  FMNMX.FTZ R36, R32, R35, !PT ;  /* 0x0000002320247209 */ /* 0x000fe40007810000 */
[----:B------:R-:W-:Y:S01]  /*2490*/  ISETP.GT.AND P1, PT, R12, 0x59, PT ;  /* 0x000000590c00780c */ /* 0x000fe20003f24270 */
[----:B------:R-:W0:Y:S01]  /*24a0*/  MUFU.TANH R4, R4 ;  /* 0x0000000400047308 */ /* 0x000e220000002400 */
[----:B------:R-:W-:Y:S02]  /*24b0*/  FMNMX.FTZ R35, R33, R36, !PT ;  /* 0x0000002421237209 */ /* 0x000fe40007810000 */
[----:B---3--:R-:W-:Y:S02]  /*24c0*/  FSEL R12, R68, -INF , P2 ;  /* 0xff800000440c7808 */ /* 0x008fe40001000000 */
[----:B------:R-:W-:Y:S02]  /*24d0*/  FMNMX.FTZ R37, R34, R35, !PT ;  /* 0x0000002322257209 */ /* 0x000fe40007810000 */
[----:B------:R-:W-:Y:S01]  /*24e0*/  ISETP.GT.AND P2, PT, R9, 0x1, PT ;  /* 0x000000010900780c */ /* 0x000fe20003f44270 */
[----:B------:R-:W1:Y:S01]  /*24f0*/  MUFU.TANH R5, R5 ;  /* 0x0000000500057308 */ /* 0x000e620000002400 */
[----:B--2---:R-:W-:-:S02]  /*2500*/  FSEL R35, R69, -INF , P1 ;  /* 0xff80000045237808 */ /* 0x004fc40000800000 */
[----:B------:R-:W-:Y:S02]  /*2510*/  FMNMX.FTZ R36, R12, R37, !PT ;  /* 0x000000250c247209 */ /* 0x000fe40007810000 */
[----:B------:R-:W-:Y:S02]  /*2520*/  ISETP.GT.AND P1, PT, R9, RZ, PT ;  /* 0x000000ff0900720c */ /* 0x000fe40003f24270 */
[----:B------:R-:W-:Y:S01]  /*2530*/  FMNMX.FTZ R36, R35, R36, !PT ;  /* 0x0000002423247209 */ /* 0x000fe20007810000 */
[----:B------:R2:W3:Y:S01]  /*2540*/  MUFU.TANH R76, R38 ;  /* 0x00000026004c7308 */ /* 0x0004e20000002400 */
[----:B0-----:R-:W-:Y:S02]  /*2550*/  FSEL R4, R4, -INF , P1 ;  /* 0xff80000004047808 */ /* 0x001fe40000800000 */
[----:B------:R-:W-:Y:S01]  /*2560*/  ISETP.GT.AND P1, PT, R9, 0x10, PT ;  /* 0x000000100900780c */ /* 0x000fe20003f24270 */
[----:B------:R-:W0:Y:S04]  /*2570*/  SHFL.BFLY PT, R37, R36, 0x2, 0x1f ;  /* 0x0c401f0024257f89 */ /* 0x000e2800000e0000 */
[----:B------:R4:W5:Y:S01]  /*2580*/  MUFU.TANH R77, R39 ;  /* 0x00000027004d7308 */ /* 0x0009620000002400 */
[----:B-1----:R-:W-:-:S04]  /*2590*/  FSEL R5, R5, -INF , P2 ;  /* 0xff80000005057808 */ /* 0x002fc80001000000 */
[----:B--2---:R-:W-:-:S03]  /*25a0*/  FMNMX.FTZ R38, R4, R5, !PT ;  /* 0x0000000504267209 */ /* 0x004fc60007810000 */
[----:B------:R1:W2:Y:S01]  /*25b0*/  MUFU.TANH R78, R42 ;  /* 0x0000002a004e7308 */ /* 0x0002a20000002400 */
[----:B----4-:R-:W-:-:S07]  /*25c0*/  FMNMX.FTZ R39, R11, R38, !PT ;  /* 0x000000260b277209 */ /* 0x010fce0007810000 */
[----:B------:R4:W2:Y:S01]  /*25d0*/  MUFU.TANH R79, R43 ;  /* 0x0000002b004f7308 */ /* 0x0008a20000002400 */
[----:B0-----:R-:W-:-:S07]  /*25e0*/  FMNMX.FTZ R37, R36, R37, !PT ;  /* 0x0000002524257209 */ /* 0x001fce0007810000 */
[----:B------:R-:W0:Y:S01]  /*25f0*/  MUFU.TANH R46, R46 ;  /* 0x0000002e002e7308 */ /* 0x000e220000002400 */
[----:B------:R-:W3:Y:S07]  /*2600*/  SHFL.BFLY PT, R36, R37, 0x1, 0x1f ;  /* 0x0c201f0025247f89 */ /* 0x000eee00000e0000 */
[----:B------:R-:W0:Y:S08]  /*2610*/  MUFU.TANH R47, R47 ;  /* 0x0000002f002f7308 */ /* 0x000e300000002400 */
[----:B------:R-:W0:Y:S08]  /*2620*/  MUFU.TANH R50, R50 ;  /* 0x0000003200327308 */ /* 0x000e300000002400 */
[----:B------:R-:W0:Y:S01]  /*2630*/  MUFU.TANH R48, R51 ;  /* 0x0000003300307308 */ /* 0x000e220000002400 */
[----:B---3--:R-:W-:-:S02]  /*2640*/  FMNMX.FTZ R8, R37, R36, !PT ;  /* 0x0000002425087209 */ /* 0x008fc40007810000 */
[----:B------:R-:W-:Y:S02]  /*2650*/  FSEL R37, R74, -INF , P1 ;  /* 0xff8000004a257808 */ /* 0x000fe40000800000 */
[C---:B------:R-:W-:Y:S01]  /*2660*/  FSETP.NEU.FTZ.AND P2, PT, R8.reuse, -INF , PT ;  /* 0xff8000000800780b */ /* 0x040fe20003f5d000 */
[----:B------:R-:W-:Y:S01]  /*2670*/  FMUL.FTZ R36, R8, UR7 ;  /* 0x0000000708247c20 */ /* 0x000fe20008410000 */
[----:B------:R-:W-:Y:S01]  /*2680*/  ISETP.GT.AND P1, PT, R9, 0x18, PT ;  /* 0x000000180900780c */ /* 0x000fe20003f24270 */
[----:B------:R-:W3:Y:S03]  /*2690*/  MUFU.TANH R54, R54 ;  /* 0x0000003600367308 */ /* 0x000ee60000002400 */
[----:B------:R-:W-:Y:S02]  /*26a0*/  FSEL R49, R36, RZ, P2 ;  /* 0x000000ff24317208 */ /* 0x000fe40001000000 */
[----:B------:R-:W-:-:S02]  /*26b0*/  FSEL R36, R73, -INF , P4 ;  /* 0xff80000049247808 */ /* 0x000fc40002000000 */
[----:B------:R-:W-:Y:S01]  /*26c0*/  ISETP.GT.AND P2, PT, R9, 0x11, PT ;  /* 0x000000110900780c */ /* 0x000fe20003f44270 */
[--C-:B-1----:R-:W-:Y:S01]  /*26d0*/  FFMA.FTZ R42, R13, UR7, -R49.reuse ;  /* 0x000000070d2a7c23 */ /* 0x102fe20008010831 */
[----:B------:R-:W-:Y:S01]  /*26e0*/  FMNMX.FTZ R38, R36, R39, !PT ;  /* 0x0000002724267209 */ /* 0x000fe20007810000 */
[--C-:B----4-:R-:W-:Y:S01]  /*26f0*/  FFMA.FTZ R43, R14, UR7, -R49.reuse ;  /* 0x000000070e2b7c23 */ /* 0x110fe20008010831 */
[----:B------:R-:W-:Y:S01]  /*2700*/  FSEL R13, R75, -INF , P2 ;  /* 0xff8000004b0d7808 */ /* 0x000fe20001000000 */
[----:B------:R1:W-:Y:S01]  /*2710*/  MUFU.EX2 R168, R42 ;  /* 0x0000002a00a87308 */ /* 0x0003e20000000800 */
[----:B------:R-:W-:Y:S01]  /*2720*/  FMNMX.FTZ R40, R37, R38, !PT ;  /* 0x0000002625287209 */ /* 0x000fe20007810000 */
[--C-:B------:R-:W-:Y:S01]  /*2730*/  FFMA.FTZ R44, R15, UR7, -R49.reuse ;  /* 0x000000070f2c7c23 */ /* 0x100fe20008010831 */
[----:B------:R-:W-:Y:S01]  /*2740*/  ISETP.GT.AND P2, PT, R9, 0x19, PT ;  /* 0x000000190900780c */ /* 0x000fe20003f44270 */
[--C-:B------:R-:W-:Y:S01]  /*2750*/  FFMA.FTZ R45, R16, UR7, -R49.reuse ;  /* 0x00000007102d7c23 */ /* 0x100fe20008010831 */
[----:B------:R-:W-:Y:S01]  /*2760*/  FSEL R38, R76, -INF , P1 ;  /* 0xff8000004c267808 */ /* 0x000fe20000800000 */
[--C-:B------:R-:W-:Y:S01]  /*2770*/  FFMA.FTZ R52, R21, UR7, -R49.reuse ;  /* 0x0000000715347c23 */ /* 0x100fe20008010831 */
[----:B------:R-:W-:Y:S01]  /*2780*/  FMNMX.FTZ R39, R13, R40, !PT ;  /* 0x000000280d277209 */ /* 0x000fe20007810000 */
[----:B------:R-:W4:Y:S01]  /*2790*/  MUFU.TANH R55, R55 ;  /* 0x0000003700377308 */ /* 0x000f220000002400 */
[----:B------:R-:W-:Y:S01]  /*27a0*/  ISETP.GT.AND P1, PT, R9, 0x20, PT ;  /* 0x000000200900780c */ /* 0x000fe20003f24270 */
[--C-:B------:R-:W-:Y:S01]  /*27b0*/  FFMA.FTZ R23, R23, UR7, -R49.reuse ;  /* 0x0000000717177c23 */ /* 0x100fe20008010831 */
[----:B-----5:R-:W-:Y:S01]  /*27c0*/  FSEL R14, R77, -INF , P2 ;  /* 0xff8000004d0e7808 */ /* 0x020fe20001000000 */
[--C-:B------:R-:W-:Y:S01]  /*27d0*/  FFMA.FTZ R25, R25, UR7, -R49.reuse ;  /* 0x0000000719197c23 */ /* 0x100fe20008010831 */
[----:B------:R-:W-:Y:S01]  /*27e0*/  FMNMX.FTZ R41, R38, R39, !PT ;  /* 0x0000002726297209 */ /* 0x000fe20007810000 */
[--C-:B------:R-:W-:Y:S01]  /*27f0*/  FFMA.FTZ R26, R26, UR7, -R49.reuse ;  /* 0x000000071a1a7c23 */ /* 0x100fe20008010831 */
[----:B------:R-:W-:Y:S01]  /*2800*/  ISETP.GT.AND P2, PT, R9, 0x21, PT ;  /* 0x000000210900780c */ /* 0x000fe20003f44270 */
[----:B------:R5:W-:Y:S01]  /*2810*/  MUFU.EX2 R51, R43 ;  /* 0x0000002b00337308 */ /* 0x000be20000000800 */
[----:B--2---:R-:W-:Y:S01]  /*2820*/  FSEL R39, R78, -INF , P1 ;  /* 0xff8000004e277808 */ /* 0x004fe20000800000 */
[--C-:B------:R-:W-:Y:S01]  /*2830*/  FFMA.FTZ R27, R27, UR7, -R49.reuse ;  /* 0x000000071b1b7c23 */ /* 0x100fe20008010831 */
[----:B------:R-:W-:Y:S01]  /*2840*/  FMNMX.FTZ R40, R14, R41, !PT ;  /* 0x000000290e287209 */ /* 0x000fe20007810000 */
[--C-:B------:R-:W-:Y:S01]  /*2850*/  FFMA.FTZ R28, R28, UR7, -R49.reuse ;  /* 0x000000071c1c7c23 */ /* 0x100fe20008010831 */
[----:B------:R-:W-:Y:S01]  /*2860*/  ISETP.GT.AND P1, PT, R9, 0x28, PT ;  /* 0x000000280900780c */ /* 0x000fe20003f24270 */
[--C-:B------:R-:W-:Y:S01]  /*2870*/  FFMA.FTZ R29, R29, UR7, -R49.reuse ;  /* 0x000000071d1d7c23 */ /* 0x100fe20008010831 */
[----:B------:R-:W-:Y:S01]  /*2880*/  FSEL R15, R79, -INF , P2 ;  /* 0xff8000004f0f7808 */ /* 0x000fe20001000000 */
[----:B------:R-:W-:Y:S01]  /*2890*/  MUFU.TANH R58, R58 ;  /* 0x0000003a003a7308 */ /* 0x000fe20000002400 */
[----:B-1----:R-:W-:Y:S01]  /*28a0*/  FMNMX.FTZ R42, R39, R40, !PT ;  /* 0x00000028272a7209 */ /* 0x002fe20007810000 */
[--C-:B------:R-:W-:Y:S01]  /*28b0*/  FFMA.FTZ R30, R30, UR7, -R49.reuse ;  /* 0x000000071e1e7c23 */ /* 0x100fe20008010831 */
[----:B------:R-:W-:Y:S01]  /*28c0*/  ISETP.GT.AND P2, PT, R9, 0x29, PT ;  /* 0x000000290900780c */ /* 0x000fe20003f44270 */
[--C-:B------:R-:W-:Y:S01]  /*28d0*/  FFMA.FTZ R31, R31, UR7, -R49.reuse ;  /* 0x000000071f1f7c23 */ /* 0x100fe20008010831 */
[----:B0-----:R-:W-:Y:S01]  /*28e0*/  FSEL R40, R46, -INF , P1 ;  /* 0xff8000002e287808 */ /* 0x001fe20000800000 */
[--C-:B------:R-:W-:Y:S01]  /*28f0*/  FFMA.FTZ R46, R17, UR7, -R49.reuse ;  /* 0x00000007112e7c23 */ /* 0x100fe20008010831 */
[----:B------:R-:W-:Y:S01]  /*2900*/  FMNMX.FTZ R41, R15, R42, !PT ;  /* 0x0000002a0f297209 */ /* 0x000fe20007810000 */
[----:B------:R-:W0:Y:S01]  /*2910*/  MUFU.TANH R59, R59 ;  /* 0x0000003b003b7308 */ /* 0x000e220000002400 */
[----:B------:R-:W-:Y:S01]  /*2920*/  ISETP.GT.AND P1, PT, R9, 0x30, PT ;  /* 0x000000300900780c */ /* 0x000fe20003f24270 */
[--C-:B------:R-:W-:Y:S01]  /*2930*/  FFMA.FTZ R32, R32, UR7, -R49.reuse ;  /* 0x0000000720207c23 */ /* 0x100fe20008010831 */
[----:B------:R-:W-:Y:S01]  /*2940*/  FSEL R16, R47, -INF , P2 ;  /* 0xff8000002f107808 */ /* 0x000fe20001000000 */
[--C-:B------:R-:W-:Y:S01]  /*2950*/  FFMA.FTZ R47, R18, UR7, -R49.reuse ;  /* 0x00000007122f7c23 */ /* 0x100fe20008010831 */
[----:B-----5:R-:W-:Y:S01]  /*2960*/  FMNMX.FTZ R43, R40, R41, !PT ;  /* 0x00000029282b7209 */ /* 0x020fe20007810000 */
[--C-:B------:R-:W-:Y:S01]  /*2970*/  FFMA.FTZ R33, R33, UR7, -R49.reuse ;  /* 0x0000000721217c23 */ /* 0x100fe20008010831 */
[C---:B------:R-:W-:Y:S01]  /*2980*/  ISETP.GT.AND P2, PT, R9.reuse, 0x31, PT ;  /* 0x000000310900780c */ /* 0x040fe20003f44270 */
[----:B------:R1:W-:Y:S01]  /*2990*/  MUFU.EX2 R170, R44 ;  /* 0x0000002c00aa7308 */ /* 0x0003e20000000800 */
[----:B------:R-:W-:Y:S01]  /*29a0*/  FSEL R41, R50, -INF , P1 ;  /* 0xff80000032297808 */ /* 0x000fe20000800000 */
        /* <DEDUP_REMOVED lines=10> */
[----:B------:R-:W-:Y:S01]  /*2a50*/  FFMA.FTZ R35, R35, UR7, -R49 ;  /* 0x0000000723237c23 */ /* 0x000fe20008010831 */
[----:B---3--:R-:W-:-:S02]  /*2a60*/  FSEL R42, R54, -INF , P1 ;  /* 0xff800000362a7808 */ /* 0x008fc40000800000 */
[----:B------:R-:W-:Y:S01]  /*2a70*/  FMNMX.FTZ R43, R17, R44, !PT ;  /* 0x0000002c112b7209 */ /* 0x000fe20007810000 */
[----:B------:R-:W1:Y:S01]  /*2a80*/  MUFU.TANH R63, R63 ;  /* 0x0000003f003f7308 */ /* 0x000e620000002400 */
[----:B------:R-:W-:Y:S02]  /*2a90*/  ISETP.GT.AND P1, PT, R9, 0x40, PT ;  /* 0x000000400900780c */ /* 0x000fe40003f24270 */
[----:B----4-:R-:W-:Y:S02]  /*2aa0*/  FSEL R18, R55, -INF , P2 ;  /* 0xff80000037127808 */ /* 0x010fe40001000000 */
[----:B------:R-:W-:-:S03]  /*2ab0*/  ISETP.GT.AND P2, PT, R9, 0x41, PT ;  /* 0x000000410900780c */ /* 0x000fc60003f44270 */
[----:B------:R2:W-:Y:S01]  /*2ac0*/  MUFU.EX2 R53, R45 ;  /* 0x0000002d00357308 */ /* 0x0005e20000000800 */
[----:B0-----:R-:W-:Y:S02]  /*2ad0*/  FSEL R19, R59, -INF , P2 ;  /* 0xff8000003b137808 */ /* 0x001fe40001000000 */
[----:B------:R-:W-:-:S05]  /*2ae0*/  ISETP.GT.AND P2, PT, R9, 0x49, PT ;  /* 0x000000490900780c */ /* 0x000fca0003f44270 */
[----:B------:R-:W-:Y:S01]  /*2af0*/  MUFU.TANH R66, R66 ;  /* 0x0000004200427308 */ /* 0x000fe20000002400 */
[----:B--2---:R-:W-:Y:S02]  /*2b00*/  FMNMX.FTZ R45, R42, R43, !PT ;  /* 0x0000002b2a2d7209 */ /* 0x004fe40007810000 */
[----:B------:R-:W-:Y:S02]  /*2b10*/  FSEL R43, R58, -INF , P1 ;  /* 0xff8000003a2b7808 */ /* 0x000fe40000800000 */
[----:B------:R-:W-:Y:S02]  /*2b20*/  FMNMX.FTZ R44, R18, R45, !PT ;  /* 0x0000002d122c7209 */ /* 0x000fe40007810000 */
[----:B------:R-:W-:Y:S01]  /*2b30*/  ISETP.GT.AND P1, PT, R9, 0x48, PT ;  /* 0x000000480900780c */ /* 0x000fe20003f24270 */
[----:B------:R-:W0:Y:S01]  /*2b40*/  MUFU.TANH R67, R67 ;  /* 0x0000004300437308 */ /* 0x000e220000002400 */
[----:B-1----:R-:W-:Y:S02]  /*2b50*/  FSEL R20, R63, -INF , P2 ;  /* 0xff8000003f147808 */ /* 0x002fe40001000000 */
[----:B------:R-:W-:-:S05]  /*2b60*/  ISETP.GT.AND P2, PT, R9, 0x51, PT ;  /* 0x000000510900780c */ /* 0x000fca0003f44270 */
[----:B------:R1:W-:Y:S08]  /*2b70*/  MUFU.EX2 R164, R46 ;  /* 0x0000002e00a47308 */ /* 0x0003f00000000800 */
[----:B------:R-:W2:Y:S01]  /*2b80*/  MUFU.TANH R70, R70 ;  /* 0x0000004600467308 */ /* 0x000ea20000002400 */
[----:B-1----:R-:W-:Y:S02]  /*2b90*/  FMNMX.FTZ R46, R43, R44, !PT ;  /* 0x0000002c2b2e7209 */ /* 0x002fe40007810000 */
[----:B------:R-:W-:-:S02]  /*2ba0*/  FSEL R44, R62, -INF , P1 ;  /* 0xff8000003e2c7808 */ /* 0x000fc40000800000 */
[----:B------:R-:W-:Y:S02]  /*2bb0*/  FMNMX.FTZ R45, R19, R46, !PT ;  /* 0x0000002e132d7209 */ /* 0x000fe40007810000 */
[----:B------:R-:W-:Y:S01]  /*2bc0*/  ISETP.GT.AND P1, PT, R9, 0x50, PT ;  /* 0x000000500900780c */ /* 0x000fe20003f24270 */
[----:B------:R-:W1:Y:S01]  /*2bd0*/  MUFU.TANH R71, R71 ;  /* 0x0000004700477308 */ /* 0x000e620000002400 */
[----:B0-----:R-:W-:Y:S02]  /*2be0*/  FSEL R21, R67, -INF , P2 ;  /* 0xff80000043157808 */ /* 0x001fe40001000000 */
[----:B------:R-:W-:-:S05]  /*2bf0*/  ISETP.GT.AND P2, PT, R9, 0x59, PT ;  /* 0x000000590900780c */ /* 0x000fca0003f44270 */
[----:B------:R0:W-:Y:S08]  /*2c00*/  MUFU.EX2 R55, R47 ;  /* 0x0000002f00377308 */ /* 0x0001f00000000800 */
[----:B------:R3:W-:Y:S01]  /*2c10*/  MUFU.EX2 R166, R48 ;  /* 0x0000003000a67308 */ /* 0x0007e20000000800 */
[----:B0-----:R-:W-:Y:S02]  /*2c20*/  FMNMX.FTZ R47, R44, R45, !PT ;  /* 0x0000002d2c2f7209 */ /* 0x001fe40007810000 */
[----:B------:R-:W-:-:S02]  /*2c30*/  FSEL R45, R66, -INF , P1 ;  /* 0xff800000422d7808 */ /* 0x000fc40000800000 */
[----:B------:R-:W-:Y:S01]  /*2c40*/  FMNMX.FTZ R46, R20, R47, !PT ;  /* 0x0000002f142e7209 */ /* 0x000fe20007810000 */
[--C-:B------:R-:W-:Y:S01]  /*2c50*/  FFMA.FTZ R47, R22, UR7, -R49.reuse ;  /* 0x00000007162f7c23 */ /* 0x100fe20008010831 */
[----:B------:R-:W-:Y:S01]  /*2c60*/  ISETP.GT.AND P1, PT, R9, 0x58, PT ;  /* 0x000000580900780c */ /* 0x000fe20003f24270 */
[----:B------:R-:W-:Y:S01]  /*2c70*/  MUFU.EX2 R57, R50 ;  /* 0x0000003200397308 */ /* 0x000fe20000000800 */
[----:B---3--:R-:W-:Y:S02]  /*2c80*/  FMNMX.FTZ R48, R45, R46, !PT ;  /* 0x0000002e2d307209 */ /* 0x008fe40007810000 */
[----:B--2---:R-:W-:Y:S02]  /*2c90*/  FSEL R46, R70, -INF , P1 ;  /* 0xff800000462e7808 */ /* 0x004fe40000800000 */
[----:B------:R-:W-:Y:S01]  /*2ca0*/  FMNMX.FTZ R9, R21, R48, !PT ;  /* 0x0000003015097209 */ /* 0x000fe20007810000 */
[----:B------:R-:W-:Y:S01]  /*2cb0*/  FFMA.FTZ R48, R24, UR7, -R49 ;  /* 0x0000000718307c23 */ /* 0x000fe20008010831 */
[----:B-1----:R-:W-:Y:S01]  /*2cc0*/  FSEL R22, R71, -INF , P2 ;  /* 0xff80000047167808 */ /* 0x002fe20001000000 */
[----:B------:R-:W-:Y:S01]  /*2cd0*/  MUFU.EX2 R52, R52 ;  /* 0x0000003400347308 */ /* 0x000fe20000000800 */
[----:B------:R-:W-:-:S04]  /*2ce0*/  FMNMX.FTZ R9, R46, R9, !PT ;  /* 0x000000092e097209 */ /* 0x000fc80007810000 */
[----:B------:R-:W-:-:S03]  /*2cf0*/  FMNMX.FTZ R9, R22, R9, !PT ;  /* 0x0000000916097209 */ /* 0x000fc60007810000 */
[----:B------:R-:W0:Y:S02]  /*2d00*/  MUFU.EX2 R47, R47 ;  /* 0x0000002f002f7308 */ /* 0x000e240000000800 */
[----:B------:R-:W1:Y:S06]  /*2d10*/  SHFL.BFLY PT, R24, R9, 0x2, 0x1f ;  /* 0x0c401f0009187f89 */ /* 0x000e6c00000e0000 */
[----:B------:R-:W-:Y:S08]  /*2d20*/  MUFU.EX2 R23, R23 ;  /* 0x0000001700177308 */ /* 0x000ff00000000800 */
[----:B------:R-:W2:Y:S01]  /*2d30*/  MUFU.EX2 R48, R48 ;  /* 0x0000003000307308 */ /* 0x000ea20000000800 */
[----:B0-----:R-:W-:-:S07]  /*2d40*/  F2FP.BF16.F32.PACK_AB R160, R47, R52 ;  /* 0x000000342fa0723e */ /* 0x001fce00000010ff */
[----:B------:R-:W-:Y:S01]  /*2d50*/  MUFU.EX2 R25, R25 ;  /* 0x0000001900197308 */ /* 0x000fe20000000800 */
[----:B-1----:R-:W-:-:S05]  /*2d60*/  FMNMX.FTZ R24, R9, R24, !PT ;  /* 0x0000001809187209 */ /* 0x002fca0007810000 */
[----:B------:R-:W0:Y:S02]  /*2d70*/  SHFL.BFLY PT, R9, R24, 0x1, 0x1f ;  /* 0x0c201f0018097f89 */ /* 0x000e2400000e0000 */
[----:B------:R-:W1:Y:S01]  /*2d80*/  MUFU.EX2 R26, R26 ;  /* 0x0000001a001a7308 */ /* 0x000e620000000800 */
[----:B--2---:R-:W-:-:S07]  /*2d90*/  F2FP.BF16.F32.PACK_AB R162, R48, R23 ;  /* 0x0000001730a2723e */ /* 0x004fce00000010ff */
[----:B------:R-:W-:Y:S08]  /*2da0*/  MUFU.EX2 R27, R27 ;  /* 0x0000001b001b7308 */ /* 0x000ff00000000800 */
[----:B------:R-:W2:Y:S01]  /*2db0*/  MUFU.EX2 R28, R28 ;  /* 0x0000001c001c7308 */ /* 0x000ea20000000800 */
[----:B-1----:R-:W-:Y:S02]  /*2dc0*/  F2FP.BF16.F32.PACK_AB R156, R26, R25 ;  /* 0x000000191a9c723e */ /* 0x002fe400000010ff */
[----:B0-----:R-:W-:-:S05]  /*2dd0*/  FMNMX.FTZ R9, R24, R9, !PT ;  /* 0x0000000918097209 */ /* 0x001fca0007810000 */
[----:B------:R-:W-:Y:S01]  /*2de0*/  MUFU.EX2 R29, R29 ;  /* 0x0000001d001d7308 */ /* 0x000fe20000000800 */
[C---:B------:R-:W-:Y:S01]  /*2df0*/  FSETP.NEU.FTZ.AND P1, PT, R9.reuse, -INF , PT ;  /* 0xff8000000900780b */ /* 0x040fe20003f3d000 */
[----:B------:R-:W-:-:S06]  /*2e00*/  FMUL.FTZ R24, R9, UR7 ;  /* 0x0000000709187c20 */ /* 0x000fcc0008410000 */
[----:B------:R-:W0:Y:S01]  /*2e10*/  MUFU.EX2 R30, R30 ;  /* 0x0000001e001e7308 */ /* 0x000e220000000800 */
[----:B------:R-:W-:Y:S02]  /*2e20*/  FSEL R24, R24, RZ, P1 ;  /* 0x000000ff18187208 */ /* 0x000fe40000800000 */
[----:B--2---:R-:W-:-:S03]  /*2e30*/  F2FP.BF16.F32.PACK_AB R158, R28, R27 ;  /* 0x0000001b1c9e723e */ /* 0x004fc600000010ff */
        /* <DEDUP_REMOVED lines=26> */
[----:B------:R-:W-:Y:S01]  /*2fe0*/  FFMA.FTZ R22, R22, UR7, -R24 ;  /* 0x0000000716167c23 */ /* 0x000fe20008010818 */
[----:B0-----:R-:W-:-:S03]  /*2ff0*/  F2FP.BF16.F32.PACK_AB R152, R30, R29 ;  /* 0x0000001d1e98723e */ /* 0x001fc600000010ff */
[----:B------:R-:W0:Y:S01]  /*3000*/  MUFU.EX2 R36, R36 ;  /* 0x0000002400247308 */ /* 0x000e220000000800 */
[----:B-1----:R-:W-:Y:S01]  /*3010*/  FADD.FTZ R56, R4, R5 ;  /* 0x0000000504387221 */ /* 0x002fe20000010000 */
[----:B------:R-:W-:-:S06]  /*3020*/  F2FP.BF16.F32.PACK_AB R169, R5, R4 ;  /* 0x0000000405a9723e */ /* 0x000fcc00000010ff */
[----:B------:R-:W-:Y:S08]  /*3030*/  MUFU.EX2 R37, R37 ;  /* 0x0000002500257308 */ /* 0x000ff00000000800 */
[----:B------:R1:W2:Y:S01]  /*3040*/  MUFU.EX2 R50, R13 ;  /* 0x0000000d00327308 */ /* 0x0002a20000000800 */
[----:B0-----:R-:W-:-:S07]  /*3050*/  F2FP.BF16.F32.PACK_AB R171, R36, R11 ;  /* 0x0000000b24ab723e */ /* 0x001fce00000010ff */
[----:B------:R-:W-:Y:S01]  /*3060*/  MUFU.EX2 R38, R38 ;  /* 0x0000002600267308 */ /* 0x000fe20000000800 */
[----:B-1----:R-:W-:Y:S01]  /*3070*/  FADD.FTZ R13, R168, R51 ;  /* 0x00000033a80d7221 */ /* 0x002fe20000010000 */
[----:B------:R-:W-:-:S03]  /*3080*/  F2FP.BF16.F32.PACK_AB R168, R51, R168 ;  /* 0x000000a833a8723e */ /* 0x000fc600000010ff */
[----:B------:R-:W-:Y:S01]  /*3090*/  FADD.FTZ R58, R170, R13 ;  /* 0x0000000daa3a7221 */ /* 0x000fe20000010000 */
[----:B------:R-:W-:Y:S01]  /*30a0*/  FADD.FTZ R13, R11, R56 ;  /* 0x000000380b0d7221 */ /* 0x000fe20000010000 */
[----:B------:R-:W-:Y:S01]  /*30b0*/  F2FP.BF16.F32.PACK_AB R170, R53, R170 ;  /* 0x000000aa35aa723e */ /* 0x000fe200000010ff */
[----:B------:R0:W-:Y:S01]  /*30c0*/  MUFU.EX2 R54, R15 ;  /* 0x0000000f00367308 */ /* 0x0001e20000000800 */
[----:B--2---:R-:W-:-:S07]  /*30d0*/  F2FP.BF16.F32.PACK_AB R165, R50, R37 ;  /* 0x0000002532a5723e */ /* 0x004fce00000010ff */
[----:B------:R-:W-:Y:S01]  /*30e0*/  MUFU.EX2 R167, R14 ;  /* 0x0000000e00a77308 */ /* 0x000fe20000000800 */
[----:B0-----:R-:W-:-:S04]  /*30f0*/  FADD.FTZ R15, R53, R58 ;  /* 0x0000003a350f7221 */ /* 0x001fc80000010000 */
[----:B------:R-:W-:Y:S01]  /*3100*/  FADD.FTZ R56, R164, R15 ;  /* 0x0000000fa4387221 */ /* 0x000fe20000010000 */
[C---:B------:R-:W-:Y:S02]  /*3110*/  F2FP.BF16.F32.PACK_AB R164, R55.reuse, R164 ;  /* 0x000000a437a4723e */ /* 0x040fe400000010ff */
[----:B------:R0:W-:Y:S01]  /*3120*/  MUFU.EX2 R163, R16 ;  /* 0x0000001000a37308 */ /* 0x0001e20000000800 */
[----:B------:R-:W-:-:S07]  /*3130*/  FADD.FTZ R15, R55, R56 ;  /* 0x00000038370f7221 */ /* 0x000fce0000010000 */
[----:B------:R-:W1:Y:S01]  /*3140*/  MUFU.EX2 R39, R39 ;  /* 0x0000002700277308 */ /* 0x000e620000000800 */
[----:B0-----:R-:W-:-:S04]  /*3150*/  FADD.FTZ R16, R36, R13 ;  /* 0x0000000d24107221 */ /* 0x001fc80000010000 */
[----:B------:R-:W-:Y:S01]  /*3160*/  FADD.FTZ R13, R37, R16 ;  /* 0x00000010250d7221 */ /* 0x000fe20000010000 */
[----:B------:R-:W-:Y:S01]  /*3170*/  FADD.FTZ R16, R166, R15 ;  /* 0x0000000fa6107221 */ /* 0x000fe20000010000 */
[----:B------:R-:W-:Y:S01]  /*3180*/  F2FP.BF16.F32.PACK_AB R166, R57, R166 ;  /* 0x000000a639a6723e */ /* 0x000fe200000010ff */
[----:B------:R-:W0:Y:S01]  /*3190*/  MUFU.EX2 R40, R40 ;  /* 0x0000002800287308 */ /* 0x000e220000000800 */
[----:B------:R-:W-:-:S07]  /*31a0*/  FADD.FTZ R13, R50, R13 ;  /* 0x0000000d320d7221 */ /* 0x000fce0000010000 */
[----:B------:R2:W-:Y:S01]  /*31b0*/  MUFU.EX2 R159, R18 ;  /* 0x00000012009f7308 */ /* 0x0005e20000000800 */
[----:B-1----:R-:W-:-:S07]  /*31c0*/  F2FP.BF16.F32.PACK_AB R161, R54, R39 ;  /* 0x0000002736a1723e */ /* 0x002fce00000010ff */
[----:B------:R-:W1:Y:S01]  /*31d0*/  MUFU.EX2 R41, R41 ;  /* 0x0000002900297308 */ /* 0x000e620000000800 */
[----:B--2---:R-:W-:Y:S01]  /*31e0*/  FADD.FTZ R18, R38, R13 ;  /* 0x0000000d26127221 */ /* 0x004fe20000010000 */
[----:B------:R-:W-:-:S03]  /*31f0*/  FADD.FTZ R13, R57, R16 ;  /* 0x00000010390d7221 */ /* 0x000fc60000010000 */
[C---:B------:R-:W-:Y:S01]  /*3200*/  FADD.FTZ R18, R167.reuse, R18 ;  /* 0x00000012a7127221 */ /* 0x040fe20000010000 */
[----:B------:R-:W-:Y:S01]  /*3210*/  FADD.FTZ R24, R52, R13 ;  /* 0x0000000d34187221 */ /* 0x000fe20000010000 */
[----:B------:R-:W-:Y:S01]  /*3220*/  F2FP.BF16.F32.PACK_AB R167, R167, R38 ;  /* 0x00000026a7a7723e */ /* 0x000fe200000010ff */
[----:B------:R-:W2:Y:S01]  /*3230*/  MUFU.EX2 R14, R17 ;  /* 0x00000011000e7308 */ /* 0x000ea20000000800 */
[----:B------:R-:W-:Y:S01]  /*3240*/  FADD.FTZ R13, R39, R18 ;  /* 0x00000012270d7221 */ /* 0x000fe20000010000 */
[----:B------:R-:W-:-:S03]  /*3250*/  FADD.FTZ R24, R47, R24 ;  /* 0x000000182f187221 */ /* 0x000fc60000010000 */
[----:B------:R-:W-:Y:S01]  /*3260*/  FADD.FTZ R13, R54, R13 ;  /* 0x0000000d360d7221 */ /* 0x000fe20000010000 */
[----:B------:R-:W-:Y:S02]  /*3270*/  FADD.FTZ R5, R23, R24 ;  /* 0x0000001817057221 */ /* 0x000fe40000010000 */
[----:B------:R-:W3:Y:S01]  /*3280*/  MUFU.EX2 R42, R42 ;  /* 0x0000002a002a7308 */ /* 0x000ee20000000800 */
[----:B0-----:R-:W-:Y:S01]  /*3290*/  FADD.FTZ R4, R40, R13 ;  /* 0x0000000d28047221 */ /* 0x001fe20000010000 */
[----:B------:R-:W-:-:S03]  /*32a0*/  FADD.FTZ R18, R48, R5 ;  /* 0x0000000530127221 */ /* 0x000fc60000010000 */
[----:B------:R-:W-:Y:S01]  /*32b0*/  FADD.FTZ R4, R163, R4 ;  /* 0x00000004a3047221 */ /* 0x000fe20000010000 */
[----:B------:R-:W-:Y:S01]  /*32c0*/  FADD.FTZ R5, R25, R18 ;  /* 0x0000001219057221 */ /* 0x000fe20000010000 */
[----:B------:R-:W-:Y:S01]  /*32d0*/  F2FP.BF16.F32.PACK_AB R163, R163, R40 ;  /* 0x00000028a3a3723e */ /* 0x000fe200000010ff */
[----:B------:R-:W0:Y:S01]  /*32e0*/  MUFU.EX2 R43, R43 ;  /* 0x0000002b002b7308 */ /* 0x000e220000000800 */
[----:B-1----:R-:W-:Y:S01]  /*32f0*/  FADD.FTZ R11, R41, R4 ;  /* 0x00000004290b7221 */ /* 0x002fe20000010000 */
[----:B------:R-:W-:Y:S01]  /*3300*/  FADD.FTZ R4, R26, R5 ;  /* 0x000000051a047221 */ /* 0x000fe20000010000 */
[C---:B--2---:R-:W-:Y:S02]  /*3310*/  F2FP.BF16.F32.PACK_AB R157, R14.reuse, R41 ;  /* 0x000000290e9d723e */ /* 0x044fe400000010ff */
[----:B------:R-:W-:Y:S01]  /*3320*/  FADD.FTZ R11, R14, R11 ;  /* 0x0000000b0e0b7221 */ /* 0x000fe20000010000 */
[----:B------:R-:W-:Y:S02]  /*3330*/  FADD.FTZ R5, R27, R4 ;  /* 0x000000041b057221 */ /* 0x000fe40000010000 */
[----:B------:R-:W1:Y:S01]  /*3340*/  MUFU.EX2 R16, R19 ;  /* 0x0000001300107308 */ /* 0x000e620000000800 */
[----:B---3--:R-:W-:-:S04]  /*3350*/  FADD.FTZ R18, R42, R11 ;  /* 0x0000000b2a127221 */ /* 0x008fc80000010000 */
[C---:B------:R-:W-:Y:S01]  /*3360*/  FADD.FTZ R18, R159.reuse, R18 ;  /* 0x000000129f127221 */ /* 0x040fe20000010000 */
[----:B------:R-:W-:Y:S02]  /*3370*/  F2FP.BF16.F32.PACK_AB R159, R159, R42 ;  /* 0x0000002a9f9f723e */ /* 0x000fe400000010ff */
[----:B------:R-:W2:Y:S01]  /*3380*/  MUFU.EX2 R44, R44 ;  /* 0x0000002c002c7308 */ /* 0x000ea20000000800 */
[----:B0-----:R-:W-:-:S07]  /*3390*/  FADD.FTZ R11, R43, R18 ;  /* 0x000000122b0b7221 */ /* 0x001fce0000010000 */
[----:B------:R-:W-:Y:S01]  /*33a0*/  MUFU.EX2 R31, R31 ;  /* 0x0000001f001f7308 */ /* 0x000fe20000000800 */
[C---:B-1----:R-:W-:Y:S01]  /*33b0*/  FADD.FTZ R11, R16.reuse, R11 ;  /* 0x0000000b100b7221 */ /* 0x042fe20000010000 */
[----:B------:R-:W-:-:S06]  /*33c0*/  F2FP.BF16.F32.PACK_AB R153, R16, R43 ;  /* 0x0000002b1099723e */ /* 0x000fcc00000010ff */
[----:B------:R0:W1:Y:S01]  /*33d0*/  MUFU.EX2 R155, R20 ;  /* 0x00000014009b7308 */ /* 0x0000620000000800 */
[----:B--2---:R-:W-:-:S07]  /*33e0*/  FADD.FTZ R14, R44, R11 ;  /* 0x0000000b2c0e7221 */ /* 0x004fce0000010000 */
[----:B------:R-:W2:Y:S01]  /*33f0*/  MUFU.EX2 R32, R32 ;  /* 0x0000002000207308 */ /* 0x000ea20000000800 */
[----:B0-----:R-:W-:-:S04]  /*3400*/  FADD.FTZ R20, R28, R5 ;  /* 0x000000051c147221 */ /* 0x001fc80000010000 */
[----:B------:R-:W-:-:S03]  /*3410*/  FADD.FTZ R5, R29, R20 ;  /* 0x000000141d057221 */ /* 0x000fc60000010000 */
[----:B------:R-:W0:Y:S01]  /*3420*/  MUFU.EX2 R45, R45 ;  /* 0x0000002d002d7308 */ /* 0x000e220000000800 */
[----:B------:R-:W-:Y:S01]  /*3430*/  FADD.FTZ R18, R30, R5 ;  /* 0x000000051e127221 */ /* 0x000fe20000010000 */
[C---:B-1----:R-:W-:Y:S01]  /*3440*/  FADD.FTZ R14, R155.reuse, R14 ;  /* 0x0000000e9b0e7221 */ /* 0x042fe20000010000 */
[----:B------:R-:W-:Y:S02]  /*3450*/  F2FP.BF16.F32.PACK_AB R155, R155, R44 ;  /* 0x0000002c9b9b723e */ /* 0x000fe400000010ff */
[----:B------:R-:W-:-:S03]  /*3460*/  FADD.FTZ R5, R31, R18 ;  /* 0x000000121f057221 */ /* 0x000fc60000010000 */
        /* <DEDUP_REMOVED lines=23> */
.L_x_4522:
[----:B------:R0:W1:Y:S01]  /*35e0*/  SYNCS.PHASECHK.TRANS64.TRYWAIT P1, [UR42+0x22850], R10 ;  /* 0x0228500aff0075a7 */ /* 0x000062000802016a */
[----:B------:R-:W-:Y:S05]  /*35f0*/  @!P0 BRA `(.L_x_4523) ;  /* 0x0000000000048947 */ /* 0x000fea0003800000 */
[----:B------:R-:W-:Y:S01]  /*3600*/  BPT.TRAP 0x1 ;  /* 0x000000040000795c */ /* 0x000fe20000300000 */
.L_x_4523:
[----:B-1----:R-:W-:Y:S05]  /*3610*/  @P1 BRA `(.L_x_4524) ;  /* 0x0000000000081947 */ /* 0x002fea0003800000 */
[----:B------:R-:W1:Y:S02]  /*3620*/  SYNCS.PHASECHK.TRANS64.TRYWAIT P1, [UR42+0x22850], R10 ;  /* 0x0228500aff0075a7 */ /* 0x000e64000802016a */
[----:B-1----:R-:W-:Y:S05]  /*3630*/  @!P1 BRA `(.L_x_4525) ;  /* 0x000000b800789947 */ /* 0x002fea0003800000 */
.L_x_4524:
        /* <DEDUP_REMOVED lines=47> */
.L_x_4526:
[----:B------:R-:W2:Y:S01]  /*3930*/  S2UR UR4, SR_CTAID.X ;  /* 0x00000000000479c3 */ /* 0x000ea20000002500 */
[----:B------:R-:W-:Y:S02]  /*3940*/  UISETP.NE.AND UP0, UPT, UR43, URZ, UPT ;  /* 0x0000003f2b00728c */ /* 0x000fe4000bf05270 */
[----:B------:R-:W-:-:S09]  /*3950*/  UIADD3 UR27, UR46, -0x2, URZ ;  /* 0xfffffffe2e1b7890 */ /* 0x000fd2000fffe03f */
[----:B------:R-:W-:Y:S01]  /*3960*/  @UP0 ULDC UR11, c[0x0][0x450] ;  /* 0x00011400000b0ab9 */ /* 0x000fe20000000800 */
[----:B--2---:R-:W-:-:S03]  /*3970*/  USHF.L.U32 UR10, UR4, 0x7, URZ ;  /* 0x00000007040a7899 */ /* 0x004fc6000800063f */
[----:B------:R-:W-:Y:S02]  /*3980*/  @UP0 ULDC UR4, c[0x0][0x44c] ;  /* 0x0001130000040ab9 */ /* 0x000fe40000000800 */
[----:B------:R-:W-:-:S04]  /*3990*/  UIMAD.WIDE.U32 UR4, UR10, UR4, URZ ;  /* 0x000000040a0472a5 */ /* 0x000fc8000f8e003f */
[----:B------:R-:W-:-:S04]  /*39a0*/  @UP0 USHF.R.U32.HI UR10, URZ, UR11, UR5 ;  /* 0x0000000b3f0a0299 */ /* 0x000fc80008011605 */
[----:B------:R-:W-:Y:S02]  /*39b0*/  UIADD3 UR4, UR10, -UR14, UR44 ;  /* 0x8000000e0a047290 */ /* 0x000fe4000fffe02c */
[----:B------:R-:W-:Y:S02]  /*39c0*/  UIADD3 UR10, UR42, 0x22860, URZ ;  /* 0x000228602a0a7890 */ /* 0x000fe4000fffe03f */
[----:B------:R-:W-:Y:S02]  /*39d0*/  UIMAD.WIDE UR4, UR4, 0x2aaaaaab, URZ ;  /* 0x2aaaaaab040478a5 */ /* 0x000fe4000f8e023f */
[----:B------:R-:W-:Y:S02]  /*39e0*/  UPRMT UR10, UR25, 0x654, UR10 ;  /* 0x00000654190a7896 */ /* 0x000fe4000800000a */
[----:B------:R-:W-:-:S04]  /*39f0*/  USHF.R.U32.HI UR4, URZ, 0x1f, UR5 ;  /* 0x0000001f3f047899 */ /* 0x000fc80008011605 */
[----:B------:R-:W-:-:S03]  /*3a00*/  ULEA.HI.SX32 UR4, UR5, UR4, 0x1c ;  /* 0x0000000405047291 */ /* 0x000fc6000f8fe23f */
[----:B------:R-:W-:Y:S01]  /*3a10*/  SYNCS.ARRIVE.TRANS64.RED.A1T0 RZ, [UR10], RZ ;  /* 0x000000ffffff79a7 */ /* 0x000fe2000810040a */
[----:B------:R-:W-:Y:S01]  /*3a20*/  UISETP.LT.AND UP0, UPT, UR41, UR4, UPT ;  /* 0x000000042900728c */ /* 0x000fe2000bf01270 */
[----:B------:R-:W-:-:S03]  /*3a30*/  UMOV UR5, URZ ;  /* 0x0000003f00057c82 */ /* 0x000fc60008000000 */
[----:B------:R-:W-:-:S03]  /*3a40*/  USEL UR26, UR41, UR4, !UP0 ;  /* 0x00000004291a7287 */ /* 0x000fc6000c000000 */
[----:B------:R-:W-:Y:S01]  /*3a50*/  UMOV UR4, URZ ;  /* 0x0000003f00047c82 */ /* 0x000fe20008000000 */
[----:B------:R-:W-:-:S06]  /*3a60*/  UISETP.GE.AND UP0, UPT, UR27, UR26, UPT ;  /* 0x0000001a1b00728c */ /* 0x000fcc000bf06270 */
[----:B------:R-:W-:-:S13]  /*3a70*/  PLOP3.LUT P1, PT, PT, PT, UP0, 0x80, 0x0 ;  /* 0x000000000000781c */ /* 0x000fda0003f2f008 */
[----:B------:R-:W-:Y:S05]  /*3a80*/  @!P1 BRA `(.L_x_4527) ;  /* 0x0000002800ac9947 */ /* 0x000fea0003800000 */
[----:B------:R-:W-:Y:S01]  /*3a90*/  IMAD.MOV.U32 R12, RZ, RZ, R9 ;  /* 0x000000ffff0c7224 */ /* 0x000fe200078e0009 */
[----:B------:R-:W-:Y:S01]  /*3aa0*/  UMOV UR5, URZ ;  /* 0x0000003f00057c82 */ /* 0x000fe20008000000 */
[----:B-1----:R-:W-:Y:S01]  /*3ab0*/  IMAD.MOV.U32 R11, RZ, RZ, R8 ;  /* 0x000000ffff0b7224 */ /* 0x002fe200078e0008 */
[----:B------:R-:W-:Y:S01]  /*3ac0*/  UMOV UR4, URZ ;  /* 0x0000003f00047c82 */ /* 0x000fe20008000000 */
[----:B------:R-:W-:Y:S01]  /*3ad0*/  ULDC UR29, c[0x0][0x288] ;  /* 0x0000a200001d7ab9 */ /* 0x000fe20000000800 */
[----:B------:R-:W-:Y:S01]  /*3ae0*/  ULDC UR30, c[0x0][0x2f0] ;  /* 0x0000bc00001e7ab9 */ /* 0x000fe20000000800 */
[----:B------:R-:W-:Y:S01]  /*3af0*/  ULDC UR31, c[0x0][0x9d8] ;  /* 0x00027600001f7ab9 */ /* 0x000fe20000000800 */
[----:B------:R-:W-:-:S05]  /*3b00*/  ULDC UR7, c[0x0][0x988] ;  /* 0x0002620000077ab9 */ /* 0x000fca0000000800 */
.L_x_4538:
[----:B------:R-:W-:-:S04]  /*3b10*/  UIADD3 UR4, UR4, 0x1, URZ ;  /* 0x0000000104047890 */ /* 0x000fc8000fffe03f */
[----:B------:R-:W-:-:S04]  /*3b20*/  UISETP.NE.AND UP0, UPT, UR4, 0x2, UPT ;  /* 0x000000020400788c */ /* 0x000fc8000bf05270 */
[----:B------:R-:W-:Y:S02]  /*3b30*/  USEL UR10, URZ, 0x1, UP0 ;  /* 0x000000013f0a7887 */ /* 0x000fe40008000000 */
[----:B------:R-:W-:Y:S02]  /*3b40*/  USEL UR4, UR4, URZ, UP0 ;  /* 0x0000003f04047287 */ /* 0x000fe40008000000 */
[----:B------:R-:W-:Y:S01]  /*3b50*/  ULOP3.LUT UR5, UR5, UR10, URZ, 0x3c, !UPT ;  /* 0x0000000a05057292 */ /* 0x000fe2000f8e3c3f */
[----:B------:R-:W-:Y:S11]  /*3b60*/  @!P0 BRA `(.L_x_4528) ;  /* 0x0000000000048947 */ /* 0x000ff60003800000 */
[----:B------:R-:W-:Y:S01]  /*3b70*/  BPT.TRAP 0x1 ;  /* 0x000000040000795c */ /* 0x000fe20000300000 */
.L_x_4528:
[----:B------:R-:W-:Y:S01]  /*3b80*/  ULEA UR28, UR4, UR42, 0x3 ;  /* 0x0000002a041c7291 */ /* 0x000fe2000f8e183f */
[----:B0-----:R-:W-:-:S04]  /*3b90*/  MOV R10, UR5 ;  /* 0x00000005000a7c02 */ /* 0x001fc80008000f00 */
[----:B------:R-:W-:-:S04]  /*3ba0*/  SHF.L.U32 R10, R10, 0x1f, RZ ;  /* 0x0000001f0a0a7819 */ /* 0x000fc800000006ff */
[----:B------:R0:W1:Y:S01]  /*3bb0*/  SYNCS.PHASECHK.TRANS64.TRYWAIT P1, [UR28+0x22830], R10 ;  /* 0x0228300aff0075a7 */ /* 0x000062000802015c */
[----:B------:R-:W-:Y:S05]  /*3bc0*/  @!P0 BRA `(.L_x_4529) ;  /* 0x0000000000048947 */ /* 0x000fea0003800000 */
[----:B------:R-:W-:Y:S01]  /*3bd0*/  BPT.TRAP 0x1 ;  /* 0x000000040000795c */ /* 0x000fe20000300000 */
.L_x_4529:
[----:B-1----:R-:W-:Y:S05]  /*3be0*/  @P1 BRA `(.L_x_4530) ;  /* 0x0000000000081947 */ /* 0x002fea0003800000 */
[----:B------:R-:W1:Y:S02]  /*3bf0*/  SYNCS.PHASECHK.TRANS64.TRYWAIT P1, [UR28+0x22830], R10 ;  /* 0x0228300aff0075a7 */ /* 0x000e64000802015c */
[----:B-1----:R-:W-:Y:S05]  /*3c00*/  @!P1 BRA `(.L_x_4531) ;  /* 0x000000b4001c9947 */ /* 0x002fea0003800000 */
.L_x_4530:
[----:B------:R-:W-:Y:S01]  /*3c10*/  UIMAD UR10, UR4, 0x300, UR6 ;  /* 0x00000300040a78a4 */ /* 0x000fe2000f8e0206 */
[----:B------:R-:W-:Y:S01]  /*3c20*/  WARPGROUP.ARRIVE ;  /* 0x00000000000079c5 */ /* 0x000fe20000000000 */
[----:B------:R-:W-:Y:S01]  /*3c30*/  UMOV UR11, 0x40000040 ;  /* 0x40000040000b7882 */ /* 0x000fe20000000000 */
[----:B------:R-:W-:Y:S01]  /*3c40*/  UMOV UR15, 0x40000040 ;  /* 0x40000040000f7882 */ /* 0x000fe20000000000 */
[----:B------:R-:W-:Y:S01]  /*3c50*/  UIADD3 UR14, UR10, 0x2, URZ ;  /* 0x000000020a0e7890 */ /* 0x000fe2000fffe03f */
[----:B------:R-:W-:Y:S01]  /*3c60*/  IADD3 R0, -R2, 0xb, RZ ;  /* 0x0000000b02007810 */ /* 0x000fe20007ffe1ff */
        /* <DEDUP_REMOVED lines=18> */
.L_x_4532:
[----:B------:R-:W-:Y:S01]  /*3d90*/  UISETP.NE.AND UP0, UPT, UR43, URZ, UPT ;  /* 0x0000003f2b00728c */ /* 0x000fe2000bf05270 */
[----:B-1----:R-:W-:Y:S02]  /*3da0*/  IMAD.MOV.U32 R9, RZ, RZ, R6 ;  /* 0x000000ffff097224 */ /* 0x002fe400078e0006 */
[----:B------:R-:W-:Y:S01]  /*3db0*/  FMUL.FTZ R8, R154, UR31 ;  /* 0x0000001f9a087c20 */ /* 0x000fe20008410000 */
[----:B------:R-:W-:Y:S02]  /*3dc0*/  IMAD.MOV.U32 R22, RZ, RZ, -0x2 ;  /* 0xfffffffeff167424 */ /* 0x000fe400078e00ff */
[----:B------:R-:W-:Y:S01]  /*3dd0*/  FMUL.FTZ R14, R155, UR31 ;  /* 0x0000001f9b0e7c20 */ /* 0x000fe20008410000 */
[----:B------:R-:W-:Y:S01]  /*3de0*/  FMUL.FTZ R155, R167, UR31 ;  /* 0x0000001fa79b7c20 */ /* 0x000fe20008410000 */
[----:B------:R-:W-:Y:S01]  /*3df0*/  PLOP3.LUT P1, PT, PT, PT, UP0, 0x80, 0x0 ;  /* 0x000000000000781c */ /* 0x000fe20003f2f008 */
[----:B------:R-:W-:Y:S01]  /*3e00*/  FMUL.FTZ R16, R158, UR31 ;  /* 0x0000001f9e107c20 */ /* 0x000fe20008410000 */
[----:B------:R-:W-:Y:S01]  /*3e10*/  PLOP3.LUT P2, PT, PT, PT, UP0, 0x80, 0x0 ;  /* 0x000000000000781c */ /* 0x000fe20003f4f008 */
[----:B------:R-:W1:Y:S01]  /*3e20*/  MUFU.TANH R8, R8 ;  /* 0x0000000800087308 */ /* 0x000e620000002400 */
[----:B------:R-:W-:Y:S01]  /*3e30*/  MOV R20, UR30 ;  /* 0x0000001e00147c02 */ /* 0x000fe20008000f00 */
[----:B------:R-:W-:Y:S01]  /*3e40*/  @UP0 ULDC UR10, c[0x0][0x44c] ;  /* 0x00011300000a0ab9 */ /* 0x000fe20000000800 */
[----:B------:R-:W-:Y:S01]  /*3e50*/  FMUL.FTZ R15, R159, UR31 ;  /* 0x0000001f9f0f7c20 */ /* 0x000fe20008410000 */
[----:B------:R-:W-:Y:S01]  /*3e60*/  FMUL.FTZ R162, R162, UR31 ;  /* 0x0000001fa2a27c20 */ /* 0x000fe20008410000 */
[----:B------:R-:W-:Y:S01]  /*3e70*/  FMUL.FTZ R203, R157, UR31 ;  /* 0x0000001f9dcb7c20 */ /* 0x000fe20008410000 */
[----:B------:R-:W-:Y:S01]  /*3e80*/  FMUL.FTZ R158, R163, UR31 ;  /* 0x0000001fa39e7c20 */ /* 0x000fe20008410000 */
[----:B------:R-:W-:Y:S01]  /*3e90*/  FMUL.FTZ R157, R166, UR31 ;  /* 0x0000001fa69d7c20 */ /* 0x000fe20008410000 */
[----:B------:R-:W3:Y:S01]  /*3ea0*/  MUFU.TANH R14, R14 ;  /* 0x0000000e000e7308 */ /* 0x000ee20000002400 */
[----:B------:R-:W-:Y:S01]  /*3eb0*/  FMUL.FTZ R166, R168, UR31 ;  /* 0x0000001fa8a67c20 */ /* 0x000fe20008410000 */
[----:B------:R-:W-:Y:S01]  /*3ec0*/  @P1 IMAD.HI.U32 R13, R6, UR10, RZ ;  /* 0x0000000a060d1c27 */ /* 0x000fe2000f8e00ff */
[----:B------:R-:W-:-:S03]  /*3ed0*/  @UP0 ULDC UR10, c[0x0][0x450] ;  /* 0x00011400000a0ab9 */ /* 0x000fc60000000800 */
[----:B------:R-:W-:Y:S01]  /*3ee0*/  FMUL.FTZ R170, R170, UR31 ;  /* 0x0000001faaaa7c20 */ /* 0x000fe20008410000 */
[----:B------:R-:W-:Y:S01]  /*3ef0*/  FMUL.FTZ R202, R156, UR31 ;  /* 0x0000001f9cca7c20 */ /* 0x000fe20008410000 */
[----:B------:R-:W-:Y:S01]  /*3f00*/  FMUL.FTZ R174, R174, UR31 ;  /* 0x0000001faeae7c20 */ /* 0x000fe20008410000 */
[----:B------:R-:W-:Y:S01]  /*3f10*/  @P2 SHF.R.U32.HI R9, RZ, UR10, R13 ;  /* 0x0000000aff092c19 */ /* 0x000fe2000801160d */
[----:B------:R-:W-:Y:S01]  /*3f20*/  UMOV UR10, 0x1 ;  /* 0x00000001000a7882 */ /* 0x000fe20000000000 */
[----:B------:R-:W-:Y:S01]  /*3f30*/  MUFU.TANH R16, R16 ;  /* 0x0000001000107308 */ /* 0x000fe20000002400 */
[----:B------:R-:W-:Y:S01]  /*3f40*/  UIMAD UR10, UR27, -0x60, UR10 ;  /* 0xffffffa01b0a78a4 */ /* 0x000fe2000f8e020a */
[----:B------:R-:W-:Y:S01]  /*3f50*/  FMUL.FTZ R201, R153, UR31 ;  /* 0x0000001f99c97c20 */ /* 0x000fe20008410000 */
[----:B------:R-:W4:Y:S01]  /*3f60*/  SHFL.IDX PT, R18, R9, 0x1, 0x1c1f ;  /* 0x003c1f0009127f89 */ /* 0x000f2200000e0000 */
[----:B------:R-:W-:Y:S01]  /*3f70*/  FMUL.FTZ R163, R165, UR31 ;  /* 0x0000001fa5a37c20 */ /* 0x000fe20008410000 */
[----:B------:R-:W-:Y:S01]  /*3f80*/  FMUL.FTZ R171, R171, UR31 ;  /* 0x0000001fabab7c20 */ /* 0x000fe20008410000 */
[----:B------:R-:W-:Y:S01]  /*3f90*/  FMUL.FTZ R200, R152, UR31 ;  /* 0x0000001f98c87c20 */ /* 0x000fe20008410000 */
[----:B------:R-:W-:Y:S01]  /*3fa0*/  IMAD R167, R7, R22, UR10 ;  /* 0x0000000a07a77e24 */ /* 0x000fe2000f8e0216 */
[----:B------:R-:W5:Y:S01]  /*3fb0*/  MUFU.TANH R15, R15 ;  /* 0x0000000f000f7308 */ /* 0x000f620000002400 */
[----:B------:R-:W-:Y:S01]  /*3fc0*/  FMUL.FTZ R152, R175, UR31 ;  /* 0x0000001faf987c20 */ /* 0x000fe20008410000 */
[----:B------:R-:W-:Y:S01]  /*3fd0*/  FMUL.FTZ R178, R178, UR31 ;  /* 0x0000001fb2b27c20 */ /* 0x000fe20008410000 */
[----:B------:R-:W-:-:S02]  /*3fe0*/  IMAD R167, R20, UR40, R167 ;  /* 0x0000002814a77c24 */ /* 0x000fc4000f8e02a7 */
[----:B------:R-:W-:Y:S01]  /*3ff0*/  FMUL.FTZ R179, R179, UR31 ;  /* 0x0000001fb3b37c20 */ /* 0x000fe20008410000 */
[----:B------:R-:W-:Y:S01]  /*4000*/  FMUL.FTZ R182, R182, UR31 ;  /* 0x0000001fb6b67c20 */ /* 0x000fe20008410000 */
[----:B------:R-:W-:Y:S01]  /*4010*/  FMUL.FTZ R183, R183, UR31 ;  /* 0x0000001fb7b77c20 */ /* 0x000fe20008410000 */
[----:B------:R-:W-:Y:S01]  /*4020*/  FMUL.FTZ R186, R186, UR31 ;  /* 0x0000001fbaba7c20 */ /* 0x000fe20008410000 */
        /* <DEDUP_REMOVED lines=11> */
[----:B----4-:R-:W-:Y:S01]  /*40e0*/  IADD3 R13, R18, -UR29, R167 ;  /* 0x8000001d120d7c10 */ /* 0x010fe2000fffe0a7 */
[----:B------:R-:W-:Y:S01]  /*40f0*/  FMUL.FTZ R164, R169, UR31 ;  /* 0x0000001fa9a47c20 */ /* 0x000fe20008410000 */
[----:B------:R-:W-:Y:S01]  /*4100*/  FMUL.FTZ R169, R172, UR31 ;  /* 0x0000001faca97c20 */ /* 0x000fe20008410000 */
[----:B------:R-:W-:Y:S01]  /*4110*/  FMUL.FTZ R175, R177, UR31 ;  /* 0x0000001fb1af7c20 */ /* 0x000fe20008410000 */
[C---:B------:R-:W-:Y:S01]  /*4120*/  ISETP.GT.AND P1, PT, R13.reuse, RZ, PT ;  /* 0x000000ff0d00720c */ /* 0x040fe20003f24270 */
[----:B------:R3:W-:Y:S01]  /*4130*/  MUFU.TANH R156, R170 ;  /* 0x000000aa009c7308 */ /* 0x0007e20000002400 */
[----:B------:R-:W-:Y:S01]  /*4140*/  ISETP.GT.AND P2, PT, R13, 0x1, PT ;  /* 0x000000010d00780c */ /* 0x000fe20003f44270 */
[----:B------:R-:W-:Y:S01]  /*4150*/  FMUL.FTZ R177, R181, UR31 ;  /* 0x0000001fb5b17c20 */ /* 0x000fe20008410000 */
[----:B-1----:R-:W-:Y:S01]  /*4160*/  FSEL R168, R8, -INF , P1 ;  /* 0xff80000008a87808 */ /* 0x002fe20000800000 */
[----:B------:R-:W-:Y:S01]  /*4170*/  FMUL.FTZ R160, R160, UR31 ;  /* 0x0000001fa0a07c20 */ /* 0x000fe20008410000 */
[----:B------:R-:W-:Y:S01]  /*4180*/  ISETP.GT.AND P1, PT, R13, 0x8, PT ;  /* 0x000000080d00780c */ /* 0x000fe20003f24270 */
[----:B------:R-:W-:Y:S01]  /*4190*/  FMUL.FTZ R173, R173, UR31 ;  /* 0x0000001fadad7c20 */ /* 0x000fe20008410000 */
[----:B------:R-:W-:Y:S01]  /*41a0*/  FMNMX.FTZ R17, R168, R12, !PT ;  /* 0x0000000ca8117209 */ /* 0x000fe20007810000 */
[----:B------:R-:W1:Y:S01]  /*41b0*/  MUFU.TANH R157, R157 ;  /* 0x0000009d009d7308 */ /* 0x000e620000002400 */
[----:B---3--:R-:W-:Y:S01]  /*41c0*/  FSEL R170, R14, -INF , P2 ;  /* 0xff8000000eaa7808 */ /* 0x008fe20001000000 */
[----:B------:R-:W-:Y:S01]  /*41d0*/  UIADD3 UR10, UR28, 0x22840, URZ ;  /* 0x000228401c0a7890 */ /* 0x000fe2000fffe03f */
[----:B------:R-:W-:-:S02]  /*41e0*/  ISETP.GT.AND P2, PT, R13, 0x9, PT ;  /* 0x000000090d00780c */ /* 0x000fc40003f44270 */
[----:B------:R-:W-:Y:S01]  /*41f0*/  FMNMX.FTZ R17, R170, R17, !PT ;  /* 0x00000011aa117209 */ /* 0x000fe20007810000 */
[----:B------:R-:W-:Y:S01]  /*4200*/  UPRMT UR10, UR25, 0x654, UR10 ;  /* 0x00000654190a7896 */ /* 0x000fe2000800000a */
[----:B-----5:R-:W-:Y:S01]  /*4210*/  FSEL R165, R15, -INF , P2 ;  /* 0xff8000000fa57808 */ /* 0x020fe20001000000 */
[----:B------:R3:W-:Y:S01]  /*4220*/  MUFU.TANH R153, R174 ;  /* 0x000000ae00997308 */ /* 0x0007e20000002400 */
[----:B------:R-:W-:-:S04]  /*4230*/  ISETP.GT.AND P2, PT, R13, 0x11, PT ;  /* 0x000000110d00780c */ /* 0x000fc80003f44270 */
[----:B0-----:R-:W-:Y:S02]  /*4240*/  FSEL R158, R158, -INF , P2 ;  /* 0xff8000009e9e7808 */ /* 0x001fe40001000000 */
[C---:B------:R-:W-:Y:S01]  /*4250*/  ISETP.GT.AND P2, PT, R13.reuse, 0x19, PT ;  /* 0x000000190d00780c */ /* 0x040fe20003f44270 */
[----:B------:R-:W0:Y:S01]  /*4260*/  MUFU.TANH R155, R155 ;  /* 0x0000009b009b7308 */ /* 0x000e220000002400 */
[----:B---3--:R-:W-:Y:S01]  /*4270*/  FSEL R174, R16, -INF , P1 ;  /* 0xff80000010ae7808 */ /* 0x008fe20000800000 */
[----:B------:R-:W-:Y:S01]  /*4280*/  SYNCS.ARRIVE.TRANS64.RED.A1T0 RZ, [UR10], RZ ;  /* 0x000000ffffff79a7 */ /* 0x000fe2000810040a */
[----:B------:R-:W-:Y:S02]  /*4290*/  ISETP.GT.AND P1, PT, R13, 0x10, PT ;  /* 0x000000100d00780c */ /* 0x000fe40003f24270 */
[----:B------:R-:W-:Y:S02]  /*42a0*/  FMNMX.FTZ R8, R174, R17, !PT ;  /* 0x00000011ae087209 */ /* 0x000fe40007810000 */
[----:B------:R-:W-:Y:S01]  /*42b0*/  FSEL R162, R162, -INF , P1 ;  /* 0xff800000a2a27808 */ /* 0x000fe20000800000 */
[----:B------:R-:W3:Y:S01]  /*42c0*/  MUFU.TANH R154, R171 ;  /* 0x000000ab009a7308 */ /* 0x000ee20000002400 */
[----:B------:R-:W-:-:S02]  /*42d0*/  FMNMX.FTZ R15, R165, R8, !PT ;  /* 0x00000008a50f7209 */ /* 0x000fc40007810000 */
[----:B------:R-:W-:Y:S02]  /*42e0*/  ISETP.GT.AND P1, PT, R13, 0x18, PT ;  /* 0x000000180d00780c */ /* 0x000fe40003f24270 */
[----:B------:R-:W-:Y:S02]  /*42f0*/  FMNMX.FTZ R15, R162, R15, !PT ;  /* 0x0000000fa20f7209 */ /* 0x000fe40007810000 */
[----:B-1----:R-:W-:Y:S01]  /*4300*/  FSEL R157, R157, -INF , P1 ;  /* 0xff8000009d9d7808 */ /* 0x002fe20000800000 */
[----:B------:R-:W1:Y:S01]  /*4310*/  MUFU.TANH R152, R152 ;  /* 0x0000009800987308 */ /* 0x000e620000002400 */
[----:B------:R-:W-:Y:S02]  /*4320*/  FMNMX.FTZ R8, R158, R15, !PT ;  /* 0x0000000f9e087209 */ /* 0x000fe40007810000 */
[----:B------:R-:W-:Y:S02]  /*4330*/  ISETP.GT.AND P1, PT, R13, 0x20, PT ;  /* 0x000000200d00780c */ /* 0x000fe40003f24270 */
[----:B0-----:R-:W-:-:S02]  /*4340*/  FSEL R155, R155, -INF , P2 ;  /* 0xff8000009b9b7808 */ /* 0x001fc40001000000 */
[----:B------:R-:W-:Y:S01]  /*4350*/  FMNMX.FTZ R8, R157, R8, !PT ;  /* 0x000000089d087209 */ /* 0x000fe20007810000 */
[----:B------:R-:W0:Y:S01]  /*4360*/  MUFU.TANH R23, R178 ;  /* 0x000000b200177308 */ /* 0x000e220000002400 */
[----:B------:R-:W-:Y:S02]  /*4370*/  ISETP.GT.AND P2, PT, R13, 0x21, PT ;  /* 0x000000210d00780c */ /* 0x000fe40003f44270 */
[----:B------:R-:W-:Y:S02]  /*4380*/  FSEL R156, R156, -INF , P1 ;  /* 0xff8000009c9c7808 */ /* 0x000fe40000800000 */
[----:B------:R-:W-:Y:S02]  /*4390*/  FMNMX.FTZ R15, R155, R8, !PT ;  /* 0x000000089b0f7209 */ /* 0x000fe40007810000 */
[----:B------:R-:W-:Y:S01]  /*43a0*/  ISETP.GT.AND P1, PT, R13, 0x28, PT ;  /* 0x000000280d00780c */ /* 0x000fe20003f24270 */
[----:B------:R4:W5:Y:S01]  /*43b0*/  MUFU.TANH R22, R179 ;  /* 0x000000b300167308 */ /* 0x0009620000002400 */
[----:B---3--:R-:W-:-:S02]  /*43c0*/  FSEL R154, R154, -INF , P2 ;  /* 0xff8000009a9a7808 */ /* 0x008fc40001000000 */
[----:B------:R-:W-:Y:S02]  /*43d0*/  FMNMX.FTZ R15, R156, R15, !PT ;  /* 0x0000000f9c0f7209 */ /* 0x000fe40007810000 */
[----:B------:R-:W-:Y:S02]  /*43e0*/  ISETP.GT.AND P2, PT, R13, 0x29, PT ;  /* 0x000000290d00780c */ /* 0x000fe40003f44270 */
[----:B------:R-:W-:Y:S01]  /*43f0*/  FSEL R153, R153, -INF , P1 ;  /* 0xff80000099997808 */ /* 0x000fe20000800000 */
[----:B------:R3:W2:Y:S01]  /*4400*/  MUFU.TANH R21, R182 ;  /* 0x000000b600157308 */ /* 0x0006a20000002400 */
[----:B------:R-:W-:Y:S01]  /*4410*/  FMNMX.FTZ R8, R154, R15, !PT ;  /* 0x0000000f9a087209 */ /* 0x000fe20007810000 */
[----:B----4-:R-:W-:Y:S01]  /*4420*/  FMUL.FTZ R179, R184, UR31 ;  /* 0x0000001fb8b37c20 */ /* 0x010fe20008410000 */
[----:B------:R-:W-:Y:S01]  /*4430*/  ISETP.GT.AND P1, PT, R13, 0x30, PT ;  /* 0x000000300d00780c */ /* 0x000fe20003f24270 */
[----:B------:R-:W-:Y:S01]  /*4440*/  FMUL.FTZ R184, R189, UR31 ;  /* 0x0000001fbdb87c20 */ /* 0x000fe20008410000 */
[----:B-1----:R-:W-:Y:S01]  /*4450*/  FSEL R152, R152, -INF , P2 ;  /* 0xff80000098987808 */ /* 0x002fe20001000000 */
[----:B------:R-:W-:Y:S01]  /*4460*/  FMUL.FTZ R189, R193, UR31 ;  /* 0x0000001fc1bd7c20 */ /* 0x000fe20008410000 */
[----:B------:R-:W-:Y:S01]  /*4470*/  FMNMX.FTZ R15, R153, R8, !PT ;  /* 0x00000008990f7209 */ /* 0x000fe20007810000 */
[----:B------:R1:W4:Y:S01]  /*4480*/  MUFU.TANH R20, R183 ;  /* 0x000000b700147308 */ /* 0x0003220000002400 */
[----:B------:R-:W-:Y:S01]  /*4490*/  ISETP.GT.AND P2, PT, R13, 0x31, PT ;  /* 0x000000310d00780c */ /* 0x000fe20003f44270 */
[----:B---3--:R-:W-:Y:S01]  /*44a0*/  FMUL.FTZ R182, R192, UR31 ;  /* 0x0000001fc0b67c20 */ /* 0x008fe20008410000 */
[----:B0-----:R-:W-:-:S02]  /*44b0*/  FSEL R23, R23, -INF , P1 ;  /* 0xff80000017177808 */ /* 0x001fc40000800000 */
[----:B------:R-:W-:Y:S02]  /*44c0*/  FMNMX.FTZ R8, R152, R15, !PT ;  /* 0x0000000f98087209 */ /* 0x000fe40007810000 */
[----:B------:R-:W-:Y:S01]  /*44d0*/  ISETP.GT.AND P1, PT, R13, 0x38, PT ;  /* 0x000000380d00780c */ /* 0x000fe20003f24270 */
[----:B------:R0:W3:Y:S01]  /*44e0*/  MUFU.TANH R19, R186 ;  /* 0x000000ba00137308 */ /* 0x0000e20000002400 */
[----:B-----5:R-:W-:Y:S01]  /*44f0*/  FSEL R22, R22, -INF , P2 ;  /* 0xff80000016167808 */ /* 0x020fe20001000000 */
[----:B-1----:R-:W-:Y:S01]  /*4500*/  FMUL.FTZ R183, R196, UR31 ;  /* 0x0000001fc4b77c20 */ /* 0x002fe20008410000 */
[----:B------:R-:W-:Y:S02]  /*4510*/  FMNMX.FTZ R15, R23, R8, !PT ;  /* 0x00000008170f7209 */ /* 0x000fe40007810000 */
[----:B------:R-:W-:Y:S02]  /*4520*/  ISETP.GT.AND P2, PT, R13, 0x39, PT ;  /* 0x000000390d00780c */ /* 0x000fe40003f44270 */
[----:B--2---:R-:W-:Y:S01]  /*4530*/  FSEL R21, R21, -INF , P1 ;  /* 0xff80000015157808 */ /* 0x004fe20000800000 */
[----:B------:R-:W1:Y:S01]  /*4540*/  MUFU.TANH R17, R187 ;  /* 0x000000bb00117308 */ /* 0x000e620000002400 */
[----:B------:R-:W-:Y:S01]  /*4550*/  FMNMX.FTZ R8, R22, R15, !PT ;  /* 0x0000000f16087209 */ /* 0x000fe20007810000 */
[----:B0-----:R-:W0:Y:S01]  /*4560*/  SHFL.IDX PT, R186, R9, RZ, 0x1c1f ;  /* 0x001c1fff09ba7589 */ /* 0x001e2200000e0000 */
[----:B------:R-:W-:-:S02]  /*4570*/  ISETP.GT.AND P1, PT, R13, 0x40, PT ;  /* 0x000000400d00780c */ /* 0x000fc40003f24270 */
[----:B----4-:R-:W-:Y:S02]  /*4580*/  FSEL R20, R20, -INF , P2 ;  /* 0xff80000014147808 */ /* 0x010fe40001000000 */
[----:B------:R-:W-:Y:S01]  /*4590*/  FMNMX.FTZ R15, R21, R8, !PT ;  /* 0x00000008150f7209 */ /* 0x000fe20007810000 */
[----:B------:R-:W2:Y:S01]  /*45a0*/  MUFU.TANH R18, R190 ;  /* 0x000000be00127308 */ /* 0x000ea20000002400 */
[----:B------:R-:W-:Y:S02]  /*45b0*/  ISETP.GT.AND P2, PT, R13, 0x41, PT ;  /* 0x000000410d00780c */ /* 0x000fe40003f44270 */
[----:B---3--:R-:W-:Y:S02]  /*45c0*/  FSEL R19, R19, -INF , P1 ;  /* 0xff80000013137808 */ /* 0x008fe40000800000 */
[----:B------:R-:W-:Y:S02]  /*45d0*/  FMNMX.FTZ R8, R20, R15, !PT ;  /* 0x0000000f14087209 */ /* 0x000fe40007810000 */
[----:B------:R-:W-:Y:S01]  /*45e0*/  ISETP.GT.AND P1, PT, R13, 0x48, PT ;  /* 0x000000480d00780c */ /* 0x000fe20003f24270 */
[----:B------:R-:W3:Y:S01]  /*45f0*/  MUFU.TANH R191, R191 ;  /* 0x000000bf00bf7308 */ /* 0x000ee20000002400 */
[----:B-1----:R-:W-:-:S02]  /*4600*/  FSEL R17, R17, -INF , P2 ;  /* 0xff80000011117808 */ /* 0x002fc40001000000 */
[----:B------:R-:W-:Y:S02]  /*4610*/  FMNMX.FTZ R8, R19, R8, !PT ;  /* 0x0000000813087209 */ /* 0x000fe40007810000 */
[----:B------:R-:W-:Y:S02]  /*4620*/  ISETP.GT.AND P2, PT, R13, 0x49, PT ;  /* 0x000000490d00780c */ /* 0x000fe40003f44270 */
[----:B------:R-:W-:Y:S01]  /*4630*/  FMNMX.FTZ R15, R17, R8, !PT ;  /* 0x00000008110f7209 */ /* 0x000fe20007810000 */
[----:B------:R-:W1:Y:S01]  /*4640*/  MUFU.TANH R16, R194 ;  /* 0x000000c200107308 */ /* 0x000e620000002400 */
[----:B--2---:R-:W-:Y:S02]  /*4650*/  FSEL R18, R18, -INF , P1 ;  /* 0xff80000012127808 */ /* 0x004fe40000800000 */
[----:B------:R-:W-:Y:S02]  /*4660*/  ISETP.GT.AND P1, PT, R13, 0x50, PT ;  /* 0x000000500d00780c */ /* 0x000fe40003f24270 */
[----:B------:R-:W-:-:S02]  /*4670*/  FMNMX.FTZ R15, R18, R15, !PT ;  /* 0x0000000f120f7209 */ /* 0x000fc40007810000 */
[----:B0-----:R-:W-:Y:S01]  /*4680*/  IADD3 R181, R186, -UR29, R167 ;  /* 0x8000001dbab57c10 */ /* 0x001fe2000fffe0a7 */
[----:B------:R-:W0:Y:S01]  /*4690*/  MUFU.TANH R14, R195 ;  /* 0x000000c3000e7308 */ /* 0x000e220000002400 */
[----:B---3--:R-:W-:Y:S02]  /*46a0*/  FSEL R8, R191, -INF , P2 ;  /* 0xff800000bf087808 */ /* 0x008fe40001000000 */
[----:B------:R-:W-:Y:S02]  /*46b0*/  ISETP.GT.AND P2, PT, R13, 0x51, PT ;  /* 0x000000510d00780c */ /* 0x000fe40003f44270 */
[----:B------:R-:W-:Y:S02]  /*46c0*/  FMNMX.FTZ R15, R8, R15, !PT ;  /* 0x0000000f080f7209 */ /* 0x000fe40007810000 */
[----:B------:R-:W-:Y:S01]  /*46d0*/  ISETP.GT.AND P3, PT, R181, 0x18, PT ;  /* 0x00000018b500780c */ /* 0x000fe20003f64270 */
[----:B------:R-:W2:Y:S01]  /*46e0*/  MUFU.TANH R198, R198 ;  /* 0x000000c600c67308 */ /* 0x000ea20000002400 */
[----:B-1----:R-:W-:-:S02]  /*46f0*/  FSEL R16, R16, -INF , P1 ;  /* 0xff80000010107808 */ /* 0x002fc40000800000 */
[----:B------:R-:W-:Y:S02]  /*4700*/  ISETP.GT.AND P1, PT, R13, 0x58, PT ;  /* 0x000000580d00780c */ /* 0x000fe40003f24270 */
[----:B------:R-:W-:-:S03]  /*4710*/  FMNMX.FTZ R171, R16, R15, !PT ;  /* 0x0000000f10ab7209 */ /* 0x000fc60007810000 */
[----:B------:R-:W1:Y:S01]  /*4720*/  MUFU.TANH R199, R199 ;  /* 0x000000c700c77308 */ /* 0x000e620000002400 */
[----:B0-----:R-:W-:Y:S02]  /*4730*/  FSEL R14, R14, -INF , P2 ;  /* 0xff8000000e0e7808 */ /* 0x001fe40001000000 */
[----:B------:R-:W-:Y:S02]  /*4740*/  ISETP.GT.AND P2, PT, R13, 0x59, PT ;  /* 0x000000590d00780c */ /* 0x000fe40003f44270 */
[----:B------:R-:W-:-:S03]  /*4750*/  FMNMX.FTZ R172, R14, R171, !PT ;  /* 0x000000ab0eac7209 */ /* 0x000fc60007810000 */
[----:B------:R-:W0:Y:S01]  /*4760*/  MUFU.TANH R200, R200 ;  /* 0x000000c800c87308 */ /* 0x000e220000002400 */
[----:B--2---:R-:W-:Y:S02]  /*4770*/  FSEL R15, R198, -INF , P1 ;  /* 0xff800000c60f7808 */ /* 0x004fe40000800000 */
[----:B------:R-:W-:Y:S02]  /*4780*/  ISETP.GT.AND P1, PT, R181, RZ, PT ;  /* 0x000000ffb500720c */ /* 0x000fe40003f24270 */
[----:B------:R-:W-:Y:S01]  /*4790*/  FMNMX.FTZ R178, R15, R172, !PT ;  /* 0x000000ac0fb27209 */ /* 0x000fe20007810000 */
[----:B------:R-:W-:Y:S01]  /*47a0*/  FMUL.FTZ R172, R176, UR31 ;  /* 0x0000001fb0ac7c20 */ /* 0x000fe20008410000 */
[----:B------:R-:W-:Y:S01]  /*47b0*/  FMUL.FTZ R176, R180, UR31 ;  /* 0x0000001fb4b07c20 */ /* 0x000fe20008410000 */
[----:B------:R-:W2:Y:S01]  /*47c0*/  MUFU.TANH R201, R201 ;  /* 0x000000c900c97308 */ /* 0x000ea20000002400 */
[----:B-1----:R-:W-:Y:S01]  /*47d0*/  FSEL R13, R199, -INF , P2 ;  /* 0xff800000c70d7808 */ /* 0x002fe20001000000 */
[----:B------:R-:W-:Y:S01]  /*47e0*/  FMUL.FTZ R180, R185, UR31 ;  /* 0x0000001fb9b47c20 */ /* 0x000fe20008410000 */
[----:B------:R-:W-:Y:S01]  /*47f0*/  ISETP.GT.AND P2, PT, R181, 0x1, PT ;  /* 0x00000001b500780c */ /* 0x000fe20003f44270 */
[----:B------:R-:W-:Y:S01]  /*4800*/  FMUL.FTZ R185, R197, UR31 ;  /* 0x0000001fc5b97c20 */ /* 0x000fe20008410000 */
[----:B------:R-:W-:-:S03]  /*4810*/  FMNMX.FTZ R178, R13, R178, !PT ;  /* 0x000000b20db27209 */ /* 0x000fc60007810000 */
[----:B------:R-:W1:Y:S01]  /*4820*/  MUFU.TANH R202, R202 ;  /* 0x000000ca00ca7308 */ /* 0x000e620000002400 */
[----:B0-----:R-:W-:Y:S01]  /*4830*/  FSEL R200, R200, -INF , P1 ;  /* 0xff800000c8c87808 */ /* 0x001fe20000800000 */
[----:B------:R-:W0:Y:S01]  /*4840*/  SHFL.BFLY PT, R171, R178, 0x2, 0x1f ;  /* 0x0c401f00b2ab7f89 */ /* 0x000e2200000e0000 */
[----:B------:R-:W-:Y:S02]  /*4850*/  ISETP.GT.AND P1, PT, R181, 0x8, PT ;  /* 0x00000008b500780c */ /* 0x000fe40003f24270 */
[----:B------:R-:W-:-:S03]  /*4860*/  FMNMX.FTZ R186, R200, R11, !PT ;  /* 0x0000000bc8ba7209 */ /* 0x000fc60007810000 */
[----:B------:R-:W3:Y:S01]  /*4870*/  MUFU.TANH R203, R203 ;  /* 0x000000cb00cb7308 */ /* 0x000ee20000002400 */
[----:B--2---:R-:W-:Y:S02]  /*4880*/  FSEL R201, R201, -INF , P2 ;  /* 0xff800000c9c97808 */ /* 0x004fe40001000000 */
[----:B------:R-:W-:Y:S02]  /*4890*/  ISETP.GT.AND P2, PT, R181, 0x9, PT ;  /* 0x00000009b500780c */ /* 0x000fe40003f44270 */
[----:B------:R-:W-:-:S03]  /*48a0*/  FMNMX.FTZ R167, R201, R186, !PT ;  /* 0x000000bac9a77209 */ /* 0x000fc60007810000 */
[----:B------:R-:W2:Y:S01]  /*48b0*/  MUFU.TANH R160, R160 ;  /* 0x000000a000a07308 */ /* 0x000ea20000002400 */
[----:B-1----:R-:W-:Y:S02]  /*48c0*/  FSEL R202, R202, -INF , P1 ;  /* 0xff800000caca7808 */ /* 0x002fe40000800000 */
[----:B------:R-:W-:Y:S02]  /*48d0*/  ISETP.GT.AND P1, PT, R181, 0x10, PT ;  /* 0x00000010b500780c */ /* 0x000fe40003f24270 */
[----:B------:R-:W-:-:S03]  /*48e0*/  FMNMX.FTZ R186, R202, R167, !PT ;  /* 0x000000a7caba7209 */ /* 0x000fc60007810000 */
[----:B------:R-:W1:Y:S01]  /*48f0*/  MUFU.TANH R159, R159 ;  /* 0x0000009f009f7308 */ /* 0x000e620000002400 */
[----:B---3--:R-:W-:Y:S02]  /*4900*/  FSEL R203, R203, -INF , P2 ;  /* 0xff800000cbcb7808 */ /* 0x008fe40001000000 */
[----:B0-----:R-:W-:Y:S01]  /*4910*/  FMNMX.FTZ R171, R178, R171, !PT ;  /* 0x000000abb2ab7209 */ /* 0x001fe20007810000 */
[----:B------:R-:W-:Y:S01]  /*4920*/  FMUL.FTZ R178, R188, UR31 ;  /* 0x0000001fbcb27c20 */ /* 0x000fe20008410000 */
[----:B------:R-:W-:-:S03]  /*4930*/  ISETP.GT.AND P2, PT, R181, 0x11, PT ;  /* 0x00000011b500780c */ /* 0x000fc60003f44270 */
[----:B------:R-:W0:Y:S01]  /*4940*/  SHFL.BFLY PT, R190, R171, 0x1, 0x1f ;  /* 0x0c201f00abbe7f89 */ /* 0x000e2200000e0000 */
[----:B------:R-:W3:Y:S01]  /*4950*/  MUFU.TANH R161, R161 ;  /* 0x000000a100a17308 */ /* 0x000ee20000002400 */
[----:B--2---:R-:W-:-:S07]  /*4960*/  FSEL R160, R160, -INF , P1 ;  /* 0xff800000a0a07808 */ /* 0x004fce0000800000 */
[----:B------:R-:W2:Y:S01]  /*4970*/  MUFU.TANH R163, R163 ;  /* 0x000000a300a37308 */ /* 0x000ea20000002400 */
[----:B-1----:R-:W-:Y:S02]  /*4980*/  FSEL R167, R159, -INF , P2 ;  /* 0xff8000009fa77808 */ /* 0x002fe40001000000 */
[----:B------:R-:W-:-:S05]  /*4990*/  ISETP.GT.AND P2, PT, R181, 0x19, PT ;  /* 0x00000019b500780c */ /* 0x000fca0003f44270 */
[----:B------:R-:W1:Y:S01]  /*49a0*/  MUFU.TANH R166, R166 ;  /* 0x000000a600a67308 */ /* 0x000e620000002400 */
[----:B---3--:R-:W-:Y:S02]  /*49b0*/  FSEL R161, R161, -INF , P3 ;  /* 0xff800000a1a17808 */ /* 0x008fe40001800000 */
[----:B------:R-:W-:Y:S02]  /*49c0*/  ISETP.GT.AND P3, PT, R181, 0x20, PT ;  /* 0x00000020b500780c */ /* 0x000fe40003f64270 */
[----:B0-----:R-:W-:-:S03]  /*49d0*/  FMNMX.FTZ R9, R171, R190, !PT ;  /* 0x000000beab097209 */ /* 0x001fc60007810000 */
[----:B------:R-:W0:Y:S01]  /*49e0*/  MUFU.TANH R164, R164 ;  /* 0x000000a400a47308 */ /* 0x000e220000002400 */
[----:B------:R-:W-:Y:S02]  /*49f0*/  FMNMX.FTZ R171, R203, R186, !PT ;  /* 0x000000bacbab7209 */ /* 0x000fe40007810000 */
[----:B--2---:R-:W-:Y:S01]  /*4a00*/  FSEL R163, R163, -INF , P2 ;  /* 0xff800000a3a37808 */ /* 0x004fe20001000000 */
[C---:B------:R-:W-:Y:S01]  /*4a10*/  FMUL.FTZ R187, R9.reuse, UR7 ;  /* 0x0000000709bb7c20 */ /* 0x040fe20008410000 */
[----:B------:R-:W-:Y:S02]  /*4a20*/  FMNMX.FTZ R186, R160, R171, !PT ;  /* 0x000000aba0ba7209 */ /* 0x000fe40007810000 */
[----:B------:R-:W-:Y:S01]  /*4a30*/  FSETP.NEU.FTZ.AND P1, PT, R9, -INF , PT ;  /* 0xff8000000900780b */ /* 0x000fe20003f3d000 */
[----:B------:R-:W2:Y:S01]  /*4a40*/  MUFU.TANH R169, R169 ;  /* 0x000000a900a97308 */ /* 0x000ea20000002400 */
[----:B------:R-:W-:Y:S02]  /*4a50*/  FMNMX.FTZ R186, R167, R186, !PT ;  /* 0x000000baa7ba7209 */ /* 0x000fe40007810000 */
[----:B------:R-:W-:-:S02]  /*4a60*/  ISETP.GT.AND P2, PT, R181, 0x21, PT ;  /* 0x00000021b500780c */ /* 0x000fc40003f44270 */
[----:B------:R-:W-:Y:S02]  /*4a70*/  FMNMX.FTZ R186, R161, R186, !PT ;  /* 0x000000baa1ba7209 */ /* 0x000fe40007810000 */
[----:B-1----:R-:W-:Y:S01]  /*4a80*/  FSEL R166, R166, -INF , P3 ;  /* 0xff800000a6a67808 */ /* 0x002fe20001800000 */
[----:B------:R-:W1:Y:S01]  /*4a90*/  MUFU.TANH R173, R173 ;  /* 0x000000ad00ad7308 */ /* 0x000e620000002400 */
[----:B------:R-:W-:Y:S02]  /*4aa0*/  FMNMX.FTZ R171, R163, R186, !PT ;  /* 0x000000baa3ab7209 */ /* 0x000fe40007810000 */
[----:B------:R-:W-:Y:S02]  /*4ab0*/  FSEL R159, R187, RZ, P1 ;  /* 0x000000ffbb9f7208 */ /* 0x000fe40000800000 */
[C---:B------:R-:W-:Y:S02]  /*4ac0*/  ISETP.GT.AND P3, PT, R181.reuse, 0x28, PT ;  /* 0x00000028b500780c */ /* 0x040fe40003f64270 */
[----:B0-----:R-:W-:Y:S01]  /*4ad0*/  FSEL R164, R164, -INF , P2 ;  /* 0xff800000a4a47808 */ /* 0x001fe20001000000 */
[----:B------:R-:W0:Y:S01]  /*4ae0*/  MUFU.TANH R172, R172 ;  /* 0x000000ac00ac7308 */ /* 0x000e220000002400 */
[----:B------:R-:W-:Y:S01]  /*4af0*/  FMNMX.FTZ R171, R166, R171, !PT ;  /* 0x000000aba6ab7209 */ /* 0x000fe20007810000 */
[--C-:B------:R-:W-:Y:S01]  /*4b00*/  FFMA.FTZ R186, R170, UR7, -R159.reuse ;  /* 0x00000007aaba7c23 */ /* 0x100fe2000801089f */
[----:B------:R-:W-:Y:S01]  /*4b10*/  ISETP.GT.AND P2, PT, R181, 0x29, PT ;  /* 0x00000029b500780c */ /* 0x000fe20003f44270 */
[--C-:B------:R-:W-:Y:S01]  /*4b20*/  FFMA.FTZ R188, R174, UR7, -R159.reuse ;  /* 0x00000007aebc7c23 */ /* 0x100fe2000801089f */
[----:B--2---:R-:W-:Y:S01]  /*4b30*/  FSEL R170, R169, -INF , P3 ;  /* 0xff800000a9aa7808 */ /* 0x004fe20001800000 */
[--C-:B------:R-:W-:Y:S01]  /*4b40*/  FFMA.FTZ R168, R168, UR7, -R159.reuse ;  /* 0x00000007a8a87c23 */ /* 0x100fe2000801089f */
[----:B------:R-:W-:Y:S01]  /*4b50*/  FMNMX.FTZ R171, R164, R171, !PT ;  /* 0x000000aba4ab7209 */ /* 0x000fe20007810000 */
[----:B------:R-:W2:Y:S01]  /*4b60*/  MUFU.TANH R175, R175 ;  /* 0x000000af00af7308 */ /* 0x000ea20000002400 */
[----:B------:R-:W-:Y:S01]  /*4b70*/  ISETP.GT.AND P3, PT, R181, 0x30, PT ;  /* 0x00000030b500780c */ /* 0x000fe20003f64270 */
[--C-:B------:R-:W-:Y:S01]  /*4b80*/  FFMA.FTZ R162, R162, UR7, -R159.reuse ;  /* 0x00000007a2a27c23 */ /* 0x100fe2000801089f */
[----:B-1----:R-:W-:Y:S01]  /*4b90*/  FSEL R173, R173, -INF , P2 ;  /* 0xff800000adad7808 */ /* 0x002fe20001000000 */
[--C-:B------:R-:W-:Y:S01]  /*4ba0*/  FFMA.FTZ R23, R23, UR7, -R159.reuse ;  /* 0x0000000717177c23 */ /* 0x100fe2000801089f */
[----:B------:R-:W-:Y:S01]  /*4bb0*/  FMNMX.FTZ R174, R170, R171, !PT ;  /* 0x000000abaaae7209 */ /* 0x000fe20007810000 */
[--C-:B------:R-:W-:Y:S01]  /*4bc0*/  FFMA.FTZ R22, R22, UR7, -R159.reuse ;  /* 0x0000000716167c23 */ /* 0x100fe2000801089f */
[----:B------:R-:W-:Y:S01]  /*4bd0*/  ISETP.GT.AND P2, PT, R181, 0x31, PT ;  /* 0x00000031b500780c */ /* 0x000fe20003f44270 */
[----:B------:R-:W1:Y:S01]  /*4be0*/  MUFU.TANH R176, R176 ;  /* 0x000000b000b07308 */ /* 0x000e620000002400 */
[----:B0-----:R-:W-:Y:S01]  /*4bf0*/  FSEL R172, R172, -INF , P3 ;  /* 0xff800000acac7808 */ /* 0x001fe20001800000 */
[--C-:B------:R-:W-:Y:S01]  /*4c00*/  FFMA.FTZ R21, R21, UR7, -R159.reuse ;  /* 0x0000000715157c23 */ /* 0x100fe2000801089f */
[----:B------:R-:W-:Y:S01]  /*4c10*/  FMNMX.FTZ R187, R173, R174, !PT ;  /* 0x000000aeadbb7209 */ /* 0x000fe20007810000 */
[--C-:B------:R-:W-:Y:S01]  /*4c20*/  FFMA.FTZ R20, R20, UR7, -R159.reuse ;  /* 0x0000000714147c23 */ /* 0x100fe2000801089f */
[----:B------:R-:W-:Y:S01]  /*4c30*/  ISETP.GT.AND P3, PT, R181, 0x38, PT ;  /* 0x00000038b500780c */ /* 0x000fe20003f64270 */
[--C-:B------:R-:W-:Y:S01]  /*4c40*/  FFMA.FTZ R19, R19, UR7, -R159.reuse ;  /* 0x0000000713137c23 */ /* 0x100fe2000801089f */
[----:B------:R-:W-:Y:S01]  /*4c50*/  FMNMX.FTZ R187, R172, R187, !PT ;  /* 0x000000bbacbb7209 */ /* 0x000fe20007810000 */
[----:B------:R-:W0:Y:S01]  /*4c60*/  MUFU.TANH R177, R177 ;  /* 0x000000b100b17308 */ /* 0x000e220000002400 */
[----:B--2---:R-:W-:Y:S01]  /*4c70*/  FSEL R174, R175, -INF , P2 ;  /* 0xff800000afae7808 */ /* 0x004fe20001000000 */
[--C-:B------:R-:W-:Y:S01]  /*4c80*/  FFMA.FTZ R175, R165, UR7, -R159.reuse ;  /* 0x00000007a5af7c23 */ /* 0x100fe2000801089f */
[----:B------:R-:W-:Y:S01]  /*4c90*/  ISETP.GT.AND P2, PT, R181, 0x39, PT ;  /* 0x00000039b500780c */ /* 0x000fe20003f44270 */
[--C-:B------:R-:W-:Y:S01]  /*4ca0*/  FFMA.FTZ R16, R16, UR7, -R159.reuse ;  /* 0x0000000710107c23 */ /* 0x100fe2000801089f */
[----:B------:R-:W-:-:S03]  /*4cb0*/  FFMA.FTZ R13, R13, UR7, -R159 ;  /* 0x000000070d0d7c23 */ /* 0x000fc6000801089f */
[----:B------:R-:W2:Y:S01]  /*4cc0*/  MUFU.TANH R179, R179 ;  /* 0x000000b300b37308 */ /* 0x000ea20000002400 */
[----:B-1----:R-:W-:Y:S02]  /*4cd0*/  FSEL R165, R176, -INF , P3 ;  /* 0xff800000b0a57808 */ /* 0x002fe40001800000 */
[----:B------:R-:W-:-:S05]  /*4ce0*/  ISETP.GT.AND P3, PT, R181, 0x40, PT ;  /* 0x00000040b500780c */ /* 0x000fca0003f64270 */
[----:B------:R-:W1:Y:S01]  /*4cf0*/  MUFU.TANH R180, R180 ;  /* 0x000000b400b47308 */ /* 0x000e620000002400 */
[----:B0-----:R-:W-:Y:S02]  /*4d00*/  FSEL R177, R177, -INF , P2 ;  /* 0xff800000b1b17808 */ /* 0x001fe40001000000 */
[----:B------:R-:W-:-:S05]  /*4d10*/  ISETP.GT.AND P2, PT, R181, 0x41, PT ;  /* 0x00000041b500780c */ /* 0x000fca0003f44270 */
[----:B------:R-:W-:Y:S01]  /*4d20*/  MUFU.TANH R178, R178 ;  /* 0x000000b200b27308 */ /* 0x000fe20000002400 */
[----:B--2---:R-:W-:Y:S02]  /*4d30*/  FSEL R179, R179, -INF , P3 ;  /* 0xff800000b3b37808 */ /* 0x004fe40001800000 */
[----:B------:R-:W-:-:S05]  /*4d40*/  ISETP.GT.AND P3, PT, R181, 0x48, PT ;  /* 0x00000048b500780c */ /* 0x000fca0003f64270 */
[----:B------:R0:W-:Y:S01]  /*4d50*/  MUFU.EX2 R169, R186 ;  /* 0x000000ba00a97308 */ /* 0x0001e20000000800 */
[----:B-1----:R-:W-:Y:S02]  /*4d60*/  FSEL R180, R180, -INF , P2 ;  /* 0xff800000b4b47808 */ /* 0x002fe40001000000 */
[----:B------:R-:W-:-:S05]  /*4d70*/  ISETP.GT.AND P2, PT, R181, 0x49, PT ;  /* 0x00000049b500780c */ /* 0x000fca0003f44270 */
[----:B------:R-:W1:Y:S01]  /*4d80*/  MUFU.TANH R184, R184 ;  /* 0x000000b800b87308 */ /* 0x000e620000002400 */
[----:B0-----:R-:W-:-:S04]  /*4d90*/  FMNMX.FTZ R186, R174, R187, !PT ;  /* 0x000000bbaeba7209 */ /* 0x001fc80007810000 */
[----:B------:R-:W-:-:S03]  /*4da0*/  FMNMX.FTZ R186, R165, R186, !PT ;  /* 0x000000baa5ba7209 */ /* 0x000fc60007810000 */
[----:B------:R-:W0:Y:S01]  /*4db0*/  MUFU.TANH R182, R182 ;  /* 0x000000b600b67308 */ /* 0x000e220000002400 */
[----:B------:R-:W-:-:S04]  /*4dc0*/  FMNMX.FTZ R186, R177, R186, !PT ;  /* 0x000000bab1ba7209 */ /* 0x000fc80007810000 */
[----:B------:R-:W-:Y:S01]  /*4dd0*/  FMNMX.FTZ R187, R179, R186, !PT ;  /* 0x000000bab3bb7209 */ /* 0x000fe20007810000 */
[----:B------:R-:W-:Y:S02]  /*4de0*/  FFMA.FTZ R186, R155, UR7, -R159 ;  /* 0x000000079bba7c23 */ /* 0x000fe4000801089f */
[----:B------:R-:W2:Y:S01]  /*4df0*/  MUFU.TANH R189, R189 ;  /* 0x000000bd00bd7308 */ /* 0x000ea20000002400 */
[----:B------:R-:W-:Y:S02]  /*4e00*/  FMNMX.FTZ R187, R180, R187, !PT ;  /* 0x000000bbb4bb7209 */ /* 0x000fe40007810000 */
[----:B-1----:R-:W-:Y:S02]  /*4e10*/  FSEL R184, R184, -INF , P2 ;  /* 0xff800000b8b87808 */ /* 0x002fe40001000000 */
[----:B------:R-:W-:-:S03]  /*4e20*/  ISETP.GT.AND P2, PT, R181, 0x51, PT ;  /* 0x00000051b500780c */ /* 0x000fc60003f44270 */
[----:B------:R1:W-:Y:S08]  /*4e30*/  MUFU.EX2 R176, R175 ;  /* 0x000000af00b07308 */ /* 0x0003f00000000800 */
[----:B------:R-:W3:Y:S01]  /*4e40*/  MUFU.TANH R183, R183 ;  /* 0x000000b700b77308 */ /* 0x000ee20000002400 */
[--C-:B-1----:R-:W-:Y:S01]  /*4e50*/  FFMA.FTZ R175, R158, UR7, -R159.reuse ;  /* 0x000000079eaf7c23 */ /* 0x102fe2000801089f */
[----:B------:R-:W-:Y:S01]  /*4e60*/  FSEL R158, R178, -INF , P3 ;  /* 0xff800000b29e7808 */ /* 0x000fe20001800000 */
[----:B------:R-:W-:Y:S01]  /*4e70*/  FFMA.FTZ R178, R157, UR7, -R159 ;  /* 0x000000079db27c23 */ /* 0x000fe2000801089f */
[----:B------:R-:W-:-:S02]  /*4e80*/  ISETP.GT.AND P3, PT, R181, 0x50, PT ;  /* 0x00000050b500780c */ /* 0x000fc40003f64270 */
[----:B------:R-:W-:Y:S02]  /*4e90*/  FMNMX.FTZ R187, R158, R187, !PT ;  /* 0x000000bb9ebb7209 */ /* 0x000fe40007810000 */
[----:B------:R-:W1:Y:S01]  /*4ea0*/  MUFU.TANH R185, R185 ;  /* 0x000000b900b97308 */ /* 0x000e620000002400 */
[----:B0-----:R-:W-:Y:S02]  /*4eb0*/  FSEL R157, R182, -INF , P3 ;  /* 0xff800000b69d7808 */ /* 0x001fe40001800000 */
[----:B------:R-:W-:Y:S02]  /*4ec0*/  FMNMX.FTZ R182, R184, R187, !PT ;  /* 0x000000bbb8b67209 */ /* 0x000fe40007810000 */
[----:B------:R-:W-:Y:S02]  /*4ed0*/  ISETP.GT.AND P3, PT, R181, 0x58, PT ;  /* 0x00000058b500780c */ /* 0x000fe40003f64270 */
[----:B--2---:R-:W-:Y:S01]  /*4ee0*/  FSEL R189, R189, -INF , P2 ;  /* 0xff800000bdbd7808 */ /* 0x004fe20001000000 */
[----:B------:R0:W-:Y:S01]  /*4ef0*/  MUFU.EX2 R171, R188 ;  /* 0x000000bc00ab7308 */ /* 0x0001e20000000800 */
[----:B------:R-:W-:-:S02]  /*4f00*/  FMNMX.FTZ R182, R157, R182, !PT ;  /* 0x000000b69db67209 */ /* 0x000fc40007810000 */
[----:B------:R-:W-:Y:S02]  /*4f10*/  ISETP.GT.AND P2, PT, R181, 0x59, PT ;  /* 0x00000059b500780c */ /* 0x000fe40003f44270 */
[----:B---3--:R-:W-:Y:S01]  /*4f20*/  FSEL R155, R183, -INF , P3 ;  /* 0xff800000b79b7808 */ /* 0x008fe20001800000 */
[--C-:B------:R-:W-:Y:S01]  /*4f30*/  FFMA.FTZ R183, R156, UR7, -R159.reuse ;  /* 0x000000079cb77c23 */ /* 0x100fe2000801089f */
[----:B------:R-:W-:Y:S01]  /*4f40*/  FMNMX.FTZ R182, R189, R182, !PT ;  /* 0x000000b6bdb67209 */ /* 0x000fe20007810000 */
[----:B------:R2:W-:Y:S01]  /*4f50*/  MUFU.EX2 R181, R186 ;  /* 0x000000ba00b57308 */ /* 0x0005e20000000800 */
[----:B-1----:R-:W-:Y:S01]  /*4f60*/  FSEL R190, R185, -INF , P2 ;  /* 0xff800000b9be7808 */ /* 0x002fe20001000000 */
[--C-:B0-----:R-:W-:Y:S01]  /*4f70*/  FFMA.FTZ R188, R154, UR7, -R159.reuse ;  /* 0x000000079abc7c23 */ /* 0x101fe2000801089f */
[----:B------:R-:W-:Y:S01]  /*4f80*/  FMNMX.FTZ R185, R155, R182, !PT ;  /* 0x000000b69bb97209 */ /* 0x000fe20007810000 */
[----:B------:R-:W-:Y:S01]  /*4f90*/  FFMA.FTZ R182, R153, UR7, -R159 ;  /* 0x0000000799b67c23 */ /* 0x000fe2000801089f */
[----:B------:R-:W-:-:S02]  /*4fa0*/  FSEL R153, R9, RZ, P1 ;  /* 0x000000ff09997208 */ /* 0x000fc40000800000 */
[----:B------:R-:W-:Y:S01]  /*4fb0*/  FMNMX.FTZ R156, R190, R185, !PT ;  /* 0x000000b9be9c7209 */ /* 0x000fe20007810000 */
[--C-:B------:R-:W-:Y:S01]  /*4fc0*/  FFMA.FTZ R185, R152, UR7, -R159.reuse ;  /* 0x0000000798b97c23 */ /* 0x100fe2000801089f */
[--C-:B--2---:R-:W-:Y:S01]  /*4fd0*/  FFMA.FTZ R186, R17, UR7, -R159.reuse ;  /* 0x0000000711ba7c23 */ /* 0x104fe2000801089f */
[--C-:B------:R-:W-:Y:S01]  /*4fe0*/  FFMA.FTZ R17, R18, UR7, -R159.reuse ;  /* 0x0000000712117c23 */ /* 0x100fe2000801089f */
[----:B------:R-:W-:Y:S01]  /*4ff0*/  FFMA.FTZ R18, R8, UR7, -R159 ;  /* 0x0000000708127c23 */ /* 0x000fe2000801089f */
[----:B------:R-:W0:Y:S01]  /*5000*/  SHFL.BFLY PT, R187, R156, 0x2, 0x1f ;  /* 0x0c401f009cbb7f89 */ /* 0x000e2200000e0000 */
[----:B------:R-:W-:Y:S01]  /*5010*/  FADD.FTZ R153, -R153, R12 ;  /* 0x0000000c99997221 */ /* 0x000fe20000010100 */
[----:B------:R-:W-:Y:S03]  /*5020*/  MUFU.EX2 R168, R168 ;  /* 0x000000a800a87308 */ /* 0x000fe60000000800 */
[----:B------:R-:W-:-:S05]  /*5030*/  FMUL.FTZ R153, R153, UR7 ;  /* 0x0000000799997c20 */ /* 0x000fca0008410000 */
        /* <DEDUP_REMOVED lines=8> */
[----:B0-----:R-:W-:Y:S01]  /*50c0*/  FMNMX.FTZ R8, R187, R152, !PT ;  /* 0x00000098bb087209 */ /* 0x001fe20007810000 */
[--C-:B------:R-:W-:Y:S01]  /*50d0*/  FFMA.FTZ R187, R14, UR7, -R159.reuse ;  /* 0x000000070ebb7c23 */ /* 0x100fe2000801089f */
[----:B------:R-:W-:-:S02]  /*50e0*/  FFMA.FTZ R14, R15, UR7, -R159 ;  /* 0x000000070f0e7c23 */ /* 0x000fc4000801089f */
[C---:B------:R-:W-:Y:S01]  /*50f0*/  FSETP.NEU.FTZ.AND P2, PT, R8.reuse, -INF , PT ;  /* 0xff8000000800780b */ /* 0x040fe20003f5d000 */
[C---:B------:R-:W-:Y:S02]  /*5100*/  FMUL.FTZ R152, R8.reuse, UR7 ;  /* 0x0000000708987c20 */ /* 0x040fe40008410000 */
[----:B------:R-:W-:Y:S01]  /*5110*/  MUFU.EX2 R185, R185 ;  /* 0x000000b900b97308 */ /* 0x000fe20000000800 */
[----:B------:R-:W-:Y:S02]  /*5120*/  FSEL R12, R8, RZ, P2 ;  /* 0x000000ff080c7208 */ /* 0x000fe40001000000 */
[----:B------:R-:W-:-:S03]  /*5130*/  FSEL R152, R152, RZ, P2 ;  /* 0x000000ff98987208 */ /* 0x000fc60001000000 */
[----:B------:R-:W-:Y:S02]  /*5140*/  FADD.FTZ R12, -R12, R11 ;  /* 0x0000000b0c0c7221 */ /* 0x000fe40000010100 */
[----:B------:R-:W-:Y:S01]  /*5150*/  MUFU.EX2 R23, R23 ;  /* 0x0000001700177308 */ /* 0x000fe20000000800 */
[--C-:B------:R-:W-:Y:S01]  /*5160*/  FFMA.FTZ R15, R200, UR7, -R152.reuse ;  /* 0x00000007c80f7c23 */ /* 0x100fe20008010898 */
        /* <DEDUP_REMOVED lines=20> */
[----:B------:R-:W-:-:S02]  /*52b0*/  FFMA.FTZ R190, R190, UR7, -R152 ;  /* 0x00000007bebe7c23 */ /* 0x000fc40008010898 */
[----:B------:R-:W1:Y:S08]  /*52c0*/  MUFU.EX2 R11, R153 ;  /* 0x00000099000b7308 */ /* 0x000e700000000800 */
        /* <DEDUP_REMOVED lines=9> */
[----:B-1----:R-:W-:Y:S01]  /*5360*/  FFMA.FTZ R4, R11, R5, R168 ;  /* 0x000000050b047223 */ /* 0x002fe200000100a8 */
[-C--:B------:R-:W-:Y:S01]  /*5370*/  FMUL.FTZ R36, R36, R12.reuse ;  /* 0x0000000c24247220 */ /* 0x080fe20000410000 */
[-C--:B------:R-:W-:Y:S01]  /*5380*/  FMUL.FTZ R37, R37, R12.reuse ;  /* 0x0000000c25257220 */ /* 0x080fe20000410000 */
[-C--:B------:R-:W-:Y:S01]  /*5390*/  FMUL.FTZ R40, R40, R12.reuse ;  /* 0x0000000c28287220 */ /* 0x080fe20000410000 */
[----:B------:R-:W-:Y:S01]  /*53a0*/  FADD.FTZ R174, R169, R4 ;  /* 0x00000004a9ae7221 */ /* 0x000fe20000010000 */
[--C-:B------:R-:W-:Y:S01]  /*53b0*/  FFMA.FTZ R4, R179, UR7, -R152.reuse ;  /* 0x00000007b3047c23 */ /* 0x100fe20008010898 */
[----:B------:R-:W-:Y:S01]  /*53c0*/  FFMA.FTZ R179, R184, UR7, -R152 ;  /* 0x00000007b8b37c23 */ /* 0x000fe20008010898 */
[----:B------:R-:W1:Y:S01]  /*53d0*/  MUFU.EX2 R191, R191 ;  /* 0x000000bf00bf7308 */ /* 0x000e620000000800 */
[----:B--2---:R-:W-:Y:S01]  /*53e0*/  FADD.FTZ R165, R154, R165 ;  /* 0x000000a59aa57221 */ /* 0x004fe20000010000 */
[----:B------:R-:W-:Y:S01]  /*53f0*/  FADD.FTZ R153, R171, R174 ;  /* 0x000000aeab997221 */ /* 0x000fe20000010000 */
[--C-:B------:R-:W-:Y:S01]  /*5400*/  FFMA.FTZ R174, R158, UR7, -R152.reuse ;  /* 0x000000079eae7c23 */ /* 0x100fe20008010898 */
[----:B------:R-:W-:Y:S01]  /*5410*/  FFMA.FTZ R184, R155, UR7, -R152 ;  /* 0x000000079bb87c23 */ /* 0x000fe20008010898 */
        /* <DEDUP_REMOVED lines=9> */
[----:B------:R-:W-:Y:S01]  /*54b0*/  FADD.FTZ R153, R175, R196 ;  /* 0x000000c4af997221 */ /* 0x000fe20000010000 */
[----:B------:R-:W-:Y:S01]  /*54c0*/  FMUL.FTZ R52, R52, R12 ;  /* 0x0000000c34347220 */ /* 0x000fe20000410000 */
[----:B------:R-:W0:Y:S01]  /*54d0*/  MUFU.EX2 R167, R167 ;  /* 0x000000a700a77308 */ /* 0x000e220000000800 */
[----:B-1----:R-:W-:Y:S01]  /*54e0*/  FADD.FTZ R165, R191, R194 ;  /* 0x000000c2bfa57221 */ /* 0x002fe20000010000 */
[----:B------:R-:W-:Y:S01]  /*54f0*/  FADD.FTZ R158, R178, R153 ;  /* 0x00000099b29e7221 */ /* 0x000fe20000010000 */
[----:B------:R-:W-:Y:S01]  /*5500*/  F2FP.BF16.F32.PACK_AB R153, R169, R168 ;  /* 0x000000a8a999723e */ /* 0x000fe200000010ff */
[-C--:B------:R-:W-:Y:S01]  /*5510*/  FMUL.FTZ R53, R53, R12.reuse ;  /* 0x0000000c35357220 */ /* 0x080fe20000410000 */
[----:B------:R-:W-:Y:S01]  /*5520*/  F2FP.BF16.F32.PACK_AB R169, R188, R183 ;  /* 0x000000b7bca9723e */ /* 0x000fe200000010ff */
[----:B------:R-:W-:Y:S01]  /*5530*/  FADD.FTZ R158, R181, R158 ;  /* 0x0000009eb59e7221 */ /* 0x000fe20000010000 */
[-C--:B------:R-:W-:Y:S01]  /*5540*/  FMUL.FTZ R56, R56, R12.reuse ;  /* 0x0000000c38387220 */ /* 0x080fe20000410000 */
[----:B------:R-:W1:Y:S01]  /*5550*/  MUFU.EX2 R161, R161 ;  /* 0x000000a100a17308 */ /* 0x000e620000000800 */
[----:B--2---:R-:W-:Y:S01]  /*5560*/  FADD.FTZ R194, R160, R165 ;  /* 0x000000a5a0c27221 */ /* 0x004fe20000010000 */
[----:B------:R-:W-:Y:S01]  /*5570*/  FFMA.FTZ R165, R157, UR7, -R152 ;  /* 0x000000079da57c23 */ /* 0x000fe20008010898 */
[----:B------:R-:W-:Y:S01]  /*5580*/  FADD.FTZ R157, R183, R158 ;  /* 0x0000009eb79d7221 */ /* 0x000fe20000010000 */
[----:B------:R-:W-:Y:S01]  /*5590*/  F2FP.BF16.F32.PACK_AB R152, R154, R15 ;  /* 0x0000000f9a98723e */ /* 0x000fe200000010ff */
[----:B------:R-:W-:Y:S01]  /*55a0*/  FMUL.FTZ R57, R57, R12 ;  /* 0x0000000c39397220 */ /* 0x000fe20000410000 */
[----:B------:R-:W-:Y:S01]  /*55b0*/  F2FP.BF16.F32.PACK_AB R154, R191, R156 ;  /* 0x0000009cbf9a723e */ /* 0x000fe200000010ff */
[----:B------:R-:W-:Y:S01]  /*55c0*/  FADD.FTZ R157, R188, R157 ;  /* 0x0000009dbc9d7221 */ /* 0x000fe20000010000 */
[----:B------:R-:W2:Y:S01]  /*55d0*/  MUFU.EX2 R192, R192 ;  /* 0x000000c000c07308 */ /* 0x000ea20000000800 */
[C---:B0-----:R-:W-:Y:S01]  /*55e0*/  FADD.FTZ R194, R167.reuse, R194 ;  /* 0x000000c2a7c27221 */ /* 0x041fe20000010000 */
[----:B------:R-:W-:Y:S01]  /*55f0*/  F2FP.BF16.F32.PACK_AB R156, R167, R160 ;  /* 0x000000a0a79c723e */ /* 0x000fe200000010ff */
[----:B------:R-:W-:Y:S01]  /*5600*/  FADD.FTZ R168, R182, R157 ;  /* 0x0000009db6a87221 */ /* 0x000fe20000010000 */
[-C--:B------:R-:W-:Y:S01]  /*5610*/  FMUL.FTZ R60, R60, R12.reuse ;  /* 0x0000000c3c3c7220 */ /* 0x080fe20000410000 */
[-C--:B------:R-:W-:Y:S01]  /*5620*/  FMUL.FTZ R61, R61, R12.reuse ;  /* 0x0000000c3d3d7220 */ /* 0x080fe20000410000 */
[-C--:B------:R-:W-:Y:S01]  /*5630*/  FMUL.FTZ R64, R64, R12.reuse ;  /* 0x0000000c40407220 */ /* 0x080fe20000410000 */
[----:B------:R-:W-:Y:S01]  /*5640*/  FADD.FTZ R168, R185, R168 ;  /* 0x000000a8b9a87221 */ /* 0x000fe20000010000 */
        /* <DEDUP_REMOVED lines=27> */
[----:B------:R-:W-:Y:S01]  /*5800*/  FMUL.FTZ R101, R101, R12 ;  /* 0x0000000c65657220 */ /* 0x000fe20000410000 */
[----:B------:R-:W-:Y:S01]  /*5810*/  F2FP.BF16.F32.PACK_AB R171, R185, R182 ;  /* 0x000000b6b9ab723e */ /* 0x000fe200000010ff */
[-C--:B------:R-:W-:Y:S01]  /*5820*/  FMUL.FTZ R104, R104, R12.reuse ;  /* 0x0000000c68687220 */ /* 0x080fe20000410000 */
[-C--:B------:R-:W-:Y:S01]  /*5830*/  FMUL.FTZ R105, R105, R12.reuse ;  /* 0x0000000c69697220 */ /* 0x080fe20000410000 */
[-C--:B------:R-:W-:Y:S01]  /*5840*/  FMUL.FTZ R108, R108, R12.reuse ;  /* 0x0000000c6c6c7220 */ /* 0x080fe20000410000 */
[----:B------:R-:W1:Y:S01]  /*5850*/  MUFU.EX2 R166, R166 ;  /* 0x000000a600a67308 */ /* 0x000e620000000800 */
[----:B--2---:R-:W-:Y:S01]  /*5860*/  FADD.FTZ R158, R170, R159 ;  /* 0x0000009faa9e7221 */ /* 0x004fe20000010000 */
[----:B------:R-:W-:Y:S01]  /*5870*/  FADD.FTZ R159, R23, R168 ;  /* 0x000000a8179f7221 */ /* 0x000fe20000010000 */
[----:B------:R-:W-:Y:S01]  /*5880*/  F2FP.BF16.F32.PACK_AB R168, R164, R163 ;  /* 0x000000a3a4a8723e */ /* 0x000fe200000010ff */
[-C--:B------:R-:W-:Y:S01]  /*5890*/  FMUL.FTZ R109, R109, R12.reuse ;  /* 0x0000000c6d6d7220 */ /* 0x080fe20000410000 */
[-C--:B------:R-:W-:Y:S01]  /*58a0*/  FMUL.FTZ R112, R112, R12.reuse ;  /* 0x0000000c70707220 */ /* 0x080fe20000410000 */
[-C--:B------:R-:W-:Y:S01]  /*58b0*/  FMUL.FTZ R113, R113, R12.reuse ;  /* 0x0000000c71717220 */ /* 0x080fe20000410000 */
[-C--:B------:R-:W-:Y:S01]  /*58c0*/  FMUL.FTZ R116, R116, R12.reuse ;  /* 0x0000000c74747220 */ /* 0x080fe20000410000 */
[----:B------:R-:W2:Y:S01]  /*58d0*/  MUFU.EX2 R193, R193 ;  /* 0x000000c100c17308 */ /* 0x000ea20000000800 */
[----:B0-----:R-:W-:Y:S01]  /*58e0*/  FADD.FTZ R157, R173, R158 ;  /* 0x0000009ead9d7221 */ /* 0x001fe20000010000 */
[----:B------:R-:W-:Y:S01]  /*58f0*/  F2FP.BF16.F32.PACK_AB R158, R192, R161 ;  /* 0x000000a1c09e723e */ /* 0x000fe200000010ff */
[----:B------:R-:W-:Y:S01]  /*5900*/  FMUL.FTZ R117, R117, R12 ;  /* 0x0000000c75757220 */ /* 0x000fe20000410000 */
[----:B------:R-:W-:Y:S01]  /*5910*/  F2FP.BF16.F32.PACK_AB R170, R173, R170 ;  /* 0x000000aaadaa723e */ /* 0x000fe200000010ff */
[-C--:B------:R-:W-:Y:S01]  /*5920*/  FMUL.FTZ R120, R120, R12.reuse ;  /* 0x0000000c78787220 */ /* 0x080fe20000410000 */
[-C--:B------:R-:W-:Y:S01]  /*5930*/  FMUL.FTZ R121, R121, R12.reuse ;  /* 0x0000000c79797220 */ /* 0x080fe20000410000 */
[----:B------:R-:W-:Y:S01]  /*5940*/  FMUL.FTZ R124, R124, R12 ;  /* 0x0000000c7c7c7220 */ /* 0x000fe20000410000 */
[----:B------:R-:W0:Y:S01]  /*5950*/  MUFU.EX2 R22, R22 ;  /* 0x0000001600167308 */ /* 0x000e220000000800 */
[----:B-1----:R-:W-:Y:S01]  /*5960*/  FADD.FTZ R160, R166, R157 ;  /* 0x0000009da6a07221 */ /* 0x002fe20000010000 */
[----:B------:R-:W-:Y:S01]  /*5970*/  F2FP.BF16.F32.PACK_AB R157, R175, R162 ;  /* 0x000000a2af9d723e */ /* 0x000fe200000010ff */
        /* <DEDUP_REMOVED lines=12> */
[----:B------:R-:W-:Y:S01]  /*5a40*/  FMUL.FTZ R144, R144, R12 ;  /* 0x0000000c90907220 */ /* 0x000fe20000410000 */
[----:B------:R-:W2:Y:S01]  /*5a50*/  MUFU.EX2 R21, R21 ;  /* 0x0000001500157308 */ /* 0x000ea20000000800 */
[----:B0-----:R-:W-:Y:S01]  /*5a60*/  FADD.FTZ R160, R22, R159 ;  /* 0x0000009f16a07221 */ /* 0x001fe20000010000 */
[----:B------:R-:W-:Y:S01]  /*5a70*/  F2FP.BF16.F32.PACK_AB R159, R181, R178 ;  /* 0x000000b2b59f723e */ /* 0x000fe200000010ff */
[-C--:B------:R-:W-:Y:S01]  /*5a80*/  FMUL.FTZ R145, R145, R12.reuse ;  /* 0x0000000c91917220 */ /* 0x080fe20000410000 */
[-C--:B------:R-:W-:Y:S01]  /*5a90*/  FMUL.FTZ R148, R148, R12.reuse ;  /* 0x0000000c94947220 */ /* 0x080fe20000410000 */
[----:B------:R-:W-:Y:S01]  /*5aa0*/  FMUL.FTZ R149, R149, R12 ;  /* 0x0000000c95957220 */ /* 0x000fe20000410000 */
        /* <DEDUP_REMOVED lines=81> */
[-C--:B------:R-:W-:Y:S01]  /*5fc0*/  FMUL.FTZ R142, R142, R11.reuse ;  /* 0x0000000b8e8e7220 */ /* 0x080fe20000410000 */
[----:B------:R0:W3:Y:S01]  /*5fd0*/  MUFU.EX2 R15, R165 ;  /* 0x000000a5000f7308 */ /* 0x0000e20000000800 */
[----:B-1----:R-:W-:Y:S01]  /*5fe0*/  F2FP.BF16.F32.PACK_AB R162, R179, R174 ;  /* 0x000000aeb3a2723e */ /* 0x002fe200000010ff */
[-C--:B------:R-:W-:Y:S01]  /*5ff0*/  FMUL.FTZ R143, R143, R11.reuse ;  /* 0x0000000b8f8f7220 */ /* 0x080fe20000410000 */
[-C--:B------:R-:W-:Y:S01]  /*6000*/  FMUL.FTZ R146, R146, R11.reuse ;  /* 0x0000000b92927220 */ /* 0x080fe20000410000 */
[-C--:B------:R-:W-:Y:S01]  /*6010*/  FMUL.FTZ R147, R147, R11.reuse ;  /* 0x0000000b93937220 */ /* 0x080fe20000410000 */
[-C--:B------:R-:W-:Y:S01]  /*6020*/  FMUL.FTZ R150, R150, R11.reuse ;  /* 0x0000000b96967220 */ /* 0x080fe20000410000 */
[----:B------:R-:W-:-:S02]  /*6030*/  FMUL.FTZ R151, R151, R11 ;  /* 0x0000000b97977220 */ /* 0x000fc40000410000 */
[----:B------:R-:W1:Y:S01]  /*6040*/  MUFU.EX2 R16, R16 ;  /* 0x0000001000107308 */ /* 0x000e620000000800 */
[----:B0-----:R-:W-:Y:S01]  /*6050*/  F2FP.BF16.F32.PACK_AB R165, R22, R23 ;  /* 0x0000001716a5723e */ /* 0x001fe200000010ff */
[----:B------:R-:W-:Y:S01]  /*6060*/  FADD.FTZ R22, R174, R163 ;  /* 0x000000a3ae167221 */ /* 0x000fe20000010000 */
[C---:B--2---:R-:W-:Y:S01]  /*6070*/  FADD.FTZ R5, R18.reuse, R5 ;  /* 0x0000000512057221 */ /* 0x044fe20000010000 */
[----:B------:R-:W-:Y:S02]  /*6080*/  F2FP.BF16.F32.PACK_AB R163, R18, R17 ;  /* 0x0000001112a3723e */ /* 0x000fe400000010ff */
[----:B------:R-:W-:Y:S02]  /*6090*/  FADD.FTZ R22, R179, R22 ;  /* 0x00000016b3167221 */ /* 0x000fe40000010000 */
[----:B------:R-:W0:Y:S02]  /*60a0*/  MUFU.EX2 R176, R189 ;  /* 0x000000bd00b07308 */ /* 0x000e240000000800 */
[----:B---3--:R-:W-:-:S06]  /*60b0*/  FADD.FTZ R21, R15, R22 ;  /* 0x000000160f157221 */ /* 0x008fcc0000010000 */
        /* <DEDUP_REMOVED lines=11> */
[----:B0-----:R-:W-:Y:S01]  /*6170*/  FADD.FTZ R16, R14, R5 ;  /* 0x000000050e107221 */ /* 0x001fe20000010000 */
[C---:B--2---:R-:W-:Y:S01]  /*6180*/  FADD.FTZ R4, R175.reuse, R4 ;  /* 0x00000004af047221 */ /* 0x044fe20000010000 */
[----:B------:R-:W-:Y:S02]  /*6190*/  F2FP.BF16.F32.PACK_AB R174, R175, R184 ;  /* 0x000000b8afae723e */ /* 0x000fe400000010ff */
[C---:B-1----:R-:W-:Y:S01]  /*61a0*/  FADD.FTZ R5, R13.reuse, R16 ;  /* 0x000000100d057221 */ /* 0x042fe20000010000 */
[----:B------:R-:W-:Y:S01]  /*61b0*/  F2FP.BF16.F32.PACK_AB R175, R13, R14 ;  /* 0x0000000e0daf723e */ /* 0x000fe200000010ff */
[----:B------:R-:W-:Y:S06]  /*61c0*/  @!P0 BRA `(.L_x_4533) ;  /* 0x0000000000048947 */ /* 0x000fec0003800000 */
[----:B------:R-:W-:Y:S01]  /*61d0*/  BPT.TRAP 0x1 ;  /* 0x000000040000795c */ /* 0x000fe20000300000 */
.L_x_4533:
[----:B------:R0:W1:Y:S01]  /*61e0*/  SYNCS.PHASECHK.TRANS64.TRYWAIT P1, [UR28+0x22850], R10 ;  /* 0x0228500aff0075a7 */ /* 0x000062000802015c */
[----:B------:R-:W-:Y:S05]  /*61f0*/  @!P0 BRA `(.L_x_4534) ;  /* 0x0000000000048947 */ /* 0x000fea0003800000 */
[----:B------:R-:W-:Y:S01]  /*6200*/  BPT.TRAP 0x1 ;  /* 0x000000040000795c */ /* 0x000fe20000300000 */
.L_x_4534:
[----:B-1----:R-:W-:Y:S05]  /*6210*/  @P1 BRA `(.L_x_4535) ;  /* 0x0000000000081947 */ /* 0x002fea0003800000 */
[----:B------:R-:W1:Y:S02]  /*6220*/  SYNCS.PHASECHK.TRANS64.TRYWAIT P1, [UR28+0x22850], R10 ;  /* 0x0228500aff0075a7 */ /* 0x000e64000802015c */
[----:B-1----:R-:W-:Y:S05]  /*6230*/  @!P1 BRA `(.L_x_4536) ;  /* 0x0000008c00a89947 */ /* 0x002fea0003800000 */
.L_x_4535:
        /* <DEDUP_REMOVED lines=39> */
.L_x_4537:
[----:B------:R-:W-:Y:S01]  /*64b0*/  UISETP.GT.AND UP0, UPT, UR27, UR26, UPT ;  /* 0x0000001a1b00728c */ /* 0x000fe2000bf04270 */
[----:B------:R-:W-:Y:S01]  /*64c0*/  IMAD.MOV.U32 R12, RZ, RZ, R9 ;  /* 0x000000ffff0c7224 */ /* 0x000fe200078e0009 */
[----:B------:R-:W-:Y:S01]  /*64d0*/  UIADD3 UR28, UR28, 0x22860, URZ ;  /* 0x000228601c1c7890 */ /* 0x000fe2000fffe03f */
[----:B-1----:R-:W-:Y:S01]  /*64e0*/  IMAD.MOV.U32 R11, RZ, RZ, R8 ;  /* 0x000000ffff0b7224 */ /* 0x002fe200078e0008 */
[----:B------:R-:W-:Y:S02]  /*64f0*/  UIADD3 UR27, UR27, -0x1, URZ ;  /* 0xffffffff1b1b7890 */ /* 0x000fe4000fffe03f */
[----:B------:R-:W-:Y:S01]  /*6500*/  PLOP3.LUT P1, PT, PT, PT, UP0, 0x80, 0x0 ;  /* 0x000000000000781c */ /* 0x000fe20003f2f008 */
[----:B------:R-:W-:-:S09]  /*6510*/  UPRMT UR28, UR25, 0x654, UR28 ;  /* 0x00000654191c7896 */ /* 0x000fd2000800001c */
[----:B------:R-:W-:Y:S03]  /*6520*/  SYNCS.ARRIVE.TRANS64.RED.A1T0 RZ, [UR28], RZ ;  /* 0x000000ffffff79a7 */ /* 0x000fe6000810041c */
[----:B------:R-:W-:Y:S05]  /*6530*/  @P1 BRA `(.L_x_4538) ;  /* 0xffffffd400741947 */ /* 0x000fea000383ffff */
.L_x_4527:
[----:B------:R-:W-:-:S06]  /*6540*/  UISETP.GE.AND UP0, UPT, UR27, UR41, UPT ;  /* 0x000000291b00728c */ /* 0x000fcc000bf06270 */
[----:B------:R-:W-:-:S13]  /*6550*/  PLOP3.LUT P1, PT, PT, PT, UP0, 0x80, 0x0 ;  /* 0x000000000000781c */ /* 0x000fda0003f2f008 */
[----:B------:R-:W-:Y:S05]  /*6560*/  @!P1 BRA `(.L_x_4539) ;  /* 0x0000002000b89947 */ /* 0x000fea0003800000 */
[----:B01----:R-:W-:Y:S01]  /*6570*/  MOV R10, R9 ;  /* 0x00000009000a7202 */ /* 0x003fe20000000f00 */
[----:B------:R-:W-:Y:S01]  /*6580*/  IMAD.MOV.U32 R21, RZ, RZ, R8 ;  /* 0x000000ffff157224 */ /* 0x000fe200078e0008 */
[----:B------:R-:W-:Y:S01]  /*6590*/  ULDC UR28, c[0x0][0x9d8] ;  /* 0x00027600001c7ab9 */ /* 0x000fe20000000800 */
[----:B------:R-:W-:-:S05]  /*65a0*/  ULDC UR7, c[0x0][0x988] ;  /* 0x0002620000077ab9 */ /* 0x000fca0000000800 */
.L_x_4550:
[----:B------:R-:W-:-:S04]  /*65b0*/  UIADD3 UR4, UR4, 0x1, URZ ;  /* 0x0000000104047890 */ /* 0x000fc8000fffe03f */
[----:B------:R-:W-:-:S04]  /*65c0*/  UISETP.NE.AND UP0, UPT, UR4, 0x2, UPT ;  /* 0x000000020400788c */ /* 0x000fc8000bf05270 */
[----:B------:R-:W-:Y:S02]  /*65d0*/  USEL UR10, URZ, 0x1, UP0 ;  /* 0x000000013f0a7887 */ /* 0x000fe40008000000 */
[----:B------:R-:W-:Y:S02]  /*65e0*/  USEL UR4, UR4, URZ, UP0 ;  /* 0x0000003f04047287 */ /* 0x000fe40008000000 */
[----:B------:R-:W-:Y:S01]  /*65f0*/  ULOP3.LUT UR5, UR5, UR10, URZ, 0x3c, !UPT ;  /* 0x0000000a05057292 */ /* 0x000fe2000f8e3c3f */
[----:B01----:R-:W-:Y:S11]  /*6600*/  @!P0 BRA `(.L_x_4540) ;  /* 0x0000000000048947 */ /* 0x003ff60003800000 */
[----:B------:R-:W-:Y:S01]  /*6610*/  BPT.TRAP 0x1 ;  /* 0x000000040000795c */ /* 0x000fe20000300000 */
.L_x_4540:
[----:B------:R-:W-:Y:S01]  /*6620*/  ULEA UR26, UR4, UR42, 0x3 ;  /* 0x0000002a041a7291 */ /* 0x000fe2000f8e183f */
[----:B------:R-:W-:-:S05]  /*6630*/  IMAD.U32 R6, RZ, RZ, UR5 ;  /* 0x00000005ff067e24 */ /* 0x000fca000f8e00ff */
[----:B------:R-:W-:-:S04]  /*6640*/  SHF.L.U32 R6, R6, 0x1f, RZ ;  /* 0x0000001f06067819 */ /* 0x000fc800000006ff */
[----:B------:R0:W1:Y:S01]  /*6650*/  SYNCS.PHASECHK.TRANS64.TRYWAIT P1, [UR26+0x22830], R6 ;  /* 0x02283006ff0075a7 */ /* 0x000062000802015a */
[----:B------:R-:W-:Y:S05]  /*6660*/  @!P0 BRA `(.L_x_4541) ;  /* 0x0000000000048947 */ /* 0x000fea0003800000 */
[----:B------:R-:W-:Y:S01]  /*6670*/  BPT.TRAP 0x1 ;  /* 0x000000040000795c */ /* 0x000fe20000300000 */
.L_x_4541:
[----:B-1----:R-:W-:Y:S05]  /*6680*/  @P1 BRA `(.L_x_4542) ;  /* 0x0000000000081947 */ /* 0x002fea0003800000 */
[----:B------:R-:W1:Y:S02]  /*6690*/  SYNCS.PHASECHK.TRANS64.TRYWAIT P1, [UR26+0x22830], R6 ;  /* 0x02283006ff0075a7 */ /* 0x000e64000802015a */
[----:B-1----:R-:W-:Y:S05]  /*66a0*/  @!P1 BRA `(.L_x_4543) ;  /* 0x0000008800a49947 */ /* 0x002fea0003800000 */
.L_x_4542:
[----:B------:R-:W-:Y:S01]  /*66b0*/  UIMAD UR10, UR4, 0x300, UR6 ;  /* 0x00000300040a78a4 */ /* 0x000fe2000f8e0206 */
[----:B------:R-:W-:Y:S01]  /*66c0*/  WARPGROUP.ARRIVE ;  /* 0x00000000000079c5 */ /* 0x000fe20000000000 */
[----:B------:R-:W-:Y:S01]  /*66d0*/  UMOV UR11, 0x40000040 ;  /* 0x40000040000b7882 */ /* 0x000fe20000000000 */
[----:B------:R-:W-:Y:S01]  /*66e0*/  UMOV UR15, 0x40000040 ;  /* 0x40000040000f7882 */ /* 0x000fe20000000000 */
[----:B------:R-:W-:Y:S02]  /*66f0*/  UIADD3 UR14, UR10, 0x2, URZ ;  /* 0x000000020a0e7890 */ /* 0x000fe4000fffe03f */
        /* <DEDUP_REMOVED lines=18> */
.L_x_4544:
[----:B------:R-:W-:Y:S01]  /*6820*/  FMUL.FTZ R22, R152, UR28 ;  /* 0x0000001c98167c20 */ /* 0x000fe20008410000 */
[----:B------:R-:W-:Y:S01]  /*6830*/  FMUL.FTZ R9, R153, UR28 ;  /* 0x0000001c99097c20 */ /* 0x000fe20008410000 */
[----:B------:R-:W-:Y:S01]  /*6840*/  FMUL.FTZ R152, R156, UR28 ;  /* 0x0000001c9c987c20 */ /* 0x000fe20008410000 */
[----:B------:R-:W-:Y:S01]  /*6850*/  FMUL.FTZ R23, R157, UR28 ;  /* 0x0000001c9d177c20 */ /* 0x000fe20008410000 */
[----:B-1----:R-:W-:Y:S01]  /*6860*/  FMUL.FTZ R7, R154, UR28 ;  /* 0x0000001c9a077c20 */ /* 0x002fe20008410000 */
        /* <DEDUP_REMOVED lines=51> */
[----:B------:R-:W-:-:S04]  /*6ba0*/  UIADD3 UR10, UR26, 0x22840, URZ ;  /* 0x000228401a0a7890 */ /* 0x000fc8000fffe03f */
[----:B------:R-:W-:Y:S02]  /*6bb0*/  UPRMT UR10, UR25, 0x654, UR10 ;  /* 0x00000654190a7896 */ /* 0x000fe4000800000a */
[----:B------:R-:W3:Y:S01]  /*6bc0*/  MUFU.TANH R201, R201 ;  /* 0x000000c900c97308 */ /* 0x000ee20000002400 */
[----:B----4-:R-:W-:-:S06]  /*6bd0*/  FMNMX.FTZ R155, R153, R8, !PT ;  /* 0x00000008999b7209 */ /* 0x010fcc0007810000 */
[----:B------:R-:W-:Y:S01]  /*6be0*/  SYNCS.ARRIVE.TRANS64.RED.A1T0 RZ, [UR10], RZ ;  /* 0x000000ffffff79a7 */ /* 0x000fe2000810040a */
        /* <DEDUP_REMOVED lines=24> */
[----:B------:R-:W-:-:S06]  /*6d70*/  FMUL.FTZ R155, R175, UR28 ;  /* 0x0000001caf9b7c20 */ /* 0x000fcc0008410000 */
        /* <DEDUP_REMOVED lines=9> */
[----:B---3--:R-:W-:Y:S01]  /*6e10*/  FMNMX.FTZ R159, R192, R157, !PT ;  /* 0x0000009dc09f7209 */ /* 0x008fe20007810000 */
[----:B------:R-:W-:-:S06]  /*6e20*/  FMUL.FTZ R157, R179, UR28 ;  /* 0x0000001cb39d7c20 */ /* 0x000fcc0008410000 */
[----:B------:R-:W3:Y:S01]  /*6e30*/  MUFU.TANH R11, R11 ;  /* 0x0000000b000b7308 */ /* 0x000ee20000002400 */
[----:B----4-:R-:W-:Y:S01]  /*6e40*/  FMNMX.FTZ R8, R188, R159, !PT ;  /* 0x0000009fbc087209 */ /* 0x010fe20007810000 */
[----:B------:R-:W-:-:S04]  /*6e50*/  FMUL.FTZ R159, R183, UR28 ;  /* 0x0000001cb79f7c20 */ /* 0x000fc80008410000 */
[----:B------:R-:W4:Y:S02]  /*6e60*/  SHFL.BFLY PT, R163, R8, 0x2, 0x1f ;  /* 0x0c401f0008a37f89 */ /* 0x000f2400000e0000 */
[----:B------:R-:W5:Y:S08]  /*6e70*/  MUFU.TANH R12, R12 ;  /* 0x0000000c000c7308 */ /* 0x000f700000002400 */
[----:B------:R-:W0:Y:S08]  /*6e80*/  MUFU.TANH R13, R13 ;  /* 0x0000000d000d7308 */ /* 0x000e300000002400 */
[----:B------:R-:W2:Y:S01]  /*6e90*/  MUFU.TANH R14, R14 ;  /* 0x0000000e000e7308 */ /* 0x000ea20000002400 */
[----:B----4-:R-:W-:Y:S01]  /*6ea0*/  FMNMX.FTZ R168, R8, R163, !PT ;  /* 0x000000a308a87209 */ /* 0x010fe20007810000 */
[----:B------:R-:W-:-:S06]  /*6eb0*/  FMUL.FTZ R163, R191, UR28 ;  /* 0x0000001cbfa37c20 */ /* 0x000fcc0008410000 */
[----:B------:R-:W4:Y:S01]  /*6ec0*/  MUFU.TANH R15, R15 ;  /* 0x0000000f000f7308 */ /* 0x000f220000002400 */
[----:B------:R-:W1:Y:S07]  /*6ed0*/  SHFL.BFLY PT, R173, R168, 0x1, 0x1f ;  /* 0x0c201f00a8ad7f89 */ /* 0x000e6e00000e0000 */
[----:B------:R-:W4:Y:S08]  /*6ee0*/  MUFU.TANH R16, R16 ;  /* 0x0000001000107308 */ /* 0x000f300000002400 */
[----:B------:R-:W4:Y:S08]  /*6ef0*/  MUFU.TANH R17, R17 ;  /* 0x0000001100117308 */ /* 0x000f300000002400 */
[----:B------:R-:W4:Y:S01]  /*6f00*/  MUFU.TANH R18, R18 ;  /* 0x0000001200127308 */ /* 0x000f220000002400 */
[----:B-1----:R-:W-:-:S02]  /*6f10*/  FMNMX.FTZ R8, R168, R173, !PT ;  /* 0x000000ada8087209 */ /* 0x002fc40007810000 */
[----:B------:R-:W-:-:S03]  /*6f20*/  FMNMX.FTZ R168, R7, R10, !PT ;  /* 0x0000000a07a87209 */ /* 0x000fc60007810000 */
[C---:B------:R-:W-:Y:S01]  /*6f30*/  FMUL.FTZ R186, R8.reuse, UR7 ;  /* 0x0000000708ba7c20 */ /* 0x040fe20008410000 */
[----:B---3--:R-:W-:Y:S01]  /*6f40*/  FMNMX.FTZ R173, R11, R168, !PT ;  /* 0x000000a80bad7209 */ /* 0x008fe20007810000 */
[----:B------:R-:W1:Y:S01]  /*6f50*/  MUFU.TANH R19, R19 ;  /* 0x0000001300137308 */ /* 0x000e620000002400 */
[----:B------:R-:W-:Y:S01]  /*6f60*/  FADD.FTZ R21, -R8, R21 ;  /* 0x0000001508157221 */ /* 0x000fe20000010100 */
        /* <DEDUP_REMOVED lines=9> */
[----:B--2---:R-:W-:Y:S01]  /*7000*/  FMNMX.FTZ R22, R14, R9, !PT ;  /* 0x000000090e167209 */ /* 0x004fe20007810000 */
[--C-:B------:R-:W-:Y:S01]  /*7010*/  FFMA.FTZ R180, R172, UR7, -R186.reuse ;  /* 0x00000007acb47c23 */ /* 0x100fe200080108ba */
[--C-:B------:R-:W-:Y:S01]  /*7020*/  FFMA.FTZ R170, R152, UR7, -R186.reuse ;  /* 0x0000000798aa7c23 */ /* 0x100fe200080108ba */
[--C-:B------:R-:W-:Y:S01]  /*7030*/  FFMA.FTZ R177, R153, UR7, -R186.reuse ;  /* 0x0000000799b17c23 */ /* 0x100fe200080108ba */
[----:B----4-:R-:W-:Y:S01]  /*7040*/  FMNMX.FTZ R9, R15, R22, !PT ;  /* 0x000000160f097209 */ /* 0x010fe20007810000 */
[----:B------:R-:W2:Y:S01]  /*7050*/  MUFU.TANH R155, R155 ;  /* 0x0000009b009b7308 */ /* 0x000ea20000002400 */
[--C-:B------:R-:W-:Y:S01]  /*7060*/  FFMA.FTZ R179, R181, UR7, -R186.reuse ;  /* 0x00000007b5b37c23 */ /* 0x100fe200080108ba */
[--C-:B------:R-:W-:Y:S01]  /*7070*/  FFMA.FTZ R172, R189, UR7, -R186.reuse ;  /* 0x00000007bdac7c23 */ /* 0x100fe200080108ba */
[----:B------:R-:W-:Y:S01]  /*7080*/  FMNMX.FTZ R22, R16, R9, !PT ;  /* 0x0000000910167209 */ /* 0x000fe20007810000 */
        /* <DEDUP_REMOVED lines=11> */
[----:B-1----:R-:W-:Y:S01]  /*7140*/  FMNMX.FTZ R9, R19, R22, !PT ;  /* 0x0000001613097209 */ /* 0x002fe20007810000 */
[----:B------:R-:W1:Y:S01]  /*7150*/  MUFU.TANH R157, R157 ;  /* 0x0000009d009d7308 */ /* 0x000e620000002400 */
[----:B------:R-:W-:Y:S01]  /*7160*/  FFMA.FTZ R189, R188, UR7, -R186 ;  /* 0x00000007bcbd7c23 */ /* 0x000fe200080108ba */
[----:B------:R-:W-:Y:S01]  /*7170*/  FMUL.FTZ R21, R21, UR7 ;  /* 0x0000000715157c20 */ /* 0x000fe20008410000 */
[----:B0-----:R-:W-:-:S04]  /*7180*/  FMNMX.FTZ R22, R20, R9, !PT ;  /* 0x0000000914167209 */ /* 0x001fc80007810000 */
[----:B--2---:R-:W-:Y:S01]  /*7190*/  FMNMX.FTZ R9, R155, R22, !PT ;  /* 0x000000169b097209 */ /* 0x004fe20007810000 */
[----:B------:R-:W0:Y:S03]  /*71a0*/  MUFU.TANH R158, R158 ;  /* 0x0000009e009e7308 */ /* 0x000e260000002400 */
[----:B---3--:R-:W-:-:S05]  /*71b0*/  FMNMX.FTZ R22, R156, R9, !PT ;  /* 0x000000099c167209 */ /* 0x008fca0007810000 */
        /* <DEDUP_REMOVED lines=18> */
[----:B------:R2:W-:Y:S01]  /*72e0*/  MUFU.EX2 R168, R175 ;  /* 0x000000af00a87308 */ /* 0x0005e20000000800 */
[----:B-1----:R-:W-:-:S07]  /*72f0*/  FMNMX.FTZ R22, R166, R9, !PT ;  /* 0x00000009a6167209 */ /* 0x002fce0007810000 */
[----:B------:R-:W1:Y:S01]  /*7300*/  MUFU.EX2 R21, R21 ;  /* 0x0000001500157308 */ /* 0x000e620000000800 */
[----:B0-----:R-:W-:Y:S01]  /*7310*/  FMNMX.FTZ R9, R167, R22, !PT ;  /* 0x00000016a7097209 */ /* 0x001fe20007810000 */
[--C-:B--2---:R-:W-:Y:S01]  /*7320*/  FFMA.FTZ R175, R200, UR7, -R186.reuse ;  /* 0x00000007c8af7c23 */ /* 0x104fe200080108ba */
[----:B------:R-:W-:-:S03]  /*7330*/  FFMA.FTZ R22, R204, UR7, -R186 ;  /* 0x00000007cc167c23 */ /* 0x000fc600080108ba */
[----:B------:R-:W0:Y:S02]  /*7340*/  SHFL.BFLY PT, R154, R9, 0x2, 0x1f ;  /* 0x0c401f00099a7f89 */ /* 0x000e2400000e0000 */
[----:B------:R-:W2:Y:S08]  /*7350*/  MUFU.EX2 R187, R187 ;  /* 0x000000bb00bb7308 */ /* 0x000eb00000000800 */
        /* <DEDUP_REMOVED lines=14> */
[----:B0-----:R-:W-:Y:S01]  /*7440*/  FMNMX.FTZ R169, R9, R154, !PT ;  /* 0x0000009a09a97209 */ /* 0x001fe20007810000 */
[--C-:B------:R-:W-:Y:S01]  /*7450*/  FFMA.FTZ R154, R185, UR7, -R186.reuse ;  /* 0x00000007b99a7c23 */ /* 0x100fe200080108ba */
[----:B------:R-:W-:Y:S01]  /*7460*/  FFMA.FTZ R185, R193, UR7, -R186 ;  /* 0x00000007c1b97c23 */ /* 0x000fe200080108ba */
[----:B------:R-:W0:Y:S01]  /*7470*/  MUFU.EX2 R176, R176 ;  /* 0x000000b000b07308 */ /* 0x000e220000000800 */
[-C--:B------:R-:W-:Y:S01]  /*7480*/  FMUL.FTZ R48, R48, R21.reuse ;  /* 0x0000001530307220 */ /* 0x080fe20000410000 */
[----:B------:R-:W4:Y:S01]  /*7490*/  SHFL.BFLY PT, R174, R169, 0x1, 0x1f ;  /* 0x0c201f00a9ae7f89 */ /* 0x000f2200000e0000 */
        /* <DEDUP_REMOVED lines=23> */
[----:B----4-:R-:W-:Y:S01]  /*7610*/  FMNMX.FTZ R9, R169, R174, !PT ;  /* 0x000000aea9097209 */ /* 0x010fe20007810000 */
        /* <DEDUP_REMOVED lines=19> */
[----:B------:R-:W-:Y:S01]  /*7750*/  FFMA.FTZ R156, R21, R4, R168 ;  /* 0x00000004159c7223 */ /* 0x000fe200000100a8 */
[--C-:B------:R-:W-:Y:S01]  /*7760*/  FFMA.FTZ R13, R18, UR7, -R186.reuse ;  /* 0x00000007120d7c23 */ /* 0x100fe200080108ba */
[----:B------:R-:W-:Y:S01]  /*7770*/  FFMA.FTZ R18, R19, UR7, -R186 ;  /* 0x0000000713127c23 */ /* 0x000fe200080108ba */
[----:B------:R-:W4:Y:S01]  /*7780*/  MUFU.EX2 R169, R169 ;  /* 0x000000a900a97308 */ /* 0x000f220000000800 */
[----:B--2---:R-:W-:Y:S01]  /*7790*/  FADD.FTZ R19, R187, R156 ;  /* 0x0000009cbb137221 */ /* 0x004fe20000010000 */
[--C-:B------:R-:W-:Y:S01]  /*77a0*/  FFMA.FTZ R4, R158, UR7, -R186.reuse ;  /* 0x000000079e047c23 */ /* 0x100fe200080108ba */
[--C-:B------:R-:W-:Y:S01]  /*77b0*/  FFMA.FTZ R15, R20, UR7, -R186.reuse ;  /* 0x00000007140f7c23 */ /* 0x100fe200080108ba */
[--C-:B------:R-:W-:Y:S01]  /*77c0*/  FFMA.FTZ R20, R155, UR7, -R186.reuse ;  /* 0x000000079b147c23 */ /* 0x100fe200080108ba */
[----:B---3--:R-:W-:Y:S01]  /*77d0*/  FADD.FTZ R158, R170, R19 ;  /* 0x00000013aa9e7221 */ /* 0x008fe20000010000 */
[--C-:B------:R-:W-:Y:S01]  /*77e0*/  FFMA.FTZ R190, R157, UR7, -R186.reuse ;  /* 0x000000079dbe7c23 */ /* 0x100fe200080108ba */
[----:B------:R-:W-:Y:S01]  /*77f0*/  FFMA.FTZ R159, R159, UR7, -R186 ;  /* 0x000000079f9f7c23 */ /* 0x000fe200080108ba */
[----:B------:R-:W2:Y:S01]  /*7800*/  MUFU.EX2 R188, R188 ;  /* 0x000000bc00bc7308 */ /* 0x000ea20000000800 */
[----:B-1----:R-:W-:Y:S01]  /*7810*/  FADD.FTZ R19, R191, R158 ;  /* 0x0000009ebf137221 */ /* 0x002fe20000010000 */
[--C-:B------:R-:W-:Y:S01]  /*7820*/  FFMA.FTZ R155, R162, UR7, -R186.reuse ;  /* 0x00000007a29b7c23 */ /* 0x100fe200080108ba */
[--C-:B------:R-:W-:Y:S01]  /*7830*/  FFMA.FTZ R163, R163, UR7, -R186.reuse ;  /* 0x00000007a3a37c23 */ /* 0x100fe200080108ba */
[----:B------:R-:W-:Y:S01]  /*7840*/  FFMA.FTZ R193, R166, UR7, -R186 ;  /* 0x00000007a6c17c23 */ /* 0x000fe200080108ba */
[----:B0-----:R-:W-:Y:S01]  /*7850*/  FADD.FTZ R158, R176, R19 ;  /* 0x00000013b09e7221 */ /* 0x001fe20000010000 */
[----:B-----5:R-:W-:Y:S01]  /*7860*/  F2FP.BF16.F32.PACK_AB R166, R184, R175 ;  /* 0x000000afb8a6723e */ /* 0x020fe200000010ff */
[----:B------:R-:W-:Y:S01]  /*7870*/  FMUL.FTZ R100, R100, R21 ;  /* 0x0000001564647220 */ /* 0x000fe20000410000 */
[----:B------:R-:W0:Y:S01]  /*7880*/  MUFU.EX2 R171, R171 ;  /* 0x000000ab00ab7308 */ /* 0x000e220000000800 */
[----:B----4-:R-:W-:Y:S01]  /*7890*/  FFMA.FTZ R5, R10, R5, R169 ;  /* 0x000000050a057223 */ /* 0x010fe200000100a9 */
[----:B------:R-:W-:Y:S01]  /*78a0*/  FADD.FTZ R158, R177, R158 ;  /* 0x0000009eb19e7221 */ /* 0x000fe20000010000 */
[----:B------:R-:W-:Y:S01]  /*78b0*/  F2FP.BF16.F32.PACK_AB R168, R187, R168 ;  /* 0x000000a8bba8723e */ /* 0x000fe200000010ff */
[----:B------:R-:W-:Y:S01]  /*78c0*/  FMUL.FTZ R101, R101, R21 ;  /* 0x0000001565657220 */ /* 0x000fe20000410000 */
[----:B------:R-:W-:Y:S01]  /*78d0*/  F2FP.BF16.F32.PACK_AB R170, R191, R170 ;  /* 0x000000aabfaa723e */ /* 0x000fe200000010ff */
[----:B------:R-:W-:Y:S01]  /*78e0*/  FADD.FTZ R157, R175, R158 ;  /* 0x0000009eaf9d7221 */ /* 0x000fe20000010000 */
[----:B------:R-:W-:Y:S01]  /*78f0*/  FFMA.FTZ R158, R165, UR7, -R186 ;  /* 0x00000007a59e7c23 */ /* 0x000fe200080108ba */
        /* <DEDUP_REMOVED lines=17> */
[----:B-1----:R-:W-:Y:S01]  /*7a10*/  FADD.FTZ R156, R12, R5 ;  /* 0x000000050c9c7221 */ /* 0x002fe20000010000 */
[----:B------:R-:W-:Y:S01]  /*7a20*/  FFMA.FTZ R5, R160, UR7, -R186 ;  /* 0x00000007a0057c23 */ /* 0x000fe200080108ba */
[----:B------:R-:W-:Y:S01]  /*7a30*/  F2FP.BF16.F32.PACK_AB R171, R12, R171 ;  /* 0x000000ab0cab723e */ /* 0x000fe200000010ff */
        /* <DEDUP_REMOVED lines=15> */
[--C-:B------:R-:W-:Y:S01]  /*7b30*/  FFMA.FTZ R19, R164, UR7, -R186.reuse ;  /* 0x00000007a4137c23 */ /* 0x100fe200080108ba */
[----:B------:R-:W-:Y:S01]  /*7b40*/  F2FP.BF16.F32.PACK_AB R164, R177, R176 ;  /* 0x000000b0b1a4723e */ /* 0x000fe200000010ff */
[-C--:B------:R-:W-:Y:S01]  /*7b50*/  FMUL.FTZ R145, R145, R21.reuse ;  /* 0x0000001591917220 */ /* 0x080fe20000410000 */
[-C--:B------:R-:W-:Y:S01]  /*7b60*/  FMUL.FTZ R148, R148, R21.reuse ;  /* 0x0000001594947220 */ /* 0x080fe20000410000 */
[----:B------:R-:W-:Y:S01]  /*7b70*/  FMUL.FTZ R149, R149, R21 ;  /* 0x0000001595957220 */ /* 0x000fe20000410000 */
        /* <DEDUP_REMOVED lines=41> */
[----:B-1----:R-:W-:Y:S01]  /*7e10*/  FFMA.FTZ R192, R161, UR7, -R186 ;  /* 0x00000007a1c07c23 */ /* 0x002fe200080108ba */
[----:B------:R-:W-:Y:S01]  /*7e20*/  FADD.FTZ R161, R11, R156 ;  /* 0x0000009c0ba17221 */ /* 0x000fe20000010000 */
[----:B------:R-:W-:Y:S01]  /*7e30*/  FADD.FTZ R156, R184, R157 ;  /* 0x0000009db89c7221 */ /* 0x000fe20000010000 */
[----:B------:R-:W-:Y:S01]  /*7e40*/  FFMA.FTZ R186, R167, UR7, -R186 ;  /* 0x00000007a7ba7c23 */ /* 0x000fe200080108ba */
[C---:B--2---:R-:W-:Y:S01]  /*7e50*/  F2FP.BF16.F32.PACK_AB R167, R16.reuse, R11 ;  /* 0x0000000b10a7723e */ /* 0x044fe200000010ff */
[----:B------:R-:W-:Y:S01]  /*7e60*/  FADD.FTZ R160, R16, R161 ;  /* 0x000000a110a07221 */ /* 0x000fe20000010000 */
[----:B------:R-:W-:Y:S01]  /*7e70*/  FADD.FTZ R157, R173, R156 ;  /* 0x0000009cad9d7221 */ /* 0x000fe20000010000 */
[----:B------:R-:W1:Y:S01]  /*7e80*/  MUFU.EX2 R180, R180 ;  /* 0x000000b400b47308 */ /* 0x000e620000000800 */
[-C--:B------:R-:W-:Y:S01]  /*7e90*/  FMUL.FTZ R95, R95, R10.reuse ;  /* 0x0000000a5f5f7220 */ /* 0x080fe20000410000 */
[----:B0-----:R-:W-:Y:S01]  /*7ea0*/  FADD.FTZ R161, R13, R160 ;  /* 0x000000a00da17221 */ /* 0x001fe20000010000 */
[----:B---3--:R-:W-:Y:S01]  /*7eb0*/  FADD.FTZ R156, R178, R157 ;  /* 0x0000009db29c7221 */ /* 0x008fe20000010000 */
[-C--:B------:R-:W-:Y:S01]  /*7ec0*/  FMUL.FTZ R98, R98, R10.reuse ;  /* 0x0000000a62627220 */ /* 0x080fe20000410000 */
[-C--:B------:R-:W-:Y:S01]  /*7ed0*/  FMUL.FTZ R99, R99, R10.reuse ;  /* 0x0000000a63637220 */ /* 0x080fe20000410000 */
[----:B----4-:R-:W-:Y:S01]  /*7ee0*/  FADD.FTZ R160, R18, R161 ;  /* 0x000000a112a07221 */ /* 0x010fe20000010000 */
[----:B-----5:R-:W-:Y:S01]  /*7ef0*/  FADD.FTZ R157, R153, R156 ;  /* 0x0000009c999d7221 */ /* 0x020fe20000010000 */
[----:B------:R-:W0:Y:S01]  /*7f00*/  MUFU.EX2 R20, R20 ;  /* 0x0000001400147308 */ /* 0x000e220000000800 */
[-C--:B------:R-:W-:Y:S01]  /*7f10*/  FMUL.FTZ R102, R102, R10.reuse ;  /* 0x0000000a66667220 */ /* 0x080fe20000410000 */
[----:B------:R-:W-:Y:S01]  /*7f20*/  FADD.FTZ R161, R15, R160 ;  /* 0x000000a00fa17221 */ /* 0x000fe20000010000 */
[-C--:B------:R-:W-:Y:S01]  /*7f30*/  FMUL.FTZ R103, R103, R10.reuse ;  /* 0x0000000a67677220 */ /* 0x080fe20000410000 */
[-C--:B------:R-:W-:Y:S01]  /*7f40*/  FMUL.FTZ R106, R106, R10.reuse ;  /* 0x0000000a6a6a7220 */ /* 0x080fe20000410000 */
[-C--:B------:R-:W-:Y:S01]  /*7f50*/  FMUL.FTZ R107, R107, R10.reuse ;  /* 0x0000000a6b6b7220 */ /* 0x080fe20000410000 */
[-C--:B------:R-:W-:Y:S01]  /*7f60*/  FMUL.FTZ R110, R110, R10.reuse ;  /* 0x0000000a6e6e7220 */ /* 0x080fe20000410000 */
[-C--:B------:R-:W-:Y:S01]  /*7f70*/  FMUL.FTZ R111, R111, R10.reuse ;  /* 0x0000000a6f6f7220 */ /* 0x080fe20000410000 */
[----:B------:R-:W2:Y:S01]  /*7f80*/  MUFU.EX2 R23, R23 ;  /* 0x0000001700177308 */ /* 0x000ea20000000800 */
        /* <DEDUP_REMOVED lines=8> */
[----:B0-----:R-:W-:Y:S01]  /*8010*/  FADD.FTZ R160, R20, R161 ;  /* 0x000000a114a07221 */ /* 0x001fe20000010000 */
[----:B------:R-:W-:Y:S01]  /*8020*/  F2FP.BF16.F32.PACK_AB R161, R18, R13 ;  /* 0x0000000d12a1723e */ /* 0x000fe200000010ff */
        /* <DEDUP_REMOVED lines=15> */
[----:B------:R-:W-:Y:S01]  /*8120*/  F2FP.BF16.F32.PACK_AB R160, R178, R173 ;  /* 0x000000adb2a0723e */ /* 0x000fe200000010ff */
[-C--:B------:R-:W-:Y:S01]  /*8130*/  FMUL.FTZ R146, R146, R10.reuse ;  /* 0x0000000a92927220 */ /* 0x080fe20000410000 */
[-C--:B------:R-:W-:Y:S01]  /*8140*/  FMUL.FTZ R147, R147, R10.reuse ;  /* 0x0000000a93937220 */ /* 0x080fe20000410000 */
[-C--:B------:R-:W-:Y:S01]  /*8150*/  FMUL.FTZ R150, R150, R10.reuse ;  /* 0x0000000a96967220 */ /* 0x080fe20000410000 */
[----:B------:R-:W-:-:S02]  /*8160*/  FMUL.FTZ R151, R151, R10 ;  /* 0x0000000a97977220 */ /* 0x000fc40000410000 */
[----:B------:R-:W1:Y:S01]  /*8170*/  MUFU.EX2 R22, R22 ;  /* 0x0000001600167308 */ /* 0x000e620000000800 */
[C---:B0-----:R-:W-:Y:S01]  /*8180*/  FADD.FTZ R157, R182.reuse, R157 ;  /* 0x0000009db69d7221 */ /* 0x041fe20000010000 */
[----:B------:R-:W-:-:S06]  /*8190*/  F2FP.BF16.F32.PACK_AB R156, R182, R23 ;  /* 0x00000017b69c723e */ /* 0x000fcc00000010ff */
[----:B------:R-:W0:Y:S01]  /*81a0*/  MUFU.EX2 R4, R4 ;  /* 0x0000000400047308 */ /* 0x000e220000000800 */
[----:B--2---:R-:W-:-:S07]  /*81b0*/  FADD.FTZ R7, R190, R7 ;  /* 0x00000007be077221 */ /* 0x004fce0000010000 */
[----:B------:R-:W2:Y:S01]  /*81c0*/  MUFU.EX2 R179, R179 ;  /* 0x000000b300b37308 */ /* 0x000ea20000000800 */
[----:B-1----:R-:W-:Y:S01]  /*81d0*/  FADD.FTZ R14, R22, R157 ;  /* 0x0000009d160e7221 */ /* 0x002fe20000010000 */
        /* <DEDUP_REMOVED lines=20> */
[----:B------:R2:W3:Y:S01]  /*8320*/  MUFU.EX2 R12, R163 ;  /* 0x000000a3000c7308 */ /* 0x0004e20000000800 */
[----:B-1----:R-:W-:-:S07]  /*8330*/  FADD.FTZ R7, R155, R16 ;  /* 0x000000109b077221 */ /* 0x002fce0000010000 */
[----:B------:R-:W1:Y:S01]  /*8340*/  MUFU.EX2 R172, R172 ;  /* 0x000000ac00ac7308 */ /* 0x000e620000000800 */
[C---:B0-----:R-:W-:Y:S01]  /*8350*/  FADD.FTZ R11, R183.reuse, R18 ;  /* 0x00000012b70b7221 */ /* 0x041fe20000010000 */
[----:B--2---:R-:W-:Y:S02]  /*8360*/  F2FP.BF16.F32.PACK_AB R163, R20, R15 ;  /* 0x0000000f14a3723e */ /* 0x004fe400000010ff */
[----:B------:R-:W-:-:S04]  /*8370*/  F2FP.BF16.F32.PACK_AB R154, R183, R154 ;  /* 0x0000009ab79a723e */ /* 0x000fc800000010ff */
[----:B------:R-:W0:Y:S01]  /*8380*/  MUFU.EX2 R19, R19 ;  /* 0x0000001300137308 */ /* 0x000e220000000800 */
[C---:B---3--:R-:W-:Y:S01]  /*8390*/  FADD.FTZ R4, R12.reuse, R7 ;  /* 0x000000070c047221 */ /* 0x048fe20000010000 */
[----:B------:R-:W-:-:S06]  /*83a0*/  F2FP.BF16.F32.PACK_AB R155, R12, R155 ;  /* 0x0000009b0c9b723e */ /* 0x000fcc00000010ff */
[----:B------:R-:W2:Y:S01]  /*83b0*/  MUFU.EX2 R185, R185 ;  /* 0x000000b900b97308 */ /* 0x000ea20000000800 */
[----:B-1----:R-:W-:-:S07]  /*83c0*/  FADD.FTZ R16, R172, R11 ;  /* 0x0000000bac107221 */ /* 0x002fce0000010000 */
[----:B------:R1:W3:Y:S01]  /*83d0*/  MUFU.EX2 R14, R158 ;  /* 0x0000009e000e7308 */ /* 0x0002e20000000800 */
[----:B0-----:R-:W-:-:S07]  /*83e0*/  FADD.FTZ R5, R19, R4 ;  /* 0x0000000413057221 */ /* 0x001fce0000010000 */
[----:B------:R-:W0:Y:S01]  /*83f0*/  MUFU.EX2 R175, R193 ;  /* 0x000000c100af7308 */ /* 0x000e220000000800 */
[----:B--2---:R-:W-:Y:S01]  /*8400*/  FADD.FTZ R7, R185, R16 ;  /* 0x00000010b9077221 */ /* 0x004fe20000010000 */
[----:B-1----:R-:W-:Y:S02]  /*8410*/  F2FP.BF16.F32.PACK_AB R158, R179, R22 ;  /* 0x00000016b39e723e */ /* 0x002fe400000010ff */
[----:B------:R-:W-:Y:S01]  /*8420*/  F2FP.BF16.F32.PACK_AB R172, R185, R172 ;  /* 0x000000acb9ac723e */ /* 0x000fe200000010ff */
[----:B------:R-:W-:-:S03]  /*8430*/  FADD.FTZ R12, R174, R7 ;  /* 0x00000007ae0c7221 */ /* 0x000fc60000010000 */
[----:B------:R-:W1:Y:S01]  /*8440*/  MUFU.EX2 R189, R189 ;  /* 0x000000bd00bd7308 */ /* 0x000e620000000800 */
[C---:B---3--:R-:W-:Y:S01]  /*8450*/  FADD.FTZ R4, R14.reuse, R5 ;  /* 0x000000050e047221 */ /* 0x048fe20000010000 */
[----:B------:R-:W-:-:S06]  /*8460*/  F2FP.BF16.F32.PACK_AB R173, R14, R19 ;  /* 0x000000130ead723e */ /* 0x000fcc00000010ff */
[----:B------:R-:W2:Y:S01]  /*8470*/  MUFU.EX2 R186, R186 ;  /* 0x000000ba00ba7308 */ /* 0x000ea20000000800 */
[----:B0-----:R-:W-:Y:S01]  /*8480*/  FADD.FTZ R5, R175, R4 ;  /* 0x00000004af057221 */ /* 0x001fe20000010000 */
[C---:B-1----:R-:W-:Y:S01]  /*8490*/  FADD.FTZ R4, R189.reuse, R12 ;  /* 0x0000000cbd047221 */ /* 0x042fe20000010000 */
[----:B------:R-:W-:Y:S02]  /*84a0*/  F2FP.BF16.F32.PACK_AB R174, R189, R174 ;  /* 0x000000aebdae723e */ /* 0x000fe400000010ff */
[C---:B--2---:R-:W-:Y:S01]  /*84b0*/  FADD.FTZ R5, R186.reuse, R5 ;  /* 0x00000005ba057221 */ /* 0x044fe20000010000 */
[----:B------:R-:W-:Y:S01]  /*84c0*/  F2FP.BF16.F32.PACK_AB R175, R186, R175 ;  /* 0x000000afbaaf723e */ /* 0x000fe200000010ff */
[----:B------:R-:W-:Y:S06]  /*84d0*/  @!P0 BRA `(.L_x_4545) ;  /* 0x0000000000048947 */ /* 0x000fec0003800000 */
[----:B------:R-:W-:Y:S01]  /*84e0*/  BPT.TRAP 0x1 ;  /* 0x000000040000795c */ /* 0x000fe20000300000 */
.L_x_4545:
[----:B------:R0:W1:Y:S01]  /*84f0*/  SYNCS.PHASECHK.TRANS64.TRYWAIT P1, [UR26+0x22850], R6 ;  /* 0x02285006ff0075a7 */ /* 0x000062000802015a */
[----:B------:R-:W-:Y:S05]  /*8500*/  @!P0 BRA `(.L_x_4546) ;  /* 0x0000000000048947 */ /* 0x000fea0003800000 */
[----:B------:R-:W-:Y:S01]  /*8510*/  BPT.TRAP 0x1 ;  /* 0x000000040000795c */ /* 0x000fe20000300000 */
.L_x_4546:
[----:B-1----:R-:W-:Y:S05]  /*8520*/  @P1 BRA `(.L_x_4547) ;  /* 0x0000000000081947 */ /* 0x002fea0003800000 */
[----:B------:R-:W1:Y:S02]  /*8530*/  SYNCS.PHASECHK.TRANS64.TRYWAIT P1, [UR26+0x22850], R6 ;  /* 0x02285006ff0075a7 */ /* 0x000e64000802015a */
[----:B-1----:R-:W-:Y:S05]  /*8540*/  @!P1 BRA `(.L_x_4548) ;  /* 0x0000006c00149947 */ /* 0x002fea0003800000 */
.L_x_4547:
        /* <DEDUP_REMOVED lines=39> */
.L_x_4549:
[----:B------:R-:W-:Y:S01]  /*87c0*/  UISETP.GT.AND UP0, UPT, UR27, UR41, UPT ;  /* 0x000000291b00728c */ /* 0x000fe2000bf04270 */
[----:B------:R-:W-:Y:S01]  /*87d0*/  MOV R10, R9 ;  /* 0x00000009000a7202 */ /* 0x000fe20000000f00 */
[----:B------:R-:W-:Y:S01]  /*87e0*/  UIADD3 UR26, UR26, 0x22860, URZ ;  /* 0x000228601a1a7890 */ /* 0x000fe2000fffe03f */
[----:B------:R-:W-:Y:S01]  /*87f0*/  IMAD.MOV.U32 R21, RZ, RZ, R8 ;  /* 0x000000ffff157224 */ /* 0x000fe200078e0008 */
[----:B------:R-:W-:Y:S02]  /*8800*/  UIADD3 UR27, UR27, -0x1, URZ ;  /* 0xffffffff1b1b7890 */ /* 0x000fe4000fffe03f */
[----:B------:R-:W-:Y:S01]  /*8810*/  PLOP3.LUT P1, PT, PT, PT, UP0, 0x80, 0x0 ;  /* 0x000000000000781c */ /* 0x000fe20003f2f008 */
[----:B------:R-:W-:-:S09]  /*8820*/  UPRMT UR26, UR25, 0x654, UR26 ;  /* 0x00000654191a7896 */ /* 0x000fd2000800001a */
[----:B------:R-:W-:Y:S03]  /*8830*/  SYNCS.ARRIVE.TRANS64.RED.A1T0 RZ, [UR26], RZ ;  /* 0x000000ffffff79a7 */ /* 0x000fe6000810041a */
[----:B------:R-:W-:Y:S05]  /*8840*/  @P1 BRA `(.L_x_4550) ;  /* 0xffffffdc00581947 */ /* 0x000fea000383ffff */
.L_x_4539:
[----:B------:R-:W2:Y:S01]  /*8850*/  SHFL.BFLY PT, R3, R4, 0x2, 0x1f ;  /* 0x0c401f0004037f89 */ /* 0x000ea200000e0000 */
[----:B------:R-:W-:-:S03]  /*8860*/  PLOP3.LUT P0, PT, PT, PT, PT, 0x8, 0x0 ;  /* 0x000000000000781c */ /* 0x000fc60003f0e170 */
[----:B01----:R-:W0:Y:S01]  /*8870*/  SHFL.BFLY PT, R6, R5, 0x2, 0x1f ;  /* 0x0c401f0005067f89 */ /* 0x003e2200000e0000 */
[----:B--2---:R-:W-:Y:S01]  /*8880*/  FADD.FTZ R3, R3, R4 ;  /* 0x0000000403037221 */ /* 0x004fe20000010000 */
[----:B------:R-:W-:Y:S02]  /*8890*/  IMAD.MOV.U32 R4, RZ, RZ, -0x800000 ;  /* 0xff800000ff047424 */ /* 0x000fe400078e00ff */
[----:B0-----:R-:W-:Y:S02]  /*88a0*/  FADD.FTZ R6, R6, R5 ;  /* 0x0000000506067221 */ /* 0x001fe40000010000 */
[----:B------:R-:W0:Y:S01]  /*88b0*/  SHFL.BFLY PT, R0, R3, 0x1, 0x1f ;  /* 0x0c201f0003007f89 */ /* 0x000e2200000e0000 */
[----:B------:R-:W-:-:S03]  /*88c0*/  IMAD.U32 R5, RZ, RZ, UR7 ;  /* 0x00000007ff057e24 */ /* 0x000fc6000f8e00ff */
[----:B------:R-:W1:Y:S01]  /*88d0*/  SHFL.BFLY PT, R7, R6, 0x1, 0x1f ;  /* 0x0c201f0006077f89 */ /* 0x000e6200000e0000 */
[----:B0-----:R-:W-:Y:S01]  /*88e0*/  FADD.FTZ R11, R3, R0 ;  /* 0x00000000030b7221 */ /* 0x001fe20000010000 */
[----:B------:R-:W-:Y:S02]  /*88f0*/  IADD3 R3, -R2, 0xb, RZ ;  /* 0x0000000b02037810 */ /* 0x000fe40007ffe1ff */
[----:B------:R-:W-:Y:S01]  /*8900*/  MOV R0, RZ ;  /* 0x000000ff00007202 */ /* 0x000fe20000000f00 */
[----:B-1----:R-:W-:Y:S02]  /*8910*/  FADD.FTZ R12, R6, R7 ;  /* 0x00000007060c7221 */ /* 0x002fe40000010000 */
[----:B------:R0:W-:Y:S08]  /*8920*/  BAR.ARV R3, 0x100 ;  /* 0x000400030000751d */ /* 0x0001f00000002000 */
[----:B------:R-:W-:Y:S06]  /*8930*/  BAR.ARV 0x8, 0x180 ;  /* 0x0206000000007b1d */ /* 0x000fec0000002000 */
[----:B------:R-:W-:Y:S01]  /*8940*/  FSETP.NE.FTZ.AND P1, PT, R11, RZ, PT ;  /* 0x000000ff0b00720b */ /* 0x000fe20003f35000 */
[----:B------:R-:W-:Y:S01]  /*8950*/  IMAD.MOV.U32 R7, RZ, RZ, RZ ;  /* 0x000000ffff077224 */ /* 0x000fe200078e00ff */
[----:B------:R-:W-:Y:S01]  /*8960*/  FSETP.NE.FTZ.AND P2, PT, R12, RZ, PT ;  /* 0x000000ff0c00720b */ /* 0x000fe20003f55000 */
[----:B0-----:R-:W-:-:S10]  /*8970*/  IMAD.MOV.U32 R3, RZ, RZ, -0x800000 ;  /* 0xff800000ff037424 */ /* 0x001fd400078e00ff */
[----:B------:R-:W0:Y:S01]  /*8980*/  @P1 MUFU.RCP R7, R11 ;  /* 0x0000000b00071308 */ /* 0x000e220000001000 */
[----:B------:R-:W-:-:S07]  /*8990*/  @P1 FMUL.FTZ R5, R5, 0.69314718246459960938 ;  /* 0x3f31721805051820 */ /* 0x000fce0000410000 */
[----:B------:R-:W1:Y:S08]  /*89a0*/  @P1 MUFU.LG2 R10, R11 ;  /* 0x0000000b000a1308 */ /* 0x000e700000000c00 */
[----:B------:R-:W2:Y:S01]  /*89b0*/  @P2 MUFU.LG2 R2, R12 ;  /* 0x0000000c00022308 */ /* 0x000ea20000000c00 */
[-C--:B0-----:R-:W-:Y:S01]  /*89c0*/  FMUL.FTZ R24, R24, R7.reuse ;  /* 0x0000000718187220 */ /* 0x081fe20000410000 */
[-C--:B------:R-:W-:Y:S01]  /*89d0*/  FMUL.FTZ R25, R25, R7.reuse ;  /* 0x0000000719197220 */ /* 0x080fe20000410000 */
[-C--:B------:R-:W-:Y:S01]  /*89e0*/  FMUL.FTZ R28, R28, R7.reuse ;  /* 0x000000071c1c7220 */ /* 0x080fe20000410000 */
[-C--:B------:R-:W-:Y:S01]  /*89f0*/  FMUL.FTZ R29, R29, R7.reuse ;  /* 0x000000071d1d7220 */ /* 0x080fe20000410000 */
[-C--:B------:R-:W-:Y:S01]  /*8a00*/  FMUL.FTZ R32, R32, R7.reuse ;  /* 0x0000000720207220 */ /* 0x080fe20000410000 */
[-C--:B------:R-:W-:Y:S01]  /*8a10*/  FMUL.FTZ R33, R33, R7.reuse ;  /* 0x0000000721217220 */ /* 0x080fe20000410000 */
[-C--:B------:R-:W-:Y:S01]  /*8a20*/  FMUL.FTZ R36, R36, R7.reuse ;  /* 0x0000000724247220 */ /* 0x080fe20000410000 */
        /* <DEDUP_REMOVED lines=59> */
[----:B-1----:R-:W-:Y:S01]  /*8de0*/  @P1 FMUL.FTZ R10, R10, 0.69314718246459960938 ;  /* 0x3f3172180a0a1820 */ /* 0x002fe20000410000 */
[----:B--2---:R-:W-:Y:S01]  /*8df0*/  @P2 FMUL.FTZ R2, R2, 0.69314718246459960938 ;  /* 0x3f31721802022820 */ /* 0x004fe20000410000 */
[-C--:B0-----:R-:W-:Y:S01]  /*8e00*/  FMUL.FTZ R26, R26, R0.reuse ;  /* 0x000000001a1a7220 */ /* 0x081fe20000410000 */
[-C--:B------:R-:W-:Y:S01]  /*8e10*/  FMUL.FTZ R27, R27, R0.reuse ;  /* 0x000000001b1b7220 */ /* 0x080fe20000410000 */
        /* <DEDUP_REMOVED lines=65> */
.L_x_4514:
        /* <DEDUP_REMOVED lines=18> */
[----:B0-----:R-:W-:Y:S01]  /*9350*/  VIADD R5, R0, 0xffffff80 ;  /* 0xffffff8000057836 */ /* 0x001fe20000000000 */
[----:B---3--:R-:W-:-:S06]  /*9360*/  USHF.R.S32.HI UR10, URZ, 0x1f, UR12 ;  /* 0x0000001f3f0a7899 */ /* 0x008fcc000801140c */
[----:B------:R-:W1:Y:S01]  /*9370*/  LDC R23, c[0x0][0xc50] ;  /* 0x00031400ff177b82 */ /* 0x000e620000000800 */
[----:B------:R-:W-:-:S04]  /*9380*/  SHF.R.S32.HI R2, RZ, 0x1f, R5 ;  /* 0x0000001fff027819 */ /* 0x000fc80000011405 */
[----:B------:R-:W-:-:S03]  /*9390*/  LEA.HI R6, R2, R5, RZ, 0x7 ;  /* 0x0000000502067211 */ /* 0x000fc600078f38ff */
[----:B------:R-:W0:Y:S01]  /*93a0*/  @P0 LDC R14, c[0x0][0xbec] ;  /* 0x0002fb00ff0e0b82 */ /* 0x000e220000000800 */
[----:B------:R-:W-:Y:S02]  /*93b0*/  LEA.HI R13, R2, R5, RZ, 0x2 ;  /* 0x00000005020d7211 */ /* 0x000fe400078f10ff */
[C---:B------:R-:W-:Y:S02]  /*93c0*/  LOP3.LUT R0, R6.reuse, 0xffffff80, RZ, 0xc0, !PT ;  /* 0xffffff8006007812 */ /* 0x040fe400078ec0ff */
[----:B------:R-:W-:Y:S02]  /*93d0*/  SHF.R.S32.HI R7, RZ, 0x7, R6 ;  /* 0x00000007ff077819 */ /* 0x000fe40000011406 */
[----:B------:R-:W-:Y:S01]  /*93e0*/  IADD3 R0, R5, -R0, RZ ;  /* 0x8000000005007210 */ /* 0x000fe20007ffe0ff */
[----:B------:R-:W3:Y:S01]  /*93f0*/  LDC.64 R20, c[0x0][0xb40] ;  /* 0x0002d000ff147b82 */ /* 0x000ee20000000a00 */
[----:B------:R-:W-:Y:S02]  /*9400*/  LEA.HI R2, R6, R7, RZ, 0x1 ;  /* 0x0000000706027211 */ /* 0x000fe400078f08ff */
[----:B------:R-:W-:-:S02]  /*9410*/  SHF.R.S32.HI R9, RZ, 0x1f, R0 ;  /* 0x0000001fff097819 */ /* 0x000fc40000011400 */
[----:B------:R-:W-:Y:S02]  /*9420*/  LOP3.LUT R6, R13, 0xfffffffc, RZ, 0xc0, !PT ;  /* 0xfffffffc0d067812 */ /* 0x000fe400078ec0ff */
[CC--:B------:R-:W-:Y:S01]  /*9430*/  LEA.HI R10, R9.reuse, R0.reuse, RZ, 0x2 ;  /* 0x00000000090a7211 */ /* 0x0c0fe200078f10ff */
[----:B------:R-:W5:Y:S01]  /*9440*/  @P0 LDC R152, c[0x0][0xbec] ;  /* 0x0002fb00ff980b82 */ /* 0x000f620000000800 */
[----:B------:R-:W-:Y:S01]  /*9450*/  LEA.HI R9, R9, R0, RZ, 0x5 ;  /* 0x0000000009097211 */ /* 0x000fe200078f28ff */
[----:B------:R-:W-:Y:S01]  /*9460*/  IMAD.IADD R13, R5, 0x1, -R6 ;  /* 0x00000001050d7824 */ /* 0x000fe200078e0a06 */
[--C-:B------:R-:W-:Y:S02]  /*9470*/  SHF.R.S32.HI R11, RZ, 0x2, R10.reuse ;  /* 0x00000002ff0b7819 */ /* 0x100fe4000001140a */
[----:B------:R-:W-:Y:S02]  /*9480*/  SHF.R.S32.HI R12, RZ, 0x1f, R10 ;  /* 0x0000001fff0c7819 */ /* 0x000fe4000001140a */
[----:B------:R-:W-:Y:S01]  /*9490*/  LEA.HI R6, R13, R13, RZ, 0x1 ;  /* 0x0000000d0d067211 */ /* 0x000fe200078f08ff */
[----:B------:R-:W5:Y:S01]  /*94a0*/  @P0 LDC R17, c[0x0][0xbf0] ;  /* 0x0002fc00ff110b82 */ /* 0x000f620000000800 */
[----:B------:R-:W-:-:S02]  /*94b0*/  LEA.HI R12, R12, R11, RZ, 0x3 ;  /* 0x0000000b0c0c7211 */ /* 0x000fc400078f18ff */
[----:B------:R-:W-:Y:S02]  /*94c0*/  LOP3.LUT R2, R2, 0x3fffffe, RZ, 0xc0, !PT ;  /* 0x03fffffe02027812 */ /* 0x000fe400078ec0ff */
[----:B------:R-:W-:-:S03]  /*94d0*/  LOP3.LUT R12, R12, 0xfffffff8, RZ, 0xc0, !PT ;  /* 0xfffffff80c0c7812 */ /* 0x000fc600078ec0ff */
[----:B------:R-:W-:Y:S01]  /*94e0*/  IMAD.IADD R2, R7, 0x1, -R2 ;  /* 0x0000000107027824 */ /* 0x000fe200078e0a02 */
[----:B------:R-:W-:Y:S01]  /*94f0*/  IADD3 R5, R11, -R12, RZ ;  /* 0x8000000c0b057210 */ /* 0x000fe20007ffe0ff */
[----:B------:R-:W5:Y:S01]  /*9500*/  @P0 LDC R153, c[0x0][0xbf0] ;  /* 0x0002fc00ff990b82 */ /* 0x000f620000000800 */
[----:B------:R-:W-:Y:S01]  /*9510*/  LOP3.LUT R12, R6, 0x1ffffffe, RZ, 0xc0, !PT ;  /* 0x1ffffffe060c7812 */ /* 0x000fe200078ec0ff */
[----:B------:R-:W-:Y:S01]  /*9520*/  IMAD.U32 R7, RZ, RZ, UR5 ;  /* 0x00000005ff077e24 */ /* 0x000fe2000f8e00ff */
[----:B------:R-:W-:Y:S01]  /*9530*/  SHF.R.S32.HI R6, RZ, 0x5, R9 ;  /* 0x00000005ff067819 */ /* 0x000fe20000011409 */
[----:B------:R-:W-:Y:S01]  /*9540*/  IMAD.U32 R7, RZ, RZ, UR6 ;  /* 0x00000006ff077e24 */ /* 0x000fe2000f8e00ff */
[----:B------:R-:W-:Y:S01]  /*9550*/  UIMAD UR6, UR38, UR9, UR7 ;  /* 0x00000009260672a4 */ /* 0x000fe2000f8e0207 */
[----:B------:R-:W-:Y:S02]  /*9560*/  IMAD.IADD R16, R13, 0x1, -R12 ;  /* 0x000000010d107824 */ /* 0x000fe400078e0a0c */
[----:B------:R-:W-:Y:S01]  /*9570*/  IMAD R5, R6, 0x10, R5 ;  /* 0x0000001006057824 */ /* 0x000fe200078e0205 */
[----:B------:R-:W-:Y:S01]  /*9580*/  MOV R6, UR4 ;  /* 0x0000000400067c02 */ /* 0x000fe20008000f00 */
[----:B------:R-:W-:Y:S01]  /*9590*/  UIMAD.WIDE.U32 UR4, UR38, UR8, URZ ;  /* 0x00000008260472a5 */ /* 0x000fe2000f8e003f */
[----:B----4-:R-:W-:-:S02]  /*95a0*/  IMAD R12, R18, UR10, RZ ;  /* 0x0000000a120c7c24 */ /* 0x010fc4000f8e02ff */
[----:B------:R-:W-:Y:S01]  /*95b0*/  LEA R9, R2, R5, 0x6 ;  /* 0x0000000502097211 */ /* 0x000fe200078e30ff */
[----:B------:R-:W-:Y:S01]  /*95c0*/  UIADD3 UR6, UR5, UR6, URZ ;  /* 0x0000000605067290 */ /* 0x000fe2000fffe03f */
[----:B------:R-:W-:Y:S01]  /*95d0*/  IMAD R15, R19, UR12, R12 ;  /* 0x0000000c130f7c24 */ /* 0x000fe2000f8e020c */
[----:B------:R-:W-:Y:S01]  /*95e0*/  MOV R12, UR4 ;  /* 0x00000004000c7c02 */ /* 0x000fe20008000f00 */
[----:B------:R-:W-:Y:S01]  /*95f0*/  IMAD.WIDE.U32 R6, R18, UR12, R6 ;  /* 0x0000000c12067c25 */ /* 0x000fe2000f8e0006 */
[----:B------:R-:W-:-:S03]  /*9600*/  ULDC.64 UR8, c[0x0][0xb28] ;  /* 0x0002ca0000087ab9 */ /* 0x000fc60000000a00 */
[----:B------:R-:W-:Y:S01]  /*9610*/  IMAD R2, R16, 0x8, R9 ;  /* 0x0000000810027824 */ /* 0x000fe200078e0209 */
[----:B------:R-:W-:Y:S01]  /*9620*/  IADD3 R16, RZ, -UR38, RZ ;  /* 0x80000026ff107c10 */ /* 0x000fe2000fffe0ff */
[----:B------:R-:W-:Y:S01]  /*9630*/  IMAD.U32 R13, RZ, RZ, UR5 ;  /* 0x00000005ff0d7e24 */ /* 0x000fe2000f8e00ff */
[----:B------:R-:W-:Y:S01]  /*9640*/  ULDC.64 UR4, c[0x0][0xbe0] ;  /* 0x0002f80000047ab9 */ /* 0x000fe20000000a00 */
[----:B--2---:R-:W-:Y:S02]  /*9650*/  IMAD R5, R22, 0x80, R2 ;  /* 0x0000008016057824 */ /* 0x004fe400078e0202 */
[----:B-1----:R-:W-:Y:S02]  /*9660*/  IMAD R23, R23, R16, UR11 ;  /* 0x0000000b17177e24 */ /* 0x002fe4000f8e0210 */
[----:B0-----:R-:W-:-:S03]  /*9670*/  @P0 IMAD.HI.U32 R2, R5, R14, RZ ;  /* 0x0000000e05020227 */ /* 0x001fc600078e00ff */
[----:B------:R-:W-:Y:S01]  /*9680*/  SHF.R.S32.HI R16, RZ, 0x1f, R23 ;  /* 0x0000001fff107819 */ /* 0x000fe20000011417 */
[----:B------:R-:W-:Y:S01]  /*9690*/  IMAD.U32 R13, RZ, RZ, UR6 ;  /* 0x00000006ff0d7e24 */ /* 0x000fe2000f8e00ff */
[----:B------:R-:W-:Y:S01]  /*96a0*/  ULDC.64 UR6, c[0x0][0xb48] ;  /* 0x0002d20000067ab9 */ /* 0x000fe20000000a00 */
[----:B------:R-:W-:Y:S01]  /*96b0*/  IMAD.IADD R7, R7, 0x1, R15 ;  /* 0x0000000107077824 */ /* 0x000fe200078e020f */
[----:B------:R-:W-:Y:S01]  /*96c0*/  MOV R15, R5 ;  /* 0x00000005000f7202 */ /* 0x000fe20000000f00 */
[----:B---3--:R-:W-:Y:S02]  /*96d0*/  IMAD R14, R20, UR10, RZ ;  /* 0x0000000a140e7c24 */ /* 0x008fe4000f8e02ff */
[----:B-----5:R-:W-:-:S04]  /*96e0*/  @P0 IMAD.HI.U32 R152, R5, R152, RZ ;  /* 0x0000009805980227 */ /* 0x020fc800078e00ff */
[----:B------:R-:W-:Y:S01]  /*96f0*/  IMAD.MOV.U32 R11, RZ, RZ, R5 ;  /* 0x000000ffff0b7224 */ /* 0x000fe200078e0005 */
[----:B------:R-:W-:Y:S01]  /*9700*/  @P0 SHF.R.U32.HI R11, RZ, R17, R2 ;  /* 0x00000011ff0b0219 */ /* 0x000fe20000011602 */
        /* <DEDUP_REMOVED lines=72> */
[----:B------:R-:W-:Y:S01]  /*9b90*/  VIADD R19, R0, 0x28 ;  /* 0x0000002800137836 */ /* 0x000fe20000000000 */
        /* <DEDUP_REMOVED lines=16> */
[C---:B------:R-:W-:Y:S02]  /*9ca0*/  IADD3 R4, R0.reuse, 0x38, RZ ;  /* 0x0000003800047810 */ /* 0x040fe40007ffe0ff */
[----:B------:R-:W-:Y:S01]  /*9cb0*/  IADD3 R22, R0, 0x50, RZ ;  /* 0x0000005000167810 */ /* 0x000fe20007ffe0ff */
        /* <DEDUP_REMOVED lines=33> */
[----:B------:R-:W-:Y:S01]  /*9ed0*/  @!P6 LOP3.LUT R19, R22, 0xfffffffe, RZ, 0xc0, !PT ;  /* 0xfffffffe1613e812 */ /* 0x000fe200078ec0ff */
[----:B------:R-:W-:Y:S01]  /*9ee0*/  VIADD R22, R0, 0x88 ;  /* 0x0000008800167836 */ /* 0x000fe20000000000 */
[----:B------:R-:W-:Y:S01]  /*9ef0*/  ISETP.GE.AND P1, PT, R23, UR4, PT ;  /* 0x0000000417007c0c */ /* 0x000fe2000bf26270 */
[----:B0-----:R-:W-:Y:S01]  /*9f00*/  @!P2 IMAD.WIDE R10, R3, 0x4, R6 ;  /* 0x00000004030aa825 */ /* 0x001fe200078e0206 */
[----:B------:R-:W-:-:S02]  /*9f10*/  ISETP.GE.AND P0, PT, R24, UR4, PT ;  /* 0x0000000418007c0c */ /* 0x000fc4000bf06270 */
[----:B------:R-:W-:Y:S01]  /*9f20*/  IADD3 R3, R0, 0x68, RZ ;  /* 0x0000006800037810 */ /* 0x000fe20007ffe0ff */
[--C-:B-1----:R-:W-:Y:S01]  /*9f30*/  @!P3 IMAD.WIDE R12, R15, 0x4, R6.reuse ;  /* 0x000000040f0cb825 */ /* 0x102fe200078e0206 */
[----:B------:R0:W-:Y:S02]  /*9f40*/  @!P2 ST.E.64 desc[UR36][R10.64], R48 ;  /* 0x000000300a00a985 */ /* 0x0001e4000c101b24 */
[----:B------:R-:W-:Y:S01]  /*9f50*/  ISETP.GE.AND P2, PT, R3, UR4, PT ;  /* 0x0000000403007c0c */ /* 0x000fe2000bf46270 */
[--C-:B------:R-:W-:Y:S01]  /*9f60*/  @!P4 IMAD.WIDE R14, R17, 0x4, R6.reuse ;  /* 0x00000004110ec825 */ /* 0x100fe200078e0206 */
[----:B------:R1:W-:Y:S01]  /*9f70*/  @!P3 ST.E.64 desc[UR36][R12.64], R52 ;  /* 0x000000340c00b985 */ /* 0x0003e2000c101b24 */
[----:B------:R-:W-:Y:S02]  /*9f80*/  ISETP.GE.AND P3, PT, R22, UR4, PT ;  /* 0x0000000416007c0c */ /* 0x000fe4000bf66270 */
[----:B------:R-:W-:Y:S01]  /*9f90*/  @!P5 IMAD.WIDE R16, R21, 0x4, R6 ;  /* 0x000000041510d825 */ /* 0x000fe200078e0206 */
[----:B------:R2:W-:Y:S01]  /*9fa0*/  @!P4 ST.E.64 desc[UR36][R14.64], R56 ;  /* 0x000000380e00c985 */ /* 0x0005e2000c101b24 */
[----:B------:R-:W-:-:S02]  /*9fb0*/  IADD3 R21, R0, 0x80, RZ ;  /* 0x0000008000157810 */ /* 0x000fc40007ffe0ff */
[----:B------:R-:W-:Y:S01]  /*9fc0*/  @!P6 IMAD.WIDE R18, R19, 0x4, R6 ;  /* 0x000000041312e825 */ /* 0x000fe200078e0206 */
[----:B------:R3:W-:Y:S01]  /*9fd0*/  @!P5 ST.E.64 desc[UR36][R16.64], R60 ;  /* 0x0000003c1000d985 */ /* 0x0007e2000c101b24 */
[----:B------:R-:W-:Y:S02]  /*9fe0*/  ISETP.GE.AND P5, PT, R20, UR4, PT ;  /* 0x0000000414007c0c */ /* 0x000fe4000bfa6270 */
[----:B------:R-:W-:Y:S01]  /*9ff0*/  ISETP.GE.AND P4, PT, R21, UR4, PT ;  /* 0x0000000415007c0c */ /* 0x000fe2000bf86270 */
[----:B------:R4:W-:Y:S01]  /*a000*/  @!P6 ST.E.64 desc[UR36][R18.64], R64 ;  /* 0x000000401200e985 */ /* 0x0009e2000c101b24 */
[----:B------:R-:W-:Y:S02]  /*a010*/  ISETP.GE.AND P6, PT, R4, UR4, PT ;  /* 0x0000000404007c0c */ /* 0x000fe4000bfc6270 */
[----:B------:R-:W-:Y:S02]  /*a020*/  @!P1 LEA.HI R23, R23, R23, RZ, 0x1 ;  /* 0x0000001717179211 */ /* 0x000fe400078f08ff */
[----:B------:R-:W-:-:S02]  /*a030*/  @!P0 LEA.HI R24, R24, R24, RZ, 0x1 ;  /* 0x0000001818188211 */ /* 0x000fc400078f08ff */
        /* <DEDUP_REMOVED lines=10> */
[----:B------:R-:W-:-:S02]  /*a0e0*/  @!P2 LOP3.LUT R3, R3, 0xfffffffe, RZ, 0xc0, !PT ;  /* 0xfffffffe0303a812 */ /* 0x000fc400078ec0ff */
[----:B------:R-:W-:Y:S01]  /*a0f0*/  @!P3 LEA.HI R22, R22, R22, RZ, 0x1 ;  /* 0x000000161616b211 */ /* 0x000fe200078f08ff */
[----:B------:R1:W-:Y:S01]  /*a100*/  @!P0 ST.E.64 desc[UR36][R12.64], R72 ;  /* 0x000000480c008985 */ /* 0x0003e2000c101b24 */
[----:B--2---:R-:W-:Y:S01]  /*a110*/  @!P6 LOP3.LUT R15, R4, 0xfffffffe, RZ, 0xc0, !PT ;  /* 0xfffffffe040fe812 */ /* 0x004fe200078ec0ff */
        /* <DEDUP_REMOVED lines=9> */
[C---:B------:R-:W-:Y:S01]  /*a1b0*/  VIADD R3, R0.reuse, 0xa0 ;  /* 0x000000a000037836 */ /* 0x040fe20000000000 */
[----:B------:R0:W-:Y:S01]  /*a1c0*/  @!P2 ST.E.64 desc[UR36][R10.64], R76 ;  /* 0x0000004c0a00a985 */ /* 0x0001e2000c101b24 */
[--C-:B-1----:R-:W-:Y:S01]  /*a1d0*/  @!P6 IMAD.WIDE R12, R15, 0x4, R6.reuse ;  /* 0x000000040f0ce825 */ /* 0x102fe200078e0206 */
[----:B------:R-:W-:Y:S02]  /*a1e0*/  IADD3 R20, R0, 0xb0, RZ ;  /* 0x000000b000147810 */ /* 0x000fe40007ffe0ff */
[----:B------:R-:W-:Y:S01]  /*a1f0*/  ISETP.GE.AND P2, PT, R3, UR4, PT ;  /* 0x0000000403007c0c */ /* 0x000fe2000bf46270 */
        /* <DEDUP_REMOVED lines=25> */
[----:B--2---:R-:W-:Y:S01]  /*a390*/  @!P2 IMAD.WIDE R14, R3, 0x4, R6 ;  /* 0x00000004030ea825 */ /* 0x004fe200078e0206 */
[----:B---3--:R-:W-:Y:S01]  /*a3a0*/  @!P3 LOP3.LUT R17, R4, 0xfffffffe, RZ, 0xc0, !PT ;  /* 0xfffffffe0411b812 */ /* 0x008fe200078ec0ff */
[----:B------:R1:W-:Y:S01]  /*a3b0*/  @!P1 ST.E.64 desc[UR36][R12.64], R100 ;  /* 0x000000640c009985 */ /* 0x0003e2000c101b24 */
[----:B----4-:R-:W-:Y:S01]  /*a3c0*/  @!P4 LOP3.LUT R19, R20, 0xfffffffe, RZ, 0xc0, !PT ;  /* 0xfffffffe1413c812 */ /* 0x010fe200078ec0ff */
[----:B------:R-:W-:Y:S01]  /*a3d0*/  VIADD R4, R0, 0xd0 ;  /* 0x000000d000047836 */ /* 0x000fe20000000000 */
[----:B------:R-:W-:Y:S01]  /*a3e0*/  @!P6 LOP3.LUT R3, R22, 0xfffffffe, RZ, 0xc0, !PT ;  /* 0xfffffffe1603e812 */ /* 0x000fe200078ec0ff */
[----:B------:R-:W-:Y:S01]  /*a3f0*/  VIADD R20, R0, 0xd8 ;  /* 0x000000d800147836 */ /* 0x000fe20000000000 */
[----:B------:R-:W-:Y:S01]  /*a400*/  @!P5 LOP3.LUT R21, R21, 0xfffffffe, RZ, 0xc0, !PT ;  /* 0xfffffffe1515d812 */ /* 0x000fe200078ec0ff */
[----:B------:R2:W-:Y:S01]  /*a410*/  @!P2 ST.E.64 desc[UR36][R14.64], R104 ;  /* 0x000000680e00a985 */ /* 0x0005e2000c101b24 */
[----:B------:R-:W-:-:S02]  /*a420*/  ISETP.GE.AND P1, PT, R4, UR4, PT ;  /* 0x0000000404007c0c */ /* 0x000fc4000bf26270 */
[----:B------:R-:W-:Y:S01]  /*a430*/  ISETP.GE.AND P2, PT, R20, UR4, PT ;  /* 0x0000000414007c0c */ /* 0x000fe2000bf46270 */
[----:B0-----:R-:W-:-:S04]  /*a440*/  @!P3 IMAD.WIDE R10, R17, 0x4, R6 ;  /* 0x00000004110ab825 */ /* 0x001fc800078e0206 */
[--C-:B-1----:R-:W-:Y:S01]  /*a450*/  @!P4 IMAD.WIDE R12, R19, 0x4, R6.reuse ;  /* 0x00000004130cc825 */ /* 0x102fe200078e0206 */
[----:B------:R0:W-:Y:S03]  /*a460*/  @!P3 ST.E.64 desc[UR36][R10.64], R108 ;  /* 0x0000006c0a00b985 */ /* 0x0001e6000c101b24 */
[--C-:B------:R-:W-:Y:S01]  /*a470*/  @!P6 IMAD.WIDE R18, R3, 0x4, R6.reuse ;  /* 0x000000040312e825 */ /* 0x100fe200078e0206 */
[----:B------:R-:W-:Y:S01]  /*a480*/  IADD3 R3, R0, 0xc8, RZ ;  /* 0x000000c800037810 */ /* 0x000fe20007ffe0ff */
[----:B------:R1:W-:Y:S01]  /*a490*/  @!P4 ST.E.64 desc[UR36][R12.64], R112 ;  /* 0x000000700c00c985 */ /* 0x0003e2000c101b24 */
[----:B------:R-:W-:Y:S01]  /*a4a0*/  @!P1 LEA.HI R4, R4, R4, RZ, 0x1 ;  /* 0x0000000404049211 */ /* 0x000fe200078f08ff */
[----:B------:R-:W-:Y:S01]  /*a4b0*/  @!P5 IMAD.WIDE R16, R21, 0x4, R6 ;  /* 0x000000041510d825 */ /* 0x000fe200078e0206 */
[C---:B------:R-:W-:Y:S02]  /*a4c0*/  IADD3 R21, R0.reuse, 0xe0, RZ ;  /* 0x000000e000157810 */ /* 0x040fe40007ffe0ff */
[----:B------:R-:W-:Y:S01]  /*a4d0*/  ISETP.GE.AND P0, PT, R3, UR4, PT ;  /* 0x0000000403007c0c */ /* 0x000fe2000bf06270 */
[C---:B--2---:R-:W-:Y:S01]  /*a4e0*/  VIADD R14, R0.reuse, 0xe8 ;  /* 0x000000e8000e7836 */ /* 0x044fe20000000000 */
[----:B------:R2:W-:Y:S01]  /*a4f0*/  @!P5 ST.E.64 desc[UR36][R16.64], R116 ;  /* 0x000000741000d985 */ /* 0x0005e2000c101b24 */
[C---:B------:R-:W-:Y:S01]  /*a500*/  VIADD R15, R0.reuse, 0xf0 ;  /* 0x000000f0000f7836 */ /* 0x040fe20000000000 */
[----:B0-----:R-:W-:-:S02]  /*a510*/  IADD3 R11, R0, 0xf8, RZ ;  /* 0x000000f8000b7810 */ /* 0x001fc40007ffe0ff */
[----:B------:R0:W-:Y:S01]  /*a520*/  @!P6 ST.E.64 desc[UR36][R18.64], R120 ;  /* 0x000000781200e985 */ /* 0x0001e2000c101b24 */
[----:B------:R-:W-:Y:S02]  /*a530*/  ISETP.GE.AND P3, PT, R21, UR4, PT ;  /* 0x0000000415007c0c */ /* 0x000fe4000bf66270 */
[----:B------:R-:W-:Y:S02]  /*a540*/  ISETP.GE.AND P4, PT, R14, UR4, PT ;  /* 0x000000040e007c0c */ /* 0x000fe4000bf86270 */
[----:B------:R-:W-:Y:S02]  /*a550*/  ISETP.GE.AND P5, PT, R15, UR4, PT ;  /* 0x000000040f007c0c */ /* 0x000fe4000bfa6270 */
[----:B------:R-:W-:Y:S02]  /*a560*/  ISETP.GE.AND P6, PT, R11, UR4, PT ;  /* 0x000000040b007c0c */ /* 0x000fe4000bfc6270 */
[----:B------:R-:W-:Y:S02]  /*a570*/  @!P0 LEA.HI R3, R3, R3, RZ, 0x1 ;  /* 0x0000000303038211 */ /* 0x000fe400078f08ff */
[----:B------:R-:W-:-:S02]  /*a580*/  @!P2 LEA.HI R20, R20, R20, RZ, 0x1 ;  /* 0x000000141414a211 */ /* 0x000fc400078f08ff */
[----:B------:R-:W-:Y:S02]  /*a590*/  @!P0 LOP3.LUT R3, R3, 0xfffffffe, RZ, 0xc0, !PT ;  /* 0xfffffffe03038812 */ /* 0x000fe400078ec0ff */
[----:B------:R-:W-:Y:S02]  /*a5a0*/  @!P3 LEA.HI R21, R21, R21, RZ, 0x1 ;  /* 0x000000151515b211 */ /* 0x000fe400078f08ff */
[----:B------:R-:W-:Y:S02]  /*a5b0*/  @!P4 LEA.HI R14, R14, R14, RZ, 0x1 ;  /* 0x0000000e0e0ec211 */ /* 0x000fe400078f08ff */
[----:B------:R-:W-:Y:S02]  /*a5c0*/  @!P5 LEA.HI R10, R15, R15, RZ, 0x1 ;  /* 0x0000000f0f0ad211 */ /* 0x000fe400078f08ff */
[----:B------:R-:W-:Y:S02]  /*a5d0*/  @!P6 LEA.HI R11, R11, R11, RZ, 0x1 ;  /* 0x0000000b0b0be211 */ /* 0x000fe400078f08ff */
[----:B-1----:R-:W-:-:S02]  /*a5e0*/  @!P1 LOP3.LUT R13, R4, 0xfffffffe, RZ, 0xc0, !PT ;  /* 0xfffffffe040d9812 */ /* 0x002fc400078ec0ff */
        /* <DEDUP_REMOVED lines=19> */
.L_x_4553:
[----:B------:R-:W-:Y:S05]  /*a720*/  BSYNC B0 ;  /* 0x0000000000007941 */ /* 0x000fea0003800000 */
.L_x_4552:
        /* <DEDUP_REMOVED lines=196> */
.L_x_4551:
[----:B------:R-:W0:Y:S02]  /*b370*/  S2R R0, SR_TID.X ;  /* 0x0000000000007919 */ /* 0x000e240000002100 */
        /* <DEDUP_REMOVED lines=59> */
.L_x_4510:
        /* <DEDUP_REMOVED lines=18> */
.L_x_4554:
[----:B------:R-:W-:Y:S01]  /*b850*/  ULDC UR44, c[0x0][0xc50] ;  /* 0x00031400002c7ab9 */ /* 0x000fe20000000800 */
[----:B------:R-:W-:Y:S01]  /*b860*/  UMOV UR40, UR6 ;  /* 0x0000000600287c82 */ /* 0x000fe20008000000 */
[----:B------:R-:W-:-:S11]  /*b870*/  UISETP.NE.AND UP0, UPT, UR44, 0x1, UPT ;  /* 0x000000012c00788c */ /* 0x000fd6000bf05270 */
[----:B------:R-:W-:Y:S01]  /*b880*/  @UP0 ULDC UR4, c[0x0][0xc54] ;  /* 0x0003150000040ab9 */ /* 0x000fe20000000800 */
[----:B------:R-:W-:Y:S01]  /*b890*/  @UP0 ULDC UR7, c[0x0][0xc58] ;  /* 0x0003160000070ab9 */ /* 0x000fe20000000800 */
[----:B------:R-:W-:-:S04]  /*b8a0*/  UIMAD.WIDE.U32 UR4, UR6, UR4, URZ ;  /* 0x00000004060472a5 */ /* 0x000fc8000f8e003f */
[----:B------:R-:W-:-:S12]  /*b8b0*/  @UP0 USHF.R.U32.HI UR40, URZ, UR7, UR5 ;  /* 0x000000073f280299 */ /* 0x000fd80008011605 */
.L_x_4555:
        /* <DEDUP_REMOVED lines=8> */
[----:B------:R-:W-:Y:S01]  /*b940*/  ULDC UR4, c[0x0][0x448] ;  /* 0x0001120000047ab9 */ /* 0x000fe20000000800 */
[----:B------:R-:W-:Y:S01]  /*b950*/  ULDC UR7, c[0x0][0x2f0] ;  /* 0x0000bc0000077ab9 */ /* 0x000fe20000000800 */
[----:B------:R-:W-:-:S05]  /*b960*/  IMAD.MOV.U32 R32, RZ, RZ, RZ ;  /* 0x000000ffff207224 */ /* 0x000fca00078e00ff */
[----:B------:R-:W1:Y:S01]  /*b970*/  S2UR UR46, SR_CTAID.X ;  /* 0x00000000002e79c3 */ /* 0x000e620000002500 */
[----:B------:R-:W-:Y:S01]  /*b980*/  UISETP.NE.AND UP1, UPT, UR4, 0x1, UPT ;  /* 0x000000010400788c */ /* 0x000fe2000bf25270 */
[----:B------:R-:W-:Y:S02]  /*b990*/  ULDC UR8, c[0x0][0x288] ;  /* 0x0000a20000087ab9 */ /* 0x000fe40000000800 */
[----:B------:R-:W-:Y:S02]  /*b9a0*/  ULDC.64 UR4, c[0x0][0x418] ;  /* 0x0001060000047ab9 */ /* 0x000fe40000000a00 */
[----:B------:R-:W-:-:S03]  /*b9b0*/  UISETP.NE.U32.AND UP0, UPT, UR4, URZ, UPT ;  /* 0x0000003f0400728c */ /* 0x000fc6000bf05070 */
[----:B------:R-:W-:Y:S01]  /*b9c0*/  ULDC UR4, c[0x0][0x424] ;  /* 0x0001090000047ab9 */ /* 0x000fe20000000800 */
[----:B------:R-:W-:-:S03]  /*b9d0*/  UISETP.NE.AND.EX UP0, UPT, UR5, URZ, UPT, UP0 ;  /* 0x0000003f0500728c */ /* 0x000fc6000bf05300 */
[----:B------:R-:W-:Y:S01]  /*b9e0*/  @UP1 ULDC UR5, c[0x0][0x44c] ;  /* 0x0001130000051ab9 */ /* 0x000fe20000000800 */
[----:B0-----:R-:W-:Y:S01]  /*b9f0*/  ISETP.NE.U32.AND P0, PT, R4, RZ, PT ;  /* 0x000000ff0400720c */ /* 0x001fe20003f05070 */
[----:B------:R-:W-:-:S03]  /*ba00*/  USEL UR41, UR4, 0x1, UP0 ;  /* 0x0000000104297887 */ /* 0x000fc60008000000 */
[----:B------:R-:W-:Y:S01]  /*ba10*/  ISETP.NE.AND.EX P0, PT, R5, RZ, PT, P0 ;  /* 0x000000ff0500720c */ /* 0x000fe20003f05300 */
[----:B-1----:R-:W-:Y:S02]  /*ba20*/  ULEA UR6, UR46, 0x7f, 0x7 ;  /* 0x0000007f2e067891 */ /* 0x002fe4000f8e383f */
[----:B------:R-:W-:Y:S02]  /*ba30*/  UIMAD UR41, UR41, UR7, URZ ;  /* 0x00000007292972a4 */ /* 0x000fe4000f8e023f */
[----:B------:R-:W-:Y:S01]  /*ba40*/  UIMAD.WIDE.U32 UR4, UR6, UR5, URZ ;  /* 0x00000005060472a5 */ /* 0x000fe2000f8e003f */
[----:B------:R-:W-:Y:S01]  /*ba50*/  @UP1 ULDC UR7, c[0x0][0x450] ;  /* 0x0001140000071ab9 */ /* 0x000fe20000000800 */
[----:B------:R-:W-:Y:S02]  /*ba60*/  UIADD3 UR8, UR41, 0x60, -UR8 ;  /* 0x0000006029087890 */ /* 0x000fe4000fffe808 */
[----:B------:R-:W-:-:S04]  /*ba70*/  @UP1 USHF.R.U32.HI UR6, URZ, UR7, UR5 ;  /* 0x000000073f061299 */ /* 0x000fc80008011605 */
[----:B------:R-:W0:Y:S01]  /*ba80*/  @P0 LDC.64 R4, c[0x0][0xa28] ;  /* 0x00028a00ff040b82 */ /* 0x000e220000000a00 */
[----:B------:R-:W-:Y:S02]  /*ba90*/  UIADD3 UR4, UR41, 0x5f, URZ ;  /* 0x0000005f29047890 */ /* 0x000fe4000fffe03f */
[----:B------:R-:W-:Y:S02]  /*baa0*/  UIADD3 UR6, UR8, UR6, URZ ;  /* 0x0000000608067290 */ /* 0x000fe4000fffe03f */
[----:B------:R-:W-:Y:S02]  /*bab0*/  UIMAD.WIDE UR4, UR4, 0x2aaaaaab, URZ ;  /* 0x2aaaaaab040478a5 */ /* 0x000fe4000f8e023f */
[----:B------:R-:W-:Y:S02]  /*bac0*/  UIMAD.WIDE UR6, UR6, 0x2aaaaaab, URZ ;  /* 0x2aaaaaab060678a5 */ /* 0x000fe4000f8e023f */
[----:B------:R-:W-:Y:S02]  /*bad0*/  USHF.R.U32.HI UR42, URZ, 0x1f, UR5 ;  /* 0x0000001f3f2a7899 */ /* 0x000fe40008011605 */
[----:B------:R-:W-:-:S02]  /*bae0*/  USHF.R.U32.HI UR43, URZ, 0x1f, UR7 ;  /* 0x0000001f3f2b7899 */ /* 0x000fc40008011607 */
[----:B------:R-:W-:Y:S02]  /*baf0*/  ULEA.HI.SX32 UR42, UR5, UR42, 0x1c ;  /* 0x0000002a052a7291 */ /* 0x000fe4000f8fe23f */
[----:B------:R-:W-:-:S04]  /*bb00*/  ULEA.HI.SX32 UR43, UR7, UR43, 0x1c ;  /* 0x0000002b072b7291 */ /* 0x000fc8000f8fe23f */
[----:B------:R-:W-:-:S04]  /*bb10*/  UISETP.LT.AND UP0, UPT, UR42, UR43, UPT ;  /* 0x0000002b2a00728c */ /* 0x000fc8000bf01270 */
[----:B------:R-:W-:Y:S01]  /*bb20*/  USEL UR11, UR42, UR43, UP0 ;  /* 0x0000002b2a0b7287 */ /* 0x000fe20008000000 */
[----:B0-----:R-:W-:Y:S01]  /*bb30*/  @P0 IMAD.WIDE R4, R33, 0x4, R4 ;  /* 0x0000000421040825 */ /* 0x001fe200078e0204 */
[----:B------:R-:W-:Y:S02]  /*bb40*/  UP2UR UR47, UPR, URZ, 0x2 ;  /* 0x000000023f2f7883 */ /* 0x000fe40008000000 */
[----:B------:R-:W-:Y:S02]  /*bb50*/  UISETP.GE.AND UP1, UPT, UR11, 0x1, UPT ;  /* 0x000000010b00788c */ /* 0x000fe4000bf26270 */
[----:B------:R-:W-:Y:S01]  /*bb60*/  USHF.R.U32.HI UR9, URZ, 0x10, UR44 ;  /* 0x000000103f097899 */ /* 0x000fe2000801162c */
[----:B------:R0:W5:Y:S01]  /*bb70*/  @P0 LDG.E R32, desc[UR36][R4.64] ;  /* 0x0000002404200981 */ /* 0x000162000c1e1900 */
[----:B------:R-:W-:Y:S02]  /*bb80*/  ULOP3.LUT UR44, UR44, 0xffff, URZ, 0xc0, !UPT ;  /* 0x0000ffff2c2c7892 */ /* 0x000fe4000f8ec03f */
[----:B------:R-:W-:Y:S01]  /*bb90*/  PLOP3.LUT P0, PT, PT, PT, UP1, 0x80, 0x0 ;  /* 0x000000000000781c */ /* 0x000fe20003f0f018 */
[----:B------:R-:W-:Y:S01]  /*bba0*/  UISETP.NE.AND UP0, UPT, UR9, URZ, UPT ;  /* 0x0000003f0900728c */ /* 0x000fe2000bf05270 */
[----:B------:R-:W-:-:S10]  /*bbb0*/  UMOV UR38, URZ ;  /* 0x0000003f00267c82 */ /* 0x000fd40008000000 */
[----:B------:R-:W-:Y:S01]  /*bbc0*/  @!UP0 ULDC UR9, c[0x0][0x9f0] ;  /* 0x00027c0000098ab9 */ /* 0x000fe20000000800 */
[----:B0-----:R-:W-:Y:S05]  /*bbd0*/  @!P0 BRA `(.L_x_4557) ;  /* 0x0000000000788947 */ /* 0x001fea0003800000 */
[----:B------:R-:W-:Y:S01]  /*bbe0*/  IABS R0, UR9 ;  /* 0x0000000900007c13 */ /* 0x000fe20008000000 */
[----:B------:R-:W-:Y:S02]  /*bbf0*/  UIADD3 UR6, UR9, -0x1, UR11 ;  /* 0xffffffff09067890 */ /* 0x000fe4000fffe00b */
[----:B------:R-:W-:Y:S01]  /*bc00*/  IABS R5, UR9 ;  /* 0x0000000900057c13 */ /* 0x000fe20008000000 */
[----:B------:R-:W-:Y:S01]  /*bc10*/  UMOV UR4, URZ ;  /* 0x0000003f00047c82 */ /* 0x000fe20008000000 */
        /* <DEDUP_REMOVED lines=26> */
.L_x_4557:
[----:B------:R-:W-:Y:S02]  /*bdc0*/  UIMAD UR48, UR44, UR38, URZ ;  /* 0x000000262c3072a4 */ /* 0x000fe4000f8e023f */
[----:B------:R-:W-:Y:S02]  /*bdd0*/  IMAD.U32 R0, RZ, RZ, UR38 ;  /* 0x00000026ff007e24 */ /* 0x000fe4000f8e00ff */
[----:B------:R-:W-:Y:S02]  /*bde0*/  IMAD.MOV.U32 R21, RZ, RZ, RZ ;  /* 0x000000ffff157224 */ /* 0x000fe400078e00ff */
[----:B------:R-:W-:Y:S01]  /*bdf0*/  IMAD.MOV.U32 R8, RZ, RZ, 0x1 ;  /* 0x00000001ff087424 */ /* 0x000fe200078e00ff */
[----:B------:R-:W-:-:S04]  /*be00*/  MOV R31, UR48 ;  /* 0x00000030001f7c02 */ /* 0x000fc80008000f00 */
        /* <DEDUP_REMOVED lines=26> */
.L_x_4558:
        /* <DEDUP_REMOVED lines=20> */
.L_x_4560:
        /* <DEDUP_REMOVED lines=15> */
.L_x_4559:
[----:B------:R-:W0:Y:S01]  /*c1e0*/  LDC.64 R4, c[0x0][0x9f8] ;  /* 0x00027e00ff047b82 */ /* 0x000e220000000a00 */
[----:B------:R-:W-:-:S07]  /*c1f0*/  MOV R30, R33 ;  /* 0x00000021001e7202 */ /* 0x000fce0000000f00 */
[----:B------:R-:W1:Y:S01]  /*c200*/  LDC R29, c[0x0][0x430] ;  /* 0x00010c00ff1d7b82 */ /* 0x000e620000000800 */
[C---:B------:R-:W-:Y:S01]  /*c210*/  IMAD.SHL.U32 R28, R16.reuse, 0x10, RZ ;  /* 0x00000010101c7824 */ /* 0x040fe200078e00ff */
[C---:B------:R-:W-:Y:S01]  /*c220*/  LOP3.LUT R7, R16.reuse, 0x7f, RZ, 0xc0, !PT ;  /* 0x0000007f10077812 */ /* 0x040fe200078ec0ff */
        /* <DEDUP_REMOVED lines=13> */
[----:B------:R-:W-:-:S05]  /*c300*/  IMAD R13, R9, 0x60, R26 ;  /* 0x00000060090d7824 */ /* 0x000fca00078e021a */
[C---:B------:R-:W-:Y:S01]  /*c310*/  ISETP.GE.AND P0, PT, R13.reuse, UR41, PT ;  /* 0x000000290d007c0c */ /* 0x040fe2000bf06270 */
[----:B------:R-:W1:Y:S01]  /*c320*/  @P1 LDC R3, c[0x0][0x434] ;  /* 0x00010d00ff031b82 */ /* 0x000e620000000800 */
[----:B-----5:R-:W-:Y:S02]  /*c330*/  IADD3 R22, R13, R32, RZ ;  /* 0x000000200d167210 */ /* 0x020fe40007ffe0ff */
[----:B------:R-:W-:Y:S02]  /*c340*/  ISETP.GT.U32.OR P0, PT, R26, 0x5f, P0 ;  /* 0x0000005f1a00780c */ /* 0x000fe40000704470 */
[----:B------:R-:W-:-:S03]  /*c350*/  @P1 LOP3.LUT R23, R23, 0x40, RZ, 0xfc, !PT ;  /* 0x0000004017171812 */ /* 0x000fc600078efcff */
[----:B0-----:R-:W0:Y:S08]  /*c360*/  @P1 LDC R5, c[0x0][0x438] ;  /* 0x00010e00ff051b82 */ /* 0x001e300000000800 */
[----:B------:R-:W3:Y:S08]  /*c370*/  @!P0 LDC.64 R10, c[0x0][0x428] ;  /* 0x00010a00ff0a8b82 */ /* 0x000ef00000000a00 */
[----:B------:R-:W4:Y:S01]  /*c380*/  @!P0 LDC.64 R12, c[0x0][0x418] ;  /* 0x00010600ff0c8b82 */ /* 0x000f220000000a00 */
[----:B-1----:R-:W-:-:S04]  /*c390*/  @P1 IMAD.HI.U32 R0, R22, R3, RZ ;  /* 0x0000000316001227 */ /* 0x002fc800078e00ff */
[----:B------:R-:W-:Y:S01]  /*c3a0*/  IMAD.MOV.U32 R3, RZ, RZ, R22 ;  /* 0x000000ffff037224 */ /* 0x000fe200078e0016 */
[----:B0-----:R-:W-:-:S04]  /*c3b0*/  @P1 SHF.R.U32.HI R3, RZ, R5, R0 ;  /* 0x00000005ff031219 */ /* 0x001fc80000011600 */
[--C-:B------:R-:W-:Y:S01]  /*c3c0*/  @!P0 SHF.R.S32.HI R5, RZ, 0x1f, R3.reuse ;  /* 0x0000001fff058819 */ /* 0x100fe20000011403 */
[----:B------:R-:W-:Y:S01]  /*c3d0*/  @!P0 IMAD.MOV.U32 R4, RZ, RZ, R3 ;  /* 0x000000ffff048224 */ /* 0x000fe200078e0003 */
[----:B--2---:R-:W-:-:S05]  /*c3e0*/  SHF.R.S32.HI R25, RZ, 0x1f, R30 ;  /* 0x0000001fff197819 */ /* 0x004fca000001141e */
[----:B---3--:R-:W-:-:S04]  /*c3f0*/  @!P0 IMAD R0, R25, R10, RZ ;  /* 0x0000000a19008224 */ /* 0x008fc800078e02ff */
[C---:B------:R-:W-:Y:S02]  /*c400*/  @!P0 IMAD R15, R30.reuse, R11, R0 ;  /* 0x0000000b1e0f8224 */ /* 0x040fe400078e0200 */
[----:B------:R-:W-:-:S05]  /*c410*/  @!P0 IMAD.WIDE.U32 R10, R30, R10, R4 ;  /* 0x0000000a1e0a8225 */ /* 0x000fca00078e0004 */
[----:B------:R-:W-:Y:S02]  /*c420*/  @!P0 IADD3 R0, R11, R15, RZ ;  /* 0x0000000f0b008210 */ /* 0x000fe40007ffe0ff */
        /* <DEDUP_REMOVED lines=21> */
.L_x_4602:
[----:B------:R-:W-:Y:S01]  /*c580*/  ULOP3.LUT UR4, UR39, 0x2, URZ, 0xfc, !UPT ;  /* 0x0000000227047892 */ /* 0x000fe2000f8efc3f */
[--C-:B-----5:R-:W-:Y:S02]  /*c590*/  @!P0 SHF.R.S32.HI R5, RZ, 0x1f, R4.reuse ;  /* 0x0000001fff058819 */ /* 0x120fe40000011404 */
[----:B------:R-:W-:Y:S02]  /*c5a0*/  CS2R R36, SRZ ;  /* 0x0000000000247805 */ /* 0x000fe4000001ff00 */
[----:B------:R-:W-:Y:S01]  /*c5b0*/  LOP3.LUT R23, R23, 0xffffffdf, RZ, 0xc0, !PT ;  /* 0xffffffdf17177812 */ /* 0x000fe200078ec0ff */
[----:B------:R-:W-:Y:S01]  /*c5c0*/  @!P0 IMAD.MOV.U32 R36, RZ, RZ, R4 ;  /* 0x000000ffff248224 */ /* 0x000fe200078e0004 */
[----:B------:R-:W-:Y:S01]  /*c5d0*/  @!P0 MOV R37, R5 ;  /* 0x0000000500258202 */ /* 0x000fe20000000f00 */
[----:B------:R-:W-:Y:S01]  /*c5e0*/  IMAD.U32 R34, RZ, RZ, UR4 ;  /* 0x00000004ff227e24 */ /* 0x000fe2000f8e00ff */
[----:B------:R-:W-:Y:S01]  /*c5f0*/  ISETP.GT.U32.AND P0, PT, R26, 0x5f, PT ;  /* 0x0000005f1a00780c */ /* 0x000fe20003f04070 */
[----:B------:R-:W-:Y:S01]  /*c600*/  IMAD.MOV R0, RZ, RZ, -R3 ;  /* 0x000000ffff007224 */ /* 0x000fe200078e0a03 */
[----:B------:R-:W-:-:S02]  /*c610*/  LOP3.LUT R23, R23, 0xffffff7f, RZ, 0xc0, !PT ;  /* 0xffffff7f17177812 */ /* 0x000fc400078ec0ff */
[----:B------:R-:W-:Y:S01]  /*c620*/  ISETP.NE.AND P1, PT, R34, 0x3, PT ;  /* 0x000000032200780c */ /* 0x000fe20003f25270 */
[----:B------:R-:W-:Y:S01]  /*c630*/  IMAD R22, R29, R0, R22 ;  /* 0x000000001d167224 */ /* 0x000fe200078e0216 */
[----:B------:R-:W-:Y:S02]  /*c640*/  MOV R19, UR40 ;  /* 0x0000002800137c02 */ /* 0x000fe40008000f00 */
[----:B------:R-:W-:Y:S02]  /*c650*/  SEL R18, RZ, 0x1, P2 ;  /* 0x00000001ff127807 */ /* 0x000fe40001000000 */
[----:B------:R-:W-:-:S03]  /*c660*/  SHF.R.S32.HI R19, RZ, 0x1f, R19 ;  /* 0x0000001fff137819 */ /* 0x000fc60000011413 */
[----:B------:R-:W-:-:S04]  /*c670*/  @P0 LOP3.LUT R23, R23, 0x80, RZ, 0xfc, !PT ;  /* 0x0000008017170812 */ /* 0x000fc800078efcff */
[----:B------:R-:W-:Y:S01]  /*c680*/  @P1 LOP3.LUT R23, R23, 0x20, RZ, 0xfc, !PT ;  /* 0x0000002017171812 */ /* 0x000fe200078efcff */
[----:B------:R-:W-:Y:S06]  /*c690*/  @!P1 BRA `(.L_x_4562) ;  /* 0x0000000000049947 */ /* 0x000fec0003800000 */
[----:B------:R-:W-:Y:S01]  /*c6a0*/  BPT.TRAP 0x1 ;  /* 0x000000040000795c */ /* 0x000fe20000300000 */
.L_x_4562:
[----:B------:R-:W-:-:S05]  /*c6b0*/  IMAD.MOV.U32 R0, RZ, RZ, 0x1 ;  /* 0x00000001ff007424 */ /* 0x000fca00078e00ff */
[----:B------:R-:W-:-:S04]  /*c6c0*/  SHF.L.U32 R0, R0, 0x1f, RZ ;  /* 0x0000001f00007819 */ /* 0x000fc800000006ff */
[----:B------:R-:W0:Y:S02]  /*c6d0*/  SYNCS.PHASECHK.TRANS64.TRYWAIT P0, [UR45+0x22840], R0 ;  /* 0x02284000ff0075a7 */ /* 0x000e24000800016d */
[----:B0-----:R-:W-:Y:S05]  /*c6e0*/  @!P0 BRA `(.L_x_4563) ;  /* 0x0000002800e48947 */ /* 0x001fea0003800000 */
.L_x_4603:
        /* <DEDUP_REMOVED lines=12> */
[----:B------:R-:W-:-:S04]  /*c7b0*/  ULDC.64 UR4, c[0x0][0x308] ;  /* 0x0000c20000047ab9 */ /* 0x000fc80000000a00 */
[----:B------:R-:W-:Y:S01]  /*c7c0*/  IADD3 R5, R5, R3, RZ ;  /* 0x0000000305057210 */ /* 0x000fe20007ffe0ff */
        /* <DEDUP_REMOVED lines=10> */
[----:B------:R-:W-:Y:S02]  /*c870*/  LEA.HI.X R0, R4, UR7, R5, 0x1, P0 ;  /* 0x0000000704007c11 */ /* 0x000fe400080f0c05 */
[----:B------:R-:W-:Y:S02]  /*c880*/  LOP3.LUT R5, R6, 0x1c0, RZ, 0xc0, !PT ;  /* 0x000001c006057812 */ /* 0x000fe400078ec0ff */
[----:B------:R-:W-:Y:S02]  /*c890*/  MOV R4, 0xffffffa0 ;  /* 0xffffffa000047802 */ /* 0x000fe40000000f00 */
[----:B------:R-:W-:-:S03]  /*c8a0*/  LOP3.LUT R5, R5, 0x38, R6, 0xf8, !PT ;  /* 0x0000003805057812 */ /* 0x000fc600078ef806 */
[----:B------:R-:W-:Y:S01]  /*c8b0*/  IMAD R4, R9, R4, UR41 ;  /* 0x0000002909047e24 */ /* 0x000fe2000f8e0204 */
[----:B------:R-:W-:Y:S01]  /*c8c0*/  LOP3.LUT R5, R5, 0x38, R16, 0x78, !PT ;  /* 0x0000003805057812 */ /* 0x000fe200078e7810 */
[----:B------:R-:W-:Y:S01]  /*c8d0*/  IMAD.SHL.U32 R16, R7, 0x8, RZ ;  /* 0x0000000807107824 */ /* 0x000fe200078e00ff */
[----:B------:R-:W-:Y:S01]  /*c8e0*/  @P2 LOP3.LUT R23, R23, 0x2, RZ, 0xfc, !PT ;  /* 0x0000000217172812 */ /* 0x000fe200078efcff */
[----:B------:R-:W-:-:S03]  /*c8f0*/  IMAD.IADD R35, R4, 0x1, -R27 ;  /* 0x0000000104237824 */ /* 0x000fc600078e0a1b */
[----:B------:R-:W-:Y:S02]  /*c900*/  LOP3.LUT R16, R5, 0x200, R16, 0xf8, !PT ;  /* 0x0000020005107812 */ /* 0x000fe400078ef810 */
[----:B------:R-:W-:Y:S01]  /*c910*/  ISETP.GE.AND P0, PT, R35, 0x1, PT ;  /* 0x000000012300780c */ /* 0x000fe20003f06270 */
[----:B------:R-:W-:-:S12]  /*c920*/  BRA.DIV UR5, `(.L_x_4564) ;  /* 0x0000002a056c7947 */ /* 0x000fd8000b800000 */
[----:B------:R-:W0:Y:S01]  /*c930*/  SHFL.IDX PT, R14, R3, RZ, 0x181f ;  /* 0x00181fff030e7589 */ /* 0x000e2200000e0000 */
[----:B------:R-:W-:-:S03]  /*c940*/  @P0 LEA R7, R16, UR45, 0x1 ;  /* 0x0000002d10070c11 */ /* 0x000fc6000f8e08ff */
[----:B------:R-:W1:Y:S04]  /*c950*/  SHFL.IDX PT, R4, R0, RZ, 0x181f ;  /* 0x00181fff00047589 */ /* 0x000e6800000e0000 */
[----:B------:R-:W-:Y:S01]  /*c960*/  SHFL.IDX PT, R6, R0, 0x1, 0x181f ;  /* 0x00381f0000067f89 */ /* 0x000fe200000e0000 */
[----:B0-----:R-:W-:-:S04]  /*c970*/  @P0 LEA R14, P1, R24, R14, 0x1 ;  /* 0x0000000e180e0211 */ /* 0x001fc800078208ff */
[----:B-1----:R-:W-:Y:S01]  /*c980*/  @P0 IADD3.X R5, RZ, R4, RZ, P1, !PT ;  /* 0x00000004ff050210 */ /* 0x002fe20000ffe4ff */
[----:B------:R-:W-:Y:S02]  /*c990*/  @P0 IMAD.MOV.U32 R4, RZ, RZ, R14 ;  /* 0x000000ffff040224 */ /* 0x000fe400078e000e */
        /* <DEDUP_REMOVED lines=30> */
.L_x_4617:
[----:B------:R-:W-:-:S13]  /*cb80*/  ISETP.GE.AND P0, PT, R35, 0x51, PT ;  /* 0x000000512300780c */ /* 0x000fda0003f06270 */
[----:B0-2---:R-:W-:Y:S02]  /*cb90*/  @P0 LEA R4, P1, R24, R14, 0x1 ;  /* 0x0000000e18040211 */ /* 0x005fe400078208ff */
[----:B------:R-:W-:Y:S02]  /*cba0*/  @P0 LEA R3, R16, UR45, 0x1 ;  /* 0x0000002d10030c11 */ /* 0x000fe4000f8e08ff */
[----:B-1----:R-:W-:-:S05]  /*cbb0*/  @P0 IADD3.X R5, RZ, R6, RZ, P1, !PT ;  /* 0x00000006ff050210 */ /* 0x002fca0000ffe4ff */
        /* <DEDUP_REMOVED lines=11> */
.L_x_4565:
        /* <DEDUP_REMOVED lines=17> */
[----:B------:R-:W-:Y:S01]  /*cd80*/  MOV R13, RZ ;  /* 0x000000ff000d7202 */ /* 0x000fe20000000f00 */
[----:B------:R-:W-:-:S02]  /*cd90*/  IMAD.U32 R10, RZ, RZ, UR4 ;  /* 0x00000004ff0a7e24 */ /* 0x000fc4000f8e00ff */
[----:B------:R-:W-:Y:S02]  /*cda0*/  IMAD.MOV.U32 R8, RZ, RZ, 0x70 ;  /* 0x00000070ff087424 */ /* 0x000fe400078e00ff */
[----:B------:R-:W-:-:S07]  /*cdb0*/  IMAD.MOV.U32 R12, RZ, RZ, 0x1 ;  /* 0x00000001ff0c7424 */ /* 0x000fce00078e00ff */
[----:B------:R-:W-:-:S07]  /*cdc0*/  LEPC R20, `(.L_x_4566) ;  /* 0x000000001014794e */ /* 0x000fce0000000000 */
[----:B0-----:R-:W-:Y:S05]  /*cdd0*/  CALL.ABS.NOINC R14 ;  /* 0x000000000e007343 */ /* 0x001fea0003c00000 */
.L_x_4566:
[----:B------:R-:W-:Y:S01]  /*cde0*/  UISETP.NE.AND UP0, UPT, UR47, URZ, UPT ;  /* 0x0000003f2f00728c */ /* 0x000fe2000bf05270 */
[----:B------:R-:W-:Y:S01]  /*cdf0*/  IMAD.U32 R3, RZ, RZ, UR46 ;  /* 0x0000002eff037e24 */ /* 0x000fe2000f8e00ff */
[----:B------:R-:W-:Y:S01]  /*ce00*/  R2UR UR6, R19 ;  /* 0x00000000130672ca */ /* 0x000fe200000e0000 */
[----:B------:R-:W-:Y:S01]  /*ce10*/  ULDC.64 UR8, c[0x0][0x2d8] ;  /* 0x0000b60000087ab9 */ /* 0x000fe20000000a00 */
[----:B------:R-:W-:Y:S01]  /*ce20*/  SHF.R.S32.HI R8, RZ, 0x1f, R33 ;  /* 0x0000001fff087819 */ /* 0x000fe20000011421 */
[----:B------:R-:W-:Y:S01]  /*ce30*/  IMAD R0, R3, 0x80, R26 ;  /* 0x0000008003007824 */ /* 0x000fe200078e021a */
[----:B------:R-:W-:-:S04]  /*ce40*/  PLOP3.LUT P0, PT, PT, PT, UP0, 0x80, 0x0 ;  /* 0x000000000000781c */ /* 0x000fc80003f0f008 */
[----:B------:R-:W-:Y:S01]  /*ce50*/  MOV R9, R0 ;  /* 0x0000000000097202 */ /* 0x000fe20000000f00 */
        /* <DEDUP_REMOVED lines=11> */
[----:B------:R-:W-:Y:S01]  /*cf10*/  IMAD R8, R8, UR8, RZ ;  /* 0x0000000808087c24 */ /* 0x000fe2000f8e02ff */
[----:B------:R-:W-:Y:S01]  /*cf20*/  MOV R5, UR5 ;  /* 0x0000000500057c02 */ /* 0x000fe20008000f00 */
[----:B------:R-:W-:Y:S01]  /*cf30*/  IMAD.U32 R4, RZ, RZ, UR4 ;  /* 0x00000004ff047e24 */ /* 0x000fe2000f8e00ff */
[----:B------:R-:W-:Y:S01]  /*cf40*/  ULDC.64 UR4, c[0x0][0x2d0] ;  /* 0x0000b40000047ab9 */ /* 0x000fe20000000a00 */
[----:B------:R-:W-:-:S02]  /*cf50*/  IMAD R11, R33, UR9, R8 ;  /* 0x00000009210b7c24 */ /* 0x000fc4000f8e0208 */
[----:B------:R-:W-:Y:S02]  /*cf60*/  IMAD.U32 R7, RZ, RZ, UR6 ;  /* 0x00000006ff077e24 */ /* 0x000fe4000f8e00ff */
[----:B------:R-:W-:-:S04]  /*cf70*/  IMAD.MOV.U32 R6, RZ, RZ, R4 ;  /* 0x000000ffff067224 */ /* 0x000fc800078e0004 */
        /* <DEDUP_REMOVED lines=23> */
[----:B------:R-:W-:Y:S01]  /*d0f0*/  MOV R0, UR46 ;  /* 0x0000002e00007c02 */ /* 0x000fe20008000f00 */
[----:B------:R-:W-:Y:S02]  /*d100*/  ULDC UR4, c[0x0][0x288] ;  /* 0x0000a20000047ab9 */ /* 0x000fe40000000800 */
[----:B------:R-:W1:Y:S01]  /*d110*/  SHFL.IDX PT, R4, R6, RZ, 0x181f ;  /* 0x00181fff06047589 */ /* 0x000e6200000e0000 */
[----:B------:R-:W-:Y:S02]  /*d120*/  IMAD R3, R3, UR4, RZ ;  /* 0x0000000403037c24 */ /* 0x000fe4000f8e02ff */
[----:B------:R-:W-:Y:S01]  /*d130*/  IMAD R0, R0, 0x80, R27 ;  /* 0x0000008000007824 */ /* 0x000fe200078e021b */
[----:B------:R-:W-:Y:S03]  /*d140*/  SHFL.IDX PT, R8, R6, 0x1, 0x181f ;  /* 0x00381f0006087f89 */ /* 0x000fe600000e0000 */
[C---:B------:R-:W-:Y:S01]  /*d150*/  VIADD R10, R0.reuse, 0x10 ;  /* 0x00000010000a7836 */ /* 0x040fe20000000000 */
[----:B------:R-:W-:-:S13]  /*d160*/  ISETP.GE.AND P0, PT, R0, R3, PT ;  /* 0x000000030000720c */ /* 0x000fda0003f06270 */
[----:B0-----:R-:W-:Y:S02]  /*d170*/  @!P0 LEA R14, P2, R24, R14, 0x1 ;  /* 0x0000000e180e8211 */ /* 0x001fe400078408ff */
[----:B------:R-:W-:-:S03]  /*d180*/  @!P0 LEA R9, R16, UR45, 0x1 ;  /* 0x0000002d10098c11 */ /* 0x000fc6000f8e08ff */
[----:B-1----:R-:W-:Y:S01]  /*d190*/  @!P0 IMAD.X R5, RZ, RZ, R4, P2 ;  /* 0x000000ffff058224 */ /* 0x002fe200010e0604 */
[----:B------:R-:W-:Y:S02]  /*d1a0*/  @!P0 MOV R4, R14 ;  /* 0x0000000e00048202 */ /* 0x000fe40000000f00 */
[----:B------:R-:W0:Y:S04]  /*d1b0*/  SHFL.IDX PT, R14, R7, 0x1, 0x181f ;  /* 0x00381f00070e7f89 */ /* 0x000e2800000e0000 */
[----:B------:R0:W-:Y:S01]  /*d1c0*/  @!P0 LDGSTS.E.BYPASS.LTC128B.128 [R9+0x18400], desc[UR36][R4.64], !P1 ;  /* 0x1840000004098fae */ /* 0x0001e2000c901d64 */
[----:B------:R-:W-:Y:S02]  /*d1d0*/  ISETP.GE.AND P0, PT, R10, R3, PT ;  /* 0x000000030a00720c */ /* 0x000fe40003f06270 */
[----:B------:R-:W-:-:S11]  /*d1e0*/  IADD3 R10, R0, 0x20, RZ ;  /* 0x00000020000a7810 */ /* 0x000fd60007ffe0ff */
        /* <DEDUP_REMOVED lines=41> */
[----:B------:R0:W2:Y:S02]  /*d480*/  SHFL.IDX PT, R14, R7, 0x7, 0x181f ;  /* 0x00f81f00070e7f89 */ /* 0x0000a400000e0000 */
[----:B-1----:R-:W-:Y:S02]  /*d490*/  @!P0 IADD3.X R5, RZ, R8, RZ, P2, !PT ;  /* 0x00000008ff058210 */ /* 0x002fe400017fe4ff */
[----:B------:R0:W1:Y:S04]  /*d4a0*/  SHFL.IDX PT, R8, R6, 0x7, 0x181f ;  /* 0x00f81f0006087f89 */ /* 0x00006800000e0000 */
[----:B------:R0:W-:Y:S03]  /*d4b0*/  @!P0 LDGSTS.E.BYPASS.LTC128B.128 [R9+0x1b400], desc[UR36][R4.64], !P1 ;  /* 0x1b40000004098fae */ /* 0x0001e6000c901d64 */
.L_x_4634:
[----:B------:R-:W-:-:S05]  /*d4c0*/  VIADD R0, R0, 0x70 ;  /* 0x0000007000007836 */ /* 0x000fca0000000000 */
[----:B------:R-:W-:Y:S02]  /*d4d0*/  ISETP.GE.AND P0, PT, R0, R3, PT ;  /* 0x000000030000720c */ /* 0x000fe40003f06270 */
[----:B------:R-:W-:-:S04]  /*d4e0*/  MOV R0, 0x1 ;  /* 0x0000000100007802 */ /* 0x000fc80000000f00 */
        /* <DEDUP_REMOVED lines=15> */
.L_x_4635:
[----:B------:R-:W-:-:S13]  /*d5e0*/  ISETP.NE.AND P0, PT, R34, 0x3, PT ;  /* 0x000000032200780c */ /* 0x000fda0003f05270 */
[----:B------:R-:W-:Y:S05]  /*d5f0*/  @!P0 BRA `(.L_x_4569) ;  /* 0x0000000000048947 */ /* 0x000fea0003800000 */
[----:B------:R-:W-:Y:S01]  /*d600*/  BPT.TRAP 0x1 ;  /* 0x000000040000795c */ /* 0x000fe20000300000 */
.L_x_4569:
[----:B------:R-:W1:Y:S02]  /*d610*/  SYNCS.PHASECHK.TRANS64.TRYWAIT P0, [UR45+0x22860], R0 ;  /* 0x02286000ff0075a7 */ /* 0x000e64000800016d */
[----:B-1----:R-:W-:Y:S05]  /*d620*/  @!P0 BRA `(.L_x_4570) ;  /* 0x0000002c004c8947 */ /* 0x002fea0003800000 */
.L_x_4636:
        /* <DEDUP_REMOVED lines=10> */
[----:B------:R-:W-:Y:S01]  /*d6d0*/  SEL R0, RZ, 0x4, P2 ;  /* 0x00000004ff007807 */ /* 0x000fe20001000000 */
[----:B------:R-:W-:Y:S01]  /*d6e0*/  IMAD.IADD R5, R5, 0x1, R17 ;  /* 0x0000000105057824 */ /* 0x000fe200078e0211 */
[----:B------:R-:W-:Y:S01]  /*d6f0*/  SEL R7, RZ, 0x8, P1 ;  /* 0x00000008ff077807 */ /* 0x000fe20000800000 */
[C---:B------:R-:W-:Y:S01]  /*d700*/  IMAD R3, R36.reuse, UR7, R3 ;  /* 0x0000000724037c24 */ /* 0x040fe2000f8e0203 */
[----:B------:R-:W-:Y:S01]  /*d710*/  LOP3.LUT P4, RZ, R23, 0x1, RZ, 0xc0, !PT ;  /* 0x0000000117ff7812 */ /* 0x000fe2000788c0ff */
[----:B------:R-:W-:Y:S01]  /*d720*/  IMAD.WIDE.U32 R10, R36, UR6, R4 ;  /* 0x00000006240a7c25 */ /* 0x000fe2000f8e0004 */
[----:B------:R-:W-:-:S02]  /*d730*/  ULDC.64 UR6, c[0x0][0x330] ;  /* 0x0000cc0000067ab9 */ /* 0x000fc40000000a00 */
[----:B------:R-:W-:Y:S01]  /*d740*/  UIMAD UR4, UR4, UR6, URZ ;  /* 0x00000006040472a4 */ /* 0x000fe2000f8e023f */
[----:B------:R-:W-:Y:S01]  /*d750*/  IMAD.IADD R11, R11, 0x1, R3 ;  /* 0x000000010b0b7824 */ /* 0x000fe200078e0203 */
[----:B------:R-:W-:Y:S02]  /*d760*/  MOV R3, UR6 ;  /* 0x0000000600037c02 */ /* 0x000fe40008000f00 */
[----:B------:R-:W-:-:S03]  /*d770*/  UIMAD UR4, UR40, UR7, UR4 ;  /* 0x00000007280472a4 */ /* 0x000fc6000f8e0204 */
[----:B------:R-:W-:Y:S01]  /*d780*/  IMAD.WIDE.U32 R10, R3, UR40, R10 ;  /* 0x00000028030a7c25 */ /* 0x000fe2000f8e000a */
[----:B------:R-:W-:-:S03]  /*d790*/  ULDC.64 UR6, c[0x0][0x318] ;  /* 0x0000c60000067ab9 */ /* 0x000fc60000000a00 */
        /* <DEDUP_REMOVED lines=8> */
[----:B------:R-:W0:Y:S01]  /*d820*/  SHFL.IDX PT, R14, R3, RZ, 0x181f ;  /* 0x00181fff030e7589 */ /* 0x000e2200000e0000 */
[----:B------:R-:W-:Y:S02]  /*d830*/  SHF.L.U32 R24, R24, 0x1, RZ ;  /* 0x0000000118187819 */ /* 0x000fe400000006ff */
[----:B------:R-:W-:Y:S01]  /*d840*/  LEA R17, R16, UR45, 0x1 ;  /* 0x0000002d10117c11 */ /* 0x000fe2000f8e08ff */
        /* <DEDUP_REMOVED lines=48> */
[----:B------:R-:W-:Y:S01]  /*db50*/  ISETP.LT.OR P3, PT, R35, 0x31, P4 ;  /* 0x000000312300780c */ /* 0x000fe20002761670 */
[----:B------:R-:W-:Y:S01]  /*db60*/  VIADD R0, R17, 0x400 ;  /* 0x0000040011007836 */ /* 0x000fe20000000000 */
[----:B---3--:R-:W-:-:S11]  /*db70*/  MOV R8, RZ ;  /* 0x000000ff00087202 */ /* 0x008fd60000000f00 */
        /* <DEDUP_REMOVED lines=15> */
.L_x_4650:
        /* <DEDUP_REMOVED lines=20> */
.L_x_4572:
[----:B------:R-:W-:Y:S01]  /*ddb0*/  IADD3 R31, R31, -0x2, RZ ;  /* 0xfffffffe1f1f7810 */ /* 0x000fe20007ffe0ff */
[----:B------:R-:W-:Y:S01]  /*ddc0*/  SYNCS.ARRIVE.TRANS64.A1T0 RZ, [UR45+0x22850], RZ ;  /* 0x022850ffffff79a7 */ /* 0x000fe2000810002d */
[----:B------:R-:W-:Y:S01]  /*ddd0*/  BSSY B0, `(.L_x_4556) ;  /* 0x00000e7000007945 */ /* 0x000fe20003800000 */
[----:B------:R-:W-:Y:S01]  /*dde0*/  IMAD.MOV.U32 R20, RZ, RZ, 0x1 ;  /* 0x00000001ff147424 */ /* 0x000fe200078e00ff */
[----:B------:R-:W-:Y:S01]  /*ddf0*/  ISETP.GE.AND P0, PT, R31, UR48, PT ;  /* 0x000000301f007c0c */ /* 0x000fe2000bf06270 */
[----:B------:R-:W-:-:S12]  /*de00*/  IMAD.MOV.U32 R21, RZ, RZ, 0x1 ;  /* 0x00000001ff157424 */ /* 0x000fd800078e00ff */
[----:B------:R-:W-:Y:S05]  /*de10*/  @!P0 BRA `(.L_x_4573) ;  /* 0x0000000c00888947 */ /* 0x000fea0003800000 */
[----:B------:R-:W-:Y:S01]  /*de20*/  UIADD3 UR4, UR44, 0x1, URZ ;  /* 0x000000012c047890 */ /* 0x000fe2000fffe03f */
[----:B------:R-:W-:Y:S01]  /*de30*/  IADD3 R27, R28, R32, R27 ;  /* 0x000000201c1b7210 */ /* 0x000fe20007ffe01b */
[----:B------:R-:W-:Y:S01]  /*de40*/  ULOP3.LUT UR5, URZ, UR43, URZ, 0x33, !UPT ;  /* 0x0000002b3f057292 */ /* 0x000fe2000f8e333f */
[----:B------:R-:W-:Y:S01]  /*de50*/  LOP3.LUT R3, RZ, UR42, RZ, 0x33, !PT ;  /* 0x0000002aff037c12 */ /* 0x000fe2000f8e33ff */
[----:B------:R-:W-:Y:S01]  /*de60*/  UIMAD UR4, UR4, UR38, URZ ;  /* 0x00000026040472a4 */ /* 0x000fe2000f8e023f */
[----:B------:R-:W-:Y:S01]  /*de70*/  IADD3 R36, R27, -0x120, RZ ;  /* 0xfffffee01b247810 */ /* 0x000fe20007ffe0ff */
[----:B------:R-:W-:Y:S02]  /*de80*/  IMAD.MOV.U32 R21, RZ, RZ, 0x1 ;  /* 0x00000001ff157424 */ /* 0x000fe400078e00ff */
[----:B------:R-:W-:Y:S02]  /*de90*/  IMAD.MOV.U32 R20, RZ, RZ, 0x1 ;  /* 0x00000001ff147424 */ /* 0x000fe400078e00ff */
[----:B------:R-:W-:-:S04]  /*dea0*/  LOP3.LUT R4, RZ, UR4, RZ, 0x33, !PT ;  /* 0x00000004ff047c12 */ /* 0x000fc8000f8e33ff */
[----:B------:R-:W-:-:S04]  /*deb0*/  VIMNMX3 R3, R3, UR5, R4, !PT ;  /* 0x0000000503037c0f */ /* 0x000fc8000f800104 */
[C---:B------:R-:W-:Y:S01]  /*dec0*/  IADD3 R35, -R3.reuse, -0x2, RZ ;  /* 0xfffffffe03237810 */ /* 0x040fe20007ffe1ff */
[----:B------:R-:W-:-:S07]  /*ded0*/  IMAD R36, R3, -0x60, R36 ;  /* 0xffffffa003247824 */ /* 0x000fce00078e0224 */
.L_x_4588:
[----:B------:R-:W-:Y:S01]  /*dee0*/  ISETP.NE.AND P1, PT, R29, 0x1, PT ;  /* 0x000000011d00780c */ /* 0x000fe20003f25270 */
[----:B------:R-:W-:Y:S01]  /*def0*/  BSSY B1, `(.L_x_4574) ;  /* 0x0000014000017945 */ /* 0x000fe20003800000 */
[----:B------:R-:W-:Y:S01]  /*df00*/  ISETP.GT.U32.AND P0, PT, R26, 0x5f, PT ;  /* 0x0000005f1a00780c */ /* 0x000fe20003f04070 */
[----:B------:R-:W-:-:S10]  /*df10*/  IMAD.MOV.U32 R33, RZ, RZ, RZ ;  /* 0x000000ffff217224 */ /* 0x000fd400078e00ff */
[----:B0-----:R-:W0:Y:S08]  /*df20*/  @P1 LDC R3, c[0x0][0x434] ;  /* 0x00010d00ff031b82 */ /* 0x001e300000000800 */
[----:B------:R-:W1:Y:S01]  /*df30*/  @P1 LDC R5, c[0x0][0x438] ;  /* 0x00010e00ff051b82 */ /* 0x000e620000000800 */
[----:B0-----:R-:W-:Y:S01]  /*df40*/  @P1 IMAD.HI.U32 R4, R36, R3, RZ ;  /* 0x0000000324041227 */ /* 0x001fe200078e00ff */
[----:B------:R-:W-:-:S04]  /*df50*/  MOV R3, R36 ;  /* 0x0000002400037202 */ /* 0x000fc80000000f00 */
        /* <DEDUP_REMOVED lines=13> */
.L_x_4575:
[----:B------:R-:W-:Y:S05]  /*e030*/  BSYNC B1 ;  /* 0x0000000000017941 */ /* 0x000fea0003800000 */
.L_x_4574:
[----:B------:R-:W-:-:S13]  /*e040*/  ISETP.NE.AND P0, PT, R34, 0x3, PT ;  /* 0x000000032200780c */ /* 0x000fda0003f05270 */
[----:B------:R-:W-:Y:S05]  /*e050*/  @!P0 BRA `(.L_x_4576) ;  /* 0x0000000000048947 */ /* 0x000fea0003800000 */
[----:B------:R-:W-:Y:S01]  /*e060*/  BPT.TRAP 0x1 ;  /* 0x000000040000795c */ /* 0x000fe20000300000 */
.L_x_4576:
[----:B------:R-:W-:Y:S01]  /*e070*/  LEA R32, R21, UR45, 0x3 ;  /* 0x0000002d15207c11 */ /* 0x000fe2000f8e18ff */
[----:B------:R-:W-:Y:S01]  /*e080*/  BSSY B1, `(.L_x_4577) ;  /* 0x0000004000017945 */ /* 0x000fe20003800000 */
[----:B------:R-:W-:-:S04]  /*e090*/  SHF.L.U32 R31, R20, 0x1f, RZ ;  /* 0x0000001f141f7819 */ /* 0x000fc800000006ff */
[----:B------:R-:W1:Y:S02]  /*e0a0*/  SYNCS.PHASECHK.TRANS64.TRYWAIT P0, [R32+URZ+0x22840], R31 ;  /* 0x0228401f200075a7 */ /* 0x000e64000800017f */
[----:B-1----:R-:W-:Y:S05]  /*e0b0*/  @!P0 BRA `(.L_x_4578) ;  /* 0x0000002c002c8947 */ /* 0x002fea0003800000 */
.L_x_4651:
[----:B------:R-:W-:Y:S05]  /*e0c0*/  BSYNC B1 ;  /* 0x0000000000017941 */ /* 0x000fea0003800000 */
.L_x_4577:
        /* <DEDUP_REMOVED lines=42> */
[----:B------:R-:W0:Y:S01]  /*e370*/  SHFL.IDX PT, R14, R10, 0x2, 0x181f ;  /* 0x00581f000a0e7f89 */ /* 0x000e2200000e0000 */
[----:B------:R-:W-:-:S05]  /*e380*/  IADD3.X R9, RZ, R7, RZ, P0, !PT ;  /* 0x00000007ff097210 */ /* 0x000fca00007fe4ff */
        /* <DEDUP_REMOVED lines=9> */
[----:B0-----:R-:W-:-:S04]  /*e420*/  IADD3 R14, P0, R14, R24, RZ ;  /* 0x000000180e0e7210 */ /* 0x001fc80007f1e0ff */
[----:B------:R-:W-:Y:S02]  /*e430*/  IADD3.X R15, RZ, R18, RZ, P0, !PT ;  /* 0x00000012ff0f7210 */ /* 0x000fe400007fe4ff */
[----:B------:R2:W0:Y:S04]  /*e440*/  SHFL.IDX PT, R18, R3, 0x5, 0x181f ;  /* 0x00b81f0003127f89 */ /* 0x00042800000e0000 */
[----:B------:R2:W-:Y:S03]  /*e450*/  LDGSTS.E.BYPASS.LTC128B.128 [R17+0x1e400], desc[UR36][R14.64], !P1 ;  /* 0x1e4000000e117fae */ /* 0x0005e6000c901d64 */
.L_x_4665:
        /* <DEDUP_REMOVED lines=8> */
.L_x_4580:
        /* <DEDUP_REMOVED lines=10> */
.L_x_4581:
[----:B------:R2:W-:Y:S01]  /*e580*/  SYNCS.ARRIVE.TRANS64.A1T0 RZ, [R32+URZ+0x22830], RZ ;  /* 0x022830ff20ff79a7 */ /* 0x0005e2000810003f */
[----:B------:R-:W-:Y:S05]  /*e590*/  @!P2 BRA `(.L_x_4582) ;  /* 0x000000000004a947 */ /* 0x000fea0003800000 */
[----:B------:R-:W-:Y:S01]  /*e5a0*/  BPT.TRAP 0x1 ;  /* 0x000000040000795c */ /* 0x000fe20000300000 */
.L_x_4582:
[----:B------:R-:W3:Y:S01]  /*e5b0*/  SYNCS.PHASECHK.TRANS64.TRYWAIT P0, [R32+URZ+0x22860], R31 ;  /* 0x0228601f200075a7 */ /* 0x000ee2000800017f */
[----:B------:R-:W-:Y:S04]  /*e5c0*/  BSSY B1, `(.L_x_4583) ;  /* 0x0000002000017945 */ /* 0x000fe80003800000 */
[----:B---3--:R-:W-:Y:S05]  /*e5d0*/  @!P0 BRA `(.L_x_4584) ;  /* 0x0000002c00888947 */ /* 0x008fea0003800000 */
.L_x_4666:
[----:B------:R-:W-:Y:S05]  /*e5e0*/  BSYNC B1 ;  /* 0x0000000000017941 */ /* 0x000fea0003800000 */
.L_x_4583:
        /* <DEDUP_REMOVED lines=10> */
[----:B------:R-:W-:Y:S01]  /*e690*/  LOP3.LUT P1, RZ, R23, 0x4, RZ, 0xc0, !PT ;  /* 0x0000000417ff7812 */ /* 0x000fe2000782c0ff */
[----:B------:R-:W-:-:S02]  /*e6a0*/  IMAD.IADD R5, R5, 0x1, R27 ;  /* 0x0000000105057824 */ /* 0x000fc400078e021b */
        /* <DEDUP_REMOVED lines=20> */
[----:B0-----:R-:W-:-:S04]  /*e7f0*/  IADD3 R14, P0, R14, R24, RZ ;  /* 0x000000180e0e7210 */ /* 0x001fc80007f1e0ff */
[----:B----4-:R-:W-:Y:S02]  /*e800*/  IADD3.X R15, RZ, R5, RZ, P0, !PT ;  /* 0x00000005ff0f7210 */ /* 0x010fe400007fe4ff */
        /* <DEDUP_REMOVED lines=22> */
[----:B------:R-:W0:Y:S01]  /*e970*/  SHFL.IDX PT, R5, R3, 0x4, 0x181f ;  /* 0x00981f0003057f89 */ /* 0x000e2200000e0000 */
[----:B------:R-:W-:-:S03]  /*e980*/  IADD3.X R7, RZ, R7, RZ, P0, !PT ;  /* 0x00000007ff077210 */ /* 0x000fc600007fe4ff */
[----:B------:R-:W1:Y:S01]  /*e990*/  SHFL.IDX PT, R3, R3, 0x5, 0x181f ;  /* 0x00b81f0003037f89 */ /* 0x000e6200000e0000 */
[----:B----4-:R-:W-:-:S03]  /*e9a0*/  IMAD.MOV.U32 R8, RZ, RZ, RZ ;  /* 0x000000ffff087224 */ /* 0x010fc600078e00ff */
        /* <DEDUP_REMOVED lines=10> */
.L_x_4680:
[----:B----4-:R-:W-:-:S04]  /*ea50*/  IADD3 R4, P0, R3, R24, RZ ;  /* 0x0000001803047210 */ /* 0x010fc80007f1e0ff */
[----:B------:R-:W-:Y:S02]  /*ea60*/  IADD3.X R5, RZ, R18, RZ, P0, !PT ;  /* 0x00000012ff057210 */ /* 0x000fe400007fe4ff */
[----:B------:R-:W-:-:S03]  /*ea70*/  PLOP3.LUT P0, PT, PT, PT, PT, 0x80, 0x0 ;  /* 0x000000000000781c */ /* 0x000fc60003f0f070 */
        /* <DEDUP_REMOVED lines=8> */
.L_x_4586:
        /* <DEDUP_REMOVED lines=10> */
.L_x_4587:
[----:B------:R-:W-:Y:S01]  /*eba0*/  VIADD R21, R21, 0x1 ;  /* 0x0000000115157836 */ /* 0x000fe20000000000 */
[----:B------:R1:W-:Y:S01]  /*ebb0*/  SYNCS.ARRIVE.TRANS64.A1T0 RZ, [R32+URZ+0x22850], RZ ;  /* 0x022850ff20ff79a7 */ /* 0x0003e2000810003f */
[----:B------:R-:W-:Y:S01]  /*ebc0*/  VIADD R35, R35, 0xffffffff ;  /* 0xffffffff23237836 */ /* 0x000fe20000000000 */
[----:B------:R-:W-:Y:S02]  /*ebd0*/  IADD3 R36, R36, -0x60, RZ ;  /* 0xffffffa024247810 */ /* 0x000fe40007ffe0ff */
[----:B------:R-:W-:-:S04]  /*ebe0*/  ISETP.NE.AND P0, PT, R21, 0x2, PT ;  /* 0x000000021500780c */ /* 0x000fc80003f05270 */
[----:B------:R-:W-:Y:S02]  /*ebf0*/  SEL R21, R21, RZ, P0 ;  /* 0x000000ff15157207 */ /* 0x000fe40000000000 */
[----:B------:R-:W-:Y:S02]  /*ec00*/  SEL R3, RZ, 0x1, P0 ;  /* 0x00000001ff037807 */ /* 0x000fe40000000000 */
[----:B------:R-:W-:Y:S02]  /*ec10*/  ISETP.GT.AND P0, PT, R35, UR48, PT ;  /* 0x0000003023007c0c */ /* 0x000fe4000bf04270 */
[----:B------:R-:W-:-:S11]  /*ec20*/  LOP3.LUT R20, R20, R3, RZ, 0x3c, !PT ;  /* 0x0000000314147212 */ /* 0x000fd600078e3cff */
[----:B-1----:R-:W-:Y:S05]  /*ec30*/  @P0 BRA `(.L_x_4588) ;  /* 0xfffffff000a80947 */ /* 0x002fea000383ffff */
.L_x_4573:
[----:B------:R-:W-:Y:S05]  /*ec40*/  BSYNC B0 ;  /* 0x0000000000007941 */ /* 0x000fea0003800000 */
.L_x_4556:
[----:B------:R-:W0:Y:S01]  /*ec50*/  S2R R3, SR_CgaCtaId ;  /* 0x0000000000037919 */ /* 0x000e220000008800 */
[----:B------:R-:W-:Y:S01]  /*ec60*/  MOV R0, 0x400 ;  /* 0x0000040000007802 */ /* 0x000fe20000000f00 */
[----:B------:R-:W-:Y:S01]  /*ec70*/  BSSY B0, `(.L_x_4589) ;  /* 0x0000005000007945 */ /* 0x000fe20003800000 */
[----:B------:R-:W-:Y:S02]  /*ec80*/  SHF.L.U32 R8, R8, 0x1f, RZ ;  /* 0x0000001f08087819 */ /* 0x000fe400000006ff */
[----:B0-----:R-:W-:-:S04]  /*ec90*/  LEA R4, R3, R0, 0x18 ;  /* 0x0000000003047211 */ /* 0x001fc800078ec0ff */
[----:B------:R-:W0:Y:S02]  /*eca0*/  SYNCS.PHASECHK.TRANS64.TRYWAIT P0, [R4+URZ+0x22820], R8 ;  /* 0x02282008040075a7 */ /* 0x000e24000800017f */
[----:B0-----:R-:W-:Y:S05]  /*ecb0*/  @!P0 BRA `(.L_x_4590) ;  /* 0x0000002c00c48947 */ /* 0x001fea0003800000 */
.L_x_4681:
[----:B------:R-:W-:Y:S05]  /*ecc0*/  BSYNC B0 ;  /* 0x0000000000007941 */ /* 0x000fea0003800000 */
.L_x_4589:
[----:B------:R-:W-:-:S03]  /*ecd0*/  UMOV UR4, 0xffffffff ;  /* 0xffffffff00047882 */ /* 0x000fc60000000000 */
[----:B------:R-:W-:Y:S05]  /*ece0*/  BRA.DIV UR4, `(.L_x_4591) ;  /* 0x0000002e04cc7947 */ /* 0x000fea000b800000 */
[----:B------:R1:W4:Y:S02]  /*ecf0*/  SHFL.IDX PT, R14, R2, RZ, 0x1f ;  /* 0x00001fff020e7589 */ /* 0x00032400000e0000 */
.L_x_4684:
[----:B----4-:R-:W-:-:S13]  /*ed00*/  ISETP.NE.AND P0, PT, R14, RZ, PT ;  /* 0x000000ff0e00720c */ /* 0x010fda0003f05270 */
[----:B------:R-:W-:Y:S05]  /*ed10*/  @P0 BRA `(.L_x_4512) ;  /* 0x0000000000880947 */ /* 0x000fea0003800000 */
[----:B------:R-:W-:-:S03]  /*ed20*/  UMOV UR4, 0xffffffff ;  /* 0xffffffff00047882 */ /* 0x000fc60000000000 */
[----:B------:R-:W-:Y:S05]  /*ed30*/  BRA.DIV UR4, `(.L_x_4592) ;  /* 0x0000002e04e07947 */ /* 0x000fea000b800000 */
[----:B------:R-:W-:-:S13]  /*ed40*/  ELECT P6, URZ, PT ;  /* 0x00000000003f782f */ /* 0x000fda00038c0000 */
.L_x_4687:
[----:B------:R-:W-:Y:S05]  /*ed50*/  @!P6 BRA `(.L_x_4512) ;  /* 0x000000000078e947 */ /* 0x000fea0003800000 */
[----:B------:R-:W-:-:S06]  /*ed60*/  ULOP3.LUT UR4, UR39, 0x2, URZ, 0xfc, !UPT ;  /* 0x0000000227047892 */ /* 0x000fcc000f8efc3f */
[----:B------:R-:W-:-:S05]  /*ed70*/  IMAD.U32 R0, RZ, RZ, UR4 ;  /* 0x00000004ff007e24 */ /* 0x000fca000f8e00ff */
[----:B------:R-:W-:-:S13]  /*ed80*/  ISETP.NE.AND P0, PT, R0, 0x3, PT ;  /* 0x000000030000780c */ /* 0x000fda0003f05270 */
[----:B------:R-:W-:Y:S05]  /*ed90*/  @!P0 BRA `(.L_x_4593) ;  /* 0x0000000000048947 */ /* 0x000fea0003800000 */
[----:B------:R-:W-:Y:S01]  /*eda0*/  BPT.TRAP 0x1 ;  /* 0x000000040000795c */ /* 0x000fe20000300000 */
.L_x_4593:
[C---:B------:R-:W-:Y:S01]  /*edb0*/  IMAD R5, R21.reuse, 0x8, R4 ;  /* 0x0000000815057824 */ /* 0x040fe200078e0204 */
[----:B------:R-:W-:Y:S02]  /*edc0*/  SHF.L.U32 R0, R20, 0x1f, RZ ;  /* 0x0000001f14007819 */ /* 0x000fe400000006ff */
[----:B------:R-:W-:Y:S02]  /*edd0*/  IADD3 R21, R21, 0x1, RZ ;  /* 0x0000000115157810 */ /* 0x000fe40007ffe0ff */
[----:B------:R-:W4:Y:S02]  /*ede0*/  SYNCS.PHASECHK.TRANS64.TRYWAIT P1, [R5+URZ+0x22840], R0 ;  /* 0x02284000050075a7 */ /* 0x000f24000802017f */
[----:B------:R-:W-:-:S04]  /*edf0*/  ISETP.NE.AND P2, PT, R21, 0x2, PT ;  /* 0x000000021500780c */ /* 0x000fc80003f45270 */
[----:B------:R-:W-:Y:S01]  /*ee00*/  SEL R3, RZ, 0x1, P2 ;  /* 0x00000001ff037807 */ /* 0x000fe20001000000 */
[----:B----4-:R-:W-:Y:S08]  /*ee10*/  @!P1 BRA `(.L_x_4594) ;  /* 0x0000002c00c89947 */ /* 0x010ff00003800000 */
.L_x_4688:
[----:B------:R-:W-:Y:S02]  /*ee20*/  SEL R21, R21, RZ, P2 ;  /* 0x000000ff15157207 */ /* 0x000fe40001000000 */
[----:B-1----:R-:W-:Y:S01]  /*ee30*/  LOP3.LUT R2, R20, R3, RZ, 0x3c, !PT ;  /* 0x0000000314027212 */ /* 0x002fe200078e3cff */
[----:B------:R-:W-:Y:S06]  /*ee40*/  @!P0 BRA `(.L_x_4595) ;  /* 0x0000000000048947 */ /* 0x000fec0003800000 */
[----:B------:R-:W-:Y:S01]  /*ee50*/  BPT.TRAP 0x1 ;  /* 0x000000040000795c */ /* 0x000fe20000300000 */
.L_x_4595:
[----:B------:R-:W-:Y:S01]  /*ee60*/  IMAD R21, R21, 0x8, R4 ;  /* 0x0000000815157824 */ /* 0x000fe200078e0204 */
[----:B------:R-:W-:-:S04]  /*ee70*/  SHF.L.U32 R2, R2, 0x1f, RZ ;  /* 0x0000001f02027819 */ /* 0x000fc800000006ff */
[----:B------:R-:W1:Y:S02]  /*ee80*/  SYNCS.PHASECHK.TRANS64.TRYWAIT P1, [R21+URZ+0x22840], R2 ;  /* 0x02284002150075a7 */ /* 0x000e64000802017f */
[----:B-1----:R-:W-:Y:S05]  /*ee90*/  @!P1 BRA `(.L_x_4596) ;  /* 0x0000002c00bc9947 */ /* 0x002fea0003800000 */
.L_x_4689:
[----:B------:R-:W-:Y:S05]  /*eea0*/  @!P0 BRA `(.L_x_4597) ;  /* 0x0000000000048947 */ /* 0x000fea0003800000 */
[----:B------:R-:W-:Y:S01]  /*eeb0*/  BPT.TRAP 0x1 ;  /* 0x000000040000795c */ /* 0x000fe20000300000 */
.L_x_4597:
[----:B------:R-:W0:Y:S02]  /*eec0*/  SYNCS.PHASECHK.TRANS64.TRYWAIT P1, [R5+URZ+0x22860], R0 ;  /* 0x02286000050075a7 */ /* 0x000e24000802017f */
[----:B0-----:R-:W-:Y:S05]  /*eed0*/  @!P1 BRA `(.L_x_4598) ;  /* 0x0000002c00c09947 */ /* 0x001fea0003800000 */
.L_x_4690:
[----:B------:R-:W-:Y:S05]  /*eee0*/  @!P0 BRA `(.L_x_4599) ;  /* 0x0000000000048947 */ /* 0x000fea0003800000 */
[----:B------:R-:W-:Y:S01]  /*eef0*/  BPT.TRAP 0x1 ;  /* 0x000000040000795c */ /* 0x000fe20000300000 */
.L_x_4599:
[----:B------:R0:W0:Y:S02]  /*ef00*/  SYNCS.PHASECHK.TRANS64.TRYWAIT P0, [R21+URZ+0x22860], R2 ;  /* 0x02286002150075a7 */ /* 0x000024000800017f */
[----:B0-----:R-:W-:Y:S05]  /*ef10*/  @!P0 NANOSLEEP.SYNCS 0x989680 ;  /* 0x009896800000895d */ /* 0x001fea0003900000 */
[----:B------:R-:W0:Y:S02]  /*ef20*/  @!P0 SYNCS.PHASECHK.TRANS64 P0, [R21+URZ+0x22860], R2 ;  /* 0x02286002150085a7 */ /* 0x000e24000800007f */
[----:B0-----:R-:W-:Y:S05]  /*ef30*/  @!P0 BRA `(.L_x_4599) ;  /* 0xfffffffc00f08947 */ /* 0x001fea000383ffff */
.L_x_4512:
[----:B------:R-:W-:Y:S05]  /*ef40*/  BSYNC B6 ;  /* 0x0000000000067941 */ /* 0x000fea0003800000 */
.L_x_4509:
[----:B------:R-:W-:Y:S05]  /*ef50*/  EXIT ;  /* 0x000000000000794d */ /* 0x000fea0003800000 */
.L_x_4516:
[----:B0-----:R-:W-:-:S04]  /*ef60*/  IMAD.U32 R5, RZ, RZ, UR42 ;  /* 0x0000002aff057e24 */ /* 0x001fc8000f8e00ff */
[----:B------:R0:W1:Y:S03]  /*ef70*/  SYNCS.PHASECHK.TRANS64.TRYWAIT P0, [R5+URZ+0x22800], R10 ;  /* 0x0228000a050075a7 */ /* 0x000066000800017f */
[----:B-1----:R-:W-:Y:S05]  /*ef80*/  @!P0 NANOSLEEP.SYNCS 0x989680 ;  /* 0x009896800000895d */ /* 0x002fea0003900000 */
[----:B------:R-:W1:Y:S02]  /*ef90*/  @!P0 SYNCS.PHASECHK.TRANS64 P0, [R5+URZ+0x22800], R10 ;  /* 0x0228000a050085a7 */ /* 0x000e64000800007f */
[----:B-1----:R-:W-:Y:S05]  /*efa0*/  @!P0 BRA `(.L_x_4516) ;  /* 0xfffffffc00ec8947 */ /* 0x002fea000383ffff */
[----:B------:R-:W-:Y:S05]  /*efb0*/  BRA `(.L_x_4600) ;  /* 0xffffff2400687947 */ /* 0x000fea000383ffff */
.L_x_4520:
[----:B0-----:R-:W-:-:S04]  /*efc0*/  MOV R5, UR42 ;  /* 0x0000002a00057c02 */ /* 0x001fc80008000f00 */
[----:B------:R0:W2:Y:S03]  /*efd0*/  SYNCS.PHASECHK.TRANS64.TRYWAIT P1, [R5+URZ+0x22830], R10 ;  /* 0x0228300a050075a7 */ /* 0x0000a6000802017f */
[----:B--2---:R-:W-:Y:S05]  /*efe0*/  @!P1 NANOSLEEP.SYNCS 0x989680 ;  /* 0x009896800000995d */ /* 0x004fea0003900000 */
[----:B------:R-:W2:Y:S02]  /*eff0*/  @!P1 SYNCS.PHASECHK.TRANS64 P1, [R5+URZ+0x22830], R10 ;  /* 0x0228300a050095a7 */ /* 0x000ea4000802007f */
[----:B--2---:R-:W-:Y:S05]  /*f000*/  @!P1 BRA `(.L_x_4520) ;  /* 0xfffffffc00ec9947 */ /* 0x004fea000383ffff */
[----:B------:R-:W-:Y:S05]  /*f010*/  BRA `(.L_x_4519) ;  /* 0xffffff2400847947 */ /* 0x000fea000383ffff */
.L_x_4525:
[----:B-1----:R-:W-:-:S04]  /*f020*/  IMAD.U32 R11, RZ, RZ, UR42 ;  /* 0x0000002aff0b7e24 */ /* 0x002fc8000f8e00ff */
[----:B------:R1:W2:Y:S03]  /*f030*/  SYNCS.PHASECHK.TRANS64.TRYWAIT P1, [R11+URZ+0x22850], R10 ;  /* 0x0228500a0b0075a7 */ /* 0x0002a6000802017f */
[----:B--2---:R-:W-:Y:S05]  /*f040*/  @!P1 NANOSLEEP.SYNCS 0x989680 ;  /* 0x009896800000995d */ /* 0x004fea0003900000 */
[----:B------:R-:W2:Y:S02]  /*f050*/  @!P1 SYNCS.PHASECHK.TRANS64 P1, [R11+URZ+0x22850], R10 ;  /* 0x0228500a0b0095a7 */ /* 0x000ea4000802007f */
[----:B--2---:R-:W-:Y:S05]  /*f060*/  @!P1 BRA `(.L_x_4525) ;  /* 0xfffffffc00ec9947 */ /* 0x004fea000383ffff */
[----:B------:R-:W-:Y:S05]  /*f070*/  BRA `(.L_x_4524) ;  /* 0xffffff4400707947 */ /* 0x000fea000383ffff */
.L_x_4531:
[----:B-1----:R-:W-:-:S04]  /*f080*/  IMAD.U32 R9, RZ, RZ, UR28 ;  /* 0x0000001cff097e24 */ /* 0x002fc8000f8e00ff */
[----:B------:R1:W2:Y:S03]  /*f090*/  SYNCS.PHASECHK.TRANS64.TRYWAIT P1, [R9+URZ+0x22830], R10 ;  /* 0x0228300a090075a7 */ /* 0x0002a6000802017f */
[----:B--2---:R-:W-:Y:S05]  /*f0a0*/  @!P1 NANOSLEEP.SYNCS 0x989680 ;  /* 0x009896800000995d */ /* 0x004fea0003900000 */
[----:B------:R-:W2:Y:S02]  /*f0b0*/  @!P1 SYNCS.PHASECHK.TRANS64 P1, [R9+URZ+0x22830], R10 ;  /* 0x0228300a090095a7 */ /* 0x000ea4000802007f */
[----:B--2---:R-:W-:Y:S05]  /*f0c0*/  @!P1 BRA `(.L_x_4531) ;  /* 0xfffffffc00ec9947 */ /* 0x004fea000383ffff */
[----:B------:R-:W-:Y:S05]  /*f0d0*/  BRA `(.L_x_4530) ;  /* 0xffffff4800cc7947 */ /* 0x000fea000383ffff */
.L_x_4536:
[----:B-1----:R-:W-:-:S04]  /*f0e0*/  MOV R11, UR28 ;  /* 0x0000001c000b7c02 */ /* 0x002fc80008000f00 */
[----:B------:R1:W2:Y:S03]  /*f0f0*/  SYNCS.PHASECHK.TRANS64.TRYWAIT P1, [R11+URZ+0x22850], R10 ;  /* 0x0228500a0b0075a7 */ /* 0x0002a6000802017f */
[----:B--2---:R-:W-:Y:S05]  /*f100*/  @!P1 NANOSLEEP.SYNCS 0x989680 ;  /* 0x009896800000995d */ /* 0x004fea0003900000 */
[----:B------:R-:W2:Y:S02]  /*f110*/  @!P1 SYNCS.PHASECHK.TRANS64 P1, [R11+URZ+0x22850], R10 ;  /* 0x0228500a0b0095a7 */ /* 0x000ea4000802007f */
[----:B--2---:R-:W-:Y:S05]  /*f120*/  @!P1 BRA `(.L_x_4536) ;  /* 0xfffffffc00ec9947 */ /* 0x004fea000383ffff */
[----:B------:R-:W-:Y:S05]  /*f130*/  BRA `(.L_x_4535) ;  /* 0xffffff7000407947 */ /* 0x000fea000383ffff */
.L_x_4543:
[----:B-1----:R-:W-:-:S04]  /*f140*/  IMAD.U32 R7, RZ, RZ, UR26 ;  /* 0x0000001aff077e24 */ /* 0x002fc8000f8e00ff */
[----:B------:R1:W2:Y:S03]  /*f150*/  SYNCS.PHASECHK.TRANS64.TRYWAIT P1, [R7+URZ+0x22830], R6 ;  /* 0x02283006070075a7 */ /* 0x0002a6000802017f */
[----:B--2---:R-:W-:Y:S05]  /*f160*/  @!P1 NANOSLEEP.SYNCS 0x989680 ;  /* 0x009896800000995d */ /* 0x004fea0003900000 */
[----:B------:R-:W2:Y:S02]  /*f170*/  @!P1 SYNCS.PHASECHK.TRANS64 P1, [R7+URZ+0x22830], R6 ;  /* 0x02283006070095a7 */ /* 0x000ea4000802007f */
[----:B--2---:R-:W-:Y:S05]  /*f180*/  @!P1 BRA `(.L_x_4543) ;  /* 0xfffffffc00ec9947 */ /* 0x004fea000383ffff */
[----:B------:R-:W-:Y:S05]  /*f190*/  BRA `(.L_x_4542) ;  /* 0xffffff7400447947 */ /* 0x000fea000383ffff */
.L_x_4548:
[----:B-1----:R-:W-:-:S04]  /*f1a0*/  IMAD.U32 R7, RZ, RZ, UR26 ;  /* 0x0000001aff077e24 */ /* 0x002fc8000f8e00ff */
[----:B------:R1:W2:Y:S03]  /*f1b0*/  SYNCS.PHASECHK.TRANS64.TRYWAIT P1, [R7+URZ+0x22850], R6 ;  /* 0x02285006070075a7 */ /* 0x0002a6000802017f */
[----:B--2---:R-:W-:Y:S05]  /*f1c0*/  @!P1 NANOSLEEP.SYNCS 0x989680 ;  /* 0x009896800000995d */ /* 0x004fea0003900000 */
[----:B------:R-:W2:Y:S02]  /*f1d0*/  @!P1 SYNCS.PHASECHK.TRANS64 P1, [R7+URZ+0x22850], R6 ;  /* 0x02285006070095a7 */ /* 0x000ea4000802007f */
[----:B--2---:R-:W-:Y:S05]  /*f1e0*/  @!P1 BRA `(.L_x_4548) ;  /* 0xfffffffc00ec9947 */ /* 0x004fea000383ffff */
[----:B------:R-:W-:Y:S05]  /*f1f0*/  BRA `(.L_x_4547) ;  /* 0xffffff9000d47947 */ /* 0x000fea000383ffff */
.L_x_4561:
[----:B------:R-:W-:Y:S01]  /*f200*/  MOV R13, R2 ;  /* 0x00000002000d7202 */ /* 0x000fe20000000f00 */
[----:B------:R-:W-:Y:S01]  /*f210*/  IMAD.MOV.U32 R12, RZ, RZ, RZ ;  /* 0x000000ffff0c7224 */ /* 0x000fe200078e00ff */
[----:B------:R-:W-:Y:S01]  /*f220*/  MOV R15, 0xffffffff ;  /* 0xffffffff000f7802 */ /* 0x000fe20000000f00 */
[----:B------:R-:W-:-:S07]  /*f230*/  IMAD.MOV.U32 R11, RZ, RZ, 0x1f ;  /* 0x0000001fff0b7424 */ /* 0x000fce00078e00ff */
[----:B-----5:R-:W-:Y:S05]  /*f240*/  WARPSYNC.COLLECTIVE R15, `(.L_x_4601) ;  /* 0x000000000f087348 */ /* 0x020fea0003c00000 */
[----:B------:R0:W1:Y:S02]  /*f250*/  SHFL.IDX P6, R14, R13, R12, R11 ;  /* 0x0000000c0d0e7389 */ /* 0x00006400000c000b */
[----:B01---5:R-:W-:Y:S01]  /*f260*/  ENDCOLLECTIVE ;  /* 0x000000000000791b */ /* 0x023fe20003800000 */
.L_x_4601:
[----:B------:R-:W-:Y:S05]  /*f270*/  BRA `(.L_x_4602) ;  /* 0xffffffd000c07947 */ /* 0x000fea000383ffff */
.L_x_4563:
[----:B0-----:R-:W-:-:S04]  /*f280*/  IMAD.U32 R3, RZ, RZ, UR45 ;  /* 0x0000002dff037e24 */ /* 0x001fc8000f8e00ff */
[----:B------:R0:W1:Y:S03]  /*f290*/  SYNCS.PHASECHK.TRANS64.TRYWAIT P0, [R3+URZ+0x22840], R0 ;  /* 0x02284000030075a7 */ /* 0x000066000800017f */
[----:B-1----:R-:W-:Y:S05]  /*f2a0*/  @!P0 NANOSLEEP.SYNCS 0x989680 ;  /* 0x009896800000895d */ /* 0x002fea0003900000 */
[----:B------:R-:W1:Y:S02]  /*f2b0*/  @!P0 SYNCS.PHASECHK.TRANS64 P0, [R3+URZ+0x22840], R0 ;  /* 0x02284000030085a7 */ /* 0x000e64000800007f */
[----:B-1----:R-:W-:Y:S05]  /*f2c0*/  @!P0 BRA `(.L_x_4563) ;  /* 0xfffffffc00ec8947 */ /* 0x002fea000383ffff */
[----:B------:R-:W-:Y:S05]  /*f2d0*/  BRA `(.L_x_4603) ;  /* 0xffffffd400047947 */ /* 0x000fea000383ffff */
.L_x_4564:
        /* <DEDUP_REMOVED lines=8> */
.L_x_4605:
[----:B------:R-:W-:Y:S05]  /*f360*/  BSYNC B0 ;  /* 0x0000000000007941 */ /* 0x000fea0003800000 */
.L_x_4604:
[----:B------:R-:W-:Y:S01]  /*f370*/  IMAD.MOV.U32 R13, RZ, RZ, R3 ;  /* 0x000000ffff0d7224 */ /* 0x000fe200078e0003 */
[----:B------:R-:W-:Y:S01]  /*f380*/  MOV R11, 0x181f ;  /* 0x0000181f000b7802 */ /* 0x000fe20000000f00 */
[----:B------:R-:W-:Y:S01]  /*f390*/  IMAD.MOV.U32 R12, RZ, RZ, RZ ;  /* 0x000000ffff0c7224 */ /* 0x000fe200078e00ff */
[----:B------:R-:W-:Y:S01]  /*f3a0*/  MOV R4, R14 ;  /* 0x0000000e00047202 */ /* 0x000fe20000000f00 */
[----:B------:R-:W-:Y:S01]  /*f3b0*/  IMAD.MOV.U32 R15, RZ, RZ, -0x1 ;  /* 0xffffffffff0f7424 */ /* 0x000fe200078e00ff */
[----:B------:R-:W-:-:S07]  /*f3c0*/  @P0 LEA R7, R16, UR45, 0x1 ;  /* 0x0000002d10070c11 */ /* 0x000fce000f8e08ff */
[----:B------:R-:W-:Y:S05]  /*f3d0*/  WARPSYNC.COLLECTIVE R15, `(.L_x_4606) ;  /* 0x000000000f087348 */ /* 0x000fea0003c00000 */
[----:B------:R0:W1:Y:S02]  /*f3e0*/  SHFL.IDX P6, R14, R13, R12, R11 ;  /* 0x0000000c0d0e7389 */ /* 0x00006400000c000b */
[----:B01----:R-:W-:Y:S01]  /*f3f0*/  ENDCOLLECTIVE ;  /* 0x000000000000791b */ /* 0x003fe20003800000 */
.L_x_4606:
[----:B------:R-:W-:Y:S02]  /*f400*/  IMAD.MOV.U32 R13, RZ, RZ, R0 ;  /* 0x000000ffff0d7224 */ /* 0x000fe400078e0000 */
[----:B------:R-:W-:Y:S01]  /*f410*/  IMAD.MOV.U32 R12, RZ, RZ, 0x1 ;  /* 0x00000001ff0c7424 */ /* 0x000fe200078e00ff */
[----:B------:R-:W-:-:S05]  /*f420*/  @P0 LEA R14, P1, R24, R14, 0x1 ;  /* 0x0000000e180e0211 */ /* 0x000fca00078208ff */
[----:B------:R-:W-:Y:S01]  /*f430*/  @P0 IMAD.X R5, RZ, RZ, R4, P1 ;  /* 0x000000ffff050224 */ /* 0x000fe200008e0604 */
[----:B------:R-:W-:-:S07]  /*f440*/  @P0 MOV R4, R14 ;  /* 0x0000000e00040202 */ /* 0x000fce0000000f00 */
[----:B------:R-:W-:Y:S05]  /*f450*/  WARPSYNC.COLLECTIVE R15, `(.L_x_4607) ;  /* 0x000000000f087348 */ /* 0x000fea0003c00000 */
[----:B------:R0:W1:Y:S02]  /*f460*/  SHFL.IDX P6, R14, R13, R12, R11 ;  /* 0x0000000c0d0e7389 */ /* 0x00006400000c000b */
[----:B01----:R-:W-:Y:S01]  /*f470*/  ENDCOLLECTIVE ;  /* 0x000000000000791b */ /* 0x003fe20003800000 */
.L_x_4607:
        /* <DEDUP_REMOVED lines=11> */
.L_x_4608:
[----:B------:R-:W-:Y:S01]  /*f530*/  MOV R13, R0 ;  /* 0x00000000000d7202 */ /* 0x000fe20000000f00 */
[----:B------:R-:W-:Y:S01]  /*f540*/  IMAD.MOV.U32 R12, RZ, RZ, 0x2 ;  /* 0x00000002ff0c7424 */ /* 0x000fe200078e00ff */
[----:B------:R-:W-:-:S13]  /*f550*/  @P0 LEA R4, P1, R24, R14, 0x1 ;  /* 0x0000000e18040211 */ /* 0x000fda00078208ff */
[----:B------:R-:W-:Y:S05]  /*f560*/  WARPSYNC.COLLECTIVE R15, `(.L_x_4609) ;  /* 0x000000000f087348 */ /* 0x000fea0003c00000 */
[----:B------:R0:W1:Y:S02]  /*f570*/  SHFL.IDX P6, R14, R13, R12, R11 ;  /* 0x0000000c0d0e7389 */ /* 0x00006400000c000b */
[----:B01----:R-:W-:Y:S01]  /*f580*/  ENDCOLLECTIVE ;  /* 0x000000000000791b */ /* 0x003fe20003800000 */
.L_x_4609:
        /* <DEDUP_REMOVED lines=12> */
.L_x_4610:
[----:B------:R-:W-:Y:S01]  /*f650*/  IMAD.MOV.U32 R13, RZ, RZ, R0 ;  /* 0x000000ffff0d7224 */ /* 0x000fe200078e0000 */
[----:B------:R-:W-:Y:S02]  /*f660*/  MOV R12, 0x3 ;  /* 0x00000003000c7802 */ /* 0x000fe40000000f00 */
[----:B------:R-:W-:-:S13]  /*f670*/  @P0 LEA R4, P1, R24, R14, 0x1 ;  /* 0x0000000e18040211 */ /* 0x000fda00078208ff */
[----:B------:R-:W-:Y:S05]  /*f680*/  WARPSYNC.COLLECTIVE R15, `(.L_x_4611) ;  /* 0x000000000f087348 */ /* 0x000fea0003c00000 */
[----:B------:R0:W1:Y:S02]  /*f690*/  SHFL.IDX P6, R14, R13, R12, R11 ;  /* 0x0000000c0d0e7389 */ /* 0x00006400000c000b */
[----:B01----:R-:W-:Y:S01]  /*f6a0*/  ENDCOLLECTIVE ;  /* 0x000000000000791b */ /* 0x003fe20003800000 */
.L_x_4611:
        /* <DEDUP_REMOVED lines=12> */
.L_x_4612:
[----:B------:R-:W-:Y:S02]  /*f770*/  IMAD.MOV.U32 R13, RZ, RZ, R0 ;  /* 0x000000ffff0d7224 */ /* 0x000fe400078e0000 */
[----:B------:R-:W-:Y:S01]  /*f780*/  IMAD.MOV.U32 R12, RZ, RZ, 0x4 ;  /* 0x00000004ff0c7424 */ /* 0x000fe200078e00ff */
[----:B------:R-:W-:-:S13]  /*f790*/  @P0 LEA R4, P1, R24, R14, 0x1 ;  /* 0x0000000e18040211 */ /* 0x000fda00078208ff */
[----:B------:R-:W-:Y:S05]  /*f7a0*/  WARPSYNC.COLLECTIVE R15, `(.L_x_4613) ;  /* 0x000000000f087348 */ /* 0x000fea0003c00000 */
[----:B------:R0:W1:Y:S02]  /*f7b0*/  SHFL.IDX P6, R14, R13, R12, R11 ;  /* 0x0000000c0d0e7389 */ /* 0x00006400000c000b */
[----:B01----:R-:W-:Y:S01]  /*f7c0*/  ENDCOLLECTIVE ;  /* 0x000000000000791b */ /* 0x003fe20003800000 */
.L_x_4613:
        /* <DEDUP_REMOVED lines=12> */
.L_x_4614:
[----:B------:R-:W-:Y:S01]  /*f890*/  MOV R13, R0 ;  /* 0x00000000000d7202 */ /* 0x000fe20000000f00 */
[----:B------:R-:W-:Y:S01]  /*f8a0*/  IMAD.MOV.U32 R12, RZ, RZ, 0x5 ;  /* 0x00000005ff0c7424 */ /* 0x000fe200078e00ff */
[----:B------:R-:W-:-:S13]  /*f8b0*/  @P0 LEA R4, P1, R24, R14, 0x1 ;  /* 0x0000000e18040211 */ /* 0x000fda00078208ff */
[----:B------:R-:W-:Y:S05]  /*f8c0*/  WARPSYNC.COLLECTIVE R15, `(.L_x_4615) ;  /* 0x000000000f087348 */ /* 0x000fea0003c00000 */
[----:B------:R0:W1:Y:S02]  /*f8d0*/  SHFL.IDX P6, R14, R13, R12, R11 ;  /* 0x0000000c0d0e7389 */ /* 0x00006400000c000b */
[----:B01----:R-:W-:Y:S01]  /*f8e0*/  ENDCOLLECTIVE ;  /* 0x000000000000791b */ /* 0x003fe20003800000 */
.L_x_4615:
        /* <DEDUP_REMOVED lines=10> */
.L_x_4616:
[----:B------:R-:W-:Y:S05]  /*f990*/  BRA `(.L_x_4617) ;  /* 0xffffffd000787947 */ /* 0x000fea000383ffff */
.L_x_4567:
[----:B------:R-:W-:Y:S01]  /*f9a0*/  IMAD.MOV.U32 R13, RZ, RZ, R6 ;  /* 0x000000ffff0d7224 */ /* 0x000fe200078e0006 */
[----:B------:R-:W-:Y:S01]  /*f9b0*/  MOV R11, 0x181f ;  /* 0x0000181f000b7802 */ /* 0x000fe20000000f00 */
[----:B------:R-:W-:Y:S02]  /*f9c0*/  IMAD.MOV.U32 R12, RZ, RZ, RZ ;  /* 0x000000ffff0c7224 */ /* 0x000fe400078e00ff */
[----:B------:R-:W-:Y:S02]  /*f9d0*/  IMAD.MOV.U32 R15, RZ, RZ, -0x1 ;  /* 0xffffffffff0f7424 */ /* 0x000fe400078e00ff */
[----:B------:R-:W-:-:S07]  /*f9e0*/  IMAD.U32 R0, RZ, RZ, UR46 ;  /* 0x0000002eff007e24 */ /* 0x000fce000f8e00ff */
[----:B------:R-:W-:Y:S05]  /*f9f0*/  WARPSYNC.COLLECTIVE R15, `(.L_x_4618) ;  /* 0x000000000f087348 */ /* 0x000fea0003c00000 */
[----:B------:R0:W1:Y:S02]  /*fa00*/  SHFL.IDX P6, R14, R13, R12, R11 ;  /* 0x0000000c0d0e7389 */ /* 0x00006400000c000b */
[----:B01----:R-:W-:Y:S01]  /*fa10*/  ENDCOLLECTIVE ;  /* 0x000000000000791b */ /* 0x003fe20003800000 */
.L_x_4618:
[----:B------:R-:W-:-:S04]  /*fa20*/  IMAD R0, R0, 0x80, R27 ;  /* 0x0000008000007824 */ /* 0x000fc800078e021b */
[----:B------:R-:W-:Y:S01]  /*fa30*/  VIADD R8, R0, 0x10 ;  /* 0x0000001000087836 */ /* 0x000fe20000000000 */
[----:B------:R-:W-:Y:S01]  /*fa40*/  MOV R13, R7 ;  /* 0x00000007000d7202 */ /* 0x000fe20000000f00 */
[----:B------:R-:W-:-:S07]  /*fa50*/  IMAD.MOV.U32 R4, RZ, RZ, R14 ;  /* 0x000000ffff047224 */ /* 0x000fce00078e000e */
[----:B------:R-:W-:Y:S05]  /*fa60*/  WARPSYNC.COLLECTIVE R15, `(.L_x_4619) ;  /* 0x000000000f087348 */ /* 0x000fea0003c00000 */
[----:B------:R0:W1:Y:S02]  /*fa70*/  SHFL.IDX P6, R14, R13, R12, R11 ;  /* 0x0000000c0d0e7389 */ /* 0x00006400000c000b */
[----:B01----:R-:W-:Y:S01]  /*fa80*/  ENDCOLLECTIVE ;  /* 0x000000000000791b */ /* 0x003fe20003800000 */
.L_x_4619:
        /* <DEDUP_REMOVED lines=12> */
.L_x_4620:
        /* <DEDUP_REMOVED lines=11> */
.L_x_4621:
[----:B------:R-:W-:Y:S01]  /*fc00*/  IMAD.MOV.U32 R13, RZ, RZ, R6 ;  /* 0x000000ffff0d7224 */ /* 0x000fe200078e0006 */
[----:B------:R-:W-:Y:S02]  /*fc10*/  MOV R12, 0x2 ;  /* 0x00000002000c7802 */ /* 0x000fe40000000f00 */
[----:B------:R-:W-:-:S13]  /*fc20*/  @!P0 LEA R4, P2, R24, R14, 0x1 ;  /* 0x0000000e18048211 */ /* 0x000fda00078408ff */
[----:B------:R-:W-:Y:S05]  /*fc30*/  WARPSYNC.COLLECTIVE R15, `(.L_x_4622) ;  /* 0x000000000f087348 */ /* 0x000fea0003c00000 */
[----:B------:R0:W1:Y:S02]  /*fc40*/  SHFL.IDX P6, R14, R13, R12, R11 ;  /* 0x0000000c0d0e7389 */ /* 0x00006400000c000b */
[----:B01----:R-:W-:Y:S01]  /*fc50*/  ENDCOLLECTIVE ;  /* 0x000000000000791b */ /* 0x003fe20003800000 */
.L_x_4622:
[----:B------:R-:W-:Y:S01]  /*fc60*/  @!P0 IMAD.X R5, RZ, RZ, R8, P2 ;  /* 0x000000ffff058224 */ /* 0x000fe200010e0608 */
[----:B------:R-:W-:-:S04]  /*fc70*/  IADD3 R8, R0, 0x20, RZ ;  /* 0x0000002000087810 */ /* 0x000fc80007ffe0ff */
        /* <DEDUP_REMOVED lines=11> */
.L_x_4623:
[----:B------:R-:W-:Y:S01]  /*fd30*/  IMAD.MOV.U32 R13, RZ, RZ, R6 ;  /* 0x000000ffff0d7224 */ /* 0x000fe200078e0006 */
[----:B------:R-:W-:Y:S02]  /*fd40*/  MOV R12, 0x3 ;  /* 0x00000003000c7802 */ /* 0x000fe40000000f00 */
[----:B------:R-:W-:-:S13]  /*fd50*/  @!P0 LEA R4, P2, R24, R14, 0x1 ;  /* 0x0000000e18048211 */ /* 0x000fda00078408ff */
[----:B------:R-:W-:Y:S05]  /*fd60*/  WARPSYNC.COLLECTIVE R15, `(.L_x_4624) ;  /* 0x000000000f087348 */ /* 0x000fea0003c00000 */
[----:B------:R0:W1:Y:S02]  /*fd70*/  SHFL.IDX P6, R14, R13, R12, R11 ;  /* 0x0000000c0d0e7389 */ /* 0x00006400000c000b */
[----:B01----:R-:W-:Y:S01]  /*fd80*/  ENDCOLLECTIVE ;  /* 0x000000000000791b */ /* 0x003fe20003800000 */
.L_x_4624:
        /* <DEDUP_REMOVED lines=13> */
.L_x_4625:
[----:B------:R-:W-:Y:S01]  /*fe60*/  IMAD.MOV.U32 R13, RZ, RZ, R6 ;  /* 0x000000ffff0d7224 */ /* 0x000fe200078e0006 */
[----:B------:R-:W-:Y:S02]  /*fe70*/  MOV R12, 0x4 ;  /* 0x00000004000c7802 */ /* 0x000fe40000000f00 */
[----:B------:R-:W-:-:S13]  /*fe80*/  @!P0 LEA R4, P2, R24, R14, 0x1 ;  /* 0x0000000e18048211 */ /* 0x000fda00078408ff */
[----:B------:R-:W-:Y:S05]  /*fe90*/  WARPSYNC.COLLECTIVE R15, `(.L_x_4626) ;  /* 0x000000000f087348 */ /* 0x000fea0003c00000 */
[----:B------:R0:W1:Y:S02]  /*fea0*/  SHFL.IDX P6, R14, R13, R12, R11 ;  /* 0x0000000c0d0e7389 */ /* 0x00006400000c000b */
[----:B01----:R-:W-:Y:S01]  /*feb0*/  ENDCOLLECTIVE ;  /* 0x000000000000791b */ /* 0x003fe20003800000 */
.L_x_4626:
        /* <DEDUP_REMOVED lines=13> */
.L_x_4627:
[----:B------:R-:W-:Y:S01]  /*ff90*/  IMAD.MOV.U32 R13, RZ, RZ, R6 ;  /* 0x000000ffff0d7224 */ /* 0x000fe200078e0006 */
[----:B------:R-:W-:Y:S02]  /*ffa0*/  MOV R12, 0x5 ;  /* 0x00000005000c7802 */ /* 0x000fe40000000f00 */
[----:B------:R-:W-:-:S13]  /*ffb0*/  @!P0 LEA R4, P2, R24, R14, 0x1 ;  /* 0x0000000e18048211 */ /* 0x000fda00078408ff */
[----:B------:R-:W-:Y:S05]  /*ffc0*/  WARPSYNC.COLLECTIVE R15, `(.L_x_4628) ;  /* 0x000000000f087348 */ /* 0x000fea0003c00000 */
[----:B------:R0:W1:Y:S02]  /*ffd0*/  SHFL.IDX P6, R14, R13, R12, R11 ;  /* 0x0000000c0d0e7389 */ /* 0x00006400000c000b */
[----:B01----:R-:W-:Y:S01]  /*ffe0*/  ENDCOLLECTIVE ;  /* 0x000000000000791b */ /* 0x003fe20003800000 */
.L_x_4628:
        /* <DEDUP_REMOVED lines=13> */
.L_x_4629:
[----:B------:R-:W-:Y:S01]  /*100c0*/  MOV R13, R6 ;  /* 0x00000006000d7202 */ /* 0x000fe20000000f00 */
[----:B------:R-:W-:Y:S01]  /*100d0*/  IMAD.MOV.U32 R12, RZ, RZ, 0x6 ;  /* 0x00000006ff0c7424 */ /* 0x000fe200078e00ff */
[----:B------:R-:W-:-:S13]  /*100e0*/  @!P0 LEA R4, P2, R24, R14, 0x1 ;  /* 0x0000000e18048211 */ /* 0x000fda00078408ff */
[----:B------:R-:W-:Y:S05]  /*100f0*/  WARPSYNC.COLLECTIVE R15, `(.L_x_4630) ;  /* 0x000000000f087348 */ /* 0x000fea0003c00000 */
[----:B------:R0:W1:Y:S02]  /*10100*/  SHFL.IDX P6, R14, R13, R12, R11 ;  /* 0x0000000c0d0e7389 */ /* 0x00006400000c000b */
[----:B01----:R-:W-:Y:S01]  /*10110*/  ENDCOLLECTIVE ;  /* 0x000000000000791b */ /* 0x003fe20003800000 */
.L_x_4630:
[----:B------:R-:W-:-:S05]  /*10120*/  @!P0 IMAD.X R5, RZ, RZ, R8, P2 ;  /* 0x000000ffff058224 */ /* 0x000fca00010e0608 */
[----:B------:R-:W-:Y:S01]  /*10130*/  @!PT LDS RZ, [RZ] ;  /* 0x00000000fffff984 */ /* 0x000fe20000000800 */
[----:B------:R-:W-:Y:S01]  /*10140*/  @!PT LDS RZ, [RZ] ;  /* 0x00000000fffff984 */ /* 0x000fe20000000800 */
[----:B------:R-:W-:Y:S01]  /*10150*/  @!PT LDS RZ, [RZ] ;  /* 0x00000000fffff984 */ /* 0x000fe20000000800 */
[----:B------:R0:W-:Y:S01]  /*10160*/  @!P0 LDGSTS.E.BYPASS.LTC128B.128 [R21+0x1ac00], desc[UR36][R4.64], !P1 ;  /* 0x1ac0000004158fae */ /* 0x0001e2000c901d64 */
[----:B------:R-:W-:Y:S01]  /*10170*/  IMAD.MOV.U32 R13, RZ, RZ, R7 ;  /* 0x000000ffff0d7224 */ /* 0x000fe200078e0007 */
[----:B0-----:R-:W-:Y:S02]  /*10180*/  IADD3 R4, R0, 0x60, RZ ;  /* 0x0000006000047810 */ /* 0x001fe40007ffe0ff */
[----:B------:R-:W-:-:S07]  /*10190*/  MOV R8, R14 ;  /* 0x0000000e00087202 */ /* 0x000fce0000000f00 */
[----:B------:R-:W-:Y:S05]  /*101a0*/  WARPSYNC.COLLECTIVE R15, `(.L_x_4631) ;  /* 0x000000000f087348 */ /* 0x000fea0003c00000 */
[----:B------:R0:W1:Y:S02]  /*101b0*/  SHFL.IDX P6, R14, R13, R12, R11 ;  /* 0x0000000c0d0e7389 */ /* 0x00006400000c000b */
[----:B01----:R-:W-:Y:S01]  /*101c0*/  ENDCOLLECTIVE ;  /* 0x000000000000791b */ /* 0x003fe20003800000 */
.L_x_4631:
[----:B------:R-:W-:Y:S02]  /*101d0*/  ISETP.GE.AND P0, PT, R4, R3, PT ;  /* 0x000000030400720c */ /* 0x000fe40003f06270 */
[----:B------:R-:W-:Y:S01]  /*101e0*/  MOV R13, R6 ;  /* 0x00000006000d7202 */ /* 0x000fe20000000f00 */
[----:B------:R-:W-:-:S10]  /*101f0*/  IMAD.MOV.U32 R12, RZ, RZ, 0x7 ;  /* 0x00000007ff0c7424 */ /* 0x000fd400078e00ff */
[----:B------:R-:W-:Y:S02]  /*10200*/  @!P0 LEA R9, R16, UR45, 0x1 ;  /* 0x0000002d10098c11 */ /* 0x000fe4000f8e08ff */
[----:B------:R-:W-:-:S13]  /*10210*/  @!P0 LEA R4, P2, R24, R14, 0x1 ;  /* 0x0000000e18048211 */ /* 0x000fda00078408ff */
[----:B------:R-:W-:Y:S05]  /*10220*/  WARPSYNC.COLLECTIVE R15, `(.L_x_4632) ;  /* 0x000000000f087348 */ /* 0x000fea0003c00000 */
[----:B------:R0:W1:Y:S02]  /*10230*/  SHFL.IDX P6, R14, R13, R12, R11 ;  /* 0x0000000c0d0e7389 */ /* 0x00006400000c000b */
[----:B01----:R-:W-:Y:S01]  /*10240*/  ENDCOLLECTIVE ;  /* 0x000000000000791b */ /* 0x003fe20003800000 */
.L_x_4632:
[----:B------:R-:W-:-:S05]  /*10250*/  @!P0 IMAD.X R5, RZ, RZ, R8, P2 ;  /* 0x000000ffff058224 */ /* 0x000fca00010e0608 */
[----:B------:R-:W-:Y:S01]  /*10260*/  @!PT LDS RZ, [RZ] ;  /* 0x00000000fffff984 */ /* 0x000fe20000000800 */
[----:B------:R-:W-:Y:S01]  /*10270*/  @!PT LDS RZ, [RZ] ;  /* 0x00000000fffff984 */ /* 0x000fe20000000800 */
[----:B------:R-:W-:Y:S01]  /*10280*/  @!PT LDS RZ, [RZ] ;  /* 0x00000000fffff984 */ /* 0x000fe20000000800 */
[----:B------:R0:W-:Y:S01]  /*10290*/  @!P0 LDGSTS.E.BYPASS.LTC128B.128 [R9+0x1b400], desc[UR36][R4.64], !P1 ;  /* 0x1b40000004098fae */ /* 0x0001e2000c901d64 */
[----:B------:R-:W-:Y:S01]  /*102a0*/  IMAD.MOV.U32 R13, RZ, RZ, R7 ;  /* 0x000000ffff0d7224 */ /* 0x000fe200078e0007 */
[----:B------:R-:W-:-:S07]  /*102b0*/  MOV R8, R14 ;  /* 0x0000000e00087202 */ /* 0x000fce0000000f00 */
[----:B0-----:R-:W-:Y:S05]  /*102c0*/  WARPSYNC.COLLECTIVE R15, `(.L_x_4633) ;  /* 0x000000000f087348 */ /* 0x001fea0003c00000 */
[----:B------:R1:W2:Y:S02]  /*102d0*/  SHFL.IDX P6, R14, R13, R12, R11 ;  /* 0x0000000c0d0e7389 */ /* 0x0002a400000c000b */
[----:B012---:R-:W-:Y:S01]  /*102e0*/  ENDCOLLECTIVE ;  /* 0x000000000000791b */ /* 0x007fe20003800000 */
.L_x_4633:
[----:B------:R-:W-:Y:S05]  /*102f0*/  BRA `(.L_x_4634) ;  /* 0xffffffd000707947 */ /* 0x000fea000383ffff */
.L_x_4568:
[----:B0-----:R-:W-:-:S04]  /*10300*/  MOV R3, UR45 ;  /* 0x0000002d00037c02 */ /* 0x001fc80008000f00 */
[----:B------:R0:W1:Y:S03]  /*10310*/  SYNCS.PHASECHK.TRANS64.TRYWAIT P0, [R3+URZ+0x22820], R0 ;  /* 0x02282000030075a7 */ /* 0x000066000800017f */
[----:B-1----:R-:W-:Y:S05]  /*10320*/  @!P0 NANOSLEEP.SYNCS 0x989680 ;  /* 0x009896800000895d */ /* 0x002fea0003900000 */
[----:B------:R-:W1:Y:S02]  /*10330*/  @!P0 SYNCS.PHASECHK.TRANS64 P0, [R3+URZ+0x22820], R0 ;  /* 0x02282000030085a7 */ /* 0x000e64000800007f */
[----:B-1----:R-:W-:Y:S05]  /*10340*/  @!P0 BRA `(.L_x_4568) ;  /* 0xfffffffc00ec8947 */ /* 0x002fea000383ffff */
[----:B------:R-:W-:Y:S05]  /*10350*/  BRA `(.L_x_4635) ;  /* 0xffffffd000a07947 */ /* 0x000fea000383ffff */
.L_x_4570:
[----:B0-----:R-:W-:-:S04]  /*10360*/  IMAD.U32 R3, RZ, RZ, UR45 ;  /* 0x0000002dff037e24 */ /* 0x001fc8000f8e00ff */
[----:B------:R0:W1:Y:S03]  /*10370*/  SYNCS.PHASECHK.TRANS64.TRYWAIT P0, [R3+URZ+0x22860], R0 ;  /* 0x02286000030075a7 */ /* 0x000066000800017f */
[----:B-1----:R-:W-:Y:S05]  /*10380*/  @!P0 NANOSLEEP.SYNCS 0x989680 ;  /* 0x009896800000895d */ /* 0x002fea0003900000 */
[----:B------:R-:W1:Y:S02]  /*10390*/  @!P0 SYNCS.PHASECHK.TRANS64 P0, [R3+URZ+0x22860], R0 ;  /* 0x02286000030085a7 */ /* 0x000e64000800007f */
[----:B-1----:R-:W-:Y:S05]  /*103a0*/  @!P0 BRA `(.L_x_4570) ;  /* 0xfffffffc00ec8947 */ /* 0x002fea000383ffff */
[----:B------:R-:W-:Y:S05]  /*103b0*/  BRA `(.L_x_4636) ;  /* 0xffffffd0009c7947 */ /* 0x000fea000383ffff */
.L_x_4571:
[----:B------:R-:W-:Y:S01]  /*103c0*/  BSSY B0, `(.L_x_4637) ;  /* 0x0000008000007945 */ /* 0x000fe20003800000 */
[----:B------:R-:W-:Y:S01]  /*103d0*/  MOV R13, R10 ;  /* 0x0000000a000d7202 */ /* 0x000fe20000000f00 */
[----:B------:R-:W-:Y:S01]  /*103e0*/  IMAD.MOV.U32 R12, RZ, RZ, RZ ;  /* 0x000000ffff0c7224 */ /* 0x000fe200078e00ff */
[----:B------:R-:W-:Y:S01]  /*103f0*/  MOV R11, 0x181f ;  /* 0x0000181f000b7802 */ /* 0x000fe20000000f00 */
[----:B------:R-:W-:-:S07]  /*10400*/  IMAD.MOV.U32 R15, RZ, RZ, -0x1 ;  /* 0xffffffffff0f7424 */ /* 0x000fce00078e00ff */
[----:B------:R-:W-:Y:S05]  /*10410*/  WARPSYNC.COLLECTIVE R15, `(.L_x_4638) ;  /* 0x000000000f087348 */ /* 0x000fea0003c00000 */
[----:B------:R0:W1:Y:S02]  /*10420*/  SHFL.IDX P6, R14, R13, R12, R11 ;  /* 0x0000000c0d0e7389 */ /* 0x00006400000c000b */
[----:B01----:R-:W-:Y:S01]  /*10430*/  ENDCOLLECTIVE ;  /* 0x000000000000791b */ /* 0x003fe20003800000 */
.L_x_4638:
[----:B------:R-:W-:Y:S05]  /*10440*/  BSYNC B0 ;  /* 0x0000000000007941 */ /* 0x000fea0003800000 */
.L_x_4637:
[----:B------:R-:W-:Y:S01]  /*10450*/  IMAD.MOV.U32 R13, RZ, RZ, R3 ;  /* 0x000000ffff0d7224 */ /* 0x000fe200078e0003 */
[----:B------:R-:W-:Y:S01]  /*10460*/  MOV R12, RZ ;  /* 0x000000ff000c7202 */ /* 0x000fe20000000f00 */
[----:B------:R-:W-:Y:S01]  /*10470*/  IMAD.MOV.U32 R11, RZ, RZ, 0x181f ;  /* 0x0000181fff0b7424 */ /* 0x000fe200078e00ff */
[----:B------:R-:W-:Y:S01]  /*10480*/  MOV R15, 0xffffffff ;  /* 0xffffffff000f7802 */ /* 0x000fe20000000f00 */
[----:B------:R-:W-:Y:S01]  /*10490*/  IMAD.SHL.U32 R24, R24, 0x2, RZ ;  /* 0x0000000218187824 */ /* 0x000fe200078e00ff */
[----:B------:R-:W-:Y:S02]  /*104a0*/  MOV R0, R14 ;  /* 0x0000000e00007202 */ /* 0x000fe40000000f00 */
[----:B------:R-:W-:-:S07]  /*104b0*/  LEA R17, R16, UR45, 0x1 ;  /* 0x0000002d10117c11 */ /* 0x000fce000f8e08ff */
[----:B------:R-:W-:Y:S05]  /*104c0*/  WARPSYNC.COLLECTIVE R15, `(.L_x_4639) ;  /* 0x000000000f087348 */ /* 0x000fea0003c00000 */
[----:B------:R0:W1:Y:S02]  /*104d0*/  SHFL.IDX P6, R14, R13, R12, R11 ;  /* 0x0000000c0d0e7389 */ /* 0x00006400000c000b */
[----:B01----:R-:W-:Y:S01]  /*104e0*/  ENDCOLLECTIVE ;  /* 0x000000000000791b */ /* 0x003fe20003800000 */
.L_x_4639:
[C---:B------:R-:W-:Y:S02]  /*104f0*/  LOP3.LUT P2, RZ, R8.reuse, 0x2, RZ, 0xc0, !PT ;  /* 0x0000000208ff7812 */ /* 0x040fe4000784c0ff */
[----:B------:R-:W-:-:S04]  /*10500*/  LOP3.LUT P1, RZ, R8, 0x4, RZ, 0xc0, !PT ;  /* 0x0000000408ff7812 */ /* 0x000fc8000782c0ff */
[----:B------:R-:W-:Y:S01]  /*10510*/  ISETP.LT.OR P3, PT, R35, 0x1, !P1 ;  /* 0x000000012300780c */ /* 0x000fe20004f61670 */
[----:B------:R-:W-:Y:S01]  /*10520*/  IMAD.MOV.U32 R13, RZ, RZ, R10 ;  /* 0x000000ffff0d7224 */ /* 0x000fe200078e000a */
[----:B------:R-:W-:Y:S02]  /*10530*/  MOV R12, 0x1 ;  /* 0x00000001000c7802 */ /* 0x000fe40000000f00 */
[----:B------:R-:W-:-:S13]  /*10540*/  IADD3 R4, P0, R14, R24, RZ ;  /* 0x000000180e047210 */ /* 0x000fda0007f1e0ff */
[----:B------:R-:W-:Y:S05]  /*10550*/  WARPSYNC.COLLECTIVE R15, `(.L_x_4640) ;  /* 0x000000000f087348 */ /* 0x000fea0003c00000 */
[----:B------:R0:W1:Y:S02]  /*10560*/  SHFL.IDX P6, R14, R13, R12, R11 ;  /* 0x0000000c0d0e7389 */ /* 0x00006400000c000b */
[----:B01----:R-:W-:Y:S01]  /*10570*/  ENDCOLLECTIVE ;  /* 0x000000000000791b */ /* 0x003fe20003800000 */
.L_x_4640:
        /* <DEDUP_REMOVED lines=12> */
.L_x_4641:
[----:B------:R-:W-:Y:S01]  /*10640*/  @!PT LDS RZ, [RZ] ;  /* 0x00000000fffff984 */ /* 0x000fe20000000800 */
[----:B------:R-:W-:Y:S01]  /*10650*/  @!PT LDS RZ, [RZ] ;  /* 0x00000000fffff984 */ /* 0x000fe20000000800 */
[----:B------:R-:W-:Y:S01]  /*10660*/  @!PT LDS RZ, [RZ] ;  /* 0x00000000fffff984 */ /* 0x000fe20000000800 */
[----:B------:R-:W-:Y:S01]  /*10670*/  LDGSTS.E.BYPASS.LTC128B.128 [R17+0x3400], desc[UR36][R4.64+0x80], !P0 ;  /* 0x0340008004117fae */ /* 0x000fe2000c101d64 */
[----:B------:R-:W-:Y:S01]  /*10680*/  LOP3.LUT P0, RZ, R8, 0x8, RZ, 0xc0, !PT ;  /* 0x0000000808ff7812 */ /* 0x000fe2000780c0ff */
[----:B------:R-:W-:Y:S02]  /*10690*/  IMAD.MOV.U32 R8, RZ, RZ, RZ ;  /* 0x000000ffff087224 */ /* 0x000fe400078e00ff */
        /* <DEDUP_REMOVED lines=9> */
.L_x_4642:
        /* <DEDUP_REMOVED lines=12> */
.L_x_4643:
        /* <DEDUP_REMOVED lines=14> */
.L_x_4644:
        /* <DEDUP_REMOVED lines=12> */
.L_x_4645:
        /* <DEDUP_REMOVED lines=14> */
.L_x_4646:
        /* <DEDUP_REMOVED lines=12> */
.L_x_4647:
        /* <DEDUP_REMOVED lines=14> */
.L_x_4648:
[----:B------:R-:W-:Y:S02]  /*10c10*/  IADD3.X R5, RZ, R0, RZ, P3, !PT ;  /* 0x00000000ff057210 */ /* 0x000fe40001ffe4ff */
[----:B------:R-:W-:Y:S02]  /*10c20*/  ISETP.LT.OR P3, PT, R35, 0x41, P4 ;  /* 0x000000412300780c */ /* 0x000fe40002761670 */
[----:B------:R-:W-:Y:S02]  /*10c30*/  IADD3 R0, R17, 0x400, RZ ;  /* 0x0000040011007810 */ /* 0x000fe40007ffe0ff */
[----:B------:R-:W-:-:S09]  /*10c40*/  MOV R13, R3 ;  /* 0x00000003000d7202 */ /* 0x000fd20000000f00 */
        /* <DEDUP_REMOVED lines=9> */
.L_x_4649:
        /* <DEDUP_REMOVED lines=9> */
.L_x_4578:
[----:B-1----:R1:W2:Y:S02]  /*10d70*/  SYNCS.PHASECHK.TRANS64.TRYWAIT P0, [R32+URZ+0x22840], R31 ;  /* 0x0228401f200075a7 */ /* 0x0022a4000800017f */
[----:B--2---:R-:W-:Y:S05]  /*10d80*/  @!P0 NANOSLEEP.SYNCS 0x989680 ;  /* 0x009896800000895d */ /* 0x004fea0003900000 */
[----:B------:R-:W2:Y:S02]  /*10d90*/  @!P0 SYNCS.PHASECHK.TRANS64 P0, [R32+URZ+0x22840], R31 ;  /* 0x0228401f200085a7 */ /* 0x000ea4000800007f */
[----:B--2---:R-:W-:Y:S05]  /*10da0*/  @!P0 BRA `(.L_x_4578) ;  /* 0xfffffffc00f08947 */ /* 0x004fea000383ffff */
[----:B------:R-:W-:Y:S05]  /*10db0*/  BRA `(.L_x_4651) ;  /* 0xffffffd000c07947 */ /* 0x000fea000383ffff */
.L_x_4579:
[----:B------:R-:W-:Y:S01]  /*10dc0*/  BSSY B1, `(.L_x_4652) ;  /* 0x0000008000017945 */ /* 0x000fe20003800000 */
[----:B------:R-:W-:Y:S01]  /*10dd0*/  IMAD.MOV.U32 R13, RZ, RZ, R3 ;  /* 0x000000ffff0d7224 */ /* 0x000fe200078e0003 */
[----:B------:R-:W-:Y:S01]  /*10de0*/  MOV R12, RZ ;  /* 0x000000ff000c7202 */ /* 0x000fe20000000f00 */
[----:B------:R-:W-:Y:S01]  /*10df0*/  IMAD.MOV.U32 R11, RZ, RZ, 0x181f ;  /* 0x0000181fff0b7424 */ /* 0x000fe200078e00ff */
[----:B------:R-:W-:-:S07]  /*10e00*/  MOV R15, 0xffffffff ;  /* 0xffffffff000f7802 */ /* 0x000fce0000000f00 */
[----:B-1----:R-:W-:Y:S05]  /*10e10*/  WARPSYNC.COLLECTIVE R15, `(.L_x_4653) ;  /* 0x000000000f087348 */ /* 0x002fea0003c00000 */
[----:B------:R0:W2:Y:S02]  /*10e20*/  SHFL.IDX P6, R14, R13, R12, R11 ;  /* 0x0000000c0d0e7389 */ /* 0x0000a400000c000b */
[----:B012---:R-:W-:Y:S01]  /*10e30*/  ENDCOLLECTIVE ;  /* 0x000000000000791b */ /* 0x007fe20003800000 */
.L_x_4653:
[----:B------:R-:W-:Y:S05]  /*10e40*/  BSYNC B1 ;  /* 0x0000000000017941 */ /* 0x000fea0003800000 */
.L_x_4652:
[----:B------:R-:W-:Y:S01]  /*10e50*/  MOV R13, R10 ;  /* 0x0000000a000d7202 */ /* 0x000fe20000000f00 */
[----:B------:R-:W-:Y:S01]  /*10e60*/  IMAD.MOV.U32 R12, RZ, RZ, RZ ;  /* 0x000000ffff0c7224 */ /* 0x000fe200078e00ff */
[----:B------:R-:W-:Y:S01]  /*10e70*/  MOV R11, 0x181f ;  /* 0x0000181f000b7802 */ /* 0x000fe20000000f00 */
[----:B------:R-:W-:Y:S01]  /*10e80*/  IMAD.MOV.U32 R15, RZ, RZ, -0x1 ;  /* 0xffffffffff0f7424 */ /* 0x000fe200078e00ff */
[----:B------:R-:W-:Y:S01]  /*10e90*/  LEA R17, R17, UR45, 0x1 ;  /* 0x0000002d11117c11 */ /* 0x000fe2000f8e08ff */
[----:B------:R-:W-:-:S07]  /*10ea0*/  IMAD.MOV.U32 R5, RZ, RZ, R14 ;  /* 0x000000ffff057224 */ /* 0x000fce00078e000e */
[----:B------:R-:W-:Y:S05]  /*10eb0*/  WARPSYNC.COLLECTIVE R15, `(.L_x_4654) ;  /* 0x000000000f087348 */ /* 0x000fea0003c00000 */
[----:B------:R0:W1:Y:S02]  /*10ec0*/  SHFL.IDX P6, R14, R13, R12, R11 ;  /* 0x0000000c0d0e7389 */ /* 0x00006400000c000b */
[----:B01----:R-:W-:Y:S01]  /*10ed0*/  ENDCOLLECTIVE ;  /* 0x000000000000791b */ /* 0x003fe20003800000 */
.L_x_4654:
[----:B------:R-:W-:Y:S01]  /*10ee0*/  IMAD.MOV.U32 R13, RZ, RZ, R3 ;  /* 0x000000ffff0d7224 */ /* 0x000fe200078e0003 */
[----:B------:R-:W-:Y:S02]  /*10ef0*/  MOV R12, 0x1 ;  /* 0x00000001000c7802 */ /* 0x000fe40000000f00 */
[----:B------:R-:W-:-:S13]  /*10f00*/  IADD3 R4, P0, R14, R24, RZ ;  /* 0x000000180e047210 */ /* 0x000fda0007f1e0ff */
[----:B------:R-:W-:Y:S05]  /*10f10*/  WARPSYNC.COLLECTIVE R15, `(.L_x_4655) ;  /* 0x000000000f087348 */ /* 0x000fea0003c00000 */
[----:B------:R0:W1:Y:S02]  /*10f20*/  SHFL.IDX P6, R14, R13, R12, R11 ;  /* 0x0000000c0d0e7389 */ /* 0x00006400000c000b */
[----:B01----:R-:W-:Y:S01]  /*10f30*/  ENDCOLLECTIVE ;  /* 0x000000000000791b */ /* 0x003fe20003800000 */
.L_x_4655:
[----:B------:R-:W-:-:S05]  /*10f40*/  IADD3.X R5, RZ, R5, RZ, P0, !PT ;  /* 0x00000005ff057210 */ /* 0x000fca00007fe4ff */
        /* <DEDUP_REMOVED lines=9> */
.L_x_4656:
[----:B------:R-:W-:Y:S01]  /*10fe0*/  MOV R13, R3 ;  /* 0x00000003000d7202 */ /* 0x000fe20000000f00 */
[----:B------:R-:W-:Y:S01]  /*10ff0*/  IMAD.MOV.U32 R12, RZ, RZ, 0x2 ;  /* 0x00000002ff0c7424 */ /* 0x000fe200078e00ff */
[----:B------:R-:W-:-:S13]  /*11000*/  IADD3 R6, P0, R14, R24, RZ ;  /* 0x000000180e067210 */ /* 0x000fda0007f1e0ff */
[----:B------:R-:W-:Y:S05]  /*11010*/  WARPSYNC.COLLECTIVE R15, `(.L_x_4657) ;  /* 0x000000000f087348 */ /* 0x000fea0003c00000 */
[----:B------:R0:W1:Y:S02]  /*11020*/  SHFL.IDX P6, R14, R13, R12, R11 ;  /* 0x0000000c0d0e7389 */ /* 0x00006400000c000b */
[----:B01----:R-:W-:Y:S01]  /*11030*/  ENDCOLLECTIVE ;  /* 0x000000000000791b */ /* 0x003fe20003800000 */
.L_x_4657:
        /* <DEDUP_REMOVED lines=10> */
.L_x_4658:
[----:B------:R-:W-:Y:S01]  /*110e0*/  IMAD.MOV.U32 R13, RZ, RZ, R3 ;  /* 0x000000ffff0d7224 */ /* 0x000fe200078e0003 */
[----:B------:R-:W-:Y:S02]  /*110f0*/  MOV R12, 0x3 ;  /* 0x00000003000c7802 */ /* 0x000fe40000000f00 */
[----:B------:R-:W-:-:S13]  /*11100*/  IADD3 R6, P0, R14, R24, RZ ;  /* 0x000000180e067210 */ /* 0x000fda0007f1e0ff */
[----:B------:R-:W-:Y:S05]  /*11110*/  WARPSYNC.COLLECTIVE R15, `(.L_x_4659) ;  /* 0x000000000f087348 */ /* 0x000fea0003c00000 */
[----:B------:R0:W1:Y:S02]  /*11120*/  SHFL.IDX P6, R14, R13, R12, R11 ;  /* 0x0000000c0d0e7389 */ /* 0x00006400000c000b */
[----:B01----:R-:W-:Y:S01]  /*11130*/  ENDCOLLECTIVE ;  /* 0x000000000000791b */ /* 0x003fe20003800000 */
.L_x_4659:
        /* <DEDUP_REMOVED lines=10> */
.L_x_4660:
[----:B------:R-:W-:Y:S01]  /*111e0*/  MOV R13, R3 ;  /* 0x00000003000d7202 */ /* 0x000fe20000000f00 */
[----:B------:R-:W-:Y:S01]  /*111f0*/  IMAD.MOV.U32 R12, RZ, RZ, 0x4 ;  /* 0x00000004ff0c7424 */ /* 0x000fe200078e00ff */
[----:B------:R-:W-:-:S13]  /*11200*/  IADD3 R4, P0, R14, R24, RZ ;  /* 0x000000180e047210 */ /* 0x000fda0007f1e0ff */
[----:B------:R-:W-:Y:S05]  /*11210*/  WARPSYNC.COLLECTIVE R15, `(.L_x_4661) ;  /* 0x000000000f087348 */ /* 0x000fea0003c00000 */
[----:B------:R0:W1:Y:S02]  /*11220*/  SHFL.IDX P6, R14, R13, R12, R11 ;  /* 0x0000000c0d0e7389 */ /* 0x00006400000c000b */
[----:B01----:R-:W-:Y:S01]  /*11230*/  ENDCOLLECTIVE ;  /* 0x000000000000791b */ /* 0x003fe20003800000 */
.L_x_4661:
        /* <DEDUP_REMOVED lines=10> */
.L_x_4662:
[----:B------:R-:W-:Y:S01]  /*112e0*/  IMAD.MOV.U32 R13, RZ, RZ, R3 ;  /* 0x000000ffff0d7224 */ /* 0x000fe200078e0003 */
[----:B------:R-:W-:Y:S02]  /*112f0*/  MOV R12, 0x5 ;  /* 0x00000005000c7802 */ /* 0x000fe40000000f00 */
[----:B------:R-:W-:-:S13]  /*11300*/  IADD3 R4, P0, R14, R24, RZ ;  /* 0x000000180e047210 */ /* 0x000fda0007f1e0ff */
[----:B------:R-:W-:Y:S05]  /*11310*/  WARPSYNC.COLLECTIVE R15, `(.L_x_4663) ;  /* 0x000000000f087348 */ /* 0x000fea0003c00000 */
[----:B------:R0:W1:Y:S02]  /*11320*/  SHFL.IDX P6, R14, R13, R12, R11 ;  /* 0x0000000c0d0e7389 */ /* 0x00006400000c000b */
[----:B01----:R-:W-:Y:S01]  /*11330*/  ENDCOLLECTIVE ;  /* 0x000000000000791b */ /* 0x003fe20003800000 */
.L_x_4663:
        /* <DEDUP_REMOVED lines=10> */
.L_x_4664:
[----:B------:R-:W-:Y:S01]  /*113e0*/  IMAD.MOV.U32 R37, RZ, RZ, R14 ;  /* 0x000000ffff257224 */ /* 0x000fe200078e000e */
[----:B------:R-:W-:Y:S06]  /*113f0*/  BRA `(.L_x_4665) ;  /* 0xffffffd000187947 */ /* 0x000fec000383ffff */
.L_x_4584:
[----:B---3--:R3:W4:Y:S02]  /*11400*/  SYNCS.PHASECHK.TRANS64.TRYWAIT P0, [R32+URZ+0x22860], R31 ;  /* 0x0228601f200075a7 */ /* 0x008724000800017f */
[----:B----4-:R-:W-:Y:S05]  /*11410*/  @!P0 NANOSLEEP.SYNCS 0x989680 ;  /* 0x009896800000895d */ /* 0x010fea0003900000 */
[----:B------:R-:W4:Y:S02]  /*11420*/  @!P0 SYNCS.PHASECHK.TRANS64 P0, [R32+URZ+0x22860], R31 ;  /* 0x0228601f200085a7 */ /* 0x000f24000800007f */
[----:B----4-:R-:W-:Y:S05]  /*11430*/  @!P0 BRA `(.L_x_4584) ;  /* 0xfffffffc00f08947 */ /* 0x010fea000383ffff */
[----:B------:R-:W-:Y:S05]  /*11440*/  BRA `(.L_x_4666) ;  /* 0xffffffd000647947 */ /* 0x000fea000383ffff */
.L_x_4585:
[----:B------:R-:W-:Y:S01]  /*11450*/  BSSY B1, `(.L_x_4667) ;  /* 0x0000008000017945 */ /* 0x000fe20003800000 */
[----:B------:R-:W-:Y:S01]  /*11460*/  MOV R13, R18 ;  /* 0x00000012000d7202 */ /* 0x000fe20000000f00 */
[----:B------:R-:W-:Y:S01]  /*11470*/  IMAD.MOV.U32 R12, RZ, RZ, RZ ;  /* 0x000000ffff0c7224 */ /* 0x000fe200078e00ff */
[----:B------:R-:W-:Y:S01]  /*11480*/  MOV R11, 0x181f ;  /* 0x0000181f000b7802 */ /* 0x000fe20000000f00 */
[----:B------:R-:W-:-:S07]  /*11490*/  IMAD.MOV.U32 R15, RZ, RZ, -0x1 ;  /* 0xffffffffff0f7424 */ /* 0x000fce00078e00ff */
[----:B-123--:R-:W-:Y:S05]  /*114a0*/  WARPSYNC.COLLECTIVE R15, `(.L_x_4668) ;  /* 0x000000000f087348 */ /* 0x00efea0003c00000 */
[----:B------:R0:W4:Y:S02]  /*114b0*/  SHFL.IDX P6, R14, R13, R12, R11 ;  /* 0x0000000c0d0e7389 */ /* 0x00012400000c000b */
[----:B01234-:R-:W-:Y:S01]  /*114c0*/  ENDCOLLECTIVE ;  /* 0x000000000000791b */ /* 0x01ffe20003800000 */
.L_x_4668:
[----:B------:R-:W-:Y:S05]  /*114d0*/  BSYNC B1 ;  /* 0x0000000000017941 */ /* 0x000fea0003800000 */
.L_x_4667:
[----:B------:R-:W-:Y:S01]  /*114e0*/  IMAD.MOV.U32 R13, RZ, RZ, R3 ;  /* 0x000000ffff0d7224 */ /* 0x000fe200078e0003 */
[----:B------:R-:W-:Y:S01]  /*114f0*/  MOV R12, RZ ;  /* 0x000000ff000c7202 */ /* 0x000fe20000000f00 */
[----:B------:R-:W-:Y:S01]  /*11500*/  IMAD.MOV.U32 R11, RZ, RZ, 0x181f ;  /* 0x0000181fff0b7424 */ /* 0x000fe200078e00ff */
[----:B------:R-:W-:Y:S01]  /*11510*/  MOV R15, 0xffffffff ;  /* 0xffffffff000f7802 */ /* 0x000fe20000000f00 */
[----:B------:R-:W-:Y:S01]  /*11520*/  IMAD R17, R21, 0xc000, R0 ;  /* 0x0000c00015117824 */ /* 0x000fe200078e0200 */
[----:B------:R-:W-:Y:S01]  /*11530*/  MOV R5, R14 ;  /* 0x0000000e00057202 */ /* 0x000fe20000000f00 */
[----:B------:R-:W-:-:S07]  /*11540*/  IMAD.MOV.U32 R8, RZ, RZ, RZ ;  /* 0x000000ffff087224 */ /* 0x000fce00078e00ff */
[----:B------:R-:W-:Y:S05]  /*11550*/  WARPSYNC.COLLECTIVE R15, `(.L_x_4669) ;  /* 0x000000000f087348 */ /* 0x000fea0003c00000 */
[----:B------:R0:W1:Y:S02]  /*11560*/  SHFL.IDX P6, R14, R13, R12, R11 ;  /* 0x0000000c0d0e7389 */ /* 0x00006400000c000b */
[----:B01----:R-:W-:Y:S01]  /*11570*/  ENDCOLLECTIVE ;  /* 0x000000000000791b */ /* 0x003fe20003800000 */
.L_x_4669:
[----:B------:R-:W-:Y:S01]  /*11580*/  MOV R13, R18 ;  /* 0x00000012000d7202 */ /* 0x000fe20000000f00 */
[----:B------:R-:W-:Y:S01]  /*11590*/  IMAD.MOV.U32 R12, RZ, RZ, 0x1 ;  /* 0x00000001ff0c7424 */ /* 0x000fe200078e00ff */
[----:B------:R-:W-:-:S13]  /*115a0*/  IADD3 R4, P0, R14, R24, RZ ;  /* 0x000000180e047210 */ /* 0x000fda0007f1e0ff */
[----:B------:R-:W-:Y:S05]  /*115b0*/  WARPSYNC.COLLECTIVE R15, `(.L_x_4670) ;  /* 0x000000000f087348 */ /* 0x000fea0003c00000 */
[----:B------:R0:W1:Y:S02]  /*115c0*/  SHFL.IDX P6, R14, R13, R12, R11 ;  /* 0x0000000c0d0e7389 */ /* 0x00006400000c000b */
[----:B01----:R-:W-:Y:S01]  /*115d0*/  ENDCOLLECTIVE ;  /* 0x000000000000791b */ /* 0x003fe20003800000 */
.L_x_4670:
        /* <DEDUP_REMOVED lines=13> */
.L_x_4671:
[----:B------:R-:W-:Y:S01]  /*116b0*/  MOV R13, R18 ;  /* 0x00000012000d7202 */ /* 0x000fe20000000f00 */
[----:B------:R-:W-:Y:S01]  /*116c0*/  IMAD.MOV.U32 R12, RZ, RZ, 0x2 ;  /* 0x00000002ff0c7424 */ /* 0x000fe200078e00ff */
[----:B------:R-:W-:-:S07]  /*116d0*/  MOV R5, R14 ;  /* 0x0000000e00057202 */ /* 0x000fce0000000f00 */
[----:B------:R-:W-:Y:S05]  /*116e0*/  WARPSYNC.COLLECTIVE R15, `(.L_x_4672) ;  /* 0x000000000f087348 */ /* 0x000fea0003c00000 */
[----:B------:R0:W1:Y:S02]  /*116f0*/  SHFL.IDX P6, R14, R13, R12, R11 ;  /* 0x0000000c0d0e7389 */ /* 0x00006400000c000b */
[----:B01----:R-:W-:Y:S01]  /*11700*/  ENDCOLLECTIVE ;  /* 0x000000000000791b */ /* 0x003fe20003800000 */
.L_x_4672:
        /* <DEDUP_REMOVED lines=14> */
.L_x_4673:
[----:B------:R-:W-:Y:S01]  /*117f0*/  MOV R13, R18 ;  /* 0x00000012000d7202 */ /* 0x000fe20000000f00 */
[----:B------:R-:W-:Y:S01]  /*11800*/  IMAD.MOV.U32 R12, RZ, RZ, 0x3 ;  /* 0x00000003ff0c7424 */ /* 0x000fe200078e00ff */
[----:B------:R-:W-:-:S07]  /*11810*/  MOV R5, R14 ;  /* 0x0000000e00057202 */ /* 0x000fce0000000f00 */
[----:B------:R-:W-:Y:S05]  /*11820*/  WARPSYNC.COLLECTIVE R15, `(.L_x_4674) ;  /* 0x000000000f087348 */ /* 0x000fea0003c00000 */
[----:B------:R0:W1:Y:S02]  /*11830*/  SHFL.IDX P6, R14, R13, R12, R11 ;  /* 0x0000000c0d0e7389 */ /* 0x00006400000c000b */
[----:B01----:R-:W-:Y:S01]  /*11840*/  ENDCOLLECTIVE ;  /* 0x000000000000791b */ /* 0x003fe20003800000 */
.L_x_4674:
        /* <DEDUP_REMOVED lines=14> */
.L_x_4675:
[----:B------:R-:W-:Y:S01]  /*11930*/  MOV R13, R18 ;  /* 0x00000012000d7202 */ /* 0x000fe20000000f00 */
[----:B------:R-:W-:Y:S01]  /*11940*/  IMAD.MOV.U32 R12, RZ, RZ, 0x4 ;  /* 0x00000004ff0c7424 */ /* 0x000fe200078e00ff */
[----:B------:R-:W-:-:S07]  /*11950*/  MOV R5, R14 ;  /* 0x0000000e00057202 */ /* 0x000fce0000000f00 */
[----:B------:R-:W-:Y:S05]  /*11960*/  WARPSYNC.COLLECTIVE R15, `(.L_x_4676) ;  /* 0x000000000f087348 */ /* 0x000fea0003c00000 */
[----:B------:R0:W1:Y:S02]  /*11970*/  SHFL.IDX P6, R14, R13, R12, R11 ;  /* 0x0000000c0d0e7389 */ /* 0x00006400000c000b */
[----:B01----:R-:W-:Y:S01]  /*11980*/  ENDCOLLECTIVE ;  /* 0x000000000000791b */ /* 0x003fe20003800000 */
.L_x_4676:
        /* <DEDUP_REMOVED lines=14> */
.L_x_4677:
[----:B------:R-:W-:Y:S01]  /*11a70*/  MOV R13, R18 ;  /* 0x00000012000d7202 */ /* 0x000fe20000000f00 */
[----:B------:R-:W-:Y:S01]  /*11a80*/  IMAD.MOV.U32 R12, RZ, RZ, 0x5 ;  /* 0x00000005ff0c7424 */ /* 0x000fe200078e00ff */
[----:B------:R-:W-:-:S07]  /*11a90*/  MOV R5, R14 ;  /* 0x0000000e00057202 */ /* 0x000fce0000000f00 */
[----:B------:R-:W-:Y:S05]  /*11aa0*/  WARPSYNC.COLLECTIVE R15, `(.L_x_4678) ;  /* 0x000000000f087348 */ /* 0x000fea0003c00000 */
[----:B------:R0:W1:Y:S02]  /*11ab0*/  SHFL.IDX P6, R14, R13, R12, R11 ;  /* 0x0000000c0d0e7389 */ /* 0x00006400000c000b */
[----:B01----:R-:W-:Y:S01]  /*11ac0*/  ENDCOLLECTIVE ;  /* 0x000000000000791b */ /* 0x003fe20003800000 */
.L_x_4678:
        /* <DEDUP_REMOVED lines=14> */
.L_x_4679:
[----:B------:R-:W-:Y:S01]  /*11bb0*/  MOV R3, R14 ;  /* 0x0000000e00037202 */ /* 0x000fe20000000f00 */
[----:B------:R-:W-:Y:S06]  /*11bc0*/  BRA `(.L_x_4680) ;  /* 0xffffffcc00a07947 */ /* 0x000fec000383ffff */
.L_x_4590:
[----:B0-----:R0:W1:Y:S02]  /*11bd0*/  SYNCS.PHASECHK.TRANS64.TRYWAIT P0, [R4+URZ+0x22820], R8 ;  /* 0x02282008040075a7 */ /* 0x001064000800017f */
[----:B-1----:R-:W-:Y:S05]  /*11be0*/  @!P0 NANOSLEEP.SYNCS 0x989680 ;  /* 0x009896800000895d */ /* 0x002fea0003900000 */
[----:B------:R-:W1:Y:S02]  /*11bf0*/  @!P0 SYNCS.PHASECHK.TRANS64 P0, [R4+URZ+0x22820], R8 ;  /* 0x02282008040085a7 */ /* 0x000e64000800007f */
[----:B-1----:R-:W-:Y:S05]  /*11c00*/  @!P0 BRA `(.L_x_4590) ;  /* 0xfffffffc00f08947 */ /* 0x002fea000383ffff */
[----:B------:R-:W-:Y:S05]  /*11c10*/  BRA `(.L_x_4681) ;  /* 0xffffffd000287947 */ /* 0x000fea000383ffff */
.L_x_4591:
[----:B------:R-:W-:Y:S01]  /*11c20*/  BSSY B0, `(.L_x_4682) ;  /* 0x0000008000007945 */ /* 0x000fe20003800000 */
[----:B------:R-:W-:Y:S01]  /*11c30*/  MOV R13, R2 ;  /* 0x00000002000d7202 */ /* 0x000fe20000000f00 */
[----:B------:R-:W-:Y:S01]  /*11c40*/  IMAD.MOV.U32 R12, RZ, RZ, RZ ;  /* 0x000000ffff0c7224 */ /* 0x000fe200078e00ff */
[----:B------:R-:W-:Y:S01]  /*11c50*/  MOV R11, 0x1f ;  /* 0x0000001f000b7802 */ /* 0x000fe20000000f00 */
[----:B------:R-:W-:-:S07]  /*11c60*/  IMAD.MOV.U32 R15, RZ, RZ, -0x1 ;  /* 0xffffffffff0f7424 */ /* 0x000fce00078e00ff */
[----:B0-23-5:R-:W-:Y:S05]  /*11c70*/  WARPSYNC.COLLECTIVE R15, `(.L_x_4683) ;  /* 0x000000000f087348 */ /* 0x02dfea0003c00000 */
[----:B------:R1:W4:Y:S02]  /*11c80*/  SHFL.IDX P6, R14, R13, R12, R11 ;  /* 0x0000000c0d0e7389 */ /* 0x00032400000c000b */
[----:B012345:R-:W-:Y:S01]  /*11c90*/  ENDCOLLECTIVE ;  /* 0x000000000000791b */ /* 0x03ffe20003800000 */
.L_x_4683:
[----:B------:R-:W-:Y:S05]  /*11ca0*/  BSYNC B0 ;  /* 0x0000000000007941 */ /* 0x000fea0003800000 */
.L_x_4682:
[----:B------:R-:W-:Y:S05]  /*11cb0*/  BRA `(.L_x_4684) ;  /* 0xffffffd000107947 */ /* 0x000fea000383ffff */
.L_x_4592:
[----:B------:R-:W-:Y:S01]  /*11cc0*/  BSSY B0, `(.L_x_4685) ;  /* 0x0000006000007945 */ /* 0x000fe20003800000 */
[----:B------:R-:W-:-:S07]  /*11cd0*/  MOV R15, 0xffffffff ;  /* 0xffffffff000f7802 */ /* 0x000fce0000000f00 */
[----:B0123-5:R-:W-:Y:S05]  /*11ce0*/  WARPSYNC.COLLECTIVE R15, `(.L_x_4686) ;  /* 0x000000000f0c7348 */ /* 0x02ffea0003c00000 */
[----:B------:R-:W-:Y:S02]  /*11cf0*/  ELECT P6, UR62, PT ;  /* 0x00000000003e782f */ /* 0x000fe400038c0000 */
[----:B------:R-:W-:Y:S01]  /*11d00*/  MOV R14, UR62 ;  /* 0x0000003e000e7c02 */ /* 0x000fe20008000f00 */
[----:B0123-5:R-:W-:Y:S10]  /*11d10*/  ENDCOLLECTIVE ;  /* 0x000000000000791b */ /* 0x02fff40003800000 */
.L_x_4686:
[----:B------:R-:W-:Y:S05]  /*11d20*/  BSYNC B0 ;  /* 0x0000000000007941 */ /* 0x000fea0003800000 */
.L_x_4685:
[----:B------:R-:W-:Y:S05]  /*11d30*/  BRA `(.L_x_4687) ;  /* 0xffffffd000047947 */ /* 0x000fea000383ffff */
.L_x_4594:
[----:B----4-:R4:W0:Y:S02]  /*11d40*/  SYNCS.PHASECHK.TRANS64.TRYWAIT P1, [R5+URZ+0x22840], R0 ;  /* 0x02284000050075a7 */ /* 0x010824000802017f */
[----:B0-----:R-:W-:Y:S05]  /*11d50*/  @!P1 NANOSLEEP.SYNCS 0x989680 ;  /* 0x009896800000995d */ /* 0x001fea0003900000 */
[----:B------:R-:W0:Y:S02]  /*11d60*/  @!P1 SYNCS.PHASECHK.TRANS64 P1, [R5+URZ+0x22840], R0 ;  /* 0x02284000050095a7 */ /* 0x000e24000802007f */
[----:B0-----:R-:W-:Y:S05]  /*11d70*/  @!P1 BRA `(.L_x_4594) ;  /* 0xfffffffc00f09947 */ /* 0x001fea000383ffff */
[----:B------:R-:W-:Y:S05]  /*11d80*/  BRA `(.L_x_4688) ;  /* 0xffffffd000247947 */ /* 0x000fea000383ffff */
.L_x_4596:
[----:B-1----:R1:W0:Y:S02]  /*11d90*/  SYNCS.PHASECHK.TRANS64.TRYWAIT P1, [R21+URZ+0x22840], R2 ;  /* 0x02284002150075a7 */ /* 0x002224000802017f */
[----:B0-----:R-:W-:Y:S05]  /*11da0*/  @!P1 NANOSLEEP.SYNCS 0x989680 ;  /* 0x009896800000995d */ /* 0x001fea0003900000 */
[----:B------:R-:W0:Y:S02]  /*11db0*/  @!P1 SYNCS.PHASECHK.TRANS64 P1, [R21+URZ+0x22840], R2 ;  /* 0x02284002150095a7 */ /* 0x000e24000802007f */
[----:B0-----:R-:W-:Y:S05]  /*11dc0*/  @!P1 BRA `(.L_x_4596) ;  /* 0xfffffffc00f09947 */ /* 0x001fea000383ffff */
[----:B------:R-:W-:Y:S05]  /*11dd0*/  BRA `(.L_x_4689) ;  /* 0xffffffd000307947 */ /* 0x000fea000383ffff */
.L_x_4598:
[----:B------:R0:W0:Y:S02]  /*11de0*/  SYNCS.PHASECHK.TRANS64.TRYWAIT P1, [R5+URZ+0x22860], R0 ;  /* 0x02286000050075a7 */ /* 0x000024000802017f */
[----:B0-----:R-:W-:Y:S05]  /*11df0*/  @!P1 NANOSLEEP.SYNCS 0x989680 ;  /* 0x009896800000995d */ /* 0x001fea0003900000 */
[----:B------:R-:W0:Y:S02]  /*11e00*/  @!P1 SYNCS.PHASECHK.TRANS64 P1, [R5+URZ+0x22860], R0 ;  /* 0x02286000050095a7 */ /* 0x000e24000802007f */
[----:B0-----:R-:W-:Y:S05]  /*11e10*/  @!P1 BRA `(.L_x_4598) ;  /* 0xfffffffc00f09947 */ /* 0x001fea000383ffff */
[----:B------:R-:W-:Y:S05]  /*11e20*/  BRA `(.L_x_4690) ;  /* 0xffffffd0002c7947 */ /* 0x000fea000383ffff */
.L_x_4691:
        /* <DEDUP_REMOVED lines=13> */
.L_x_6571:


//--------------------- .text._ZN7cutlass13device_kernelIN5flash11enable_sm90INS1_16FlashAttnFwdSm90INS1_25CollectiveMainloopFwdSm90ILi2EN4cute5tupleIJNS5_1CILi1EEES8_S8_EEENS6_IJNS7_ILi128EEENS7_ILi96EEENS7_ILi64EEEEEELi256ENS_10bfloat16_tEfNS_4arch4Sm90ELb1ELb0ELb1ELb0ELb1ELb0ELb1ELb1ELb0ELb1ELb1ELb0EEENS1_21CollectiveEpilogueFwdINS6_IJSA_NS7_ILi256EEESB_EEES9_SE_SG_Li256ELb0ELb1ELb1ELb0EEENS1_19SingleTileSchedulerILb0ELb1ELb1ELi128EEEEEEEEEvNT_6ParamsE --------------------------
	.section	.text._ZN7cutlass13device_kernelIN5flash11enable_sm90INS1_16FlashAttnFwdSm90INS1_25CollectiveMainloopFwdSm90ILi2EN4cute5tupleIJNS5_1CILi1EEES8_S8_EEENS6_IJNS7_ILi128EEENS7_ILi96EEENS7_ILi64EEEEEELi256ENS_10bfloat16_tEfNS_4arch4Sm90ELb1ELb0ELb1ELb0ELb1ELb0ELb1ELb1ELb0ELb1ELb1ELb0EEENS1_21CollectiveEpilogueFwdINS6_IJSA_NS7_ILi256EEESB_EEES9_SE_SG_Li256ELb0ELb1ELb1ELb0EEENS1_19SingleTileSchedulerILb0ELb1ELb1ELi128EEEEEEEEEvNT_6ParamsE,"ax",@progbits
	.align	128
.text._ZN7cutlass13device_kernelIN5flash11enable_sm90INS1_16FlashAttnFwdSm90INS1_25CollectiveMainloopFwdSm90ILi2EN4cute5tupleIJNS5_1CILi1EEES8_S8_EEENS6_IJNS7_ILi128EEENS7_ILi96EEENS7_ILi64EEEEEELi256ENS_10bfloat16_tEfNS_4arch4Sm90ELb1ELb0ELb1ELb0ELb1ELb0ELb1ELb1ELb0ELb1ELb1ELb0EEENS1_21CollectiveEpilogueFwdINS6_IJSA_NS7_ILi256EEESB_EEES9_SE_SG_Li256ELb0ELb1ELb1ELb0EEENS1_19SingleTileSchedulerILb0ELb1ELb1ELi128EEEEEEEEEvNT_6ParamsE:
        .type           _ZN7cutlass13device_kernelIN5flash11enable_sm90INS1_16FlashAttnFwdSm90INS1_25CollectiveMainloopFwdSm90ILi2EN4cute5tupleIJNS5_1CILi1EEES8_S8_EEENS6_IJNS7_ILi128EEENS7_ILi96EEENS7_ILi64EEEEEELi256ENS_10bfloat16_tEfNS_4arch4Sm90ELb1ELb0ELb1ELb0ELb1ELb0ELb1ELb1ELb0ELb1ELb1ELb0EEENS1_21CollectiveEpilogueFwdINS6_IJSA_NS7_ILi256EEESB_EEES9_SE_SG_Li256ELb0ELb1ELb1ELb0EEENS1_19SingleTileSchedulerILb0ELb1ELb1ELi128EEEEEEEEEvNT_6ParamsE,@function
        .size           _ZN7cutlass13device_kernelIN5flash11enable_sm90INS1_16FlashAttnFwdSm90INS1_25CollectiveMainloopFwdSm90ILi2EN4cute5tupleIJNS5_1CILi1EEES8_S8_EEENS6_IJNS7_ILi128EEENS7_ILi96EEENS7_ILi64EEEEEELi256ENS_10bfloat16_tEfNS_4arch4Sm90ELb1ELb0ELb1ELb0ELb1ELb0ELb1ELb1ELb0ELb1ELb1ELb0EEENS1_21CollectiveEpilogueFwdINS6_IJSA_NS7_ILi256EEESB_EEES9_SE_SG_Li256ELb0ELb1ELb1ELb0EEENS1_19SingleTileSchedulerILb0ELb1ELb1ELi128EEEEEEEEEvNT_6ParamsE,(.L_x_6572 - _ZN7cutlass13device_kernelIN5flash11enable_sm90INS1_16FlashAttnFwdSm90INS1_25CollectiveMainloopFwdSm90ILi2EN4cute5tupleIJNS5_1CILi1EEES8_S8_EEENS6_IJNS7_ILi128EEENS7_ILi96EEENS7_ILi64EEEEEELi256ENS_10bfloat16_tEfNS_4arch4Sm90ELb1ELb0ELb1ELb0ELb1ELb0ELb1ELb1ELb0ELb1ELb1ELb0EEENS1_21CollectiveEpilogueFwdINS6_IJSA_NS7_ILi256EEESB_EEES9_SE_SG_Li256ELb0ELb1ELb1ELb0EEENS1_19SingleTileSchedulerILb0ELb1ELb1ELi128EEEEEEEEEvNT_6ParamsE)
        .other          _ZN7cutlass13device_kernelIN5flash11enable_sm90INS1_16FlashAttnFwdSm90INS1_25CollectiveMainloopFwdSm90ILi2EN4cute5tupleIJNS5_1CILi1EEES8_S8_EEENS6_IJNS7_ILi128EEENS7_ILi96EEENS7_ILi64EEEEEELi256ENS_10bfloat16_tEfNS_4arch4Sm90ELb1ELb0ELb1ELb0ELb1ELb0ELb1ELb1ELb0ELb1ELb1ELb0EEENS1_21CollectiveEpilogueFwdINS6_IJSA_NS7_ILi256EEESB_EEES9_SE_SG_Li256ELb0ELb1ELb1ELb0EEENS1_19SingleTileSchedulerILb0ELb1ELb1ELi128EEEEEEEEEvNT_6ParamsE,@"STO_CUDA_ENTRY STV_DEFAULT"
_ZN7cutlass13device_kernelIN5flash11enable_sm90INS1_16FlashAttnFwdSm90INS1_25CollectiveMainloopFwdSm90ILi2EN4cute5tupleIJNS5_1CILi1EEES8_S8_EEENS6_IJNS7_ILi128EEENS7_ILi96EEENS7_ILi64EEEEEELi256ENS_10bfloat16_tEfNS_4arch4Sm90ELb1ELb0ELb1ELb0ELb1ELb0ELb1ELb1ELb0ELb1ELb1ELb0EEENS1_21CollectiveEpilogueFwdINS6_IJSA_NS7_ILi256EEESB_EEES9_SE_SG_Li256ELb0ELb1ELb1ELb0EEENS1_19SingleTileSchedulerILb0ELb1ELb1ELi128EEEEEEEEEvNT_6ParamsE:
        /* <DEDUP_REMOVED lines=8> */
[----:B------:R-:W0:Y:S02]  /*0080*/  SHFL.IDX PT, R2, R0, RZ, 0x1f ;  /* 0x00001fff00027589 */ /* 0x000e2400000e0000 */
[C---:B0-----:R-:W-:Y:S02]  /*0090*/  ISETP.NE.OR P0, PT, R2.reuse, RZ, !P0 ;  /* 0x000000ff0200720c */ /* 0x041fe40004705670 */
[----:B------:R-:W-:Y:S02]  /*00a0*/  ISETP.NE.AND P1, PT, R2, RZ, PT ;  /* 0x000000ff0200720c */ /* 0x000fe40003f25270 */
[----:B------:R0:W1:Y:S09]  /*00b0*/  SHFL.IDX PT, R2, R3, RZ, 0x1f ;  /* 0x00001fff03027589 */ /* 0x00007200000e0000 */
[----:B------:R-:W-:Y:S01]  /*00c0*/  VOTEU.ALL UP0, P0 ;  /* 0x00000000003f7886 */ /* 0x000fe20000000000 */
[----:B------:R-:W-:Y:S01]  /*00d0*/  VOTEU.ALL UP1, P0 ;  /* 0x00000000003f7886 */ /* 0x000fe20000020000 */
[----:B------:R-:W-:-:S03]  /*00e0*/  VOTEU.ALL UP2, P0 ;  /* 0x00000000003f7886 */ /* 0x000fc60000040000 */
[----:B------:R-:W2:Y:S01]  /*00f0*/  @!UP0 S2UR UR8, SR_CgaCtaId ;  /* 0x00000000000889c3 */ /* 0x000ea20000008800 */
[----:B------:R-:W-:Y:S01]  /*0100*/  @!UP0 UMOV UR6, 0x400 ;  /* 0x0000040000068882 */ /* 0x000fe20000000000 */
[----:B------:R-:W-:-:S04]  /*0110*/  @!UP0 UIADD3 UR4, -UR4, 0x100000, URZ ;  /* 0x0010000004048890 */ /* 0x000fc8000fffe13f */
[----:B------:R-:W-:Y:S02]  /*0120*/  @!UP0 USHF.L.U32 UR5, UR4, 0xb, URZ ;  /* 0x0000000b04058899 */ /* 0x000fe4000800063f */
[----:B------:R-:W-:Y:S02]  /*0130*/  @!UP0 USHF.L.U32 UR4, UR4, 0x1, URZ ;  /* 0x0000000104048899 */ /* 0x000fe4000800063f */
[----:B--2---:R-:W-:Y:S02]  /*0140*/  @!UP0 ULEA UR8, UR8, UR6, 0x18 ;  /* 0x0000000608088291 */ /* 0x004fe4000f8ec03f */
        /* <DEDUP_REMOVED lines=26> */
.L_x_4692:
        /* <DEDUP_REMOVED lines=22> */
.L_x_4693:
        /* <DEDUP_REMOVED lines=18> */
.L_x_4694:
        /* <DEDUP_REMOVED lines=22> */
.L_x_4695:
        /* <DEDUP_REMOVED lines=22> */
.L_x_4696:
[----:B------:R-:W-:Y:S01]  /*0830*/  ISETP.NE.AND P0, PT, R2, RZ, PT ;  /* 0x000000ff0200720c */ /* 0x000fe20003f05270 */
[----:B------:R-:W-:Y:S01]  /*0840*/  IMAD.MOV.U32 R34, RZ, RZ, 0x1 ;  /* 0x00000001ff227424 */ /* 0x000fe200078e00ff */
[----:B------:R-:W-:Y:S01]  /*0850*/  NOP ;  /* 0x0000000000007918 */ /* 0x000fe20000000000 */
[----:B------:R-:W-:Y:S01]  /*0860*/  ULDC.64 UR36, c[0x0][0x208] ;  /* 0x0000820000247ab9 */ /* 0x000fe20000000a00 */
[----:B------:R-:W-:Y:S02]  /*0870*/  BSSY B6, `(.L_x_4697) ;  /* 0x00010f3000067945 */ /* 0x000fe40003800000 */
[----:B------:R-:W-:Y:S01]  /*0880*/  SEL R34, R34, 0x2, !P0 ;  /* 0x0000000222227807 */ /* 0x000fe20004000000 */
[----:B01234-:R-:W-:Y:S06]  /*0890*/  BAR.SYNC.DEFER_BLOCKING 0x0 ;  /* 0x0000000000007b1d */ /* 0x01ffec0000010000 */
[----:B------:R-:W-:Y:S05]  /*08a0*/  @!P0 BRA `(.L_x_4698) ;  /* 0x000000c800448947 */ /* 0x000fea0003800000 */
.L_x_4699:
[----:B------:R-:W-:-:S08]  /*08b0*/  NOP ;  /* 0x0000000000007918 */ /* 0x000fd00000000000 */
[----:B------:R-:W0:Y:S02]  /*08c0*/  USETMAXREG.TRY_ALLOC.CTAPOOL UP0, 0xe8 ;  /* 0x000000e8000079c8 */ /* 0x000e240008000600 */
[----:B0-----:R-:W-:-:S13]  /*08d0*/  PLOP3.LUT P0, PT, PT, PT, UP0, 0x80, 0x0 ;  /* 0x000000000000781c */ /* 0x001fda0003f0f008 */
[----:B------:R-:W-:Y:S05]  /*08e0*/  @!P0 BRA `(.L_x_4699) ;  /* 0xfffffffc00f08947 */ /* 0x000fea000383ffff */
[----:B------:R-:W0:Y:S01]  /*08f0*/  S2UR UR6, SR_CTAID.Y ;  /* 0x00000000000679c3 */ /* 0x000e220000002600 */
[----:B------:R-:W-:Y:S01]  /*0900*/  ULDC UR7, c[0x0][0xd50] ;  /* 0x0003540000077ab9 */ /* 0x000fe20000000800 */
[----:B------:R-:W-:Y:S01]  /*0910*/  SHF.R.U32.HI R16, RZ, 0x7, R24 ;  /* 0x00000007ff107819 */ /* 0x000fe20000011618 */
[----:B------:R-:W-:-:S05]  /*0920*/  UISETP.NE.AND UP0, UPT, UR7, 0x1, UPT ;  /* 0x000000010700788c */ /* 0x000fca000bf05270 */
[----:B------:R-:W-:Y:S08]  /*0930*/  BAR.ARV 0x8, 0x180 ;  /* 0x0206000000007b1d */ /* 0x000ff00000002000 */
[----:B------:R-:W1:Y:S01]  /*0940*/  S2UR UR8, SR_CTAID.Z ;  /* 0x00000000000879c3 */ /* 0x000e620000002700 */
[----:B------:R-:W-:Y:S01]  /*0950*/  ISETP.NE.AND P0, PT, R16, 0x1, PT ;  /* 0x000000011000780c */ /* 0x000fe20003f05270 */
[----:B------:R-:W-:Y:S01]  /*0960*/  @UP0 ULDC UR4, c[0x0][0xd54] ;  /* 0x0003550000040ab9 */ /* 0x000fe20000000800 */
[----:B------:R-:W-:Y:S01]  /*0970*/  @UP0 ULDC UR9, c[0x0][0xd58] ;  /* 0x0003560000090ab9 */ /* 0x000fe20000000800 */
[----:B0-----:R-:W-:-:S10]  /*0980*/  UIMAD.WIDE.U32 UR4, UR6, UR4, URZ ;  /* 0x00000004060472a5 */ /* 0x001fd4000f8e003f */
[----:B------:R-:W-:Y:S06]  /*0990*/  @!P0 BAR.ARV 0x9, 0x100 ;  /* 0x0244000000008b1d */ /* 0x000fec0000002000 */
[----:B------:R-:W-:Y:S01]  /*09a0*/  UMOV UR10, UR6 ;  /* 0x00000006000a7c82 */ /* 0x000fe20008000000 */
[----:B------:R-:W-:Y:S01]  /*09b0*/  @UP0 USHF.R.U32.HI UR10, URZ, UR9, UR5 ;  /* 0x000000093f0a0299 */ /* 0x000fe20008011605 */
[----:B-1----:R-:W-:-:S03]  /*09c0*/  ISETP.LE.AND P0, PT, RZ, UR8, PT ;  /* 0x00000008ff007c0c */ /* 0x002fc6000bf03270 */
[----:B------:R-:W-:Y:S02]  /*09d0*/  UIADD3 UR4, -UR10, URZ, URZ ;  /* 0x0000003f0a047290 */ /* 0x000fe4000fffe13f */
[----:B------:R-:W-:Y:S02]  /*09e0*/  IMAD.U32 R0, RZ, RZ, UR10 ;  /* 0x0000000aff007e24 */ /* 0x000fe4000f8e00ff */
[----:B------:R-:W-:-:S03]  /*09f0*/  UIMAD UR8, UR7, UR4, UR6 ;  /* 0x00000004070872a4 */ /* 0x000fc6000f8e0206 */
[----:B------:R0:W-:Y:S03]  /*0a00*/  STL [R1], R0 ;  /* 0x0000000001007387 */ /* 0x0001e60000100800 */
[----:B------:R-:W-:Y:S06]  /*0a10*/  @!P0 BRA `(.L_x_4700) ;  /* 0x0000010c00608947 */ /* 0x000fec0003800000 */
[----:B------:R-:W1:Y:S01]  /*0a20*/  S2UR UR38, SR_CTAID.X ;  /* 0x00000000002679c3 */ /* 0x000e620000002500 */
        /* <DEDUP_REMOVED lines=14> */
[----:B-1----:R-:W-:-:S04]  /*0b10*/  USHF.L.U32 UR38, UR38, 0x7, URZ ;  /* 0x0000000726267899 */ /* 0x002fc8000800063f */
[----:B------:R-:W-:Y:S02]  /*0b20*/  @UP1 UIADD3 UR4, UR38, 0x7f, URZ ;  /* 0x0000007f26041890 */ /* 0x000fe4000fffe03f */
[----:B------:R-:W-:Y:S02]  /*0b30*/  UIADD3 UR6, UR38, 0x7f, URZ ;  /* 0x0000007f26067890 */ /* 0x000fe4000fffe03f */
        /* <DEDUP_REMOVED lines=10> */
[----:B------:R-:W-:Y:S02]  /*0be0*/  ULEA.HI.SX32 UR6, UR7, UR6, 0x1c ;  /* 0x0000000607067291 */ /* 0x000fe4000f8fe23f */
[----:B------:R-:W-:Y:S02]  /*0bf0*/  ULOP3.LUT UR7, UR8, 0xffff, URZ, 0xc0, !UPT ;  /* 0x0000ffff08077892 */ /* 0x000fe4000f8ec03f */
        /* <DEDUP_REMOVED lines=8> */
[----:B------:R-:W-:Y:S01]  /*0c80*/  MOV R3, UR11 ;  /* 0x0000000b00037c02 */ /* 0x000fe20008000f00 */
[----:B------:R-:W-:Y:S01]  /*0c90*/  UIADD3 UR6, UR11, -0x1, UR10 ;  /* 0xffffffff0b067890 */ /* 0x000fe2000fffe00a */
[----:B------:R-:W-:Y:S02]  /*0ca0*/  UMOV UR4, URZ ;  /* 0x0000003f00047c82 */ /* 0x000fe40008000000 */
[-C--:B0-----:R-:W-:Y:S02]  /*0cb0*/  IABS R0, R3.reuse ;  /* 0x0000000300007213 */ /* 0x081fe40000000000 */
[----:B------:R-:W-:Y:S01]  /*0cc0*/  IABS R5, R3 ;  /* 0x0000000300057213 */ /* 0x000fe20000000000 */
        /* <DEDUP_REMOVED lines=28> */
.L_x_4701:
[----:B------:R-:W-:Y:S01]  /*0e90*/  UIMAD UR5, UR7, UR4, URZ ;  /* 0x00000004070572a4 */ /* 0x000fe2000f8e023f */
[----:B0-----:R-:W-:Y:S01]  /*0ea0*/  IMAD.U32 R0, RZ, RZ, UR10 ;  /* 0x0000000aff007e24 */ /* 0x001fe2000f8e00ff */
[----:B------:R-:W-:Y:S01]  /*0eb0*/  IADD3 R152, R24, -0x80, RZ ;  /* 0xffffff8018987810 */ /* 0x000fe20007ffe0ff */
[----:B------:R-:W-:Y:S01]  /*0ec0*/  IMAD.U32 R3, RZ, RZ, UR4 ;  /* 0x00000004ff037e24 */ /* 0x000fe2000f8e00ff */
[----:B------:R-:W-:Y:S02]  /*0ed0*/  PLOP3.LUT P0, PT, PT, PT, PT, 0x80, 0x0 ;  /* 0x000000000000781c */ /* 0x000fe40003f0f070 */
[----:B------:R-:W-:Y:S01]  /*0ee0*/  CS2R R4, SRZ ;  /* 0x0000000000047805 */ /* 0x000fe2000001ff00 */
[----:B------:R-:W-:Y:S01]  /*0ef0*/  IMAD.U32 R223, RZ, RZ, UR5 ;  /* 0x00000005ffdf7e24 */ /* 0x000fe2000f8e00ff */
[----:B------:R-:W-:Y:S02]  /*0f00*/  CS2R R150, SRZ ;  /* 0x0000000000967805 */ /* 0x000fe4000001ff00 */
[----:B------:R-:W-:-:S02]  /*0f10*/  VIADDMNMX R0, R3, UR5, R0, PT ;  /* 0x0000000503007c46 */ /* 0x000fc4000b800100 */
[----:B------:R-:W-:Y:S02]  /*0f20*/  CS2R R148, SRZ ;  /* 0x0000000000947805 */ /* 0x000fe4000001ff00 */
[----:B------:R-:W-:Y:S02]  /*0f30*/  CS2R R146, SRZ ;  /* 0x0000000000927805 */ /* 0x000fe4000001ff00 */
[----:B------:R-:W-:Y:S02]  /*0f40*/  CS2R R144, SRZ ;  /* 0x0000000000907805 */ /* 0x000fe4000001ff00 */
[----:B------:R-:W-:Y:S02]  /*0f50*/  R2UR UR43, R0 ;  /* 0x00000000002b72ca */ /* 0x000fe400000e0000 */
        /* <DEDUP_REMOVED lines=12> */
[----:B------:R-:W-:Y:S01]  /*1020*/  UISETP.GT.AND UP0, UPT, UR43, UR5, UPT ;  /* 0x000000052b00728c */ /* 0x000fe2000bf04270 */
[----:B------:R-:W-:Y:S02]  /*1030*/  CS2R R118, SRZ ;  /* 0x0000000000767805 */ /* 0x000fe4000001ff00 */
[----:B------:R-:W-:-:S02]  /*1040*/  CS2R R116, SRZ ;  /* 0x0000000000747805 */ /* 0x000fc4000001ff00 */
[----:B------:R-:W-:Y:S02]  /*1050*/  CS2R R114, SRZ ;  /* 0x0000000000727805 */ /* 0x000fe4000001ff00 */
[----:B------:R-:W-:Y:S02]  /*1060*/  CS2R R112, SRZ ;  /* 0x0000000000707805 */ /* 0x000fe4000001ff00 */
[----:B------:R-:W-:Y:S02]  /*1070*/  CS2R R110, SRZ ;  /* 0x00000000006e7805 */ /* 0x000fe4000001ff00 */
[----:B------:R-:W-:Y:S02]  /*1080*/  PLOP3.LUT P1, PT, PT, PT, UP0, 0x80, 0x0 ;  /* 0x000000000000781c */ /* 0x000fe40003f2f008 */
        /* <DEDUP_REMOVED lines=59> */
[----:B------:R-:W-:Y:S02]  /*1440*/  USHF.R.U32.HI UR4, URZ, 0x4, UR5 ;  /* 0x000000043f047899 */ /* 0x000fe40008011605 */
[----:B------:R-:W-:Y:S02]  /*1450*/  UIADD3 UR5, UR5, 0xa000, URZ ;  /* 0x0000a00005057890 */ /* 0x000fe4000fffe03f */
[----:B------:R-:W-:Y:S02]  /*1460*/  ULOP3.LUT UR4, UR4, 0x3fff, URZ, 0xc0, !UPT ;  /* 0x00003fff04047892 */ /* 0x000fe4000f8ec03f */
[----:B------:R-:W-:Y:S02]  /*1470*/  USHF.R.U32.HI UR5, URZ, 0x4, UR5 ;  /* 0x000000043f057899 */ /* 0x000fe40008011605 */
[----:B------:R-:W-:Y:S02]  /*1480*/  ULOP3.LUT UR40, UR4, 0x10000, URZ, 0xfc, !UPT ;  /* 0x0001000004287892 */ /* 0x000fe4000f8efc3f */
[----:B------:R-:W-:-:S03]  /*1490*/  ULOP3.LUT UR39, UR5, 0x3fff, URZ, 0xc0, !UPT ;  /* 0x00003fff05277892 */ /* 0x000fc6000f8ec03f */
[----:B------:R-:W-:Y:S02]  /*14a0*/  UMOV UR5, 0x40000040 ;  /* 0x4000004000057882 */ /* 0x000fe40000000000 */
[----:B------:R-:W-:Y:S01]  /*14b0*/  UMOV UR4, UR40 ;  /* 0x0000002800047c82 */ /* 0x000fe20008000000 */
[----:B------:R-:W-:Y:S02]  /*14c0*/  IMAD.U32 R23, RZ, RZ, UR5 ;  /* 0x00000005ff177e24 */ /* 0x000fe4000f8e00ff */
[----:B------:R-:W-:Y:S01]  /*14d0*/  IMAD.U32 R22, RZ, RZ, UR4 ;  /* 0x00000004ff167e24 */ /* 0x000fe2000f8e00ff */
[----:B------:R-:W-:Y:S06]  /*14e0*/  @!P0 BRA `(.L_x_4703) ;  /* 0x0000000000408947 */ /* 0x000fec0003800000 */
        /* <DEDUP_REMOVED lines=16> */
.L_x_4703:
[----:B------:R-:W-:Y:S02]  /*15f0*/  SHF.L.U32 R0, RZ, 0x1f, RZ ;  /* 0x0000001fff007819 */ /* 0x000fe400000006ff */
[----:B------:R-:W-:Y:S02]  /*1600*/  IADD3 R224, R16, 0x8, RZ ;  /* 0x0000000810e07810 */ /* 0x000fe40007ffe0ff */
[----:B------:R-:W0:Y:S02]  /*1610*/  SYNCS.PHASECHK.TRANS64.TRYWAIT P0, [UR61+0x32400], R0 ;  /* 0x03240000ff0075a7 */ /* 0x000e24000800017d */
[----:B0-----:R-:W-:Y:S05]  /*1620*/  @!P0 BRA `(.L_x_4704) ;  /* 0x0000010000648947 */ /* 0x001fea0003800000 */
.L_x_4793:
[----:B------:R-:W-:Y:S05]  /*1630*/  WARPSYNC.ALL ;  /* 0x0000000000007948 */ /* 0x000fea0003800000 */
[----:B------:R-:W-:Y:S01]  /*1640*/  LOP3.LUT R34, R34, 0x1, RZ, 0xfc, !PT ;  /* 0x0000000122227812 */ /* 0x000fe200078efcff */
[----:B------:R1:W-:Y:S03]  /*1650*/  BAR.SYNC.DEFER_BLOCKING R224, 0x100 ;  /* 0x000400e00000751d */ /* 0x0003e60000010000 */
[----:B------:R-:W-:-:S13]  /*1660*/  ISETP.NE.AND P0, PT, R34, 0x3, PT ;  /* 0x000000032200780c */ /* 0x000fda0003f05270 */
[----:B-1----:R-:W-:Y:S05]  /*1670*/  @!P0 BRA `(.L_x_4705) ;  /* 0x0000000000048947 */ /* 0x002fea0003800000 */
[----:B------:R-:W-:Y:S01]  /*1680*/  BPT.TRAP 0x1 ;  /* 0x000000040000795c */ /* 0x000fe20000300000 */
.L_x_4705:
[----:B------:R1:W2:Y:S01]  /*1690*/  SYNCS.PHASECHK.TRANS64.TRYWAIT P1, [UR61+0x32430], R0 ;  /* 0x03243000ff0075a7 */ /* 0x0002a2000802017d */
[----:B------:R-:W-:Y:S05]  /*16a0*/  @!P0 BRA `(.L_x_4706) ;  /* 0x0000000000048947 */ /* 0x000fea0003800000 */
[----:B------:R-:W-:Y:S01]  /*16b0*/  BPT.TRAP 0x1 ;  /* 0x000000040000795c */ /* 0x000fe20000300000 */
.L_x_4706:
[----:B--2---:R-:W-:Y:S05]  /*16c0*/  @P1 BRA `(.L_x_4707) ;  /* 0x0000000000081947 */ /* 0x004fea0003800000 */
[----:B------:R-:W2:Y:S02]  /*16d0*/  SYNCS.PHASECHK.TRANS64.TRYWAIT P1, [UR61+0x32430], R0 ;  /* 0x03243000ff0075a7 */ /* 0x000ea4000802017d */
[----:B--2---:R-:W-:Y:S05]  /*16e0*/  @!P1 BRA `(.L_x_4708) ;  /* 0x00000100004c9947 */ /* 0x004fea0003800000 */
.L_x_4707:
[----:B------:R-:W-:Y:S01]  /*16f0*/  UIADD3 UR4, UR61, 0x1c400, URZ ;  /* 0x0001c4003d047890 */ /* 0x000fe2000fffe03f */
[----:B------:R-:W-:Y:S01]  /*1700*/  WARPGROUP.ARRIVE ;  /* 0x00000000000079c5 */ /* 0x000fe20000000000 */
[----:B------:R-:W-:Y:S01]  /*1710*/  UMOV UR6, UR40 ;  /* 0x0000002800067c82 */ /* 0x000fe20008000000 */
[----:B------:R-:W-:Y:S01]  /*1720*/  UMOV UR7, 0x40000040 ;  /* 0x4000004000077882 */ /* 0x000fe20000000000 */
[----:B------:R-:W-:Y:S01]  /*1730*/  USHF.R.U32.HI UR4, URZ, 0x4, UR4 ;  /* 0x000000043f047899 */ /* 0x000fe20008011604 */
[----:B------:R-:W-:Y:S01]  /*1740*/  UMOV UR5, UR7 ;  /* 0x0000000700057c82 */ /* 0x000fe20008000000 */
[----:B------:R-:W-:Y:S02]  /*1750*/  UMOV UR11, 0x40000040 ;  /* 0x40000040000b7882 */ /* 0x000fe40000000000 */
[----:B------:R-:W-:Y:S01]  /*1760*/  ULOP3.LUT UR4, UR4, 0x3fff, URZ, 0xc0, !UPT ;  /* 0x00003fff04047892 */ /* 0x000fe2000f8ec03f */
[----:B------:R-:W-:-:S03]  /*1770*/  IMAD.U32 R15, RZ, RZ, UR11 ;  /* 0x0000000bff0f7e24 */ /* 0x000fc6000f8e00ff */
[----:B------:R-:W-:-:S03]  /*1780*/  ULOP3.LUT UR8, UR4, 0x10000, URZ, 0xfc, !UPT ;  /* 0x0001000004087892 */ /* 0x000fc6000f8efc3f */
[----:B------:R-:W-:-:S03]  /*1790*/  UMOV UR4, UR6 ;  /* 0x0000000600047c82 */ /* 0x000fc60008000000 */
[----:B------:R-:W-:Y:S01]  /*17a0*/  IMAD.U32 R21, RZ, RZ, UR8 ;  /* 0x00000008ff157e24 */ /* 0x000fe2000f8e00ff */
[----:B------:R-:W-:Y:S02]  /*17b0*/  UMOV UR6, UR8 ;  /* 0x0000000800067c82 */ /* 0x000fe40008000000 */
[----:B------:R-:W-:Y:S01]  /*17c0*/  HGMMA.64x96x16.F32.BF16 R24, gdesc[UR4], RZ, !UPT, gsb0 ;  /* 0x01600000041879f0 */ /* 0x000fe2000c0018ff */
[----:B------:R-:W-:Y:S02]  /*17d0*/  UIADD3 UR4, UR40, 0x2, URZ ;  /* 0x0000000228047890 */ /* 0x000fe4000fffe03f */
[----:B------:R-:W-:Y:S01]  /*17e0*/  UIADD3 UR6, UR8, 0x2, URZ ;  /* 0x0000000208067890 */ /* 0x000fe2000fffe03f */
[----:B------:R-:W-:Y:S01]  /*17f0*/  UMOV UR5, UR11 ;  /* 0x0000000b00057c82 */ /* 0x000fe20008000000 */
[----:B------:R-:W-:Y:S01]  /*1800*/  UMOV UR7, 0x40000040 ;  /* 0x4000004000077882 */ /* 0x000fe20000000000 */
[----:B------:R-:W-:Y:S02]  /*1810*/  UMOV UR11, 0x40000040 ;  /* 0x40000040000b7882 */ /* 0x000fe40000000000 */
[----:B------:R-:W-:Y:S01]  /*1820*/  UMOV UR10, UR4 ;  /* 0x00000004000a7c82 */ /* 0x000fe20008000000 */
[----:B------:R-:W-:Y:S01]  /*1830*/  IMAD.U32 R13, RZ, RZ, UR11 ;  /* 0x0000000bff0d7e24 */ /* 0x000fe2000f8e00ff */
[----:B------:R-:W-:Y:S01]  /*1840*/  UMOV UR4, UR10 ;  /* 0x0000000a00047c82 */ /* 0x000fe20008000000 */
[----:B------:R-:W-:Y:S01]  /*1850*/  IMAD.U32 R14, RZ, RZ, UR10 ;  /* 0x0000000aff0e7e24 */ /* 0x000fe2000f8e00ff */
[----:B------:R-:W-:-:S02]  /*1860*/  WARPGROUP.DEPBAR.LE gsb0, 0x0 ;  /* 0x00008000000079c5 */ /* 0x000fc40000010000 */
        /* <DEDUP_REMOVED lines=8> */
[----:B------:R-:W-:Y:S01]  /*18f0*/  MOV R12, UR10 ;  /* 0x0000000a000c7c02 */ /* 0x000fe20008000f00 */
        /* <DEDUP_REMOVED lines=15> */
.L_x_4794:
[----:B------:R-:W-:Y:S05]  /*19f0*/  @!P0 BRA `(.L_x_4710) ;  /* 0x0000000000048947 */ /* 0x000fea0003800000 */
[----:B------:R-:W-:Y:S01]  /*1a00*/  BPT.TRAP 0x1 ;  /* 0x000000040000795c */ /* 0x000fe20000300000 */
.L_x_4710:
[----:B------:R2:W3:Y:S01]  /*1a10*/  SYNCS.PHASECHK.TRANS64.TRYWAIT P1, [UR61+0x32450], R0 ;  /* 0x03245000ff0075a7 */ /* 0x0004e2000802017d */
[----:B------:R-:W-:Y:S05]  /*1a20*/  @!P0 BRA `(.L_x_4711) ;  /* 0x0000000000048947 */ /* 0x000fea0003800000 */
[----:B------:R-:W-:Y:S01]  /*1a30*/  BPT.TRAP 0x1 ;  /* 0x000000040000795c */ /* 0x000fe20000300000 */
.L_x_4711:
[----:B---3--:R-:W-:Y:S05]  /*1a40*/  @P1 BRA `(.L_x_4712) ;  /* 0x0000000000081947 */ /* 0x008fea0003800000 */
[----:B------:R-:W3:Y:S02]  /*1a50*/  SYNCS.PHASECHK.TRANS64.TRYWAIT P1, [UR61+0x32450], R0 ;  /* 0x03245000ff0075a7 */ /* 0x000ee4000802017d */
[----:B---3--:R-:W-:Y:S05]  /*1a60*/  @!P1 BRA `(.L_x_4713) ;  /* 0x000000fc009c9947 */ /* 0x008fea0003800000 */
.L_x_4712:
[----:B------:R-:W-:Y:S01]  /*1a70*/  UIADD3 UR4, UR61, 0x400, URZ ;  /* 0x000004003d047890 */ /* 0x000fe2000fffe03f */
[----:B------:R-:W-:Y:S01]  /*1a80*/  WARPGROUP.ARRIVE ;  /* 0x00000000000079c5 */ /* 0x000fe20000000000 */
[----:B------:R-:W-:-:S05]  /*1a90*/  ULOP3.LUT UR10, UR39, 0x10000, URZ, 0xfc, !UPT ;  /* 0x00010000270a7892 */ /* 0x000fca000f8efc3f */
[----:B------:R-:W3:Y:S01]  /*1aa0*/  S2R R4, SR_TID.X ;  /* 0x0000000000047919 */ /* 0x000ee20000002100 */
[----:B------:R-:W-:Y:S01]  /*1ab0*/  USHF.R.U32.HI UR4, URZ, 0x4, UR4 ;  /* 0x000000043f047899 */ /* 0x000fe20008011604 */
[----:B------:R-:W-:Y:S01]  /*1ac0*/  UMOV UR7, 0x40000040 ;  /* 0x4000004000077882 */ /* 0x000fe20000000000 */
[----:B------:R-:W-:Y:S02]  /*1ad0*/  UMOV UR9, 0x40000040 ;  /* 0x4000004000097882 */ /* 0x000fe40000000000 */
[----:B------:R-:W-:Y:S01]  /*1ae0*/  ULOP3.LUT UR60, UR4, 0x3fff, URZ, 0xc0, !UPT ;  /* 0x00003fff043c7892 */ /* 0x000fe2000f8ec03f */
[----:B------:R-:W-:Y:S01]  /*1af0*/  IMAD.U32 R9, RZ, RZ, UR7 ;  /* 0x00000007ff097e24 */ /* 0x000fe2000f8e00ff */
[----:B------:R-:W-:Y:S01]  /*1b00*/  UMOV UR6, UR10 ;  /* 0x0000000a00067c82 */ /* 0x000fe20008000000 */
[----:B------:R-:W-:Y:S01]  /*1b10*/  UMOV UR5, UR7 ;  /* 0x0000000700057c82 */ /* 0x000fe20008000000 */
[----:B------:R-:W-:Y:S01]  /*1b20*/  ULOP3.LUT UR39, UR60, 0x10000, URZ, 0xfc, !UPT ;  /* 0x000100003c277892 */ /* 0x000fe2000f8efc3f */
[----:B------:R-:W-:Y:S01]  /*1b30*/  MOV R8, UR6 ;  /* 0x0000000600087c02 */ /* 0x000fe20008000f00 */
[----:B------:R-:W-:Y:S01]  /*1b40*/  UMOV UR4, UR6 ;  /* 0x0000000600047c82 */ /* 0x000fe20008000000 */
[----:B------:R-:W-:Y:S01]  /*1b50*/  IMAD.U32 R7, RZ, RZ, UR9 ;  /* 0x00000009ff077e24 */ /* 0x000fe2000f8e00ff */
[----:B------:R-:W-:Y:S01]  /*1b60*/  UIADD3 UR12, UR10, 0x402, URZ ;  /* 0x000004020a0c7890 */ /* 0x000fe2000fffe03f */
[----:B------:R-:W-:-:S02]  /*1b70*/  UMOV UR13, 0x40000040 ;  /* 0x40000040000d7882 */ /* 0x000fc40000000000 */
[----:B------:R-:W-:Y:S01]  /*1b80*/  UMOV UR6, UR39 ;  /* 0x0000002700067c82 */ /* 0x000fe20008000000 */
[----:B------:R-:W-:Y:S01]  /*1b90*/  UIADD3 UR16, UR10, 0x404, URZ ;  /* 0x000004040a107890 */ /* 0x000fe2000fffe03f */
[----:B------:R-:W-:Y:S01]  /*1ba0*/  HGMMA.64x96x16.F32.BF16 R24, gdesc[UR4], R24, gsb0 ;  /* 0x01600000041879f0 */ /* 0x000fe20008001818 */
[----:B------:R-:W-:Y:S02]  /*1bb0*/  UIADD3 UR4, UR10, 0x2, URZ ;  /* 0x000000020a047890 */ /* 0x000fe4000fffe03f */
[----:B------:R-:W-:Y:S01]  /*1bc0*/  UIADD3 UR6, UR39, 0x2, URZ ;  /* 0x0000000227067890 */ /* 0x000fe2000fffe03f */
[----:B------:R-:W-:Y:S01]  /*1bd0*/  UMOV UR5, UR9 ;  /* 0x0000000900057c82 */ /* 0x000fe20008000000 */
[----:B------:R-:W-:Y:S01]  /*1be0*/  UMOV UR7, 0x40000040 ;  /* 0x4000004000077882 */ /* 0x000fe20000000000 */
[----:B------:R-:W-:Y:S02]  /*1bf0*/  UMOV UR9, 0x40000040 ;  /* 0x4000004000097882 */ /* 0x000fe40000000000 */
[----:B------:R-:W-:Y:S01]  /*1c00*/  UMOV UR8, UR4 ;  /* 0x0000000400087c82 */ /* 0x000fe20008000000 */
[----:B0-----:R-:W-:Y:S01]  /*1c10*/  IMAD.U32 R3, RZ, RZ, UR9 ;  /* 0x00000009ff037e24 */ /* 0x001fe2000f8e00ff */
[----:B------:R-:W-:Y:S01]  /*1c20*/  UMOV UR4, UR8 ;  /* 0x0000000800047c82 */ /* 0x000fe20008000000 */
[----:B------:R-:W-:Y:S01]  /*1c30*/  IMAD.U32 R6, RZ, RZ, UR8 ;  /* 0x00000008ff067e24 */ /* 0x000fe2000f8e00ff */
[----:B------:R-:W-:Y:S01]  /*1c40*/  UMOV UR17, 0x40000040 ;  /* 0x4000004000117882 */ /* 0x000fe20000000000 */
[----:B------:R-:W-:Y:S01]  /*1c50*/  UIADD3 UR20, UR10, 0x406, URZ ;  /* 0x000004060a147890 */ /* 0x000fe2000fffe03f */
[----:B---3--:R-:W-:Y:S01]  /*1c60*/  SHF.R.U32.HI R4, RZ, 0x7, R4 ;  /* 0x00000007ff047819 */ /* 0x008fe20000011604 */
[----:B------:R-:W-:Y:S01]  /*1c70*/  UMOV UR21, 0x40000040 ;  /* 0x4000004000157882 */ /* 0x000fe20000000000 */
[----:B------:R-:W-:Y:S01]  /*1c80*/  UIADD3 UR24, UR10, 0x800, URZ ;  /* 0x000008000a187890 */ /* 0x000fe2000fffe03f */
[----:B------:R-:W-:Y:S01]  /*1c90*/  UMOV UR25, 0x40000040 ;  /* 0x4000004000197882 */ /* 0x000fe20000000000 */
[----:B------:R-:W-:Y:S01]  /*1ca0*/  UIADD3 UR28, UR10, 0x802, URZ ;  /* 0x000008020a1c7890 */ /* 0x000fe2000fffe03f */
[----:B------:R-:W-:Y:S01]  /*1cb0*/  IADD3 R20, -R4, 0xb, RZ ;  /* 0x0000000b04147810 */ /* 0x000fe20007ffe1ff */
        /* <DEDUP_REMOVED lines=11> */
[----:B------:R-:W-:-:S02]  /*1d70*/  UMOV UR15, 0x40000040 ;  /* 0x40000040000f7882 */ /* 0x000fc40000000000 */
[----:B------:R-:W-:Y:S01]  /*1d80*/  IMAD.U32 R17, RZ, RZ, UR15 ;  /* 0x0000000fff117e24 */ /* 0x000fe2000f8e00ff */
[----:B------:R-:W-:Y:S02]  /*1d90*/  WARPGROUP.DEPBAR.LE gsb0, 0x0 ;  /* 0x00008000000079c5 */ /* 0x000fe40000010000 */
[----:B------:R-:W-:-:S06]  /*1da0*/  WARPGROUP.ARRIVE ;  /* 0x00000000000079c5 */ /* 0x000fcc0000000000 */
[----:B------:R-:W-:Y:S01]  /*1db0*/  HGMMA.64x96x16.F32.BF16 R24, gdesc[UR4], R24, gsb0 ;  /* 0x01600000041879f0 */ /* 0x000fe20008001818 */
        /* <DEDUP_REMOVED lines=8> */
[----:B------:R-:W-:Y:S01]  /*1e40*/  MOV R2, UR8 ;  /* 0x0000000800027c02 */ /* 0x000fe20008000f00 */
[----:B------:R-:W-:-:S02]  /*1e50*/  WARPGROUP.DEPBAR.LE gsb0, 0x0 ;  /* 0x00008000000079c5 */ /* 0x000fc40000010000 */
[----:B------:R-:W-:-:S06]  /*1e60*/  WARPGROUP.ARRIVE ;  /* 0x00000000000079c5 */ /* 0x000fcc0000000000 */
[----:B------:R-:W-:Y:S01]  /*1e70*/  HGMMA.64x96x16.F32.BF16 R24, gdesc[UR4], R24, gsb0 ;  /* 0x01600000041879f0 */ /* 0x000fe20008001818 */
[----:B------:R-:W-:Y:S02]  /*1e80*/  UIADD3 UR4, UR10, 0x6, URZ ;  /* 0x000000060a047890 */ /* 0x000fe4000fffe03f */
[----:B------:R-:W-:Y:S01]  /*1e90*/  UIADD3 UR6, UR39, 0x6, URZ ;  /* 0x0000000627067890 */ /* 0x000fe2000fffe03f */
[----:B------:R-:W-:Y:S01]  /*1ea0*/  UMOV UR5, UR9 ;  /* 0x0000000900057c82 */ /* 0x000fe20008000000 */
[----:B------:R-:W-:Y:S01]  /*1eb0*/  UMOV UR7, 0x40000040 ;  /* 0x4000004000077882 */ /* 0x000fe20000000000 */
[----:B------:R-:W-:Y:S02]  /*1ec0*/  UMOV UR9, 0x40000040 ;  /* 0x4000004000097882 */ /* 0x000fe40000000000 */
[----:B------:R-:W-:Y:S02]  /*1ed0*/  UMOV UR8, UR4 ;  /* 0x0000000400087c82 */ /* 0x000fe40008000000 */
[----:B------:R-:W-:Y:S01]  /*1ee0*/  UMOV UR4, UR8 ;  /* 0x0000000800047c82 */ /* 0x000fe20008000000 */
[----:B------:R-:W-:Y:S01]  /*1ef0*/  IMAD.U32 R18, RZ, RZ, UR8 ;  /* 0x00000008ff127e24 */ /* 0x000fe2000f8e00ff */
[----:B------:R-:W-:Y:S01]  /*1f00*/  UIADD3 UR8, UR10, 0x400, URZ ;  /* 0x000004000a087890 */ /* 0x000fe2000fffe03f */
[----:B------:R-:W-:-:S02]  /*1f10*/  WARPGROUP.DEPBAR.LE gsb0, 0x0 ;  /* 0x00008000000079c5 */ /* 0x000fc40000010000 */
        /* <DEDUP_REMOVED lines=88> */
[----:B------:R-:W-:Y:S03]  /*24a0*/  HGMMA.64x96x16.F32.BF16 R24, gdesc[UR4], R24, gsb0 ;  /* 0x01600000041879f0 */ /* 0x000fe60008001818 */
[----:B------:R-:W-:Y:S02]  /*24b0*/  WARPGROUP.DEPBAR.LE gsb0, 0x0 ;  /* 0x00008000000079c5 */ /* 0x000fe40000010000 */
[----:B------:R0:W-:Y:S06]  /*24c0*/  BAR.ARV R20, 0x100 ;  /* 0x000400140000751d */ /* 0x0001ec0000002000 */
[----:B------:R-:W-:Y:S05]  /*24d0*/  @!P0 BRA `(.L_x_4714) ;  /* 0x0000000000048947 */ /* 0x000fea0003800000 */
[----:B------:R-:W-:Y:S01]  /*24e0*/  BPT.TRAP 0x1 ;  /* 0x000000040000795c */ /* 0x000fe20000300000 */
.L_x_4714:
[----:B------:R-:W-:Y:S01]  /*24f0*/  LOP3.LUT R5, R72, 0xffffff80, RZ, 0xc0, !PT ;  /* 0xffffff8048057812 */ /* 0x000fe200078ec0ff */
[----:B------:R-:W-:Y:S01]  /*2500*/  ULDC UR5, c[0x0][0xad0] ;  /* 0x0002b40000057ab9 */ /* 0x000fe20000000800 */
[----:B------:R-:W-:Y:S01]  /*2510*/  LEA.HI R73, R73, R152, RZ, 0x2 ;  /* 0x0000009849497211 */ /* 0x000fe200078f10ff */
[----:B------:R-:W-:Y:S01]  /*2520*/  FMUL.FTZ R24, R24, UR5 ;  /* 0x0000000518187c20 */ /* 0x000fe20008410000 */
[----:B------:R-:W-:Y:S01]  /*2530*/  FMUL.FTZ R25, R25, UR5 ;  /* 0x0000000519197c20 */ /* 0x000fe20008410000 */
[----:B------:R-:W-:Y:S02]  /*2540*/  IMAD.IADD R5, R152, 0x1, -R5 ;  /* 0x0000000198057824 */ /* 0x000fe400078e0a05 */
[----:B------:R-:W-:Y:S01]  /*2550*/  FMUL.FTZ R26, R26, UR5 ;  /* 0x000000051a1a7c20 */ /* 0x000fe20008410000 */
[----:B------:R3:W4:Y:S01]  /*2560*/  MUFU.TANH R75, R24 ;  /* 0x00000018004b7308 */ /* 0x0007220000002400 */
[----:B------:R-:W-:Y:S01]  /*2570*/  LOP3.LUT R73, R73, 0xfffffffc, RZ, 0xc0, !PT ;  /* 0xfffffffc49497812 */ /* 0x000fe200078ec0ff */
[----:B------:R-:W-:Y:S01]  /*2580*/  FMUL.FTZ R27, R27, UR5 ;  /* 0x000000051b1b7c20 */ /* 0x000fe20008410000 */
[----:B-12---:R-:W-:Y:S01]  /*2590*/  SHF.R.S32.HI R0, RZ, 0x1f, R5 ;  /* 0x0000001fff007819 */ /* 0x006fe20000011405 */
[----:B------:R-:W-:Y:S01]  /*25a0*/  UISETP.NE.AND UP0, UPT, UR57, URZ, UPT ;  /* 0x0000003f3900728c */ /* 0x000fe2000bf05270 */
[----:B------:R-:W-:Y:S01]  /*25b0*/  FMUL.FTZ R28, R28, UR5 ;  /* 0x000000051c1c7c20 */ /* 0x000fe20008410000 */
[----:B------:R-:W-:Y:S01]  /*25c0*/  IMAD.IADD R73, R152, 0x1, -R73 ;  /* 0x0000000198497824 */ /* 0x000fe200078e0a49 */
[CC--:B------:R-:W-:Y:S01]  /*25d0*/  LEA.HI R4, R0.reuse, R5.reuse, RZ, 0x2 ;  /* 0x0000000500047211 */ /* 0x0c0fe200078f10ff */
[----:B------:R1:W2:Y:S01]  /*25e0*/  MUFU.TANH R76, R25 ;  /* 0x00000019004c7308 */ /* 0x0002a20000002400 */
[----:B---3--:R-:W-:Y:S01]  /*25f0*/  LEA.HI R24, R0, R5, RZ, 0x5 ;  /* 0x0000000500187211 */ /* 0x008fe200078f28ff */
[----:B------:R-:W-:Y:S01]  /*2600*/  ULDC UR11, c[0x0][0x288] ;  /* 0x0000a200000b7ab9 */ /* 0x000fe20000000800 */
[----:B------:R-:W-:Y:S01]  /*2610*/  SHF.R.S32.HI R0, RZ, 0x2, R4 ;  /* 0x00000002ff007819 */ /* 0x000fe20000011404 */
[----:B------:R-:W-:Y:S01]  /*2620*/  FMUL.FTZ R36, R36, UR5 ;  /* 0x0000000524247c20 */ /* 0x000fe20008410000 */
[----:B------:R-:W-:Y:S01]  /*2630*/  SHF.R.S32.HI R24, RZ, 0x5, R24 ;  /* 0x00000005ff187819 */ /* 0x000fe20000011418 */
[----:B------:R-:W-:Y:S01]  /*2640*/  FMUL.FTZ R37, R37, UR5 ;  /* 0x0000000525257c20 */ /* 0x000fe20008410000 */
[----:B------:R-:W-:Y:S01]  /*2650*/  PLOP3.LUT P1, PT, PT, PT, UP0, 0x80, 0x0 ;  /* 0x000000000000781c */ /* 0x000fe20003f2f008 */
[----:B------:R3:W-:Y:S01]  /*2660*/  MUFU.TANH R77, R26 ;  /* 0x0000001a004d7308 */ /* 0x0007e20000002400 */
[----:B-1----:R-:W-:Y:S01]  /*2670*/  SHF.R.S32.HI R25, RZ, 0x1f, R4 ;  /* 0x0000001fff197819 */ /* 0x002fe20000011404 */
[----:B------:R-:W-:Y:S01]  /*2680*/  @UP0 ULDC UR4, c[0x0][0x44c] ;  /* 0x0001130000040ab9 */ /* 0x000fe20000000800 */
[----:B------:R-:W-:Y:S01]  /*2690*/  PLOP3.LUT P2, PT, PT, PT, UP0, 0x80, 0x0 ;  /* 0x000000000000781c */ /* 0x000fe20003f4f008 */
[----:B------:R-:W-:Y:S01]  /*26a0*/  FMUL.FTZ R29, R29, UR5 ;  /* 0x000000051d1d7c20 */ /* 0x000fe20008410000 */
[----:B------:R-:W-:Y:S01]  /*26b0*/  LEA.HI R25, R25, R0, RZ, 0x3 ;  /* 0x0000000019197211 */ /* 0x000fe200078f18ff */
[----:B------:R-:W-:Y:S01]  /*26c0*/  FMUL.FTZ R32, R32, UR5 ;  /* 0x0000000520207c20 */ /* 0x000fe20008410000 */
[----:B------:R-:W-:Y:S01]  /*26d0*/  LOP3.LUT R222, R4, 0x7ffffffc, RZ, 0xc0, !PT ;  /* 0x7ffffffc04de7812 */ /* 0x000fe200078ec0ff */
[----:B------:R1:W-:Y:S01]  /*26e0*/  MUFU.TANH R78, R27 ;  /* 0x0000001b004e7308 */ /* 0x0003e20000002400 */
[----:B---3--:R-:W-:Y:S01]  /*26f0*/  LEA.HI R26, R74, R74, RZ, 0x1 ;  /* 0x0000004a4a1a7211 */ /* 0x008fe200078f08ff */
[----:B------:R-:W-:Y:S01]  /*2700*/  FMUL.FTZ R33, R33, UR5 ;  /* 0x0000000521217c20 */ /* 0x000fe20008410000 */
[----:B------:R-:W-:Y:S01]  /*2710*/  LOP3.LUT R25, R25, 0xfffffff8, RZ, 0xc0, !PT ;  /* 0xfffffff819197812 */ /* 0x000fe200078ec0ff */
[----:B------:R-:W-:-:S02]  /*2720*/  IMAD.IADD R222, R5, 0x1, -R222 ;  /* 0x0000000105de7824 */ /* 0x000fc400078e0ade */
[----:B------:R-:W-:Y:S01]  /*2730*/  FMUL.FTZ R40, R40, UR5 ;  /* 0x0000000528287c20 */ /* 0x000fe20008410000 */
[----:B------:R-:W-:Y:S01]  /*2740*/  FMUL.FTZ R48, R48, UR5 ;  /* 0x0000000530307c20 */ /* 0x000fe20008410000 */
[----:B------:R-:W-:Y:S01]  /*2750*/  FMUL.FTZ R49, R49, UR5 ;  /* 0x0000000531317c20 */ /* 0x000fe20008410000 */
[----:B------:R-:W3:Y:S01]  /*2760*/  MUFU.TANH R28, R28 ;  /* 0x0000001c001c7308 */ /* 0x000ee20000002400 */
[----:B-1----:R-:W-:Y:S01]  /*2770*/  LOP3.LUT R27, R26, 0x3fffffe, RZ, 0xc0, !PT ;  /* 0x03fffffe1a1b7812 */ /* 0x002fe200078ec0ff */
[----:B------:R-:W-:Y:S01]  /*2780*/  FMUL.FTZ R41, R41, UR5 ;  /* 0x0000000529297c20 */ /* 0x000fe20008410000 */
[----:B------:R-:W-:Y:S01]  /*2790*/  LEA R26, R24, UR38, 0x4 ;  /* 0x00000026181a7c11 */ /* 0x000fe2000f8e20ff */
[----:B------:R-:W-:Y:S01]  /*27a0*/  FMUL.FTZ R44, R44, UR5 ;  /* 0x000000052c2c7c20 */ /* 0x000fe20008410000 */
[----:B------:R-:W-:Y:S01]  /*27b0*/  LEA.HI R24, R73, R73, RZ, 0x1 ;  /* 0x0000004949187211 */ /* 0x000fe200078f08ff */
[----:B------:R-:W-:Y:S01]  /*27c0*/  FMUL.FTZ R45, R45, UR5 ;  /* 0x000000052d2d7c20 */ /* 0x000fe20008410000 */
[----:B------:R-:W-:Y:S01]  /*27d0*/  IADD3 R27, R74, -R27, RZ ;  /* 0x8000001b4a1b7210 */ /* 0x000fe20007ffe0ff */
[----:B------:R-:W1:Y:S01]  /*27e0*/  MUFU.TANH R36, R36 ;  /* 0x0000002400247308 */ /* 0x000e620000002400 */
[----:B------:R-:W-:Y:S01]  /*27f0*/  IADD3 R26, R26, R0, -R25 ;  /* 0x000000001a1a7210 */ /* 0x000fe20007ffe819 */
[----:B------:R-:W-:Y:S01]  /*2800*/  FMUL.FTZ R52, R52, UR5 ;  /* 0x0000000534347c20 */ /* 0x000fe20008410000 */
[----:B------:R-:W-:Y:S01]  /*2810*/  LOP3.LUT R24, R24, 0x1ffffffe, RZ, 0xc0, !PT ;  /* 0x1ffffffe18187812 */ /* 0x000fe200078ec0ff */
[----:B------:R-:W-:Y:S01]  /*2820*/  FMUL.FTZ R60, R60, UR5 ;  /* 0x000000053c3c7c20 */ /* 0x000fe20008410000 */
[----:B------:R-:W-:Y:S01]  /*2830*/  FMUL.FTZ R61, R61, UR5 ;  /* 0x000000053d3d7c20 */ /* 0x000fe20008410000 */
[----:B------:R-:W-:-:S02]  /*2840*/  IMAD R27, R27, 0x40, R26 ;  /* 0x000000401b1b7824 */ /* 0x000fc400078e021a */
[----:B------:R-:W-:Y:S01]  /*2850*/  FMUL.FTZ R53, R53, UR5 ;  /* 0x0000000535357c20 */ /* 0x000fe20008410000 */
[----:B------:R-:W-:Y:S01]  /*2860*/  IMAD.IADD R24, R73, 0x1, -R24 ;  /* 0x0000000149187824 */ /* 0x000fe200078e0a18 */
[----:B------:R-:W5:Y:S01]  /*2870*/  MUFU.TANH R37, R37 ;  /* 0x0000002500257308 */ /* 0x000f620000002400 */
[----:B------:R-:W-:Y:S01]  /*2880*/  FMUL.FTZ R56, R56, UR5 ;  /* 0x0000000538387c20 */ /* 0x000fe20008410000 */
[----:B------:R-:W-:Y:S01]  /*2890*/  FMUL.FTZ R57, R57, UR5 ;  /* 0x0000000539397c20 */ /* 0x000fe20008410000 */
[----:B------:R-:W-:Y:S02]  /*28a0*/  IMAD R200, R24, 0x8, R27 ;  /* 0x0000000818c87824 */ /* 0x000fe400078e021b */
[----:B------:R-:W-:Y:S01]  /*28b0*/  FMUL.FTZ R64, R64, UR5 ;  /* 0x0000000540407c20 */ /* 0x000fe20008410000 */
[----:B------:R-:W-:Y:S01]  /*28c0*/  FMUL.FTZ R65, R65, UR5 ;  /* 0x0000000541417c20 */ /* 0x000fe20008410000 */
[----:B------:R-:W-:Y:S01]  /*28d0*/  FMUL.FTZ R30, R30, UR5 ;  /* 0x000000051e1e7c20 */ /* 0x000fe20008410000 */
[----:B------:R-:W-:Y:S01]  /*28e0*/  @P1 IMAD.HI.U32 R24, R200, UR4, RZ ;  /* 0x00000004c8181c27 */ /* 0x000fe2000f8e00ff */
[----:B------:R-:W-:Y:S01]  /*28f0*/  @UP0 ULDC UR4, c[0x0][0x450] ;  /* 0x0001140000040ab9 */ /* 0x000fe20000000800 */
[----:B------:R-:W-:Y:S01]  /*2900*/  MOV R0, R200 ;  /* 0x000000c800007202 */ /* 0x000fe20000000f00 */
[----:B------:R-:W0:Y:S01]  /*2910*/  MUFU.TANH R29, R29 ;  /* 0x0000001d001d7308 */ /* 0x000e220000002400 */
[----:B------:R-:W-:Y:S01]  /*2920*/  FMUL.FTZ R31, R31, UR5 ;  /* 0x000000051f1f7c20 */ /* 0x000fe20008410000 */
[----:B------:R-:W-:Y:S01]  /*2930*/  @P2 SHF.R.U32.HI R0, RZ, UR4, R24 ;  /* 0x00000004ff002c19 */ /* 0x000fe20008011618 */
[----:B------:R-:W-:Y:S01]  /*2940*/  UIMAD UR4, UR43, -0x60, UR42 ;  /* 0xffffffa02b0478a4 */ /* 0x000fe2000f8e022a */
[----:B------:R-:W-:Y:S01]  /*2950*/  FMUL.FTZ R34, R34, UR5 ;  /* 0x0000000522227c20 */ /* 0x000fe20008410000 */
[----:B------:R-:W-:Y:S01]  /*2960*/  FMUL.FTZ R35, R35, UR5 ;  /* 0x0000000523237c20 */ /* 0x000fe20008410000 */
[----:B------:R-:W-:Y:S01]  /*2970*/  FMUL.FTZ R38, R38, UR5 ;  /* 0x0000000526267c20 */ /* 0x000fe20008410000 */
[----:B------:R-:W4:Y:S01]  /*2980*/  SHFL.IDX PT, R24, R0, RZ, 0x1c1f ;  /* 0x001c1fff00187589 */ /* 0x000f2200000e0000 */
[----:B------:R-:W-:Y:S01]  /*2990*/  UIADD3 UR4, UR4, 0x60, URZ ;  /* 0x0000006004047890 */ /* 0x000fe2000fffe03f */
[----:B------:R-:W0:Y:S01]  /*29a0*/  MUFU.TANH R32, R32 ;  /* 0x0000002000207308 */ /* 0x000e220000002400 */
[----:B------:R-:W-:Y:S01]  /*29b0*/  FMUL.FTZ R39, R39, UR5 ;  /* 0x0000000527277c20 */ /* 0x000fe20008410000 */
[----:B------:R-:W2:Y:S01]  /*29c0*/  SHFL.IDX PT, R25, R0, 0x1, 0x1c1f ;  /* 0x003c1f0000197f89 */ /* 0x000ea200000e0000 */
        /* <DEDUP_REMOVED lines=8> */
[----:B------:R-:W-:Y:S02]  /*2a50*/  IMAD.U32 R5, RZ, RZ, UR11 ;  /* 0x0000000bff057e24 */ /* 0x000fe4000f8e00ff */
[----:B------:R-:W-:Y:S01]  /*2a60*/  FMUL.FTZ R51, R51, UR5 ;  /* 0x0000000533337c20 */ /* 0x000fe20008410000 */
[----:B------:R-:W-:Y:S01]  /*2a70*/  FMUL.FTZ R54, R54, UR5 ;  /* 0x0000000536367c20 */ /* 0x000fe20008410000 */
[----:B------:R-:W-:Y:S01]  /*2a80*/  FMUL.FTZ R55, R55, UR5 ;  /* 0x0000000537377c20 */ /* 0x000fe20008410000 */
[----:B------:R-:W-:Y:S01]  /*2a90*/  FMUL.FTZ R58, R58, UR5 ;  /* 0x000000053a3a7c20 */ /* 0x000fe20008410000 */
[----:B------:R-:W-:Y:S01]  /*2aa0*/  IADD3 R5, R4, 0x1, -R5 ;  /* 0x0000000104057810 */ /* 0x000fe20007ffe805 */
[----:B------:R-:W0:Y:S01]  /*2ab0*/  MUFU.TANH R40, R40 ;  /* 0x0000002800287308 */ /* 0x000e220000002400 */
[----:B------:R-:W-:Y:S01]  /*2ac0*/  FMUL.FTZ R59, R59, UR5 ;  /* 0x000000053b3b7c20 */ /* 0x000fe20008410000 */
[----:B------:R-:W-:Y:S01]  /*2ad0*/  FMUL.FTZ R62, R62, UR5 ;  /* 0x000000053e3e7c20 */ /* 0x000fe20008410000 */
[----:B------:R-:W-:Y:S01]  /*2ae0*/  FMUL.FTZ R63, R63, UR5 ;  /* 0x000000053f3f7c20 */ /* 0x000fe20008410000 */
[----:B------:R-:W-:Y:S01]  /*2af0*/  FMUL.FTZ R69, R69, UR5 ;  /* 0x0000000545457c20 */ /* 0x000fe20008410000 */
[-CC-:B----4-:R-:W-:Y:S01]  /*2b00*/  VIADDMNMX R24, R24, R5.reuse, R4.reuse, PT ;  /* 0x0000000518187246 */ /* 0x190fe20003800104 */
[----:B------:R-:W-:Y:S01]  /*2b10*/  FMUL.FTZ R66, R66, UR5 ;  /* 0x0000000542427c20 */ /* 0x000fe20008410000 */
[----:B------:R-:W-:Y:S01]  /*2b20*/  FMUL.FTZ R68, R68, UR5 ;  /* 0x0000000544447c20 */ /* 0x000fe20008410000 */
[----:B------:R-:W4:Y:S01]  /*2b30*/  MUFU.TANH R48, R48 ;  /* 0x0000003000307308 */ /* 0x000f220000002400 */
[C---:B------:R-:W-:Y:S01]  /*2b40*/  ISETP.GT.AND P1, PT, R24.reuse, RZ, PT ;  /* 0x000000ff1800720c */ /* 0x040fe20003f24270 */
[----:B------:R-:W-:Y:S01]  /*2b50*/  FMUL.FTZ R67, R67, UR5 ;  /* 0x0000000543437c20 */ /* 0x000fe20008410000 */
[----:B------:R-:W-:Y:S01]  /*2b60*/  ISETP.GT.AND P6, PT, R24, 0x1, PT ;  /* 0x000000011800780c */ /* 0x000fe20003fc4270 */
[----:B------:R-:W-:Y:S01]  /*2b70*/  FMUL.FTZ R70, R70, UR5 ;  /* 0x0000000546467c20 */ /* 0x000fe20008410000 */
[----:B--2---:R-:W-:Y:S01]  /*2b80*/  VIADDMNMX R25, R25, R5, R4, PT ;  /* 0x0000000519197246 */ /* 0x004fe20003800104 */
[----:B------:R-:W-:Y:S01]  /*2b90*/  FMUL.FTZ R71, R71, UR5 ;  /* 0x0000000547477c20 */ /* 0x000fe20008410000 */
[----:B------:R-:W-:Y:S01]  /*2ba0*/  ISETP.GT.AND P5, PT, R24, 0x8, PT ;  /* 0x000000081800780c */ /* 0x000fe20003fa4270 */
[----:B------:R-:W2:Y:S01]  /*2bb0*/  MUFU.TANH R49, R49 ;  /* 0x0000003100317308 */ /* 0x000ea20000002400 */
[----:B------:R-:W-:Y:S01]  /*2bc0*/  FSEL R0, R75, -INF , P1 ;  /* 0xff8000004b007808 */ /* 0x000fe20000800000 */
[----:B------:R-:W0:Y:S01]  /*2bd0*/  S2UR UR6, SR_CgaCtaId ;  /* 0x00000000000679c3 */ /* 0x000e220000008800 */
[----:B------:R-:W-:Y:S01]  /*2be0*/  FSEL R4, R76, -INF , P6 ;  /* 0xff8000004c047808 */ /* 0x000fe20003000000 */
[----:B------:R-:W-:Y:S01]  /*2bf0*/  ULDC UR10, c[0x0][0xa80] ;  /* 0x0002a000000a7ab9 */ /* 0x000fe20000000800 */
[C---:B------:R-:W-:Y:S01]  /*2c00*/  ISETP.GT.AND P1, PT, R24.reuse, 0x18, PT ;  /* 0x000000181800780c */ /* 0x040fe20003f24270 */
[----:B------:R-:W-:Y:S01]  /*2c10*/  UIADD3 UR4, UR61, 0x32440, URZ ;  /* 0x000324403d047890 */ /* 0x000fe2000fffe03f */
[C---:B------:R-:W-:Y:S01]  /*2c20*/  ISETP.GT.AND P6, PT, R24.reuse, 0x19, PT ;  /* 0x000000191800780c */ /* 0x040fe20003fc4270 */
[----:B------:R-:W2:Y:S01]  /*2c30*/  MUFU.TANH R41, R41 ;  /* 0x0000002900297308 */ /* 0x000ea20000002400 */
[C---:B------:R-:W-:Y:S01]  /*2c40*/  ISETP.GT.AND P3, PT, R24.reuse, 0x9, PT ;  /* 0x000000091800780c */ /* 0x040fe20003f64270 */
[----:B------:R-:W-:Y:S01]  /*2c50*/  ULOP3.LUT UR60, UR60, 0x3000000, URZ, 0xfc, !UPT ;  /* 0x030000003c3c7892 */ /* 0x000fe2000f8efc3f */
[C---:B------:R-:W-:Y:S01]  /*2c60*/  ISETP.GT.AND P4, PT, R24.reuse, 0x10, PT ;  /* 0x000000101800780c */ /* 0x040fe20003f84270 */
[----:B------:R-:W-:Y:S01]  /*2c70*/  UMOV UR7, 0x40000040 ;  /* 0x4000004000077882 */ /* 0x000fe20000000000 */
[----:B------:R-:W-:-:S02]  /*2c80*/  ISETP.GT.AND P2, PT, R24, 0x11, PT ;  /* 0x000000111800780c */ /* 0x000fc40003f44270 */
[----:B---3--:R-:W-:Y:S01]  /*2c90*/  FSEL R26, R28, -INF , P5 ;  /* 0xff8000001c1a7808 */ /* 0x008fe20002800000 */
[----:B------:R-:W3:Y:S01]  /*2ca0*/  MUFU.TANH R44, R44 ;  /* 0x0000002c002c7308 */ /* 0x000ee20000002400 */
[----:B------:R-:W-:Y:S02]  /*2cb0*/  ISETP.GT.AND P5, PT, R24, 0x20, PT ;  /* 0x000000201800780c */ /* 0x000fe40003fa4270 */
[----:B-1----:R-:W-:Y:S02]  /*2cc0*/  FSEL R166, R36, -INF , P1 ;  /* 0xff80000024a67808 */ /* 0x002fe40000800000 */
[----:B-----5:R-:W-:Y:S02]  /*2cd0*/  FSEL R164, R37, -INF , P6 ;  /* 0xff80000025a47808 */ /* 0x020fe40003000000 */
[C---:B------:R-:W-:Y:S01]  /*2ce0*/  ISETP.GT.AND P1, PT, R24.reuse, 0x30, PT ;  /* 0x000000301800780c */ /* 0x040fe20003f24270 */
[----:B------:R-:W1:Y:S01]  /*2cf0*/  MUFU.TANH R45, R45 ;  /* 0x0000002d002d7308 */ /* 0x000e620000002400 */
[----:B------:R-:W-:Y:S01]  /*2d00*/  ISETP.GT.AND P6, PT, R24, 0x31, PT ;  /* 0x000000311800780c */ /* 0x000fe20003fc4270 */
[----:B0-----:R-:W-:Y:S01]  /*2d10*/  UPRMT UR4, UR6, 0x654, UR4 ;  /* 0x0000065406047896 */ /* 0x001fe20008000004 */
[----:B------:R-:W-:-:S02]  /*2d20*/  FMNMX.FTZ R5, R0, R4, !PT ;  /* 0x0000000400057209 */ /* 0x000fc40007810000 */
[----:B------:R-:W-:Y:S01]  /*2d30*/  FSEL R28, R29, -INF , P3 ;  /* 0xff8000001d1c7808 */ /* 0x000fe20001800000 */
[----:B------:R-:W-:Y:S01]  /*2d40*/  UMOV UR6, UR60 ;  /* 0x0000003c00067c82 */ /* 0x000fe20008000000 */
[----:B------:R-:W-:Y:S01]  /*2d50*/  FSEL R162, R32, -INF , P4 ;  /* 0xff80000020a27808 */ /* 0x000fe20002000000 */
[----:B------:R-:W0:Y:S01]  /*2d60*/  MUFU.TANH R52, R52 ;  /* 0x0000003400347308 */ /* 0x000e220000002400 */
[----:B------:R-:W-:Y:S02]  /*2d70*/  FSEL R168, R33, -INF , P2 ;  /* 0xff80000021a87808 */ /* 0x000fe40001000000 */
[C---:B------:R-:W-:Y:S01]  /*2d80*/  ISETP.GT.AND P3, PT, R24.reuse, 0x21, PT ;  /* 0x000000211800780c */ /* 0x040fe20003f64270 */
[----:B------:R-:W-:Y:S01]  /*2d90*/  SYNCS.ARRIVE.TRANS64.RED.A1T0 RZ, [UR4], RZ ;  /* 0x000000ffffff79a7 */ /* 0x000fe20008100404 */
[C---:B------:R-:W-:Y:S02]  /*2da0*/  ISETP.GT.AND P4, PT, R24.reuse, 0x28, PT ;  /* 0x000000281800780c */ /* 0x040fe40003f84270 */
[----:B------:R-:W-:Y:S01]  /*2db0*/  ISETP.GT.AND P2, PT, R24, 0x29, PT ;  /* 0x000000291800780c */ /* 0x000fe20003f44270 */
[----:B------:R-:W5:Y:S01]  /*2dc0*/  MUFU.TANH R60, R60 ;  /* 0x0000003c003c7308 */ /* 0x000f620000002400 */
[----:B------:R-:W-:-:S02]  /*2dd0*/  FSEL R179, R40, -INF , P5 ;  /* 0xff80000028b37808 */ /* 0x000fc40002800000 */
[----:B------:R-:W-:Y:S02]  /*2de0*/  ISETP.GT.AND P5, PT, R24, 0x38, PT ;  /* 0x000000381800780c */ /* 0x000fe40003fa4270 */
[----:B----4-:R-:W-:Y:S02]  /*2df0*/  FSEL R228, R48, -INF , P1 ;  /* 0xff80000030e47808 */ /* 0x010fe40000800000 */
[----:B--2---:R-:W-:Y:S01]  /*2e00*/  FSEL R226, R49, -INF , P6 ;  /* 0xff80000031e27808 */ /* 0x004fe20003000000 */
[----:B------:R-:W2:Y:S01]  /*2e10*/  MUFU.TANH R61, R61 ;  /* 0x0000003d003d7308 */ /* 0x000ea20000002400 */
[C---:B------:R-:W-:Y:S02]  /*2e20*/  ISETP.GT.AND P1, PT, R24.reuse, 0x48, PT ;  /* 0x000000481800780c */ /* 0x040fe40003f24270 */
[----:B------:R-:W-:Y:S02]  /*2e30*/  ISETP.GT.AND P6, PT, R24, 0x49, PT ;  /* 0x000000491800780c */ /* 0x000fe40003fc4270 */
[----:B------:R-:W-:-:S02]  /*2e40*/  FMNMX.FTZ R5, R26, R5, !PT ;  /* 0x000000051a057209 */ /* 0x000fc40007810000 */
[----:B------:R-:W-:Y:S01]  /*2e50*/  FSEL R184, R41, -INF , P3 ;  /* 0xff80000029b87808 */ /* 0x000fe20001800000 */
[----:B------:R-:W4:Y:S01]  /*2e60*/  MUFU.TANH R53, R53 ;  /* 0x0000003500357308 */ /* 0x000f220000002400 */
[----:B---3--:R-:W-:Y:S02]  /*2e70*/  FSEL R188, R44, -INF , P4 ;  /* 0xff8000002cbc7808 */ /* 0x008fe40002000000 */
[----:B-1----:R-:W-:Y:S02]  /*2e80*/  FSEL R186, R45, -INF , P2 ;  /* 0xff8000002dba7808 */ /* 0x002fe40001000000 */
[C---:B------:R-:W-:Y:S02]  /*2e90*/  ISETP.GT.AND P3, PT, R24.reuse, 0x39, PT ;  /* 0x000000391800780c */ /* 0x040fe40003f64270 */
[C---:B------:R-:W-:Y:S01]  /*2ea0*/  ISETP.GT.AND P4, PT, R24.reuse, 0x40, PT ;  /* 0x000000401800780c */ /* 0x040fe20003f84270 */
[----:B------:R-:W1:Y:S01]  /*2eb0*/  MUFU.TANH R56, R56 ;  /* 0x0000003800387308 */ /* 0x000e620000002400 */
[----:B------:R-:W-:-:S02]  /*2ec0*/  ISETP.GT.AND P2, PT, R24, 0x41, PT ;  /* 0x000000411800780c */ /* 0x000fc40003f44270 */
[----:B0-----:R-:W-:Y:S02]  /*2ed0*/  FSEL R220, R52, -INF , P5 ;  /* 0xff80000034dc7808 */ /* 0x001fe40002800000 */
[----:B------:R-:W-:Y:S02]  /*2ee0*/  ISETP.GT.AND P5, PT, R24, 0x50, PT ;  /* 0x000000501800780c */ /* 0x000fe40003fa4270 */
[----:B-----5:R-:W-:Y:S01]  /*2ef0*/  FSEL R196, R60, -INF , P1 ;  /* 0xff8000003cc47808 */ /* 0x020fe20000800000 */
[----:B------:R-:W0:Y:S01]  /*2f00*/  MUFU.TANH R57, R57 ;  /* 0x0000003900397308 */ /* 0x000e220000002400 */
[----:B--2---:R-:W-:Y:S02]  /*2f10*/  FSEL R202, R61, -INF , P6 ;  /* 0xff8000003dca7808 */ /* 0x004fe40003000000 */
[----:B------:R-:W-:Y:S02]  /*2f20*/  FMNMX.FTZ R5, R28, R5, !PT ;  /* 0x000000051c057209 */ /* 0x000fe40007810000 */
[----:B------:R-:W-:-:S02]  /*2f30*/  ISETP.GT.AND P1, PT, R25, RZ, PT ;  /* 0x000000ff1900720c */ /* 0x000fc40003f24270 */
[----:B------:R-:W-:Y:S01]  /*2f40*/  ISETP.GT.AND P6, PT, R25, 0x1, PT ;  /* 0x000000011900780c */ /* 0x000fe20003fc4270 */
[----:B------:R-:W2:Y:S01]  /*2f50*/  MUFU.TANH R64, R64 ;  /* 0x0000004000407308 */ /* 0x000ea20000002400 */
[----:B----4-:R-:W-:Y:S02]  /*2f60*/  FSEL R218, R53, -INF , P3 ;  /* 0xff80000035da7808 */ /* 0x010fe40001800000 */
[----:B-1----:R-:W-:Y:S02]  /*2f70*/  FSEL R208, R56, -INF , P4 ;  /* 0xff80000038d07808 */ /* 0x002fe40002000000 */
[C---:B------:R-:W-:Y:S02]  /*2f80*/  ISETP.GT.AND P3, PT, R24.reuse, 0x51, PT ;  /* 0x000000511800780c */ /* 0x040fe40003f64270 */
[----:B------:R-:W-:Y:S01]  /*2f90*/  ISETP.GT.AND P4, PT, R24, 0x58, PT ;  /* 0x000000581800780c */ /* 0x000fe20003f84270 */
[----:B------:R-:W1:Y:S01]  /*2fa0*/  MUFU.TANH R65, R65 ;  /* 0x0000004100417308 */ /* 0x000e620000002400 */
[----:B0-----:R-:W-:-:S02]  /*2fb0*/  FSEL R192, R57, -INF , P2 ;  /* 0xff80000039c07808 */ /* 0x001fc40001000000 */
[----:B------:R-:W-:Y:S02]  /*2fc0*/  ISETP.GT.AND P2, PT, R24, 0x59, PT ;  /* 0x000000591800780c */ /* 0x000fe40003f44270 */
[----:B------:R-:W-:Y:S02]  /*2fd0*/  FMNMX.FTZ R5, R162, R5, !PT ;  /* 0x00000005a2057209 */ /* 0x000fe40007810000 */
[----:B------:R-:W-:Y:S01]  /*2fe0*/  FSEL R24, R77, -INF , P1 ;  /* 0xff8000004d187808 */ /* 0x000fe20000800000 */
[----:B------:R0:W3:Y:S01]  /*2ff0*/  MUFU.TANH R79, R30 ;  /* 0x0000001e004f7308 */ /* 0x0000e20000002400 */
[----:B--2---:R-:W-:Y:S02]  /*3000*/  FSEL R182, R64, -INF , P5 ;  /* 0xff80000040b67808 */ /* 0x004fe40002800000 */
[----:B------:R-:W-:Y:S02]  /*3010*/  ISETP.GT.AND P5, PT, R25, 0x8, PT ;  /* 0x000000081900780c */ /* 0x000fe40003fa4270 */
[----:B------:R-:W-:-:S02]  /*3020*/  FMNMX.FTZ R27, R168, R5, !PT ;  /* 0x00000005a81b7209 */ /* 0x000fc40007810000 */
[----:B------:R-:W-:Y:S01]  /*3030*/  ISETP.GT.AND P1, PT, R25, 0x10, PT ;  /* 0x000000101900780c */ /* 0x000fe20003f24270 */
[----:B------:R-:W2:Y:S01]  /*3040*/  MUFU.TANH R31, R31 ;  /* 0x0000001f001f7308 */ /* 0x000ea20000002400 */
[----:B0-----:R-:W-:Y:S02]  /*3050*/  FSEL R30, R78, -INF , P6 ;  /* 0xff8000004e1e7808 */ /* 0x001fe40003000000 */
[----:B-1----:R-:W-:Y:S02]  /*3060*/  FSEL R170, R65, -INF , P3 ;  /* 0xff80000041aa7808 */ /* 0x002fe40001800000 */
[----:B------:R-:W-:Y:S02]  /*3070*/  ISETP.GT.AND P3, PT, R25, 0x9, PT ;  /* 0x000000091900780c */ /* 0x000fe40003f64270 */
[----:B------:R-:W-:Y:S01]  /*3080*/  FMNMX.FTZ R5, R24, R30, !PT ;  /* 0x0000001e18057209 */ /* 0x000fe20007810000 */
[----:B------:R2:W0:Y:S01]  /*3090*/  MUFU.TANH R167, R34 ;  /* 0x0000002200a77308 */ /* 0x0004220000002400 */
[----:B---3--:R-:W-:-:S02]  /*30a0*/  FSEL R32, R79, -INF , P5 ;  /* 0xff8000004f207808 */ /* 0x008fc40002800000 */
[----:B------:R-:W-:Y:S02]  /*30b0*/  FMNMX.FTZ R27, R166, R27, !PT ;  /* 0x0000001ba61b7209 */ /* 0x000fe40007810000 */
[----:B------:R-:W-:Y:S02]  /*30c0*/  FMNMX.FTZ R5, R32, R5, !PT ;  /* 0x0000000520057209 */ /* 0x000fe40007810000 */
[----:B------:R-:W-:Y:S01]  /*30d0*/  ISETP.GT.AND P6, PT, R25, 0x11, PT ;  /* 0x000000111900780c */ /* 0x000fe20003fc4270 */
[----:B------:R-:W1:Y:S01]  /*30e0*/  MUFU.TANH R35, R35 ;  /* 0x0000002300237308 */ /* 0x000e620000002400 */
[----:B--2---:R-:W-:Y:S02]  /*30f0*/  FSEL R34, R31, -INF , P3 ;  /* 0xff8000001f227808 */ /* 0x004fe40001800000 */
[----:B------:R-:W-:Y:S02]  /*3100*/  ISETP.GT.AND P5, PT, R25, 0x18, PT ;  /* 0x000000181900780c */ /* 0x000fe40003fa4270 */
[----:B------:R-:W-:-:S02]  /*3110*/  FMNMX.FTZ R36, R34, R5, !PT ;  /* 0x0000000522247209 */ /* 0x000fc40007810000 */
[----:B------:R-:W-:Y:S01]  /*3120*/  ISETP.GT.AND P3, PT, R25, 0x19, PT ;  /* 0x000000191900780c */ /* 0x000fe20003f64270 */
[----:B------:R2:W3:Y:S01]  /*3130*/  MUFU.TANH R183, R38 ;  /* 0x0000002600b77308 */ /* 0x0004e20000002400 */
[----:B0-----:R-:W-:Y:S02]  /*3140*/  FSEL R167, R167, -INF , P1 ;  /* 0xff800000a7a77808 */ /* 0x001fe40000800000 */
[----:B------:R-:W-:Y:S02]  /*3150*/  ISETP.GT.AND P1, PT, R25, 0x20, PT ;  /* 0x000000201900780c */ /* 0x000fe40003f24270 */
[----:B------:R-:W-:-:S03]  /*3160*/  FMNMX.FTZ R36, R167, R36, !PT ;  /* 0x00000024a7247209 */ /* 0x000fc60007810000 */
[----:B------:R-:W0:Y:S01]  /*3170*/  MUFU.TANH R39, R39 ;  /* 0x0000002700277308 */ /* 0x000e220000002400 */
[----:B--2---:R-:W-:Y:S02]  /*3180*/  FMNMX.FTZ R38, R164, R27, !PT ;  /* 0x0000001ba4267209 */ /* 0x004fe40007810000 */
[----:B-1----:R-:W-:Y:S02]  /*3190*/  FSEL R171, R35, -INF , P6 ;  /* 0xff80000023ab7808 */ /* 0x002fe40003000000 */
[----:B------:R-:W-:Y:S02]  /*31a0*/  FMNMX.FTZ R5, R179, R38, !PT ;  /* 0x00000026b3057209 */ /* 0x000fe40007810000 */
[----:B------:R-:W-:Y:S01]  /*31b0*/  FMNMX.FTZ R36, R171, R36, !PT ;  /* 0x00000024ab247209 */ /* 0x000fe20007810000 */
[----:B------:R-:W1:Y:S01]  /*31c0*/  MUFU.TANH R42, R42 ;  /* 0x0000002a002a7308 */ /* 0x000e620000002400 */
[----:B------:R-:W-:Y:S02]  /*31d0*/  FMNMX.FTZ R5, R184, R5, !PT ;  /* 0x00000005b8057209 */ /* 0x000fe40007810000 */
[----:B---3--:R-:W-:-:S02]  /*31e0*/  FSEL R183, R183, -INF , P5 ;  /* 0xff800000b7b77808 */ /* 0x008fc40002800000 */
[----:B------:R-:W-:Y:S02]  /*31f0*/  FMNMX.FTZ R5, R188, R5, !PT ;  /* 0x00000005bc057209 */ /* 0x000fe40007810000 */
[----:B------:R-:W-:Y:S01]  /*3200*/  FMNMX.FTZ R36, R183, R36, !PT ;  /* 0x00000024b7247209 */ /* 0x000fe20007810000 */
[----:B------:R-:W2:Y:S01]  /*3210*/  MUFU.TANH R43, R43 ;  /* 0x0000002b002b7308 */ /* 0x000ea20000002400 */
[----:B0-----:R-:W-:Y:S02]  /*3220*/  FSEL R189, R39, -INF , P3 ;  /* 0xff80000027bd7808 */ /* 0x001fe40001800000 */
[----:B------:R-:W-:Y:S02]  /*3230*/  FMNMX.FTZ R5, R186, R5, !PT ;  /* 0x00000005ba057209 */ /* 0x000fe40007810000 */
[----:B------:R-:W-:Y:S02]  /*3240*/  ISETP.GT.AND P6, PT, R25, 0x21, PT ;  /* 0x000000211900780c */ /* 0x000fe40003fc4270 */
[----:B------:R-:W-:Y:S01]  /*3250*/  FMNMX.FTZ R36, R189, R36, !PT ;  /* 0x00000024bd247209 */ /* 0x000fe20007810000 */
[----:B------:R-:W0:Y:S01]  /*3260*/  MUFU.TANH R46, R46 ;  /* 0x0000002e002e7308 */ /* 0x000e220000002400 */
[----:B-1----:R-:W-:-:S02]  /*3270*/  FSEL R181, R42, -INF , P1 ;  /* 0xff8000002ab57808 */ /* 0x002fc40000800000 */
[----:B------:R-:W-:Y:S02]  /*3280*/  FMNMX.FTZ R5, R228, R5, !PT ;  /* 0x00000005e4057209 */ /* 0x000fe40007810000 */
[----:B------:R-:W-:Y:S02]  /*3290*/  ISETP.GT.AND P5, PT, R25, 0x28, PT ;  /* 0x000000281900780c */ /* 0x000fe40003fa4270 */
[----:B------:R-:W-:Y:S01]  /*32a0*/  FMNMX.FTZ R36, R181, R36, !PT ;  /* 0x00000024b5247209 */ /* 0x000fe20007810000 */
[----:B------:R-:W1:Y:S01]  /*32b0*/  MUFU.TANH R47, R47 ;  /* 0x0000002f002f7308 */ /* 0x000e620000002400 */
[----:B--2---:R-:W-:Y:S02]  /*32c0*/  FSEL R187, R43, -INF , P6 ;  /* 0xff8000002bbb7808 */ /* 0x004fe40003000000 */
[----:B------:R-:W-:Y:S02]  /*32d0*/  FMNMX.FTZ R5, R226, R5, !PT ;  /* 0x00000005e2057209 */ /* 0x000fe40007810000 */
[----:B------:R-:W-:-:S02]  /*32e0*/  ISETP.GT.AND P3, PT, R25, 0x29, PT ;  /* 0x000000291900780c */ /* 0x000fc40003f64270 */
        /* <DEDUP_REMOVED lines=8> */
[C---:B------:R-:W-:Y:S02]  /*3370*/  ISETP.GT.AND P6, PT, R25.reuse, 0x31, PT ;  /* 0x000000311900780c */ /* 0x040fe40003fc4270 */
[----:B------:R-:W-:Y:S02]  /*3380*/  FMNMX.FTZ R5, R190, R5, !PT ;  /* 0x00000005be057209 */ /* 0x000fe40007810000 */
[C---:B------:R-:W-:Y:S01]  /*3390*/  ISETP.GT.AND P5, PT, R25.reuse, 0x38, PT ;  /* 0x000000381900780c */ /* 0x040fe20003fa4270 */
[----:B------:R-:W1:Y:S01]  /*33a0*/  MUFU.TANH R54, R54 ;  /* 0x0000003600367308 */ /* 0x000e620000002400 */
[----:B--2---:R-:W-:Y:S02]  /*33b0*/  FSEL R216, R50, -INF , P1 ;  /* 0xff80000032d87808 */ /* 0x004fe40000800000 */
[----:B------:R-:W-:Y:S02]  /*33c0*/  ISETP.GT.AND P3, PT, R25, 0x39, PT ;  /* 0x000000391900780c */ /* 0x000fe40003f64270 */
[----:B------:R-:W-:-:S02]  /*33d0*/  FMNMX.FTZ R5, R216, R5, !PT ;  /* 0x00000005d8057209 */ /* 0x000fc40007810000 */
[----:B------:R-:W-:Y:S01]  /*33e0*/  FMNMX.FTZ R27, R218, R27, !PT ;  /* 0x0000001bda1b7209 */ /* 0x000fe20007810000 */
[----:B------:R-:W2:Y:S01]  /*33f0*/  MUFU.TANH R55, R55 ;  /* 0x0000003700377308 */ /* 0x000ea20000002400 */
[----:B0-----:R-:W-:Y:S02]  /*3400*/  FSEL R214, R51, -INF , P6 ;  /* 0xff80000033d67808 */ /* 0x001fe40003000000 */
[----:B------:R-:W-:Y:S02]  /*3410*/  ISETP.GT.AND P1, PT, R25, 0x40, PT ;  /* 0x000000401900780c */ /* 0x000fe40003f24270 */
[----:B------:R-:W-:Y:S02]  /*3420*/  FMNMX.FTZ R5, R214, R5, !PT ;  /* 0x00000005d6057209 */ /* 0x000fe40007810000 */
[----:B------:R-:W-:Y:S01]  /*3430*/  FMNMX.FTZ R27, R208, R27, !PT ;  /* 0x0000001bd01b7209 */ /* 0x000fe20007810000 */
[----:B------:R-:W0:Y:S01]  /*3440*/  MUFU.TANH R58, R58 ;  /* 0x0000003a003a7308 */ /* 0x000e220000002400 */
[----:B-1----:R-:W-:-:S02]  /*3450*/  FSEL R212, R54, -INF , P5 ;  /* 0xff80000036d47808 */ /* 0x002fc40002800000 */
[----:B------:R-:W-:Y:S02]  /*3460*/  ISETP.GT.AND P6, PT, R25, 0x41, PT ;  /* 0x000000411900780c */ /* 0x000fe40003fc4270 */
[----:B------:R-:W-:Y:S02]  /*3470*/  FMNMX.FTZ R5, R212, R5, !PT ;  /* 0x00000005d4057209 */ /* 0x000fe40007810000 */
[----:B------:R-:W-:Y:S01]  /*3480*/  FMNMX.FTZ R27, R192, R27, !PT ;  /* 0x0000001bc01b7209 */ /* 0x000fe20007810000 */
        /* <DEDUP_REMOVED lines=17> */
[----:B------:R-:W-:Y:S02]  /*35a0*/  FMNMX.FTZ R36, R170, R27, !PT ;  /* 0x0000001baa247209 */ /* 0x000fe40007810000 */
[----:B------:R-:W-:-:S03]  /*35b0*/  FMNMX.FTZ R5, R198, R5, !PT ;  /* 0x00000005c6057209 */ /* 0x000fc60007810000 */
[----:B------:R-:W2:Y:S01]  /*35c0*/  MUFU.TANH R66, R66 ;  /* 0x0000004200427308 */ /* 0x000ea20000002400 */
[----:B0-----:R-:W-:-:S04]  /*35d0*/  FSEL R204, R63, -INF , P3 ;  /* 0xff8000003fcc7808 */ /* 0x001fc80001800000 */
[----:B------:R-:W-:-:S03]  /*35e0*/  FMNMX.FTZ R5, R204, R5, !PT ;  /* 0x00000005cc057209 */ /* 0x000fc60007810000 */
[----:B------:R-:W0:Y:S01]  /*35f0*/  MUFU.TANH R68, R68 ;  /* 0x0000004400447308 */ /* 0x000e220000002400 */
[----:B-1----:R-:W-:Y:S01]  /*3600*/  FSEL R180, R69, -INF , P2 ;  /* 0xff80000045b47808 */ /* 0x002fe20001000000 */
[----:B------:R1:W-:Y:S01]  /*3610*/  BAR.SYNC.DEFER_BLOCKING R224, 0x100 ;  /* 0x000400e00000751d */ /* 0x0003e20000010000 */
[----:B------:R-:W-:-:S05]  /*3620*/  ISETP.GT.AND P2, PT, R25, 0x51, PT ;  /* 0x000000511900780c */ /* 0x000fca0003f44270 */
[----:B------:R-:W3:Y:S01]  /*3630*/  MUFU.TANH R67, R67 ;  /* 0x0000004300437308 */ /* 0x000ee20000002400 */
[----:B--2---:R-:W-:Y:S02]  /*3640*/  FSEL R176, R66, -INF , P1 ;  /* 0xff80000042b07808 */ /* 0x004fe40000800000 */
[----:B------:R-:W-:Y:S02]  /*3650*/  ISETP.GT.AND P1, PT, R25, 0x58, PT ;  /* 0x000000581900780c */ /* 0x000fe40003f24270 */
[----:B------:R-:W-:-:S03]  /*3660*/  FMNMX.FTZ R5, R176, R5, !PT ;  /* 0x00000005b0057209 */ /* 0x000fc60007810000 */
[----:B------:R-:W2:Y:S01]  /*3670*/  MUFU.TANH R70, R70 ;  /* 0x0000004600467308 */ /* 0x000ea20000002400 */
[----:B0-----:R-:W-:-:S04]  /*3680*/  FSEL R173, R68, -INF , P4 ;  /* 0xff80000044ad7808 */ /* 0x001fc80002000000 */
[----:B------:R-:W-:-:S03]  /*3690*/  FMNMX.FTZ R27, R173, R36, !PT ;  /* 0x00000024ad1b7209 */ /* 0x000fc60007810000 */
[----:B------:R-:W0:Y:S01]  /*36a0*/  MUFU.TANH R71, R71 ;  /* 0x0000004700477308 */ /* 0x000e220000002400 */
[----:B---3--:R-:W-:Y:S02]  /*36b0*/  FSEL R172, R67, -INF , P2 ;  /* 0xff80000043ac7808 */ /* 0x008fe40001000000 */
[----:B------:R-:W-:Y:S02]  /*36c0*/  ISETP.GT.AND P2, PT, R25, 0x59, PT ;  /* 0x000000591900780c */ /* 0x000fe40003f44270 */
[----:B------:R-:W-:Y:S02]  /*36d0*/  FMNMX.FTZ R5, R172, R5, !PT ;  /* 0x00000005ac057209 */ /* 0x000fe40007810000 */
[----:B------:R-:W-:Y:S02]  /*36e0*/  FMNMX.FTZ R27, R180, R27, !PT ;  /* 0x0000001bb41b7209 */ /* 0x000fe40007810000 */
[----:B--2---:R-:W-:-:S03]  /*36f0*/  FSEL R174, R70, -INF , P1 ;  /* 0xff80000046ae7808 */ /* 0x004fc60000800000 */
[----:B------:R-:W2:Y:S01]  /*3700*/  SHFL.BFLY PT, R36, R27, 0x2, 0x1f ;  /* 0x0c401f001b247f89 */ /* 0x000ea200000e0000 */
[----:B------:R-:W-:Y:S02]  /*3710*/  FMNMX.FTZ R5, R174, R5, !PT ;  /* 0x00000005ae057209 */ /* 0x000fe40007810000 */
[----:B0-----:R-:W-:-:S04]  /*3720*/  FSEL R178, R71, -INF , P2 ;  /* 0xff80000047b27808 */ /* 0x001fc80001000000 */
[----:B------:R-:W-:-:S05]  /*3730*/  FMNMX.FTZ R5, R178, R5, !PT ;  /* 0x00000005b2057209 */ /* 0x000fca0007810000 */
[----:B------:R-:W0:Y:S01]  /*3740*/  SHFL.BFLY PT, R38, R5, 0x2, 0x1f ;  /* 0x0c401f0005267f89 */ /* 0x000e2200000e0000 */
[----:B--2---:R-:W-:-:S05]  /*3750*/  FMNMX.FTZ R36, R27, R36, !PT ;  /* 0x000000241b247209 */ /* 0x004fca0007810000 */
[----:B------:R-:W2:Y:S01]  /*3760*/  SHFL.BFLY PT, R25, R36, 0x1, 0x1f ;  /* 0x0c201f0024197f89 */ /* 0x000ea200000e0000 */
[----:B0-----:R-:W-:-:S05]  /*3770*/  FMNMX.FTZ R38, R5, R38, !PT ;  /* 0x0000002605267209 */ /* 0x001fca0007810000 */
[----:B------:R-:W0:Y:S01]  /*3780*/  SHFL.BFLY PT, R153, R38, 0x1, 0x1f ;  /* 0x0c201f0026997f89 */ /* 0x000e2200000e0000 */
[----:B--2---:R-:W-:-:S04]  /*3790*/  FMNMX.FTZ R152, R36, R25, !PT ;  /* 0x0000001924987209 */ /* 0x004fc80007810000 */
[C---:B------:R-:W-:Y:S01]  /*37a0*/  FSETP.NEU.FTZ.AND P1, PT, R152.reuse, -INF , PT ;  /* 0xff8000009800780b */ /* 0x040fe20003f3d000 */
[----:B------:R-:W-:-:S05]  /*37b0*/  FMUL.FTZ R175, R152, UR10 ;  /* 0x0000000a98af7c20 */ /* 0x000fca0008410000 */
[----:B------:R-:W-:Y:S02]  /*37c0*/  FSEL R175, R175, RZ, P1 ;  /* 0x000000ffafaf7208 */ /* 0x000fe40000800000 */
[----:B0-----:R-:W-:-:S03]  /*37d0*/  FMNMX.FTZ R153, R38, R153, !PT ;  /* 0x0000009926997209 */ /* 0x001fc60007810000 */
[--C-:B------:R-:W-:Y:S01]  /*37e0*/  FFMA.FTZ R5, R4, UR10, -R175.reuse ;  /* 0x0000000a04057c23 */ /* 0x100fe200080108af */
[--C-:B------:R-:W-:Y:S01]  /*37f0*/  FFMA.FTZ R0, R0, UR10, -R175.reuse ;  /* 0x0000000a00007c23 */ /* 0x100fe200080108af */
[--C-:B------:R-:W-:Y:S01]  /*3800*/  FFMA.FTZ R4, R26, UR10, -R175.reuse ;  /* 0x0000000a1a047c23 */ /* 0x100fe200080108af */
[C---:B------:R-:W-:Y:S01]  /*3810*/  FSETP.NEU.FTZ.AND P1, PT, R153.reuse, -INF , PT ;  /* 0xff8000009900780b */ /* 0x040fe20003f3d000 */
[----:B------:R-:W-:Y:S01]  /*3820*/  FMUL.FTZ R177, R153, UR10 ;  /* 0x0000000a99b17c20 */ /* 0x000fe20008410000 */
[--C-:B------:R-:W-:Y:S01]  /*3830*/  FFMA.FTZ R155, R28, UR10, -R175.reuse ;  /* 0x0000000a1c9b7c23 */ /* 0x100fe200080108af */
[----:B------:R-:W-:Y:S01]  /*3840*/  MUFU.EX2 R5, R5 ;  /* 0x0000000500057308 */ /* 0x000fe20000000800 */
[--C-:B------:R-:W-:Y:S01]  /*3850*/  FFMA.FTZ R169, R164, UR10, -R175.reuse ;  /* 0x0000000aa4a97c23 */ /* 0x100fe200080108af */
[--C-:B------:R-:W-:Y:S01]  /*3860*/  FFMA.FTZ R165, R168, UR10, -R175.reuse ;  /* 0x0000000aa8a57c23 */ /* 0x100fe200080108af */
[----:B------:R-:W-:Y:S01]  /*3870*/  FSEL R177, R177, RZ, P1 ;  /* 0x000000ffb1b17208 */ /* 0x000fe20000800000 */
[--C-:B------:R-:W-:Y:S01]  /*3880*/  FFMA.FTZ R162, R162, UR10, -R175.reuse ;  /* 0x0000000aa2a27c23 */ /* 0x100fe200080108af */
[--C-:B------:R-:W-:Y:S01]  /*3890*/  FFMA.FTZ R166, R166, UR10, -R175.reuse ;  /* 0x0000000aa6a67c23 */ /* 0x100fe200080108af */
[--C-:B------:R-:W-:Y:S01]  /*38a0*/  FFMA.FTZ R179, R179, UR10, -R175.reuse ;  /* 0x0000000ab3b37c23 */ /* 0x100fe200080108af */
[----:B------:R-:W-:Y:S01]  /*38b0*/  FFMA.FTZ R184, R184, UR10, -R175 ;  /* 0x0000000ab8b87c23 */ /* 0x000fe200080108af */
        /* <DEDUP_REMOVED lines=8> */
[----:B------:R-:W-:Y:S01]  /*3940*/  FFMA.FTZ R171, R189, UR10, -R177 ;  /* 0x0000000abdab7c23 */ /* 0x000fe200080108b1 */
[--C-:B------:R-:W-:Y:S01]  /*3950*/  FFMA.FTZ R183, R188, UR10, -R175.reuse ;  /* 0x0000000abcb77c23 */ /* 0x100fe200080108af */
[----:B------:R-:W-:Y:S01]  /*3960*/  FFMA.FTZ R188, R186, UR10, -R175 ;  /* 0x0000000ababc7c23 */ /* 0x000fe200080108af */
[--C-:B------:R-:W-:Y:S01]  /*3970*/  FFMA.FTZ R181, R181, UR10, -R177.reuse ;  /* 0x0000000ab5b57c23 */ /* 0x100fe200080108b1 */
[----:B------:R-:W-:Y:S01]  /*3980*/  MUFU.EX2 R4, R4 ;  /* 0x0000000400047308 */ /* 0x000fe20000000800 */
[--C-:B------:R-:W-:Y:S01]  /*3990*/  FFMA.FTZ R186, R187, UR10, -R177.reuse ;  /* 0x0000000abbba7c23 */ /* 0x100fe200080108b1 */
[--C-:B------:R-:W-:Y:S01]  /*39a0*/  FFMA.FTZ R185, R185, UR10, -R177.reuse ;  /* 0x0000000ab9b97c23 */ /* 0x100fe200080108b1 */
[----:B------:R-:W-:Y:S01]  /*39b0*/  FFMA.FTZ R190, R190, UR10, -R177 ;  /* 0x0000000abebe7c23 */ /* 0x000fe200080108b1 */
[--C-:B------:R-:W-:Y:S01]  /*39c0*/  FFMA.FTZ R187, R228, UR10, -R175.reuse ;  /* 0x0000000ae4bb7c23 */ /* 0x100fe200080108af */
[--C-:B------:R-:W-:Y:S01]  /*39d0*/  FFMA.FTZ R226, R226, UR10, -R175.reuse ;  /* 0x0000000ae2e27c23 */ /* 0x100fe200080108af */
[--C-:B------:R-:W-:Y:S01]  /*39e0*/  FFMA.FTZ R189, R220, UR10, -R175.reuse ;  /* 0x0000000adcbd7c23 */ /* 0x100fe200080108af */
[----:B------:R-:W-:Y:S01]  /*39f0*/  FFMA.FTZ R218, R218, UR10, -R175 ;  /* 0x0000000adada7c23 */ /* 0x000fe200080108af */
[----:B------:R-:W2:Y:S01]  /*3a00*/  MUFU.EX2 R155, R155 ;  /* 0x0000009b009b7308 */ /* 0x000ea20000000800 */
[----:B0-----:R-:W-:Y:S01]  /*3a10*/  F2FP.BF16.F32.PACK_AB R156, R5, R0 ;  /* 0x00000000059c723e */ /* 0x001fe200000010ff */
        /* <DEDUP_REMOVED lines=14> */
[----:B------:R-:W0:Y:S01]  /*3b00*/  MUFU.EX2 R161, R161 ;  /* 0x000000a100a17308 */ /* 0x000e220000000800 */
[----:B--2---:R-:W-:Y:S01]  /*3b10*/  F2FP.BF16.F32.PACK_AB R158, R155, R4 ;  /* 0x000000049b9e723e */ /* 0x004fe200000010ff */
        /* <DEDUP_REMOVED lines=8> */
[----:B------:R-:W-:-:S04]  /*3ba0*/  FADD.FTZ R5, R0, R5 ;  /* 0x0000000500057221 */ /* 0x000fc80000010000 */
[----:B------:R-:W-:Y:S02]  /*3bb0*/  FADD.FTZ R4, R4, R5 ;  /* 0x0000000504047221 */ /* 0x000fe40000010000 */
[----:B------:R-:W2:Y:S01]  /*3bc0*/  MUFU.EX2 R163, R163 ;  /* 0x000000a300a37308 */ /* 0x000ea20000000800 */
[----:B0-----:R-:W-:Y:S01]  /*3bd0*/  F2FP.BF16.F32.PACK_AB R157, R161, R154 ;  /* 0x0000009aa19d723e */ /* 0x001fe200000010ff */
[----:B------:R-:W-:Y:S01]  /*3be0*/  FADD.FTZ R161, R154, R161 ;  /* 0x000000a19aa17221 */ /* 0x000fe20000010000 */
[----:B------:R-:W-:-:S05]  /*3bf0*/  FADD.FTZ R155, R155, R4 ;  /* 0x000000049b9b7221 */ /* 0x000fca0000010000 */
[----:B------:R-:W-:Y:S08]  /*3c00*/  MUFU.EX2 R162, R162 ;  /* 0x000000a200a27308 */ /* 0x000ff00000000800 */
[----:B------:R-:W0:Y:S01]  /*3c10*/  MUFU.EX2 R165, R165 ;  /* 0x000000a500a57308 */ /* 0x000e220000000800 */
[----:B--2---:R-:W-:Y:S01]  /*3c20*/  F2FP.BF16.F32.PACK_AB R159, R163, R160 ;  /* 0x000000a0a39f723e */ /* 0x004fe200000010ff */
[----:B------:R-:W-:-:S03]  /*3c30*/  FADD.FTZ R160, R160, R161 ;  /* 0x000000a1a0a07221 */ /* 0x000fc60000010000 */
[----:B------:R-:W-:Y:S01]  /*3c40*/  WARPGROUP.ARRIVE ;  /* 0x00000000000079c5 */ /* 0x000fe20000000000 */
[----:B------:R-:W-:Y:S02]  /*3c50*/  FADD.FTZ R163, R163, R160 ;  /* 0x000000a0a3a37221 */ /* 0x000fe40000010000 */
[----:B------:R-:W-:Y:S03]  /*3c60*/  MUFU.EX2 R166, R166 ;  /* 0x000000a600a67308 */ /* 0x000fe60000000800 */
[----:B------:R-:W-:Y:S01]  /*3c70*/  HGMMA.64x256x16.F32.BF16 R24, R156, gdesc[UR4].tnspB, RZ, !UPT, gsb0 ;  /* 0x43e000049c187df0 */ /* 0x000fe2000c0018ff */
[----:B------:R-:W-:Y:S01]  /*3c80*/  UIADD3 UR6, UR60, 0x80, URZ ;  /* 0x000000803c067890 */ /* 0x000fe2000fffe03f */
[----:B------:R-:W-:-:S03]  /*3c90*/  UMOV UR7, 0x40000040 ;  /* 0x4000004000077882 */ /* 0x000fc60000000000 */
[----:B------:R-:W-:Y:S08]  /*3ca0*/  MUFU.EX2 R169, R169 ;  /* 0x000000a900a97308 */ /* 0x000ff00000000800 */
[----:B------:R-:W-:Y:S08]  /*3cb0*/  MUFU.EX2 R164, R164 ;  /* 0x000000a400a47308 */ /* 0x000ff00000000800 */
[----:B------:R-:W2:Y:S08]  /*3cc0*/  MUFU.EX2 R167, R167 ;  /* 0x000000a700a77308 */ /* 0x000eb00000000800 */
[----:B------:R-:W-:Y:S08]  /*3cd0*/  MUFU.EX2 R168, R168 ;  /* 0x000000a800a87308 */ /* 0x000ff00000000800 */
[----:B------:R-:W3:Y:S08]  /*3ce0*/  MUFU.EX2 R171, R171 ;  /* 0x000000ab00ab7308 */ /* 0x000ef00000000800 */
[----:B------:R-:W-:Y:S08]  /*3cf0*/  MUFU.EX2 R179, R179 ;  /* 0x000000b300b37308 */ /* 0x000ff00000000800 */
[----:B------:R-:W4:Y:S08]  /*3d00*/  MUFU.EX2 R184, R184 ;  /* 0x000000b800b87308 */ /* 0x000f300000000800 */
[----:B------:R-:W-:Y:S08]  /*3d10*/  MUFU.EX2 R183, R183 ;  /* 0x000000b700b77308 */ /* 0x000ff00000000800 */
[----:B------:R-:W-:Y:S08]  /*3d20*/  MUFU.EX2 R188, R188 ;  /* 0x000000bc00bc7308 */ /* 0x000ff00000000800 */
[----:B------:R-:W-:Y:S08]  /*3d30*/  MUFU.EX2 R181, R181 ;  /* 0x000000b500b57308 */ /* 0x000ff00000000800 */
[----:B------:R-:W5:Y:S08]  /*3d40*/  MUFU.EX2 R186, R186 ;  /* 0x000000ba00ba7308 */ /* 0x000f700000000800 */
        /* <DEDUP_REMOVED lines=24> */
[----:B0-----:R-:W-:Y:S01]  /*3ed0*/  F2FP.BF16.F32.PACK_AB R156, R165, R162 ;  /* 0x000000a2a59c723e */ /* 0x001fe200000010ff */
[----:B------:R-:W-:Y:S01]  /*3ee0*/  FADD.FTZ R162, R162, R155 ;  /* 0x0000009ba2a27221 */ /* 0x000fe20000010000 */
[----:B--2---:R-:W-:Y:S01]  /*3ef0*/  F2FP.BF16.F32.PACK_AB R157, R167, R164 ;  /* 0x000000a4a79d723e */ /* 0x004fe200000010ff */
[----:B------:R-:W-:Y:S01]  /*3f00*/  FADD.FTZ R164, R164, R163 ;  /* 0x000000a3a4a47221 */ /* 0x000fe20000010000 */
[----:B------:R-:W-:Y:S01]  /*3f10*/  F2FP.BF16.F32.PACK_AB R158, R169, R166 ;  /* 0x000000a6a99e723e */ /* 0x000fe200000010ff */
[----:B------:R-:W0:Y:S01]  /*3f20*/  MUFU.EX2 R172, R172 ;  /* 0x000000ac00ac7308 */ /* 0x000e220000000800 */
[----:B---3--:R-:W-:Y:S01]  /*3f30*/  F2FP.BF16.F32.PACK_AB R159, R171, R168 ;  /* 0x000000a8ab9f723e */ /* 0x008fe200000010ff */
        /* <DEDUP_REMOVED lines=11> */
[----:B------:R-:W2:Y:S01]  /*3ff0*/  MUFU.EX2 R177, R177 ;  /* 0x000000b100b17308 */ /* 0x000ea20000000800 */
[----:B------:R-:W-:Y:S02]  /*4000*/  WARPGROUP.DEPBAR.LE gsb0, 0x0 ;  /* 0x00008000000079c5 */ /* 0x000fe40000010000 */
[----:B----4-:R-:W-:Y:S01]  /*4010*/  F2FP.BF16.F32.PACK_AB R156, R184, R179 ;  /* 0x000000b3b89c723e */ /* 0x010fe200000010ff */
[----:B------:R-:W-:Y:S01]  /*4020*/  FADD.FTZ R179, R179, R166 ;  /* 0x000000a6b3b37221 */ /* 0x000fe20000010000 */
[----:B-----5:R-:W-:Y:S01]  /*4030*/  F2FP.BF16.F32.PACK_AB R157, R186, R181 ;  /* 0x000000b5ba9d723e */ /* 0x020fe200000010ff */
        /* <DEDUP_REMOVED lines=50> */
[C---:B0-----:R-:W-:Y:S01]  /*4360*/  F2FP.BF16.F32.PACK_AB R157, R172.reuse, R175 ;  /* 0x000000afac9d723e */ /* 0x041fe200000010ff */
[----:B------:R-:W-:Y:S01]  /*4370*/  FADD.FTZ R175, R175, R198 ;  /* 0x000000c6afaf7221 */ /* 0x000fe20000010000 */
[----:B------:R-:W-:Y:S01]  /*4380*/  F2FP.BF16.F32.PACK_AB R158, R173, R170 ;  /* 0x000000aaad9e723e */ /* 0x000fe200000010ff */
[----:B------:R-:W-:Y:S01]  /*4390*/  FADD.FTZ R203, R203, R182 ;  /* 0x000000b6cbcb7221 */ /* 0x000fe20000010000 */
[----:B--2---:R-:W-:Y:S01]  /*43a0*/  F2FP.BF16.F32.PACK_AB R159, R177, R174 ;  /* 0x000000aeb19f723e */ /* 0x004fe200000010ff */
        /* <DEDUP_REMOVED lines=10> */
.L_x_4715:
[----:B------:R-:W-:Y:S01]  /*4450*/  UISETP.NE.AND UP0, UPT, UR57, URZ, UPT ;  /* 0x0000003f3900728c */ /* 0x000fe2000bf05270 */
[----:B------:R-:W-:Y:S01]  /*4460*/  R2UR UR7, R223 ;  /* 0x00000000df0772ca */ /* 0x000fe200000e0000 */
[----:B------:R-:W0:Y:S01]  /*4470*/  S2UR UR14, SR_CgaCtaId ;  /* 0x00000000000e79c3 */ /* 0x000e220000008800 */
[----:B------:R-:W-:-:S08]  /*4480*/  MOV R5, RZ ;  /* 0x000000ff00057202 */ /* 0x000fd00000000f00 */
[----:B------:R-:W-:Y:S01]  /*4490*/  @UP0 ULDC UR4, c[0x0][0x44c] ;  /* 0x0001130000040ab9 */ /* 0x000fe20000000800 */
[----:B------:R-:W-:Y:S01]  /*44a0*/  @UP0 ULDC UR6, c[0x0][0x450] ;  /* 0x0001140000060ab9 */ /* 0x000fe20000000800 */
[----:B------:R-:W-:-:S04]  /*44b0*/  UIMAD.WIDE.U32 UR4, UR38, UR4, URZ ;  /* 0x00000004260472a5 */ /* 0x000fc8000f8e003f */
[----:B------:R-:W-:Y:S02]  /*44c0*/  @UP0 USHF.R.U32.HI UR38, URZ, UR6, UR5 ;  /* 0x000000063f260299 */ /* 0x000fe40008011605 */
[----:B------:R-:W-:Y:S02]  /*44d0*/  UIADD3 UR6, UR61, 0x32460, URZ ;  /* 0x000324603d067890 */ /* 0x000fe4000fffe03f */
[----:B------:R-:W-:Y:S02]  /*44e0*/  UIADD3 UR4, UR38, -UR11, UR42 ;  /* 0x8000000b26047290 */ /* 0x000fe4000fffe02a */
[----:B------:R-:W-:Y:S02]  /*44f0*/  UIADD3 UR38, UR43, -0x2, URZ ;  /* 0xfffffffe2b267890 */ /* 0x000fe4000fffe03f */
[----:B------:R-:W-:Y:S02]  /*4500*/  UIMAD.WIDE UR4, UR4, 0x2aaaaaab, URZ ;  /* 0x2aaaaaab040478a5 */ /* 0x000fe4000f8e023f */
[----:B0-----:R-:W-:-:S02]  /*4510*/  UPRMT UR6, UR14, 0x654, UR6 ;  /* 0x000006540e067896 */ /* 0x001fc40008000006 */
[----:B------:R-:W-:-:S04]  /*4520*/  USHF.R.U32.HI UR4, URZ, 0x1f, UR5 ;  /* 0x0000001f3f047899 */ /* 0x000fc80008011605 */
[----:B------:R-:W-:-:S03]  /*4530*/  ULEA.HI.SX32 UR4, UR5, UR4, 0x1c ;  /* 0x0000000405047291 */ /* 0x000fc6000f8fe23f */
[----:B------:R-:W-:Y:S01]  /*4540*/  SYNCS.ARRIVE.TRANS64.RED.A1T0 RZ, [UR6], RZ ;  /* 0x000000ffffff79a7 */ /* 0x000fe20008100406 */
[----:B------:R-:W-:-:S04]  /*4550*/  UISETP.LT.AND UP0, UPT, UR7, UR4, UPT ;  /* 0x000000040700728c */ /* 0x000fc8000bf01270 */
[----:B------:R-:W-:-:S03]  /*4560*/  USEL UR56, UR7, UR4, !UP0 ;  /* 0x0000000407387287 */ /* 0x000fc6000c000000 */
[----:B------:R-:W-:Y:S01]  /*4570*/  UMOV UR4, URZ ;  /* 0x0000003f00047c82 */ /* 0x000fe20008000000 */
[----:B------:R-:W-:-:S06]  /*4580*/  UISETP.GE.AND UP0, UPT, UR38, UR56, UPT ;  /* 0x000000382600728c */ /* 0x000fcc000bf06270 */
[----:B------:R-:W-:-:S13]  /*4590*/  PLOP3.LUT P1, PT, PT, PT, UP0, 0x80, 0x0 ;  /* 0x000000000000781c */ /* 0x000fda0003f2f008 */
[----:B------:R-:W-:Y:S05]  /*45a0*/  @!P1 BRA `(.L_x_4716) ;  /* 0x0000003000e49947 */ /* 0x000fea0003800000 */
[----:B------:R-:W-:Y:S01]  /*45b0*/  IMAD.MOV.U32 R201, RZ, RZ, R153 ;  /* 0x000000ffffc97224 */ /* 0x000fe200078e0099 */
[----:B------:R-:W-:Y:S01]  /*45c0*/  UMOV UR7, UR38 ;  /* 0x0000002600077c82 */ /* 0x000fe20008000000 */
[----:B------:R-:W-:Y:S01]  /*45d0*/  IMAD.MOV.U32 R202, RZ, RZ, R152 ;  /* 0x000000ffffca7224 */ /* 0x000fe200078e0098 */
[----:B------:R-:W-:Y:S01]  /*45e0*/  UMOV UR4, URZ ;  /* 0x0000003f00047c82 */ /* 0x000fe20008000000 */
[----:B------:R-:W-:-:S07]  /*45f0*/  IMAD.MOV.U32 R5, RZ, RZ, RZ ;  /* 0x000000ffff057224 */ /* 0x000fce00078e00ff */
.L_x_4727:
[----:B------:R-:W-:-:S04]  /*4600*/  UIADD3 UR4, UR4, 0x1, URZ ;  /* 0x0000000104047890 */ /* 0x000fc8000fffe03f */
[----:B------:R-:W-:-:S04]  /*4610*/  UISETP.NE.AND UP0, UPT, UR4, 0x2, UPT ;  /* 0x000000020400788c */ /* 0x000fc8000bf05270 */
[----:B------:R-:W-:Y:S02]  /*4620*/  USEL UR5, URZ, 0x1, UP0 ;  /* 0x000000013f057887 */ /* 0x000fe40008000000 */
[----:B------:R-:W-:-:S04]  /*4630*/  USEL UR4, UR4, URZ, UP0 ;  /* 0x0000003f04047287 */ /* 0x000fc80008000000 */
[----:B------:R-:W-:Y:S01]  /*4640*/  LOP3.LUT R5, R5, UR5, RZ, 0x3c, !PT ;  /* 0x0000000505057c12 */ /* 0x000fe2000f8e3cff */
[----:B------:R-:W-:Y:S07]  /*4650*/  @!P0 BRA `(.L_x_4717) ;  /* 0x0000000000048947 */ /* 0x000fee0003800000 */
[----:B------:R-:W-:Y:S01]  /*4660*/  BPT.TRAP 0x1 ;  /* 0x000000040000795c */ /* 0x000fe20000300000 */
.L_x_4717:
[----:B------:R-:W-:Y:S01]  /*4670*/  ULEA UR5, UR4, UR61, 0x3 ;  /* 0x0000003d04057291 */ /* 0x000fe2000f8e183f */
[----:B------:R-:W-:-:S08]  /*4680*/  SHF.L.U32 R20, R5, 0x1f, RZ ;  /* 0x0000001f05147819 */ /* 0x000fd000000006ff */
[----:B------:R0:W1:Y:S01]  /*4690*/  SYNCS.PHASECHK.TRANS64.TRYWAIT P1, [UR5+0x32430], R20 ;  /* 0x03243014ff0075a7 */ /* 0x0000620008020145 */
[----:B------:R-:W-:Y:S05]  /*46a0*/  @!P0 BRA `(.L_x_4718) ;  /* 0x0000000000048947 */ /* 0x000fea0003800000 */
[----:B------:R-:W-:Y:S01]  /*46b0*/  BPT.TRAP 0x1 ;  /* 0x000000040000795c */ /* 0x000fe20000300000 */
.L_x_4718:
[----:B-1----:R-:W-:Y:S05]  /*46c0*/  @P1 BRA `(.L_x_4719) ;  /* 0x0000000000081947 */ /* 0x002fea0003800000 */
[----:B------:R-:W1:Y:S02]  /*46d0*/  SYNCS.PHASECHK.TRANS64.TRYWAIT P1, [UR5+0x32430], R20 ;  /* 0x03243014ff0075a7 */ /* 0x000e640008020145 */
[----:B-1----:R-:W-:Y:S05]  /*46e0*/  @!P1 BRA `(.L_x_4720) ;  /* 0x000000d000949947 */ /* 0x002fea0003800000 */
.L_x_4719:
        /* <DEDUP_REMOVED lines=51> */
.L_x_4721:
[----:B------:R1:W2:Y:S01]  /*4a20*/  SYNCS.PHASECHK.TRANS64.TRYWAIT P1, [UR5+0x32450], R20 ;  /* 0x03245014ff0075a7 */ /* 0x0002a20008020145 */
[----:B------:R-:W-:Y:S05]  /*4a30*/  @!P0 BRA `(.L_x_4722) ;  /* 0x0000000000048947 */ /* 0x000fea0003800000 */
[----:B------:R-:W-:Y:S01]  /*4a40*/  BPT.TRAP 0x1 ;  /* 0x000000040000795c */ /* 0x000fe20000300000 */
.L_x_4722:
[----:B--2---:R-:W-:Y:S05]  /*4a50*/  @P1 BRA `(.L_x_4723) ;  /* 0x0000000000081947 */ /* 0x004fea0003800000 */
[----:B------:R-:W2:Y:S02]  /*4a60*/  SYNCS.PHASECHK.TRANS64.TRYWAIT P1, [UR5+0x32450], R20 ;  /* 0x03245014ff0075a7 */ /* 0x000ea40008020145 */
[----:B--2---:R-:W-:Y:S05]  /*4a70*/  @!P1 BRA `(.L_x_4724) ;  /* 0x000000cc00c89947 */ /* 0x004fea0003800000 */
.L_x_4723:
[----:B012---:R-:W-:Y:S01]  /*4a80*/  MOV R20, UR45 ;  /* 0x0000002d00147c02 */ /* 0x007fe20008000f00 */
[----:B------:R-:W-:Y:S01]  /*4a90*/  UIMAD UR6, UR4, 0xc00, UR39 ;  /* 0x00000c00040678a4 */ /* 0x000fe2000f8e0227 */
[----:B------:R-:W-:Y:S01]  /*4aa0*/  MOV R203, UR44 ;  /* 0x0000002c00cb7c02 */ /* 0x000fe20008000f00 */
[----:B------:R-:W-:Y:S01]  /*4ab0*/  WARPGROUP.ARRIVE ;  /* 0x00000000000079c5 */ /* 0x000fe20000000000 */
[----:B------:R-:W-:Y:S01]  /*4ac0*/  R2UR UR44, R8 ;  /* 0x00000000082c72ca */ /* 0x000fe200000e0000 */
[----:B------:R-:W-:Y:S01]  /*4ad0*/  UMOV UR47, 0x40000040 ;  /* 0x40000040002f7882 */ /* 0x000fe20000000000 */
[----:B------:R-:W-:Y:S01]  /*4ae0*/  R2UR UR45, R9 ;  /* 0x00000000092d72ca */ /* 0x000fe200000e0000 */
[----:B------:R-:W-:Y:S01]  /*4af0*/  UIADD3 UR10, UR6, 0x2, URZ ;  /* 0x00000002060a7890 */ /* 0x000fe2000fffe03f */
[----:B------:R-:W-:Y:S01]  /*4b00*/  MOV R204, UR49 ;  /* 0x0000003100cc7c02 */ /* 0x000fe20008000f00 */
[----:B------:R-:W-:Y:S01]  /*4b10*/  UMOV UR46, UR6 ;  /* 0x00000006002e7c82 */ /* 0x000fe20008000000 */
[----:B------:R-:W-:Y:S01]  /*4b20*/  MOV R205, UR48 ;  /* 0x0000003000cd7c02 */ /* 0x000fe20008000f00 */
[----:B------:R-:W-:Y:S01]  /*4b30*/  UMOV UR51, 0x40000040 ;  /* 0x4000004000337882 */ /* 0x000fe20000000000 */
[----:B------:R-:W-:Y:S01]  /*4b40*/  R2UR UR48, R6 ;  /* 0x00000000063072ca */ /* 0x000fe200000e0000 */
[----:B------:R-:W-:Y:S01]  /*4b50*/  UMOV UR55, 0x40000040 ;  /* 0x4000004000377882 */ /* 0x000fe20000000000 */
[----:B------:R-:W-:Y:S01]  /*4b60*/  R2UR UR49, R7 ;  /* 0x00000000073172ca */ /* 0x000fe200000e0000 */
[----:B------:R-:W-:Y:S01]  /*4b70*/  UMOV UR50, UR10 ;  /* 0x0000000a00327c82 */ /* 0x000fe20008000000 */
[----:B------:R-:W-:Y:S01]  /*4b80*/  MOV R206, UR53 ;  /* 0x0000003500ce7c02 */ /* 0x000fe20008000f00 */
[----:B------:R-:W-:Y:S01]  /*4b90*/  UIADD3 UR10, UR6, 0x4, URZ ;  /* 0x00000004060a7890 */ /* 0x000fe2000fffe03f */
[----:B------:R-:W-:Y:S01]  /*4ba0*/  MOV R207, UR52 ;  /* 0x0000003400cf7c02 */ /* 0x000fe20008000f00 */
[----:B------:R-:W-:Y:S01]  /*4bb0*/  HGMMA.64x96x16.F32.BF16 R152, gdesc[UR44], R152, gsb0 ;  /* 0x016000002c9879f0 */ /* 0x000fe20008001898 */
[----:B------:R-:W-:Y:S01]  /*4bc0*/  R2UR UR52, R2 ;  /* 0x00000000023472ca */ /* 0x000fe200000e0000 */
[----:B------:R-:W-:Y:S01]  /*4bd0*/  UMOV UR59, 0x40000040 ;  /* 0x40000040003b7882 */ /* 0x000fe20000000000 */
[----:B------:R-:W-:Y:S01]  /*4be0*/  R2UR UR53, R3 ;  /* 0x00000000033572ca */ /* 0x000fe200000e0000 */
[----:B------:R-:W-:Y:S01]  /*4bf0*/  UMOV UR11, 0x40000040 ;  /* 0x40000040000b7882 */ /* 0x000fe20000000000 */
[----:B------:R-:W-:Y:S01]  /*4c00*/  UMOV UR54, UR10 ;  /* 0x0000000a00367c82 */ /* 0x000fe20008000000 */
[----:B------:R-:W-:Y:S01]  /*4c10*/  MOV R209, UR57 ;  /* 0x0000003900d17c02 */ /* 0x000fe20008000f00 */
[----:B------:R-:W-:Y:S01]  /*4c20*/  UIADD3 UR10, UR6, 0x6, URZ ;  /* 0x00000006060a7890 */ /* 0x000fe2000fffe03f */
[----:B------:R-:W-:Y:S01]  /*4c30*/  MOV R210, UR56 ;  /* 0x0000003800d27c02 */ /* 0x000fe20008000f00 */
[----:B------:R-:W-:Y:S01]  /*4c40*/  UIADD3 UR14, UR6, 0x302, URZ ;  /* 0x00000302060e7890 */ /* 0x000fe2000fffe03f */
[----:B------:R-:W-:Y:S01]  /*4c50*/  R2UR UR56, R18 ;  /* 0x00000000123872ca */ /* 0x000fe200000e0000 */
[----:B------:R-:W-:Y:S01]  /*4c60*/  UMOV UR15, 0x40000040 ;  /* 0x40000040000f7882 */ /* 0x000fe20000000000 */
[----:B------:R-:W-:Y:S01]  /*4c70*/  R2UR UR57, R19 ;  /* 0x00000000133972ca */ /* 0x000fe200000e0000 */
[----:B------:R-:W-:Y:S01]  /*4c80*/  UIADD3 UR18, UR6, 0x304, URZ ;  /* 0x0000030406127890 */ /* 0x000fe2000fffe03f */
[----:B------:R-:W-:Y:S01]  /*4c90*/  MOV R208, UR58 ;  /* 0x0000003a00d07c02 */ /* 0x000fe20008000f00 */
[----:B------:R-:W-:Y:S01]  /*4ca0*/  UMOV UR58, UR10 ;  /* 0x0000000a003a7c82 */ /* 0x000fe20008000000 */
[----:B------:R-:W-:Y:S01]  /*4cb0*/  UIADD3 UR10, UR6, 0x300, URZ ;  /* 0x00000300060a7890 */ /* 0x000fe2000fffe03f */
[----:B------:R-:W-:Y:S01]  /*4cc0*/  R2UR UR45, R20 ;  /* 0x00000000142d72ca */ /* 0x000fe200000e0000 */
[----:B------:R-:W-:Y:S01]  /*4cd0*/  UMOV UR19, 0x40000040 ;  /* 0x4000004000137882 */ /* 0x000fe20000000000 */
[----:B------:R-:W-:Y:S01]  /*4ce0*/  UIADD3 UR22, UR6, 0x306, URZ ;  /* 0x0000030606167890 */ /* 0x000fe2000fffe03f */
[----:B------:R-:W-:Y:S01]  /*4cf0*/  R2UR UR44, R203 ;  /* 0x00000000cb2c72ca */ /* 0x000fe200000e0000 */
[----:B------:R-:W-:Y:S01]  /*4d00*/  UMOV UR23, 0x40000040 ;  /* 0x4000004000177882 */ /* 0x000fe20000000000 */
[----:B------:R-:W-:Y:S01]  /*4d10*/  UIADD3 UR26, UR6, 0x600, URZ ;  /* 0x00000600061a7890 */ /* 0x000fe2000fffe03f */
[----:B------:R-:W0:Y:S01]  /*4d20*/  S2R R211, SR_TID.X ;  /* 0x0000000000d37919 */ /* 0x000e220000002100 */
        /* <DEDUP_REMOVED lines=25> */
[----:B------:R-:W-:Y:S01]  /*4ec0*/  UIADD3 UR6, UR6, 0x906, URZ ;  /* 0x0000090606067890 */ /* 0x000fe2000fffe03f */
[----:B------:R-:W-:Y:S02]  /*4ed0*/  WARPGROUP.DEPBAR.LE gsb0, 0x0 ;  /* 0x00008000000079c5 */ /* 0x000fe40000010000 */
[----:B------:R-:W-:-:S06]  /*4ee0*/  WARPGROUP.ARRIVE ;  /* 0x00000000000079c5 */ /* 0x000fcc0000000000 */
[----:B------:R-:W-:Y:S01]  /*4ef0*/  HGMMA.64x96x16.F32.BF16 R152, gdesc[UR56], R152, gsb0 ;  /* 0x01600000389879f0 */ /* 0x000fe20008001898 */
[----:B------:R-:W-:Y:S01]  /*4f00*/  R2UR UR56, R16 ;  /* 0x00000000103872ca */ /* 0x000fe200000e0000 */
[----:B------:R-:W-:Y:S01]  /*4f10*/  UMOV UR58, UR6 ;  /* 0x00000006003a7c82 */ /* 0x000fe20008000000 */
        /* <DEDUP_REMOVED lines=37> */
[----:B------:R-:W-:Y:S01]  /*5170*/  HGMMA.64x96x16.F32.BF16 R152, gdesc[UR56], R152, gsb0 ;  /* 0x01600000389879f0 */ /* 0x000fe20008001898 */
[----:B------:R-:W-:Y:S02]  /*5180*/  R2UR UR58, R208 ;  /* 0x00000000d03a72ca */ /* 0x000fe400000e0000 */
[----:B------:R-:W-:Y:S02]  /*5190*/  R2UR UR57, R209 ;  /* 0x00000000d13972ca */ /* 0x000fe400000e0000 */
[----:B------:R-:W-:Y:S01]  /*51a0*/  R2UR UR56, R210 ;  /* 0x00000000d23872ca */ /* 0x000fe200000e0000 */
[----:B------:R-:W-:Y:S02]  /*51b0*/  WARPGROUP.DEPBAR.LE gsb0, 0x0 ;  /* 0x00008000000079c5 */ /* 0x000fe40000010000 */
[----:B------:R0:W-:Y:S06]  /*51c0*/  BAR.ARV R20, 0x100 ;  /* 0x000400140000751d */ /* 0x0001ec0000002000 */
[----:B------:R-:W-:Y:S06]  /*51d0*/  @!P0 BRA `(.L_x_4725) ;  /* 0x0000000000048947 */ /* 0x000fec0003800000 */
[----:B------:R-:W-:Y:S01]  /*51e0*/  BPT.TRAP 0x1 ;  /* 0x000000040000795c */ /* 0x000fe20000300000 */
.L_x_4725:
[----:B------:R-:W-:Y:S01]  /*51f0*/  UISETP.NE.AND UP0, UPT, UR57, URZ, UPT ;  /* 0x0000003f3900728c */ /* 0x000fe2000bf05270 */
[----:B------:R-:W1:Y:S01]  /*5200*/  S2UR UR14, SR_CgaCtaId ;  /* 0x00000000000e79c3 */ /* 0x000e620000008800 */
[----:B------:R-:W-:Y:S01]  /*5210*/  ULDC UR6, c[0x0][0xad0] ;  /* 0x0002b40000067ab9 */ /* 0x000fe20000000800 */
[----:B------:R-:W-:Y:S01]  /*5220*/  ULDC UR11, c[0x0][0x2f0] ;  /* 0x0000bc00000b7ab9 */ /* 0x000fe20000000800 */
[----:B------:R-:W-:Y:S01]  /*5230*/  FMUL.FTZ R218, R158, UR6 ;  /* 0x000000069eda7c20 */ /* 0x000fe20008410000 */
[----:B------:R-:W-:Y:S01]  /*5240*/  FMUL.FTZ R221, R155, UR6 ;  /* 0x000000069bdd7c20 */ /* 0x000fe20008410000 */
[----:B------:R-:W-:Y:S01]  /*5250*/  PLOP3.LUT P1, PT, PT, PT, UP0, 0x80, 0x0 ;  /* 0x000000000000781c */ /* 0x000fe20003f2f008 */
[----:B------:R-:W-:Y:S01]  /*5260*/  FMUL.FTZ R155, R156, UR6 ;  /* 0x000000069c9b7c20 */ /* 0x000fe20008410000 */
[----:B------:R-:W-:Y:S01]  /*5270*/  PLOP3.LUT P2, PT, PT, PT, UP0, 0x80, 0x0 ;  /* 0x000000000000781c */ /* 0x000fe20003f4f008 */
[----:B------:R-:W-:Y:S01]  /*5280*/  FMUL.FTZ R156, R157, UR6 ;  /* 0x000000069d9c7c20 */ /* 0x000fe20008410000 */
[----:B------:R-:W-:Y:S01]  /*5290*/  MOV R157, R200 ;  /* 0x000000c8009d7202 */ /* 0x000fe20000000f00 */
[----:B------:R-:W-:Y:S01]  /*52a0*/  @UP0 ULDC UR10, c[0x0][0x44c] ;  /* 0x00011300000a0ab9 */ /* 0x000fe20000000800 */
[----:B------:R-:W-:Y:S01]  /*52b0*/  FMUL.FTZ R219, R159, UR6 ;  /* 0x000000069fdb7c20 */ /* 0x000fe20008410000 */
[----:B------:R-:W-:Y:S01]  /*52c0*/  FMUL.FTZ R206, R152, UR6 ;  /* 0x0000000698ce7c20 */ /* 0x000fe20008410000 */
[----:B------:R-:W-:Y:S01]  /*52d0*/  FMUL.FTZ R211, R180, UR6 ;  /* 0x00000006b4d37c20 */ /* 0x000fe20008410000 */
[----:B------:R-:W-:Y:S01]  /*52e0*/  FMUL.FTZ R161, R161, UR6 ;  /* 0x00000006a1a17c20 */ /* 0x000fe20008410000 */
[----:B------:R-:W-:Y:S01]  /*52f0*/  FMUL.FTZ R204, R175, UR6 ;  /* 0x00000006afcc7c20 */ /* 0x000fe20008410000 */
[----:B------:R-:W-:Y:S01]  /*5300*/  FMUL.FTZ R180, R187, UR6 ;  /* 0x00000006bbb47c20 */ /* 0x000fe20008410000 */
[----:B------:R-:W-:Y:S01]  /*5310*/  FMUL.FTZ R208, R165, UR6 ;  /* 0x00000006a5d07c20 */ /* 0x000fe20008410000 */
[----:B------:R-:W-:Y:S01]  /*5320*/  @P1 IMAD.HI.U32 R158, R200, UR10, RZ ;  /* 0x0000000ac89e1c27 */ /* 0x000fe2000f8e00ff */
[----:B------:R-:W-:-:S03]  /*5330*/  @UP0 ULDC UR10, c[0x0][0x450] ;  /* 0x00011400000a0ab9 */ /* 0x000fc60000000800 */
[----:B------:R-:W-:Y:S01]  /*5340*/  FMUL.FTZ R165, R183, UR6 ;  /* 0x00000006b7a57c20 */ /* 0x000fe20008410000 */
[----:B------:R-:W-:Y:S01]  /*5350*/  FMUL.FTZ R205, R153, UR6 ;  /* 0x0000000699cd7c20 */ /* 0x000fe20008410000 */
[----:B------:R-:W-:Y:S01]  /*5360*/  IMAD.MOV.U32 R175, RZ, RZ, -0x2 ;  /* 0xfffffffeffaf7424 */ /* 0x000fe200078e00ff */
[----:B------:R-:W-:Y:S01]  /*5370*/  @P2 SHF.R.U32.HI R157, RZ, UR10, R158 ;  /* 0x0000000aff9d2c19 */ /* 0x000fe2000801169e */
[----:B------:R-:W-:Y:S01]  /*5380*/  UMOV UR10, 0x1 ;  /* 0x00000001000a7882 */ /* 0x000fe20000000000 */
[----:B------:R-:W-:Y:S01]  /*5390*/  FMUL.FTZ R183, R185, UR6 ;  /* 0x00000006b9b77c20 */ /* 0x000fe20008410000 */
[----:B------:R-:W-:Y:S01]  /*53a0*/  UIMAD UR10, UR7, -0x60, UR10 ;  /* 0xffffffa0070a78a4 */ /* 0x000fe2000f8e020a */
[----:B------:R-:W-:Y:S01]  /*53b0*/  FMUL.FTZ R207, R164, UR6 ;  /* 0x00000006a4cf7c20 */ /* 0x000fe20008410000 */
[----:B------:R-:W2:Y:S01]  /*53c0*/  SHFL.IDX PT, R159, R157, RZ, 0x1c1f ;  /* 0x001c1fff9d9f7589 */ /* 0x000ea200000e0000 */
[----:B------:R-:W-:Y:S01]  /*53d0*/  FMUL.FTZ R185, R189, UR6 ;  /* 0x00000006bdb97c20 */ /* 0x000fe20008410000 */
[----:B------:R-:W3:Y:S01]  /*53e0*/  MUFU.TANH R206, R206 ;  /* 0x000000ce00ce7308 */ /* 0x000ee20000002400 */
[----:B------:R-:W-:Y:S01]  /*53f0*/  FMUL.FTZ R209, R173, UR6 ;  /* 0x00000006add17c20 */ /* 0x000fe20008410000 */
[----:B------:R-:W4:Y:S01]  /*5400*/  SHFL.IDX PT, R187, R157, 0x1, 0x1c1f ;  /* 0x003c1f009dbb7f89 */ /* 0x000f2200000e0000 */
[----:B------:R-:W-:-:S02]  /*5410*/  IMAD.U32 R189, RZ, RZ, UR11 ;  /* 0x0000000bffbd7e24 */ /* 0x000fc4000f8e00ff */
[----:B------:R-:W-:Y:S01]  /*5420*/  FMUL.FTZ R216, R163, UR6 ;  /* 0x00000006a3d87c20 */ /* 0x000fe20008410000 */
[----:B------:R-:W-:Y:S02]  /*5430*/  IMAD R158, R222, R175, UR10 ;  /* 0x0000000ade9e7e24 */ /* 0x000fe4000f8e02af */
[----:B------:R-:W-:Y:S01]  /*5440*/  FMUL.FTZ R163, R168, UR6 ;  /* 0x00000006a8a37c20 */ /* 0x000fe20008410000 */
[----:B------:R-:W-:Y:S01]  /*5450*/  FMUL.FTZ R176, R176, UR6 ;  /* 0x00000006b0b07c20 */ /* 0x000fe20008410000 */
[----:B------:R-:W5:Y:S01]  /*5460*/  MUFU.TANH R161, R161 ;  /* 0x000000a100a17308 */ /* 0x000f620000002400 */
[----:B------:R-:W-:Y:S02]  /*5470*/  IMAD R158, R189, UR58, R158 ;  /* 0x0000003abd9e7c24 */ /* 0x000fe4000f8e029e */
[----:B------:R-:W-:Y:S01]  /*5480*/  FMUL.FTZ R220, R154, UR6 ;  /* 0x000000069adc7c20 */ /* 0x000fe20008410000 */
[----:B------:R-:W-:Y:S01]  /*5490*/  ULDC UR10, c[0x0][0x288] ;  /* 0x0000a200000a7ab9 */ /* 0x000fe20000000800 */
        /* <DEDUP_REMOVED lines=10> */
[--C-:B--2---:R-:W-:Y:S01]  /*5540*/  IADD3 R166, R159, -UR10, R158.reuse ;  /* 0x8000000a9fa67c10 */ /* 0x104fe2000fffe09e */
[----:B------:R-:W-:Y:S01]  /*5550*/  FMUL.FTZ R217, R162, UR6 ;  /* 0x00000006a2d97c20 */ /* 0x000fe20008410000 */
[----:B------:R-:W2:Y:S01]  /*5560*/  MUFU.TANH R155, R155 ;  /* 0x0000009b009b7308 */ /* 0x000ea20000002400 */
[----:B------:R-:W-:Y:S01]  /*5570*/  FMUL.FTZ R175, R197, UR6 ;  /* 0x00000006c5af7c20 */ /* 0x000fe20008410000 */
[----:B------:R-:W-:Y:S01]  /*5580*/  ISETP.GT.AND P1, PT, R166, RZ, PT ;  /* 0x000000ffa600720c */ /* 0x000fe20003f24270 */
[----:B------:R-:W-:Y:S01]  /*5590*/  FMUL.FTZ R210, R184, UR6 ;  /* 0x00000006b8d27c20 */ /* 0x000fe20008410000 */
[----:B------:R-:W-:Y:S01]  /*55a0*/  ISETP.GT.AND P4, PT, R166, 0x11, PT ;  /* 0x00000011a600780c */ /* 0x000fe20003f84270 */
[----:B------:R-:W-:Y:S01]  /*55b0*/  FMUL.FTZ R203, R174, UR6 ;  /* 0x00000006aecb7c20 */ /* 0x000fe20008410000 */
[----:B------:R-:W-:Y:S01]  /*55c0*/  ISETP.GT.AND P6, PT, R166, 0x1, PT ;  /* 0x00000001a600780c */ /* 0x000fe20003fc4270 */
[----:B------:R-:W-:Y:S01]  /*55d0*/  FMUL.FTZ R184, R188, UR6 ;  /* 0x00000006bcb87c20 */ /* 0x000fe20008410000 */
[----:B------:R-:W1:Y:S01]  /*55e0*/  MUFU.TANH R207, R207 ;  /* 0x000000cf00cf7308 */ /* 0x000e620000002400 */
[----:B---3--:R-:W-:Y:S01]  /*55f0*/  FSEL R159, R206, -INF , P1 ;  /* 0xff800000ce9f7808 */ /* 0x008fe20000800000 */
[----:B------:R-:W-:Y:S01]  /*5600*/  FMUL.FTZ R174, R196, UR6 ;  /* 0x00000006c4ae7c20 */ /* 0x000fe20008410000 */
[C---:B------:R-:W-:Y:S01]  /*5610*/  ISETP.GT.AND P5, PT, R166.reuse, 0x8, PT ;  /* 0x00000008a600780c */ /* 0x040fe20003fa4270 */
[----:B------:R-:W-:Y:S01]  /*5620*/  FMUL.FTZ R162, R179, UR6 ;  /* 0x00000006b3a27c20 */ /* 0x000fe20008410000 */
[----:B------:R-:W-:Y:S01]  /*5630*/  ISETP.GT.AND P1, PT, R166, 0x18, PT ;  /* 0x00000018a600780c */ /* 0x000fe20003f24270 */
[----:B------:R-:W-:Y:S01]  /*5640*/  FMUL.FTZ R179, R186, UR6 ;  /* 0x00000006bab37c20 */ /* 0x000fe20008410000 */
[----:B-----5:R-:W-:Y:S01]  /*5650*/  FSEL R206, R161, -INF , P4 ;  /* 0xff800000a1ce7808 */ /* 0x020fe20002000000 */
[----:B------:R-:W3:Y:S01]  /*5660*/  MUFU.TANH R209, R209 ;  /* 0x000000d100d17308 */ /* 0x000ee20000002400 */
[----:B------:R-:W-:Y:S01]  /*5670*/  ISETP.GT.AND P4, PT, R166, 0x29, PT ;  /* 0x00000029a600780c */ /* 0x000fe20003f84270 */
[----:B------:R-:W-:Y:S01]  /*5680*/  FMUL.FTZ R168, R194, UR6 ;  /* 0x00000006c2a87c20 */ /* 0x000fe20008410000 */
[----:B----4-:R-:W-:Y:S01]  /*5690*/  IADD3 R214, R187, -UR10, R158 ;  /* 0x8000000abbd67c10 */ /* 0x010fe2000fffe09e */
[----:B------:R-:W-:Y:S01]  /*56a0*/  FMUL.FTZ R152, R170, UR6 ;  /* 0x00000006aa987c20 */ /* 0x000fe20008410000 */
[----:B0-----:R-:W-:Y:S01]  /*56b0*/  FSEL R158, R205, -INF , P6 ;  /* 0xff800000cd9e7808 */ /* 0x001fe20003000000 */
[----:B------:R-:W-:Y:S01]  /*56c0*/  FMUL.FTZ R169, R195, UR6 ;  /* 0x00000006c3a97c20 */ /* 0x000fe20008410000 */
[----:B------:R-:W-:Y:S01]  /*56d0*/  ISETP.GT.AND P6, PT, R166, 0x19, PT ;  /* 0x00000019a600780c */ /* 0x000fe20003fc4270 */
[----:B------:R-:W0:Y:S01]  /*56e0*/  MUFU.TANH R208, R208 ;  /* 0x000000d000d07308 */ /* 0x000e220000002400 */
[----:B--2---:R-:W-:Y:S01]  /*56f0*/  FSEL R157, R155, -INF , P5 ;  /* 0xff8000009b9d7808 */ /* 0x004fe20002800000 */
[----:B------:R-:W-:Y:S01]  /*5700*/  FMUL.FTZ R181, R190, UR6 ;  /* 0x00000006beb57c20 */ /* 0x000fe20008410000 */
[----:B-1----:R-:W-:Y:S01]  /*5710*/  FSEL R207, R207, -INF , P1 ;  /* 0xff800000cfcf7808 */ /* 0x002fe20000800000 */
[----:B------:R-:W-:Y:S01]  /*5720*/  FMUL.FTZ R170, R198, UR6 ;  /* 0x00000006c6aa7c20 */ /* 0x000fe20008410000 */
[----:B------:R-:W-:Y:S01]  /*5730*/  ISETP.GT.AND P5, PT, R166, 0x20, PT ;  /* 0x00000020a600780c */ /* 0x000fe20003fa4270 */
[----:B------:R-:W-:Y:S01]  /*5740*/  FMUL.FTZ R164, R182, UR6 ;  /* 0x00000006b6a47c20 */ /* 0x000fe20008410000 */
[----:B------:R-:W-:Y:S01]  /*5750*/  ISETP.GT.AND P1, PT, R166, 0x30, PT ;  /* 0x00000030a600780c */ /* 0x000fe20003f24270 */
[----:B------:R-:W1:Y:S01]  /*5760*/  MUFU.TANH R163, R163 ;  /* 0x000000a300a37308 */ /* 0x000e620000002400 */
[----:B---3--:R-:W-:Y:S01]  /*5770*/  FSEL R197, R209, -INF , P4 ;  /* 0xff800000d1c57808 */ /* 0x008fe20002000000 */
[----:B------:R-:W-:Y:S01]  /*5780*/  FMUL.FTZ R213, R199, UR6 ;  /* 0x00000006c7d57c20 */ /* 0x000fe20008410000 */
[----:B------:R-:W-:Y:S01]  /*5790*/  ISETP.GT.AND P4, PT, R214, RZ, PT ;  /* 0x000000ffd600720c */ /* 0x000fe20003f84270 */
[----:B------:R-:W-:Y:S01]  /*57a0*/  FMUL.FTZ R182, R191, UR6 ;  /* 0x00000006bfb67c20 */ /* 0x000fe20008410000 */
[----:B------:R-:W-:Y:S01]  /*57b0*/  ISETP.GT.AND P2, PT, R166, 0x9, PT ;  /* 0x00000009a600780c */ /* 0x000fe20003f44270 */
[----:B------:R-:W-:Y:S01]  /*57c0*/  FMUL.FTZ R172, R192, UR6 ;  /* 0x00000006c0ac7c20 */ /* 0x000fe20008410000 */
[----:B------:R-:W-:Y:S01]  /*57d0*/  ISETP.GT.AND P3, PT, R166, 0x10, PT ;  /* 0x00000010a600780c */ /* 0x000fe20003f64270 */
[----:B------:R-:W2:Y:S01]  /*57e0*/  MUFU.TANH R176, R176 ;  /* 0x000000b000b07308 */ /* 0x000ea20000002400 */
[----:B0-----:R-:W-:Y:S01]  /*57f0*/  FSEL R208, R208, -INF , P6 ;  /* 0xff800000d0d07808 */ /* 0x001fe20003000000 */
[----:B------:R-:W-:Y:S01]  /*5800*/  FMUL.FTZ R173, R193, UR6 ;  /* 0x00000006c1ad7c20 */ /* 0x000fe20008410000 */
[----:B------:R-:W-:Y:S01]  /*5810*/  ISETP.GT.AND P6, PT, R166, 0x31, PT ;  /* 0x00000031a600780c */ /* 0x000fe20003fc4270 */
[----:B------:R-:W-:Y:S01]  /*5820*/  ULDC UR10, c[0x0][0xa80] ;  /* 0x0002a000000a7ab9 */ /* 0x000fe20000000800 */
[----:B------:R-:W-:-:S02]  /*5830*/  UIADD3 UR11, UR5, 0x32440, URZ ;  /* 0x00032440050b7890 */ /* 0x000fc4000fffe03f */
[----:B------:R-:W-:Y:S01]  /*5840*/  UIMAD UR6, UR4, 0xc00, UR60 ;  /* 0x00000c00040678a4 */ /* 0x000fe2000f8e023c */
[----:B------:R-:W0:Y:S01]  /*5850*/  MUFU.TANH R220, R220 ;  /* 0x000000dc00dc7308 */ /* 0x000e220000002400 */
[----:B-1----:R-:W-:Y:S01]  /*5860*/  FSEL R196, R163, -INF , P5 ;  /* 0xff800000a3c47808 */ /* 0x002fe20002800000 */
[----:B------:R-:W-:Y:S01]  /*5870*/  UPRMT UR11, UR14, 0x654, UR11 ;  /* 0x000006540e0b7896 */ /* 0x000fe2000800000b */
[----:B------:R-:W-:Y:S01]  /*5880*/  ISETP.GT.AND P5, PT, R166, 0x38, PT ;  /* 0x00000038a600780c */ /* 0x000fe20003fa4270 */
[----:B------:R-:W-:Y:S02]  /*5890*/  UMOV UR15, 0x40000040 ;  /* 0x40000040000f7882 */ /* 0x000fe40000000000 */
[----:B------:R-:W-:Y:S02]  /*58a0*/  UMOV UR14, UR6 ;  /* 0x00000006000e7c82 */ /* 0x000fe40008000000 */
[----:B------:R-:W1:Y:S01]  /*58b0*/  MUFU.TANH R156, R156 ;  /* 0x0000009c009c7308 */ /* 0x000e620000002400 */
[----:B--2---:R-:W-:-:S02]  /*58c0*/  FSEL R188, R176, -INF , P1 ;  /* 0xff800000b0bc7808 */ /* 0x004fc40000800000 */
[----:B------:R-:W-:Y:S01]  /*58d0*/  ISETP.GT.AND P1, PT, R214, 0x1, PT ;  /* 0x00000001d600780c */ /* 0x000fe20003f24270 */
[----:B------:R-:W-:Y:S04]  /*58e0*/  SYNCS.ARRIVE.TRANS64.RED.A1T0 RZ, [UR11], RZ ;  /* 0x000000ffffff79a7 */ /* 0x000fe8000810040b */
[----:B------:R-:W2:Y:S01]  /*58f0*/  MUFU.TANH R177, R177 ;  /* 0x000000b100b17308 */ /* 0x000ea20000002400 */
[----:B0-----:R-:W-:Y:S02]  /*5900*/  FSEL R163, R220, -INF , P4 ;  /* 0xff800000dca37808 */ /* 0x001fe40002000000 */
[----:B------:R-:W-:Y:S02]  /*5910*/  ISETP.GT.AND P4, PT, R214, 0x10, PT ;  /* 0x00000010d600780c */ /* 0x000fe40003f84270 */
[----:B------:R-:W-:-:S03]  /*5920*/  FMNMX.FTZ R176, R163, R201, !PT ;  /* 0x000000c9a3b07209 */ /* 0x000fc60007810000 */
[----:B------:R-:W0:Y:S01]  /*5930*/  MUFU.TANH R221, R221 ;  /* 0x000000dd00dd7308 */ /* 0x000e220000002400 */
[----:B-1----:R-:W-:Y:S02]  /*5940*/  FSEL R156, R156, -INF , P2 ;  /* 0xff8000009c9c7808 */ /* 0x002fe40001000000 */
[----:B------:R-:W-:-:S05]  /*5950*/  ISETP.GT.AND P2, PT, R166, 0x21, PT ;  /* 0x00000021a600780c */ /* 0x000fca0003f44270 */
[----:B------:R-:W1:Y:S01]  /*5960*/  MUFU.TANH R160, R160 ;  /* 0x000000a000a07308 */ /* 0x000e620000002400 */
[----:B--2---:R-:W-:Y:S02]  /*5970*/  FSEL R186, R177, -INF , P6 ;  /* 0xff800000b1ba7808 */ /* 0x004fe40003000000 */
[----:B------:R-:W-:-:S05]  /*5980*/  ISETP.GT.AND P6, PT, R214, 0x8, PT ;  /* 0x00000008d600780c */ /* 0x000fca0003fc4270 */
[----:B------:R-:W2:Y:S01]  /*5990*/  MUFU.TANH R167, R167 ;  /* 0x000000a700a77308 */ /* 0x000ea20000002400 */
[----:B0-----:R-:W-:Y:S02]  /*59a0*/  FSEL R155, R221, -INF , P1 ;  /* 0xff800000dd9b7808 */ /* 0x001fe40000800000 */
[----:B------:R-:W-:-:S05]  /*59b0*/  ISETP.GT.AND P1, PT, R214, 0x18, PT ;  /* 0x00000018d600780c */ /* 0x000fca0003f24270 */
[----:B------:R-:W0:Y:S01]  /*59c0*/  MUFU.TANH R211, R211 ;  /* 0x000000d300d37308 */ /* 0x000e220000002400 */
[----:B-1----:R-:W-:Y:S02]  /*59d0*/  FSEL R205, R160, -INF , P3 ;  /* 0xff800000a0cd7808 */ /* 0x002fe40001800000 */
[----:B------:R-:W-:-:S05]  /*59e0*/  ISETP.GT.AND P3, PT, R166, 0x28, PT ;  /* 0x00000028a600780c */ /* 0x000fca0003f64270 */
[----:B------:R-:W1:Y:S01]  /*59f0*/  MUFU.TANH R218, R218 ;  /* 0x000000da00da7308 */ /* 0x000e620000002400 */
[----:B--2---:R-:W-:Y:S02]  /*5a00*/  FSEL R194, R167, -INF , P2 ;  /* 0xff800000a7c27808 */ /* 0x004fe40001000000 */
[----:B------:R-:W-:Y:S02]  /*5a10*/  FMNMX.FTZ R167, R155, R176, !PT ;  /* 0x000000b09ba77209 */ /* 0x000fe40007810000 */
[----:B------:R-:W-:-:S03]  /*5a20*/  ISETP.GT.AND P2, PT, R166, 0x39, PT ;  /* 0x00000039a600780c */ /* 0x000fc60003f44270 */
[----:B------:R-:W2:Y:S01]  /*5a30*/  MUFU.TANH R219, R219 ;  /* 0x000000db00db7308 */ /* 0x000ea20000002400 */
[----:B0-----:R-:W-:Y:S02]  /*5a40*/  FSEL R187, R211, -INF , P5 ;  /* 0xff800000d3bb7808 */ /* 0x001fe40002800000 */
[----:B------:R-:W-:-:S05]  /*5a50*/  ISETP.GT.AND P5, PT, R214, 0x9, PT ;  /* 0x00000009d600780c */ /* 0x000fca0003fa4270 */
[----:B------:R-:W0:Y:S01]  /*5a60*/  MUFU.TANH R171, R171 ;  /* 0x000000ab00ab7308 */ /* 0x000e220000002400 */
[----:B-1----:R-:W-:Y:S02]  /*5a70*/  FSEL R160, R218, -INF , P6 ;  /* 0xff800000daa07808 */ /* 0x002fe40003000000 */
[----:B------:R-:W-:Y:S02]  /*5a80*/  ISETP.GT.AND P6, PT, R214, 0x21, PT ;  /* 0x00000021d600780c */ /* 0x000fe40003fc4270 */
[----:B------:R-:W-:Y:S02]  /*5a90*/  FMNMX.FTZ R176, R160, R167, !PT ;  /* 0x000000a7a0b07209 */ /* 0x000fe40007810000 */
[----:B------:R-:W-:Y:S01]  /*5aa0*/  FMNMX.FTZ R167, R159, R202, !PT ;  /* 0x000000ca9fa77209 */ /* 0x000fe20007810000 */
[----:B------:R-:W1:Y:S01]  /*5ab0*/  MUFU.TANH R178, R178 ;  /* 0x000000b200b27308 */ /* 0x000e620000002400 */
[----:B--2---:R-:W-:Y:S02]  /*5ac0*/  FSEL R161, R219, -INF , P5 ;  /* 0xff800000dba17808 */ /* 0x004fe40002800000 */
[----:B------:R-:W-:-:S02]  /*5ad0*/  ISETP.GT.AND P5, PT, R214, 0x20, PT ;  /* 0x00000020d600780c */ /* 0x000fc40003fa4270 */
[----:B------:R-:W-:-:S03]  /*5ae0*/  FMNMX.FTZ R176, R161, R176, !PT ;  /* 0x000000b0a1b07209 */ /* 0x000fc60007810000 */
        /* <DEDUP_REMOVED lines=8> */
[----:B------:R-:W-:Y:S02]  /*5b70*/  ISETP.GT.AND P4, PT, R214, 0x28, PT ;  /* 0x00000028d600780c */ /* 0x000fe40003f84270 */
[----:B------:R-:W-:Y:S02]  /*5b80*/  FMNMX.FTZ R171, R209, R176, !PT ;  /* 0x000000b0d1ab7209 */ /* 0x000fe40007810000 */
[----:B------:R-:W-:Y:S01]  /*5b90*/  FMNMX.FTZ R176, R158, R167, !PT ;  /* 0x000000a79eb07209 */ /* 0x000fe20007810000 */
[----:B------:R-:W2:Y:S01]  /*5ba0*/  MUFU.TANH R215, R215 ;  /* 0x000000d700d77308 */ /* 0x000ea20000002400 */
[----:B0-----:R-:W-:Y:S02]  /*5bb0*/  FSEL R178, R210, -INF , P3 ;  /* 0xff800000d2b27808 */ /* 0x001fe40001800000 */
[----:B------:R-:W-:-:S02]  /*5bc0*/  ISETP.GT.AND P3, PT, R214, 0x19, PT ;  /* 0x00000019d600780c */ /* 0x000fc40003f64270 */
[----:B------:R-:W-:-:S03]  /*5bd0*/  FMNMX.FTZ R167, R157, R176, !PT ;  /* 0x000000b09da77209 */ /* 0x000fc60007810000 */
[----:B------:R-:W0:Y:S01]  /*5be0*/  MUFU.TANH R212, R212 ;  /* 0x000000d400d47308 */ /* 0x000e220000002400 */
[----:B-1----:R-:W-:Y:S02]  /*5bf0*/  FSEL R210, R216, -INF , P2 ;  /* 0xff800000d8d27808 */ /* 0x002fe40001000000 */
[----:B------:R-:W-:Y:S02]  /*5c00*/  ISETP.GT.AND P2, PT, R214, 0x29, PT ;  /* 0x00000029d600780c */ /* 0x000fe40003f44270 */
[----:B------:R-:W-:-:S03]  /*5c10*/  FMNMX.FTZ R190, R210, R171, !PT ;  /* 0x000000abd2be7209 */ /* 0x000fc60007810000 */
[----:B------:R-:W1:Y:S01]  /*5c20*/  MUFU.TANH R152, R152 ;  /* 0x0000009800987308 */ /* 0x000e620000002400 */
[----:B--2---:R-:W-:Y:S02]  /*5c30*/  FSEL R211, R215, -INF , P1 ;  /* 0xff800000d7d37808 */ /* 0x004fe40000800000 */
[----:B------:R-:W-:Y:S02]  /*5c40*/  ISETP.GT.AND P1, PT, R214, 0x30, PT ;  /* 0x00000030d600780c */ /* 0x000fe40003f24270 */
[----:B------:R-:W-:-:S03]  /*5c50*/  FMNMX.FTZ R171, R211, R190, !PT ;  /* 0x000000bed3ab7209 */ /* 0x000fc60007810000 */
[----:B------:R-:W2:Y:S01]  /*5c60*/  MUFU.TANH R153, R153 ;  /* 0x0000009900997308 */ /* 0x000ea20000002400 */
[----:B0-----:R-:W-:Y:S02]  /*5c70*/  FSEL R212, R212, -INF , P3 ;  /* 0xff800000d4d47808 */ /* 0x001fe40001800000 */
[----:B------:R-:W-:Y:S02]  /*5c80*/  ISETP.GT.AND P3, PT, R214, 0x31, PT ;  /* 0x00000031d600780c */ /* 0x000fe40003f64270 */
[----:B------:R-:W-:-:S03]  /*5c90*/  FMNMX.FTZ R171, R212, R171, !PT ;  /* 0x000000abd4ab7209 */ /* 0x000fc60007810000 */
[----:B------:R-:W0:Y:S01]  /*5ca0*/  MUFU.TANH R203, R203 ;  /* 0x000000cb00cb7308 */ /* 0x000e220000002400 */
[----:B-1----:R-:W-:Y:S02]  /*5cb0*/  FSEL R198, R152, -INF , P5 ;  /* 0xff80000098c67808 */ /* 0x002fe40002800000 */
[----:B------:R-:W-:Y:S02]  /*5cc0*/  FMNMX.FTZ R152, R156, R167, !PT ;  /* 0x000000a79c987209 */ /* 0x000fe40007810000 */
[----:B------:R-:W-:Y:S02]  /*5cd0*/  FMNMX.FTZ R176, R198, R171, !PT ;  /* 0x000000abc6b07209 */ /* 0x000fe40007810000 */
[----:B------:R-:W-:Y:S01]  /*5ce0*/  ISETP.GT.AND P5, PT, R214, 0x38, PT ;  /* 0x00000038d600780c */ /* 0x000fe20003fa4270 */
[----:B------:R-:W1:Y:S01]  /*5cf0*/  MUFU.TANH R204, R204 ;  /* 0x000000cc00cc7308 */ /* 0x000e620000002400 */
[----:B--2---:R-:W-:Y:S02]  /*5d00*/  FSEL R199, R153, -INF , P6 ;  /* 0xff80000099c77808 */ /* 0x004fe40003000000 */
[----:B------:R-:W-:-:S02]  /*5d10*/  FMNMX.FTZ R153, R205, R152, !PT ;  /* 0x00000098cd997209 */ /* 0x000fc40007810000 */
[----:B------:R-:W-:Y:S02]  /*5d20*/  FMNMX.FTZ R176, R199, R176, !PT ;  /* 0x000000b0c7b07209 */ /* 0x000fe40007810000 */
[----:B------:R-:W-:Y:S01]  /*5d30*/  FMNMX.FTZ R152, R206, R153, !PT ;  /* 0x00000099ce987209 */ /* 0x000fe20007810000 */
[----:B------:R-:W2:Y:S01]  /*5d40*/  MUFU.TANH R154, R154 ;  /* 0x0000009a009a7308 */ /* 0x000ea20000002400 */
[----:B0-----:R-:W-:Y:S02]  /*5d50*/  FSEL R203, R203, -INF , P4 ;  /* 0xff800000cbcb7808 */ /* 0x001fe40002000000 */
[----:B------:R-:W-:Y:S02]  /*5d60*/  FMNMX.FTZ R153, R207, R152, !PT ;  /* 0x00000098cf997209 */ /* 0x000fe40007810000 */
[----:B------:R-:W-:Y:S02]  /*5d70*/  FMNMX.FTZ R167, R203, R176, !PT ;  /* 0x000000b0cba77209 */ /* 0x000fe40007810000 */
[----:B------:R-:W-:Y:S01]  /*5d80*/  FMNMX.FTZ R153, R208, R153, !PT ;  /* 0x00000099d0997209 */ /* 0x000fe20007810000 */
[----:B------:R-:W0:Y:S01]  /*5d90*/  MUFU.TANH R162, R162 ;  /* 0x000000a200a27308 */ /* 0x000e220000002400 */
[----:B-1----:R-:W-:-:S02]  /*5da0*/  FSEL R204, R204, -INF , P2 ;  /* 0xff800000cccc7808 */ /* 0x002fc40001000000 */
        /* <DEDUP_REMOVED lines=8> */
[----:B------:R-:W2:Y:S01]  /*5e30*/  MUFU.TANH R165, R165 ;  /* 0x000000a500a57308 */ /* 0x000ea20000002400 */
[----:B0-----:R-:W-:Y:S02]  /*5e40*/  FSEL R191, R162, -INF , P3 ;  /* 0xff800000a2bf7808 */ /* 0x001fe40001800000 */
[----:B------:R-:W-:Y:S02]  /*5e50*/  ISETP.GT.AND P1, PT, R214, 0x48, PT ;  /* 0x00000048d600780c */ /* 0x000fe40003f24270 */
[----:B------:R-:W-:Y:S02]  /*5e60*/  FMNMX.FTZ R167, R191, R152, !PT ;  /* 0x00000098bfa77209 */ /* 0x000fe40007810000 */
[----:B------:R-:W-:Y:S01]  /*5e70*/  FMNMX.FTZ R152, R194, R153, !PT ;  /* 0x00000099c2987209 */ /* 0x000fe20007810000 */
[----:B------:R-:W0:Y:S01]  /*5e80*/  MUFU.TANH R179, R179 ;  /* 0x000000b300b37308 */ /* 0x000e220000002400 */
[----:B-1----:R-:W-:-:S02]  /*5e90*/  FSEL R192, R164, -INF , P5 ;  /* 0xff800000a4c07808 */ /* 0x002fc40002800000 */
[----:B------:R-:W-:Y:S02]  /*5ea0*/  FMNMX.FTZ R152, R195, R152, !PT ;  /* 0x00000098c3987209 */ /* 0x000fe40007810000 */
[----:B------:R-:W-:Y:S02]  /*5eb0*/  FMNMX.FTZ R154, R192, R167, !PT ;  /* 0x000000a7c09a7209 */ /* 0x000fe40007810000 */
[----:B------:R-:W-:Y:S01]  /*5ec0*/  FMNMX.FTZ R153, R197, R152, !PT ;  /* 0x00000098c5997209 */ /* 0x000fe20007810000 */
[----:B------:R-:W1:Y:S01]  /*5ed0*/  MUFU.TANH R180, R180 ;  /* 0x000000b400b47308 */ /* 0x000e620000002400 */
[----:B--2---:R-:W-:Y:S02]  /*5ee0*/  FSEL R193, R165, -INF , P6 ;  /* 0xff800000a5c17808 */ /* 0x004fe40003000000 */
[----:B------:R-:W-:Y:S02]  /*5ef0*/  FMNMX.FTZ R153, R188, R153, !PT ;  /* 0x00000099bc997209 */ /* 0x000fe40007810000 */
[----:B------:R-:W-:-:S02]  /*5f00*/  FMNMX.FTZ R154, R193, R154, !PT ;  /* 0x0000009ac19a7209 */ /* 0x000fc40007810000 */
[----:B------:R-:W-:Y:S01]  /*5f10*/  ISETP.GT.AND P3, PT, R214, 0x49, PT ;  /* 0x00000049d600780c */ /* 0x000fe20003f64270 */
[----:B------:R-:W2:Y:S01]  /*5f20*/  MUFU.TANH R181, R181 ;  /* 0x000000b500b57308 */ /* 0x000ea20000002400 */
[----:B0-----:R-:W-:Y:S02]  /*5f30*/  FSEL R179, R179, -INF , P4 ;  /* 0xff800000b3b37808 */ /* 0x001fe40002000000 */
[----:B------:R-:W-:Y:S02]  /*5f40*/  FMNMX.FTZ R152, R186, R153, !PT ;  /* 0x00000099ba987209 */ /* 0x000fe40007810000 */
[----:B------:R-:W-:Y:S02]  /*5f50*/  FMNMX.FTZ R165, R179, R154, !PT ;  /* 0x0000009ab3a57209 */ /* 0x000fe40007810000 */
[----:B------:R-:W-:Y:S01]  /*5f60*/  FMNMX.FTZ R152, R187, R152, !PT ;  /* 0x00000098bb987209 */ /* 0x000fe20007810000 */
[----:B------:R-:W0:Y:S01]  /*5f70*/  MUFU.TANH R182, R182 ;  /* 0x000000b600b67308 */ /* 0x000e220000002400 */
[----:B-1----:R-:W-:-:S02]  /*5f80*/  FSEL R180, R180, -INF , P2 ;  /* 0xff800000b4b47808 */ /* 0x002fc40001000000 */
[----:B------:R-:W-:Y:S02]  /*5f90*/  ISETP.GT.AND P5, PT, R214, 0x50, PT ;  /* 0x00000050d600780c */ /* 0x000fe40003fa4270 */
        /* <DEDUP_REMOVED lines=19> */
[----:B------:R-:W-:Y:S02]  /*60d0*/  ISETP.GT.AND P5, PT, R166, 0x49, PT ;  /* 0x00000049a600780c */ /* 0x000fe40003fa4270 */
[----:B------:R-:W-:-:S02]  /*60e0*/  ISETP.GT.AND P4, PT, R214, 0x58, PT ;  /* 0x00000058d600780c */ /* 0x000fc40003f84270 */
[----:B------:R-:W-:Y:S01]  /*60f0*/  FMNMX.FTZ R154, R168, R165, !PT ;  /* 0x000000a5a89a7209 */ /* 0x000fe20007810000 */
[----:B------:R-:W2:Y:S01]  /*6100*/  MUFU.TANH R171, R213 ;  /* 0x000000d500ab7308 */ /* 0x000ea20000002400 */
[----:B0-----:R-:W-:-:S04]  /*6110*/  FSEL R184, R184, -INF , P3 ;  /* 0xff800000b8b87808 */ /* 0x001fc80001800000 */
[----:B------:R-:W-:-:S03]  /*6120*/  FMNMX.FTZ R152, R184, R153, !PT ;  /* 0x00000099b8987209 */ /* 0x000fc60007810000 */
[----:B------:R-:W0:Y:S01]  /*6130*/  MUFU.TANH R172, R172 ;  /* 0x000000ac00ac7308 */ /* 0x000e220000002400 */
[----:B-1----:R-:W-:-:S04]  /*6140*/  FSEL R185, R185, -INF , P5 ;  /* 0xff800000b9b97808 */ /* 0x002fc80002800000 */
[----:B------:R-:W-:-:S03]  /*6150*/  FMNMX.FTZ R153, R185, R152, !PT ;  /* 0x00000098b9997209 */ /* 0x000fc60007810000 */
[----:B------:R-:W1:Y:S01]  /*6160*/  MUFU.TANH R173, R173 ;  /* 0x000000ad00ad7308 */ /* 0x000e620000002400 */
[----:B--2---:R-:W-:Y:S01]  /*6170*/  FSEL R171, R171, -INF , P2 ;  /* 0xff800000abab7808 */ /* 0x004fe20001000000 */
[----:B------:R2:W-:Y:S01]  /*6180*/  BAR.SYNC.DEFER_BLOCKING R224, 0x100 ;  /* 0x000400e00000751d */ /* 0x0005e20000010000 */
[----:B------:R-:W-:-:S05]  /*6190*/  ISETP.GT.AND P2, PT, R166, 0x51, PT ;  /* 0x00000051a600780c */ /* 0x000fca0003f44270 */
[----:B------:R-:W3:Y:S01]  /*61a0*/  MUFU.TANH R169, R169 ;  /* 0x000000a900a97308 */ /* 0x000ee20000002400 */
[----:B0-----:R-:W-:Y:S02]  /*61b0*/  FSEL R172, R172, -INF , P1 ;  /* 0xff800000acac7808 */ /* 0x001fe40000800000 */
[----:B------:R-:W-:Y:S02]  /*61c0*/  ISETP.GT.AND P1, PT, R166, 0x58, PT ;  /* 0x00000058a600780c */ /* 0x000fe40003f24270 */
[----:B------:R-:W-:-:S03]  /*61d0*/  FMNMX.FTZ R152, R172, R153, !PT ;  /* 0x00000099ac987209 */ /* 0x000fc60007810000 */
[----:B------:R-:W0:Y:S01]  /*61e0*/  MUFU.TANH R174, R174 ;  /* 0x000000ae00ae7308 */ /* 0x000e220000002400 */
[----:B-1----:R-:W-:Y:S02]  /*61f0*/  FSEL R173, R173, -INF , P2 ;  /* 0xff800000adad7808 */ /* 0x002fe40001000000 */
[----:B------:R-:W-:Y:S02]  /*6200*/  ISETP.GT.AND P2, PT, R166, 0x59, PT ;  /* 0x00000059a600780c */ /* 0x000fe40003f44270 */
[----:B------:R-:W-:-:S03]  /*6210*/  FMNMX.FTZ R153, R173, R152, !PT ;  /* 0x00000098ad997209 */ /* 0x000fc60007810000 */
[----:B------:R-:W1:Y:S01]  /*6220*/  MUFU.TANH R175, R175 ;  /* 0x000000af00af7308 */ /* 0x000e620000002400 */
[----:B---3--:R-:W-:-:S04]  /*6230*/  FSEL R169, R169, -INF , P6 ;  /* 0xff800000a9a97808 */ /* 0x008fc80003000000 */
[----:B------:R-:W-:-:S03]  /*6240*/  FMNMX.FTZ R165, R169, R154, !PT ;  /* 0x0000009aa9a57209 */ /* 0x000fc60007810000 */
[----:B------:R-:W3:Y:S01]  /*6250*/  MUFU.TANH R170, R170 ;  /* 0x000000aa00aa7308 */ /* 0x000ee20000002400 */
[----:B0-----:R-:W-:-:S04]  /*6260*/  FSEL R174, R174, -INF , P1 ;  /* 0xff800000aeae7808 */ /* 0x001fc80000800000 */
[----:B------:R-:W-:Y:S02]  /*6270*/  FMNMX.FTZ R152, R174, R153, !PT ;  /* 0x00000099ae987209 */ /* 0x000fe40007810000 */
[----:B-1----:R-:W-:-:S04]  /*6280*/  FSEL R175, R175, -INF , P2 ;  /* 0xff800000afaf7808 */ /* 0x002fc80001000000 */
[----:B------:R-:W-:Y:S02]  /*6290*/  FMNMX.FTZ R152, R175, R152, !PT ;  /* 0x00000098af987209 */ /* 0x000fe40007810000 */
[----:B---3--:R-:W-:-:S03]  /*62a0*/  FSEL R170, R170, -INF , P4 ;  /* 0xff800000aaaa7808 */ /* 0x008fc60002000000 */
[----:B------:R-:W0:Y:S01]  /*62b0*/  SHFL.BFLY PT, R153, R152, 0x2, 0x1f ;  /* 0x0c401f0098997f89 */ /* 0x000e2200000e0000 */
[----:B------:R-:W-:-:S04]  /*62c0*/  FMNMX.FTZ R154, R170, R165, !PT ;  /* 0x000000a5aa9a7209 */ /* 0x000fc80007810000 */
[----:B------:R-:W-:-:S05]  /*62d0*/  FMNMX.FTZ R154, R171, R154, !PT ;  /* 0x0000009aab9a7209 */ /* 0x000fca0007810000 */
[----:B------:R-:W1:Y:S01]  /*62e0*/  SHFL.BFLY PT, R165, R154, 0x2, 0x1f ;  /* 0x0c401f009aa57f89 */ /* 0x000e6200000e0000 */
[----:B0-----:R-:W-:Y:S02]  /*62f0*/  FMNMX.FTZ R162, R152, R153, !PT ;  /* 0x0000009998a27209 */ /* 0x001fe40007810000 */
[----:B-1----:R-:W-:-:S03]  /*6300*/  FMNMX.FTZ R164, R154, R165, !PT ;  /* 0x000000a59aa47209 */ /* 0x002fc60007810000 */
[----:B------:R-:W0:Y:S04]  /*6310*/  SHFL.BFLY PT, R165, R162, 0x1, 0x1f ;  /* 0x0c201f00a2a57f89 */ /* 0x000e2800000e0000 */
[----:B------:R-:W1:Y:S01]  /*6320*/  SHFL.BFLY PT, R167, R164, 0x1, 0x1f ;  /* 0x0c201f00a4a77f89 */ /* 0x000e6200000e0000 */
[----:B0-----:R-:W-:-:S04]  /*6330*/  FMNMX.FTZ R152, R162, R165, !PT ;  /* 0x000000a5a2987209 */ /* 0x001fc80007810000 */
[C---:B------:R-:W-:Y:S01]  /*6340*/  FSETP.NEU.FTZ.AND P1, PT, R152.reuse, -INF , PT ;  /* 0xff8000009800780b */ /* 0x040fe20003f3d000 */
[----:B------:R-:W-:Y:S01]  /*6350*/  FMUL.FTZ R177, R152, UR10 ;  /* 0x0000000a98b17c20 */ /* 0x000fe20008410000 */
[----:B-1----:R-:W-:-:S04]  /*6360*/  FMNMX.FTZ R153, R164, R167, !PT ;  /* 0x000000a7a4997209 */ /* 0x002fc80007810000 */
[----:B------:R-:W-:Y:S01]  /*6370*/  FSEL R177, R177, RZ, P1 ;  /* 0x000000ffb1b17208 */ /* 0x000fe20000800000 */
[C---:B------:R-:W-:Y:S01]  /*6380*/  FMUL.FTZ R176, R153.reuse, UR10 ;  /* 0x0000000a99b07c20 */ /* 0x040fe20008410000 */
[----:B------:R-:W-:-:S03]  /*6390*/  FSETP.NEU.FTZ.AND P2, PT, R153, -INF , PT ;  /* 0xff8000009900780b */ /* 0x000fc60003f5d000 */
[--C-:B------:R-:W-:Y:S01]  /*63a0*/  FFMA.FTZ R164, R157, UR10, -R177.reuse ;  /* 0x0000000a9da47c23 */ /* 0x100fe200080108b1 */
[--C-:B------:R-:W-:Y:S01]  /*63b0*/  FFMA.FTZ R165, R156, UR10, -R177.reuse ;  /* 0x0000000a9ca57c23 */ /* 0x100fe200080108b1 */
[----:B------:R-:W-:Y:S01]  /*63c0*/  FSEL R157, R152, RZ, P1 ;  /* 0x000000ff989d7208 */ /* 0x000fe20000800000 */
[--C-:B------:R-:W-:Y:S01]  /*63d0*/  FFMA.FTZ R162, R159, UR10, -R177.reuse ;  /* 0x0000000a9fa27c23 */ /* 0x100fe200080108b1 */
[----:B------:R-:W-:Y:S01]  /*63e0*/  FSEL R156, R153, RZ, P2 ;  /* 0x000000ff999c7208 */ /* 0x000fe20001000000 */
[----:B------:R-:W-:Y:S01]  /*63f0*/  FFMA.FTZ R205, R205, UR10, -R177 ;  /* 0x0000000acdcd7c23 */ /* 0x000fe200080108b1 */
[----:B------:R-:W-:Y:S01]  /*6400*/  FSEL R176, R176, RZ, P2 ;  /* 0x000000ffb0b07208 */ /* 0x000fe20001000000 */
[----:B------:R-:W-:Y:S01]  /*6410*/  FADD.FTZ R157, -R157, R202 ;  /* 0x000000ca9d9d7221 */ /* 0x000fe20000010100 */
[----:B------:R-:W-:Y:S01]  /*6420*/  MUFU.EX2 R164, R164 ;  /* 0x000000a400a47308 */ /* 0x000fe20000000800 */
[----:B------:R-:W-:Y:S01]  /*6430*/  FADD.FTZ R156, -R156, R201 ;  /* 0x000000c99c9c7221 */ /* 0x000fe20000010100 */
[--C-:B------:R-:W-:Y:S01]  /*6440*/  FFMA.FTZ R206, R206, UR10, -R177.reuse ;  /* 0x0000000acece7c23 */ /* 0x100fe200080108b1 */
[----:B------:R-:W-:Y:S01]  /*6450*/  FMUL.FTZ R166, R157, UR10 ;  /* 0x0000000a9da67c20 */ /* 0x000fe20008410000 */
[--C-:B------:R-:W-:Y:S01]  /*6460*/  FFMA.FTZ R154, R163, UR10, -R176.reuse ;  /* 0x0000000aa39a7c23 */ /* 0x100fe200080108b0 */
[----:B------:R-:W-:Y:S01]  /*6470*/  FMUL.FTZ R167, R156, UR10 ;  /* 0x0000000a9ca77c20 */ /* 0x000fe20008410000 */
        /* <DEDUP_REMOVED lines=21> */
[-C--:B0-----:R-:W-:Y:S01]  /*65d0*/  FMUL.FTZ R24, R24, R166.reuse ;  /* 0x000000a618187220 */ /* 0x081fe20000410000 */
[-C--:B------:R-:W-:Y:S01]  /*65e0*/  FMUL.FTZ R25, R25, R166.reuse ;  /* 0x000000a619197220 */ /* 0x080fe20000410000 */
        /* <DEDUP_REMOVED lines=132> */
[----:B0-----:R-:W-:Y:S01]  /*6e30*/  F2FP.BF16.F32.PACK_AB R157, R155, R154 ;  /* 0x0000009a9b9d723e */ /* 0x001fe200000010ff */
[----:B------:R-:W-:Y:S01]  /*6e40*/  MUFU.EX2 R201, R201 ;  /* 0x000000c900c97308 */ /* 0x000fe20000000800 */
[----:B---3--:R-:W-:Y:S01]  /*6e50*/  F2FP.BF16.F32.PACK_AB R159, R161, R160 ;  /* 0x000000a0a19f723e */ /* 0x008fe200000010ff */
[--C-:B------:R-:W-:Y:S01]  /*6e60*/  FFMA.FTZ R197, R186, UR10, -R177.reuse ;  /* 0x0000000abac57c23 */ /* 0x100fe200080108b1 */
[----:B----4-:R-:W-:Y:S01]  /*6e70*/  F2FP.BF16.F32.PACK_AB R156, R163, R162 ;  /* 0x000000a2a39c723e */ /* 0x010fe200000010ff */
[--C-:B------:R-:W-:Y:S01]  /*6e80*/  FFMA.FTZ R186, R187, UR10, -R177.reuse ;  /* 0x0000000abbba7c23 */ /* 0x100fe200080108b1 */
[----:B-----5:R-:W-:Y:S01]  /*6e90*/  F2FP.BF16.F32.PACK_AB R158, R165, R164 ;  /* 0x000000a4a59e723e */ /* 0x020fe200000010ff */
[--C-:B------:R-:W-:Y:S01]  /*6ea0*/  FFMA.FTZ R187, R189, UR10, -R177.reuse ;  /* 0x0000000abdbb7c23 */ /* 0x100fe200080108b1 */
[--C-:B------:R-:W-:Y:S01]  /*6eb0*/  FFMA.FTZ R190, R190, UR10, -R176.reuse ;  /* 0x0000000abebe7c23 */ /* 0x100fe200080108b0 */
[----:B------:R-:W-:Y:S01]  /*6ec0*/  MUFU.EX2 R202, R202 ;  /* 0x000000ca00ca7308 */ /* 0x000fe20000000800 */
[----:B------:R-:W-:Y:S01]  /*6ed0*/  WARPGROUP.ARRIVE ;  /* 0x00000000000079c5 */ /* 0x000fe20000000000 */
[--C-:B------:R-:W-:Y:S01]  /*6ee0*/  FFMA.FTZ R191, R191, UR10, -R176.reuse ;  /* 0x0000000abfbf7c23 */ /* 0x100fe200080108b0 */
[--C-:B------:R-:W-:Y:S01]  /*6ef0*/  FFMA.FTZ R192, R192, UR10, -R176.reuse ;  /* 0x0000000ac0c07c23 */ /* 0x100fe200080108b0 */
[--C-:B------:R-:W-:Y:S01]  /*6f00*/  FFMA.FTZ R188, R188, UR10, -R177.reuse ;  /* 0x0000000abcbc7c23 */ /* 0x100fe200080108b1 */
[--C-:B------:R-:W-:Y:S01]  /*6f10*/  FFMA.FTZ R189, R193, UR10, -R176.reuse ;  /* 0x0000000ac1bd7c23 */ /* 0x100fe200080108b0 */
[--C-:B------:R-:W-:Y:S01]  /*6f20*/  FFMA.FTZ R179, R179, UR10, -R176.reuse ;  /* 0x0000000ab3b37c23 */ /* 0x100fe200080108b0 */
[----:B------:R-:W-:Y:S01]  /*6f30*/  HGMMA.64x256x16.F32.BF16 R24, R156, gdesc[UR12].tnspB, R24, gsb0 ;  /* 0x43e0000c9c187df0 */ /* 0x000fe20008001818 */
[----:B------:R-:W-:Y:S01]  /*6f40*/  MUFU.EX2 R209, R209 ;  /* 0x000000d100d17308 */ /* 0x000fe20000000800 */
[----:B------:R-:W-:Y:S01]  /*6f50*/  UIADD3 UR14, UR6, 0x80, URZ ;  /* 0x00000080060e7890 */ /* 0x000fe2000fffe03f */
[--C-:B------:R-:W-:Y:S01]  /*6f60*/  FFMA.FTZ R180, R180, UR10, -R176.reuse ;  /* 0x0000000ab4b47c23 */ /* 0x100fe200080108b0 */
[----:B------:R-:W-:Y:S01]  /*6f70*/  UMOV UR15, 0x40000040 ;  /* 0x40000040000f7882 */ /* 0x000fe20000000000 */
        /* <DEDUP_REMOVED lines=14> */
[----:B------:R-:W-:Y:S01]  /*7060*/  FFMA.FTZ R175, R175, UR10, -R177 ;  /* 0x0000000aafaf7c23 */ /* 0x000fe200080108b1 */
[----:B------:R-:W-:Y:S01]  /*7070*/  FFMA.FTZ R171, R171, UR10, -R176 ;  /* 0x0000000aabab7c23 */ /* 0x000fe200080108b0 */
[----:B------:R-:W-:Y:S01]  /*7080*/  FFMA.FTZ R4, R167, R4, R154 ;  /* 0x00000004a7047223 */ /* 0x000fe2000001009a */
[----:B------:R-:W-:-:S03]  /*7090*/  FFMA.FTZ R0, R166, R0, R162 ;  /* 0x00000000a6007223 */ /* 0x000fc600000100a2 */
[----:B------:R-:W-:Y:S01]  /*70a0*/  MUFU.EX2 R207, R207 ;  /* 0x000000cf00cf7308 */ /* 0x000fe20000000800 */
[----:B------:R-:W-:Y:S01]  /*70b0*/  FADD.FTZ R155, R155, R4 ;  /* 0x000000049b9b7221 */ /* 0x000fe20000010000 */
[----:B------:R-:W-:-:S03]  /*70c0*/  FADD.FTZ R163, R163, R0 ;  /* 0x00000000a3a37221 */ /* 0x000fc60000010000 */
[----:B------:R-:W-:Y:S01]  /*70d0*/  FADD.FTZ R160, R160, R155 ;  /* 0x0000009ba0a07221 */ /* 0x000fe20000010000 */
[----:B------:R-:W-:Y:S02]  /*70e0*/  FADD.FTZ R164, R164, R163 ;  /* 0x000000a3a4a47221 */ /* 0x000fe40000010000 */
[----:B------:R-:W1:Y:S01]  /*70f0*/  MUFU.EX2 R208, R208 ;  /* 0x000000d000d07308 */ /* 0x000e620000000800 */
[----:B------:R-:W-:Y:S01]  /*7100*/  FADD.FTZ R160, R161, R160 ;  /* 0x000000a0a1a07221 */ /* 0x000fe20000010000 */
[----:B------:R-:W-:-:S06]  /*7110*/  FADD.FTZ R164, R165, R164 ;  /* 0x000000a4a5a47221 */ /* 0x000fcc0000010000 */
[----:B------:R-:W3:Y:S08]  /*7120*/  MUFU.EX2 R210, R210 ;  /* 0x000000d200d27308 */ /* 0x000ef00000000800 */
[----:B------:R-:W-:Y:S08]  /*7130*/  MUFU.EX2 R198, R198 ;  /* 0x000000c600c67308 */ /* 0x000ff00000000800 */
[----:B------:R-:W-:Y:S08]  /*7140*/  MUFU.EX2 R199, R199 ;  /* 0x000000c700c77308 */ /* 0x000ff00000000800 */
[----:B------:R-:W-:Y:S08]  /*7150*/  MUFU.EX2 R203, R203 ;  /* 0x000000cb00cb7308 */ /* 0x000ff00000000800 */
[----:B------:R-:W-:Y:S08]  /*7160*/  MUFU.EX2 R196, R196 ;  /* 0x000000c400c47308 */ /* 0x000ff00000000800 */
[----:B------:R-:W4:Y:S08]  /*7170*/  MUFU.EX2 R211, R211 ;  /* 0x000000d300d37308 */ /* 0x000f300000000800 */
[----:B------:R-:W-:Y:S08]  /*7180*/  MUFU.EX2 R194, R194 ;  /* 0x000000c200c27308 */ /* 0x000ff00000000800 */
[----:B------:R-:W5:Y:S08]  /*7190*/  MUFU.EX2 R195, R195 ;  /* 0x000000c300c37308 */ /* 0x000f700000000800 */
[----:B------:R-:W2:Y:S08]  /*71a0*/  MUFU.EX2 R204, R204 ;  /* 0x000000cc00cc7308 */ /* 0x000eb00000000800 */
[----:B------:R-:W-:Y:S08]  /*71b0*/  MUFU.EX2 R190, R190 ;  /* 0x000000be00be7308 */ /* 0x000ff00000000800 */
[----:B------:R-:W-:Y:S08]  /*71c0*/  MUFU.EX2 R191, R191 ;  /* 0x000000bf00bf7308 */ /* 0x000ff00000000800 */
[----:B------:R-:W-:Y:S08]  /*71d0*/  MUFU.EX2 R192, R192 ;  /* 0x000000c000c07308 */ /* 0x000ff00000000800 */
[----:B------:R-:W-:Y:S08]  /*71e0*/  MUFU.EX2 R188, R188 ;  /* 0x000000bc00bc7308 */ /* 0x000ff00000000800 */
[----:B------:R-:W2:Y:S08]  /*71f0*/  MUFU.EX2 R197, R197 ;  /* 0x000000c500c57308 */ /* 0x000eb00000000800 */
[----:B------:R-:W-:Y:S08]  /*7200*/  MUFU.EX2 R186, R186 ;  /* 0x000000ba00ba7308 */ /* 0x000ff00000000800 */
[----:B------:R-:W2:Y:S08]  /*7210*/  MUFU.EX2 R187, R187 ;  /* 0x000000bb00bb7308 */ /* 0x000eb00000000800 */
        /* <DEDUP_REMOVED lines=12> */
[----:B------:R-:W-:Y:S01]  /*72e0*/  MUFU.EX2 R172, R172 ;  /* 0x000000ac00ac7308 */ /* 0x000fe20000000800 */
[----:B------:R-:W-:-:S02]  /*72f0*/  WARPGROUP.DEPBAR.LE gsb0, 0x0 ;  /* 0x00008000000079c5 */ /* 0x000fc40000010000 */
[----:B0-----:R-:W-:-:S05]  /*7300*/  F2FP.BF16.F32.PACK_AB R156, R206, R205 ;  /* 0x000000cdce9c723e */ /* 0x001fca00000010ff */
[----:B------:R-:W0:Y:S01]  /*7310*/  MUFU.EX2 R173, R173 ;  /* 0x000000ad00ad7308 */ /* 0x000e220000000800 */
[----:B------:R-:W-:Y:S01]  /*7320*/  F2FP.BF16.F32.PACK_AB R157, R202, R201 ;  /* 0x000000c9ca9d723e */ /* 0x000fe200000010ff */
[----:B------:R-:W-:Y:S01]  /*7330*/  FADD.FTZ R201, R201, R160 ;  /* 0x000000a0c9c97221 */ /* 0x000fe20000010000 */
[----:B-1----:R-:W-:Y:S01]  /*7340*/  F2FP.BF16.F32.PACK_AB R158, R208, R207 ;  /* 0x000000cfd09e723e */ /* 0x002fe200000010ff */
[----:B------:R-:W-:Y:S01]  /*7350*/  FADD.FTZ R205, R205, R164 ;  /* 0x000000a4cdcd7221 */ /* 0x000fe20000010000 */
[----:B---3--:R-:W-:Y:S01]  /*7360*/  F2FP.BF16.F32.PACK_AB R159, R210, R209 ;  /* 0x000000d1d29f723e */ /* 0x008fe200000010ff */
        /* <DEDUP_REMOVED lines=8> */
[----:B------:R-:W1:Y:S01]  /*73f0*/  MUFU.EX2 R175, R175 ;  /* 0x000000af00af7308 */ /* 0x000e620000000800 */
[----:B------:R-:W-:Y:S01]  /*7400*/  UMOV UR15, 0x40000040 ;  /* 0x40000040000f7882 */ /* 0x000fe20000000000 */
[----:B------:R-:W-:Y:S01]  /*7410*/  FADD.FTZ R209, R210, R209 ;  /* 0x000000d1d2d17221 */ /* 0x000fe20000010000 */
[----:B------:R-:W-:-:S05]  /*7420*/  FADD.FTZ R207, R208, R207 ;  /* 0x000000cfd0cf7221 */ /* 0x000fca0000010000 */
[----:B------:R-:W3:Y:S01]  /*7430*/  MUFU.EX2 R171, R171 ;  /* 0x000000ab00ab7308 */ /* 0x000ee20000000800 */
[----:B------:R-:W-:Y:S02]  /*7440*/  WARPGROUP.DEPBAR.LE gsb0, 0x0 ;  /* 0x00008000000079c5 */ /* 0x000fe40000010000 */
[----:B----4-:R-:W-:Y:S01]  /*7450*/  F2FP.BF16.F32.PACK_AB R156, R211, R196 ;  /* 0x000000c4d39c723e */ /* 0x010fe200000010ff */
[----:B------:R-:W-:Y:S01]  /*7460*/  FADD.FTZ R196, R196, R207 ;  /* 0x000000cfc4c47221 */ /* 0x000fe20000010000 */
[----:B------:R-:W-:Y:S01]  /*7470*/  F2FP.BF16.F32.PACK_AB R157, R199, R198 ;  /* 0x000000c6c79d723e */ /* 0x000fe200000010ff */
[----:B------:R-:W-:Y:S01]  /*7480*/  FADD.FTZ R198, R198, R209 ;  /* 0x000000d1c6c67221 */ /* 0x000fe20000010000 */
[----:B-----5:R-:W-:Y:S01]  /*7490*/  F2FP.BF16.F32.PACK_AB R158, R195, R194 ;  /* 0x000000c2c39e723e */ /* 0x020fe200000010ff */
[----:B------:R-:W-:Y:S01]  /*74a0*/  FADD.FTZ R211, R211, R196 ;  /* 0x000000c4d3d37221 */ /* 0x000fe20000010000 */
[----:B--2---:R-:W-:Y:S01]  /*74b0*/  F2FP.BF16.F32.PACK_AB R159, R204, R203 ;  /* 0x000000cbcc9f723e */ /* 0x004fe200000010ff */
[----:B------:R-:W-:-:S02]  /*74c0*/  FADD.FTZ R198, R199, R198 ;  /* 0x000000c6c7c67221 */ /* 0x000fc40000010000 */
[----:B------:R-:W-:Y:S01]  /*74d0*/  FADD.FTZ R194, R194, R211 ;  /* 0x000000d3c2c27221 */ /* 0x000fe20000010000 */
[----:B------:R-:W-:Y:S01]  /*74e0*/  WARPGROUP.ARRIVE ;  /* 0x00000000000079c5 */ /* 0x000fe20000000000 */
[----:B------:R-:W-:Y:S02]  /*74f0*/  FADD.FTZ R203, R203, R198 ;  /* 0x000000c6cbcb7221 */ /* 0x000fe40000010000 */
[----:B------:R-:W-:Y:S02]  /*7500*/  FADD.FTZ R195, R195, R194 ;  /* 0x000000c2c3c37221 */ /* 0x000fe40000010000 */
[----:B------:R-:W-:Y:S01]  /*7510*/  FADD.FTZ R203, R204, R203 ;  /* 0x000000cbcccb7221 */ /* 0x000fe20000010000 */
[----:B------:R-:W-:Y:S01]  /*7520*/  HGMMA.64x256x16.F32.BF16 R24, R156, gdesc[UR12].tnspB, R24, gsb0 ;  /* 0x43e0000c9c187df0 */ /* 0x000fe20008001818 */
[----:B------:R-:W-:Y:S01]  /*7530*/  UIADD3 UR14, UR6, 0x180, URZ ;  /* 0x00000180060e7890 */ /* 0x000fe2000fffe03f */
[----:B------:R-:W-:Y:S01]  /*7540*/  UMOV UR15, 0x40000040 ;  /* 0x40000040000f7882 */ /* 0x000fe20000000000 */
[----:B------:R-:W-:-:S02]  /*7550*/  WARPGROUP.DEPBAR.LE gsb0, 0x0 ;  /* 0x00008000000079c5 */ /* 0x000fc40000010000 */
[----:B------:R-:W-:Y:S01]  /*7560*/  F2FP.BF16.F32.PACK_AB R156, R197, R188 ;  /* 0x000000bcc59c723e */ /* 0x000fe200000010ff */
[----:B------:R-:W-:Y:S01]  /*7570*/  FADD.FTZ R188, R188, R195 ;  /* 0x000000c3bcbc7221 */ /* 0x000fe20000010000 */
[----:B------:R-:W-:Y:S01]  /*7580*/  F2FP.BF16.F32.PACK_AB R157, R191, R190 ;  /* 0x000000bebf9d723e */ /* 0x000fe200000010ff */
[----:B------:R-:W-:Y:S01]  /*7590*/  FADD.FTZ R190, R190, R203 ;  /* 0x000000cbbebe7221 */ /* 0x000fe20000010000 */
[----:B------:R-:W-:Y:S01]  /*75a0*/  F2FP.BF16.F32.PACK_AB R158, R187, R186 ;  /* 0x000000babb9e723e */ /* 0x000fe200000010ff */
[----:B------:R-:W-:Y:S01]  /*75b0*/  FADD.FTZ R197, R197, R188 ;  /* 0x000000bcc5c57221 */ /* 0x000fe20000010000 */
[----:B------:R-:W-:Y:S01]  /*75c0*/  F2FP.BF16.F32.PACK_AB R159, R189, R192 ;  /* 0x000000c0bd9f723e */ /* 0x000fe200000010ff */
[----:B------:R-:W-:Y:S02]  /*75d0*/  FADD.FTZ R191, R191, R190 ;  /* 0x000000bebfbf7221 */ /* 0x000fe40000010000 */
[----:B------:R-:W-:Y:S01]  /*75e0*/  FADD.FTZ R186, R186, R197 ;  /* 0x000000c5baba7221 */ /* 0x000fe20000010000 */
[----:B------:R-:W-:Y:S01]  /*75f0*/  WARPGROUP.ARRIVE ;  /* 0x00000000000079c5 */ /* 0x000fe20000000000 */
[----:B------:R-:W-:-:S02]  /*7600*/  FADD.FTZ R192, R192, R191 ;  /* 0x000000bfc0c07221 */ /* 0x000fc40000010000 */
        /* <DEDUP_REMOVED lines=23> */
[----:B0-----:R-:W-:Y:S01]  /*7780*/  F2FP.BF16.F32.PACK_AB R156, R173, R172 ;  /* 0x000000acad9c723e */ /* 0x001fe200000010ff */
[----:B------:R-:W-:Y:S01]  /*7790*/  FADD.FTZ R172, R172, R185 ;  /* 0x000000b9acac7221 */ /* 0x000fe20000010000 */
[----:B------:R-:W-:Y:S01]  /*77a0*/  F2FP.BF16.F32.PACK_AB R157, R169, R168 ;  /* 0x000000a8a99d723e */ /* 0x000fe200000010ff */
[----:B------:R-:W-:Y:S01]  /*77b0*/  FADD.FTZ R168, R168, R181 ;  /* 0x000000b5a8a87221 */ /* 0x000fe20000010000 */
[----:B-1----:R-:W-:Y:S01]  /*77c0*/  F2FP.BF16.F32.PACK_AB R158, R175, R174 ;  /* 0x000000aeaf9e723e */ /* 0x002fe200000010ff */
        /* <DEDUP_REMOVED lines=12> */
.L_x_4726:
[----:B------:R-:W0:Y:S01]  /*7890*/  S2UR UR6, SR_CgaCtaId ;  /* 0x00000000000679c3 */ /* 0x000e220000008800 */
[----:B------:R-:W-:Y:S01]  /*78a0*/  UISETP.GT.AND UP0, UPT, UR7, UR56, UPT ;  /* 0x000000380700728c */ /* 0x000fe2000bf04270 */
[----:B------:R-:W-:Y:S01]  /*78b0*/  IMAD.MOV.U32 R201, RZ, RZ, R153 ;  /* 0x000000ffffc97224 */ /* 0x000fe200078e0099 */
[----:B------:R-:W-:Y:S01]  /*78c0*/  UIADD3 UR5, UR5, 0x32460, URZ ;  /* 0x0003246005057890 */ /* 0x000fe2000fffe03f */
[----:B------:R-:W-:Y:S01]  /*78d0*/  MOV R202, R152 ;  /* 0x0000009800ca7202 */ /* 0x000fe20000000f00 */
[----:B------:R-:W-:Y:S02]  /*78e0*/  UIADD3 UR7, UR7, -0x1, URZ ;  /* 0xffffffff07077890 */ /* 0x000fe4000fffe03f */
[----:B------:R-:W-:Y:S01]  /*78f0*/  PLOP3.LUT P1, PT, PT, PT, UP0, 0x80, 0x0 ;  /* 0x000000000000781c */ /* 0x000fe20003f2f008 */
[----:B0-----:R-:W-:-:S09]  /*7900*/  UPRMT UR5, UR6, 0x654, UR5 ;  /* 0x0000065406057896 */ /* 0x001fd20008000005 */
[----:B------:R-:W-:Y:S03]  /*7910*/  SYNCS.ARRIVE.TRANS64.RED.A1T0 RZ, [UR5], RZ ;  /* 0x000000ffffff79a7 */ /* 0x000fe60008100405 */
[----:B------:R-:W-:Y:S05]  /*7920*/  @P1 BRA `(.L_x_4727) ;  /* 0xffffffcc00341947 */ /* 0x000fea000383ffff */
[----:B------:R-:W-:-:S05]  /*7930*/  UMOV UR38, UR7 ;  /* 0x0000000700267c82 */ /* 0x000fca0008000000 */
.L_x_4716:
[----:B------:R-:W-:-:S13]  /*7940*/  R2UR UR5, R223 ;  /* 0x00000000df0572ca */ /* 0x000fda00000e0000 */
[----:B------:R-:W-:-:S06]  /*7950*/  UISETP.GE.AND UP0, UPT, UR38, UR5, UPT ;  /* 0x000000052600728c */ /* 0x000fcc000bf06270 */
[----:B------:R-:W-:-:S13]  /*7960*/  PLOP3.LUT P1, PT, PT, PT, UP0, 0x80, 0x0 ;  /* 0x000000000000781c */ /* 0x000fda0003f2f008 */
[----:B------:R-:W-:Y:S05]  /*7970*/  @!P1 BRA `(.L_x_4728) ;  /* 0x0000002800409947 */ /* 0x000fea0003800000 */
[----:B------:R-:W-:Y:S01]  /*7980*/  IMAD.MOV.U32 R201, RZ, RZ, R153 ;  /* 0x000000ffffc97224 */ /* 0x000fe200078e0099 */
[----:B------:R-:W-:Y:S01]  /*7990*/  ULDC UR6, c[0x0][0xad0] ;  /* 0x0002b40000067ab9 */ /* 0x000fe20000000800 */
[----:B------:R-:W-:-:S07]  /*79a0*/  IMAD.MOV.U32 R200, RZ, RZ, R152 ;  /* 0x000000ffffc87224 */ /* 0x000fce00078e0098 */
.L_x_4739:
[----:B------:R-:W-:-:S04]  /*79b0*/  UIADD3 UR4, UR4, 0x1, URZ ;  /* 0x0000000104047890 */ /* 0x000fc8000fffe03f */
[----:B------:R-:W-:-:S04]  /*79c0*/  UISETP.NE.AND UP0, UPT, UR4, 0x2, UPT ;  /* 0x000000020400788c */ /* 0x000fc8000bf05270 */
[----:B------:R-:W-:Y:S02]  /*79d0*/  USEL UR5, URZ, 0x1, UP0 ;  /* 0x000000013f057887 */ /* 0x000fe40008000000 */
[----:B------:R-:W-:-:S04]  /*79e0*/  USEL UR4, UR4, URZ, UP0 ;  /* 0x0000003f04047287 */ /* 0x000fc80008000000 */
[----:B------:R-:W-:Y:S01]  /*79f0*/  LOP3.LUT R5, R5, UR5, RZ, 0x3c, !PT ;  /* 0x0000000505057c12 */ /* 0x000fe2000f8e3cff */
[----:B------:R-:W-:Y:S07]  /*7a00*/  @!P0 BRA `(.L_x_4729) ;  /* 0x0000000000048947 */ /* 0x000fee0003800000 */
[----:B------:R-:W-:Y:S01]  /*7a10*/  BPT.TRAP 0x1 ;  /* 0x000000040000795c */ /* 0x000fe20000300000 */
.L_x_4729:
[----:B------:R-:W-:Y:S01]  /*7a20*/  ULEA UR7, UR4, UR61, 0x3 ;  /* 0x0000003d04077291 */ /* 0x000fe2000f8e183f */
[----:B------:R-:W-:-:S08]  /*7a30*/  SHF.L.U32 R202, R5, 0x1f, RZ ;  /* 0x0000001f05ca7819 */ /* 0x000fd000000006ff */
[----:B------:R0:W1:Y:S01]  /*7a40*/  SYNCS.PHASECHK.TRANS64.TRYWAIT P1, [UR7+0x32430], R202 ;  /* 0x032430caff0075a7 */ /* 0x0000620008020147 */
[----:B------:R-:W-:Y:S05]  /*7a50*/  @!P0 BRA `(.L_x_4730) ;  /* 0x0000000000048947 */ /* 0x000fea0003800000 */
[----:B------:R-:W-:Y:S01]  /*7a60*/  BPT.TRAP 0x1 ;  /* 0x000000040000795c */ /* 0x000fe20000300000 */
.L_x_4730:
[----:B-1----:R-:W-:Y:S05]  /*7a70*/  @P1 BRA `(.L_x_4731) ;  /* 0x0000000000081947 */ /* 0x002fea0003800000 */
[----:B------:R-:W1:Y:S02]  /*7a80*/  SYNCS.PHASECHK.TRANS64.TRYWAIT P1, [UR7+0x32430], R202 ;  /* 0x032430caff0075a7 */ /* 0x000e640008020147 */
[----:B-1----:R-:W-:Y:S05]  /*7a90*/  @!P1 BRA `(.L_x_4732) ;  /* 0x0000009c00d89947 */ /* 0x002fea0003800000 */
.L_x_4731:
[----:B------:R-:W-:Y:S01]  /*7aa0*/  R2UR UR5, R21 ;  /* 0x00000000150572ca */ /* 0x000fe200000e0000 */
[----:B-1----:R-:W-:Y:S01]  /*7ab0*/  WARPGROUP.ARRIVE ;  /* 0x00000000000079c5 */ /* 0x002fe20000000000 */
[----:B------:R-:W-:Y:S01]  /*7ac0*/  R2UR UR56, R22 ;  /* 0x00000000163872ca */ /* 0x000fe200000e0000 */
[----:B------:R-:W-:Y:S01]  /*7ad0*/  UMOV UR59, 0x40000040 ;  /* 0x40000040003b7882 */ /* 0x000fe20000000000 */
[----:B------:R-:W-:-:S09]  /*7ae0*/  R2UR UR57, R23 ;  /* 0x00000000173972ca */ /* 0x000fd200000e0000 */
[----:B------:R-:W-:-:S07]  /*7af0*/  UIMAD UR5, UR4, 0x300, UR5 ;  /* 0x00000300040578a4 */ /* 0x000fce000f8e0205 */
[----:B------:R-:W-:Y:S02]  /*7b00*/  UMOV UR58, UR5 ;  /* 0x00000005003a7c82 */ /* 0x000fe40008000000 */
        /* <DEDUP_REMOVED lines=25> */
.L_x_4733:
[----:B------:R1:W2:Y:S01]  /*7ca0*/  SYNCS.PHASECHK.TRANS64.TRYWAIT P1, [UR7+0x32450], R202 ;  /* 0x032450caff0075a7 */ /* 0x0002a20008020147 */
[----:B------:R-:W-:Y:S05]  /*7cb0*/  @!P0 BRA `(.L_x_4734) ;  /* 0x0000000000048947 */ /* 0x000fea0003800000 */
[----:B------:R-:W-:Y:S01]  /*7cc0*/  BPT.TRAP 0x1 ;  /* 0x000000040000795c */ /* 0x000fe20000300000 */
.L_x_4734:
[----:B--2---:R-:W-:Y:S05]  /*7cd0*/  @P1 BRA `(.L_x_4735) ;  /* 0x0000000000081947 */ /* 0x004fea0003800000 */
[----:B------:R-:W2:Y:S02]  /*7ce0*/  SYNCS.PHASECHK.TRANS64.TRYWAIT P1, [UR7+0x32450], R202 ;  /* 0x032450caff0075a7 */ /* 0x000ea40008020147 */
[----:B--2---:R-:W-:Y:S05]  /*7cf0*/  @!P1 BRA `(.L_x_4736) ;  /* 0x0000009c00589947 */ /* 0x004fea0003800000 */
.L_x_4735:
[----:B------:R-:W-:Y:S01]  /*7d00*/  R2UR UR56, R8 ;  /* 0x00000000083872ca */ /* 0x000fe200000e0000 */
[----:B------:R-:W-:Y:S01]  /*7d10*/  UIMAD UR5, UR4, 0xc00, UR39 ;  /* 0x00000c00040578a4 */ /* 0x000fe2000f8e0227 */
[----:B------:R-:W-:Y:S01]  /*7d20*/  R2UR UR57, R9 ;  /* 0x00000000093972ca */ /* 0x000fe200000e0000 */
[----:B------:R-:W-:Y:S01]  /*7d30*/  WARPGROUP.ARRIVE ;  /* 0x00000000000079c5 */ /* 0x000fe20000000000 */
[----:B------:R-:W-:Y:S01]  /*7d40*/  UMOV UR59, 0x40000040 ;  /* 0x40000040003b7882 */ /* 0x000fe20000000000 */
[----:B------:R-:W-:Y:S01]  /*7d50*/  UIADD3 UR10, UR5, 0x300, URZ ;  /* 0x00000300050a7890 */ /* 0x000fe2000fffe03f */
[----:B------:R-:W-:Y:S02]  /*7d60*/  UMOV UR11, 0x40000040 ;  /* 0x40000040000b7882 */ /* 0x000fe40000000000 */
[----:B------:R-:W-:Y:S01]  /*7d70*/  UMOV UR58, UR5 ;  /* 0x00000005003a7c82 */ /* 0x000fe20008000000 */
[----:B------:R-:W-:Y:S01]  /*7d80*/  UIADD3 UR14, UR5, 0x302, URZ ;  /* 0x00000302050e7890 */ /* 0x000fe2000fffe03f */
[----:B------:R-:W-:Y:S01]  /*7d90*/  UMOV UR15, 0x40000040 ;  /* 0x40000040000f7882 */ /* 0x000fe20000000000 */
[----:B------:R-:W-:Y:S01]  /*7da0*/  UIADD3 UR18, UR5, 0x304, URZ ;  /* 0x0000030405127890 */ /* 0x000fe2000fffe03f */
[----:B------:R-:W-:-:S03]  /*7db0*/  UMOV UR19, 0x40000040 ;  /* 0x4000004000137882 */ /* 0x000fc60000000000 */
        /* <DEDUP_REMOVED lines=21> */
[----:B------:R-:W-:-:S02]  /*7f10*/  WARPGROUP.DEPBAR.LE gsb0, 0x0 ;  /* 0x00008000000079c5 */ /* 0x000fc40000010000 */
        /* <DEDUP_REMOVED lines=60> */
.L_x_4737:
[----:B012---:R-:W-:Y:S01]  /*82e0*/  FMUL.FTZ R202, R152, UR6 ;  /* 0x0000000698ca7c20 */ /* 0x007fe20008410000 */
        /* <DEDUP_REMOVED lines=22> */
[----:B0-----:R-:W-:Y:S01]  /*8450*/  FMNMX.FTZ R152, R202, R200, !PT ;  /* 0x000000c8ca987209 */ /* 0x001fe20007810000 */
[----:B------:R-:W-:Y:S01]  /*8460*/  FMUL.FTZ R166, R169, UR6 ;  /* 0x00000006a9a67c20 */ /* 0x000fe20008410000 */
[----:B------:R-:W-:Y:S01]  /*8470*/  FMUL.FTZ R162, R162, UR6 ;  /* 0x00000006a2a27c20 */ /* 0x000fe20008410000 */
[----:B------:R-:W-:Y:S01]  /*8480*/  FMUL.FTZ R205, R167, UR6 ;  /* 0x00000006a7cd7c20 */ /* 0x000fe20008410000 */
[----:B------:R-:W-:Y:S01]  /*8490*/  FMUL.FTZ R169, R172, UR6 ;  /* 0x00000006aca97c20 */ /* 0x000fe20008410000 */
[----:B------:R-:W-:Y:S01]  /*84a0*/  FMUL.FTZ R163, R163, UR6 ;  /* 0x00000006a3a37c20 */ /* 0x000fe20008410000 */
[----:B------:R-:W-:Y:S01]  /*84b0*/  FMUL.FTZ R167, R170, UR6 ;  /* 0x00000006aaa77c20 */ /* 0x000fe20008410000 */
[----:B------:R-:W0:Y:S01]  /*84c0*/  MUFU.TANH R157, R157 ;  /* 0x0000009d009d7308 */ /* 0x000e220000002400 */
        /* <DEDUP_REMOVED lines=25> */
[----:B------:R-:W1:Y:S01]  /*8660*/  S2UR UR11, SR_CgaCtaId ;  /* 0x00000000000b79c3 */ /* 0x000e620000008800 */
[----:B------:R-:W-:Y:S01]  /*8670*/  ULDC UR10, c[0x0][0xa80] ;  /* 0x0002a000000a7ab9 */ /* 0x000fe20000000800 */
[----:B------:R-:W-:Y:S01]  /*8680*/  UIADD3 UR5, UR7, 0x32440, URZ ;  /* 0x0003244007057890 */ /* 0x000fe2000fffe03f */
[----:B------:R-:W-:-:S03]  /*8690*/  UMOV UR15, 0x40000040 ;  /* 0x40000040000f7882 */ /* 0x000fc60000000000 */
[----:B------:R-:W4:Y:S01]  /*86a0*/  MUFU.TANH R164, R164 ;  /* 0x000000a400a47308 */ /* 0x000f220000002400 */
[----:B--2---:R-:W-:-:S07]  /*86b0*/  FMNMX.FTZ R207, R161, R152, !PT ;  /* 0x00000098a1cf7209 */ /* 0x004fce0007810000 */
[----:B------:R-:W2:Y:S01]  /*86c0*/  MUFU.TANH R155, R155 ;  /* 0x0000009b009b7308 */ /* 0x000ea20000002400 */
[----:B0-----:R-:W-:-:S07]  /*86d0*/  FMNMX.FTZ R152, R154, R201, !PT ;  /* 0x000000c99a987209 */ /* 0x001fce0007810000 */
[----:B------:R-:W0:Y:S01]  /*86e0*/  MUFU.TANH R203, R203 ;  /* 0x000000cb00cb7308 */ /* 0x000e220000002400 */
[----:B----4-:R-:W-:Y:S01]  /*86f0*/  FMNMX.FTZ R186, R164, R207, !PT ;  /* 0x000000cfa4ba7209 */ /* 0x010fe20007810000 */
[----:B-1----:R-:W-:Y:S02]  /*8700*/  UPRMT UR11, UR11, 0x654, UR5 ;  /* 0x000006540b0b7896 */ /* 0x002fe40008000005 */
[----:B------:R-:W-:-:S04]  /*8710*/  UIMAD UR5, UR4, 0xc00, UR60 ;  /* 0x00000c00040578a4 */ /* 0x000fc8000f8e023c */
[----:B------:R-:W1:Y:S01]  /*8720*/  MUFU.TANH R158, R158 ;  /* 0x0000009e009e7308 */ /* 0x000e620000002400 */
[----:B--2---:R-:W-:Y:S02]  /*8730*/  FMNMX.FTZ R207, R155, R152, !PT ;  /* 0x000000989bcf7209 */ /* 0x004fe40007810000 */
[----:B------:R-:W-:Y:S01]  /*8740*/  SYNCS.ARRIVE.TRANS64.RED.A1T0 RZ, [UR11], RZ ;  /* 0x000000ffffff79a7 */ /* 0x000fe2000810040b */
[----:B------:R-:W-:-:S04]  /*8750*/  UMOV UR14, UR5 ;  /* 0x00000005000e7c82 */ /* 0x000fc80008000000 */
[----:B------:R-:W2:Y:S01]  /*8760*/  MUFU.TANH R165, R165 ;  /* 0x000000a500a57308 */ /* 0x000ea20000002400 */
[----:B0-----:R-:W-:-:S07]  /*8770*/  FMNMX.FTZ R186, R203, R186, !PT ;  /* 0x000000bacbba7209 */ /* 0x001fce0007810000 */
[----:B------:R-:W0:Y:S01]  /*8780*/  MUFU.TANH R159, R159 ;  /* 0x0000009f009f7308 */ /* 0x000e220000002400 */
[----:B-1----:R-:W-:-:S07]  /*8790*/  FMNMX.FTZ R152, R158, R207, !PT ;  /* 0x000000cf9e987209 */ /* 0x002fce0007810000 */
[----:B------:R-:W1:Y:S01]  /*87a0*/  MUFU.TANH R166, R166 ;  /* 0x000000a600a67308 */ /* 0x000e620000002400 */
[----:B--2---:R-:W-:Y:S01]  /*87b0*/  FMNMX.FTZ R209, R165, R186, !PT ;  /* 0x000000baa5d17209 */ /* 0x004fe20007810000 */
[----:B------:R-:W-:-:S06]  /*87c0*/  FMUL.FTZ R186, R192, UR6 ;  /* 0x00000006c0ba7c20 */ /* 0x000fcc0008410000 */
        /* <DEDUP_REMOVED lines=28> */
[----:B-1----:R-:W-:Y:S01]  /*8990*/  FMNMX.FTZ R193, R179, R192, !PT ;  /* 0x000000c0b3c17209 */ /* 0x002fe20007810000 */
[----:B------:R-:W-:-:S06]  /*89a0*/  FMUL.FTZ R192, R196, UR6 ;  /* 0x00000006c4c07c20 */ /* 0x000fcc0008410000 */
        /* <DEDUP_REMOVED lines=38> */
[----:B--2---:R-:W-:-:S05]  /*8c10*/  FMNMX.FTZ R194, R193, R194, !PT ;  /* 0x000000c2c1c27209 */ /* 0x004fca0007810000 */
[----:B------:R-:W2:Y:S02]  /*8c20*/  SHFL.BFLY PT, R199, R194, 0x2, 0x1f ;  /* 0x0c401f00c2c77f89 */ /* 0x000ea400000e0000 */
[----:B------:R-:W4:Y:S01]  /*8c30*/  MUFU.TANH R206, R206 ;  /* 0x000000ce00ce7308 */ /* 0x000f220000002400 */
[----:B0-----:R-:W-:-:S04]  /*8c40*/  FMNMX.FTZ R197, R195, R152, !PT ;  /* 0x00000098c3c57209 */ /* 0x001fc80007810000 */
[----:B-1----:R-:W-:-:S04]  /*8c50*/  FMNMX.FTZ R197, R198, R197, !PT ;  /* 0x000000c5c6c57209 */ /* 0x002fc80007810000 */
[----:B----4-:R-:W-:-:S05]  /*8c60*/  FMNMX.FTZ R197, R206, R197, !PT ;  /* 0x000000c5cec57209 */ /* 0x010fca0007810000 */
[----:B------:R-:W0:Y:S01]  /*8c70*/  SHFL.BFLY PT, R196, R197, 0x2, 0x1f ;  /* 0x0c401f00c5c47f89 */ /* 0x000e2200000e0000 */
[----:B--2---:R-:W-:-:S05]  /*8c80*/  FMNMX.FTZ R199, R194, R199, !PT ;  /* 0x000000c7c2c77209 */ /* 0x004fca0007810000 */
[----:B------:R-:W1:Y:S01]  /*8c90*/  SHFL.BFLY PT, R152, R199, 0x1, 0x1f ;  /* 0x0c201f00c7987f89 */ /* 0x000e6200000e0000 */
[----:B0-----:R-:W-:-:S05]  /*8ca0*/  FMNMX.FTZ R207, R197, R196, !PT ;  /* 0x000000c4c5cf7209 */ /* 0x001fca0007810000 */
[----:B------:R-:W0:Y:S01]  /*8cb0*/  SHFL.BFLY PT, R208, R207, 0x1, 0x1f ;  /* 0x0c201f00cfd07f89 */ /* 0x000e2200000e0000 */
[----:B-1----:R-:W-:-:S05]  /*8cc0*/  FMNMX.FTZ R152, R199, R152, !PT ;  /* 0x00000098c7987209 */ /* 0x002fca0007810000 */
        /* <DEDUP_REMOVED lines=16> */
[----:B0-----:R-:W-:Y:S01]  /*8dd0*/  FMNMX.FTZ R153, R207, R208, !PT ;  /* 0x000000d0cf997209 */ /* 0x001fe20007810000 */
[----:B------:R-:W-:Y:S01]  /*8de0*/  MUFU.EX2 R196, R196 ;  /* 0x000000c400c47308 */ /* 0x000fe20000000800 */
[--C-:B------:R-:W-:Y:S01]  /*8df0*/  FFMA.FTZ R170, R170, UR10, -R200.reuse ;  /* 0x0000000aaaaa7c23 */ /* 0x100fe200080108c8 */
[--C-:B------:R-:W-:Y:S01]  /*8e00*/  FFMA.FTZ R178, R178, UR10, -R200.reuse ;  /* 0x0000000ab2b27c23 */ /* 0x100fe200080108c8 */
[----:B------:R-:W-:Y:S01]  /*8e10*/  FFMA.FTZ R186, R186, UR10, -R200 ;  /* 0x0000000ababa7c23 */ /* 0x000fe200080108c8 */
[C---:B------:R-:W-:Y:S01]  /*8e20*/  FADD.FTZ R156, -R153.reuse, R201 ;  /* 0x000000c9999c7221 */ /* 0x040fe20000010100 */
[----:B------:R-:W-:-:S03]  /*8e30*/  FMUL.FTZ R208, R153, UR10 ;  /* 0x0000000a99d07c20 */ /* 0x000fc60008410000 */
[----:B------:R-:W-:Y:S01]  /*8e40*/  FMUL.FTZ R156, R156, UR10 ;  /* 0x0000000a9c9c7c20 */ /* 0x000fe20008410000 */
[--C-:B------:R-:W-:Y:S01]  /*8e50*/  FFMA.FTZ R154, R154, UR10, -R208.reuse ;  /* 0x0000000a9a9a7c23 */ /* 0x100fe200080108d0 */
[--C-:B------:R-:W-:Y:S01]  /*8e60*/  FFMA.FTZ R155, R155, UR10, -R208.reuse ;  /* 0x0000000a9b9b7c23 */ /* 0x100fe200080108d0 */
[--C-:B------:R-:W-:Y:S01]  /*8e70*/  FFMA.FTZ R207, R158, UR10, -R208.reuse ;  /* 0x0000000a9ecf7c23 */ /* 0x100fe200080108d0 */
[--C-:B------:R-:W-:Y:S01]  /*8e80*/  FFMA.FTZ R209, R159, UR10, -R208.reuse ;  /* 0x0000000a9fd17c23 */ /* 0x100fe200080108d0 */
[----:B------:R-:W0:Y:S01]  /*8e90*/  MUFU.EX2 R201, R156 ;  /* 0x0000009c00c97308 */ /* 0x000e220000000800 */
        /* <DEDUP_REMOVED lines=136> */
[--C-:B------:R-:W-:Y:S01]  /*9720*/  FFMA.FTZ R162, R162, UR10, -R208.reuse ;  /* 0x0000000aa2a27c23 */ /* 0x100fe200080108d0 */
[----:B--2---:R-:W-:Y:S01]  /*9730*/  F2FP.BF16.F32.PACK_AB R158, R202, R199 ;  /* 0x000000c7ca9e723e */ /* 0x004fe200000010ff */
        /* <DEDUP_REMOVED lines=9> */
[----:B------:R-:W-:Y:S01]  /*97d0*/  FFMA.FTZ R212, R175, UR10, -R208 ;  /* 0x0000000aafd47c23 */ /* 0x000fe200080108d0 */
        /* <DEDUP_REMOVED lines=8> */
[----:B------:R-:W1:Y:S01]  /*9860*/  MUFU.EX2 R161, R161 ;  /* 0x000000a100a17308 */ /* 0x000e620000000800 */
[--C-:B------:R-:W-:Y:S01]  /*9870*/  FFMA.FTZ R181, R180, UR10, -R200.reuse ;  /* 0x0000000ab4b57c23 */ /* 0x100fe200080108c8 */
[--C-:B------:R-:W-:Y:S01]  /*9880*/  FFMA.FTZ R180, R185, UR10, -R200.reuse ;  /* 0x0000000ab9b47c23 */ /* 0x100fe200080108c8 */
[----:B------:R-:W-:Y:S01]  /*9890*/  FFMA.FTZ R183, R187, UR10, -R200 ;  /* 0x0000000abbb77c23 */ /* 0x000fe200080108c8 */
[--C-:B------:R-:W-:Y:S01]  /*98a0*/  FFMA.FTZ R185, R184, UR10, -R208.reuse ;  /* 0x0000000ab8b97c23 */ /* 0x100fe200080108d0 */
[--C-:B------:R-:W-:Y:S01]  /*98b0*/  FFMA.FTZ R182, R182, UR10, -R208.reuse ;  /* 0x0000000ab6b67c23 */ /* 0x100fe200080108d0 */
[--C-:B------:R-:W-:Y:S01]  /*98c0*/  FFMA.FTZ R184, R189, UR10, -R208.reuse ;  /* 0x0000000abdb87c23 */ /* 0x100fe200080108d0 */
[----:B------:R-:W-:Y:S01]  /*98d0*/  FFMA.FTZ R187, R191, UR10, -R208 ;  /* 0x0000000abfbb7c23 */ /* 0x000fe200080108d0 */
[----:B------:R-:W-:Y:S01]  /*98e0*/  MUFU.EX2 R164, R164 ;  /* 0x000000a400a47308 */ /* 0x000fe20000000800 */
[--C-:B------:R-:W-:Y:S01]  /*98f0*/  FFMA.FTZ R189, R188, UR10, -R200.reuse ;  /* 0x0000000abcbd7c23 */ /* 0x100fe200080108c8 */
[----:B------:R-:W-:Y:S01]  /*9900*/  WARPGROUP.ARRIVE ;  /* 0x00000000000079c5 */ /* 0x000fe20000000000 */
[--C-:B------:R-:W-:Y:S01]  /*9910*/  FFMA.FTZ R191, R193, UR10, -R200.reuse ;  /* 0x0000000ac1bf7c23 */ /* 0x100fe200080108c8 */
[----:B------:R-:W-:Y:S01]  /*9920*/  FFMA.FTZ R188, R192, UR10, -R200 ;  /* 0x0000000ac0bc7c23 */ /* 0x000fe200080108c8 */
[--C-:B------:R-:W-:Y:S01]  /*9930*/  FFMA.FTZ R193, R195, UR10, -R208.reuse ;  /* 0x0000000ac3c17c23 */ /* 0x100fe200080108d0 */
[--C-:B------:R-:W-:Y:S01]  /*9940*/  FFMA.FTZ R190, R190, UR10, -R208.reuse ;  /* 0x0000000abebe7c23 */ /* 0x100fe200080108d0 */
[--C-:B------:R-:W-:Y:S01]  /*9950*/  FFMA.FTZ R192, R198, UR10, -R208.reuse ;  /* 0x0000000ac6c07c23 */ /* 0x100fe200080108d0 */
[----:B------:R-:W-:Y:S01]  /*9960*/  HGMMA.64x256x16.F32.BF16 R24, R156, gdesc[UR12].tnspB, R24, gsb0 ;  /* 0x43e0000c9c187df0 */ /* 0x000fe20008001818 */
[----:B------:R-:W-:Y:S01]  /*9970*/  MUFU.EX2 R203, R203 ;  /* 0x000000cb00cb7308 */ /* 0x000fe20000000800 */
[----:B------:R-:W-:Y:S01]  /*9980*/  UIADD3 UR14, UR5, 0x80, URZ ;  /* 0x00000080050e7890 */ /* 0x000fe2000fffe03f */
[----:B------:R-:W-:Y:S01]  /*9990*/  FFMA.FTZ R195, R206, UR10, -R208 ;  /* 0x0000000acec37c23 */ /* 0x000fe200080108d0 */
[----:B------:R-:W-:Y:S01]  /*99a0*/  UMOV UR15, 0x40000040 ;  /* 0x40000040000f7882 */ /* 0x000fe20000000000 */
[----:B------:R-:W-:Y:S01]  /*99b0*/  FFMA.FTZ R0, R194, R0, R196 ;  /* 0x00000000c2007223 */ /* 0x000fe200000100c4 */
[----:B------:R-:W-:-:S03]  /*99c0*/  FFMA.FTZ R4, R201, R4, R154 ;  /* 0x00000004c9047223 */ /* 0x000fc6000001009a */
[----:B------:R-:W-:Y:S01]  /*99d0*/  MUFU.EX2 R162, R162 ;  /* 0x000000a200a27308 */ /* 0x000fe20000000800 */
[----:B------:R-:W-:Y:S01]  /*99e0*/  FADD.FTZ R0, R197, R0 ;  /* 0x00000000c5007221 */ /* 0x000fe20000010000 */
[----:B------:R-:W-:-:S03]  /*99f0*/  FADD.FTZ R4, R155, R4 ;  /* 0x000000049b047221 */ /* 0x000fc60000010000 */
[----:B------:R-:W-:Y:S01]  /*9a00*/  FADD.FTZ R199, R199, R0 ;  /* 0x00000000c7c77221 */ /* 0x000fe20000010000 */
[----:B------:R-:W-:Y:S02]  /*9a10*/  FADD.FTZ R4, R207, R4 ;  /* 0x00000004cf047221 */ /* 0x000fe40000010000 */
[----:B------:R-:W2:Y:S01]  /*9a20*/  MUFU.EX2 R163, R163 ;  /* 0x000000a300a37308 */ /* 0x000ea20000000800 */
[----:B------:R-:W-:Y:S01]  /*9a30*/  FADD.FTZ R199, R202, R199 ;  /* 0x000000c7cac77221 */ /* 0x000fe20000010000 */
[----:B------:R-:W-:-:S06]  /*9a40*/  FADD.FTZ R209, R209, R4 ;  /* 0x00000004d1d17221 */ /* 0x000fcc0000010000 */
[----:B------:R-:W-:Y:S08]  /*9a50*/  MUFU.EX2 R204, R204 ;  /* 0x000000cc00cc7308 */ /* 0x000ff00000000800 */
[----:B------:R-:W4:Y:S08]  /*9a60*/  MUFU.EX2 R205, R205 ;  /* 0x000000cd00cd7308 */ /* 0x000f300000000800 */
[----:B------:R-:W-:Y:S08]  /*9a70*/  MUFU.EX2 R165, R165 ;  /* 0x000000a500a57308 */ /* 0x000ff00000000800 */
[----:B------:R-:W5:Y:S08]  /*9a80*/  MUFU.EX2 R166, R166 ;  /* 0x000000a600a67308 */ /* 0x000f700000000800 */
[----:B------:R-:W-:Y:S08]  /*9a90*/  MUFU.EX2 R169, R169 ;  /* 0x000000a900a97308 */ /* 0x000ff00000000800 */
[----:B------:R-:W-:Y:S08]  /*9aa0*/  MUFU.EX2 R210, R210 ;  /* 0x000000d200d27308 */ /* 0x000ff00000000800 */
[----:B------:R-:W-:Y:S08]  /*9ab0*/  MUFU.EX2 R167, R167 ;  /* 0x000000a700a77308 */ /* 0x000ff00000000800 */
[----:B------:R-:W3:Y:S08]  /*9ac0*/  MUFU.EX2 R168, R168 ;  /* 0x000000a800a87308 */ /* 0x000ef00000000800 */
[----:B------:R-:W-:Y:S08]  /*9ad0*/  MUFU.EX2 R171, R171 ;  /* 0x000000ab00ab7308 */ /* 0x000ff00000000800 */
[----:B------:R-:W0:Y:S08]  /*9ae0*/  MUFU.EX2 R212, R212 ;  /* 0x000000d400d47308 */ /* 0x000e300000000800 */
[----:B------:R-:W-:Y:S08]  /*9af0*/  MUFU.EX2 R170, R170 ;  /* 0x000000aa00aa7308 */ /* 0x000ff00000000800 */
[----:B------:R-:W0:Y:S08]  /*9b00*/  MUFU.EX2 R173, R173 ;  /* 0x000000ad00ad7308 */ /* 0x000e300000000800 */
[----:B------:R-:W-:Y:S08]  /*9b10*/  MUFU.EX2 R172, R172 ;  /* 0x000000ac00ac7308 */ /* 0x000ff00000000800 */
[----:B------:R-:W-:Y:S08]  /*9b20*/  MUFU.EX2 R175, R175 ;  /* 0x000000af00af7308 */ /* 0x000ff00000000800 */
[----:B------:R-:W-:Y:S08]  /*9b30*/  MUFU.EX2 R174, R174 ;  /* 0x000000ae00ae7308 */ /* 0x000ff00000000800 */
[----:B------:R-:W0:Y:S08]  /*9b40*/  MUFU.EX2 R177, R177 ;  /* 0x000000b100b17308 */ /* 0x000e300000000800 */
        /* <DEDUP_REMOVED lines=14> */
[----:B------:R-:W-:Y:S01]  /*9c30*/  MUFU.EX2 R190, R190 ;  /* 0x000000be00be7308 */ /* 0x000fe20000000800 */
[----:B------:R-:W-:-:S02]  /*9c40*/  WARPGROUP.DEPBAR.LE gsb0, 0x0 ;  /* 0x00008000000079c5 */ /* 0x000fc40000010000 */
[----:B-1----:R-:W-:-:S05]  /*9c50*/  F2FP.BF16.F32.PACK_AB R156, R161, R160 ;  /* 0x000000a0a19c723e */ /* 0x002fca00000010ff */
[----:B------:R-:W1:Y:S01]  /*9c60*/  MUFU.EX2 R193, R193 ;  /* 0x000000c100c17308 */ /* 0x000e620000000800 */
[----:B--2---:R-:W-:Y:S01]  /*9c70*/  F2FP.BF16.F32.PACK_AB R157, R163, R162 ;  /* 0x000000a2a39d723e */ /* 0x004fe200000010ff */
        /* <DEDUP_REMOVED lines=12> */
[----:B------:R-:W2:Y:S01]  /*9d40*/  MUFU.EX2 R195, R195 ;  /* 0x000000c300c37308 */ /* 0x000ea20000000800 */
[----:B------:R-:W-:Y:S01]  /*9d50*/  UMOV UR15, 0x40000040 ;  /* 0x40000040000f7882 */ /* 0x000fe20000000000 */
[----:B------:R-:W-:Y:S01]  /*9d60*/  FADD.FTZ R164, R203, R164 ;  /* 0x000000a4cba47221 */ /* 0x000fe20000010000 */
[----:B------:R-:W-:Y:S01]  /*9d70*/  FADD.FTZ R204, R205, R204 ;  /* 0x000000cccdcc7221 */ /* 0x000fe20000010000 */
[----:B------:R-:W-:Y:S02]  /*9d80*/  WARPGROUP.DEPBAR.LE gsb0, 0x0 ;  /* 0x00008000000079c5 */ /* 0x000fe40000010000 */
[----:B-----5:R-:W-:Y:S01]  /*9d90*/  F2FP.BF16.F32.PACK_AB R156, R166, R165 ;  /* 0x000000a5a69c723e */ /* 0x020fe200000010ff */
[----:B------:R-:W-:Y:S01]  /*9da0*/  FADD.FTZ R165, R165, R164 ;  /* 0x000000a4a5a57221 */ /* 0x000fe20000010000 */
[----:B---3--:R-:W-:Y:S01]  /*9db0*/  F2FP.BF16.F32.PACK_AB R157, R168, R167 ;  /* 0x000000a7a89d723e */ /* 0x008fe200000010ff */
[----:B------:R-:W-:Y:S01]  /*9dc0*/  FADD.FTZ R167, R167, R204 ;  /* 0x000000cca7a77221 */ /* 0x000fe20000010000 */
[----:B------:R-:W-:Y:S01]  /*9dd0*/  F2FP.BF16.F32.PACK_AB R158, R210, R169 ;  /* 0x000000a9d29e723e */ /* 0x000fe200000010ff */
[----:B------:R-:W-:Y:S01]  /*9de0*/  FADD.FTZ R166, R166, R165 ;  /* 0x000000a5a6a67221 */ /* 0x000fe20000010000 */
[----:B0-----:R-:W-:Y:S01]  /*9df0*/  F2FP.BF16.F32.PACK_AB R159, R212, R171 ;  /* 0x000000abd49f723e */ /* 0x001fe200000010ff */
        /* <DEDUP_REMOVED lines=46> */
[----:B-1----:R-:W-:Y:S01]  /*a0e0*/  F2FP.BF16.F32.PACK_AB R157, R193, R190 ;  /* 0x000000bec19d723e */ /* 0x002fe200000010ff */
        /* <DEDUP_REMOVED lines=14> */
.L_x_4738:
[----:B------:R-:W0:Y:S01]  /*a1d0*/  S2UR UR11, SR_CgaCtaId ;  /* 0x00000000000b79c3 */ /* 0x000e220000008800 */
[----:B------:R-:W-:Y:S01]  /*a1e0*/  R2UR UR5, R223 ;  /* 0x00000000df0572ca */ /* 0x000fe200000e0000 */
[----:B------:R-:W-:Y:S01]  /*a1f0*/  UIADD3 UR7, UR7, 0x32460, URZ ;  /* 0x0003246007077890 */ /* 0x000fe2000fffe03f */
[----:B------:R-:W-:Y:S01]  /*a200*/  IMAD.MOV.U32 R201, RZ, RZ, R153 ;  /* 0x000000ffffc97224 */ /* 0x000fe200078e0099 */
[----:B------:R-:W-:-:S10]  /*a210*/  MOV R200, R152 ;  /* 0x0000009800c87202 */ /* 0x000fd40000000f00 */
[----:B------:R-:W-:Y:S02]  /*a220*/  UISETP.GT.AND UP0, UPT, UR38, UR5, UPT ;  /* 0x000000052600728c */ /* 0x000fe4000bf04270 */
[----:B------:R-:W-:-:S04]  /*a230*/  UIADD3 UR38, UR38, -0x1, URZ ;  /* 0xffffffff26267890 */ /* 0x000fc8000fffe03f */
[----:B------:R-:W-:Y:S01]  /*a240*/  PLOP3.LUT P1, PT, PT, PT, UP0, 0x80, 0x0 ;  /* 0x000000000000781c */ /* 0x000fe20003f2f008 */
[----:B0-----:R-:W-:-:S09]  /*a250*/  UPRMT UR7, UR11, 0x654, UR7 ;  /* 0x000006540b077896 */ /* 0x001fd20008000007 */
[----:B------:R-:W-:Y:S03]  /*a260*/  SYNCS.ARRIVE.TRANS64.RED.A1T0 RZ, [UR7], RZ ;  /* 0x000000ffffff79a7 */ /* 0x000fe60008100407 */
[----:B------:R-:W-:Y:S05]  /*a270*/  @P1 BRA `(.L_x_4739) ;  /* 0xffffffd400cc1947 */ /* 0x000fea000383ffff */
.L_x_4728:
[----:B------:R-:W0:Y:S01]  /*a280*/  SHFL.BFLY PT, R3, R0, 0x2, 0x1f ;  /* 0x0c401f0000037f89 */ /* 0x000e2200000e0000 */
[----:B------:R-:W-:Y:S01]  /*a290*/  IMAD.U32 R9, RZ, RZ, UR10 ;  /* 0x0000000aff097e24 */ /* 0x000fe2000f8e00ff */
[----:B------:R-:W-:Y:S02]  /*a2a0*/  PLOP3.LUT P0, PT, PT, PT, PT, 0x8, 0x0 ;  /* 0x000000000000781c */ /* 0x000fe40003f0e170 */
[----:B------:R-:W1:Y:S01]  /*a2b0*/  SHFL.BFLY PT, R5, R4, 0x2, 0x1f ;  /* 0x0c401f0004057f89 */ /* 0x000e6200000e0000 */
[----:B------:R-:W2:Y:S01]  /*a2c0*/  S2R R154, SR_TID.X ;  /* 0x00000000009a7919 */ /* 0x000ea20000002100 */
[----:B0-----:R-:W-:Y:S01]  /*a2d0*/  FADD.FTZ R3, R3, R0 ;  /* 0x0000000003037221 */ /* 0x001fe20000010000 */
[----:B------:R-:W-:Y:S02]  /*a2e0*/  IMAD.MOV.U32 R0, RZ, RZ, RZ ;  /* 0x000000ffff007224 */ /* 0x000fe400078e00ff */
[----:B-1----:R-:W-:Y:S02]  /*a2f0*/  FADD.FTZ R5, R5, R4 ;  /* 0x0000000405057221 */ /* 0x002fe40000010000 */
[----:B------:R-:W0:Y:S04]  /*a300*/  SHFL.BFLY PT, R2, R3, 0x1, 0x1f ;  /* 0x0c201f0003027f89 */ /* 0x000e2800000e0000 */
[----:B------:R-:W1:Y:S01]  /*a310*/  SHFL.BFLY PT, R6, R5, 0x1, 0x1f ;  /* 0x0c201f0005067f89 */ /* 0x000e6200000e0000 */
[----:B--2---:R-:W-:-:S04]  /*a320*/  SHF.R.U32.HI R154, RZ, 0x7, R154 ;  /* 0x00000007ff9a7819 */ /* 0x004fc8000001169a */
[----:B------:R-:W-:-:S05]  /*a330*/  IADD3 R4, -R154, 0xb, RZ ;  /* 0x0000000b9a047810 */ /* 0x000fca0007ffe1ff */
[----:B------:R2:W-:Y:S06]  /*a340*/  BAR.ARV R4, 0x100 ;  /* 0x000400040000751d */ /* 0x0005ec0000002000 */
[----:B0-----:R-:W-:Y:S01]  /*a350*/  FADD.FTZ R7, R3, R2 ;  /* 0x0000000203077221 */ /* 0x001fe20000010000 */
[----:B------:R-:W-:Y:S02]  /*a360*/  IMAD.MOV.U32 R2, RZ, RZ, RZ ;  /* 0x000000ffff027224 */ /* 0x000fe400078e00ff */
[----:B-1----:R-:W-:Y:S01]  /*a370*/  FADD.FTZ R8, R5, R6 ;  /* 0x0000000605087221 */ /* 0x002fe20000010000 */
[----:B------:R-:W-:Y:S06]  /*a380*/  BAR.ARV 0x8, 0x180 ;  /* 0x0206000000007b1d */ /* 0x000fec0000002000 */
[----:B------:R-:W-:Y:S01]  /*a390*/  FSETP.NE.FTZ.AND P1, PT, R7, RZ, PT ;  /* 0x000000ff0700720b */ /* 0x000fe20003f35000 */
[----:B--2---:R-:W-:Y:S01]  /*a3a0*/  IMAD.MOV.U32 R4, RZ, RZ, -0x800000 ;  /* 0xff800000ff047424 */ /* 0x004fe200078e00ff */
[----:B------:R-:W-:-:S02]  /*a3b0*/  FSETP.NE.FTZ.AND P2, PT, R8, RZ, PT ;  /* 0x000000ff0800720b */ /* 0x000fc40003f55000 */
[----:B------:R-:W-:-:S09]  /*a3c0*/  MOV R5, 0xff800000 ;  /* 0xff80000000057802 */ /* 0x000fd20000000f00 */
[----:B------:R-:W0:Y:S02]  /*a3d0*/  @P1 MUFU.LG2 R6, R7 ;  /* 0x0000000700061308 */ /* 0x000e240000000c00 */
[----:B------:R-:W-:-:S06]  /*a3e0*/  @P2 FMUL.FTZ R9, R9, 0.69314718246459960938 ;  /* 0x3f31721809092820 */ /* 0x000fcc0000410000 */
[----:B------:R-:W1:Y:S08]  /*a3f0*/  @P2 MUFU.LG2 R3, R8 ;  /* 0x0000000800032308 */ /* 0x000e700000000c00 */
[----:B------:R2:W3:Y:S01]  /*a400*/  @P1 MUFU.RCP R2, R7 ;  /* 0x0000000700021308 */ /* 0x0004e20000001000 */
[----:B0-----:R-:W-:-:S07]  /*a410*/  @P1 FMUL.FTZ R6, R6, 0.69314718246459960938 ;  /* 0x3f31721806061820 */ /* 0x001fce0000410000 */
[----:B------:R1:W0:Y:S01]  /*a420*/  @P2 MUFU.RCP R0, R8 ;  /* 0x0000000800002308 */ /* 0x0002220000001000 */
[----:B--2---:R-:W-:-:S04]  /*a430*/  IMAD.U32 R7, RZ, RZ, UR10 ;  /* 0x0000000aff077e24 */ /* 0x004fc8000f8e00ff */
[----:B------:R-:W-:Y:S01]  /*a440*/  @P1 FMUL.FTZ R7, R7, 0.69314718246459960938 ;  /* 0x3f31721807071820 */ /* 0x000fe20000410000 */
[----:B-1----:R-:W-:Y:S01]  /*a450*/  @P2 FMUL.FTZ R8, R3, 0.69314718246459960938 ;  /* 0x3f31721803082820 */ /* 0x002fe20000410000 */
        /* <DEDUP_REMOVED lines=130> */
.L_x_4702:
[----:B------:R-:W-:Y:S05]  /*ac80*/  @P0 BRA `(.L_x_4740) ;  /* 0x0000002000540947 */ /* 0x000fea0003800000 */
[----:B------:R-:W2:Y:S01]  /*ac90*/  LDL R0, [R1] ;  /* 0x0000000001007983 */ /* 0x000ea20000100800 */
[----:B------:R-:W0:Y:S01]  /*aca0*/  LDC R10, c[0x0][0xce8] ;  /* 0x00033a00ff0a7b82 */ /* 0x000e220000000800 */
[----:B------:R-:W-:Y:S01]  /*acb0*/  ULDC.64 UR8, c[0x0][0xcd0] ;  /* 0x0003340000087ab9 */ /* 0x000fe20000000a00 */
[----:B------:R-:W-:Y:S06]  /*acc0*/  BSSY B0, `(.L_x_4741) ;  /* 0x000014d000007945 */ /* 0x000fec0003800000 */
[----:B------:R-:W1:Y:S08]  /*acd0*/  S2UR UR12, SR_CTAID.Z ;  /* 0x00000000000c79c3 */ /* 0x000e700000002700 */
[----:B------:R-:W3:Y:S08]  /*ace0*/  LDC.64 R20, c[0x0][0xcd8] ;  /* 0x00033600ff147b82 */ /* 0x000ef00000000a00 */
[----:B------:R-:W-:Y:S01]  /*acf0*/  BAR.SYNC.DEFER_BLOCKING 0x1, 0x100 ;  /* 0x0044000000007b1d */ /* 0x000fe20000010000 */
[----:B0-----:R-:W-:-:S07]  /*ad00*/  ISETP.NE.AND P0, PT, R10, 0x1, PT ;  /* 0x000000010a00780c */ /* 0x001fce0003f05270 */
[----:B------:R-:W0:Y:S01]  /*ad10*/  S2UR UR11, SR_CTAID.Y ;  /* 0x00000000000b79c3 */ /* 0x000e220000002600 */
[----:B-1----:R-:W-:-:S07]  /*ad20*/  USHF.R.S32.HI UR10, URZ, 0x1f, UR12 ;  /* 0x0000001f3f0a7899 */ /* 0x002fce000801140c */
[----:B------:R-:W0:Y:S08]  /*ad30*/  LDC R35, c[0x0][0xd50] ;  /* 0x00035400ff237b82 */ /* 0x000e300000000800 */
[----:B------:R-:W1:Y:S08]  /*ad40*/  @P0 LDC R16, c[0x0][0xcec] ;  /* 0x00033b00ff100b82 */ /* 0x000e700000000800 */
[----:B------:R-:W4:Y:S08]  /*ad50*/  LDC.64 R22, c[0x0][0xc40] ;  /* 0x00031000ff167b82 */ /* 0x000f300000000a00 */
[----:B------:R-:W5:Y:S08]  /*ad60*/  @P0 LDC R19, c[0x0][0xcf0] ;  /* 0x00033c00ff130b82 */ /* 0x000f700000000800 */
[----:B------:R-:W5:Y:S08]  /*ad70*/  @P0 LDC R34, c[0x0][0xcec] ;  /* 0x00033b00ff220b82 */ /* 0x000f700000000800 */
[----:B------:R-:W5:Y:S01]  /*ad80*/  @P0 LDC R153, c[0x0][0xcf0] ;  /* 0x00033c00ff990b82 */ /* 0x000f620000000800 */
        /* <DEDUP_REMOVED lines=9> */
[----:B--2---:R-:W-:-:S05]  /*ae20*/  VIADD R7, R0, 0xffffff80 ;  /* 0xffffff8000077836 */ /* 0x004fca0000000000 */
[----:B------:R-:W-:-:S04]  /*ae30*/  SHF.R.S32.HI R6, RZ, 0x1f, R7 ;  /* 0x0000001fff067819 */ /* 0x000fc80000011407 */
[CC--:B------:R-:W-:Y:S02]  /*ae40*/  LEA.HI R8, R6.reuse, R7.reuse, RZ, 0x7 ;  /* 0x0000000706087211 */ /* 0x0c0fe400078f38ff */
[----:B------:R-:W-:Y:S02]  /*ae50*/  LEA.HI R15, R6, R7, RZ, 0x2 ;  /* 0x00000007060f7211 */ /* 0x000fe400078f10ff */
[C---:B------:R-:W-:Y:S02]  /*ae60*/  LOP3.LUT R0, R8.reuse, 0xffffff80, RZ, 0xc0, !PT ;  /* 0xffffff8008007812 */ /* 0x040fe400078ec0ff */
[----:B------:R-:W-:Y:S02]  /*ae70*/  SHF.R.S32.HI R9, RZ, 0x7, R8 ;  /* 0x00000007ff097819 */ /* 0x000fe40000011408 */
[----:B------:R-:W-:Y:S02]  /*ae80*/  IADD3 R0, R7, -R0, RZ ;  /* 0x8000000007007210 */ /* 0x000fe40007ffe0ff */
[----:B------:R-:W-:-:S02]  /*ae90*/  LEA.HI R6, R8, R9, RZ, 0x1 ;  /* 0x0000000908067211 */ /* 0x000fc400078f08ff */
[----:B------:R-:W-:Y:S02]  /*aea0*/  SHF.R.S32.HI R13, RZ, 0x1f, R0 ;  /* 0x0000001fff0d7819 */ /* 0x000fe40000011400 */
[----:B------:R-:W-:Y:S02]  /*aeb0*/  LOP3.LUT R8, R15, 0xfffffffc, RZ, 0xc0, !PT ;  /* 0xfffffffc0f087812 */ /* 0x000fe400078ec0ff */
[----:B------:R-:W-:Y:S02]  /*aec0*/  LEA.HI R12, R13, R0, RZ, 0x2 ;  /* 0x000000000d0c7211 */ /* 0x000fe400078f10ff */
[----:B------:R-:W-:Y:S01]  /*aed0*/  LOP3.LUT R6, R6, 0x3fffffe, RZ, 0xc0, !PT ;  /* 0x03fffffe06067812 */ /* 0x000fe200078ec0ff */
[----:B------:R-:W-:Y:S01]  /*aee0*/  IMAD.IADD R7, R7, 0x1, -R8 ;  /* 0x0000000107077824 */ /* 0x000fe200078e0a08 */
[--C-:B------:R-:W-:Y:S02]  /*aef0*/  SHF.R.S32.HI R11, RZ, 0x2, R12.reuse ;  /* 0x00000002ff0b7819 */ /* 0x100fe4000001140c */
[----:B------:R-:W-:Y:S01]  /*af00*/  SHF.R.S32.HI R14, RZ, 0x1f, R12 ;  /* 0x0000001fff0e7819 */ /* 0x000fe2000001140c */
[----:B------:R-:W-:Y:S01]  /*af10*/  IMAD.IADD R8, R9, 0x1, -R6 ;  /* 0x0000000109087824 */ /* 0x000fe200078e0a06 */
[----:B------:R-:W-:-:S02]  /*af20*/  LEA.HI R9, R7, R7, RZ, 0x1 ;  /* 0x0000000707097211 */ /* 0x000fc400078f08ff */
[----:B------:R-:W-:Y:S02]  /*af30*/  LEA.HI R14, R14, R11, RZ, 0x3 ;  /* 0x0000000b0e0e7211 */ /* 0x000fe400078f18ff */
[----:B------:R-:W-:Y:S02]  /*af40*/  LEA.HI R13, R13, R0, RZ, 0x5 ;  /* 0x000000000d0d7211 */ /* 0x000fe400078f28ff */
[----:B------:R-:W-:-:S05]  /*af50*/  LOP3.LUT R14, R14, 0xfffffff8, RZ, 0xc0, !PT ;  /* 0xfffffff80e0e7812 */ /* 0x000fca00078ec0ff */
[----:B------:R-:W-:Y:S01]  /*af60*/  IMAD.IADD R6, R11, 0x1, -R14 ;  /* 0x000000010b067824 */ /* 0x000fe200078e0a0e */
[----:B------:R-:W-:Y:S01]  /*af70*/  LOP3.LUT R14, R9, 0x1ffffffe, RZ, 0xc0, !PT ;  /* 0x1ffffffe090e7812 */ /* 0x000fe200078ec0ff */
[----:B------:R-:W2:Y:S01]  /*af80*/  S2R R11, SR_CTAID.X ;  /* 0x00000000000b7919 */ /* 0x000ea20000002500 */
[----:B------:R-:W-:Y:S02]  /*af90*/  SHF.R.S32.HI R9, RZ, 0x5, R13 ;  /* 0x00000005ff097819 */ /* 0x000fe4000001140d */
[----:B------:R-:W-:Y:S01]  /*afa0*/  IADD3 R13, R7, -R14, RZ ;  /* 0x8000000e070d7210 */ /* 0x000fe20007ffe0ff */
[----:B------:R-:W-:Y:S01]  /*afb0*/  IMAD.U32 R7, RZ, RZ, UR5 ;  /* 0x00000005ff077e24 */ /* 0x000fe2000f8e00ff */
[----:B------:R-:W-:Y:S01]  /*afc0*/  MOV R7, UR6 ;  /* 0x0000000600077c02 */ /* 0x000fe20008000f00 */
[----:B------:R-:W-:Y:S01]  /*afd0*/  IMAD R9, R9, 0x10, R6 ;  /* 0x0000001009097824 */ /* 0x000fe200078e0206 */
[----:B------:R-:W-:Y:S01]  /*afe0*/  UIMAD UR6, UR13, UR9, UR7 ;  /* 0x000000090d0672a4 */ /* 0x000fe2000f8e0207 */
[----:B------:R-:W-:Y:S01]  /*aff0*/  IMAD.U32 R6, RZ, RZ, UR4 ;  /* 0x00000004ff067e24 */ /* 0x000fe2000f8e00ff */
[----:B------:R-:W-:Y:S01]  /*b000*/  UIMAD.WIDE.U32 UR4, UR13, UR8, URZ ;  /* 0x000000080d0472a5 */ /* 0x000fe2000f8e003f */
[----:B------:R-:W-:-:S02]  /*b010*/  IMAD R18, R8, 0x40, R9 ;  /* 0x0000004008127824 */ /* 0x000fc400078e0209 */
[C---:B---3--:R-:W-:Y:S01]  /*b020*/  IMAD R14, R20.reuse, UR10, RZ ;  /* 0x0000000a140e7c24 */ /* 0x048fe2000f8e02ff */
[----:B------:R-:W-:Y:S01]  /*b030*/  UIADD3 UR6, UR5, UR6, URZ ;  /* 0x0000000605067290 */ /* 0x000fe2000fffe03f */
[----:B------:R-:W-:Y:S01]  /*b040*/  IMAD R8, R13, 0x8, R18 ;  /* 0x000000080d087824 */ /* 0x000fe200078e0212 */
[----:B------:R-:W-:Y:S01]  /*b050*/  ULDC.64 UR8, c[0x0][0xc28] ;  /* 0x00030a0000087ab9 */ /* 0x000fe20000000a00 */
[----:B------:R-:W-:-:S04]  /*b060*/  IMAD.WIDE.U32 R6, R20, UR12, R6 ;  /* 0x0000000c14067c25 */ /* 0x000fc8000f8e0006 */
[----:B------:R-:W-:Y:S02]  /*b070*/  IMAD R20, RZ, RZ, -UR13 ;  /* 0x8000000dff147e24 */ /* 0x000fe4000f8e02ff */
[----:B------:R-:W-:Y:S02]  /*b080*/  IMAD R17, R21, UR12, R14 ;  /* 0x0000000c15117c24 */ /* 0x000fe4000f8e020e */
[----:B------:R-:W-:Y:S02]  /*b090*/  IMAD.U32 R9, RZ, RZ, UR5 ;  /* 0x00000005ff097e24 */ /* 0x000fe4000f8e00ff */
[----:B0-----:R-:W-:Y:S02]  /*b0a0*/  IMAD R35, R35, R20, UR11 ;  /* 0x0000000b23237e24 */ /* 0x001fe4000f8e0214 */
[----:B------:R-:W-:Y:S01]  /*b0b0*/  IMAD.U32 R9, RZ, RZ, UR6 ;  /* 0x00000006ff097e24 */ /* 0x000fe2000f8e00ff */
[----:B------:R-:W-:Y:S01]  /*b0c0*/  ULDC.64 UR6, c[0x0][0xc48] ;  /* 0x0003120000067ab9 */ /* 0x000fe20000000a00 */
[----:B------:R-:W-:-:S02]  /*b0d0*/  IMAD.IADD R7, R7, 0x1, R17 ;  /* 0x0000000107077824 */ /* 0x000fc400078e0211 */
[----:B--2---:R-:W-:Y:S01]  /*b0e0*/  IMAD R13, R11, 0x80, R8 ;  /* 0x000000800b0d7824 */ /* 0x004fe200078e0208 */
[----:B------:R-:W-:Y:S01]  /*b0f0*/  MOV R8, UR4 ;  /* 0x0000000400087c02 */ /* 0x000fe20008000f00 */
[----:B------:R-:W-:Y:S02]  /*b100*/  ULDC.64 UR4, c[0x0][0xce0] ;  /* 0x0003380000047ab9 */ /* 0x000fe40000000a00 */
[----:B-1----:R-:W-:Y:S01]  /*b110*/  @P0 IMAD.HI.U32 R14, R13, R16, RZ ;  /* 0x000000100d0e0227 */ /* 0x002fe200078e00ff */
[----:B------:R-:W-:-:S03]  /*b120*/  MOV R15, R13 ;  /* 0x0000000d000f7202 */ /* 0x000fc60000000f00 */
[C---:B----4-:R-:W-:Y:S01]  /*b130*/  IMAD R16, R22.reuse, UR10, RZ ;  /* 0x0000000a16107c24 */ /* 0x050fe2000f8e02ff */
[----:B-----5:R-:W-:Y:S01]  /*b140*/  @P0 SHF.R.U32.HI R15, RZ, R19, R14 ;  /* 0x00000013ff0f0219 */ /* 0x020fe2000001160e */
[----:B------:R-:W-:-:S04]  /*b150*/  IMAD.WIDE.U32 R8, R22, UR12, R8 ;  /* 0x0000000c16087c25 */ /* 0x000fc8000f8e0008 */
[----:B------:R-:W-:Y:S01]  /*b160*/  IMAD R19, R23, UR12, R16 ;  /* 0x0000000c17137c24 */ /* 0x000fe2000f8e0210 */
[----:B------:R-:W-:Y:S01]  /*b170*/  SHF.R.S32.HI R16, RZ, 0x1f, R35 ;  /* 0x0000001fff107819 */ /* 0x000fe20000011423 */
[----:B------:R-:W-:-:S04]  /*b180*/  @P0 IMAD.HI.U32 R34, R13, R34, RZ ;  /* 0x000000220d220227 */ /* 0x000fc800078e00ff */
[----:B------:R-:W-:Y:S02]  /*b190*/  IMAD.IADD R9, R9, 0x1, R19 ;  /* 0x0000000109097824 */ /* 0x000fe400078e0213 */
[----:B------:R-:W-:Y:S02]  /*b1a0*/  IMAD R19, R16, UR6, RZ ;  /* 0x0000000610137c24 */ /* 0x000fe4000f8e02ff */
[----:B------:R-:W-:-:S04]  /*b1b0*/  IMAD.WIDE.U32 R6, R35, UR4, R6 ;  /* 0x0000000423067c25 */ /* 0x000fc8000f8e0006 */
[----:B------:R-:W-:Y:S01]  /*b1c0*/  IMAD.MOV.U32 R17, RZ, RZ, R13 ;  /* 0x000000ffff117224 */ /* 0x000fe200078e000d */
[----:B------:R-:W-:Y:S01]  /*b1d0*/  @P0 SHF.R.U32.HI R17, RZ, R153, R34 ;  /* 0x00000099ff110219 */ /* 0x000fe20000011622 */
[----:B------:R-:W-:Y:S01]  /*b1e0*/  IMAD R14, R16, UR4, RZ ;  /* 0x00000004100e7c24 */ /* 0x000fe2000f8e02ff */
[----:B------:R-:W-:Y:S01]  /*b1f0*/  IADD3 R6, P0, R15, R6, RZ ;  /* 0x000000060f067210 */ /* 0x000fe20007f1e0ff */
[C---:B------:R-:W-:Y:S01]  /*b200*/  IMAD R21, R35.reuse, UR7, R19 ;  /* 0x0000000723157c24 */ /* 0x040fe2000f8e0213 */
[----:B------:R-:W-:Y:S01]  /*b210*/  SHF.R.S32.HI R19, RZ, 0x1f, R15 ;  /* 0x0000001fff137819 */ /* 0x000fe2000001140f */
[----:B------:R-:W-:Y:S01]  /*b220*/  IMAD R16, R35, UR5, R14 ;  /* 0x0000000523107c24 */ /* 0x000fe2000f8e020e */
[--C-:B------:R-:W-:Y:S01]  /*b230*/  SHF.R.S32.HI R14, RZ, 0x1f, R17.reuse ;  /* 0x0000001fff0e7819 */ /* 0x100fe20000011411 */
[----:B------:R-:W-:Y:S01]  /*b240*/  ULDC.64 UR4, c[0x0][0xc30] ;  /* 0x00030c0000047ab9 */ /* 0x000fe20000000a00 */
[----:B------:R-:W-:Y:S01]  /*b250*/  IADD3 R15, -R15, RZ, RZ ;  /* 0x000000ff0f0f7210 */ /* 0x000fe20007ffe1ff */
[----:B------:R-:W-:Y:S01]  /*b260*/  IMAD.MOV R20, RZ, RZ, -R17 ;  /* 0x000000ffff147224 */ /* 0x000fe200078e0a11 */
[----:B------:R-:W-:Y:S01]  /*b270*/  IADD3.X R7, R19, R7, R16, P0, !PT ;  /* 0x0000000713077210 */ /* 0x000fe200007fe410 */
[----:B------:R-:W-:-:S02]  /*b280*/  IMAD R14, R14, UR4, RZ ;  /* 0x000000040e0e7c24 */ /* 0x000fc4000f8e02ff */
[----:B------:R-:W-:Y:S02]  /*b290*/  IMAD R15, R10, R15, R13 ;  /* 0x0000000f0a0f7224 */ /* 0x000fe400078e020d */
        /* <DEDUP_REMOVED lines=32> */
[C---:B------:R-:W-:Y:S01]  /*b4a0*/  VIADD R11, R13.reuse, 0x8 ;  /* 0x000000080d0b7836 */ /* 0x040fe20000000000 */
[----:B------:R-:W0:Y:S01]  /*b4b0*/  SHFL.IDX PT, R15, R19, RZ, 0x1c1f ;  /* 0x001c1fff130f7589 */ /* 0x000e2200000e0000 */
[----:B------:R-:W-:Y:S01]  /*b4c0*/  UIADD3 UR4, UR4, 0x32420, URZ ;  /* 0x0003242004047890 */ /* 0x000fe2000fffe03f */
[----:B------:R-:W-:-:S02]  /*b4d0*/  ISETP.GE.OR P1, PT, R13, R10, P0 ;  /* 0x0000000a0d00720c */ /* 0x000fc40000726670 */
        /* <DEDUP_REMOVED lines=8> */
[----:B------:R-:W-:-:S05]  /*b560*/  IADD3 R0, R0, -R19, RZ ;  /* 0x8000001300007210 */ /* 0x000fca0007ffe0ff */
        /* <DEDUP_REMOVED lines=18> */
[----:B------:R-:W-:Y:S01]  /*b690*/  VIADD R34, R0, 0x50 ;  /* 0x0000005000227836 */ /* 0x000fe20000000000 */
[----:B------:R-:W-:-:S02]  /*b6a0*/  ISETP.GE.AND P1, PT, R19, UR4, PT ;  /* 0x0000000413007c0c */ /* 0x000fc4000bf26270 */
[----:B------:R-:W-:Y:S02]  /*b6b0*/  IADD3 R21, R0, 0x38, RZ ;  /* 0x0000003800157810 */ /* 0x000fe40007ffe0ff */
[----:B------:R-:W-:Y:S02]  /*b6c0*/  @!P3 LEA.HI R4, R4, R4, RZ, 0x1 ;  /* 0x000000040404b211 */ /* 0x000fe400078f08ff */
        /* <DEDUP_REMOVED lines=21> */
[----:B------:R-:W-:Y:S01]  /*b820*/  @!P0 LOP3.LUT R5, R18, 0xfffffffe, RZ, 0xc0, !PT ;  /* 0xfffffffe12058812 */ /* 0x000fe200078ec0ff */
[----:B-1----:R-:W-:Y:S01]  /*b830*/  VIADD R28, R0, 0x88 ;  /* 0x00000088001c7836 */ /* 0x002fe20000000000 */
[----:B------:R-:W-:Y:S02]  /*b840*/  @!P1 LOP3.LUT R13, R19, 0xfffffffe, RZ, 0xc0, !PT ;  /* 0xfffffffe130d9812 */ /* 0x000fe400078ec0ff */
        /* <DEDUP_REMOVED lines=12> */
[----:B---3--:R-:W-:-:S02]  /*b910*/  @!P4 LOP3.LUT R17, R22, 0xfffffffe, RZ, 0xc0, !PT ;  /* 0xfffffffe1611c812 */ /* 0x008fc400078ec0ff */
[----:B------:R-:W-:Y:S02]  /*b920*/  @!P5 LOP3.LUT R23, R23, 0xfffffffe, RZ, 0xc0, !PT ;  /* 0xfffffffe1717d812 */ /* 0x000fe400078ec0ff */
[----:B------:R-:W-:Y:S02]  /*b930*/  IADD3 R24, R0, 0x58, RZ ;  /* 0x0000005800187810 */ /* 0x000fe40007ffe0ff */
[----:B------:R-:W-:Y:S01]  /*b940*/  @!P6 LOP3.LUT R19, R34, 0xfffffffe, RZ, 0xc0, !PT ;  /* 0xfffffffe2213e812 */ /* 0x000fe200078ec0ff */
[--C-:B0-----:R-:W-:Y:S01]  /*b950*/  @!P2 IMAD.WIDE R4, R15, 0x4, R6.reuse ;  /* 0x000000040f04a825 */ /* 0x101fe200078e0206 */
[----:B------:R-:W-:Y:S02]  /*b960*/  ISETP.GE.AND P1, PT, R24, UR4, PT ;  /* 0x0000000418007c0c */ /* 0x000fe4000bf26270 */
[----:B------:R-:W-:Y:S01]  /*b970*/  ISETP.GE.AND P0, PT, R25, UR4, PT ;  /* 0x0000000419007c0c */ /* 0x000fe2000bf06270 */
[----:B-1----:R-:W-:Y:S01]  /*b980*/  @!P3 IMAD.WIDE R12, R21, 0x4, R6 ;  /* 0x00000004150cb825 */ /* 0x002fe200078e0206 */
[----:B------:R0:W-:Y:S01]  /*b990*/  @!P2 ST.E.64 desc[UR36][R4.64], R48 ;  /* 0x000000300400a985 */ /* 0x0001e2000c101b24 */
[----:B------:R-:W-:-:S02]  /*b9a0*/  IADD3 R22, R0, 0x78, RZ ;  /* 0x0000007800167810 */ /* 0x000fc40007ffe0ff */
        /* <DEDUP_REMOVED lines=9> */
[C---:B------:R-:W-:Y:S01]  /*ba40*/  VIADD R21, R0.reuse, 0x70 ;  /* 0x0000007000157836 */ /* 0x040fe20000000000 */
[----:B------:R4:W-:Y:S01]  /*ba50*/  @!P6 ST.E.64 desc[UR36][R18.64], R64 ;  /* 0x000000401200e985 */ /* 0x0009e2000c101b24 */
[----:B------:R-:W-:Y:S01]  /*ba60*/  VIADD R23, R0, 0x80 ;  /* 0x0000008000177836 */ /* 0x000fe20000000000 */
[----:B------:R-:W-:Y:S02]  /*ba70*/  @!P1 LEA.HI R24, R24, R24, RZ, 0x1 ;  /* 0x0000001818189211 */ /* 0x000fe400078f08ff */
[----:B------:R-:W-:Y:S02]  /*ba80*/  ISETP.GE.AND P6, PT, R21, UR4, PT ;  /* 0x0000000415007c0c */ /* 0x000fe4000bfc6270 */
[----:B------:R-:W-:Y:S02]  /*ba90*/  ISETP.GE.AND P4, PT, R23, UR4, PT ;  /* 0x0000000417007c0c */ /* 0x000fe4000bf86270 */
[----:B------:R-:W-:Y:S02]  /*baa0*/  @!P0 LEA.HI R25, R25, R25, RZ, 0x1 ;  /* 0x0000001919198211 */ /* 0x000fe400078f08ff */
[----:B0-----:R-:W-:Y:S01]  /*bab0*/  @!P1 LOP3.LUT R5, R24, 0xfffffffe, RZ, 0xc0, !PT ;  /* 0xfffffffe18059812 */ /* 0x001fe200078ec0ff */
[----:B------:R-:W-:Y:S01]  /*bac0*/  VIADD R24, R0, 0x90 ;  /* 0x0000009000187836 */ /* 0x000fe20000000000 */
[----:B-1----:R-:W-:-:S02]  /*bad0*/  @!P0 LOP3.LUT R13, R25, 0xfffffffe, RZ, 0xc0, !PT ;  /* 0xfffffffe190d8812 */ /* 0x002fc400078ec0ff */
[----:B------:R-:W-:Y:S01]  /*bae0*/  @!P2 LEA.HI R20, R20, R20, RZ, 0x1 ;  /* 0x000000141414a211 */ /* 0x000fe200078f08ff */
[--C-:B------:R-:W-:Y:S01]  /*baf0*/  @!P1 IMAD.WIDE R4, R5, 0x4, R6.reuse ;  /* 0x0000000405049825 */ /* 0x100fe200078e0206 */
[----:B------:R-:W-:Y:S02]  /*bb00*/  @!P5 LEA.HI R22, R22, R22, RZ, 0x1 ;  /* 0x000000161616d211 */ /* 0x000fe400078f08ff */
        /* <DEDUP_REMOVED lines=12> */
[----:B----4-:R-:W-:Y:S01]  /*bbd0*/  @!P3 LOP3.LUT R19, R28, 0xfffffffe, RZ, 0xc0, !PT ;  /* 0xfffffffe1c13b812 */ /* 0x010fe200078ec0ff */
[C---:B------:R-:W-:Y:S01]  /*bbe0*/  VIADD R28, R0.reuse, 0xc0 ;  /* 0x000000c0001c7836 */ /* 0x040fe20000000000 */
[----:B------:R-:W-:Y:S01]  /*bbf0*/  IADD3 R25, R0, 0x98, RZ ;  /* 0x0000009800197810 */ /* 0x000fe20007ffe0ff */
[--C-:B0-----:R-:W-:Y:S01]  /*bc00*/  @!P2 IMAD.WIDE R4, R15, 0x4, R6.reuse ;  /* 0x000000040f04a825 */ /* 0x101fe200078e0206 */
[----:B------:R-:W-:Y:S02]  /*bc10*/  ISETP.GE.AND P0, PT, R24, UR4, PT ;  /* 0x0000000418007c0c */ /* 0x000fe4000bf06270 */
[----:B------:R-:W-:Y:S01]  /*bc20*/  ISETP.GE.AND P1, PT, R25, UR4, PT ;  /* 0x0000000419007c0c */ /* 0x000fe2000bf26270 */
[--C-:B-1----:R-:W-:Y:S01]  /*bc30*/  @!P6 IMAD.WIDE R12, R21, 0x4, R6.reuse ;  /* 0x00000004150ce825 */ /* 0x102fe200078e0206 */
[----:B------:R0:W-:Y:S01]  /*bc40*/  @!P2 ST.E.64 desc[UR36][R4.64], R76 ;  /* 0x0000004c0400a985 */ /* 0x0001e2000c101b24 */
[----:B------:R-:W-:Y:S02]  /*bc50*/  ISETP.GE.AND P2, PT, R20, UR4, PT ;  /* 0x0000000414007c0c */ /* 0x000fe4000bf46270 */
[----:B------:R-:W-:Y:S01]  /*bc60*/  @!P5 IMAD.WIDE R14, R17, 0x4, R6 ;  /* 0x00000004110ed825 */ /* 0x000fe200078e0206 */
[----:B------:R1:W-:Y:S01]  /*bc70*/  @!P6 ST.E.64 desc[UR36][R12.64], R80 ;  /* 0x000000500c00e985 */ /* 0x0003e2000c101b24 */
[----:B------:R-:W-:-:S02]  /*bc80*/  ISETP.GE.AND P6, PT, R28, UR4, PT ;  /* 0x000000041c007c0c */ /* 0x000fc4000bfc6270 */
[--C-:B------:R-:W-:Y:S01]  /*bc90*/  @!P4 IMAD.WIDE R16, R23, 0x4, R6.reuse ;  /* 0x000000041710c825 */ /* 0x100fe200078e0206 */
[----:B------:R2:W-:Y:S01]  /*bca0*/  @!P5 ST.E.64 desc[UR36][R14.64], R84 ;  /* 0x000000540e00d985 */ /* 0x0005e2000c101b24 */
[----:B------:R-:W-:Y:S02]  /*bcb0*/  IADD3 R23, R0, 0xb8, RZ ;  /* 0x000000b800177810 */ /* 0x000fe40007ffe0ff */
[----:B------:R-:W-:Y:S01]  /*bcc0*/  @!P3 IMAD.WIDE R18, R19, 0x4, R6 ;  /* 0x000000041312b825 */ /* 0x000fe200078e0206 */
[----:B------:R3:W-:Y:S01]  /*bcd0*/  @!P4 ST.E.64 desc[UR36][R16.64], R88 ;  /* 0x000000581000c985 */ /* 0x0007e2000c101b24 */
[----:B------:R-:W-:Y:S02]  /*bce0*/  ISETP.GE.AND P4, PT, R22, UR4, PT ;  /* 0x0000000416007c0c */ /* 0x000fe4000bf86270 */
[----:B------:R-:W-:Y:S01]  /*bcf0*/  VIADD R21, R0, 0xa8 ;  /* 0x000000a800157836 */ /* 0x000fe20000000000 */
[----:B------:R4:W-:Y:S01]  /*bd00*/  @!P3 ST.E.64 desc[UR36][R18.64], R92 ;  /* 0x0000005c1200b985 */ /* 0x0009e2000c101b24 */
[----:B------:R-:W-:-:S02]  /*bd10*/  ISETP.GE.AND P5, PT, R23, UR4, PT ;  /* 0x0000000417007c0c */ /* 0x000fc4000bfa6270 */
[----:B------:R-:W-:Y:S02]  /*bd20*/  @!P0 LEA.HI R24, R24, R24, RZ, 0x1 ;  /* 0x0000001818188211 */ /* 0x000fe400078f08ff */
[----:B------:R-:W-:Y:S02]  /*bd30*/  ISETP.GE.AND P3, PT, R21, UR4, PT ;  /* 0x0000000415007c0c */ /* 0x000fe4000bf66270 */
[----:B------:R-:W-:Y:S02]  /*bd40*/  @!P1 LEA.HI R25, R25, R25, RZ, 0x1 ;  /* 0x0000001919199211 */ /* 0x000fe400078f08ff */
[----:B0-----:R-:W-:Y:S02]  /*bd50*/  @!P0 LOP3.LUT R5, R24, 0xfffffffe, RZ, 0xc0, !PT ;  /* 0xfffffffe18058812 */ /* 0x001fe400078ec0ff */
[----:B------:R-:W-:Y:S02]  /*bd60*/  @!P2 LEA.HI R20, R20, R20, RZ, 0x1 ;  /* 0x000000141414a211 */ /* 0x000fe400078f08ff */
[----:B-1----:R-:W-:Y:S01]  /*bd70*/  @!P1 LOP3.LUT R13, R25, 0xfffffffe, RZ, 0xc0, !PT ;  /* 0xfffffffe190d9812 */ /* 0x002fe200078ec0ff */
[----:B------:R-:W-:Y:S01]  /*bd80*/  @!P0 IMAD.WIDE R4, R5, 0x4, R6 ;  /* 0x0000000405048825 */ /* 0x000fe200078e0206 */
[----:B------:R-:W-:-:S02]  /*bd90*/  @!P4 LEA.HI R22, R22, R22, RZ, 0x1 ;  /* 0x000000161616c211 */ /* 0x000fc400078f08ff */
        /* <DEDUP_REMOVED lines=8> */
[----:B------:R-:W-:Y:S01]  /*be20*/  @!P6 LEA.HI R28, R28, R28, RZ, 0x1 ;  /* 0x0000001c1c1ce211 */ /* 0x000fe200078f08ff */
[----:B------:R-:W-:Y:S01]  /*be30*/  VIADD R20, R0, 0xc8 ;  /* 0x000000c800147836 */ /* 0x000fe20000000000 */
[----:B---3--:R-:W-:Y:S01]  /*be40*/  @!P4 LOP3.LUT R17, R22, 0xfffffffe, RZ, 0xc0, !PT ;  /* 0xfffffffe1611c812 */ /* 0x008fe200078ec0ff */
[----:B------:R-:W-:Y:S01]  /*be50*/  @!P2 ST.E.64 desc[UR36][R14.64], R104 ;  /* 0x000000680e00a985 */ /* 0x000fe2000c101b24 */
[----:B------:R-:W-:-:S02]  /*be60*/  @!P5 LOP3.LUT R23, R23, 0xfffffffe, RZ, 0xc0, !PT ;  /* 0xfffffffe1717d812 */ /* 0x000fc400078ec0ff */
        /* <DEDUP_REMOVED lines=15> */
[C---:B0-----:R-:W-:Y:S01]  /*bf60*/  IADD3 R5, R0.reuse, 0xf8, RZ ;  /* 0x000000f800057810 */ /* 0x041fe20007ffe0ff */
[C---:B------:R-:W-:Y:S01]  /*bf70*/  VIADD R14, R0.reuse, 0xe8 ;  /* 0x000000e8000e7836 */ /* 0x040fe20000000000 */
[----:B------:R0:W-:Y:S01]  /*bf80*/  @!P6 ST.E.64 desc[UR36][R18.64], R120 ;  /* 0x000000781200e985 */ /* 0x0001e2000c101b24 */
[----:B------:R-:W-:Y:S01]  /*bf90*/  VIADD R15, R0, 0xf0 ;  /* 0x000000f0000f7836 */ /* 0x000fe20000000000 */
[----:B------:R-:W-:Y:S02]  /*bfa0*/  ISETP.GE.AND P3, PT, R23, UR4, PT ;  /* 0x0000000417007c0c */ /* 0x000fe4000bf66270 */
[----:B------:R-:W-:Y:S02]  /*bfb0*/  ISETP.GE.AND P6, PT, R5, UR4, PT ;  /* 0x0000000405007c0c */ /* 0x000fe4000bfc6270 */
[----:B------:R-:W-:-:S02]  /*bfc0*/  ISETP.GE.AND P4, PT, R14, UR4, PT ;  /* 0x000000040e007c0c */ /* 0x000fc4000bf86270 */
[----:B------:R-:W-:Y:S02]  /*bfd0*/  ISETP.GE.AND P5, PT, R15, UR4, PT ;  /* 0x000000040f007c0c */ /* 0x000fe4000bfa6270 */
[----:B------:R-:W-:Y:S02]  /*bfe0*/  @!P1 LEA.HI R21, R21, R21, RZ, 0x1 ;  /* 0x0000001515159211 */ /* 0x000fe400078f08ff */
[----:B------:R-:W-:Y:S02]  /*bff0*/  @!P2 LEA.HI R22, R22, R22, RZ, 0x1 ;  /* 0x000000161616a211 */ /* 0x000fe400078f08ff */
[----:B-1----:R-:W-:Y:S02]  /*c000*/  @!P1 LOP3.LUT R13, R21, 0xfffffffe, RZ, 0xc0, !PT ;  /* 0xfffffffe150d9812 */ /* 0x002fe400078ec0ff */
[----:B------:R-:W-:Y:S02]  /*c010*/  @!P3 LEA.HI R23, R23, R23, RZ, 0x1 ;  /* 0x000000171717b211 */ /* 0x000fe400078f08ff */
[----:B------:R-:W-:-:S02]  /*c020*/  @!P6 LEA.HI R12, R5, R5, RZ, 0x1 ;  /* 0x00000005050ce211 */ /* 0x000fc400078f08ff */
[----:B------:R-:W-:Y:S02]  /*c030*/  @!P4 LEA.HI R14, R14, R14, RZ, 0x1 ;  /* 0x0000000e0e0ec211 */ /* 0x000fe400078f08ff */
[----:B------:R-:W-:Y:S02]  /*c040*/  @!P5 LEA.HI R4, R15, R15, RZ, 0x1 ;  /* 0x0000000f0f04d211 */ /* 0x000fe400078f08ff */
[----:B------:R-:W-:Y:S02]  /*c050*/  @!P0 LOP3.LUT R5, R20, 0xfffffffe, RZ, 0xc0, !PT ;  /* 0xfffffffe14058812 */ /* 0x000fe400078ec0ff */
[----:B------:R-:W-:Y:S02]  /*c060*/  @!P2 LOP3.LUT R15, R22, 0xfffffffe, RZ, 0xc0, !PT ;  /* 0xfffffffe160fa812 */ /* 0x000fe400078ec0ff */
[----:B--2---:R-:W-:Y:S02]  /*c070*/  @!P3 LOP3.LUT R17, R23, 0xfffffffe, RZ, 0xc0, !PT ;  /* 0xfffffffe1711b812 */ /* 0x004fe400078ec0ff */
[----:B0-----:R-:W-:Y:S01]  /*c080*/  @!P4 LOP3.LUT R19, R14, 0xfffffffe, RZ, 0xc0, !PT ;  /* 0xfffffffe0e13c812 */ /* 0x001fe200078ec0ff */
[----:B------:R-:W-:Y:S01]  /*c090*/  @!P2 IMAD.WIDE R14, R15, 0x4, R6 ;  /* 0x000000040f0ea825 */ /* 0x000fe200078e0206 */
[----:B------:R-:W-:-:S02]  /*c0a0*/  @!P5 LOP3.LUT R21, R4, 0xfffffffe, RZ, 0xc0, !PT ;  /* 0xfffffffe0415d812 */ /* 0x000fc400078ec0ff */
        /* <DEDUP_REMOVED lines=14> */
.L_x_4742:
[----:B------:R-:W-:Y:S05]  /*c190*/  BSYNC B0 ;  /* 0x0000000000007941 */ /* 0x000fea0003800000 */
.L_x_4741:
[----:B------:R-:W-:Y:S01]  /*c1a0*/  ISETP.GE.AND P0, PT, R11, R10, PT ;  /* 0x0000000a0b00720c */ /* 0x000fe20003f06270 */
[----:B0--3--:R2:W3:Y:S04]  /*c1b0*/  SHFL.IDX PT, R5, R9, 0x1, 0x1c1f ;  /* 0x003c1f0009057f89 */ /* 0x0094e800000e0000 */
[----:B------:R2:W0:Y:S08]  /*c1c0*/  SHFL.IDX PT, R4, R8, 0x1, 0x1c1f ;  /* 0x003c1f0008047f89 */ /* 0x00043000000e0000 */
[----:B--2---:R-:W-:Y:S05]  /*c1d0*/  @P0 BRA `(.L_x_4700) ;  /* 0x0000005400700947 */ /* 0x004fea0003800000 */
        /* <DEDUP_REMOVED lines=16> */
[----:B------:R-:W-:Y:S01]  /*c2e0*/  VIADD R20, R0, 0x58 ;  /* 0x0000005800147836 */ /* 0x000fe20000000000 */
[----:B------:R-:W-:-:S02]  /*c2f0*/  ISETP.GE.AND P4, PT, R18, UR4, PT ;  /* 0x0000000412007c0c */ /* 0x000fc4000bf86270 */
[----:B------:R-:W-:Y:S02]  /*c300*/  @!P1 LEA.HI R6, R6, R6, RZ, 0x1 ;  /* 0x0000000606069211 */ /* 0x000fe400078f08ff */
[----:B------:R-:W-:Y:S02]  /*c310*/  @!P2 LEA.HI R7, R7, R7, RZ, 0x1 ;  /* 0x000000070707a211 */ /* 0x000fe400078f08ff */
[----:B------:R-:W-:Y:S02]  /*c320*/  @!P1 LOP3.LUT R9, R6, 0xfffffffe, RZ, 0xc0, !PT ;  /* 0xfffffffe06099812 */ /* 0x000fe400078ec0ff */
[----:B------:R-:W-:Y:S01]  /*c330*/  @!P2 LOP3.LUT R11, R7, 0xfffffffe, RZ, 0xc0, !PT ;  /* 0xfffffffe070ba812 */ /* 0x000fe200078ec0ff */
[--C-:B0--3--:R-:W-:Y:S01]  /*c340*/  @!P0 IMAD.WIDE R6, R0, 0x4, R4.reuse ;  /* 0x0000000400068825 */ /* 0x109fe200078e0204 */
[----:B------:R-:W-:Y:S02]  /*c350*/  ISETP.GE.AND P3, PT, R17, UR4, PT ;  /* 0x0000000411007c0c */ /* 0x000fe4000bf66270 */
[----:B------:R-:W-:Y:S01]  /*c360*/  @!P5 LEA.HI R12, R12, R12, RZ, 0x1 ;  /* 0x0000000c0c0cd211 */ /* 0x000fe200078f08ff */
[----:B------:R-:W-:Y:S01]  /*c370*/  @!P1 IMAD.WIDE R8, R9, 0x4, R4 ;  /* 0x0000000409089825 */ /* 0x000fe200078e0204 */
[----:B------:R0:W-:Y:S01]  /*c380*/  @!P0 ST.E.64 desc[UR36][R6.64], R26 ;  /* 0x0000001a06008985 */ /* 0x0001e2000c101b24 */
[----:B------:R-:W-:-:S02]  /*c390*/  ISETP.GE.AND P0, PT, R14, UR4, PT ;  /* 0x000000040e007c0c */ /* 0x000fc4000bf06270 */
[----:B------:R-:W-:Y:S01]  /*c3a0*/  @!P2 IMAD.WIDE R10, R11, 0x4, R4 ;  /* 0x000000040b0aa825 */ /* 0x000fe200078e0204 */
[----:B------:R-:W-:Y:S01]  /*c3b0*/  @!P1 ST.E.64 desc[UR36][R8.64], R30 ;  /* 0x0000001e08009985 */ /* 0x000fe2000c101b24 */
[----:B------:R-:W-:Y:S02]  /*c3c0*/  ISETP.GE.AND P1, PT, R15, UR4, PT ;  /* 0x000000040f007c0c */ /* 0x000fe4000bf26270 */
[----:B------:R-:W-:Y:S01]  /*c3d0*/  @!P6 LEA.HI R13, R13, R13, RZ, 0x1 ;  /* 0x0000000d0d0de211 */ /* 0x000fe200078f08ff */
[----:B------:R1:W-:Y:S01]  /*c3e0*/  @!P2 ST.E.64 desc[UR36][R10.64], R2 ;  /* 0x000000020a00a985 */ /* 0x0003e2000c101b24 */
[----:B------:R-:W-:Y:S02]  /*c3f0*/  ISETP.GE.AND P2, PT, R16, UR4, PT ;  /* 0x0000000410007c0c */ /* 0x000fe4000bf46270 */
[----:B------:R-:W-:Y:S02]  /*c400*/  @!P6 LOP3.LUT R13, R13, 0xfffffffe, RZ, 0xc0, !PT ;  /* 0xfffffffe0d0de812 */ /* 0x000fe400078ec0ff */
[----:B------:R-:W-:-:S02]  /*c410*/  @!P3 LEA.HI R17, R17, R17, RZ, 0x1 ;  /* 0x000000111111b211 */ /* 0x000fc400078f08ff */
[----:B0-----:R-:W-:Y:S02]  /*c420*/  @!P5 LOP3.LUT R7, R12, 0xfffffffe, RZ, 0xc0, !PT ;  /* 0xfffffffe0c07d812 */ /* 0x001fe400078ec0ff */
[----:B------:R-:W-:Y:S02]  /*c430*/  @!P0 LEA.HI R14, R14, R14, RZ, 0x1 ;  /* 0x0000000e0e0e8211 */ /* 0x000fe400078f08ff */
[----:B------:R-:W-:Y:S02]  /*c440*/  @!P1 LEA.HI R15, R15, R15, RZ, 0x1 ;  /* 0x0000000f0f0f9211 */ /* 0x000fe400078f08ff */
[----:B------:R-:W-:Y:S01]  /*c450*/  @!P4 LEA.HI R18, R18, R18, RZ, 0x1 ;  /* 0x000000121212c211 */ /* 0x000fe200078f08ff */
[--C-:B-1----:R-:W-:Y:S01]  /*c460*/  @!P5 IMAD.WIDE R2, R7, 0x4, R4.reuse ;  /* 0x000000040702d825 */ /* 0x102fe200078e0204 */
[----:B------:R-:W-:Y:S02]  /*c470*/  @!P2 LEA.HI R16, R16, R16, RZ, 0x1 ;  /* 0x000000101010a211 */ /* 0x000fe400078f08ff */
[----:B------:R-:W-:Y:S01]  /*c480*/  @!P0 LOP3.LUT R9, R14, 0xfffffffe, RZ, 0xc0, !PT ;  /* 0xfffffffe0e098812 */ /* 0x000fe200078ec0ff */
[----:B------:R-:W-:Y:S01]  /*c490*/  @!P6 IMAD.WIDE R6, R13, 0x4, R4 ;  /* 0x000000040d06e825 */ /* 0x000fe200078e0204 */
[----:B------:R-:W-:Y:S01]  /*c4a0*/  @!P1 LOP3.LUT R15, R15, 0xfffffffe, RZ, 0xc0, !PT ;  /* 0xfffffffe0f0f9812 */ /* 0x000fe200078ec0ff */
[----:B------:R0:W-:Y:S01]  /*c4b0*/  @!P5 ST.E.64 desc[UR36][R2.64], R38 ;  /* 0x000000260200d985 */ /* 0x0001e2000c101b24 */
[----:B------:R-:W-:Y:S01]  /*c4c0*/  @!P2 LOP3.LUT R11, R16, 0xfffffffe, RZ, 0xc0, !PT ;  /* 0xfffffffe100ba812 */ /* 0x000fe200078ec0ff */
[----:B------:R-:W-:Y:S01]  /*c4d0*/  VIADD R16, R0, 0x70 ;  /* 0x0000007000107836 */ /* 0x000fe20000000000 */
[----:B------:R-:W-:Y:S01]  /*c4e0*/  @!P3 LOP3.LUT R17, R17, 0xfffffffe, RZ, 0xc0, !PT ;  /* 0xfffffffe1111b812 */ /* 0x000fe200078ec0ff */
[----:B------:R1:W-:Y:S01]  /*c4f0*/  @!P6 ST.E.64 desc[UR36][R6.64], R42 ;  /* 0x0000002a0600e985 */ /* 0x0003e2000c101b24 */
[----:B------:R-:W-:-:S02]  /*c500*/  @!P4 LOP3.LUT R13, R18, 0xfffffffe, RZ, 0xc0, !PT ;  /* 0xfffffffe120dc812 */ /* 0x000fc400078ec0ff */
[----:B------:R-:W-:Y:S02]  /*c510*/  ISETP.GE.AND P5, PT, R19, UR4, PT ;  /* 0x0000000413007c0c */ /* 0x000fe4000bfa6270 */
[----:B------:R-:W-:Y:S01]  /*c520*/  ISETP.GE.AND P6, PT, R20, UR4, PT ;  /* 0x0000000414007c0c */ /* 0x000fe2000bfc6270 */
[--C-:B------:R-:W-:Y:S01]  /*c530*/  @!P4 IMAD.WIDE R12, R13, 0x4, R4.reuse ;  /* 0x000000040d0cc825 */ /* 0x100fe200078e0204 */
[C---:B------:R-:W-:Y:S02]  /*c540*/  IADD3 R14, R0.reuse, 0x60, RZ ;  /* 0x00000060000e7810 */ /* 0x040fe40007ffe0ff */
        /* <DEDUP_REMOVED lines=11> */
[C---:B------:R-:W-:Y:S01]  /*c600*/  VIADD R15, R0.reuse, 0x68 ;  /* 0x00000068000f7836 */ /* 0x040fe20000000000 */
[----:B------:R3:W-:Y:S01]  /*c610*/  @!P3 ST.E.64 desc[UR36][R10.64], R58 ;  /* 0x0000003a0a00b985 */ /* 0x0007e2000c101b24 */
[----:B------:R-:W-:Y:S01]  /*c620*/  VIADD R17, R0, 0x78 ;  /* 0x0000007800117836 */ /* 0x000fe20000000000 */
[----:B------:R-:W-:Y:S02]  /*c630*/  @!P6 LEA.HI R20, R20, R20, RZ, 0x1 ;  /* 0x000000141414e211 */ /* 0x000fe400078f08ff */
[----:B------:R4:W-:Y:S01]  /*c640*/  @!P4 ST.E.64 desc[UR36][R12.64], R62 ;  /* 0x0000003e0c00c985 */ /* 0x0009e2000c101b24 */
[----:B------:R-:W-:Y:S02]  /*c650*/  ISETP.GE.AND P4, PT, R14, UR4, PT ;  /* 0x000000040e007c0c */ /* 0x000fe4000bf86270 */
[----:B------:R-:W-:Y:S02]  /*c660*/  ISETP.GE.AND P3, PT, R15, UR4, PT ;  /* 0x000000040f007c0c */ /* 0x000fe4000bf66270 */
[----:B------:R-:W-:-:S02]  /*c670*/  ISETP.GE.AND P1, PT, R17, UR4, PT ;  /* 0x0000000411007c0c */ /* 0x000fc4000bf26270 */
        /* <DEDUP_REMOVED lines=79> */
[----:B------:R-:W-:Y:S01]  /*cb70*/  @!P6 LEA.HI R20, R20, R20, RZ, 0x1 ;  /* 0x000000141414e211 */ /* 0x000fe200078f08ff */
[C---:B------:R-:W-:Y:S01]  /*cb80*/  VIADD R18, R0.reuse, 0xf0 ;  /* 0x000000f000127836 */ /* 0x040fe20000000000 */
[----:B------:R-:W-:Y:S01]  /*cb90*/  ISETP.GE.AND P1, PT, R15, UR4, PT ;  /* 0x000000040f007c0c */ /* 0x000fe2000bf26270 */
[----:B------:R-:W-:Y:S01]  /*cba0*/  VIADD R0, R0, 0xf8 ;  /* 0x000000f800007836 */ /* 0x000fe20000000000 */
[----:B------:R-:W-:-:S02]  /*cbb0*/  ISETP.GE.AND P3, PT, R17, UR4, PT ;  /* 0x0000000411007c0c */ /* 0x000fc4000bf66270 */
[----:B------:R-:W-:Y:S02]  /*cbc0*/  ISETP.GE.AND P4, PT, R18, UR4, PT ;  /* 0x0000000412007c0c */ /* 0x000fe4000bf86270 */
        /* <DEDUP_REMOVED lines=33> */
.L_x_4740:
[----:B------:R-:W0:Y:S02]  /*cde0*/  S2R R0, SR_TID.X ;  /* 0x0000000000007919 */ /* 0x000e240000002100 */
[----:B0-----:R-:W-:-:S04]  /*cdf0*/  IADD3 R2, R0, -0x80, RZ ;  /* 0xffffff8000027810 */ /* 0x001fc80007ffe0ff */
        /* <DEDUP_REMOVED lines=10> */
[----:B------:R-:W2:Y:S01]  /*cea0*/  LDL R4, [R1] ;  /* 0x0000000001047983 */ /* 0x000ea20000100800 */
        /* <DEDUP_REMOVED lines=18> */
[----:B------:R-:W-:Y:S01]  /*cfd0*/  IADD3 R7, -R5, RZ, RZ ;  /* 0x000000ff05077210 */ /* 0x000fe20007ffe1ff */
[----:B------:R-:W-:Y:S01]  /*cfe0*/  UIMAD UR6, UR11, UR9, UR6 ;  /* 0x000000090b0672a4 */ /* 0x000fe2000f8e0206 */
[----:B------:R-:W-:Y:S01]  /*cff0*/  MOV R2, UR4 ;  /* 0x0000000400027c02 */ /* 0x000fe20008000f00 */
[----:B------:R-:W-:Y:S01]  /*d000*/  IMAD.U32 R3, RZ, RZ, UR5 ;  /* 0x00000005ff037e24 */ /* 0x000fe2000f8e00ff */
[----:B------:R-:W-:Y:S01]  /*d010*/  SHF.R.S32.HI R4, RZ, 0x1f, R9 ;  /* 0x0000001fff047819 */ /* 0x000fe20000011409 */
[----:B------:R-:W-:Y:S01]  /*d020*/  UIADD3 UR6, UR5, UR6, URZ ;  /* 0x0000000605067290 */ /* 0x000fe2000fffe03f */
[----:B0-----:R-:W-:-:S02]  /*d030*/  IMAD R12, R10, UR8, RZ ;  /* 0x000000080a0c7c24 */ /* 0x001fc4000f8e02ff */
[----:B------:R-:W-:Y:S01]  /*d040*/  ULDC.64 UR4, c[0x0][0xce0] ;  /* 0x0003380000047ab9 */ /* 0x000fe20000000a00 */
[----:B------:R-:W-:Y:S02]  /*d050*/  IMAD R7, R6, R7, R0 ;  /* 0x0000000706077224 */ /* 0x000fe400078e0200 */
[----:B------:R-:W-:Y:S02]  /*d060*/  IMAD.U32 R3, RZ, RZ, UR6 ;  /* 0x00000006ff037e24 */ /* 0x000fe4000f8e00ff */
[----:B------:R-:W-:Y:S01]  /*d070*/  IMAD R11, R11, UR7, R12 ;  /* 0x000000070b0b7c24 */ /* 0x000fe2000f8e020c */
[----:B------:R-:W-:Y:S01]  /*d080*/  SHF.R.S32.HI R0, RZ, 0x1f, R7 ;  /* 0x0000001fff007819 */ /* 0x000fe20000011407 */
[----:B------:R-:W-:-:S04]  /*d090*/  IMAD.WIDE.U32 R2, R10, UR7, R2 ;  /* 0x000000070a027c25 */ /* 0x000fc8000f8e0002 */
[----:B------:R-:W-:Y:S02]  /*d0a0*/  IMAD.IADD R3, R11, 0x1, R3 ;  /* 0x000000010b037824 */ /* 0x000fe400078e0203 */
[----:B------:R-:W-:Y:S02]  /*d0b0*/  IMAD R4, R4, UR4, RZ ;  /* 0x0000000404047c24 */ /* 0x000fe4000f8e02ff */
[----:B------:R-:W-:-:S04]  /*d0c0*/  IMAD.WIDE.U32 R2, R9, UR4, R2 ;  /* 0x0000000409027c25 */ /* 0x000fc8000f8e0002 */
[----:B------:R-:W-:Y:S01]  /*d0d0*/  IMAD R4, R9, UR5, R4 ;  /* 0x0000000509047c24 */ /* 0x000fe2000f8e0204 */
[----:B------:R-:W-:Y:S01]  /*d0e0*/  SHF.R.S32.HI R9, RZ, 0x1f, R5 ;  /* 0x0000001fff097819 */ /* 0x000fe20000011405 */
[----:B------:R-:W-:Y:S01]  /*d0f0*/  ULDC.64 UR4, c[0x0][0xcc8] ;  /* 0x0003320000047ab9 */ /* 0x000fe20000000a00 */
[----:B------:R-:W-:Y:S01]  /*d100*/  IADD3 R2, P0, R5, R2, RZ ;  /* 0x0000000205027210 */ /* 0x000fe20007f1e0ff */
[----:B------:R-:W-:-:S03]  /*d110*/  IMAD R0, R0, UR4, RZ ;  /* 0x0000000400007c24 */ /* 0x000fc6000f8e02ff */
[----:B------:R-:W-:Y:S01]  /*d120*/  IADD3.X R3, R9, R3, R4, P0, !PT ;  /* 0x0000000309037210 */ /* 0x000fe200007fe404 */
        /* <DEDUP_REMOVED lines=9> */
.L_x_4698:
[----:B------:R-:W-:-:S08]  /*d1c0*/  NOP ;  /* 0x0000000000007918 */ /* 0x000fd00000000000 */
[----:B------:R-:W0:-:S00]  /*d1d0*/  USETMAXREG.DEALLOC.CTAPOOL 0x28 ;  /* 0x00000028000079c8 */ /* 0x000e0000080e0500 */
        /* <DEDUP_REMOVED lines=16> */
.L_x_4743:
[----:B------:R-:W-:Y:S01]  /*d2e0*/  ULDC UR40, c[0x0][0xd50] ;  /* 0x0003540000287ab9 */ /* 0x000fe20000000800 */
[----:B------:R-:W-:Y:S01]  /*d2f0*/  UMOV UR39, UR6 ;  /* 0x0000000600277c82 */ /* 0x000fe20008000000 */
[----:B------:R-:W-:-:S11]  /*d300*/  UISETP.NE.AND UP0, UPT, UR40, 0x1, UPT ;  /* 0x000000012800788c */ /* 0x000fd6000bf05270 */
[----:B------:R-:W-:Y:S01]  /*d310*/  @UP0 ULDC UR4, c[0x0][0xd54] ;  /* 0x0003550000040ab9 */ /* 0x000fe20000000800 */
[----:B------:R-:W-:Y:S01]  /*d320*/  @UP0 ULDC UR7, c[0x0][0xd58] ;  /* 0x0003560000070ab9 */ /* 0x000fe20000000800 */
[----:B------:R-:W-:-:S04]  /*d330*/  UIMAD.WIDE.U32 UR4, UR6, UR4, URZ ;  /* 0x00000004060472a5 */ /* 0x000fc8000f8e003f */
[----:B------:R-:W-:-:S12]  /*d340*/  @UP0 USHF.R.U32.HI UR39, URZ, UR7, UR5 ;  /* 0x000000073f270299 */ /* 0x000fd80008011605 */
.L_x_4744:
[----:B------:R-:W-:Y:S01]  /*d350*/  ISETP.LE.AND P0, PT, RZ, UR45, PT ;  /* 0x0000002dff007c0c */ /* 0x000fe2000bf03270 */
[----:B------:R-:W-:Y:S01]  /*d360*/  UIADD3 UR4, -UR39, URZ, URZ ;  /* 0x0000003f27047290 */ /* 0x000fe2000fffe13f */
[----:B------:R-:W-:Y:S01]  /*d370*/  MOV R26, 0x1 ;  /* 0x00000001001a7802 */ /* 0x000fe20000000f00 */
[----:B------:R-:W-:Y:S02]  /*d380*/  IMAD.MOV.U32 R17, RZ, RZ, RZ ;  /* 0x000000ffff117224 */ /* 0x000fe400078e00ff */
[----:B------:R-:W-:Y:S01]  /*d390*/  UIMAD UR40, UR40, UR4, UR6 ;  /* 0x00000004282872a4 */ /* 0x000fe2000f8e0206 */
[----:B------:R-:W-:-:S07]  /*d3a0*/  IMAD.MOV.U32 R9, RZ, RZ, 0x1 ;  /* 0x00000001ff097424 */ /* 0x000fce00078e00ff */
[----:B------:R-:W-:Y:S05]  /*d3b0*/  @!P0 BRA `(.L_x_4745) ;  /* 0x0000004000348947 */ /* 0x000fea0003800000 */
[----:B------:R-:W-:Y:S01]  /*d3c0*/  ULDC.64 UR4, c[0x0][0xb20] ;  /* 0x0002c80000047ab9 */ /* 0x000fe20000000a00 */
[----:B------:R-:W0:Y:S01]  /*d3d0*/  S2UR UR46, SR_CTAID.X ;  /* 0x00000000002e79c3 */ /* 0x000e220000002500 */
[----:B------:R-:W-:Y:S01]  /*d3e0*/  UISETP.NE.U32.AND UP0, UPT, UR4, URZ, UPT ;  /* 0x0000003f0400728c */ /* 0x000fe2000bf05070 */
[----:B------:R-:W-:Y:S01]  /*d3f0*/  IMAD.MOV.U32 R27, RZ, RZ, RZ ;  /* 0x000000ffff1b7224 */ /* 0x000fe200078e00ff */
[----:B------:R-:W-:Y:S01]  /*d400*/  ULDC UR6, c[0x0][0x448] ;  /* 0x0001120000067ab9 */ /* 0x000fe20000000800 */
[----:B------:R-:W-:Y:S01]  /*d410*/  ULDC UR7, c[0x0][0x2f0] ;  /* 0x0000bc0000077ab9 */ /* 0x000fe20000000800 */
[----:B------:R-:W-:Y:S02]  /*d420*/  UISETP.NE.AND.EX UP0, UPT, UR5, URZ, UPT, UP0 ;  /* 0x0000003f0500728c */ /* 0x000fe4000bf05300 */
[----:B------:R-:W-:-:S04]  /*d430*/  UISETP.NE.AND UP1, UPT, UR6, 0x1, UPT ;  /* 0x000000010600788c */ /* 0x000fc8000bf25270 */
[----:B------:R-:W-:-:S05]  /*d440*/  PLOP3.LUT P0, PT, PT, PT, UP0, 0x80, 0x0 ;  /* 0x000000000000781c */ /* 0x000fca0003f0f008 */
[----:B------:R-:W-:Y:S02]  /*d450*/  @UP0 ULDC.64 UR4, c[0x0][0xb20] ;  /* 0x0002c80000040ab9 */ /* 0x000fe40000000a00 */
[----:B------:R-:W-:Y:S01]  /*d460*/  @UP0 UIMAD.WIDE UR4, UR45, 0x4, UR4 ;  /* 0x000000042d0408a5 */ /* 0x000fe2000f8e0204 */
[----:B------:R-:W-:-:S05]  /*d470*/  @UP1 ULDC UR8, c[0x0][0x450] ;  /* 0x0001140000081ab9 */ /* 0x000fca0000000800 */
[----:B------:R-:W-:Y:S01]  /*d480*/  MOV R2, UR4 ;  /* 0x0000000400027c02 */ /* 0x000fe20008000f00 */
[----:B------:R-:W-:Y:S01]  /*d490*/  IMAD.U32 R3, RZ, RZ, UR5 ;  /* 0x00000005ff037e24 */ /* 0x000fe2000f8e00ff */
[----:B------:R-:W-:Y:S02]  /*d4a0*/  ULDC.64 UR4, c[0x0][0x418] ;  /* 0x0001060000047ab9 */ /* 0x000fe40000000a00 */
[----:B------:R-:W-:Y:S02]  /*d4b0*/  UISETP.NE.U32.AND UP0, UPT, UR4, URZ, UPT ;  /* 0x0000003f0400728c */ /* 0x000fe4000bf05070 */
[----:B0-----:R-:W-:Y:S01]  /*d4c0*/  ULEA UR6, UR46, 0x7f, 0x7 ;  /* 0x0000007f2e067891 */ /* 0x001fe2000f8e383f */
[----:B------:R0:W5:Y:S01]  /*d4d0*/  @P0 LDG.E R27, desc[UR36][R2.64] ;  /* 0x00000024021b0981 */ /* 0x000162000c1e1900 */
[----:B------:R-:W-:Y:S01]  /*d4e0*/  UISETP.NE.AND.EX UP0, UPT, UR5, URZ, UPT, UP0 ;  /* 0x0000003f0500728c */ /* 0x000fe2000bf05300 */
[----:B------:R-:W-:Y:S01]  /*d4f0*/  ULDC UR4, c[0x0][0x424] ;  /* 0x0001090000047ab9 */ /* 0x000fe20000000800 */
[----:B------:R-:W-:-:S02]  /*d500*/  UP2UR UR47, UPR, URZ, 0x2 ;  /* 0x000000023f2f7883 */ /* 0x000fc40008000000 */
[----:B------:R-:W-:Y:S02]  /*d510*/  USEL UR43, UR4, 0x1, UP0 ;  /* 0x00000001042b7887 */ /* 0x000fe40008000000 */
[----:B------:R-:W-:Y:S01]  /*d520*/  USHF.R.U32.HI UR9, URZ, 0x10, UR40 ;  /* 0x000000103f097899 */ /* 0x000fe20008011628 */
[----:B------:R-:W-:Y:S01]  /*d530*/  @UP1 ULDC UR4, c[0x0][0x44c] ;  /* 0x0001130000041ab9 */ /* 0x000fe20000000800 */
[----:B------:R-:W-:Y:S02]  /*d540*/  UIMAD UR43, UR43, UR7, URZ ;  /* 0x000000072b2b72a4 */ /* 0x000fe4000f8e023f */
[----:B------:R-:W-:Y:S01]  /*d550*/  UIMAD.WIDE.U32 UR4, UR6, UR4, URZ ;  /* 0x00000004060472a5 */ /* 0x000fe2000f8e003f */
[----:B------:R-:W-:Y:S01]  /*d560*/  ULDC UR7, c[0x0][0x288] ;  /* 0x0000a20000077ab9 */ /* 0x000fe20000000800 */
[----:B------:R-:W-:Y:S02]  /*d570*/  UIADD3 UR4, UR43, 0x5f, URZ ;  /* 0x0000005f2b047890 */ /* 0x000fe4000fffe03f */
[----:B------:R-:W-:-:S02]  /*d580*/  UIADD3 UR7, UR43, 0x60, -UR7 ;  /* 0x000000602b077890 */ /* 0x000fc4000fffe807 */
[----:B------:R-:W-:Y:S02]  /*d590*/  @UP1 USHF.R.U32.HI UR6, URZ, UR8, UR5 ;  /* 0x000000083f061299 */ /* 0x000fe40008011605 */
[----:B------:R-:W-:Y:S02]  /*d5a0*/  UIMAD.WIDE UR4, UR4, 0x2aaaaaab, URZ ;  /* 0x2aaaaaab040478a5 */ /* 0x000fe4000f8e023f */
[----:B------:R-:W-:Y:S02]  /*d5b0*/  UIADD3 UR6, UR7, UR6, URZ ;  /* 0x0000000607067290 */ /* 0x000fe4000fffe03f */
[----:B------:R-:W-:Y:S02]  /*d5c0*/  USHF.R.U32.HI UR42, URZ, 0x1f, UR5 ;  /* 0x0000001f3f2a7899 */ /* 0x000fe40008011605 */
[----:B------:R-:W-:Y:S02]  /*d5d0*/  UIMAD.WIDE UR6, UR6, 0x2aaaaaab, URZ ;  /* 0x2aaaaaab060678a5 */ /* 0x000fe4000f8e023f */
[----:B------:R-:W-:-:S02]  /*d5e0*/  ULEA.HI.SX32 UR42, UR5, UR42, 0x1c ;  /* 0x0000002a052a7291 */ /* 0x000fc4000f8fe23f */
[----:B------:R-:W-:Y:S02]  /*d5f0*/  USHF.R.U32.HI UR41, URZ, 0x1f, UR7 ;  /* 0x0000001f3f297899 */ /* 0x000fe40008011607 */
[----:B------:R-:W-:Y:S02]  /*d600*/  ULOP3.LUT UR40, UR40, 0xffff, URZ, 0xc0, !UPT ;  /* 0x0000ffff28287892 */ /* 0x000fe4000f8ec03f */
[----:B------:R-:W-:Y:S01]  /*d610*/  ULEA.HI.SX32 UR41, UR7, UR41, 0x1c ;  /* 0x0000002907297291 */ /* 0x000fe2000f8fe23f */
[----:B------:R-:W-:-:S03]  /*d620*/  UMOV UR38, URZ ;  /* 0x0000003f00267c82 */ /* 0x000fc60008000000 */
[----:B------:R-:W-:-:S04]  /*d630*/  UISETP.LT.AND UP0, UPT, UR42, UR41, UPT ;  /* 0x000000292a00728c */ /* 0x000fc8000bf01270 */
[----:B------:R-:W-:Y:S02]  /*d640*/  USEL UR11, UR42, UR41, UP0 ;  /* 0x000000292a0b7287 */ /* 0x000fe40008000000 */
[----:B------:R-:W-:Y:S02]  /*d650*/  UISETP.NE.AND UP0, UPT, UR9, URZ, UPT ;  /* 0x0000003f0900728c */ /* 0x000fe4000bf05270 */
[----:B------:R-:W-:-:S06]  /*d660*/  UISETP.GE.AND UP1, UPT, UR11, 0x1, UPT ;  /* 0x000000010b00788c */ /* 0x000fcc000bf26270 */
[----:B------:R-:W-:-:S03]  /*d670*/  PLOP3.LUT P0, PT, PT, PT, UP1, 0x80, 0x0 ;  /* 0x000000000000781c */ /* 0x000fc60003f0f018 */
[----:B------:R-:W-:-:S10]  /*d680*/  @!UP0 ULDC UR9, c[0x0][0xae8] ;  /* 0x0002ba0000098ab9 */ /* 0x000fd40000000800 */
        /* <DEDUP_REMOVED lines=31> */
.L_x_4746:
[----:B------:R-:W-:Y:S02]  /*d880*/  UIMAD UR48, UR40, UR38, URZ ;  /* 0x00000026283072a4 */ /* 0x000fe4000f8e023f */
[----:B------:R-:W-:Y:S01]  /*d890*/  MOV R0, UR38 ;  /* 0x0000002600007c02 */ /* 0x000fe20008000f00 */
[----:B------:R-:W-:Y:S02]  /*d8a0*/  IMAD.MOV.U32 R17, RZ, RZ, RZ ;  /* 0x000000ffff117224 */ /* 0x000fe400078e00ff */
[----:B------:R-:W-:Y:S02]  /*d8b0*/  IMAD.MOV.U32 R9, RZ, RZ, 0x1 ;  /* 0x00000001ff097424 */ /* 0x000fe400078e00ff */
[----:B------:R-:W-:-:S05]  /*d8c0*/  IMAD.U32 R25, RZ, RZ, UR48 ;  /* 0x00000030ff197e24 */ /* 0x000fca000f8e00ff */
        /* <DEDUP_REMOVED lines=25> */
[----:B0----5:R-:W-:Y:S05]  /*da60*/  CALL.ABS.NOINC R2 ;  /* 0x0000000002007343 */ /* 0x021fea0003c00000 */
.L_x_4747:
        /* <DEDUP_REMOVED lines=20> */
.L_x_4749:
[----:B------:R0:W1:Y:S01]  /*dbb0*/  LDC.64 R2, c[0x4][R16] ;  /* 0x0100000010027b82 */ /* 0x0000620000000a00 */
[----:B------:R-:W-:Y:S01]  /*dbc0*/  ULDC.64 UR4, c[0x4][0x98] ;  /* 0x0100260000047ab9 */ /* 0x000fe20000000a00 */
[----:B------:R-:W-:Y:S01]  /*dbd0*/  ULDC.64 UR6, c[0x4][0xa0] ;  /* 0x0100280000067ab9 */ /* 0x000fe20000000a00 */
[----:B------:R-:W-:Y:S01]  /*dbe0*/  IMAD.U32 R4, RZ, RZ, UR4 ;  /* 0x00000004ff047e24 */ /* 0x000fe2000f8e00ff */
[----:B------:R-:W-:Y:S01]  /*dbf0*/  MOV R6, UR6 ;  /* 0x0000000600067c02 */ /* 0x000fe20008000f00 */
[----:B------:R-:W-:Y:S01]  /*dc00*/  IMAD.U32 R5, RZ, RZ, UR5 ;  /* 0x00000005ff057e24 */ /* 0x000fe2000f8e00ff */
[----:B------:R-:W-:Y:S01]  /*dc10*/  ULDC.64 UR4, c[0x4][0x18] ;  /* 0x0100060000047ab9 */ /* 0x000fe20000000a00 */
[----:B------:R-:W-:Y:S01]  /*dc20*/  IMAD.U32 R7, RZ, RZ, UR7 ;  /* 0x00000007ff077e24 */ /* 0x000fe2000f8e00ff */
[----:B------:R-:W-:Y:S01]  /*dc30*/  MOV R8, 0x70 ;  /* 0x0000007000087802 */ /* 0x000fe20000000f00 */
[----:B------:R-:W-:Y:S02]  /*dc40*/  IMAD.U32 R10, RZ, RZ, UR4 ;  /* 0x00000004ff0a7e24 */ /* 0x000fe4000f8e00ff */
[----:B------:R-:W-:-:S02]  /*dc50*/  IMAD.U32 R11, RZ, RZ, UR5 ;  /* 0x00000005ff0b7e24 */ /* 0x000fc4000f8e00ff */
[----:B------:R-:W-:Y:S02]  /*dc60*/  IMAD.MOV.U32 R12, RZ, RZ, 0x1 ;  /* 0x00000001ff0c7424 */ /* 0x000fe400078e00ff */
[----:B0-----:R-:W-:-:S07]  /*dc70*/  IMAD.MOV.U32 R13, RZ, RZ, RZ ;  /* 0x000000ffff0d7224 */ /* 0x001fce00078e00ff */
[----:B------:R-:W-:-:S07]  /*dc80*/  LEPC R20, `(.L_x_4748) ;  /* 0x000000001014794e */ /* 0x000fce0000000000 */
[----:B-1----:R-:W-:Y:S05]  /*dc90*/  CALL.ABS.NOINC R2 ;  /* 0x0000000002007343 */ /* 0x002fea0003c00000 */
.L_x_4748:
        /* <DEDUP_REMOVED lines=8> */
[----:B------:R-:W-:Y:S01]  /*dd20*/  MOV R2, UR4 ;  /* 0x0000000400027c02 */ /* 0x000fe20008000f00 */
[----:B------:R-:W-:Y:S01]  /*dd30*/  IMAD.U32 R3, RZ, RZ, UR5 ;  /* 0x00000005ff037e24 */ /* 0x000fe2000f8e00ff */
[C---:B------:R-:W-:Y:S01]  /*dd40*/  LOP3.LUT R7, R24.reuse, 0x7f, RZ, 0xc0, !PT ;  /* 0x0000007f18077812 */ /* 0x040fe200078ec0ff */
[----:B------:R-:W-:Y:S01]  /*dd50*/  IMAD.SHL.U32 R0, R24, 0x10, RZ ;  /* 0x0000001018007824 */ /* 0x000fe200078e00ff */
[----:B0-----:R-:W-:Y:S02]  /*dd60*/  ISETP.NE.AND P1, PT, R12, 0x1, PT ;  /* 0x000000010c00780c */ /* 0x001fe40003f25270 */
[----:B------:R-:W-:Y:S01]  /*dd70*/  LOP3.LUT R16, R16, 0xffffbfff, RZ, 0xc0, !PT ;  /* 0xffffbfff10107812 */ /* 0x000fe200078ec0ff */
[----:B------:R0:W2:Y:S01]  /*dd80*/  @P0 LDG.E R30, desc[UR36][R2.64] ;  /* 0x00000024021e0981 */ /* 0x0000a2000c1e1900 */
[----:B------:R-:W-:Y:S01]  /*dd90*/  LOP3.LUT R4, R0, 0x70, RZ, 0xc0, !PT ;  /* 0x0000007000047812 */ /* 0x000fe200078ec0ff */
[----:B------:R-:W-:Y:S01]  /*dda0*/  VIADD R0, R25, 0xffffffff ;  /* 0xffffffff19007836 */ /* 0x000fe20000000000 */
[----:B------:R-:W-:Y:S01]  /*ddb0*/  SHF.R.U32.HI R5, RZ, 0x3, R7 ;  /* 0x00000003ff057819 */ /* 0x000fe20000011607 */
[----:B------:R-:W-:Y:S01]  /*ddc0*/  IMAD.SHL.U32 R6, R24, 0x8, RZ ;  /* 0x0000000818067824 */ /* 0x000fe200078e00ff */
[----:B------:R-:W-:Y:S01]  /*ddd0*/  LOP3.LUT R37, R34, 0x2, RZ, 0xfc, !PT ;  /* 0x0000000222257812 */ /* 0x000fe200078efcff */
[----:B------:R-:W-:Y:S01]  /*dde0*/  ULDC UR4, c[0x0][0x320] ;  /* 0x0000c80000047ab9 */ /* 0x000fe20000000800 */
[----:B------:R-:W-:-:S03]  /*ddf0*/  LOP3.LUT R32, R4, R5, RZ, 0xfc, !PT ;  /* 0x0000000504207212 */ /* 0x000fc600078efcff */
[----:B0-----:R-:W0:Y:S01]  /*de00*/  @P1 LDC R2, c[0x0][0x434] ;  /* 0x00010d00ff021b82 */ /* 0x001e220000000800 */
[----:B------:R-:W-:Y:S01]  /*de10*/  @P1 LOP3.LUT R16, R16, 0x4000, RZ, 0xfc, !PT ;  /* 0x0000400010101812 */ /* 0x000fe200078efcff */
[----:B------:R-:W-:-:S05]  /*de20*/  IMAD R4, R0, 0x60, R32 ;  /* 0x0000006000047824 */ /* 0x000fca00078e0220 */
[C---:B------:R-:W-:Y:S01]  /*de30*/  ISETP.GE.AND P0, PT, R4.reuse, UR43, PT ;  /* 0x0000002b04007c0c */ /* 0x040fe2000bf06270 */
[----:B------:R-:W1:Y:S01]  /*de40*/  @P1 LDC R3, c[0x0][0x438] ;  /* 0x00010e00ff031b82 */ /* 0x000e620000000800 */
[----:B-----5:R-:W-:Y:S02]  /*de50*/  IADD3 R10, R4, R27, RZ ;  /* 0x0000001b040a7210 */ /* 0x020fe40007ffe0ff */
[----:B------:R-:W-:-:S03]  /*de60*/  ISETP.GT.U32.OR P0, PT, R32, 0x5f, P0 ;  /* 0x0000005f2000780c */ /* 0x000fc60000704470 */
[----:B------:R-:W-:-:S10]  /*de70*/  IMAD.MOV.U32 R11, RZ, RZ, R10 ;  /* 0x000000ffff0b7224 */ /* 0x000fd400078e000a */
        /* <DEDUP_REMOVED lines=12> */
[----:B------:R-:W-:-:S06]  /*df40*/  @!P0 LEA.HI.X R5, R2, R5, R3, 0x2, P1 ;  /* 0x0000000502058211 */ /* 0x000fcc00008f1403 */
[----:B------:R-:W2:Y:S01]  /*df50*/  @!P0 LDG.E R5, desc[UR36][R4.64] ;  /* 0x0000002404058981 */ /* 0x000ea2000c1e1900 */
[----:B------:R-:W-:Y:S02]  /*df60*/  ISETP.NE.AND P2, PT, R37, 0x3, PT ;  /* 0x000000032500780c */ /* 0x000fe40003f45270 */
[----:B------:R-:W-:Y:S02]  /*df70*/  CS2R R18, SRZ ;  /* 0x0000000000127805 */ /* 0x000fe4000001ff00 */
[----:B------:R-:W-:Y:S01]  /*df80*/  LOP3.LUT R22, R6, 0x38, RZ, 0xc0, !PT ;  /* 0x0000003806167812 */ /* 0x000fe200078ec0ff */
[----:B------:R-:W-:Y:S01]  /*df90*/  UMOV UR5, 0xffffffff ;  /* 0xffffffff00057882 */ /* 0x000fe20000000000 */
[----:B------:R-:W-:Y:S01]  /*dfa0*/  ISETP.GT.U32.AND P1, PT, R32, 0x5f, PT ;  /* 0x0000005f2000780c */ /* 0x000fe20003f24070 */
[----:B------:R-:W-:Y:S01]  /*dfb0*/  IMAD.U32 R29, RZ, RZ, UR39 ;  /* 0x00000027ff1d7e24 */ /* 0x000fe2000f8e00ff */
[----:B------:R-:W-:Y:S02]  /*dfc0*/  LOP3.LUT R16, R16, 0xffffffdf, RZ, 0xc0, !PT ;  /* 0xffffffdf10107812 */ /* 0x000fe400078ec0ff */
[----:B------:R-:W-:-:S02]  /*dfd0*/  LOP3.LUT R36, R22, 0x40, RZ, 0xfc, !PT ;  /* 0x0000004016247812 */ /* 0x000fc400078efcff */
[----:B------:R-:W-:Y:S02]  /*dfe0*/  LOP3.LUT R35, R22, 0x80, RZ, 0xfc, !PT ;  /* 0x0000008016237812 */ /* 0x000fe400078efcff */
[----:B------:R-:W-:Y:S02]  /*dff0*/  ISETP.GE.AND P4, PT, R36, UR4, PT ;  /* 0x0000000424007c0c */ /* 0x000fe4000bf86270 */
[----:B------:R-:W-:Y:S02]  /*e000*/  @P2 LOP3.LUT R16, R16, 0x20, RZ, 0xfc, !PT ;  /* 0x0000002010102812 */ /* 0x000fe400078efcff */
[----:B------:R-:W-:Y:S02]  /*e010*/  ISETP.GE.AND P3, PT, R35, UR4, PT ;  /* 0x0000000423007c0c */ /* 0x000fe4000bf66270 */
[----:B------:R-:W-:Y:S02]  /*e020*/  LOP3.LUT R16, R16, 0xffff7fff, RZ, 0xc0, !PT ;  /* 0xffff7fff10107812 */ /* 0x000fe400078ec0ff */
[----:B------:R-:W-:-:S02]  /*e030*/  LOP3.LUT R31, R22, 0xc0, RZ, 0xfc, !PT ;  /* 0x000000c0161f7812 */ /* 0x000fc400078efcff */
[----:B------:R-:W-:Y:S02]  /*e040*/  @P1 LOP3.LUT R16, R16, 0x8000, RZ, 0xfc, !PT ;  /* 0x0000800010101812 */ /* 0x000fe400078efcff */
[----:B------:R-:W-:Y:S02]  /*e050*/  ISETP.GE.AND P1, PT, R31, UR4, PT ;  /* 0x000000041f007c0c */ /* 0x000fe4000bf26270 */
[----:B------:R-:W-:Y:S02]  /*e060*/  LOP3.LUT R16, R16, 0xffffffef, RZ, 0xc0, !PT ;  /* 0xffffffef10107812 */ /* 0x000fe400078ec0ff */
[----:B------:R-:W-:Y:S02]  /*e070*/  IADD3 R23, -R11, RZ, RZ ;  /* 0x000000ff0b177210 */ /* 0x000fe40007ffe1ff */
[----:B------:R-:W-:-:S03]  /*e080*/  @P4 LOP3.LUT R16, R16, 0x10, RZ, 0xfc, !PT ;  /* 0x0000001010104812 */ /* 0x000fc600078efcff */
[----:B------:R-:W-:Y:S01]  /*e090*/  IMAD R23, R12, R23, R10 ;  /* 0x000000170c177224 */ /* 0x000fe200078e020a */
[----:B------:R-:W-:-:S04]  /*e0a0*/  LOP3.LUT R16, R16, 0xfffffffe, RZ, 0xc0, !PT ;  /* 0xfffffffe10107812 */ /* 0x000fc800078ec0ff */
[----:B------:R-:W-:-:S04]  /*e0b0*/  LOP3.LUT R16, R16, 0xfffffff7, RZ, 0xc0, !PT ;  /* 0xfffffff710107812 */ /* 0x000fc800078ec0ff */
[----:B------:R-:W-:Y:S02]  /*e0c0*/  @P3 LOP3.LUT R16, R16, 0x8, RZ, 0xfc, !PT ;  /* 0x0000000810103812 */ /* 0x000fe400078efcff */
[--C-:B--2---:R-:W-:Y:S01]  /*e0d0*/  @!P0 SHF.R.S32.HI R19, RZ, 0x1f, R5.reuse ;  /* 0x0000001fff138819 */ /* 0x104fe20000011405 */
[----:B------:R-:W-:Y:S01]  /*e0e0*/  @!P0 IMAD.MOV.U32 R18, RZ, RZ, R5 ;  /* 0x000000ffff128224 */ /* 0x000fe200078e0005 */
[----:B------:R-:W-:-:S13]  /*e0f0*/  ISETP.GE.AND P0, PT, R22, UR4, PT ;  /* 0x0000000416007c0c */ /* 0x000fda000bf06270 */
[----:B------:R-:W-:-:S04]  /*e100*/  @P0 LOP3.LUT R16, R16, 0x1, RZ, 0xfc, !PT ;  /* 0x0000000110100812 */ /* 0x000fc800078efcff */
[----:B------:R-:W-:-:S04]  /*e110*/  LOP3.LUT R16, R16, 0xfffffffb, RZ, 0xc0, !PT ;  /* 0xfffffffb10107812 */ /* 0x000fc800078ec0ff */
[----:B------:R-:W-:Y:S01]  /*e120*/  @P1 LOP3.LUT R16, R16, 0x4, RZ, 0xfc, !PT ;  /* 0x0000000410101812 */ /* 0x000fe200078efcff */
[----:B------:R-:W-:Y:S06]  /*e130*/  BRA.DIV UR5, `(.L_x_4750) ;  /* 0x0000003a05607947 */ /* 0x000fec000b800000 */
.L_x_4796:
[----:B------:R-:W-:Y:S02]  /*e140*/  SEL R2, RZ, 0x1, P0 ;  /* 0x00000001ff027807 */ /* 0x000fe40000000000 */
[----:B------:R-:W-:-:S03]  /*e150*/  SHF.R.S32.HI R29, RZ, 0x1f, R29 ;  /* 0x0000001fff1d7819 */ /* 0x000fc6000001141d */
[----:B------:R0:W-:Y:S01]  /*e160*/  STL [R1], R2 ;  /* 0x0000000201007387 */ /* 0x0001e20000100800 */
[----:B------:R-:W-:Y:S05]  /*e170*/  @!P2 BRA `(.L_x_4751) ;  /* 0x000000000004a947 */ /* 0x000fea0003800000 */
[----:B------:R-:W-:Y:S01]  /*e180*/  BPT.TRAP 0x1 ;  /* 0x000000040000795c */ /* 0x000fe20000300000 */
.L_x_4751:
[----:B0-----:R-:W-:-:S04]  /*e190*/  MOV R2, 0x1 ;  /* 0x0000000100027802 */ /* 0x001fc80000000f00 */
[----:B------:R-:W-:-:S04]  /*e1a0*/  SHF.L.U32 R2, R2, 0x1f, RZ ;  /* 0x0000001f02027819 */ /* 0x000fc800000006ff */
[----:B------:R-:W0:Y:S02]  /*e1b0*/  SYNCS.PHASECHK.TRANS64.TRYWAIT P0, [UR44+0x32440], R2 ;  /* 0x03244002ff0075a7 */ /* 0x000e24000800016c */
[----:B0-----:R-:W-:Y:S05]  /*e1c0*/  @!P0 BRA `(.L_x_4752) ;  /* 0x00000038005c8947 */ /* 0x001fea0003800000 */
.L_x_4797:
        /* <DEDUP_REMOVED lines=16> */
[----:B------:R-:W-:Y:S02]  /*e2d0*/  IMAD.SHL.U32 R28, R7, 0x8, RZ ;  /* 0x00000008071c7824 */ /* 0x000fe400078e00ff */
[----:B------:R-:W-:Y:S02]  /*e2e0*/  IMAD.IADD R3, R3, 0x1, R5 ;  /* 0x0000000103037824 */ /* 0x000fe400078e0205 */
[----:B------:R-:W-:Y:S01]  /*e2f0*/  IMAD.U32 R5, RZ, RZ, UR4 ;  /* 0x00000004ff057e24 */ /* 0x000fe2000f8e00ff */
[----:B------:R-:W-:Y:S01]  /*e300*/  UIMAD UR4, UR6, UR4, URZ ;  /* 0x00000004060472a4 */ /* 0x000fe2000f8e023f */
[----:B------:R-:W-:Y:S02]  /*e310*/  IMAD.IADD R17, R17, 0x1, -R8 ;  /* 0x0000000111117824 */ /* 0x000fe400078e0a08 */
[----:B------:R-:W-:Y:S01]  /*e320*/  IMAD.WIDE.U32 R2, R5, UR39, R2 ;  /* 0x0000002705027c25 */ /* 0x000fe2000f8e0002 */
[----:B------:R-:W-:Y:S01]  /*e330*/  UIMAD UR4, UR39, UR5, UR4 ;  /* 0x00000005270472a4 */ /* 0x000fe2000f8e0204 */
[----:B------:R-:W-:-:S02]  /*e340*/  ULDC.64 UR6, c[0x0][0x2e8] ;  /* 0x0000ba0000067ab9 */ /* 0x000fc40000000a00 */
[----:B------:R-:W-:Y:S01]  /*e350*/  UMOV UR5, 0xffffffff ;  /* 0xffffffff00057882 */ /* 0x000fe20000000000 */
[----:B------:R-:W-:Y:S02]  /*e360*/  LEA R4, P0, R2, UR6, 0x1 ;  /* 0x0000000602047c11 */ /* 0x000fe4000f8008ff */
[----:B------:R-:W-:Y:S01]  /*e370*/  IADD3 R5, R3, UR4, RZ ;  /* 0x0000000403057c10 */ /* 0x000fe2000fffe0ff */
[----:B------:R-:W-:Y:S01]  /*e380*/  ULDC UR4, c[0x0][0x2f4] ;  /* 0x0000bd0000047ab9 */ /* 0x000fe20000000800 */
[----:B------:R-:W-:Y:S02]  /*e390*/  LOP3.LUT R3, R6, 0x1c0, RZ, 0xc0, !PT ;  /* 0x000001c006037812 */ /* 0x000fe400078ec0ff */
[----:B------:R-:W-:Y:S02]  /*e3a0*/  ISETP.GE.AND P2, PT, R22, UR4, PT ;  /* 0x0000000416007c0c */ /* 0x000fe4000bf46270 */
[----:B------:R-:W-:Y:S02]  /*e3b0*/  LOP3.LUT R3, R3, 0x38, R6, 0xf8, !PT ;  /* 0x0000003803037812 */ /* 0x000fe400078ef806 */
[----:B------:R-:W-:-:S02]  /*e3c0*/  LEA.HI.X R5, R2, UR7, R5, 0x1, P0 ;  /* 0x0000000702057c11 */ /* 0x000fc400080f0c05 */
[----:B------:R-:W-:Y:S02]  /*e3d0*/  LOP3.LUT R3, R3, 0x38, R24, 0x78, !PT ;  /* 0x0000003803037812 */ /* 0x000fe400078e7818 */
[----:B------:R-:W-:Y:S02]  /*e3e0*/  ISETP.GE.AND P0, PT, R17, 0x1, PT ;  /* 0x000000011100780c */ /* 0x000fe40003f06270 */
[----:B------:R-:W-:-:S03]  /*e3f0*/  LOP3.LUT R28, R3, 0x200, R28, 0xf8, !PT ;  /* 0x00000200031c7812 */ /* 0x000fc600078ef81c */
[----:B------:R-:W-:Y:S01]  /*e400*/  @P2 LOP3.LUT R16, R16, 0x2, RZ, 0xfc, !PT ;  /* 0x0000000210102812 */ /* 0x000fe200078efcff */
[----:B------:R-:W-:Y:S07]  /*e410*/  BRA.DIV UR5, `(.L_x_4753) ;  /* 0x0000003605e07947 */ /* 0x000fee000b800000 */
[----:B------:R-:W0:Y:S01]  /*e420*/  SHFL.IDX PT, R14, R4, RZ, 0x181f ;  /* 0x00181fff040e7589 */ /* 0x000e2200000e0000 */
[----:B------:R-:W-:-:S03]  /*e430*/  @P0 LEA R7, R28, UR44, 0x1 ;  /* 0x0000002c1c070c11 */ /* 0x000fc6000f8e08ff */
[----:B------:R-:W1:Y:S01]  /*e440*/  SHFL.IDX PT, R0, R5, RZ, 0x181f ;  /* 0x00181fff05007589 */ /* 0x000e6200000e0000 */
[----:B0-----:R-:W-:-:S03]  /*e450*/  @P0 LEA R2, P1, R22, R14, 0x1 ;  /* 0x0000000e16020211 */ /* 0x001fc600078208ff */
[----:B------:R-:W0:Y:S01]  /*e460*/  SHFL.IDX PT, R14, R4, 0x1, 0x181f ;  /* 0x00381f00040e7f89 */ /* 0x000e2200000e0000 */
[----:B-1----:R-:W-:-:S03]  /*e470*/  @P0 IADD3.X R3, RZ, R0, RZ, P1, !PT ;  /* 0x00000000ff030210 */ /* 0x002fc60000ffe4ff */
        /* <DEDUP_REMOVED lines=30> */
.L_x_4811:
        /* <DEDUP_REMOVED lines=15> */
.L_x_4754:
        /* <DEDUP_REMOVED lines=24> */
.L_x_4755:
[----:B------:R-:W-:Y:S01]  /*e8d0*/  UISETP.NE.AND UP0, UPT, UR47, URZ, UPT ;  /* 0x0000003f2f00728c */ /* 0x000fe2000bf05270 */
[----:B------:R-:W-:Y:S01]  /*e8e0*/  IMAD.U32 R3, RZ, RZ, UR46 ;  /* 0x0000002eff037e24 */ /* 0x000fe2000f8e00ff */
[----:B------:R-:W-:Y:S01]  /*e8f0*/  R2UR UR6, R29 ;  /* 0x000000001d0672ca */ /* 0x000fe200000e0000 */
[----:B------:R-:W-:Y:S01]  /*e900*/  ULDC.64 UR8, c[0x0][0x2d8] ;  /* 0x0000b60000087ab9 */ /* 0x000fe20000000a00 */
[----:B------:R-:W0:Y:S01]  /*e910*/  LDC R7, c[0x0][0x448] ;  /* 0x00011200ff077b82 */ /* 0x000e220000000800 */
[----:B------:R-:W1:Y:S01]  /*e920*/  S2R R20, SR_TID.X ;  /* 0x0000000000147919 */ /* 0x000e620000002100 */
[----:B------:R-:W-:Y:S02]  /*e930*/  PLOP3.LUT P0, PT, PT, PT, UP0, 0x80, 0x0 ;  /* 0x000000000000781c */ /* 0x000fe40003f0f008 */
[----:B------:R-:W-:-:S03]  /*e940*/  LEA R24, R3, R32, 0x7 ;  /* 0x0000002003187211 */ /* 0x000fc600078e38ff */
[----:B------:R-:W-:Y:S02]  /*e950*/  @UP0 ULDC UR4, c[0x0][0x44c] ;  /* 0x0001130000040ab9 */ /* 0x000fe40000000800 */
[----:B------:R-:W-:Y:S02]  /*e960*/  IMAD.MOV.U32 R9, RZ, RZ, R24 ;  /* 0x000000ffff097224 */ /* 0x000fe400078e0018 */
[----:B------:R-:W-:-:S04]  /*e970*/  UIMAD UR6, UR6, UR8, URZ ;  /* 0x00000008060672a4 */ /* 0x000fc8000f8e023f */
[----:B------:R-:W-:Y:S01]  /*e980*/  @P0 IMAD.HI.U32 R0, R24, UR4, RZ ;  /* 0x0000000418000c27 */ /* 0x000fe2000f8e00ff */
[----:B------:R-:W-:Y:S01]  /*e990*/  PLOP3.LUT P0, PT, PT, PT, UP0, 0x80, 0x0 ;  /* 0x000000000000781c */ /* 0x000fe20003f0f008 */
[----:B------:R-:W-:Y:S01]  /*e9a0*/  @UP0 ULDC UR4, c[0x0][0x450] ;  /* 0x0001140000040ab9 */ /* 0x000fe20000000800 */
[----:B------:R-:W-:-:S11]  /*e9b0*/  UIMAD UR6, UR39, UR9, UR6 ;  /* 0x00000009270672a4 */ /* 0x000fd6000f8e0206 */
[----:B------:R-:W-:Y:S01]  /*e9c0*/  @P0 SHF.R.U32.HI R9, RZ, UR4, R0 ;  /* 0x00000004ff090c19 */ /* 0x000fe20008011600 */
[----:B------:R-:W-:-:S03]  /*e9d0*/  UIMAD.WIDE.U32 UR4, UR39, UR8, URZ ;  /* 0x00000008270472a5 */ /* 0x000fc6000f8e003f */
[----:B------:R-:W-:Y:S01]  /*e9e0*/  ULDC.64 UR8, c[0x0][0x2e0] ;  /* 0x0000b80000087ab9 */ /* 0x000fe20000000a00 */
[----:B------:R-:W-:Y:S01]  /*e9f0*/  UIADD3 UR5, UR5, UR6, URZ ;  /* 0x0000000605057290 */ /* 0x000fe2000fffe03f */
[----:B------:R-:W-:Y:S01]  /*ea00*/  SHF.R.S32.HI R0, RZ, 0x1f, R9 ;  /* 0x0000001fff007819 */ /* 0x000fe20000011409 */
[----:B------:R-:W-:Y:S01]  /*ea10*/  UIMAD UR6, UR49, UR8, URZ ;  /* 0x00000008310672a4 */ /* 0x000fe2000f8e023f */
[----:B-1----:R-:W-:Y:S01]  /*ea20*/  LOP3.LUT R20, R20, 0x7f, RZ, 0xc0, !PT ;  /* 0x0000007f14147812 */ /* 0x002fe200078ec0ff */
[----:B------:R-:W-:Y:S02]  /*ea30*/  UIMAD.WIDE.U32 UR4, UR45, UR8, UR4 ;  /* 0x000000082d0472a5 */ /* 0x000fe4000f8e0004 */
[----:B------:R-:W-:Y:S01]  /*ea40*/  UIMAD UR6, UR45, UR9, UR6 ;  /* 0x000000092d0672a4 */ /* 0x000fe2000f8e0206 */
[----:B------:R-:W-:-:S03]  /*ea50*/  SHF.R.U32.HI R20, RZ, 0x3, R20 ;  /* 0x00000003ff147819 */ /* 0x000fc60000011614 */
[----:B------:R-:W-:Y:S01]  /*ea60*/  MOV R5, UR5 ;  /* 0x0000000500057c02 */ /* 0x000fe20008000f00 */
[----:B------:R-:W-:Y:S01]  /*ea70*/  UIADD3 UR6, UR5, UR6, URZ ;  /* 0x0000000605067290 */ /* 0x000fe2000fffe03f */
[----:B------:R-:W-:Y:S02]  /*ea80*/  IMAD.MOV R5, RZ, RZ, -R9 ;  /* 0x000000ffff057224 */ /* 0x000fe400078e0a09 */
[----:B------:R-:W-:Y:S01]  /*ea90*/  IMAD.U32 R4, RZ, RZ, UR4 ;  /* 0x00000004ff047e24 */ /* 0x000fe2000f8e00ff */
[----:B------:R-:W-:Y:S01]  /*eaa0*/  ULDC.64 UR4, c[0x0][0x2d0] ;  /* 0x0000b40000047ab9 */ /* 0x000fe20000000a00 */
[----:B0-----:R-:W-:Y:S02]  /*eab0*/  IMAD R5, R7, R5, R24 ;  /* 0x0000000507057224 */ /* 0x001fe400078e0218 */
[----:B------:R-:W-:Y:S02]  /*eac0*/  IMAD R0, R0, UR4, RZ ;  /* 0x0000000400007c24 */ /* 0x000fe4000f8e02ff */
[----:B------:R-:W-:-:S02]  /*ead0*/  IMAD.U32 R3, RZ, RZ, UR6 ;  /* 0x00000006ff037e24 */ /* 0x000fc4000f8e00ff */
[----:B------:R-:W-:Y:S02]  /*eae0*/  IMAD.MOV.U32 R2, RZ, RZ, R4 ;  /* 0x000000ffff027224 */ /* 0x000fe400078e0004 */
[C---:B------:R-:W-:Y:S01]  /*eaf0*/  IMAD R11, R9.reuse, UR5, R0 ;  /* 0x00000005090b7c24 */ /* 0x040fe2000f8e0200 */
[----:B------:R-:W-:Y:S01]  /*eb00*/  SHF.R.S32.HI R0, RZ, 0x1f, R5 ;  /* 0x0000001fff007819 */ /* 0x000fe20000011405 */
[----:B------:R-:W-:Y:S01]  /*eb10*/  IMAD.WIDE.U32 R2, R9, UR4, R2 ;  /* 0x0000000409027c25 */ /* 0x000fe2000f8e0002 */
[----:B------:R-:W-:-:S03]  /*eb20*/  ULDC.64 UR4, c[0x0][0x2c8] ;  /* 0x0000b20000047ab9 */ /* 0x000fc60000000a00 */
[----:B------:R-:W-:Y:S02]  /*eb30*/  IMAD.IADD R3, R3, 0x1, R11 ;  /* 0x0000000103037824 */ /* 0x000fe400078e020b */
        /* <DEDUP_REMOVED lines=11> */
[----:B------:R-:W0:Y:S01]  /*ebf0*/  SHFL.IDX PT, R14, R0, RZ, 0x181f ;  /* 0x00181fff000e7589 */ /* 0x000e2200000e0000 */
[----:B------:R-:W-:Y:S01]  /*ec00*/  IMAD.U32 R4, RZ, RZ, UR46 ;  /* 0x0000002eff047e24 */ /* 0x000fe2000f8e00ff */
[----:B------:R-:W-:Y:S01]  /*ec10*/  ULDC UR4, c[0x0][0x288] ;  /* 0x0000a20000047ab9 */ /* 0x000fe20000000800 */
[----:B------:R-:W-:Y:S01]  /*ec20*/  LOP3.LUT R16, R16, 0xffffefff, RZ, 0xc0, !PT ;  /* 0xffffefff10107812 */ /* 0x000fe200078ec0ff */
[----:B------:R-:W-:Y:S01]  /*ec30*/  IMAD R5, R7, UR4, RZ ;  /* 0x0000000407057c24 */ /* 0x000fe2000f8e02ff */
[----:B------:R-:W1:Y:S01]  /*ec40*/  SHFL.IDX PT, R3, R6, RZ, 0x181f ;  /* 0x00181fff06037589 */ /* 0x000e6200000e0000 */
[----:B------:R-:W-:-:S03]  /*ec50*/  IMAD R4, R4, 0x80, R20 ;  /* 0x0000008004047824 */ /* 0x000fc600078e0214 */
[----:B------:R-:W-:Y:S02]  /*ec60*/  SHFL.IDX PT, R2, R6, 0x1, 0x181f ;  /* 0x00381f0006027f89 */ /* 0x000fe400000e0000 */
[CC--:B------:R-:W-:Y:S02]  /*ec70*/  ISETP.GE.AND P4, PT, R4.reuse, R5.reuse, PT ;  /* 0x000000050400720c */ /* 0x0c0fe40003f86270 */
[----:B------:R-:W-:Y:S01]  /*ec80*/  IADD3 R8, R4, 0x10, RZ ;  /* 0x0000001004087810 */ /* 0x000fe20007ffe0ff */
[----:B------:R-:W-:Y:S03]  /*ec90*/  SHFL.IDX PT, R7, R0, 0x3, 0x181f ;  /* 0x00781f0000077f89 */ /* 0x000fe600000e0000 */
[----:B------:R-:W-:Y:S01]  /*eca0*/  ISETP.GE.AND P3, PT, R8, R5, PT ;  /* 0x000000050800720c */ /* 0x000fe20003f66270 */
[----:B------:R-:W-:-:S05]  /*ecb0*/  VIADD R8, R4, 0x20 ;  /* 0x0000002004087836 */ /* 0x000fca0000000000 */
[----:B------:R-:W-:Y:S02]  /*ecc0*/  ISETP.GE.AND P2, PT, R8, R5, PT ;  /* 0x000000050800720c */ /* 0x000fe40003f46270 */
[----:B0-----:R-:W-:Y:S01]  /*ecd0*/  @!P4 LEA R10, P1, R22, R14, 0x1 ;  /* 0x0000000e160ac211 */ /* 0x001fe200078208ff */
[----:B------:R-:W-:Y:S01]  /*ece0*/  SHFL.IDX PT, R8, R6, 0x3, 0x181f ;  /* 0x00781f0006087f89 */ /* 0x000fe200000e0000 */
[----:B------:R-:W-:Y:S02]  /*ecf0*/  @!P4 LEA R9, R28, UR44, 0x1 ;  /* 0x0000002c1c09cc11 */ /* 0x000fe4000f8e08ff */
[----:B------:R-:W-:Y:S01]  /*ed00*/  @P4 LOP3.LUT R16, R16, 0x1000, RZ, 0xfc, !PT ;  /* 0x0000100010104812 */ /* 0x000fe200078efcff */
[----:B------:R-:W0:Y:S01]  /*ed10*/  SHFL.IDX PT, R14, R0, 0x1, 0x181f ;  /* 0x00381f00000e7f89 */ /* 0x000e2200000e0000 */
[----:B-1----:R-:W-:Y:S01]  /*ed20*/  @!P4 IMAD.X R3, RZ, RZ, R3, P1 ;  /* 0x000000ffff03c224 */ /* 0x002fe200008e0603 */
[----:B------:R-:W-:Y:S02]  /*ed30*/  @!P3 LEA R15, R28, UR44, 0x1 ;  /* 0x0000002c1c0fbc11 */ /* 0x000fe4000f8e08ff */
[----:B------:R-:W-:-:S04]  /*ed40*/  LOP3.LUT R16, R16, 0xfffff7ff, RZ, 0xc0, !PT ;  /* 0xfffff7ff10107812 */ /* 0x000fc800078ec0ff */
[----:B------:R-:W-:-:S04]  /*ed50*/  @P3 LOP3.LUT R16, R16, 0x800, RZ, 0xfc, !PT ;  /* 0x0000080010103812 */ /* 0x000fc800078efcff */
[----:B------:R-:W-:-:S04]  /*ed60*/  LOP3.LUT R16, R16, 0xfffffbff, RZ, 0xc0, !PT ;  /* 0xfffffbff10107812 */ /* 0x000fc800078ec0ff */
[----:B------:R-:W-:-:S04]  /*ed70*/  @P2 LOP3.LUT R16, R16, 0x400, RZ, 0xfc, !PT ;  /* 0x0000040010102812 */ /* 0x000fc800078efcff */
[----:B------:R-:W-:Y:S02]  /*ed80*/  LOP3.LUT R16, R16, 0xfffffdff, RZ, 0xc0, !PT ;  /* 0xfffffdff10107812 */ /* 0x000fe400078ec0ff */
[C---:B0-----:R-:W-:Y:S02]  /*ed90*/  @!P3 LEA R12, P1, R22.reuse, R14, 0x1 ;  /* 0x0000000e160cb211 */ /* 0x041fe400078208ff */
[----:B------:R-:W0:Y:S03]  /*eda0*/  SHFL.IDX PT, R14, R0, 0x2, 0x181f ;  /* 0x00581f00000e7f89 */ /* 0x000e2600000e0000 */
[----:B------:R-:W-:Y:S02]  /*edb0*/  @!P3 IMAD.X R11, RZ, RZ, R2, P1 ;  /* 0x000000ffff0bb224 */ /* 0x000fe400008e0602 */
[----:B------:R-:W1:Y:S01]  /*edc0*/  SHFL.IDX PT, R2, R6, 0x2, 0x181f ;  /* 0x00581f0006027f89 */ /* 0x000e6200000e0000 */
[----:B0-----:R-:W-:-:S05]  /*edd0*/  @!P2 LEA R13, P1, R22, R14, 0x1 ;  /* 0x0000000e160da211 */ /* 0x001fca00078208ff */
[----:B-1----:R-:W-:Y:S01]  /*ede0*/  @!P2 IMAD.X R14, RZ, RZ, R2, P1 ;  /* 0x000000ffff0ea224 */ /* 0x002fe200008e0602 */
[----:B------:R-:W-:-:S04]  /*edf0*/  IADD3 R2, R4, 0x30, RZ ;  /* 0x0000003004027810 */ /* 0x000fc80007ffe0ff */
[----:B------:R-:W-:Y:S01]  /*ee00*/  ISETP.GE.AND P5, PT, R2, R5, PT ;  /* 0x000000050200720c */ /* 0x000fe20003fa6270 */
[----:B------:R-:W-:Y:S02]  /*ee10*/  @!P4 IMAD.MOV.U32 R2, RZ, RZ, R10 ;  /* 0x000000ffff02c224 */ /* 0x000fe400078e000a */
[----:B------:R-:W-:Y:S04]  /*ee20*/  SHFL.IDX PT, R10, R6, 0x4, 0x181f ;  /* 0x00981f00060a7f89 */ /* 0x000fe800000e0000 */
[----:B------:R0:W-:Y:S06]  /*ee30*/  @!P4 LDGSTS.E.BYPASS.LTC128B.128 [R9+0x18400], desc[UR36][R2.64], !P0 ;  /* 0x184000000209cfae */ /* 0x0001ec000c101d64 */
[----:B------:R-:W-:-:S02]  /*ee40*/  @!P5 LEA R7, P1, R22, R7, 0x1 ;  /* 0x000000071607d211 */ /* 0x000fc400078208ff */
[----:B------:R-:W-:-:S03]  /*ee50*/  @P5 LOP3.LUT R16, R16, 0x200, RZ, 0xfc, !PT ;  /* 0x0000020010105812 */ /* 0x000fc600078efcff */
[----:B------:R-:W-:Y:S01]  /*ee60*/  @!P5 IMAD.X R8, RZ, RZ, R8, P1 ;  /* 0x000000ffff08d224 */ /* 0x000fe200008e0608 */
[----:B0-----:R-:W0:Y:S01]  /*ee70*/  SHFL.IDX PT, R9, R0, 0x4, 0x181f ;  /* 0x00981f0000097f89 */ /* 0x001e2200000e0000 */
[----:B------:R-:W-:Y:S01]  /*ee80*/  VIADD R2, R4, 0x40 ;  /* 0x0000004004027836 */ /* 0x000fe20000000000 */
[----:B------:R-:W-:Y:S01]  /*ee90*/  LOP3.LUT R16, R16, 0xfffffeff, RZ, 0xc0, !PT ;  /* 0xfffffeff10107812 */ /* 0x000fe200078ec0ff */
[----:B------:R-:W-:Y:S02]  /*eea0*/  @!P3 IMAD.MOV.U32 R3, RZ, RZ, R11 ;  /* 0x000000ffff03b224 */ /* 0x000fe400078e000b */
[----:B------:R-:W1:Y:S01]  /*eeb0*/  SHFL.IDX PT, R11, R0, 0x5, 0x181f ;  /* 0x00b81f00000b7f89 */ /* 0x000e6200000e0000 */
[----:B------:R-:W-:Y:S01]  /*eec0*/  ISETP.GE.AND P4, PT, R2, R5, PT ;  /* 0x000000050200720c */ /* 0x000fe20003f86270 */
[----:B------:R-:W-:-:S05]  /*eed0*/  @!P3 IMAD.MOV.U32 R2, RZ, RZ, R12 ;  /* 0x000000ffff02b224 */ /* 0x000fca00078e000c */
[----:B------:R2:W-:Y:S07]  /*eee0*/  @!P3 LDGSTS.E.BYPASS.LTC128B.128 [R15+0x18c00], desc[UR36][R2.64], !P0 ;  /* 0x18c00000020fbfae */ /* 0x0005ee000c101d64 */
[----:B------:R-:W-:-:S04]  /*eef0*/  @P4 LOP3.LUT R16, R16, 0x100, RZ, 0xfc, !PT ;  /* 0x0000010010104812 */ /* 0x000fc800078efcff */
[----:B------:R-:W-:Y:S01]  /*ef00*/  LOP3.LUT R16, R16, 0xffffff7f, RZ, 0xc0, !PT ;  /* 0xffffff7f10107812 */ /* 0x000fe200078ec0ff */
[----:B--2---:R-:W2:Y:S01]  /*ef10*/  SHFL.IDX PT, R2, R6, 0x5, 0x181f ;  /* 0x00b81f0006027f89 */ /* 0x004ea200000e0000 */
[----:B------:R-:W-:Y:S01]  /*ef20*/  VIADD R3, R4, 0x50 ;  /* 0x0000005004037836 */ /* 0x000fe20000000000 */
[----:B0-----:R-:W-:Y:S02]  /*ef30*/  @!P4 LEA R9, P1, R22, R9, 0x1 ;  /* 0x000000091609c211 */ /* 0x001fe400078208ff */
[----:B------:R-:W-:Y:S02]  /*ef40*/  @!P2 LEA R15, R28, UR44, 0x1 ;  /* 0x0000002c1c0fac11 */ /* 0x000fe4000f8e08ff */
[----:B------:R-:W-:Y:S01]  /*ef50*/  ISETP.GE.AND P3, PT, R3, R5, PT ;  /* 0x000000050300720c */ /* 0x000fe20003f66270 */
[----:B------:R-:W-:Y:S01]  /*ef60*/  @!P2 IMAD.MOV.U32 R3, RZ, RZ, R14 ;  /* 0x000000ffff03a224 */ /* 0x000fe200078e000e */
[----:B------:R-:W-:-:S11]  /*ef70*/  @!P4 IADD3.X R10, RZ, R10, RZ, P1, !PT ;  /* 0x0000000aff0ac210 */ /* 0x000fd60000ffe4ff */
[----:B-1----:R-:W-:Y:S02]  /*ef80*/  @!P3 LEA R11, P1, R22, R11, 0x1 ;  /* 0x0000000b160bb211 */ /* 0x002fe400078208ff */
[----:B------:R-:W-:Y:S02]  /*ef90*/  @P3 LOP3.LUT R16, R16, 0x80, RZ, 0xfc, !PT ;  /* 0x0000008010103812 */ /* 0x000fe400078efcff */
[----:B--2---:R-:W-:Y:S01]  /*efa0*/  @!P3 IADD3.X R12, RZ, R2, RZ, P1, !PT ;  /* 0x00000002ff0cb210 */ /* 0x004fe20000ffe4ff */
[----:B------:R-:W-:Y:S01]  /*efb0*/  @!P2 IMAD.MOV.U32 R2, RZ, RZ, R13 ;  /* 0x000000ffff02a224 */ /* 0x000fe200078e000d */
[----:B------:R-:W-:Y:S01]  /*efc0*/  LOP3.LUT R16, R16, 0xffffffbf, RZ, 0xc0, !PT ;  /* 0xffffffbf10107812 */ /* 0x000fe200078ec0ff */
[----:B------:R-:W0:Y:S04]  /*efd0*/  SHFL.IDX PT, R13, R0, 0x6, 0x181f ;  /* 0x00d81f00000d7f89 */ /* 0x000e2800000e0000 */
[----:B------:R1:W-:Y:S04]  /*efe0*/  @!P2 LDGSTS.E.BYPASS.LTC128B.128 [R15+0x19400], desc[UR36][R2.64], !P0 ;  /* 0x19400000020fafae */ /* 0x0003e8000c101d64 */
[----:B-1----:R-:W1:Y:S01]  /*eff0*/  SHFL.IDX PT, R2, R6, 0x6, 0x181f ;  /* 0x00d81f0006027f89 */ /* 0x002e6200000e0000 */
[----:B------:R-:W-:Y:S01]  /*f000*/  VIADD R3, R4, 0x60 ;  /* 0x0000006004037836 */ /* 0x000fe20000000000 */
[----:B------:R-:W-:-:S02]  /*f010*/  @!P5 LEA R15, R28, UR44, 0x1 ;  /* 0x0000002c1c0fdc11 */ /* 0x000fc4000f8e08ff */
[----:B------:R-:W2:Y:S02]  /*f020*/  SHFL.IDX PT, R6, R6, 0x7, 0x181f ;  /* 0x00f81f0006067f89 */ /* 0x000ea400000e0000 */
[----:B------:R-:W-:Y:S01]  /*f030*/  ISETP.GE.AND P2, PT, R3, R5, PT ;  /* 0x000000050300720c */ /* 0x000fe20003f46270 */
[----:B------:R-:W-:-:S12]  /*f040*/  @!P5 IMAD.MOV.U32 R3, RZ, RZ, R8 ;  /* 0x000000ffff03d224 */ /* 0x000fd800078e0008 */
[----:B0-----:R-:W-:Y:S02]  /*f050*/  @!P2 LEA R13, P1, R22, R13, 0x1 ;  /* 0x0000000d160da211 */ /* 0x001fe400078208ff */
[----:B------:R-:W-:Y:S02]  /*f060*/  @!P2 LEA R21, R28, UR44, 0x1 ;  /* 0x0000002c1c15ac11 */ /* 0x000fe4000f8e08ff */
[----:B------:R-:W-:Y:S02]  /*f070*/  @P2 LOP3.LUT R16, R16, 0x40, RZ, 0xfc, !PT ;  /* 0x0000004010102812 */ /* 0x000fe400078efcff */
[----:B-1----:R-:W-:Y:S01]  /*f080*/  @!P2 IADD3.X R14, RZ, R2, RZ, P1, !PT ;  /* 0x00000002ff0ea210 */ /* 0x002fe20000ffe4ff */
[----:B------:R-:W-:Y:S01]  /*f090*/  @!P5 IMAD.MOV.U32 R2, RZ, RZ, R7 ;  /* 0x000000ffff02d224 */ /* 0x000fe200078e0007 */
[----:B------:R-:W-:-:S04]  /*f0a0*/  @!P4 LEA R7, R28, UR44, 0x1 ;  /* 0x0000002c1c07cc11 */ /* 0x000fc8000f8e08ff */
[----:B------:R0:W-:Y:S02]  /*f0b0*/  @!P5 LDGSTS.E.BYPASS.LTC128B.128 [R15+0x19c00], desc[UR36][R2.64], !P0 ;  /* 0x19c00000020fdfae */ /* 0x0001e4000c101d64 */
[----:B0-----:R-:W-:Y:S01]  /*f0c0*/  @!P4 IMAD.MOV.U32 R2, RZ, RZ, R9 ;  /* 0x000000ffff02c224 */ /* 0x001fe200078e0009 */
[----:B------:R-:W-:Y:S02]  /*f0d0*/  @!P4 MOV R3, R10 ;  /* 0x0000000a0003c202 */ /* 0x000fe40000000f00 */
[----:B------:R-:W-:-:S03]  /*f0e0*/  @!P3 LEA R9, R28, UR44, 0x1 ;  /* 0x0000002c1c09bc11 */ /* 0x000fc6000f8e08ff */
[----:B------:R0:W-:Y:S02]  /*f0f0*/  @!P4 LDGSTS.E.BYPASS.LTC128B.128 [R7+0x1a400], desc[UR36][R2.64], !P0 ;  /* 0x1a4000000207cfae */ /* 0x0001e4000c101d64 */
[----:B0-----:R-:W-:Y:S02]  /*f100*/  @!P3 IMAD.MOV.U32 R2, RZ, RZ, R11 ;  /* 0x000000ffff02b224 */ /* 0x001fe400078e000b */
[----:B------:R-:W-:-:S05]  /*f110*/  @!P3 IMAD.MOV.U32 R3, RZ, RZ, R12 ;  /* 0x000000ffff03b224 */ /* 0x000fca00078e000c */
[----:B------:R0:W-:Y:S02]  /*f120*/  @!P3 LDGSTS.E.BYPASS.LTC128B.128 [R9+0x1ac00], desc[UR36][R2.64], !P0 ;  /* 0x1ac000000209bfae */ /* 0x0001e4000c101d64 */
[----:B0-----:R-:W-:Y:S01]  /*f130*/  @!P2 IMAD.MOV.U32 R2, RZ, RZ, R13 ;  /* 0x000000ffff02a224 */ /* 0x001fe200078e000d */
[----:B------:R-:W-:Y:S02]  /*f140*/  @!P2 MOV R3, R14 ;  /* 0x0000000e0003a202 */ /* 0x000fe40000000f00 */
[----:B------:R0:W1:Y:S04]  /*f150*/  SHFL.IDX PT, R14, R0, 0x7, 0x181f ;  /* 0x00f81f00000e7f89 */ /* 0x00006800000e0000 */
[----:B--2---:R0:W-:Y:S02]  /*f160*/  @!P2 LDGSTS.E.BYPASS.LTC128B.128 [R21+0x1b400], desc[UR36][R2.64], !P0 ;  /* 0x1b4000000215afae */ /* 0x0041e4000c101d64 */
.L_x_4828:
[----:B------:R-:W-:Y:S01]  /*f170*/  VIADD R4, R4, 0x70 ;  /* 0x0000007004047836 */ /* 0x000fe20000000000 */
[----:B------:R-:W-:-:S04]  /*f180*/  LOP3.LUT R16, R16, 0xffffdfff, RZ, 0xc0, !PT ;  /* 0xffffdfff10107812 */ /* 0x000fc800078ec0ff */
[----:B------:R-:W-:-:S13]  /*f190*/  ISETP.GE.AND P2, PT, R4, R5, PT ;  /* 0x000000050400720c */ /* 0x000fda0003f46270 */
[----:B01----:R-:W-:Y:S02]  /*f1a0*/  @!P2 LEA R2, P1, R22, R14, 0x1 ;  /* 0x0000000e1602a211 */ /* 0x003fe400078208ff */
        /* <DEDUP_REMOVED lines=32> */
.L_x_4757:
[----:B------:R-:W-:Y:S01]  /*f3b0*/  UISETP.NE.AND UP0, UPT, UR47, URZ, UPT ;  /* 0x0000003f2f00728c */ /* 0x000fe2000bf05270 */
[----:B------:R-:W-:Y:S01]  /*f3c0*/  R2UR UR6, R29 ;  /* 0x000000001d0672ca */ /* 0x000fe200000e0000 */
[----:B------:R-:W-:Y:S01]  /*f3d0*/  ULDC.64 UR8, c[0x0][0x3d8] ;  /* 0x0000f60000087ab9 */ /* 0x000fe20000000a00 */
[----:B------:R-:W-:Y:S01]  /*f3e0*/  MOV R2, R24 ;  /* 0x0000001800027202 */ /* 0x000fe20000000f00 */
[----:B------:R-:W-:Y:S02]  /*f3f0*/  ULDC UR7, c[0x0][0x448] ;  /* 0x0001120000077ab9 */ /* 0x000fe40000000800 */
[----:B------:R-:W-:-:S05]  /*f400*/  PLOP3.LUT P0, PT, PT, PT, UP0, 0x80, 0x0 ;  /* 0x000000000000781c */ /* 0x000fca0003f0f008 */
[----:B------:R-:W-:-:S03]  /*f410*/  @UP0 ULDC UR4, c[0x0][0x44c] ;  /* 0x0001130000040ab9 */ /* 0x000fc60000000800 */
[----:B------:R-:W-:-:S04]  /*f420*/  UIMAD UR6, UR6, UR8, URZ ;  /* 0x00000008060672a4 */ /* 0x000fc8000f8e023f */
[----:B------:R-:W-:Y:S01]  /*f430*/  UIMAD UR6, UR39, UR9, UR6 ;  /* 0x00000009270672a4 */ /* 0x000fe2000f8e0206 */
[----:B------:R-:W-:Y:S01]  /*f440*/  @P0 IMAD.HI.U32 R0, R24, UR4, RZ ;  /* 0x0000000418000c27 */ /* 0x000fe2000f8e00ff */
[----:B------:R-:W-:Y:S01]  /*f450*/  PLOP3.LUT P0, PT, PT, PT, UP0, 0x80, 0x0 ;  /* 0x000000000000781c */ /* 0x000fe20003f0f008 */
[----:B------:R-:W-:-:S12]  /*f460*/  @UP0 ULDC UR4, c[0x0][0x450] ;  /* 0x0001140000040ab9 */ /* 0x000fd80000000800 */
[----:B------:R-:W-:Y:S01]  /*f470*/  @P0 SHF.R.U32.HI R2, RZ, UR4, R0 ;  /* 0x00000004ff020c19 */ /* 0x000fe20008011600 */
[----:B------:R-:W-:-:S03]  /*f480*/  UIMAD.WIDE.U32 UR4, UR39, UR8, URZ ;  /* 0x00000008270472a5 */ /* 0x000fc6000f8e003f */
[----:B------:R-:W-:Y:S01]  /*f490*/  ULDC.64 UR8, c[0x0][0x3e0] ;  /* 0x0000f80000087ab9 */ /* 0x000fe20000000a00 */
[----:B------:R-:W-:Y:S01]  /*f4a0*/  UIADD3 UR5, UR5, UR6, URZ ;  /* 0x0000000605057290 */ /* 0x000fe2000fffe03f */
[--C-:B------:R-:W-:Y:S01]  /*f4b0*/  IMAD.MOV R5, RZ, RZ, -R2.reuse ;  /* 0x000000ffff057224 */ /* 0x100fe200078e0a02 */
[----:B------:R-:W-:Y:S01]  /*f4c0*/  UIMAD UR6, UR49, UR8, URZ ;  /* 0x00000008310672a4 */ /* 0x000fe2000f8e023f */
[----:B------:R-:W-:Y:S01]  /*f4d0*/  SHF.R.S32.HI R0, RZ, 0x1f, R2 ;  /* 0x0000001fff007819 */ /* 0x000fe20000011402 */
[----:B------:R-:W-:Y:S01]  /*f4e0*/  UIMAD.WIDE.U32 UR4, UR45, UR8, UR4 ;  /* 0x000000082d0472a5 */ /* 0x000fe2000f8e0004 */
[----:B------:R-:W-:Y:S01]  /*f4f0*/  IMAD R5, R5, UR7, R24 ;  /* 0x0000000705057c24 */ /* 0x000fe2000f8e0218 */
[----:B------:R-:W-:-:S03]  /*f500*/  UIMAD UR6, UR45, UR9, UR6 ;  /* 0x000000092d0672a4 */ /* 0x000fc6000f8e0206 */
[----:B------:R-:W-:Y:S01]  /*f510*/  ULDC.64 UR8, c[0x0][0x3d0] ;  /* 0x0000f40000087ab9 */ /* 0x000fe20000000a00 */
[----:B------:R-:W-:Y:S01]  /*f520*/  UIADD3 UR5, UR5, UR6, URZ ;  /* 0x0000000605057290 */ /* 0x000fe2000fffe03f */
[----:B------:R-:W-:Y:S01]  /*f530*/  IMAD R3, R0, UR8, RZ ;  /* 0x0000000800037c24 */ /* 0x000fe2000f8e02ff */
[----:B------:R-:W-:Y:S01]  /*f540*/  SHF.R.S32.HI R0, RZ, 0x1f, R5 ;  /* 0x0000001fff007819 */ /* 0x000fe20000011405 */
[----:B------:R-:W-:Y:S02]  /*f550*/  IMAD.U32 R9, RZ, RZ, UR8 ;  /* 0x00000008ff097e24 */ /* 0x000fe4000f8e00ff */
        /* <DEDUP_REMOVED lines=10> */
[----:B------:R-:W-:Y:S02]  /*f600*/  IADD3 R3, R3, R7, RZ ;  /* 0x0000000703037210 */ /* 0x000fe40007ffe0ff */
        /* <DEDUP_REMOVED lines=25> */
[----:B0-----:R-:W-:-:S04]  /*f7a0*/  @!P6 LEA R14, P0, R22, R14, 0x1 ;  /* 0x0000000e160ee211 */ /* 0x001fc800078008ff */
[----:B-1----:R-:W-:Y:S02]  /*f7b0*/  @!P6 MOV R2, R14 ;  /* 0x0000000e0002e202 */ /* 0x002fe40000000f00 */
[----:B------:R-:W0:Y:S03]  /*f7c0*/  SHFL.IDX PT, R14, R0, 0x2, 0x181f ;  /* 0x00581f00000e7f89 */ /* 0x000e2600000e0000 */
[----:B------:R-:W-:Y:S01]  /*f7d0*/  @!P5 LEA R7, R28, UR44, 0x1 ;  /* 0x0000002c1c07dc11 */ /* 0x000fe2000f8e08ff */
[----:B--2---:R-:W-:-:S04]  /*f7e0*/  @!P6 IMAD.X R5, RZ, RZ, R5, P0 ;  /* 0x000000ffff05e224 */ /* 0x004fc800000e0605 */
[----:B------:R-:W-:Y:S02]  /*f7f0*/  @!P6 IMAD.MOV.U32 R3, RZ, RZ, R5 ;  /* 0x000000ffff03e224 */ /* 0x000fe400078e0005 */
[----:B------:R-:W1:Y:S01]  /*f800*/  SHFL.IDX PT, R5, R4, 0x2, 0x181f ;  /* 0x00581f0004057f89 */ /* 0x000e6200000e0000 */
[----:B0-----:R-:W-:-:S03]  /*f810*/  @!P5 LEA R14, P0, R22, R14, 0x1 ;  /* 0x0000000e160ed211 */ /* 0x001fc600078008ff */
[----:B------:R-:W-:Y:S04]  /*f820*/  @!P6 LDGSTS.E.BYPASS.LTC128B.128 [R9+0x22c00], desc[UR36][R2.64], !P4 ;  /* 0x22c000000209efae */ /* 0x000fe8000e101d64 */
[----:B------:R-:W-:Y:S04]  /*f830*/  @!P6 LDGSTS.E.BYPASS.LTC128B.128 [R9+0x26c00], desc[UR36][R2.64+0x80], !P3 ;  /* 0x26c000800209efae */ /* 0x000fe8000d901d64 */
[----:B------:R-:W-:Y:S04]  /*f840*/  @!P6 LDGSTS.E.BYPASS.LTC128B.128 [R9+0x2ac00], desc[UR36][R2.64+0x100], !P2 ;  /* 0x2ac001000209efae */ /* 0x000fe8000d101d64 */
[----:B------:R0:W-:Y:S01]  /*f850*/  @!P6 LDGSTS.E.BYPASS.LTC128B.128 [R9+0x2ec00], desc[UR36][R2.64+0x180], !P1 ;  /* 0x2ec001800209efae */ /* 0x0001e2000c901d64 */
[----:B------:R-:W-:-:S04]  /*f860*/  LOP3.LUT P6, RZ, R16, 0x80, RZ, 0xc0, !PT ;  /* 0x0000008010ff7812 */ /* 0x000fc800078cc0ff */
[----:B------:R-:W-:Y:S01]  /*f870*/  P2R R6, PR, RZ, 0x40 ;  /* 0x00000040ff067803 */ /* 0x000fe20000000000 */
[----:B-1----:R-:W-:Y:S01]  /*f880*/  @!P5 IMAD.X R5, RZ, RZ, R5, P0 ;  /* 0x000000ffff05d224 */ /* 0x002fe200000e0605 */
[----:B------:R-:W-:Y:S01]  /*f890*/  LOP3.LUT P6, RZ, R16, 0x200, RZ, 0xc0, !PT ;  /* 0x0000020010ff7812 */ /* 0x000fe200078cc0ff */
[----:B0-----:R-:W-:-:S03]  /*f8a0*/  @!P5 IMAD.MOV.U32 R2, RZ, RZ, R14 ;  /* 0x000000ffff02d224 */ /* 0x001fc600078e000e */
[----:B------:R-:W-:Y:S01]  /*f8b0*/  @!P5 MOV R3, R5 ;  /* 0x000000050003d202 */ /* 0x000fe20000000f00 */
[----:B------:R-:W0:Y:S04]  /*f8c0*/  SHFL.IDX PT, R14, R0, 0x3, 0x181f ;  /* 0x00781f00000e7f89 */ /* 0x000e2800000e0000 */
        /* <DEDUP_REMOVED lines=21> */
[----:B0-----:R-:W-:-:S04]  /*fa20*/  @!P5 LEA R14, P0, R22, R14, 0x1 ;  /* 0x0000000e160ed211 */ /* 0x001fc800078008ff */
[----:B-1----:R-:W-:Y:S01]  /*fa30*/  @!P5 IADD3.X R5, RZ, R5, RZ, P0, !PT ;  /* 0x00000005ff05d210 */ /* 0x002fe200007fe4ff */
[----:B--2---:R-:W-:Y:S02]  /*fa40*/  @!P5 IMAD.MOV.U32 R2, RZ, RZ, R14 ;  /* 0x000000ffff02d224 */ /* 0x004fe400078e000e */
[----:B------:R-:W0:Y:S02]  /*fa50*/  SHFL.IDX PT, R14, R0, 0x5, 0x181f ;  /* 0x00b81f00000e7f89 */ /* 0x000e2400000e0000 */
[----:B------:R-:W-:Y:S02]  /*fa60*/  @!P5 IMAD.MOV.U32 R3, RZ, RZ, R5 ;  /* 0x000000ffff03d224 */ /* 0x000fe400078e0005 */
        /* <DEDUP_REMOVED lines=8> */
[----:B-1----:R-:W-:Y:S01]  /*faf0*/  @!P6 IMAD.X R5, RZ, RZ, R5, P0 ;  /* 0x000000ffff05e224 */ /* 0x002fe200000e0605 */
[----:B--2---:R-:W-:Y:S02]  /*fb00*/  @!P6 MOV R2, R14 ;  /* 0x0000000e0002e202 */ /* 0x004fe40000000f00 */
        /* <DEDUP_REMOVED lines=10> */
[----:B--2---:R-:W-:-:S03]  /*fbb0*/  @!P5 IMAD.MOV.U32 R2, RZ, RZ, R14 ;  /* 0x000000ffff02d224 */ /* 0x004fc600078e000e */
[----:B------:R-:W-:Y:S01]  /*fbc0*/  @!P5 MOV R3, R5 ;  /* 0x000000050003d202 */ /* 0x000fe20000000f00 */
[----:B------:R0:W1:Y:S04]  /*fbd0*/  SHFL.IDX PT, R14, R0, 0x7, 0x181f ;  /* 0x00f81f00000e7f89 */ /* 0x00006800000e0000 */
[----:B------:R0:W-:Y:S04]  /*fbe0*/  @!P5 LDGSTS.E.BYPASS.LTC128B.128 [R9+0x25400], desc[UR36][R2.64], !P4 ;  /* 0x254000000209dfae */ /* 0x0001e8000e101d64 */
[----:B------:R0:W-:Y:S04]  /*fbf0*/  @!P5 LDGSTS.E.BYPASS.LTC128B.128 [R9+0x29400], desc[UR36][R2.64+0x80], !P3 ;  /* 0x294000800209dfae */ /* 0x0001e8000d901d64 */
[----:B------:R0:W-:Y:S04]  /*fc00*/  @!P5 LDGSTS.E.BYPASS.LTC128B.128 [R9+0x2d400], desc[UR36][R2.64+0x100], !P2 ;  /* 0x2d4001000209dfae */ /* 0x0001e8000d101d64 */
[----:B------:R0:W-:Y:S04]  /*fc10*/  @!P5 LDGSTS.E.BYPASS.LTC128B.128 [R9+0x31400], desc[UR36][R2.64+0x180], !P1 ;  /* 0x314001800209dfae */ /* 0x0001e8000c901d64 */
[----:B------:R0:W2:Y:S02]  /*fc20*/  SHFL.IDX PT, R5, R4, 0x7, 0x181f ;  /* 0x00f81f0004057f89 */ /* 0x0000a400000e0000 */
.L_x_4846:
        /* <DEDUP_REMOVED lines=13> */
.L_x_4760:
[----:B------:R-:W-:Y:S05]  /*fd00*/  BSYNC B0 ;  /* 0x0000000000007941 */ /* 0x000fea0003800000 */
.L_x_4759:
        /* <DEDUP_REMOVED lines=9> */
.L_x_4847:
[----:B------:R-:W-:-:S13]  /*fda0*/  ISETP.NE.AND P0, PT, R37, 0x3, PT ;  /* 0x000000032500780c */ /* 0x000fda0003f05270 */
[----:B------:R-:W-:Y:S05]  /*fdb0*/  @!P0 BRA `(.L_x_4762) ;  /* 0x0000000000048947 */ /* 0x000fea0003800000 */
[----:B------:R-:W-:Y:S01]  /*fdc0*/  BPT.TRAP 0x1 ;  /* 0x000000040000795c */ /* 0x000fe20000300000 */
.L_x_4762:
[----:B------:R-:W4:Y:S02]  /*fdd0*/  SYNCS.PHASECHK.TRANS64.TRYWAIT P0, [UR44+0x32460], R0 ;  /* 0x03246000ff0075a7 */ /* 0x000f24000800016c */
[----:B----4-:R-:W-:Y:S05]  /*fde0*/  @!P0 BRA `(.L_x_4763) ;  /* 0x0000003800dc8947 */ /* 0x010fea0003800000 */
.L_x_4848:
[----:B------:R-:W4:Y:S01]  /*fdf0*/  LDL.LU R4, [R1] ;  /* 0x0000000001047983 */ /* 0x000f220000300800 */
        /* <DEDUP_REMOVED lines=16> */
[----:B------:R-:W-:Y:S02]  /*ff00*/  UIMAD UR4, UR4, UR6, URZ ;  /* 0x00000006040472a4 */ /* 0x000fe4000f8e023f */
[----:B------:R-:W-:Y:S01]  /*ff10*/  IADD3 R3, R3, R5, RZ ;  /* 0x0000000503037210 */ /* 0x000fe20007ffe0ff */
        /* <DEDUP_REMOVED lines=10> */
[----:B----4-:R-:W-:-:S05]  /*ffc0*/  IADD3 R0, R3, R0, R4 ;  /* 0x0000000003007210 */ /* 0x010fca0007ffe004 */
[----:B------:R-:W-:Y:S01]  /*ffd0*/  IMAD.IADD R5, R0, 0x1, R5 ;  /* 0x0000000100057824 */ /* 0x000fe200078e0205 */
[----:B------:R-:W-:Y:S06]  /*ffe0*/  BRA.DIV UR4, `(.L_x_4764) ;  /* 0x0000003a04747947 */ /* 0x000fec000b800000 */
[----:B-1----:R-:W0:Y:S01]  /*fff0*/  SHFL.IDX PT, R14, R7, RZ, 0x181f ;  /* 0x00181fff070e7589 */ /* 0x002e2200000e0000 */
[----:B------:R-:W-:Y:S02]  /*10000*/  SHF.L.U32 R0, R22, 0x1, RZ ;  /* 0x0000000116007819 */ /* 0x000fe400000006ff */
[----:B------:R-:W-:Y:S01]  /*10010*/  LEA R6, R28, UR44, 0x1 ;  /* 0x0000002c1c067c11 */ /* 0x000fe2000f8e08ff */
        /* <DEDUP_REMOVED lines=10> */
[----:B------:R-:W0:Y:S03]  /*100c0*/  SHFL.IDX PT, R14, R7, 0x2, 0x181f ;  /* 0x00581f00070e7f89 */ /* 0x000e2600000e0000 */
[----:B------:R-:W-:Y:S01]  /*100d0*/  IMAD.X R11, RZ, RZ, R4, P0 ;  /* 0x000000ffff0b7224 */ /* 0x000fe200000e0604 */
[----:B------:R-:W-:Y:S01]  /*100e0*/  ISETP.LT.OR P0, PT, R17, 0x1, P4 ;  /* 0x000000011100780c */ /* 0x000fe20002701670 */
[----:B------:R-:W1:-:S12]  /*100f0*/  SHFL.IDX PT, R4, R8, 0x2, 0x181f ;  /* 0x00581f0008047f89 */ /* 0x000e5800000e0000 */
[----:B------:R-:W-:Y:S01]  /*10100*/  LDGSTS.E.BYPASS.LTC128B.128 [R6+0x400], desc[UR36][R2.64], !P0 ;  /* 0x0040000002067fae */ /* 0x000fe2000c101d64 */
[----:B------:R-:W-:-:S13]  /*10110*/  ISETP.LT.OR P0, PT, R17, 0x1, !P2 ;  /* 0x000000011100780c */ /* 0x000fda0005701670 */
[----:B------:R-:W-:Y:S01]  /*10120*/  LDGSTS.E.BYPASS.LTC128B.128 [R6+0x3400], desc[UR36][R2.64+0x80], !P0 ;  /* 0x0340008002067fae */ /* 0x000fe2000c101d64 */
[----:B------:R-:W-:-:S13]  /*10130*/  ISETP.LT.OR P0, PT, R17, 0x1, !P1 ;  /* 0x000000011100780c */ /* 0x000fda0004f01670 */
[----:B------:R-:W-:Y:S01]  /*10140*/  LDGSTS.E.BYPASS.LTC128B.128 [R6+0x6400], desc[UR36][R2.64+0x100], !P0 ;  /* 0x0640010002067fae */ /* 0x000fe2000c101d64 */
[----:B------:R-:W-:-:S03]  /*10150*/  LOP3.LUT P0, RZ, R5, 0x8, RZ, 0xc0, !PT ;  /* 0x0000000805ff7812 */ /* 0x000fc6000780c0ff */
[----:B------:R-:W-:Y:S01]  /*10160*/  SHFL.IDX PT, R5, R8, 0x3, 0x181f ;  /* 0x00781f0008057f89 */ /* 0x000fe200000e0000 */
[----:B------:R-:W-:-:S03]  /*10170*/  ISETP.LT.OR P3, PT, R17, 0x1, !P0 ;  /* 0x000000011100780c */ /* 0x000fc60004761670 */
[----:B------:R-:W-:Y:S10]  /*10180*/  SHFL.IDX PT, R8, R8, 0x5, 0x181f ;  /* 0x00b81f0008087f89 */ /* 0x000ff400000e0000 */
[----:B------:R0:W-:Y:S02]  /*10190*/  LDGSTS.E.BYPASS.LTC128B.128 [R6+0x9400], desc[UR36][R2.64+0x180], !P3 ;  /* 0x0940018002067fae */ /* 0x0001e4000d901d64 */
[----:B0-----:R-:W-:-:S02]  /*101a0*/  IADD3 R2, P3, R14, R0, RZ ;  /* 0x000000000e027210 */ /* 0x001fc40007f7e0ff */
[----:B------:R-:W0:Y:S03]  /*101b0*/  SHFL.IDX PT, R14, R7, 0x3, 0x181f ;  /* 0x00781f00070e7f89 */ /* 0x000e2600000e0000 */
        /* <DEDUP_REMOVED lines=8> */
[----:B------:R-:W-:Y:S01]  /*10240*/  LDGSTS.E.BYPASS.LTC128B.128 [R6+0x9c00], desc[UR36][R10.64+0x180], !P3 ;  /* 0x09c001800a067fae */ /* 0x000fe2000d901d64 */
[----:B0-----:R-:W-:-:S03]  /*10250*/  IADD3 R4, P3, R14, R0, RZ ;  /* 0x000000000e047210 */ /* 0x001fc60007f7e0ff */
[----:B------:R-:W0:Y:S01]  /*10260*/  SHFL.IDX PT, R14, R7, 0x4, 0x181f ;  /* 0x00981f00070e7f89 */ /* 0x000e2200000e0000 */
[----:B------:R-:W-:Y:S02]  /*10270*/  IADD3.X R5, RZ, R5, RZ, P3, !PT ;  /* 0x00000005ff057210 */ /* 0x000fe40001ffe4ff */
[----:B------:R-:W-:-:S13]  /*10280*/  ISETP.LT.OR P3, PT, R17, 0x21, P4 ;  /* 0x000000211100780c */ /* 0x000fda0002761670 */
        /* <DEDUP_REMOVED lines=8> */
[----:B------:R0:W1:Y:S03]  /*10310*/  SHFL.IDX PT, R14, R7, 0x5, 0x181f ;  /* 0x00b81f00070e7f89 */ /* 0x00006600000e0000 */
[----:B------:R-:W-:Y:S01]  /*10320*/  IMAD.X R3, RZ, RZ, R9, P3 ;  /* 0x000000ffff037224 */ /* 0x000fe200018e0609 */
        /* <DEDUP_REMOVED lines=16> */
[----:B-1----:R0:W-:Y:S02]  /*10430*/  LDGSTS.E.BYPASS.LTC128B.128 [R6+0xb400], desc[UR36][R2.64+0x180], !P3 ;  /* 0x0b40018002067fae */ /* 0x0021e4000d901d64 */
.L_x_4862:
[----:B01----:R-:W-:Y:S02]  /*10440*/  IADD3 R2, P3, R14, R0, RZ ;  /* 0x000000000e027210 */ /* 0x003fe40007f7e0ff */
[C---:B------:R-:W-:Y:S02]  /*10450*/  ISETP.LT.OR P2, PT, R17.reuse, 0x51, !P2 ;  /* 0x000000511100780c */ /* 0x040fe40005741670 */
[----:B------:R-:W-:Y:S02]  /*10460*/  IADD3.X R3, RZ, R8, RZ, P3, !PT ;  /* 0x00000008ff037210 */ /* 0x000fe40001ffe4ff */
[C---:B------:R-:W-:Y:S02]  /*10470*/  ISETP.LT.OR P3, PT, R17.reuse, 0x51, P4 ;  /* 0x000000511100780c */ /* 0x040fe40002761670 */
[C---:B------:R-:W-:Y:S02]  /*10480*/  ISETP.LT.OR P1, PT, R17.reuse, 0x51, !P1 ;  /* 0x000000511100780c */ /* 0x040fe40004f21670 */
[----:B------:R-:W-:-:S09]  /*10490*/  ISETP.LT.OR P0, PT, R17, 0x51, !P0 ;  /* 0x000000511100780c */ /* 0x000fd20004701670 */
        /* <DEDUP_REMOVED lines=14> */
.L_x_4765:
        /* <DEDUP_REMOVED lines=9> */
[----:B------:R-:W-:Y:S01]  /*10610*/  IMAD.MOV.U32 R17, RZ, RZ, 0x1 ;  /* 0x00000001ff117424 */ /* 0x000fe200078e00ff */
[----:B------:R-:W-:Y:S01]  /*10620*/  ULOP3.LUT UR5, URZ, UR41, URZ, 0x33, !UPT ;  /* 0x000000293f057292 */ /* 0x000fe2000f8e333f */
[----:B------:R-:W1:Y:S01]  /*10630*/  S2R R3, SR_TID.X ;  /* 0x0000000000037919 */ /* 0x000e620000002100 */
[----:B------:R-:W-:Y:S01]  /*10640*/  UIMAD UR4, UR4, UR38, URZ ;  /* 0x00000026040472a4 */ /* 0x000fe2000f8e023f */
[----:B------:R-:W-:Y:S01]  /*10650*/  IMAD.MOV.U32 R26, RZ, RZ, 0x1 ;  /* 0x00000001ff1a7424 */ /* 0x000fe200078e00ff */
[----:B0-----:R-:W-:Y:S02]  /*10660*/  SHF.L.U32 R2, R2, 0x4, RZ ;  /* 0x0000000402027819 */ /* 0x001fe400000006ff */
[----:B-1----:R-:W-:Y:S02]  /*10670*/  LOP3.LUT R3, R3, 0x7f, RZ, 0xc0, !PT ;  /* 0x0000007f03037812 */ /* 0x002fe400078ec0ff */
[----:B------:R-:W-:-:S02]  /*10680*/  LOP3.LUT R2, R2, 0x70, RZ, 0xc0, !PT ;  /* 0x0000007002027812 */ /* 0x000fc400078ec0ff */
[----:B------:R-:W-:-:S04]  /*10690*/  SHF.R.U32.HI R3, RZ, 0x3, R3 ;  /* 0x00000003ff037819 */ /* 0x000fc80000011603 */
[----:B------:R-:W-:Y:S02]  /*106a0*/  IADD3 R27, R2, R27, R3 ;  /* 0x0000001b021b7210 */ /* 0x000fe40007ffe003 */
[----:B------:R-:W-:Y:S02]  /*106b0*/  LOP3.LUT R2, RZ, UR42, RZ, 0x33, !PT ;  /* 0x0000002aff027c12 */ /* 0x000fe4000f8e33ff */
[----:B------:R-:W-:Y:S01]  /*106c0*/  LOP3.LUT R3, RZ, UR4, RZ, 0x33, !PT ;  /* 0x00000004ff037c12 */ /* 0x000fe2000f8e33ff */
[----:B------:R-:W-:-:S03]  /*106d0*/  VIADD R27, R27, 0xfffffee0 ;  /* 0xfffffee01b1b7836 */ /* 0x000fc60000000000 */
[----:B------:R-:W-:-:S05]  /*106e0*/  VIMNMX3 R2, R2, UR5, R3, !PT ;  /* 0x0000000502027c0f */ /* 0x000fca000f800103 */
[C---:B------:R-:W-:Y:S01]  /*106f0*/  IMAD R18, R2.reuse, -0x60, R27 ;  /* 0xffffffa002127824 */ /* 0x040fe200078e021b */
[----:B------:R-:W-:-:S07]  /*10700*/  IADD3 R27, -R2, -0x2, RZ ;  /* 0xfffffffe021b7810 */ /* 0x000fce0007ffe1ff */
.L_x_4781:
[----:B------:R-:W0:Y:S01]  /*10710*/  LDC R2, c[0x0][0x430] ;  /* 0x00010c00ff027b82 */ /* 0x000e220000000800 */
[----:B------:R-:W-:Y:S01]  /*10720*/  ISETP.GT.U32.AND P0, PT, R32, 0x5f, PT ;  /* 0x0000005f2000780c */ /* 0x000fe20003f04070 */
[----:B------:R-:W-:Y:S01]  /*10730*/  BSSY B1, `(.L_x_4767) ;  /* 0x0000014000017945 */ /* 0x000fe20003800000 */
[----:B------:R-:W-:Y:S01]  /*10740*/  MOV R7, R18 ;  /* 0x0000001200077202 */ /* 0x000fe20000000f00 */
[----:B------:R-:W-:Y:S01]  /*10750*/  IMAD.MOV.U32 R4, RZ, RZ, RZ ;  /* 0x000000ffff047224 */ /* 0x000fe200078e00ff */
[----:B0-----:R-:W-:-:S13]  /*10760*/  ISETP.NE.AND P1, PT, R2, 0x1, PT ;  /* 0x000000010200780c */ /* 0x001fda0003f25270 */
[----:B------:R-:W0:Y:S08]  /*10770*/  @P1 LDC R3, c[0x0][0x434] ;  /* 0x00010d00ff031b82 */ /* 0x000e300000000800 */
[----:B-1----:R-:W1:Y:S01]  /*10780*/  @P1 LDC R5, c[0x0][0x438] ;  /* 0x00010e00ff051b82 */ /* 0x002e620000000800 */
[----:B0-----:R-:W-:-:S05]  /*10790*/  @P1 IMAD.HI.U32 R2, R18, R3, RZ ;  /* 0x0000000312021227 */ /* 0x001fca00078e00ff */
[----:B-1----:R-:W-:Y:S01]  /*107a0*/  @P1 SHF.R.U32.HI R7, RZ, R5, R2 ;  /* 0x00000005ff071219 */ /* 0x002fe20000011602 */
[----:B--23--:R-:W-:Y:S06]  /*107b0*/  @P0 BRA `(.L_x_4768) ;  /* 0x00000000002c0947 */ /* 0x00cfec0003800000 */
        /* <DEDUP_REMOVED lines=11> */
.L_x_4768:
[----:B------:R-:W-:Y:S05]  /*10870*/  BSYNC B1 ;  /* 0x0000000000017941 */ /* 0x000fea0003800000 */
.L_x_4767:
[----:B------:R-:W-:-:S13]  /*10880*/  ISETP.NE.AND P0, PT, R37, 0x3, PT ;  /* 0x000000032500780c */ /* 0x000fda0003f05270 */
[----:B------:R-:W-:Y:S05]  /*10890*/  @!P0 BRA `(.L_x_4769) ;  /* 0x0000000000048947 */ /* 0x000fea0003800000 */
[----:B------:R-:W-:Y:S01]  /*108a0*/  BPT.TRAP 0x1 ;  /* 0x000000040000795c */ /* 0x000fe20000300000 */
.L_x_4769:
[----:B------:R-:W-:Y:S01]  /*108b0*/  LEA R19, R17, UR44, 0x3 ;  /* 0x0000002c11137c11 */ /* 0x000fe2000f8e18ff */
[----:B------:R-:W-:Y:S01]  /*108c0*/  BSSY B1, `(.L_x_4770) ;  /* 0x0000004000017945 */ /* 0x000fe20003800000 */
[----:B------:R-:W-:-:S04]  /*108d0*/  SHF.L.U32 R25, R26, 0x1f, RZ ;  /* 0x0000001f1a197819 */ /* 0x000fc800000006ff */
[----:B------:R-:W1:Y:S02]  /*108e0*/  SYNCS.PHASECHK.TRANS64.TRYWAIT P0, [R19+URZ+0x32440], R25 ;  /* 0x03244019130075a7 */ /* 0x000e64000800017f */
[----:B-1----:R-:W-:Y:S05]  /*108f0*/  @!P0 BRA `(.L_x_4771) ;  /* 0x00000038009c8947 */ /* 0x002fea0003800000 */
.L_x_4863:
[----:B------:R-:W-:Y:S05]  /*10900*/  BSYNC B1 ;  /* 0x0000000000017941 */ /* 0x000fea0003800000 */
.L_x_4770:
[----:B------:R-:W-:Y:S01]  /*10910*/  ULDC UR4, c[0x0][0x430] ;  /* 0x00010c0000047ab9 */ /* 0x000fe20000000800 */
[----:B-----5:R-:W-:Y:S01]  /*10920*/  SHF.R.S32.HI R20, RZ, 0x1f, R4 ;  /* 0x0000001fff147819 */ /* 0x020fe20000011404 */
[----:B------:R-:W-:Y:S01]  /*10930*/  UIADD3 UR4, -UR4, URZ, URZ ;  /* 0x0000003f04047290 */ /* 0x000fe2000fffe13f */
[----:B------:R-:W-:Y:S01]  /*10940*/  R2UR UR6, R29 ;  /* 0x000000001d0672ca */ /* 0x000fe200000e0000 */
[----:B------:R-:W-:Y:S01]  /*10950*/  IMAD R22, R17, 0x1800, R28 ;  /* 0x0000180011167824 */ /* 0x000fe200078e021c */
[----:B------:R-:W-:-:S03]  /*10960*/  LOP3.LUT P1, RZ, R16, 0x2, RZ, 0xc0, !PT ;  /* 0x0000000210ff7812 */ /* 0x000fc6000782c0ff */
[----:B0-----:R-:W-:Y:S01]  /*10970*/  IMAD R5, R7, UR4, R18 ;  /* 0x0000000407057c24 */ /* 0x001fe2000f8e0212 */
[----:B------:R-:W-:-:S04]  /*10980*/  ULDC.64 UR4, c[0x0][0x300] ;  /* 0x0000c00000047ab9 */ /* 0x000fc80000000a00 */
[----:B------:R-:W-:-:S05]  /*10990*/  SHF.R.S32.HI R23, RZ, 0x1f, R5 ;  /* 0x0000001fff177819 */ /* 0x000fca0000011405 */
[----:B------:R-:W-:-:S04]  /*109a0*/  IMAD R2, R23, UR4, RZ ;  /* 0x0000000417027c24 */ /* 0x000fc8000f8e02ff */
[C---:B------:R-:W-:Y:S02]  /*109b0*/  IMAD R7, R5.reuse, UR5, R2 ;  /* 0x0000000505077c24 */ /* 0x040fe4000f8e0202 */
[----:B------:R-:W-:Y:S01]  /*109c0*/  IMAD.WIDE.U32 R2, R5, UR4, RZ ;  /* 0x0000000405027c25 */ /* 0x000fe2000f8e00ff */
        /* <DEDUP_REMOVED lines=12> */
[----:B------:R-:W-:-:S03]  /*10a90*/  LEA R21, P0, R2, UR6, 0x1 ;  /* 0x0000000602157c11 */ /* 0x000fc6000f8008ff */
[----:B------:R-:W-:Y:S01]  /*10aa0*/  VIADD R3, R3, UR4 ;  /* 0x0000000403037c36 */ /* 0x000fe20008000000 */
[----:B------:R-:W-:-:S04]  /*10ab0*/  UMOV UR4, 0xffffffff ;  /* 0xffffffff00047882 */ /* 0x000fc80000000000 */
[----:B------:R-:W-:Y:S01]  /*10ac0*/  LEA.HI.X R24, R2, UR7, R3, 0x1, P0 ;  /* 0x0000000702187c11 */ /* 0x000fe200080f0c03 */
[----:B------:R-:W-:Y:S06]  /*10ad0*/  BRA.DIV UR4, `(.L_x_4772) ;  /* 0x0000003a04387947 */ /* 0x000fec000b800000 */
[----:B------:R-:W0:Y:S01]  /*10ae0*/  SHFL.IDX PT, R14, R21, RZ, 0x181f ;  /* 0x00181fff150e7589 */ /* 0x000e2200000e0000 */
[----:B------:R-:W-:-:S03]  /*10af0*/  LEA R22, R22, UR44, 0x1 ;  /* 0x0000002c16167c11 */ /* 0x000fc6000f8e08ff */
[----:B------:R-:W2:Y:S04]  /*10b00*/  SHFL.IDX PT, R3, R24, RZ, 0x181f ;  /* 0x00181fff18037589 */ /* 0x000ea800000e0000 */
[----:B------:R-:W-:Y:S01]  /*10b10*/  SHFL.IDX PT, R35, R24, 0x5, 0x181f ;  /* 0x00b81f0018237f89 */ /* 0x000fe200000e0000 */
[----:B0-----:R-:W-:-:S03]  /*10b20*/  IADD3 R12, P0, R14, R0, RZ ;  /* 0x000000000e0c7210 */ /* 0x001fc60007f1e0ff */
[----:B------:R-:W0:Y:S01]  /*10b30*/  SHFL.IDX PT, R14, R21, 0x1, 0x181f ;  /* 0x00381f00150e7f89 */ /* 0x000e2200000e0000 */
[----:B--2---:R-:W-:-:S03]  /*10b40*/  IADD3.X R13, RZ, R3, RZ, P0, !PT ;  /* 0x00000003ff0d7210 */ /* 0x004fc600007fe4ff */
[----:B------:R-:W2:Y:S04]  /*10b50*/  SHFL.IDX PT, R3, R24, 0x1, 0x181f ;  /* 0x00381f0018037f89 */ /* 0x000ea800000e0000 */
[----:B------:R3:W-:Y:S01]  /*10b60*/  LDGSTS.E.BYPASS.LTC128B.128 [R22+0x1c400], desc[UR36][R12.64], !P1 ;  /* 0x1c4000000c167fae */ /* 0x0007e2000c901d64 */
[----:B0-----:R-:W-:-:S03]  /*10b70*/  IADD3 R10, P0, R14, R0, RZ ;  /* 0x000000000e0a7210 */ /* 0x001fc60007f1e0ff */
[----:B------:R-:W0:Y:S02]  /*10b80*/  SHFL.IDX PT, R14, R21, 0x2, 0x181f ;  /* 0x00581f00150e7f89 */ /* 0x000e2400000e0000 */
[----:B--2---:R-:W-:Y:S02]  /*10b90*/  IMAD.X R11, RZ, RZ, R3, P0 ;  /* 0x000000ffff0b7224 */ /* 0x004fe400000e0603 */
        /* <DEDUP_REMOVED lines=13> */
[----:B------:R3:W0:Y:S01]  /*10c70*/  SHFL.IDX PT, R14, R21, 0x5, 0x181f ;  /* 0x00b81f00150e7f89 */ /* 0x00062200000e0000 */
[----:B--2---:R-:W-:-:S05]  /*10c80*/  IADD3.X R3, RZ, R3, RZ, P0, !PT ;  /* 0x00000003ff037210 */ /* 0x004fca00007fe4ff */
[----:B------:R3:W-:Y:S04]  /*10c90*/  LDGSTS.E.BYPASS.LTC128B.128 [R22+0x1e400], desc[UR36][R2.64], !P1 ;  /* 0x1e40000002167fae */ /* 0x0007e8000c901d64 */
.L_x_4877:
[----:B0--3--:R-:W-:-:S05]  /*10ca0*/  IADD3 R2, P0, R14, R0, RZ ;  /* 0x000000000e027210 */ /* 0x009fca0007f1e0ff */
[----:B------:R-:W-:Y:S01]  /*10cb0*/  IMAD.X R3, RZ, RZ, R35, P0 ;  /* 0x000000ffff037224 */ /* 0x000fe200000e0623 */
[----:B------:R-:W-:-:S04]  /*10cc0*/  PLOP3.LUT P0, PT, PT, PT, PT, 0x80, 0x0 ;  /* 0x000000000000781c */ /* 0x000fc80003f0f070 */
[----:B------:R-:W-:Y:S01]  /*10cd0*/  @!PT LDS RZ, [RZ] ;  /* 0x00000000fffff984 */ /* 0x000fe20000000800 */
[----:B------:R-:W-:Y:S01]  /*10ce0*/  @!PT LDS RZ, [RZ] ;  /* 0x00000000fffff984 */ /* 0x000fe20000000800 */
[----:B------:R-:W-:Y:S01]  /*10cf0*/  @!PT LDS RZ, [RZ] ;  /* 0x00000000fffff984 */ /* 0x000fe20000000800 */
[----:B------:R0:W-:Y:S01]  /*10d00*/  LDGSTS.E.BYPASS.LTC128B.128 [R22+0x1ec00], desc[UR36][R2.64], !P1 ;  /* 0x1ec0000002167fae */ /* 0x0001e2000c901d64 */
[----:B------:R-:W-:-:S08]  /*10d10*/  NOP ;  /* 0x0000000000007918 */ /* 0x000fd00000000000 */
.L_x_4773:
        /* <DEDUP_REMOVED lines=10> */
.L_x_4774:
[----:B------:R2:W-:Y:S01]  /*10dc0*/  SYNCS.ARRIVE.TRANS64.A1T0 RZ, [R19+URZ+0x32430], RZ ;  /* 0x032430ff13ff79a7 */ /* 0x0005e2000810003f */
[----:B------:R-:W-:Y:S05]  /*10dd0*/  @!P2 BRA `(.L_x_4775) ;  /* 0x000000000004a947 */ /* 0x000fea0003800000 */
[----:B------:R-:W-:Y:S01]  /*10de0*/  BPT.TRAP 0x1 ;  /* 0x000000040000795c */ /* 0x000fe20000300000 */
.L_x_4775:
[----:B------:R-:W3:Y:S01]  /*10df0*/  SYNCS.PHASECHK.TRANS64.TRYWAIT P0, [R19+URZ+0x32460], R25 ;  /* 0x03246019130075a7 */ /* 0x000ee2000800017f */
[----:B------:R-:W-:Y:S04]  /*10e00*/  BSSY B1, `(.L_x_4776) ;  /* 0x0000002000017945 */ /* 0x000fe80003800000 */
[----:B---3--:R-:W-:Y:S05]  /*10e10*/  @!P0 BRA `(.L_x_4777) ;  /* 0x0000003800f48947 */ /* 0x008fea0003800000 */
.L_x_4878:
[----:B------:R-:W-:Y:S05]  /*10e20*/  BSYNC B1 ;  /* 0x0000000000017941 */ /* 0x000fea0003800000 */
.L_x_4776:
        /* <DEDUP_REMOVED lines=16> */
[----:B------:R-:W-:Y:S01]  /*10f30*/  MOV R5, UR6 ;  /* 0x0000000600057c02 */ /* 0x000fe20008000f00 */
[----:B------:R-:W-:Y:S01]  /*10f40*/  IMAD.IADD R3, R3, 0x1, R7 ;  /* 0x0000000103037824 */ /* 0x000fe200078e0207 */
        /* <DEDUP_REMOVED lines=12> */
[----:B------:R-:W-:Y:S01]  /*11010*/  SHFL.IDX PT, R5, R22, 0x3, 0x181f ;  /* 0x00781f0016057f89 */ /* 0x000fe200000e0000 */
[----:B0-----:R-:W-:-:S03]  /*11020*/  IADD3 R10, P0, R14, R0, RZ ;  /* 0x000000000e0a7210 */ /* 0x001fc60007f1e0ff */
[----:B------:R-:W0:Y:S02]  /*11030*/  SHFL.IDX PT, R14, R20, 0x1, 0x181f ;  /* 0x00381f00140e7f89 */ /* 0x000e2400000e0000 */
[----:B----4-:R-:W-:Y:S02]  /*11040*/  IMAD.X R11, RZ, RZ, R3, P0 ;  /* 0x000000ffff0b7224 */ /* 0x010fe400000e0603 */
[----:B------:R-:W-:Y:S04]  /*11050*/  SHFL.IDX PT, R3, R22, 0x4, 0x181f ;  /* 0x00981f0016037f89 */ /* 0x000fe800000e0000 */
        /* <DEDUP_REMOVED lines=11> */
[----:B------:R5:W-:Y:S01]  /*11110*/  LDGSTS.E.BYPASS.LTC128B.128 [R21+0x9800], desc[UR36][R8.64+0x180], !P1 ;  /* 0x0980018008157fae */ /* 0x000be2000c901d64 */
[----:B0-----:R-:W-:-:S03]  /*11120*/  IADD3 R6, P0, R14, R0, RZ ;  /* 0x000000000e067210 */ /* 0x001fc60007f1e0ff */
[----:B------:R-:W-:Y:S04]  /*11130*/  SHFL.IDX PT, R22, R22, 0x5, 0x181f ;  /* 0x00b81f0016167f89 */ /* 0x000fe800000e0000 */
[----:B------:R-:W0:Y:S01]  /*11140*/  SHFL.IDX PT, R14, R20, 0x3, 0x181f ;  /* 0x00781f00140e7f89 */ /* 0x000e2200000e0000 */
[----:B----4-:R-:W-:Y:S01]  /*11150*/  IADD3.X R7, RZ, R4, RZ, P0, !PT ;  /* 0x00000004ff077210 */ /* 0x010fe200007fe4ff */
[----:B-----5:R-:W-:-:S04]  /*11160*/  IMAD.MOV.U32 R9, RZ, RZ, RZ ;  /* 0x000000ffff097224 */ /* 0x020fc800078e00ff */
        /* <DEDUP_REMOVED lines=18> */
.L_x_4892:
[----:B0---4-:R-:W-:-:S04]  /*11290*/  IADD3 R2, P0, R14, R0, RZ ;  /* 0x000000000e027210 */ /* 0x011fc80007f1e0ff */
        /* <DEDUP_REMOVED lines=10> */
.L_x_4779:
        /* <DEDUP_REMOVED lines=10> */
.L_x_4780:
        /* <DEDUP_REMOVED lines=9> */
[----:B----4-:R-:W-:Y:S05]  /*11470*/  @P0 BRA `(.L_x_4781) ;  /* 0xfffffff000a40947 */ /* 0x010fea000383ffff */
.L_x_4766:
[----:B------:R-:W-:Y:S05]  /*11480*/  BSYNC B0 ;  /* 0x0000000000007941 */ /* 0x000fea0003800000 */
.L_x_4745:
[----:B------:R-:W0:Y:S01]  /*11490*/  S2R R3, SR_CgaCtaId ;  /* 0x0000000000037919 */ /* 0x000e220000008800 */
[----:B------:R-:W-:Y:S01]  /*114a0*/  MOV R0, 0x400 ;  /* 0x0000040000007802 */ /* 0x000fe20000000f00 */
[----:B------:R-:W-:Y:S01]  /*114b0*/  BSSY B0, `(.L_x_4782) ;  /* 0x0000005000007945 */ /* 0x000fe20003800000 */
[----:B------:R-:W-:Y:S02]  /*114c0*/  SHF.L.U32 R9, R9, 0x1f, RZ ;  /* 0x0000001f09097819 */ /* 0x000fe400000006ff */
[----:B0-----:R-:W-:-:S04]  /*114d0*/  LEA R4, R3, R0, 0x18 ;  /* 0x0000000003047211 */ /* 0x001fc800078ec0ff */
[----:B------:R-:W0:Y:S02]  /*114e0*/  SYNCS.PHASECHK.TRANS64.TRYWAIT P0, [R4+URZ+0x32420], R9 ;  /* 0x03242009040075a7 */ /* 0x000e24000800017f */
[----:B0-----:R-:W-:Y:S05]  /*114f0*/  @!P0 BRA `(.L_x_4783) ;  /* 0x0000003c001c8947 */ /* 0x001fea0003800000 */
.L_x_4893:
[----:B------:R-:W-:Y:S05]  /*11500*/  BSYNC B0 ;  /* 0x0000000000007941 */ /* 0x000fea0003800000 */
.L_x_4782:
[----:B------:R-:W-:-:S03]  /*11510*/  UMOV UR4, 0xffffffff ;  /* 0xffffffff00047882 */ /* 0x000fc60000000000 */
[----:B------:R-:W-:Y:S05]  /*11520*/  BRA.DIV UR4, `(.L_x_4784) ;  /* 0x0000003e04247947 */ /* 0x000fea000b800000 */
[----:B------:R-:W4:Y:S02]  /*11530*/  S2R R0, SR_TID.X ;  /* 0x0000000000007919 */ /* 0x000f240000002100 */
[----:B----4-:R-:W-:-:S04]  /*11540*/  SHF.R.U32.HI R0, RZ, 0x5, R0 ;  /* 0x00000005ff007819 */ /* 0x010fc80000011600 */
[----:B------:R-:W-:-:S05]  /*11550*/  LOP3.LUT R0, R0, 0x3, RZ, 0xc0, !PT ;  /* 0x0000000300007812 */ /* 0x000fca00078ec0ff */
[----:B------:R4:W0:Y:S02]  /*11560*/  SHFL.IDX PT, R14, R0, RZ, 0x1f ;  /* 0x00001fff000e7589 */ /* 0x00082400000e0000 */
.L_x_4896:
[----:B0-----:R-:W-:-:S13]  /*11570*/  ISETP.NE.AND P0, PT, R14, RZ, PT ;  /* 0x000000ff0e00720c */ /* 0x001fda0003f05270 */
[----:B------:R-:W-:Y:S05]  /*11580*/  @P0 BRA `(.L_x_4700) ;  /* 0x0000000000840947 */ /* 0x000fea0003800000 */
[----:B------:R-:W-:-:S03]  /*11590*/  UMOV UR4, 0xffffffff ;  /* 0xffffffff00047882 */ /* 0x000fc60000000000 */
[----:B------:R-:W-:Y:S05]  /*115a0*/  BRA.DIV UR4, `(.L_x_4785) ;  /* 0x0000003e04387947 */ /* 0x000fea000b800000 */
[----:B------:R-:W-:-:S13]  /*115b0*/  ELECT P6, URZ, PT ;  /* 0x00000000003f782f */ /* 0x000fda00038c0000 */
.L_x_4899:
[----:B------:R-:W-:Y:S05]  /*115c0*/  @!P6 BRA `(.L_x_4700) ;  /* 0x000000000074e947 */ /* 0x000fea0003800000 */
[----:B------:R-:W-:-:S04]  /*115d0*/  LOP3.LUT R34, R34, 0x2, RZ, 0xfc, !PT ;  /* 0x0000000222227812 */ /* 0x000fc800078efcff */
[----:B------:R-:W-:-:S13]  /*115e0*/  ISETP.NE.AND P0, PT, R34, 0x3, PT ;  /* 0x000000032200780c */ /* 0x000fda0003f05270 */
[----:B------:R-:W-:Y:S05]  /*115f0*/  @!P0 BRA `(.L_x_4786) ;  /* 0x0000000000048947 */ /* 0x000fea0003800000 */
[----:B------:R-:W-:Y:S01]  /*11600*/  BPT.TRAP 0x1 ;  /* 0x000000040000795c */ /* 0x000fe20000300000 */
.L_x_4786:
[C---:B------:R-:W-:Y:S01]  /*11610*/  LEA R5, R17.reuse, R4, 0x3 ;  /* 0x0000000411057211 */ /* 0x040fe200078e18ff */
[----:B------:R-:W-:Y:S01]  /*11620*/  VIADD R17, R17, 0x1 ;  /* 0x0000000111117836 */ /* 0x000fe20000000000 */
[----:B----4-:R-:W-:-:S04]  /*11630*/  SHF.L.U32 R0, R26, 0x1f, RZ ;  /* 0x0000001f1a007819 */ /* 0x010fc800000006ff */
[----:B------:R-:W0:Y:S01]  /*11640*/  SYNCS.PHASECHK.TRANS64.TRYWAIT P1, [R5+URZ+0x32440], R0 ;  /* 0x03244000050075a7 */ /* 0x000e22000802017f */
[----:B------:R-:W-:-:S04]  /*11650*/  ISETP.NE.AND P2, PT, R17, 0x2, PT ;  /* 0x000000021100780c */ /* 0x000fc80003f45270 */
[----:B------:R-:W-:Y:S01]  /*11660*/  SEL R3, RZ, 0x1, P2 ;  /* 0x00000001ff037807 */ /* 0x000fe20001000000 */
[----:B0-----:R-:W-:Y:S08]  /*11670*/  @!P1 BRA `(.L_x_4787) ;  /* 0x0000003c00249947 */ /* 0x001ff00003800000 */
.L_x_4900:
[----:B------:R-:W-:Y:S02]  /*11680*/  SEL R17, R17, RZ, P2 ;  /* 0x000000ff11117207 */ /* 0x000fe40001000000 */
[----:B------:R-:W-:Y:S01]  /*11690*/  LOP3.LUT R2, R26, R3, RZ, 0x3c, !PT ;  /* 0x000000031a027212 */ /* 0x000fe200078e3cff */
[----:B------:R-:W-:Y:S06]  /*116a0*/  @!P0 BRA `(.L_x_4788) ;  /* 0x0000000000048947 */ /* 0x000fec0003800000 */
[----:B------:R-:W-:Y:S01]  /*116b0*/  BPT.TRAP 0x1 ;  /* 0x000000040000795c */ /* 0x000fe20000300000 */
.L_x_4788:
[----:B------:R-:W-:Y:S01]  /*116c0*/  IMAD R17, R17, 0x8, R4 ;  /* 0x0000000811117824 */ /* 0x000fe200078e0204 */
[----:B------:R-:W-:-:S04]  /*116d0*/  SHF.L.U32 R2, R2, 0x1f, RZ ;  /* 0x0000001f02027819 */ /* 0x000fc800000006ff */
[----:B------:R-:W4:Y:S02]  /*116e0*/  SYNCS.PHASECHK.TRANS64.TRYWAIT P1, [R17+URZ+0x32440], R2 ;  /* 0x03244002110075a7 */ /* 0x000f24000802017f */
[----:B----4-:R-:W-:Y:S05]  /*116f0*/  @!P1 BRA `(.L_x_4789) ;  /* 0x0000003c00189947 */ /* 0x010fea0003800000 */
.L_x_4901:
[----:B------:R-:W-:Y:S05]  /*11700*/  @!P0 BRA `(.L_x_4790) ;  /* 0x0000000000048947 */ /* 0x000fea0003800000 */
[----:B------:R-:W-:Y:S01]  /*11710*/  BPT.TRAP 0x1 ;  /* 0x000000040000795c */ /* 0x000fe20000300000 */
.L_x_4790:
[----:B------:R-:W0:Y:S02]  /*11720*/  SYNCS.PHASECHK.TRANS64.TRYWAIT P1, [R5+URZ+0x32460], R0 ;  /* 0x03246000050075a7 */ /* 0x000e24000802017f */
[----:B0-----:R-:W-:Y:S05]  /*11730*/  @!P1 BRA `(.L_x_4791) ;  /* 0x0000003c001c9947 */ /* 0x001fea0003800000 */
.L_x_4902:
[----:B------:R-:W-:Y:S05]  /*11740*/  @!P0 BRA `(.L_x_4792) ;  /* 0x0000000000048947 */ /* 0x000fea0003800000 */
[----:B------:R-:W-:Y:S01]  /*11750*/  BPT.TRAP 0x1 ;  /* 0x000000040000795c */ /* 0x000fe20000300000 */
.L_x_4792:
[----:B------:R0:W0:Y:S02]  /*11760*/  SYNCS.PHASECHK.TRANS64.TRYWAIT P0, [R17+URZ+0x32460], R2 ;  /* 0x03246002110075a7 */ /* 0x000024000800017f */
[----:B0-----:R-:W-:Y:S05]  /*11770*/  @!P0 NANOSLEEP.SYNCS 0x989680 ;  /* 0x009896800000895d */ /* 0x001fea0003900000 */
[----:B------:R-:W0:Y:S02]  /*11780*/  @!P0 SYNCS.PHASECHK.TRANS64 P0, [R17+URZ+0x32460], R2 ;  /* 0x03246002110085a7 */ /* 0x000e24000800007f */
[----:B0-----:R-:W-:Y:S05]  /*11790*/  @!P0 BRA `(.L_x_4792) ;  /* 0xfffffffc00f08947 */ /* 0x001fea000383ffff */
.L_x_4700:
[----:B------:R-:W-:Y:S05]  /*117a0*/  BSYNC B6 ;  /* 0x0000000000067941 */ /* 0x000fea0003800000 */
.L_x_4697:
[----:B------:R-:W-:Y:S05]  /*117b0*/  EXIT ;  /* 0x000000000000794d */ /* 0x000fea0003800000 */
.L_x_4704:
[----:B0-----:R-:W-:-:S04]  /*117c0*/  IMAD.U32 R3, RZ, RZ, UR61 ;  /* 0x0000003dff037e24 */ /* 0x001fc8000f8e00ff */
[----:B------:R0:W1:Y:S03]  /*117d0*/  SYNCS.PHASECHK.TRANS64.TRYWAIT P0, [R3+URZ+0x32400], R0 ;  /* 0x03240000030075a7 */ /* 0x000066000800017f */
[----:B-1----:R-:W-:Y:S05]  /*117e0*/  @!P0 NANOSLEEP.SYNCS 0x989680 ;  /* 0x009896800000895d */ /* 0x002fea0003900000 */
[----:B------:R-:W1:Y:S02]  /*117f0*/  @!P0 SYNCS.PHASECHK.TRANS64 P0, [R3+URZ+0x32400], R0 ;  /* 0x03240000030085a7 */ /* 0x000e64000800007f */
[----:B-1----:R-:W-:Y:S05]  /*11800*/  @!P0 BRA `(.L_x_4704) ;  /* 0xfffffffc00ec8947 */ /* 0x002fea000383ffff */
[----:B------:R-:W-:Y:S05]  /*11810*/  BRA `(.L_x_4793) ;  /* 0xfffffefc00847947 */ /* 0x000fea000383ffff */
.L_x_4708:
[----:B0-----:R-:W-:-:S04]  /*11820*/  MOV R3, UR61 ;  /* 0x0000003d00037c02 */ /* 0x001fc80008000f00 */
[----:B------:R0:W2:Y:S03]  /*11830*/  SYNCS.PHASECHK.TRANS64.TRYWAIT P1, [R3+URZ+0x32430], R0 ;  /* 0x03243000030075a7 */ /* 0x0000a6000802017f */
[----:B--2---:R-:W-:Y:S05]  /*11840*/  @!P1 NANOSLEEP.SYNCS 0x989680 ;  /* 0x009896800000995d */ /* 0x004fea0003900000 */
[----:B------:R-:W2:Y:S02]  /*11850*/  @!P1 SYNCS.PHASECHK.TRANS64 P1, [R3+URZ+0x32430], R0 ;  /* 0x03243000030095a7 */ /* 0x000ea4000802007f */
[----:B--2---:R-:W-:Y:S05]  /*11860*/  @!P1 BRA `(.L_x_4708) ;  /* 0xfffffffc00ec9947 */ /* 0x004fea000383ffff */
[----:B------:R-:W-:Y:S05]  /*11870*/  BRA `(.L_x_4707) ;  /* 0xfffffefc009c7947 */ /* 0x000fea000383ffff */
.L_x_4709:
[----:B0-----:R-:W-:-:S04]  /*11880*/  IMAD.U32 R3, RZ, RZ, UR61 ;  /* 0x0000003dff037e24 */ /* 0x001fc8000f8e00ff */
[----:B------:R0:W2:Y:S03]  /*11890*/  SYNCS.PHASECHK.TRANS64.TRYWAIT P1, [R3+URZ+0x32410], R0 ;  /* 0x03241000030075a7 */ /* 0x0000a6000802017f */
[----:B--2---:R-:W-:Y:S05]  /*118a0*/  @!P1 NANOSLEEP.SYNCS 0x989680 ;  /* 0x009896800000995d */ /* 0x004fea0003900000 */
[----:B------:R-:W2:Y:S02]  /*118b0*/  @!P1 SYNCS.PHASECHK.TRANS64 P1, [R3+URZ+0x32410], R0 ;  /* 0x03241000030095a7 */ /* 0x000ea4000802007f */
[----:B--2---:R-:W-:Y:S05]  /*118c0*/  @!P1 BRA `(.L_x_4709) ;  /* 0xfffffffc00ec9947 */ /* 0x004fea000383ffff */
[----:B------:R-:W-:Y:S05]  /*118d0*/  BRA `(.L_x_4794) ;  /* 0xffffff0000447947 */ /* 0x000fea000383ffff */
.L_x_4713:
[----:B0-----:R-:W-:-:S04]  /*118e0*/  IMAD.U32 R3, RZ, RZ, UR61 ;  /* 0x0000003dff037e24 */ /* 0x001fc8000f8e00ff */
[----:B------:R0:W3:Y:S03]  /*118f0*/  SYNCS.PHASECHK.TRANS64.TRYWAIT P1, [R3+URZ+0x32450], R0 ;  /* 0x03245000030075a7 */ /* 0x0000e6000802017f */
[----:B---3--:R-:W-:Y:S05]  /*11900*/  @!P1 NANOSLEEP.SYNCS 0x989680 ;  /* 0x009896800000995d */ /* 0x008fea0003900000 */
[----:B------:R-:W3:Y:S02]  /*11910*/  @!P1 SYNCS.PHASECHK.TRANS64 P1, [R3+URZ+0x32450], R0 ;  /* 0x03245000030095a7 */ /* 0x000ee4000802007f */
[----:B---3--:R-:W-:Y:S05]  /*11920*/  @!P1 BRA `(.L_x_4713) ;  /* 0xfffffffc00ec9947 */ /* 0x008fea000383ffff */
[----:B------:R-:W-:Y:S05]  /*11930*/  BRA `(.L_x_4712) ;  /* 0xffffff00004c7947 */ /* 0x000fea000383ffff */
.L_x_4720:
[----:B-1----:R-:W-:-:S04]  /*11940*/  IMAD.U32 R153, RZ, RZ, UR5 ;  /* 0x00000005ff997e24 */ /* 0x002fc8000f8e00ff */
[----:B------:R1:W2:Y:S03]  /*11950*/  SYNCS.PHASECHK.TRANS64.TRYWAIT P1, [R153+URZ+0x32430], R20 ;  /* 0x03243014990075a7 */ /* 0x0002a6000802017f */
[----:B--2---:R-:W-:Y:S05]  /*11960*/  @!P1 NANOSLEEP.SYNCS 0x989680 ;  /* 0x009896800000995d */ /* 0x004fea0003900000 */
[----:B------:R-:W2:Y:S02]  /*11970*/  @!P1 SYNCS.PHASECHK.TRANS64 P1, [R153+URZ+0x32430], R20 ;  /* 0x03243014990095a7 */ /* 0x000ea4000802007f */
[----:B--2---:R-:W-:Y:S05]  /*11980*/  @!P1 BRA `(.L_x_4720) ;  /* 0xfffffffc00ec9947 */ /* 0x004fea000383ffff */
[----:B------:R-:W-:Y:S05]  /*11990*/  BRA `(.L_x_4719) ;  /* 0xffffff2c00547947 */ /* 0x000fea000383ffff */
.L_x_4724:
[----:B--2---:R-:W-:-:S04]  /*119a0*/  MOV R203, UR5 ;  /* 0x0000000500cb7c02 */ /* 0x004fc80008000f00 */
[----:B------:R2:W3:Y:S03]  /*119b0*/  SYNCS.PHASECHK.TRANS64.TRYWAIT P1, [R203+URZ+0x32450], R20 ;  /* 0x03245014cb0075a7 */ /* 0x0004e6000802017f */
[----:B---3--:R-:W-:Y:S05]  /*119c0*/  @!P1 NANOSLEEP.SYNCS 0x989680 ;  /* 0x009896800000995d */ /* 0x008fea0003900000 */
[----:B------:R-:W3:Y:S02]  /*119d0*/  @!P1 SYNCS.PHASECHK.TRANS64 P1, [R203+URZ+0x32450], R20 ;  /* 0x03245014cb0095a7 */ /* 0x000ee4000802007f */
[----:B---3--:R-:W-:Y:S05]  /*119e0*/  @!P1 BRA `(.L_x_4724) ;  /* 0xfffffffc00ec9947 */ /* 0x008fea000383ffff */
[----:B------:R-:W-:Y:S05]  /*119f0*/  BRA `(.L_x_4723) ;  /* 0xffffff3000207947 */ /* 0x000fea000383ffff */
.L_x_4732:
[----:B-1----:R-:W-:-:S04]  /*11a00*/  IMAD.U32 R153, RZ, RZ, UR7 ;  /* 0x00000007ff997e24 */ /* 0x002fc8000f8e00ff */
[----:B------:R1:W2:Y:S03]  /*11a10*/  SYNCS.PHASECHK.TRANS64.TRYWAIT P1, [R153+URZ+0x32430], R202 ;  /* 0x032430ca990075a7 */ /* 0x0002a6000802017f */
[----:B--2---:R-:W-:Y:S05]  /*11a20*/  @!P1 NANOSLEEP.SYNCS 0x989680 ;  /* 0x009896800000995d */ /* 0x004fea0003900000 */
[----:B------:R-:W2:Y:S02]  /*11a30*/  @!P1 SYNCS.PHASECHK.TRANS64 P1, [R153+URZ+0x32430], R202 ;  /* 0x032430ca990095a7 */ /* 0x000ea4000802007f */
[----:B--2---:R-:W-:Y:S05]  /*11a40*/  @!P1 BRA `(.L_x_4732) ;  /* 0xfffffffc00ec9947 */ /* 0x004fea000383ffff */
[----:B------:R-:W-:Y:S05]  /*11a50*/  BRA `(.L_x_4731) ;  /* 0xffffff6000107947 */ /* 0x000fea000383ffff */
.L_x_4736:
[----:B--2---:R-:W-:-:S04]  /*11a60*/  IMAD.U32 R203, RZ, RZ, UR7 ;  /* 0x00000007ffcb7e24 */ /* 0x004fc8000f8e00ff */
[----:B------:R2:W3:Y:S03]  /*11a70*/  SYNCS.PHASECHK.TRANS64.TRYWAIT P1, [R203+URZ+0x32450], R202 ;  /* 0x032450cacb0075a7 */ /* 0x0004e6000802017f */
[----:B---3--:R-:W-:Y:S05]  /*11a80*/  @!P1 NANOSLEEP.SYNCS 0x989680 ;  /* 0x009896800000995d */ /* 0x008fea0003900000 */
[----:B------:R-:W3:Y:S02]  /*11a90*/  @!P1 SYNCS.PHASECHK.TRANS64 P1, [R203+URZ+0x32450], R202 ;  /* 0x032450cacb0095a7 */ /* 0x000ee4000802007f */
[----:B---3--:R-:W-:Y:S05]  /*11aa0*/  @!P1 BRA `(.L_x_4736) ;  /* 0xfffffffc00ec9947 */ /* 0x008fea000383ffff */
[----:B------:R-:W-:Y:S05]  /*11ab0*/  BRA `(.L_x_4735) ;  /* 0xffffff6000907947 */ /* 0x000fea000383ffff */
.L_x_4750:
[----:B------:R-:W-:Y:S01]  /*11ac0*/  IMAD.MOV.U32 R13, RZ, RZ, R28 ;  /* 0x000000ffff0d7224 */ /* 0x000fe200078e001c */
[----:B------:R-:W-:Y:S01]  /*11ad0*/  MOV R12, RZ ;  /* 0x000000ff000c7202 */ /* 0x000fe20000000f00 */
[----:B------:R-:W-:Y:S02]  /*11ae0*/  IMAD.MOV.U32 R11, RZ, RZ, 0x1f ;  /* 0x0000001fff0b7424 */ /* 0x000fe400078e00ff */
[----:B------:R-:W-:-:S07]  /*11af0*/  IMAD.MOV.U32 R15, RZ, RZ, -0x1 ;  /* 0xffffffffff0f7424 */ /* 0x000fce00078e00ff */
[----:B------:R-:W-:Y:S05]  /*11b00*/  WARPSYNC.COLLECTIVE R15, `(.L_x_4795) ;  /* 0x000000000f087348 */ /* 0x000fea0003c00000 */
[----:B------:R0:W1:Y:S02]  /*11b10*/  SHFL.IDX P6, R14, R13, R12, R11 ;  /* 0x0000000c0d0e7389 */ /* 0x00006400000c000b */
[----:B01----:R-:W-:Y:S01]  /*11b20*/  ENDCOLLECTIVE ;  /* 0x000000000000791b */ /* 0x003fe20003800000 */
.L_x_4795:
[----:B------:R-:W-:Y:S05]  /*11b30*/  BRA `(.L_x_4796) ;  /* 0xffffffc400807947 */ /* 0x000fea000383ffff */
.L_x_4752:
[----:B0-----:R-:W-:-:S04]  /*11b40*/  IMAD.U32 R3, RZ, RZ, UR44 ;  /* 0x0000002cff037e24 */ /* 0x001fc8000f8e00ff */
[----:B------:R0:W1:Y:S03]  /*11b50*/  SYNCS.PHASECHK.TRANS64.TRYWAIT P0, [R3+URZ+0x32440], R2 ;  /* 0x03244002030075a7 */ /* 0x000066000800017f */
[----:B-1----:R-:W-:Y:S05]  /*11b60*/  @!P0 NANOSLEEP.SYNCS 0x989680 ;  /* 0x009896800000895d */ /* 0x002fea0003900000 */
[----:B------:R-:W1:Y:S02]  /*11b70*/  @!P0 SYNCS.PHASECHK.TRANS64 P0, [R3+URZ+0x32440], R2 ;  /* 0x03244002030085a7 */ /* 0x000e64000800007f */
[----:B-1----:R-:W-:Y:S05]  /*11b80*/  @!P0 BRA `(.L_x_4752) ;  /* 0xfffffffc00ec8947 */ /* 0x002fea000383ffff */
[----:B------:R-:W-:Y:S05]  /*11b90*/  BRA `(.L_x_4797) ;  /* 0xffffffc4008c7947 */ /* 0x000fea000383ffff */
.L_x_4753:
        /* <DEDUP_REMOVED lines=8> */
.L_x_4799:
[----:B------:R-:W-:Y:S05]  /*11c20*/  BSYNC B0 ;  /* 0x0000000000007941 */ /* 0x000fea0003800000 */
.L_x_4798:
        /* <DEDUP_REMOVED lines=9> */
.L_x_4800:
[----:B------:R-:W-:Y:S02]  /*11cc0*/  IMAD.MOV.U32 R13, RZ, RZ, R5 ;  /* 0x000000ffff0d7224 */ /* 0x000fe400078e0005 */
[----:B------:R-:W-:Y:S01]  /*11cd0*/  IMAD.MOV.U32 R12, RZ, RZ, 0x1 ;  /* 0x00000001ff0c7424 */ /* 0x000fe200078e00ff */
[----:B------:R-:W-:-:S13]  /*11ce0*/  @P0 LEA R2, P1, R22, R14, 0x1 ;  /* 0x0000000e16020211 */ /* 0x000fda00078208ff */
[----:B------:R-:W-:Y:S05]  /*11cf0*/  WARPSYNC.COLLECTIVE R15, `(.L_x_4801) ;  /* 0x000000000f087348 */ /* 0x000fea0003c00000 */
[----:B------:R0:W1:Y:S02]  /*11d00*/  SHFL.IDX P6, R14, R13, R12, R11 ;  /* 0x0000000c0d0e7389 */ /* 0x00006400000c000b */
[----:B01----:R-:W-:Y:S01]  /*11d10*/  ENDCOLLECTIVE ;  /* 0x000000000000791b */ /* 0x003fe20003800000 */
.L_x_4801:
        /* <DEDUP_REMOVED lines=12> */
.L_x_4802:
[----:B------:R-:W-:Y:S01]  /*11de0*/  IMAD.MOV.U32 R13, RZ, RZ, R5 ;  /* 0x000000ffff0d7224 */ /* 0x000fe200078e0005 */
[----:B------:R-:W-:Y:S02]  /*11df0*/  MOV R12, 0x2 ;  /* 0x00000002000c7802 */ /* 0x000fe40000000f00 */
[----:B------:R-:W-:-:S13]  /*11e00*/  @P0 LEA R2, P1, R22, R14, 0x1 ;  /* 0x0000000e16020211 */ /* 0x000fda00078208ff */
[----:B------:R-:W-:Y:S05]  /*11e10*/  WARPSYNC.COLLECTIVE R15, `(.L_x_4803) ;  /* 0x000000000f087348 */ /* 0x000fea0003c00000 */
[----:B------:R0:W1:Y:S02]  /*11e20*/  SHFL.IDX P6, R14, R13, R12, R11 ;  /* 0x0000000c0d0e7389 */ /* 0x00006400000c000b */
[----:B01----:R-:W-:Y:S01]  /*11e30*/  ENDCOLLECTIVE ;  /* 0x000000000000791b */ /* 0x003fe20003800000 */
.L_x_4803:
        /* <DEDUP_REMOVED lines=12> */
.L_x_4804:
[----:B------:R-:W-:Y:S01]  /*11f00*/  MOV R13, R5 ;  /* 0x00000005000d7202 */ /* 0x000fe20000000f00 */
[----:B------:R-:W-:Y:S01]  /*11f10*/  IMAD.MOV.U32 R12, RZ, RZ, 0x3 ;  /* 0x00000003ff0c7424 */ /* 0x000fe200078e00ff */
[----:B------:R-:W-:-:S13]  /*11f20*/  @P0 LEA R2, P1, R22, R14, 0x1 ;  /* 0x0000000e16020211 */ /* 0x000fda00078208ff */
[----:B------:R-:W-:Y:S05]  /*11f30*/  WARPSYNC.COLLECTIVE R15, `(.L_x_4805) ;  /* 0x000000000f087348 */ /* 0x000fea0003c00000 */
[----:B------:R0:W1:Y:S02]  /*11f40*/  SHFL.IDX P6, R14, R13, R12, R11 ;  /* 0x0000000c0d0e7389 */ /* 0x00006400000c000b */
[----:B01----:R-:W-:Y:S01]  /*11f50*/  ENDCOLLECTIVE ;  /* 0x000000000000791b */ /* 0x003fe20003800000 */
.L_x_4805:
        /* <DEDUP_REMOVED lines=12> */
.L_x_4806:
[----:B------:R-:W-:Y:S02]  /*12020*/  IMAD.MOV.U32 R13, RZ, RZ, R5 ;  /* 0x000000ffff0d7224 */ /* 0x000fe400078e0005 */
[----:B------:R-:W-:Y:S01]  /*12030*/  IMAD.MOV.U32 R12, RZ, RZ, 0x4 ;  /* 0x00000004ff0c7424 */ /* 0x000fe200078e00ff */
[----:B------:R-:W-:-:S13]  /*12040*/  @P0 LEA R2, P1, R22, R14, 0x1 ;  /* 0x0000000e16020211 */ /* 0x000fda00078208ff */
[----:B------:R-:W-:Y:S05]  /*12050*/  WARPSYNC.COLLECTIVE R15, `(.L_x_4807) ;  /* 0x000000000f087348 */ /* 0x000fea0003c00000 */
[----:B------:R0:W1:Y:S02]  /*12060*/  SHFL.IDX P6, R14, R13, R12, R11 ;  /* 0x0000000c0d0e7389 */ /* 0x00006400000c000b */
[----:B01----:R-:W-:Y:S01]  /*12070*/  ENDCOLLECTIVE ;  /* 0x000000000000791b */ /* 0x003fe20003800000 */
.L_x_4807:
        /* <DEDUP_REMOVED lines=12> */
.L_x_4808:
[----:B------:R-:W-:Y:S02]  /*12140*/  IMAD.MOV.U32 R13, RZ, RZ, R5 ;  /* 0x000000ffff0d7224 */ /* 0x000fe400078e0005 */
[----:B------:R-:W-:Y:S01]  /*12150*/  IMAD.MOV.U32 R12, RZ, RZ, 0x5 ;  /* 0x00000005ff0c7424 */ /* 0x000fe200078e00ff */
[----:B------:R-:W-:-:S13]  /*12160*/  @P0 LEA R2, P1, R22, R14, 0x1 ;  /* 0x0000000e16020211 */ /* 0x000fda00078208ff */
[----:B------:R-:W-:Y:S05]  /*12170*/  WARPSYNC.COLLECTIVE R15, `(.L_x_4809) ;  /* 0x000000000f087348 */ /* 0x000fea0003c00000 */
[----:B------:R0:W1:Y:S02]  /*12180*/  SHFL.IDX P6, R14, R13, R12, R11 ;  /* 0x0000000c0d0e7389 */ /* 0x00006400000c000b */
[----:B01----:R-:W-:Y:S01]  /*12190*/  ENDCOLLECTIVE ;  /* 0x000000000000791b */ /* 0x003fe20003800000 */
.L_x_4809:
        /* <DEDUP_REMOVED lines=10> */
.L_x_4810:
[----:B------:R-:W-:Y:S05]  /*12240*/  BRA `(.L_x_4811) ;  /* 0xffffffc400047947 */ /* 0x000fea000383ffff */
.L_x_4756:
[----:B------:R-:W-:Y:S01]  /*12250*/  IMAD.MOV.U32 R13, RZ, RZ, R6 ;  /* 0x000000ffff0d7224 */ /* 0x000fe200078e0006 */
[----:B------:R-:W-:Y:S01]  /*12260*/  MOV R11, 0x181f ;  /* 0x0000181f000b7802 */ /* 0x000fe20000000f00 */
[----:B------:R-:W-:Y:S01]  /*12270*/  IMAD.MOV.U32 R12, RZ, RZ, RZ ;  /* 0x000000ffff0c7224 */ /* 0x000fe200078e00ff */
[----:B------:R-:W-:Y:S01]  /*12280*/  MOV R4, UR46 ;  /* 0x0000002e00047c02 */ /* 0x000fe20008000f00 */
[----:B------:R-:W-:Y:S01]  /*12290*/  IMAD.MOV.U32 R15, RZ, RZ, -0x1 ;  /* 0xffffffffff0f7424 */ /* 0x000fe200078e00ff */
[----:B------:R-:W-:-:S03]  /*122a0*/  LOP3.LUT R16, R16, 0xffffefff, RZ, 0xc0, !PT ;  /* 0xffffefff10107812 */ /* 0x000fc600078ec0ff */
[----:B------:R-:W-:-:S07]  /*122b0*/  IMAD R4, R4, 0x80, R20 ;  /* 0x0000008004047824 */ /* 0x000fce00078e0214 */
[----:B------:R-:W-:Y:S05]  /*122c0*/  WARPSYNC.COLLECTIVE R15, `(.L_x_4812) ;  /* 0x000000000f087348 */ /* 0x000fea0003c00000 */
[----:B------:R0:W1:Y:S02]  /*122d0*/  SHFL.IDX P6, R14, R13, R12, R11 ;  /* 0x0000000c0d0e7389 */ /* 0x00006400000c000b */
[----:B01----:R-:W-:Y:S01]  /*122e0*/  ENDCOLLECTIVE ;  /* 0x000000000000791b */ /* 0x003fe20003800000 */
.L_x_4812:
[----:B------:R-:W-:Y:S01]  /*122f0*/  IADD3 R8, R4, 0x10, RZ ;  /* 0x0000001004087810 */ /* 0x000fe20007ffe0ff */
[----:B------:R-:W-:Y:S02]  /*12300*/  IMAD.MOV.U32 R13, RZ, RZ, R0 ;  /* 0x000000ffff0d7224 */ /* 0x000fe400078e0000 */
[----:B------:R-:W-:-:S07]  /*12310*/  IMAD.MOV.U32 R3, RZ, RZ, R14 ;  /* 0x000000ffff037224 */ /* 0x000fce00078e000e */
[----:B------:R-:W-:Y:S05]  /*12320*/  WARPSYNC.COLLECTIVE R15, `(.L_x_4813) ;  /* 0x000000000f087348 */ /* 0x000fea0003c00000 */
[----:B------:R0:W1:Y:S02]  /*12330*/  SHFL.IDX P6, R14, R13, R12, R11 ;  /* 0x0000000c0d0e7389 */ /* 0x00006400000c000b */
[----:B01----:R-:W-:Y:S01]  /*12340*/  ENDCOLLECTIVE ;  /* 0x000000000000791b */ /* 0x003fe20003800000 */
.L_x_4813:
        /* <DEDUP_REMOVED lines=11> */
.L_x_4814:
[----:B------:R-:W-:Y:S01]  /*12400*/  LOP3.LUT R16, R16, 0xfffff7ff, RZ, 0xc0, !PT ;  /* 0xfffff7ff10107812 */ /* 0x000fe200078ec0ff */
[----:B------:R-:W-:Y:S02]  /*12410*/  @!P2 IMAD.X R3, RZ, RZ, R3, P1 ;  /* 0x000000ffff03a224 */ /* 0x000fe400008e0603 */
[----:B------:R-:W-:-:S05]  /*12420*/  @!P2 IMAD.MOV.U32 R2, RZ, RZ, R10 ;  /* 0x000000ffff02a224 */ /* 0x000fca00078e000a */
[----:B------:R-:W-:Y:S01]  /*12430*/  @!PT LDS RZ, [RZ] ;  /* 0x00000000fffff984 */ /* 0x000fe20000000800 */
[----:B------:R-:W-:Y:S01]  /*12440*/  @!PT LDS RZ, [RZ] ;  /* 0x00000000fffff984 */ /* 0x000fe20000000800 */
[----:B------:R-:W-:Y:S01]  /*12450*/  @!PT LDS RZ, [RZ] ;  /* 0x00000000fffff984 */ /* 0x000fe20000000800 */
[----:B------:R0:W-:Y:S01]  /*12460*/  @!P2 LDGSTS.E.BYPASS.LTC128B.128 [R9+0x18400], desc[UR36][R2.64], !P0 ;  /* 0x184000000209afae */ /* 0x0001e2000c101d64 */
[----:B------:R-:W-:Y:S02]  /*12470*/  ISETP.GE.AND P2, PT, R8, R5, PT ;  /* 0x000000050800720c */ /* 0x000fe40003f46270 */
[----:B------:R-:W-:Y:S02]  /*12480*/  IADD3 R8, R4, 0x20, RZ ;  /* 0x0000002004087810 */ /* 0x000fe40007ffe0ff */
[----:B------:R-:W-:Y:S01]  /*12490*/  MOV R13, R0 ;  /* 0x00000000000d7202 */ /* 0x000fe20000000f00 */
[----:B0-----:R-:W-:-:S08]  /*124a0*/  IMAD.MOV.U32 R2, RZ, RZ, R14 ;  /* 0x000000ffff027224 */ /* 0x001fd000078e000e */
[----:B------:R-:W-:-:S07]  /*124b0*/  @P2 LOP3.LUT R16, R16, 0x800, RZ, 0xfc, !PT ;  /* 0x0000080010102812 */ /* 0x000fce00078efcff */
[----:B------:R-:W-:Y:S05]  /*124c0*/  WARPSYNC.COLLECTIVE R15, `(.L_x_4815) ;  /* 0x000000000f087348 */ /* 0x000fea0003c00000 */
[----:B------:R0:W1:Y:S02]  /*124d0*/  SHFL.IDX P6, R14, R13, R12, R11 ;  /* 0x0000000c0d0e7389 */ /* 0x00006400000c000b */
[----:B01----:R-:W-:Y:S01]  /*124e0*/  ENDCOLLECTIVE ;  /* 0x000000000000791b */ /* 0x003fe20003800000 */
.L_x_4815:
[----:B------:R-:W-:Y:S02]  /*124f0*/  LOP3.LUT R16, R16, 0xfffffbff, RZ, 0xc0, !PT ;  /* 0xfffffbff10107812 */ /* 0x000fe400078ec0ff */
[----:B------:R-:W-:Y:S01]  /*12500*/  @!P2 LEA R15, R28, UR44, 0x1 ;  /* 0x0000002c1c0fac11 */ /* 0x000fe2000f8e08ff */
[----:B------:R-:W-:Y:S01]  /*12510*/  IMAD.MOV.U32 R13, RZ, RZ, R6 ;  /* 0x000000ffff0d7224 */ /* 0x000fe200078e0006 */
        /* <DEDUP_REMOVED lines=9> */
[----:B------:R0:W-:Y:S01]  /*125b0*/  @!P2 LDGSTS.E.BYPASS.LTC128B.128 [R15+0x18c00], desc[UR36][R2.64], !P0 ;  /* 0x18c00000020fafae */ /* 0x0001e2000c101d64 */
[----:B------:R-:W-:Y:S01]  /*125c0*/  ISETP.GE.AND P2, PT, R8, R5, PT ;  /* 0x000000050800720c */ /* 0x000fe20003f46270 */
[----:B------:R-:W-:Y:S01]  /*125d0*/  VIADD R8, R4, 0x30 ;  /* 0x0000003004087836 */ /* 0x000fe20000000000 */
[----:B0-----:R-:W-:-:S11]  /*125e0*/  MOV R15, 0xffffffff ;  /* 0xffffffff000f7802 */ /* 0x001fd60000000f00 */
[----:B------:R-:W-:-:S07]  /*125f0*/  @P2 LOP3.LUT R16, R16, 0x400, RZ, 0xfc, !PT ;  /* 0x0000040010102812 */ /* 0x000fce00078efcff */
[----:B------:R-:W-:Y:S05]  /*12600*/  WARPSYNC.COLLECTIVE R15, `(.L_x_4816) ;  /* 0x000000000f087348 */ /* 0x000fea0003c00000 */
[----:B------:R0:W1:Y:S02]  /*12610*/  SHFL.IDX P6, R14, R13, R12, R11 ;  /* 0x0000000c0d0e7389 */ /* 0x00006400000c000b */
[----:B01----:R-:W-:Y:S01]  /*12620*/  ENDCOLLECTIVE ;  /* 0x000000000000791b */ /* 0x003fe20003800000 */
.L_x_4816:
[----:B------:R-:W-:Y:S01]  /*12630*/  LOP3.LUT R16, R16, 0xfffffdff, RZ, 0xc0, !PT ;  /* 0xfffffdff10107812 */ /* 0x000fe200078ec0ff */
[----:B------:R-:W-:Y:S02]  /*12640*/  IMAD.MOV.U32 R13, RZ, RZ, R0 ;  /* 0x000000ffff0d7224 */ /* 0x000fe400078e0000 */
[----:B------:R-:W-:-:S07]  /*12650*/  IMAD.MOV.U32 R2, RZ, RZ, R14 ;  /* 0x000000ffff027224 */ /* 0x000fce00078e000e */
[----:B------:R-:W-:Y:S05]  /*12660*/  WARPSYNC.COLLECTIVE R15, `(.L_x_4817) ;  /* 0x000000000f087348 */ /* 0x000fea0003c00000 */
[----:B------:R0:W1:Y:S02]  /*12670*/  SHFL.IDX P6, R14, R13, R12, R11 ;  /* 0x0000000c0d0e7389 */ /* 0x00006400000c000b */
[----:B01----:R-:W-:Y:S01]  /*12680*/  ENDCOLLECTIVE ;  /* 0x000000000000791b */ /* 0x003fe20003800000 */
.L_x_4817:
[----:B------:R-:W-:Y:S02]  /*12690*/  @!P2 LEA R15, R28, UR44, 0x1 ;  /* 0x0000002c1c0fac11 */ /* 0x000fe4000f8e08ff */
[----:B------:R-:W-:Y:S02]  /*126a0*/  MOV R12, 0x3 ;  /* 0x00000003000c7802 */ /* 0x000fe40000000f00 */
[----:B------:R-:W-:-:S05]  /*126b0*/  @!P2 LEA R13, P1, R22, R14, 0x1 ;  /* 0x0000000e160da211 */ /* 0x000fca00078208ff */
[----:B------:R-:W-:Y:S01]  /*126c0*/  @!P2 IMAD.X R14, RZ, RZ, R2, P1 ;  /* 0x000000ffff0ea224 */ /* 0x000fe200008e0602 */
[----:B------:R-:W-:Y:S01]  /*126d0*/  @!P2 MOV R2, R13 ;  /* 0x0000000d0002a202 */ /* 0x000fe20000000f00 */
[----:B------:R-:W-:Y:S02]  /*126e0*/  IMAD.MOV.U32 R13, RZ, RZ, R6 ;  /* 0x000000ffff0d7224 */ /* 0x000fe400078e0006 */
[----:B------:R-:W-:-:S05]  /*126f0*/  @!P2 IMAD.MOV.U32 R3, RZ, RZ, R14 ;  /* 0x000000ffff03a224 */ /* 0x000fca00078e000e */
[----:B------:R-:W-:Y:S01]  /*12700*/  @!PT LDS RZ, [RZ] ;  /* 0x00000000fffff984 */ /* 0x000fe20000000800 */
[----:B------:R-:W-:Y:S01]  /*12710*/  @!PT LDS RZ, [RZ] ;  /* 0x00000000fffff984 */ /* 0x000fe20000000800 */
[----:B------:R-:W-:Y:S01]  /*12720*/  @!PT LDS RZ, [RZ] ;  /* 0x00000000fffff984 */ /* 0x000fe20000000800 */
[----:B------:R0:W-:Y:S01]  /*12730*/  @!P2 LDGSTS.E.BYPASS.LTC128B.128 [R15+0x19400], desc[UR36][R2.64], !P0 ;  /* 0x19400000020fafae */ /* 0x0001e2000c101d64 */
[----:B------:R-:W-:Y:S01]  /*12740*/  ISETP.GE.AND P2, PT, R8, R5, PT ;  /* 0x000000050800720c */ /* 0x000fe20003f46270 */
[----:B0-----:R-:W-:-:S12]  /*12750*/  IMAD.MOV.U32 R15, RZ, RZ, -0x1 ;  /* 0xffffffffff0f7424 */ /* 0x001fd800078e00ff */
[----:B------:R-:W-:-:S07]  /*12760*/  @P2 LOP3.LUT R16, R16, 0x200, RZ, 0xfc, !PT ;  /* 0x0000020010102812 */ /* 0x000fce00078efcff */
[----:B------:R-:W-:Y:S05]  /*12770*/  WARPSYNC.COLLECTIVE R15, `(.L_x_4818) ;  /* 0x000000000f087348 */ /* 0x000fea0003c00000 */
[----:B------:R0:W1:Y:S02]  /*12780*/  SHFL.IDX P6, R14, R13, R12, R11 ;  /* 0x0000000c0d0e7389 */ /* 0x00006400000c000b */
[----:B01----:R-:W-:Y:S01]  /*12790*/  ENDCOLLECTIVE ;  /* 0x000000000000791b */ /* 0x003fe20003800000 */
.L_x_4818:
[----:B------:R-:W-:Y:S01]  /*127a0*/  LOP3.LUT R16, R16, 0xfffffeff, RZ, 0xc0, !PT ;  /* 0xfffffeff10107812 */ /* 0x000fe200078ec0ff */
[----:B------:R-:W-:Y:S02]  /*127b0*/  IMAD.MOV.U32 R13, RZ, RZ, R0 ;  /* 0x000000ffff0d7224 */ /* 0x000fe400078e0000 */
[----:B------:R-:W-:-:S07]  /*127c0*/  IMAD.MOV.U32 R8, RZ, RZ, R14 ;  /* 0x000000ffff087224 */ /* 0x000fce00078e000e */
[----:B------:R-:W-:Y:S05]  /*127d0*/  WARPSYNC.COLLECTIVE R15, `(.L_x_4819) ;  /* 0x000000000f087348 */ /* 0x000fea0003c00000 */
[----:B------:R0:W1:Y:S02]  /*127e0*/  SHFL.IDX P6, R14, R13, R12, R11 ;  /* 0x0000000c0d0e7389 */ /* 0x00006400000c000b */
[----:B01----:R-:W-:Y:S01]  /*127f0*/  ENDCOLLECTIVE ;  /* 0x000000000000791b */ /* 0x003fe20003800000 */
.L_x_4819:
[----:B------:R-:W-:Y:S01]  /*12800*/  @!P2 LEA R15, R28, UR44, 0x1 ;  /* 0x0000002c1c0fac11 */ /* 0x000fe2000f8e08ff */
[----:B------:R-:W-:Y:S02]  /*12810*/  IMAD.MOV.U32 R13, RZ, RZ, R6 ;  /* 0x000000ffff0d7224 */ /* 0x000fe400078e0006 */
[----:B------:R-:W-:Y:S01]  /*12820*/  IMAD.MOV.U32 R12, RZ, RZ, 0x4 ;  /* 0x00000004ff0c7424 */ /* 0x000fe200078e00ff */
[----:B------:R-:W-:-:S04]  /*12830*/  MOV R7, R14 ;  /* 0x0000000e00077202 */ /* 0x000fc80000000f00 */
[----:B------:R-:W-:-:S05]  /*12840*/  @!P2 LEA R7, P1, R22, R7, 0x1 ;  /* 0x000000071607a211 */ /* 0x000fca00078208ff */
[----:B------:R-:W-:Y:S02]  /*12850*/  @!P2 IMAD.X R8, RZ, RZ, R8, P1 ;  /* 0x000000ffff08a224 */ /* 0x000fe400008e0608 */
[----:B------:R-:W-:Y:S02]  /*12860*/  @!P2 IMAD.MOV.U32 R2, RZ, RZ, R7 ;  /* 0x000000ffff02a224 */ /* 0x000fe400078e0007 */
[----:B------:R-:W-:Y:S01]  /*12870*/  @!P2 IMAD.MOV.U32 R3, RZ, RZ, R8 ;  /* 0x000000ffff03a224 */ /* 0x000fe200078e0008 */
[----:B------:R-:W-:-:S04]  /*12880*/  IADD3 R8, R4, 0x40, RZ ;  /* 0x0000004004087810 */ /* 0x000fc80007ffe0ff */
[----:B------:R-:W-:Y:S01]  /*12890*/  @!PT LDS RZ, [RZ] ;  /* 0x00000000fffff984 */ /* 0x000fe20000000800 */
[----:B------:R-:W-:Y:S01]  /*128a0*/  @!PT LDS RZ, [RZ] ;  /* 0x00000000fffff984 */ /* 0x000fe20000000800 */
[----:B------:R-:W-:Y:S01]  /*128b0*/  @!PT LDS RZ, [RZ] ;  /* 0x00000000fffff984 */ /* 0x000fe20000000800 */
[----:B------:R0:W-:Y:S01]  /*128c0*/  @!P2 LDGSTS.E.BYPASS.LTC128B.128 [R15+0x19c00], desc[UR36][R2.64], !P0 ;  /* 0x19c00000020fafae */ /* 0x0001e2000c101d64 */
[----:B------:R-:W-:Y:S01]  /*128d0*/  ISETP.GE.AND P2, PT, R8, R5, PT ;  /* 0x000000050800720c */ /* 0x000fe20003f46270 */
[----:B------:R-:W-:Y:S02]  /*128e0*/  VIADD R8, R4, 0x50 ;  /* 0x0000005004087836 */ /* 0x000fe40000000000 */
[----:B0-----:R-:W-:-:S10]  /*128f0*/  IMAD.MOV.U32 R15, RZ, RZ, -0x1 ;  /* 0xffffffffff0f7424 */ /* 0x001fd400078e00ff */
[----:B------:R-:W-:Y:S02]  /*12900*/  @!P2 LEA R7, R28, UR44, 0x1 ;  /* 0x0000002c1c07ac11 */ /* 0x000fe4000f8e08ff */
[----:B------:R-:W-:-:S07]  /*12910*/  @P2 LOP3.LUT R16, R16, 0x100, RZ, 0xfc, !PT ;  /* 0x0000010010102812 */ /* 0x000fce00078efcff */
[----:B------:R-:W-:Y:S05]  /*12920*/  WARPSYNC.COLLECTIVE R15, `(.L_x_4820) ;  /* 0x000000000f087348 */ /* 0x000fea0003c00000 */
[----:B------:R0:W1:Y:S02]  /*12930*/  SHFL.IDX P6, R14, R13, R12, R11 ;  /* 0x0000000c0d0e7389 */ /* 0x00006400000c000b */
[----:B01----:R-:W-:Y:S01]  /*12940*/  ENDCOLLECTIVE ;  /* 0x000000000000791b */ /* 0x003fe20003800000 */
.L_x_4820:
[----:B------:R-:W-:Y:S01]  /*12950*/  LOP3.LUT R16, R16, 0xffffff7f, RZ, 0xc0, !PT ;  /* 0xffffff7f10107812 */ /* 0x000fe200078ec0ff */
[----:B------:R-:W-:Y:S01]  /*12960*/  IMAD.MOV.U32 R13, RZ, RZ, R0 ;  /* 0x000000ffff0d7224 */ /* 0x000fe200078e0000 */
[----:B------:R-:W-:-:S07]  /*12970*/  MOV R10, R14 ;  /* 0x0000000e000a7202 */ /* 0x000fce0000000f00 */
[----:B------:R-:W-:Y:S05]  /*12980*/  WARPSYNC.COLLECTIVE R15, `(.L_x_4821) ;  /* 0x000000000f087348 */ /* 0x000fea0003c00000 */
[----:B------:R0:W1:Y:S02]  /*12990*/  SHFL.IDX P6, R14, R13, R12, R11 ;  /* 0x0000000c0d0e7389 */ /* 0x00006400000c000b */
[----:B01----:R-:W-:Y:S01]  /*129a0*/  ENDCOLLECTIVE ;  /* 0x000000000000791b */ /* 0x003fe20003800000 */
.L_x_4821:
[----:B------:R-:W-:Y:S01]  /*129b0*/  IMAD.MOV.U32 R13, RZ, RZ, R6 ;  /* 0x000000ffff0d7224 */ /* 0x000fe200078e0006 */
[----:B------:R-:W-:Y:S01]  /*129c0*/  MOV R12, 0x5 ;  /* 0x00000005000c7802 */ /* 0x000fe20000000f00 */
[----:B------:R-:W-:-:S07]  /*129d0*/  IMAD.MOV.U32 R9, RZ, RZ, R14 ;  /* 0x000000ffff097224 */ /* 0x000fce00078e000e */
[----:B------:R-:W-:Y:S05]  /*129e0*/  WARPSYNC.COLLECTIVE R15, `(.L_x_4822) ;  /* 0x000000000f087348 */ /* 0x000fea0003c00000 */
[----:B------:R0:W1:Y:S02]  /*129f0*/  SHFL.IDX P6, R14, R13, R12, R11 ;  /* 0x0000000c0d0e7389 */ /* 0x00006400000c000b */
[----:B01----:R-:W-:Y:S01]  /*12a00*/  ENDCOLLECTIVE ;  /* 0x000000000000791b */ /* 0x003fe20003800000 */
.L_x_4822:
[----:B------:R-:W-:-:S04]  /*12a10*/  @!P2 LEA R9, P1, R22, R9, 0x1 ;  /* 0x000000091609a211 */ /* 0x000fc800078208ff */
[----:B------:R-:W-:Y:S01]  /*12a20*/  @!P2 MOV R2, R9 ;  /* 0x000000090002a202 */ /* 0x000fe20000000f00 */
[----:B------:R-:W-:-:S04]  /*12a30*/  @!P2 IMAD.X R10, RZ, RZ, R10, P1 ;  /* 0x000000ffff0aa224 */ /* 0x000fc800008e060a */
[----:B------:R-:W-:Y:S02]  /*12a40*/  @!P2 IMAD.MOV.U32 R3, RZ, RZ, R10 ;  /* 0x000000ffff03a224 */ /* 0x000fe400078e000a */
[----:B------:R-:W-:-:S03]  /*12a50*/  IMAD.MOV.U32 R13, RZ, RZ, R0 ;  /* 0x000000ffff0d7224 */ /* 0x000fc600078e0000 */
[----:B------:R-:W-:Y:S01]  /*12a60*/  @!PT LDS RZ, [RZ] ;  /* 0x00000000fffff984 */ /* 0x000fe20000000800 */
[----:B------:R-:W-:Y:S01]  /*12a70*/  @!PT LDS RZ, [RZ] ;  /* 0x00000000fffff984 */ /* 0x000fe20000000800 */
[----:B------:R-:W-:Y:S01]  /*12a80*/  @!PT LDS RZ, [RZ] ;  /* 0x00000000fffff984 */ /* 0x000fe20000000800 */
[----:B------:R0:W-:Y:S01]  /*12a90*/  @!P2 LDGSTS.E.BYPASS.LTC128B.128 [R7+0x1a400], desc[UR36][R2.64], !P0 ;  /* 0x1a4000000207afae */ /* 0x0001e2000c101d64 */
[----:B------:R-:W-:Y:S01]  /*12aa0*/  ISETP.GE.AND P2, PT, R8, R5, PT ;  /* 0x000000050800720c */ /* 0x000fe20003f46270 */
[----:B------:R-:W-:Y:S02]  /*12ab0*/  VIADD R8, R4, 0x60 ;  /* 0x0000006004087836 */ /* 0x000fe40000000000 */
[----:B0-----:R-:W-:-:S10]  /*12ac0*/  IMAD.MOV.U32 R2, RZ, RZ, R14 ;  /* 0x000000ffff027224 */ /* 0x001fd400078e000e */
[----:B------:R-:W-:Y:S05]  /*12ad0*/  WARPSYNC.COLLECTIVE R15, `(.L_x_4823) ;  /* 0x000000000f087348 */ /* 0x000fea0003c00000 */
[----:B------:R0:W1:Y:S02]  /*12ae0*/  SHFL.IDX P6, R14, R13, R12, R11 ;  /* 0x0000000c0d0e7389 */ /* 0x00006400000c000b */
[----:B01----:R-:W-:Y:S01]  /*12af0*/  ENDCOLLECTIVE ;  /* 0x000000000000791b */ /* 0x003fe20003800000 */
.L_x_4823:
[----:B------:R-:W-:Y:S02]  /*12b00*/  @!P2 LEA R9, R28, UR44, 0x1 ;  /* 0x0000002c1c09ac11 */ /* 0x000fe4000f8e08ff */
[----:B------:R-:W-:-:S04]  /*12b10*/  @P2 LOP3.LUT R16, R16, 0x80, RZ, 0xfc, !PT ;  /* 0x0000008010102812 */ /* 0x000fc800078efcff */
[----:B------:R-:W-:Y:S01]  /*12b20*/  LOP3.LUT R16, R16, 0xffffffbf, RZ, 0xc0, !PT ;  /* 0xffffffbf10107812 */ /* 0x000fe200078ec0ff */
[----:B------:R-:W-:Y:S02]  /*12b30*/  IMAD.MOV.U32 R13, RZ, RZ, R6 ;  /* 0x000000ffff0d7224 */ /* 0x000fe400078e0006 */
[----:B------:R-:W-:-:S05]  /*12b40*/  IMAD.MOV.U32 R11, RZ, RZ, R14 ;  /* 0x000000ffff0b7224 */ /* 0x000fca00078e000e */
[----:B------:R-:W-:-:S04]  /*12b50*/  @!P2 LEA R11, P1, R22, R11, 0x1 ;  /* 0x0000000b160ba211 */ /* 0x000fc800078208ff */
[----:B------:R-:W-:Y:S01]  /*12b60*/  @!P2 IADD3.X R12, RZ, R2, RZ, P1, !PT ;  /* 0x00000002ff0ca210 */ /* 0x000fe20000ffe4ff */
[----:B------:R-:W-:Y:S02]  /*12b70*/  @!P2 IMAD.MOV.U32 R2, RZ, RZ, R11 ;  /* 0x000000ffff02a224 */ /* 0x000fe400078e000b */
[----:B------:R-:W-:Y:S02]  /*12b80*/  IMAD.MOV.U32 R11, RZ, RZ, 0x181f ;  /* 0x0000181fff0b7424 */ /* 0x000fe400078e00ff */
[----:B------:R-:W-:Y:S01]  /*12b90*/  @!P2 IMAD.MOV.U32 R3, RZ, RZ, R12 ;  /* 0x000000ffff03a224 */ /* 0x000fe200078e000c */
[----:B------:R-:W-:-:S04]  /*12ba0*/  MOV R12, 0x6 ;  /* 0x00000006000c7802 */ /* 0x000fc80000000f00 */
        /* <DEDUP_REMOVED lines=8> */
.L_x_4824:
[----:B------:R-:W-:Y:S02]  /*12c30*/  @!P2 LEA R21, R28, UR44, 0x1 ;  /* 0x0000002c1c15ac11 */ /* 0x000fe4000f8e08ff */
[----:B------:R-:W-:Y:S01]  /*12c40*/  @P2 LOP3.LUT R16, R16, 0x40, RZ, 0xfc, !PT ;  /* 0x0000004010102812 */ /* 0x000fe200078efcff */
[----:B------:R-:W-:Y:S02]  /*12c50*/  IMAD.MOV.U32 R13, RZ, RZ, R0 ;  /* 0x000000ffff0d7224 */ /* 0x000fe400078e0000 */
[----:B------:R-:W-:-:S07]  /*12c60*/  IMAD.MOV.U32 R2, RZ, RZ, R14 ;  /* 0x000000ffff027224 */ /* 0x000fce00078e000e */
[----:B------:R-:W-:Y:S05]  /*12c70*/  WARPSYNC.COLLECTIVE R15, `(.L_x_4825) ;  /* 0x000000000f087348 */ /* 0x000fea0003c00000 */
[----:B------:R0:W1:Y:S02]  /*12c80*/  SHFL.IDX P6, R14, R13, R12, R11 ;  /* 0x0000000c0d0e7389 */ /* 0x00006400000c000b */
[----:B01----:R-:W-:Y:S01]  /*12c90*/  ENDCOLLECTIVE ;  /* 0x000000000000791b */ /* 0x003fe20003800000 */
.L_x_4825:
[----:B------:R-:W-:Y:S01]  /*12ca0*/  IMAD.MOV.U32 R12, RZ, RZ, 0x7 ;  /* 0x00000007ff0c7424 */ /* 0x000fe200078e00ff */
[----:B------:R-:W-:-:S04]  /*12cb0*/  MOV R13, R14 ;  /* 0x0000000e000d7202 */ /* 0x000fc80000000f00 */
[----:B------:R-:W-:-:S05]  /*12cc0*/  @!P2 LEA R13, P1, R22, R13, 0x1 ;  /* 0x0000000d160da211 */ /* 0x000fca00078208ff */
[----:B------:R-:W-:Y:S02]  /*12cd0*/  @!P2 IMAD.X R14, RZ, RZ, R2, P1 ;  /* 0x000000ffff0ea224 */ /* 0x000fe400008e0602 */
[----:B------:R-:W-:Y:S02]  /*12ce0*/  @!P2 IMAD.MOV.U32 R2, RZ, RZ, R13 ;  /* 0x000000ffff02a224 */ /* 0x000fe400078e000d */
[----:B------:R-:W-:Y:S01]  /*12cf0*/  IMAD.MOV.U32 R13, RZ, RZ, R6 ;  /* 0x000000ffff0d7224 */ /* 0x000fe200078e0006 */
[----:B------:R-:W-:-:S07]  /*12d00*/  @!P2 MOV R3, R14 ;  /* 0x0000000e0003a202 */ /* 0x000fce0000000f00 */
[----:B------:R-:W-:Y:S05]  /*12d10*/  WARPSYNC.COLLECTIVE R15, `(.L_x_4826) ;  /* 0x000000000f087348 */ /* 0x000fea0003c00000 */
[----:B------:R0:W1:Y:S02]  /*12d20*/  SHFL.IDX P6, R14, R13, R12, R11 ;  /* 0x0000000c0d0e7389 */ /* 0x00006400000c000b */
[----:B01----:R-:W-:Y:S01]  /*12d30*/  ENDCOLLECTIVE ;  /* 0x000000000000791b */ /* 0x003fe20003800000 */
.L_x_4826:
[----:B------:R-:W-:Y:S01]  /*12d40*/  @!PT LDS RZ, [RZ] ;  /* 0x00000000fffff984 */ /* 0x000fe20000000800 */
[----:B------:R-:W-:Y:S01]  /*12d50*/  @!PT LDS RZ, [RZ] ;  /* 0x00000000fffff984 */ /* 0x000fe20000000800 */
[----:B------:R-:W-:Y:S01]  /*12d60*/  @!PT LDS RZ, [RZ] ;  /* 0x00000000fffff984 */ /* 0x000fe20000000800 */
[----:B------:R0:W-:Y:S01]  /*12d70*/  @!P2 LDGSTS.E.BYPASS.LTC128B.128 [R21+0x1b400], desc[UR36][R2.64], !P0 ;  /* 0x1b4000000215afae */ /* 0x0001e2000c101d64 */
[----:B------:R-:W-:Y:S01]  /*12d80*/  MOV R13, R0 ;  /* 0x00000000000d7202 */ /* 0x000fe20000000f00 */
[----:B------:R-:W-:-:S07]  /*12d90*/  IMAD.MOV.U32 R6, RZ, RZ, R14 ;  /* 0x000000ffff067224 */ /* 0x000fce00078e000e */
[----:B0-----:R-:W-:Y:S05]  /*12da0*/  WARPSYNC.COLLECTIVE R15, `(.L_x_4827) ;  /* 0x000000000f087348 */ /* 0x001fea0003c00000 */
[----:B------:R1:W2:Y:S02]  /*12db0*/  SHFL.IDX P6, R14, R13, R12, R11 ;  /* 0x0000000c0d0e7389 */ /* 0x0002a400000c000b */
[----:B012---:R-:W-:Y:S01]  /*12dc0*/  ENDCOLLECTIVE ;  /* 0x000000000000791b */ /* 0x007fe20003800000 */
.L_x_4827:
[----:B------:R-:W-:Y:S05]  /*12dd0*/  BRA `(.L_x_4828) ;  /* 0xffffffc000e47947 */ /* 0x000fea000383ffff */
.L_x_4758:
        /* <DEDUP_REMOVED lines=8> */
.L_x_4830:
[----:B------:R-:W-:Y:S05]  /*12e60*/  BSYNC B0 ;  /* 0x0000000000007941 */ /* 0x000fea0003800000 */
.L_x_4829:
        /* <DEDUP_REMOVED lines=9> */
.L_x_4831:
        /* <DEDUP_REMOVED lines=9> */
.L_x_4832:
        /* <DEDUP_REMOVED lines=13> */
.L_x_4833:
        /* <DEDUP_REMOVED lines=19> */
.L_x_4834:
[----:B------:R-:W-:Y:S02]  /*13190*/  IMAD.MOV.U32 R13, RZ, RZ, R0 ;  /* 0x000000ffff0d7224 */ /* 0x000fe400078e0000 */
[----:B------:R-:W-:-:S07]  /*131a0*/  IMAD.MOV.U32 R5, RZ, RZ, R14 ;  /* 0x000000ffff057224 */ /* 0x000fce00078e000e */
[----:B------:R-:W-:Y:S05]  /*131b0*/  WARPSYNC.COLLECTIVE R15, `(.L_x_4835) ;  /* 0x000000000f087348 */ /* 0x000fea0003c00000 */
[----:B------:R0:W1:Y:S02]  /*131c0*/  SHFL.IDX P6, R14, R13, R12, R11 ;  /* 0x0000000c0d0e7389 */ /* 0x00006400000c000b */
[----:B01----:R-:W-:Y:S01]  /*131d0*/  ENDCOLLECTIVE ;  /* 0x000000000000791b */ /* 0x003fe20003800000 */
.L_x_4835:
        /* <DEDUP_REMOVED lines=8> */
.L_x_4836:
        /* <DEDUP_REMOVED lines=14> */
.L_x_4837:
        /* <DEDUP_REMOVED lines=19> */
.L_x_4838:
[----:B------:R-:W-:Y:S01]  /*13470*/  MOV R13, R0 ;  /* 0x00000000000d7202 */ /* 0x000fe20000000f00 */
[----:B------:R-:W-:-:S07]  /*13480*/  IMAD.MOV.U32 R5, RZ, RZ, R14 ;  /* 0x000000ffff057224 */ /* 0x000fce00078e000e */
[----:B------:R-:W-:Y:S05]  /*13490*/  WARPSYNC.COLLECTIVE R15, `(.L_x_4839) ;  /* 0x000000000f087348 */ /* 0x000fea0003c00000 */
[----:B------:R0:W1:Y:S02]  /*134a0*/  SHFL.IDX P6, R14, R13, R12, R11 ;  /* 0x0000000c0d0e7389 */ /* 0x00006400000c000b */
[----:B01----:R-:W-:Y:S01]  /*134b0*/  ENDCOLLECTIVE ;  /* 0x000000000000791b */ /* 0x003fe20003800000 */
.L_x_4839:
[----:B------:R-:W-:Y:S01]  /*134c0*/  MOV R13, R4 ;  /* 0x00000004000d7202 */ /* 0x000fe20000000f00 */
[----:B------:R-:W-:Y:S01]  /*134d0*/  IMAD.MOV.U32 R12, RZ, RZ, 0x5 ;  /* 0x00000005ff0c7424 */ /* 0x000fe200078e00ff */
[----:B------:R-:W-:-:S05]  /*134e0*/  @!P5 LEA R14, P0, R22, R14, 0x1 ;  /* 0x0000000e160ed211 */ /* 0x000fca00078008ff */
[----:B------:R-:W-:-:S08]  /*134f0*/  @!P5 IMAD.MOV.U32 R2, RZ, RZ, R14 ;  /* 0x000000ffff02d224 */ /* 0x000fd000078e000e */
[----:B------:R-:W-:Y:S05]  /*13500*/  WARPSYNC.COLLECTIVE R15, `(.L_x_4840) ;  /* 0x000000000f087348 */ /* 0x000fea0003c00000 */
[----:B------:R0:W1:Y:S02]  /*13510*/  SHFL.IDX P6, R14, R13, R12, R11 ;  /* 0x0000000c0d0e7389 */ /* 0x00006400000c000b */
[----:B01----:R-:W-:Y:S01]  /*13520*/  ENDCOLLECTIVE ;  /* 0x000000000000791b */ /* 0x003fe20003800000 */
.L_x_4840:
[----:B------:R-:W-:-:S04]  /*13530*/  @!P5 IMAD.X R5, RZ, RZ, R5, P0 ;  /* 0x000000ffff05d224 */ /* 0x000fc800000e0605 */
[----:B------:R-:W-:-:S05]  /*13540*/  @!P5 IMAD.MOV.U32 R3, RZ, RZ, R5 ;  /* 0x000000ffff03d224 */ /* 0x000fca00078e0005 */
[----:B------:R-:W-:Y:S01]  /*13550*/  @!PT LDS RZ, [RZ] ;  /* 0x00000000fffff984 */ /* 0x000fe20000000800 */
[----:B------:R-:W-:Y:S01]  /*13560*/  @!PT LDS RZ, [RZ] ;  /* 0x00000000fffff984 */ /* 0x000fe20000000800 */
[----:B------:R-:W-:Y:S01]  /*13570*/  @!PT LDS RZ, [RZ] ;  /* 0x00000000fffff984 */ /* 0x000fe20000000800 */
[----:B------:R0:W-:Y:S01]  /*13580*/  @!P5 LDGSTS.E.BYPASS.LTC128B.128 [R21+0x24400], desc[UR36][R2.64], !P4 ;  /* 0x244000000215dfae */ /* 0x0001e2000e101d64 */
[----:B------:R-:W-:-:S03]  /*13590*/  MOV R13, R0 ;  /* 0x00000000000d7202 */ /* 0x000fc60000000f00 */
        /* <DEDUP_REMOVED lines=8> */
.L_x_4841:
        /* <DEDUP_REMOVED lines=19> */
.L_x_4842:
[----:B------:R-:W-:Y:S01]  /*13750*/  IMAD.MOV.U32 R13, RZ, RZ, R0 ;  /* 0x000000ffff0d7224 */ /* 0x000fe200078e0000 */
[----:B------:R-:W-:-:S07]  /*13760*/  MOV R5, R14 ;  /* 0x0000000e00057202 */ /* 0x000fce0000000f00 */
[----:B------:R-:W-:Y:S05]  /*13770*/  WARPSYNC.COLLECTIVE R15, `(.L_x_4843) ;  /* 0x000000000f087348 */ /* 0x000fea0003c00000 */
[----:B------:R0:W1:Y:S02]  /*13780*/  SHFL.IDX P6, R14, R13, R12, R11 ;  /* 0x0000000c0d0e7389 */ /* 0x00006400000c000b */
[----:B01----:R-:W-:Y:S01]  /*13790*/  ENDCOLLECTIVE ;  /* 0x000000000000791b */ /* 0x003fe20003800000 */
.L_x_4843:
[----:B------:R-:W-:Y:S01]  /*137a0*/  IMAD.MOV.U32 R13, RZ, RZ, R4 ;  /* 0x000000ffff0d7224 */ /* 0x000fe200078e0004 */
[----:B------:R-:W-:Y:S02]  /*137b0*/  MOV R12, 0x7 ;  /* 0x00000007000c7802 */ /* 0x000fe40000000f00 */
[----:B------:R-:W-:-:S04]  /*137c0*/  @!P5 LEA R14, P0, R22, R14, 0x1 ;  /* 0x0000000e160ed211 */ /* 0x000fc800078008ff */
[----:B------:R-:W-:Y:S01]  /*137d0*/  @!P5 MOV R2, R14 ;  /* 0x0000000e0002d202 */ /* 0x000fe20000000f00 */
[----:B------:R-:W-:-:S08]  /*137e0*/  @!P5 IMAD.X R5, RZ, RZ, R5, P0 ;  /* 0x000000ffff05d224 */ /* 0x000fd000000e0605 */
[----:B------:R-:W-:Y:S05]  /*137f0*/  WARPSYNC.COLLECTIVE R15, `(.L_x_4844) ;  /* 0x000000000f087348 */ /* 0x000fea0003c00000 */
[----:B------:R0:W1:Y:S02]  /*13800*/  SHFL.IDX P6, R14, R13, R12, R11 ;  /* 0x0000000c0d0e7389 */ /* 0x00006400000c000b */
[----:B01----:R-:W-:Y:S01]  /*13810*/  ENDCOLLECTIVE ;  /* 0x000000000000791b */ /* 0x003fe20003800000 */
.L_x_4844:
        /* <DEDUP_REMOVED lines=9> */
[----:B------:R-:W-:-:S07]  /*138b0*/  IMAD.MOV.U32 R5, RZ, RZ, R14 ;  /* 0x000000ffff057224 */ /* 0x000fce00078e000e */
[----:B0-----:R-:W-:Y:S05]  /*138c0*/  WARPSYNC.COLLECTIVE R15, `(.L_x_4845) ;  /* 0x000000000f087348 */ /* 0x001fea0003c00000 */
[----:B------:R1:W2:Y:S02]  /*138d0*/  SHFL.IDX P6, R14, R13, R12, R11 ;  /* 0x0000000c0d0e7389 */ /* 0x0002a400000c000b */
[----:B012---:R-:W-:Y:S01]  /*138e0*/  ENDCOLLECTIVE ;  /* 0x000000000000791b */ /* 0x007fe20003800000 */
.L_x_4845:
[----:B------:R-:W-:Y:S05]  /*138f0*/  BRA `(.L_x_4846) ;  /* 0xffffffc000cc7947 */ /* 0x000fea000383ffff */
.L_x_4761:
[----:B0--3--:R-:W-:-:S04]  /*13900*/  MOV R3, UR44 ;  /* 0x0000002c00037c02 */ /* 0x009fc80008000f00 */
[----:B------:R0:W3:Y:S03]  /*13910*/  SYNCS.PHASECHK.TRANS64.TRYWAIT P0, [R3+URZ+0x32420], R0 ;  /* 0x03242000030075a7 */ /* 0x0000e6000800017f */
[----:B---3--:R-:W-:Y:S05]  /*13920*/  @!P0 NANOSLEEP.SYNCS 0x989680 ;  /* 0x009896800000895d */ /* 0x008fea0003900000 */
[----:B------:R-:W3:Y:S02]  /*13930*/  @!P0 SYNCS.PHASECHK.TRANS64 P0, [R3+URZ+0x32420], R0 ;  /* 0x03242000030085a7 */ /* 0x000ee4000800007f */
[----:B---3--:R-:W-:Y:S05]  /*13940*/  @!P0 BRA `(.L_x_4761) ;  /* 0xfffffffc00ec8947 */ /* 0x008fea000383ffff */
[----:B------:R-:W-:Y:S05]  /*13950*/  BRA `(.L_x_4847) ;  /* 0xffffffc400107947 */ /* 0x000fea000383ffff */
.L_x_4763:
[----:B0--3--:R-:W-:-:S04]  /*13960*/  IMAD.U32 R3, RZ, RZ, UR44 ;  /* 0x0000002cff037e24 */ /* 0x009fc8000f8e00ff */
[----:B------:R0:W3:Y:S03]  /*13970*/  SYNCS.PHASECHK.TRANS64.TRYWAIT P0, [R3+URZ+0x32460], R0 ;  /* 0x03246000030075a7 */ /* 0x0000e6000800017f */
[----:B---3--:R-:W-:Y:S05]  /*13980*/  @!P0 NANOSLEEP.SYNCS 0x989680 ;  /* 0x009896800000895d */ /* 0x008fea0003900000 */
[----:B------:R-:W3:Y:S02]  /*13990*/  @!P0 SYNCS.PHASECHK.TRANS64 P0, [R3+URZ+0x32460], R0 ;  /* 0x03246000030085a7 */ /* 0x000ee4000800007f */
[----:B---3--:R-:W-:Y:S05]  /*139a0*/  @!P0 BRA `(.L_x_4763) ;  /* 0xfffffffc00ec8947 */ /* 0x008fea000383ffff */
[----:B------:R-:W-:Y:S05]  /*139b0*/  BRA `(.L_x_4848) ;  /* 0xffffffc4000c7947 */ /* 0x000fea000383ffff */
.L_x_4764:
[----:B------:R-:W-:Y:S01]  /*139c0*/  BSSY B0, `(.L_x_4849) ;  /* 0x0000008000007945 */ /* 0x000fe20003800000 */
[----:B------:R-:W-:Y:S01]  /*139d0*/  IMAD.MOV.U32 R13, RZ, RZ, R8 ;  /* 0x000000ffff0d7224 */ /* 0x000fe200078e0008 */
[----:B------:R-:W-:Y:S01]  /*139e0*/  MOV R12, RZ ;  /* 0x000000ff000c7202 */ /* 0x000fe20000000f00 */
[----:B------:R-:W-:Y:S02]  /*139f0*/  IMAD.MOV.U32 R11, RZ, RZ, 0x181f ;  /* 0x0000181fff0b7424 */ /* 0x000fe400078e00ff */
[----:B------:R-:W-:-:S07]  /*13a00*/  IMAD.MOV.U32 R15, RZ, RZ, -0x1 ;  /* 0xffffffffff0f7424 */ /* 0x000fce00078e00ff */
[----:B-1----:R-:W-:Y:S05]  /*13a10*/  WARPSYNC.COLLECTIVE R15, `(.L_x_4850) ;  /* 0x000000000f087348 */ /* 0x002fea0003c00000 */
[----:B-1----:R0:W1:Y:S02]  /*13a20*/  SHFL.IDX P6, R14, R13, R12, R11 ;  /* 0x0000000c0d0e7389 */ /* 0x00206400000c000b */
[----:B01----:R-:W-:Y:S01]  /*13a30*/  ENDCOLLECTIVE ;  /* 0x000000000000791b */ /* 0x003fe20003800000 */
.L_x_4850:
[----:B------:R-:W-:Y:S05]  /*13a40*/  BSYNC B0 ;  /* 0x0000000000007941 */ /* 0x000fea0003800000 */
.L_x_4849:
[----:B------:R-:W-:Y:S01]  /*13a50*/  IMAD.MOV.U32 R13, RZ, RZ, R7 ;  /* 0x000000ffff0d7224 */ /* 0x000fe200078e0007 */
[----:B------:R-:W-:Y:S01]  /*13a60*/  MOV R11, 0x181f ;  /* 0x0000181f000b7802 */ /* 0x000fe20000000f00 */
[----:B------:R-:W-:Y:S01]  /*13a70*/  IMAD.MOV.U32 R12, RZ, RZ, RZ ;  /* 0x000000ffff0c7224 */ /* 0x000fe200078e00ff */
[----:B------:R-:W-:Y:S01]  /*13a80*/  MOV R3, R14 ;  /* 0x0000000e00037202 */ /* 0x000fe20000000f00 */
[----:B------:R-:W-:Y:S01]  /*13a90*/  IMAD.MOV.U32 R15, RZ, RZ, -0x1 ;  /* 0xffffffffff0f7424 */ /* 0x000fe200078e00ff */
[----:B------:R-:W-:Y:S01]  /*13aa0*/  LEA R6, R28, UR44, 0x1 ;  /* 0x0000002c1c067c11 */ /* 0x000fe2000f8e08ff */
[----:B------:R-:W-:Y:S01]  /*13ab0*/  IMAD.SHL.U32 R0, R22, 0x2, RZ ;  /* 0x0000000216007824 */ /* 0x000fe200078e00ff */
[----:B------:R-:W-:-:S13]  /*13ac0*/  LOP3.LUT P2, RZ, R5, 0x2, RZ, 0xc0, !PT ;  /* 0x0000000205ff7812 */ /* 0x000fda000784c0ff */
[----:B------:R-:W-:Y:S05]  /*13ad0*/  WARPSYNC.COLLECTIVE R15, `(.L_x_4851) ;  /* 0x000000000f087348 */ /* 0x000fea0003c00000 */
[----:B------:R0:W1:Y:S02]  /*13ae0*/  SHFL.IDX P6, R14, R13, R12, R11 ;  /* 0x0000000c0d0e7389 */ /* 0x00006400000c000b */
[----:B01----:R-:W-:Y:S01]  /*13af0*/  ENDCOLLECTIVE ;  /* 0x000000000000791b */ /* 0x003fe20003800000 */
.L_x_4851:
[----:B------:R-:W-:Y:S01]  /*13b00*/  LOP3.LUT P1, RZ, R5, 0x4, RZ, 0xc0, !PT ;  /* 0x0000000405ff7812 */ /* 0x000fe2000782c0ff */
[----:B------:R-:W-:-:S03]  /*13b10*/  VIADD R31, R6, 0x400 ;  /* 0x00000400061f7836 */ /* 0x000fc60000000000 */
[----:B------:R-:W-:Y:S01]  /*13b20*/  ISETP.LT.OR P3, PT, R17, 0x1, !P1 ;  /* 0x000000011100780c */ /* 0x000fe20004f61670 */
[----:B------:R-:W-:Y:S02]  /*13b30*/  IMAD.MOV.U32 R13, RZ, RZ, R8 ;  /* 0x000000ffff0d7224 */ /* 0x000fe400078e0008 */
[----:B------:R-:W-:Y:S01]  /*13b40*/  IMAD.MOV.U32 R12, RZ, RZ, 0x1 ;  /* 0x00000001ff0c7424 */ /* 0x000fe200078e00ff */
[----:B------:R-:W-:-:S13]  /*13b50*/  IADD3 R2, P0, R14, R0, RZ ;  /* 0x000000000e027210 */ /* 0x000fda0007f1e0ff */
[----:B------:R-:W-:Y:S05]  /*13b60*/  WARPSYNC.COLLECTIVE R15, `(.L_x_4852) ;  /* 0x000000000f087348 */ /* 0x000fea0003c00000 */
[----:B------:R0:W1:Y:S02]  /*13b70*/  SHFL.IDX P6, R14, R13, R12, R11 ;  /* 0x0000000c0d0e7389 */ /* 0x00006400000c000b */
[----:B01----:R-:W-:Y:S01]  /*13b80*/  ENDCOLLECTIVE ;  /* 0x000000000000791b */ /* 0x003fe20003800000 */
.L_x_4852:
        /* <DEDUP_REMOVED lines=12> */
.L_x_4853:
        /* <DEDUP_REMOVED lines=14> */
.L_x_4854:
        /* <DEDUP_REMOVED lines=12> */
.L_x_4855:
        /* <DEDUP_REMOVED lines=14> */
.L_x_4856:
        /* <DEDUP_REMOVED lines=12> */
.L_x_4857:
        /* <DEDUP_REMOVED lines=14> */
.L_x_4858:
        /* <DEDUP_REMOVED lines=12> */
.L_x_4859:
        /* <DEDUP_REMOVED lines=14> */
.L_x_4860:
[----:B------:R-:W-:Y:S01]  /*14210*/  IMAD.X R3, RZ, RZ, R9, P3 ;  /* 0x000000ffff037224 */ /* 0x000fe200018e0609 */
[----:B------:R-:W-:Y:S01]  /*14220*/  ISETP.LT.OR P3, PT, R17, 0x41, P4 ;  /* 0x000000411100780c */ /* 0x000fe20002761670 */
[----:B------:R-:W-:Y:S01]  /*14230*/  IMAD.MOV.U32 R9, RZ, RZ, RZ ;  /* 0x000000ffff097224 */ /* 0x000fe200078e00ff */
        /* <DEDUP_REMOVED lines=10> */
.L_x_4861:
        /* <DEDUP_REMOVED lines=9> */
.L_x_4771:
[----:B-1----:R1:W2:Y:S02]  /*14370*/  SYNCS.PHASECHK.TRANS64.TRYWAIT P0, [R19+URZ+0x32440], R25 ;  /* 0x03244019130075a7 */ /* 0x0022a4000800017f */
[----:B--2---:R-:W-:Y:S05]  /*14380*/  @!P0 NANOSLEEP.SYNCS 0x989680 ;  /* 0x009896800000895d */ /* 0x004fea0003900000 */
[----:B------:R-:W2:Y:S02]  /*14390*/  @!P0 SYNCS.PHASECHK.TRANS64 P0, [R19+URZ+0x32440], R25 ;  /* 0x03244019130085a7 */ /* 0x000ea4000800007f */
[----:B--2---:R-:W-:Y:S05]  /*143a0*/  @!P0 BRA `(.L_x_4771) ;  /* 0xfffffffc00f08947 */ /* 0x004fea000383ffff */
[----:B------:R-:W-:Y:S05]  /*143b0*/  BRA `(.L_x_4863) ;  /* 0xffffffc400507947 */ /* 0x000fea000383ffff */
.L_x_4772:
        /* <DEDUP_REMOVED lines=8> */
.L_x_4865:
[----:B------:R-:W-:Y:S05]  /*14440*/  BSYNC B1 ;  /* 0x0000000000017941 */ /* 0x000fea0003800000 */
.L_x_4864:
        /* <DEDUP_REMOVED lines=9> */
.L_x_4866:
[----:B------:R-:W-:Y:S02]  /*144e0*/  IMAD.MOV.U32 R13, RZ, RZ, R24 ;  /* 0x000000ffff0d7224 */ /* 0x000fe400078e0018 */
[----:B------:R-:W-:Y:S01]  /*144f0*/  IMAD.MOV.U32 R12, RZ, RZ, 0x1 ;  /* 0x00000001ff0c7424 */ /* 0x000fe200078e00ff */
[----:B------:R-:W-:-:S13]  /*14500*/  IADD3 R2, P0, R14, R0, RZ ;  /* 0x000000000e027210 */ /* 0x000fda0007f1e0ff */
[----:B------:R-:W-:Y:S05]  /*14510*/  WARPSYNC.COLLECTIVE R15, `(.L_x_4867) ;  /* 0x000000000f087348 */ /* 0x000fea0003c00000 */
[----:B------:R0:W1:Y:S02]  /*14520*/  SHFL.IDX P6, R14, R13, R12, R11 ;  /* 0x0000000c0d0e7389 */ /* 0x00006400000c000b */
[----:B01----:R-:W-:Y:S01]  /*14530*/  ENDCOLLECTIVE ;  /* 0x000000000000791b */ /* 0x003fe20003800000 */
.L_x_4867:
[----:B------:R-:W-:-:S05]  /*14540*/  IADD3.X R3, RZ, R3, RZ, P0, !PT ;  /* 0x00000003ff037210 */ /* 0x000fca00007fe4ff */
        /* <DEDUP_REMOVED lines=9> */
.L_x_4868:
[----:B------:R-:W-:Y:S01]  /*145e0*/  MOV R13, R24 ;  /* 0x00000018000d7202 */ /* 0x000fe20000000f00 */
[----:B------:R-:W-:Y:S01]  /*145f0*/  IMAD.MOV.U32 R12, RZ, RZ, 0x2 ;  /* 0x00000002ff0c7424 */ /* 0x000fe200078e00ff */
[----:B------:R-:W-:-:S13]  /*14600*/  IADD3 R2, P0, R14, R0, RZ ;  /* 0x000000000e027210 */ /* 0x000fda0007f1e0ff */
[----:B------:R-:W-:Y:S05]  /*14610*/  WARPSYNC.COLLECTIVE R15, `(.L_x_4869) ;  /* 0x000000000f087348 */ /* 0x000fea0003c00000 */
[----:B------:R0:W1:Y:S02]  /*14620*/  SHFL.IDX P6, R14, R13, R12, R11 ;  /* 0x0000000c0d0e7389 */ /* 0x00006400000c000b */
[----:B01----:R-:W-:Y:S01]  /*14630*/  ENDCOLLECTIVE ;  /* 0x000000000000791b */ /* 0x003fe20003800000 */
.L_x_4869:
[----:B------:R-:W-:-:S05]  /*14640*/  IMAD.X R3, RZ, RZ, R3, P0 ;  /* 0x000000ffff037224 */ /* 0x000fca00000e0603 */
        /* <DEDUP_REMOVED lines=9> */
.L_x_4870:
[----:B------:R-:W-:Y:S01]  /*146e0*/  IMAD.MOV.U32 R13, RZ, RZ, R24 ;  /* 0x000000ffff0d7224 */ /* 0x000fe200078e0018 */
[----:B------:R-:W-:Y:S02]  /*146f0*/  MOV R12, 0x3 ;  /* 0x00000003000c7802 */ /* 0x000fe40000000f00 */
[----:B------:R-:W-:-:S13]  /*14700*/  IADD3 R2, P0, R14, R0, RZ ;  /* 0x000000000e027210 */ /* 0x000fda0007f1e0ff */
[----:B------:R-:W-:Y:S05]  /*14710*/  WARPSYNC.COLLECTIVE R15, `(.L_x_4871) ;  /* 0x000000000f087348 */ /* 0x000fea0003c00000 */
[----:B------:R0:W1:Y:S02]  /*14720*/  SHFL.IDX P6, R14, R13, R12, R11 ;  /* 0x0000000c0d0e7389 */ /* 0x00006400000c000b */
[----:B01----:R-:W-:Y:S01]  /*14730*/  ENDCOLLECTIVE ;  /* 0x000000000000791b */ /* 0x003fe20003800000 */
.L_x_4871:
        /* <DEDUP_REMOVED lines=10> */
.L_x_4872:
[----:B------:R-:W-:Y:S02]  /*147e0*/  IMAD.MOV.U32 R13, RZ, RZ, R24 ;  /* 0x000000ffff0d7224 */ /* 0x000fe400078e0018 */
[----:B------:R-:W-:Y:S01]  /*147f0*/  IMAD.MOV.U32 R12, RZ, RZ, 0x4 ;  /* 0x00000004ff0c7424 */ /* 0x000fe200078e00ff */
[----:B------:R-:W-:-:S13]  /*14800*/  IADD3 R2, P0, R14, R0, RZ ;  /* 0x000000000e027210 */ /* 0x000fda0007f1e0ff */
[----:B------:R-:W-:Y:S05]  /*14810*/  WARPSYNC.COLLECTIVE R15, `(.L_x_4873) ;  /* 0x000000000f087348 */ /* 0x000fea0003c00000 */
[----:B------:R0:W1:Y:S02]  /*14820*/  SHFL.IDX P6, R14, R13, R12, R11 ;  /* 0x0000000c0d0e7389 */ /* 0x00006400000c000b */
[----:B01----:R-:W-:Y:S01]  /*14830*/  ENDCOLLECTIVE ;  /* 0x000000000000791b */ /* 0x003fe20003800000 */
.L_x_4873:
        /* <DEDUP_REMOVED lines=10> */
.L_x_4874:
[----:B------:R-:W-:Y:S01]  /*148e0*/  MOV R13, R24 ;  /* 0x00000018000d7202 */ /* 0x000fe20000000f00 */
[----:B------:R-:W-:Y:S01]  /*148f0*/  IMAD.MOV.U32 R12, RZ, RZ, 0x5 ;  /* 0x00000005ff0c7424 */ /* 0x000fe200078e00ff */
[----:B------:R-:W-:-:S13]  /*14900*/  IADD3 R2, P0, R14, R0, RZ ;  /* 0x000000000e027210 */ /* 0x000fda0007f1e0ff */
[----:B------:R-:W-:Y:S05]  /*14910*/  WARPSYNC.COLLECTIVE R15, `(.L_x_4875) ;  /* 0x000000000f087348 */ /* 0x000fea0003c00000 */
[----:B------:R0:W1:Y:S02]  /*14920*/  SHFL.IDX P6, R14, R13, R12, R11 ;  /* 0x0000000c0d0e7389 */ /* 0x00006400000c000b */
[----:B01----:R-:W-:Y:S01]  /*14930*/  ENDCOLLECTIVE ;  /* 0x000000000000791b */ /* 0x003fe20003800000 */
.L_x_4875:
        /* <DEDUP_REMOVED lines=10> */
.L_x_4876:
[----:B------:R-:W-:Y:S05]  /*149e0*/  BRA `(.L_x_4877) ;  /* 0xffffffc000ac7947 */ /* 0x000fea000383ffff */
.L_x_4777:
[----:B---3--:R3:W4:Y:S02]  /*149f0*/  SYNCS.PHASECHK.TRANS64.TRYWAIT P0, [R19+URZ+0x32460], R25 ;  /* 0x03246019130075a7 */ /* 0x008724000800017f */
[----:B----4-:R-:W-:Y:S05]  /*14a00*/  @!P0 NANOSLEEP.SYNCS 0x989680 ;  /* 0x009896800000895d */ /* 0x010fea0003900000 */
[----:B------:R-:W4:Y:S02]  /*14a10*/  @!P0 SYNCS.PHASECHK.TRANS64 P0, [R19+URZ+0x32460], R25 ;  /* 0x03246019130085a7 */ /* 0x000f24000800007f */
[----:B----4-:R-:W-:Y:S05]  /*14a20*/  @!P0 BRA `(.L_x_4777) ;  /* 0xfffffffc00f08947 */ /* 0x010fea000383ffff */
[----:B------:R-:W-:Y:S05]  /*14a30*/  BRA `(.L_x_4878) ;  /* 0xffffffc000f87947 */ /* 0x000fea000383ffff */
.L_x_4778:
[----:B------:R-:W-:Y:S01]  /*14a40*/  BSSY B1, `(.L_x_4879) ;  /* 0x0000008000017945 */ /* 0x000fe20003800000 */
[----:B------:R-:W-:Y:S01]  /*14a50*/  IMAD.MOV.U32 R13, RZ, RZ, R22 ;  /* 0x000000ffff0d7224 */ /* 0x000fe200078e0016 */
[----:B------:R-:W-:Y:S01]  /*14a60*/  MOV R11, 0x181f ;  /* 0x0000181f000b7802 */ /* 0x000fe20000000f00 */
[----:B------:R-:W-:Y:S02]  /*14a70*/  IMAD.MOV.U32 R12, RZ, RZ, RZ ;  /* 0x000000ffff0c7224 */ /* 0x000fe400078e00ff */
[----:B------:R-:W-:-:S07]  /*14a80*/  IMAD.MOV.U32 R15, RZ, RZ, -0x1 ;  /* 0xffffffffff0f7424 */ /* 0x000fce00078e00ff */
[----:B-123--:R-:W-:Y:S05]  /*14a90*/  WARPSYNC.COLLECTIVE R15, `(.L_x_4880) ;  /* 0x000000000f087348 */ /* 0x00efea0003c00000 */
[----:B------:R0:W4:Y:S02]  /*14aa0*/  SHFL.IDX P6, R14, R13, R12, R11 ;  /* 0x0000000c0d0e7389 */ /* 0x00012400000c000b */
[----:B01234-:R-:W-:Y:S01]  /*14ab0*/  ENDCOLLECTIVE ;  /* 0x000000000000791b */ /* 0x01ffe20003800000 */
.L_x_4880:
[----:B------:R-:W-:Y:S05]  /*14ac0*/  BSYNC B1 ;  /* 0x0000000000017941 */ /* 0x000fea0003800000 */
.L_x_4879:
[----:B------:R-:W-:Y:S01]  /*14ad0*/  MOV R13, R20 ;  /* 0x00000014000d7202 */ /* 0x000fe20000000f00 */
[----:B------:R-:W-:Y:S01]  /*14ae0*/  IMAD.MOV.U32 R12, RZ, RZ, RZ ;  /* 0x000000ffff0c7224 */ /* 0x000fe200078e00ff */
[----:B------:R-:W-:Y:S01]  /*14af0*/  MOV R15, 0xffffffff ;  /* 0xffffffff000f7802 */ /* 0x000fe20000000f00 */
[----:B------:R-:W-:Y:S02]  /*14b00*/  IMAD.MOV.U32 R11, RZ, RZ, 0x181f ;  /* 0x0000181fff0b7424 */ /* 0x000fe400078e00ff */
[----:B------:R-:W-:Y:S02]  /*14b10*/  IMAD.MOV.U32 R3, RZ, RZ, R14 ;  /* 0x000000ffff037224 */ /* 0x000fe400078e000e */
[----:B------:R-:W-:-:S07]  /*14b20*/  IMAD R21, R17, 0xc000, R31 ;  /* 0x0000c00011157824 */ /* 0x000fce00078e021f */
[----:B------:R-:W-:Y:S05]  /*14b30*/  WARPSYNC.COLLECTIVE R15, `(.L_x_4881) ;  /* 0x000000000f087348 */ /* 0x000fea0003c00000 */
[----:B------:R0:W1:Y:S02]  /*14b40*/  SHFL.IDX P6, R14, R13, R12, R11 ;  /* 0x0000000c0d0e7389 */ /* 0x00006400000c000b */
[----:B01----:R-:W-:Y:S01]  /*14b50*/  ENDCOLLECTIVE ;  /* 0x000000000000791b */ /* 0x003fe20003800000 */
.L_x_4881:
[----:B------:R-:W-:Y:S02]  /*14b60*/  IMAD.MOV.U32 R9, RZ, RZ, RZ ;  /* 0x000000ffff097224 */ /* 0x000fe400078e00ff */
[----:B------:R-:W-:Y:S01]  /*14b70*/  IMAD.MOV.U32 R13, RZ, RZ, R22 ;  /* 0x000000ffff0d7224 */ /* 0x000fe200078e0016 */
[----:B------:R-:W-:Y:S02]  /*14b80*/  MOV R12, 0x1 ;  /* 0x00000001000c7802 */ /* 0x000fe40000000f00 */
[----:B------:R-:W-:-:S13]  /*14b90*/  IADD3 R2, P0, R14, R0, RZ ;  /* 0x000000000e027210 */ /* 0x000fda0007f1e0ff */
[----:B------:R-:W-:Y:S05]  /*14ba0*/  WARPSYNC.COLLECTIVE R15, `(.L_x_4882) ;  /* 0x000000000f087348 */ /* 0x000fea0003c00000 */
[----:B------:R0:W1:Y:S02]  /*14bb0*/  SHFL.IDX P6, R14, R13, R12, R11 ;  /* 0x0000000c0d0e7389 */ /* 0x00006400000c000b */
[----:B01----:R-:W-:Y:S01]  /*14bc0*/  ENDCOLLECTIVE ;  /* 0x000000000000791b */ /* 0x003fe20003800000 */
.L_x_4882:
        /* <DEDUP_REMOVED lines=13> */
.L_x_4883:
[----:B------:R-:W-:Y:S02]  /*14ca0*/  IMAD.MOV.U32 R13, RZ, RZ, R22 ;  /* 0x000000ffff0d7224 */ /* 0x000fe400078e0016 */
[----:B------:R-:W-:Y:S01]  /*14cb0*/  IMAD.MOV.U32 R12, RZ, RZ, 0x2 ;  /* 0x00000002ff0c7424 */ /* 0x000fe200078e00ff */
[----:B------:R-:W-:-:S13]  /*14cc0*/  IADD3 R2, P0, R14, R0, RZ ;  /* 0x000000000e027210 */ /* 0x000fda0007f1e0ff */
[----:B------:R-:W-:Y:S05]  /*14cd0*/  WARPSYNC.COLLECTIVE R15, `(.L_x_4884) ;  /* 0x000000000f087348 */ /* 0x000fea0003c00000 */
[----:B------:R0:W1:Y:S02]  /*14ce0*/  SHFL.IDX P6, R14, R13, R12, R11 ;  /* 0x0000000c0d0e7389 */ /* 0x00006400000c000b */
[----:B01----:R-:W-:Y:S01]  /*14cf0*/  ENDCOLLECTIVE ;  /* 0x000000000000791b */ /* 0x003fe20003800000 */
.L_x_4884:
        /* <DEDUP_REMOVED lines=13> */
.L_x_4885:
[----:B------:R-:W-:Y:S01]  /*14dd0*/  MOV R13, R22 ;  /* 0x00000016000d7202 */ /* 0x000fe20000000f00 */
[----:B------:R-:W-:Y:S01]  /*14de0*/  IMAD.MOV.U32 R12, RZ, RZ, 0x3 ;  /* 0x00000003ff0c7424 */ /* 0x000fe200078e00ff */
[----:B------:R-:W-:-:S13]  /*14df0*/  IADD3 R2, P0, R14, R0, RZ ;  /* 0x000000000e027210 */ /* 0x000fda0007f1e0ff */
[----:B------:R-:W-:Y:S05]  /*14e00*/  WARPSYNC.COLLECTIVE R15, `(.L_x_4886) ;  /* 0x000000000f087348 */ /* 0x000fea0003c00000 */
[----:B------:R0:W1:Y:S02]  /*14e10*/  SHFL.IDX P6, R14, R13, R12, R11 ;  /* 0x0000000c0d0e7389 */ /* 0x00006400000c000b */
[----:B01----:R-:W-:Y:S01]  /*14e20*/  ENDCOLLECTIVE ;  /* 0x000000000000791b */ /* 0x003fe20003800000 */
.L_x_4886:
[----:B------:R-:W-:-:S05]  /*14e30*/  IMAD.X R3, RZ, RZ, R4, P0 ;  /* 0x000000ffff037224 */ /* 0x000fca00000e0604 */
        /* <DEDUP_REMOVED lines=12> */
.L_x_4887:
[----:B------:R-:W-:Y:S01]  /*14f00*/  IMAD.MOV.U32 R13, RZ, RZ, R22 ;  /* 0x000000ffff0d7224 */ /* 0x000fe200078e0016 */
[----:B------:R-:W-:Y:S02]  /*14f10*/  MOV R12, 0x4 ;  /* 0x00000004000c7802 */ /* 0x000fe40000000f00 */
[----:B------:R-:W-:-:S13]  /*14f20*/  IADD3 R2, P0, R14, R0, RZ ;  /* 0x000000000e027210 */ /* 0x000fda0007f1e0ff */
[----:B------:R-:W-:Y:S05]  /*14f30*/  WARPSYNC.COLLECTIVE R15, `(.L_x_4888) ;  /* 0x000000000f087348 */ /* 0x000fea0003c00000 */
[----:B------:R0:W1:Y:S02]  /*14f40*/  SHFL.IDX P6, R14, R13, R12, R11 ;  /* 0x0000000c0d0e7389 */ /* 0x00006400000c000b */
[----:B01----:R-:W-:Y:S01]  /*14f50*/  ENDCOLLECTIVE ;  /* 0x000000000000791b */ /* 0x003fe20003800000 */
.L_x_4888:
        /* <DEDUP_REMOVED lines=13> */
.L_x_4889:
[----:B------:R-:W-:Y:S02]  /*15030*/  IMAD.MOV.U32 R13, RZ, RZ, R22 ;  /* 0x000000ffff0d7224 */ /* 0x000fe400078e0016 */
[----:B------:R-:W-:Y:S01]  /*15040*/  IMAD.MOV.U32 R12, RZ, RZ, 0x5 ;  /* 0x00000005ff0c7424 */ /* 0x000fe200078e00ff */
[----:B------:R-:W-:-:S13]  /*15050*/  IADD3 R2, P0, R14, R0, RZ ;  /* 0x000000000e027210 */ /* 0x000fda0007f1e0ff */
[----:B------:R-:W-:Y:S05]  /*15060*/  WARPSYNC.COLLECTIVE R15, `(.L_x_4890) ;  /* 0x000000000f087348 */ /* 0x000fea0003c00000 */
[----:B------:R0:W1:Y:S02]  /*15070*/  SHFL.IDX P6, R14, R13, R12, R11 ;  /* 0x0000000c0d0e7389 */ /* 0x00006400000c000b */
[----:B01----:R-:W-:Y:S01]  /*15080*/  ENDCOLLECTIVE ;  /* 0x000000000000791b */ /* 0x003fe20003800000 */
.L_x_4890:
        /* <DEDUP_REMOVED lines=13> */
.L_x_4891:
[----:B------:R-:W-:Y:S05]  /*15160*/  BRA `(.L_x_4892) ;  /* 0xffffffc000487947 */ /* 0x000fea000383ffff */
.L_x_4783:
[----:B0-----:R0:W4:Y:S02]  /*15170*/  SYNCS.PHASECHK.TRANS64.TRYWAIT P0, [R4+URZ+0x32420], R9 ;  /* 0x03242009040075a7 */ /* 0x001124000800017f */
[----:B----4-:R-:W-:Y:S05]  /*15180*/  @!P0 NANOSLEEP.SYNCS 0x989680 ;  /* 0x009896800000895d */ /* 0x010fea0003900000 */
[----:B------:R-:W4:Y:S02]  /*15190*/  @!P0 SYNCS.PHASECHK.TRANS64 P0, [R4+URZ+0x32420], R9 ;  /* 0x03242009040085a7 */ /* 0x000f24000800007f */
[----:B----4-:R-:W-:Y:S05]  /*151a0*/  @!P0 BRA `(.L_x_4783) ;  /* 0xfffffffc00f08947 */ /* 0x010fea000383ffff */
[----:B------:R-:W-:Y:S05]  /*151b0*/  BRA `(.L_x_4893) ;  /* 0xffffffc000d07947 */ /* 0x000fea000383ffff */
.L_x_4784:
[----:B------:R-:W4:Y:S01]  /*151c0*/  S2R R0, SR_TID.X ;  /* 0x0000000000007919 */ /* 0x000f220000002100 */
[----:B------:R-:W-:Y:S01]  /*151d0*/  BSSY B0, `(.L_x_4894) ;  /* 0x000000a000007945 */ /* 0x000fe20003800000 */
[----:B------:R-:W-:Y:S01]  /*151e0*/  IMAD.MOV.U32 R12, RZ, RZ, RZ ;  /* 0x000000ffff0c7224 */ /* 0x000fe200078e00ff */
[----:B------:R-:W-:Y:S01]  /*151f0*/  MOV R15, 0xffffffff ;  /* 0xffffffff000f7802 */ /* 0x000fe20000000f00 */
[----:B------:R-:W-:Y:S01]  /*15200*/  IMAD.MOV.U32 R11, RZ, RZ, 0x1f ;  /* 0x0000001fff0b7424 */ /* 0x000fe200078e00ff */
[----:B----4-:R-:W-:-:S04]  /*15210*/  SHF.R.U32.HI R0, RZ, 0x5, R0 ;  /* 0x00000005ff007819 */ /* 0x010fc80000011600 */
[----:B------:R-:W-:-:S04]  /*15220*/  LOP3.LUT R0, R0, 0x3, RZ, 0xc0, !PT ;  /* 0x0000000300007812 */ /* 0x000fc800078ec0ff */
[----:B------:R-:W-:-:S07]  /*15230*/  MOV R13, R0 ;  /* 0x00000000000d7202 */ /* 0x000fce0000000f00 */
[----:B0123-5:R-:W-:Y:S05]  /*15240*/  WARPSYNC.COLLECTIVE R15, `(.L_x_4895) ;  /* 0x000000000f087348 */ /* 0x02ffea0003c00000 */
[----:B------:R4:W0:Y:S02]  /*15250*/  SHFL.IDX P6, R14, R13, R12, R11 ;  /* 0x0000000c0d0e7389 */ /* 0x00082400000c000b */
[----:B012345:R-:W-:Y:S01]  /*15260*/  ENDCOLLECTIVE ;  /* 0x000000000000791b */ /* 0x03ffe20003800000 */
.L_x_4895:
[----:B------:R-:W-:Y:S05]  /*15270*/  BSYNC B0 ;  /* 0x0000000000007941 */ /* 0x000fea0003800000 */
.L_x_4894:
[----:B------:R-:W-:Y:S05]  /*15280*/  BRA `(.L_x_4896) ;  /* 0xffffffc000b87947 */ /* 0x000fea000383ffff */
.L_x_4785:
[----:B------:R-:W-:Y:S01]  /*15290*/  BSSY B0, `(.L_x_4897) ;  /* 0x0000006000007945 */ /* 0x000fe20003800000 */
[----:B------:R-:W-:-:S07]  /*152a0*/  IMAD.MOV.U32 R15, RZ, RZ, -0x1 ;  /* 0xffffffffff0f7424 */ /* 0x000fce00078e00ff */
[----:B-12345:R-:W-:Y:S05]  /*152b0*/  WARPSYNC.COLLECTIVE R15, `(.L_x_4898) ;  /* 0x000000000f0c7348 */ /* 0x03efea0003c00000 */
[----:B------:R-:W-:Y:S02]  /*152c0*/  ELECT P6, UR62, PT ;  /* 0x00000000003e782f */ /* 0x000fe400038c0000 */
[----:B------:R-:W-:Y:S01]  /*152d0*/  MOV R14, UR62 ;  /* 0x0000003e000e7c02 */ /* 0x000fe20008000f00 */
[----:B-12345:R-:W-:Y:S10]  /*152e0*/  ENDCOLLECTIVE ;  /* 0x000000000000791b */ /* 0x03eff40003800000 */
.L_x_4898:
[----:B------:R-:W-:Y:S05]  /*152f0*/  BSYNC B0 ;  /* 0x0000000000007941 */ /* 0x000fea0003800000 */
.L_x_4897:
[----:B------:R-:W-:Y:S05]  /*15300*/  BRA `(.L_x_4899) ;  /* 0xffffffc000ac7947 */ /* 0x000fea000383ffff */
.L_x_4787:
[----:B0-----:R0:W4:Y:S02]  /*15310*/  SYNCS.PHASECHK.TRANS64.TRYWAIT P1, [R5+URZ+0x32440], R0 ;  /* 0x03244000050075a7 */ /* 0x001124000802017f */
[----:B----4-:R-:W-:Y:S05]  /*15320*/  @!P1 NANOSLEEP.SYNCS 0x989680 ;  /* 0x009896800000995d */ /* 0x010fea0003900000 */
[----:B------:R-:W4:Y:S02]  /*15330*/  @!P1 SYNCS.PHASECHK.TRANS64 P1, [R5+URZ+0x32440], R0 ;  /* 0x03244000050095a7 */ /* 0x000f24000802007f */
[----:B----4-:R-:W-:Y:S05]  /*15340*/  @!P1 BRA `(.L_x_4787) ;  /* 0xfffffffc00f09947 */ /* 0x010fea000383ffff */
[----:B------:R-:W-:Y:S05]  /*15350*/  BRA `(.L_x_4900) ;  /* 0xffffffc000c87947 */ /* 0x000fea000383ffff */
.L_x_4789:
[----:B----4-:R4:W0:Y:S02]  /*15360*/  SYNCS.PHASECHK.TRANS64.TRYWAIT P1, [R17+URZ+0x32440], R2 ;  /* 0x03244002110075a7 */ /* 0x010824000802017f */
[----:B0-----:R-:W-:Y:S05]  /*15370*/  @!P1 NANOSLEEP.SYNCS 0x989680 ;  /* 0x009896800000995d */ /* 0x001fea0003900000 */
[----:B------:R-:W0:Y:S02]  /*15380*/  @!P1 SYNCS.PHASECHK.TRANS64 P1, [R17+URZ+0x32440], R2 ;  /* 0x03244002110095a7 */ /* 0x000e24000802007f */
[----:B0-----:R-:W-:Y:S05]  /*15390*/  @!P1 BRA `(.L_x_4789) ;  /* 0xfffffffc00f09947 */ /* 0x001fea000383ffff */
[----:B------:R-:W-:Y:S05]  /*153a0*/  BRA `(.L_x_4901) ;  /* 0xffffffc000d47947 */ /* 0x000fea000383ffff */
.L_x_4791:
[----:B------:R0:W0:Y:S02]  /*153b0*/  SYNCS.PHASECHK.TRANS64.TRYWAIT P1, [R5+URZ+0x32460], R0 ;  /* 0x03246000050075a7 */ /* 0x000024000802017f */
[----:B0-----:R-:W-:Y:S05]  /*153c0*/  @!P1 NANOSLEEP.SYNCS 0x989680 ;  /* 0x009896800000995d */ /* 0x001fea0003900000 */
[----:B------:R-:W0:Y:S02]  /*153d0*/  @!P1 SYNCS.PHASECHK.TRANS64 P1, [R5+URZ+0x32460], R0 ;  /* 0x03246000050095a7 */ /* 0x000e24000802007f */
[----:B0-----:R-:W-:Y:S05]  /*153e0*/  @!P1 BRA `(.L_x_4791) ;  /* 0xfffffffc00f09947 */ /* 0x001fea000383ffff */
[----:B------:R-:W-:Y:S05]  /*153f0*/  BRA `(.L_x_4902) ;  /* 0xffffffc000d07947 */ /* 0x000fea000383ffff */
.L_x_4903:
        /* <DEDUP_REMOVED lines=16> */
.L_x_6572:


//--------------------- .text._ZN7cutlass13device_kernelIN5flash11enable_sm90INS1_16FlashAttnFwdSm90INS1_25CollectiveMainloopFwdSm90ILi2EN4cute5tupleIJNS5_1CILi1EEES8_S8_EEENS6_IJNS7_ILi128EEENS7_ILi96EEENS7_ILi64EEEEEELi256ENS_10bfloat16_tEfNS_4arch4Sm90ELb1ELb0ELb1ELb1ELb1ELb0ELb0ELb1ELb0ELb1ELb1ELb0EEENS1_21CollectiveEpilogueFwdINS6_IJSA_NS7_ILi256EEESB_EEES9_SE_SG_Li256ELb1ELb1ELb1ELb0EEENS1_36VarlenDynamicPersistentTileSchedulerILi128ELi96ELi256ELi128ELb1ELb1ELb1ELb1ELb1ELb1EEEEEEEEEvNT_6ParamsE --------------------------
	.section	.text._ZN7cutlass13device_kernelIN5flash11enable_sm90INS1_16FlashAttnFwdSm90INS1_25CollectiveMainloopFwdSm90ILi2EN4cute5tupleIJNS5_1CILi1EEES8_S8_EEENS6_IJNS7_ILi128EEENS7_ILi96EEENS7_ILi64EEEEEELi256ENS_10bfloat16_tEfNS_4arch4Sm90ELb1ELb0ELb1ELb1ELb1ELb0ELb0ELb1ELb0ELb1ELb1ELb0EEENS1_21CollectiveEpilogueFwdINS6_IJSA_NS7_ILi256EEESB_EEES9_SE_SG_Li256ELb1ELb1ELb1ELb0EEENS1_36VarlenDynamicPersistentTileSchedulerILi128ELi96ELi256ELi128ELb1ELb1ELb1ELb1ELb1ELb1EEEEEEEEEvNT_6ParamsE,"ax",@progbits
	.align	128
.text._ZN7cutlass13device_kernelIN5flash11enable_sm90INS1_16FlashAttnFwdSm90INS1_25CollectiveMainloopFwdSm90ILi2EN4cute5tupleIJNS5_1CILi1EEES8_S8_EEENS6_IJNS7_ILi128EEENS7_ILi96EEENS7_ILi64EEEEEELi256ENS_10bfloat16_tEfNS_4arch4Sm90ELb1ELb0ELb1ELb1ELb1ELb0ELb0ELb1ELb0ELb1ELb1ELb0EEENS1_21CollectiveEpilogueFwdINS6_IJSA_NS7_ILi256EEESB_EEES9_SE_SG_Li256ELb1ELb1ELb1ELb0EEENS1_36VarlenDynamicPersistentTileSchedulerILi128ELi96ELi256ELi128ELb1ELb1ELb1ELb1ELb1ELb1EEEEEEEEEvNT_6ParamsE:
        .type           _ZN7cutlass13device_kernelIN5flash11enable_sm90INS1_16FlashAttnFwdSm90INS1_25CollectiveMainloopFwdSm90ILi2EN4cute5tupleIJNS5_1CILi1EEES8_S8_EEENS6_IJNS7_ILi128EEENS7_ILi96EEENS7_ILi64EEEEEELi256ENS_10bfloat16_tEfNS_4arch4Sm90ELb1ELb0ELb1ELb1ELb1ELb0ELb0ELb1ELb0ELb1ELb1ELb0EEENS1_21CollectiveEpilogueFwdINS6_IJSA_NS7_ILi256EEESB_EEES9_SE_SG_Li256ELb1ELb1ELb1ELb0EEENS1_36VarlenDynamicPersistentTileSchedulerILi128ELi96ELi256ELi128ELb1ELb1ELb1ELb1ELb1ELb1EEEEEEEEEvNT_6ParamsE,@function
        .size           _ZN7cutlass13device_kernelIN5flash11enable_sm90INS1_16FlashAttnFwdSm90INS1_25CollectiveMainloopFwdSm90ILi2EN4cute5tupleIJNS5_1CILi1EEES8_S8_EEENS6_IJNS7_ILi128EEENS7_ILi96EEENS7_ILi64EEEEEELi256ENS_10bfloat16_tEfNS_4arch4Sm90ELb1ELb0ELb1ELb1ELb1ELb0ELb0ELb1ELb0ELb1ELb1ELb0EEENS1_21CollectiveEpilogueFwdINS6_IJSA_NS7_ILi256EEESB_EEES9_SE_SG_Li256ELb1ELb1ELb1ELb0EEENS1_36VarlenDynamicPersistentTileSchedulerILi128ELi96ELi256ELi128ELb1ELb1ELb1ELb1ELb1ELb1EEEEEEEEEvNT_6ParamsE,(.L_x_6573 - _ZN7cutlass13device_kernelIN5flash11enable_sm90INS1_16FlashAttnFwdSm90INS1_25CollectiveMainloopFwdSm90ILi2EN4cute5tupleIJNS5_1CILi1EEES8_S8_EEENS6_IJNS7_ILi128EEENS7_ILi96EEENS7_ILi64EEEEEELi256ENS_10bfloat16_tEfNS_4arch4Sm90ELb1ELb0ELb1ELb1ELb1ELb0ELb0ELb1ELb0ELb1ELb1ELb0EEENS1_21CollectiveEpilogueFwdINS6_IJSA_NS7_ILi256EEESB_EEES9_SE_SG_Li256ELb1ELb1ELb1ELb0EEENS1_36VarlenDynamicPersistentTileSchedulerILi128ELi96ELi256ELi128ELb1ELb1ELb1ELb1ELb1ELb1EEEEEEEEEvNT_6ParamsE)
        .other          _ZN7cutlass13device_kernelIN5flash11enable_sm90INS1_16FlashAttnFwdSm90INS1_25CollectiveMainloopFwdSm90ILi2EN4cute5tupleIJNS5_1CILi1EEES8_S8_EEENS6_IJNS7_ILi128EEENS7_ILi96EEENS7_ILi64EEEEEELi256ENS_10bfloat16_tEfNS_4arch4Sm90ELb1ELb0ELb1ELb1ELb1ELb0ELb0ELb1ELb0ELb1ELb1ELb0EEENS1_21CollectiveEpilogueFwdINS6_IJSA_NS7_ILi256EEESB_EEES9_SE_SG_Li256ELb1ELb1ELb1ELb0EEENS1_36VarlenDynamicPersistentTileSchedulerILi128ELi96ELi256ELi128ELb1ELb1ELb1ELb1ELb1ELb1EEEEEEEEEvNT_6ParamsE,@"STO_CUDA_ENTRY STV_DEFAULT"
_ZN7cutlass13device_kernelIN5flash11enable_sm90INS1_16FlashAttnFwdSm90INS1_25CollectiveMainloopFwdSm90ILi2EN4cute5tupleIJNS5_1CILi1EEES8_S8_EEENS6_IJNS7_ILi128EEENS7_ILi96EEENS7_ILi64EEEEEELi256ENS_10bfloat16_tEfNS_4arch4Sm90ELb1ELb0ELb1ELb1ELb1ELb0ELb0ELb1ELb0ELb1ELb1ELb0EEENS1_21CollectiveEpilogueFwdINS6_IJSA_NS7_ILi256EEESB_EEES9_SE_SG_Li256ELb1ELb1ELb1ELb0EEENS1_36VarlenDynamicPersistentTileSchedulerILi128ELi96ELi256ELi128ELb1ELb1ELb1ELb1ELb1ELb1EEEEEEEEEvNT_6ParamsE:
        /* <DEDUP_REMOVED lines=45> */
.L_x_4904:
        /* <DEDUP_REMOVED lines=22> */
.L_x_4905:
        /* <DEDUP_REMOVED lines=18> */
.L_x_4906:
        /* <DEDUP_REMOVED lines=22> */
.L_x_4907:
        /* <DEDUP_REMOVED lines=23> */
.L_x_4908:
        /* <DEDUP_REMOVED lines=8> */
.L_x_4910:
        /* <DEDUP_REMOVED lines=35> */
[----:B------:R-:W-:-:S02]  /*0ad0*/  LEA.HI R8, R9, R222, RZ, 0x2 ;  /* 0x000000de09087211 */ /* 0x000fc400078f10ff */
[C---:B------:R-:W-:Y:S01]  /*0ae0*/  LOP3.LUT R5, R3.reuse, 0x3fffff0, RZ, 0xc0, !PT ;  /* 0x03fffff003057812 */ /* 0x040fe200078ec0ff */
[C---:B------:R-:W-:Y:S01]  /*0af0*/  IMAD.IADD R12, R0.reuse, 0x1, -R11 ;  /* 0x00000001000c7824 */ /* 0x040fe200078e0a0b */
[----:B------:R-:W-:Y:S02]  /*0b00*/  SHF.R.S32.HI R4, RZ, 0x4, R3 ;  /* 0x00000004ff047819 */ /* 0x000fe40000011403 */
[--C-:B------:R-:W-:Y:S01]  /*0b10*/  SHF.R.S32.HI R10, RZ, 0x2, R8.reuse ;  /* 0x00000002ff0a7819 */ /* 0x100fe20000011408 */
[----:B------:R-:W-:Y:S01]  /*0b20*/  IMAD.IADD R5, R0, 0x1, -R5 ;  /* 0x0000000100057824 */ /* 0x000fe200078e0a05 */
[----:B------:R-:W-:Y:S02]  /*0b30*/  SHF.R.S32.HI R7, RZ, 0x1f, R8 ;  /* 0x0000001fff077819 */ /* 0x000fe40000011408 */
[----:B------:R-:W-:Y:S02]  /*0b40*/  LEA.HI R0, R3, R4, RZ, 0x1 ;  /* 0x0000000403007211 */ /* 0x000fe400078f08ff */
[----:B------:R-:W-:-:S02]  /*0b50*/  LEA.HI R11, R7, R10, RZ, 0x3 ;  /* 0x0000000a070b7211 */ /* 0x000fc400078f18ff */
[----:B------:R-:W-:Y:S02]  /*0b60*/  SHF.R.S32.HI R3, RZ, 0x7, R2 ;  /* 0x00000007ff037819 */ /* 0x000fe40000011402 */
[----:B------:R-:W-:Y:S02]  /*0b70*/  LOP3.LUT R6, R6, 0xfffffc00, RZ, 0xc0, !PT ;  /* 0xfffffc0006067812 */ /* 0x000fe400078ec0ff */
[----:B------:R-:W-:Y:S02]  /*0b80*/  LOP3.LUT R7, R0, 0x1ffffffe, RZ, 0xc0, !PT ;  /* 0x1ffffffe00077812 */ /* 0x000fe400078ec0ff */
[----:B------:R-:W-:Y:S01]  /*0b90*/  LOP3.LUT R11, R11, 0xfffffff8, RZ, 0xc0, !PT ;  /* 0xfffffff80b0b7812 */ /* 0x000fe200078ec0ff */
[----:B------:R-:W-:Y:S01]  /*0ba0*/  IMAD R6, R5, 0x40, R6 ;  /* 0x0000004005067824 */ /* 0x000fe200078e0206 */
[----:B------:R-:W-:Y:S01]  /*0bb0*/  LEA.HI R2, R2, R3, RZ, 0x1 ;  /* 0x0000000302027211 */ /* 0x000fe200078f08ff */
[----:B------:R-:W-:Y:S01]  /*0bc0*/  IMAD.IADD R7, R4, 0x1, -R7 ;  /* 0x0000000104077824 */ /* 0x000fe200078e0a07 */
[----:B------:R-:W-:Y:S01]  /*0bd0*/  LEA.HI R9, R9, R222, RZ, 0x5 ;  /* 0x000000de09097211 */ /* 0x000fe200078f28ff */
[----:B------:R-:W-:Y:S01]  /*0be0*/  IMAD.IADD R10, R10, 0x1, -R11 ;  /* 0x000000010a0a7824 */ /* 0x000fe200078e0a0b */
[----:B------:R-:W-:-:S02]  /*0bf0*/  LEA.HI R0, R12, R12, RZ, 0x1 ;  /* 0x0000000c0c007211 */ /* 0x000fc400078f08ff */
[----:B------:R-:W-:Y:S02]  /*0c00*/  LOP3.LUT R2, R2, 0x3fffffe, RZ, 0xc0, !PT ;  /* 0x03fffffe02027812 */ /* 0x000fe400078ec0ff */
[----:B------:R-:W-:Y:S02]  /*0c10*/  SHF.R.S32.HI R9, RZ, 0x5, R9 ;  /* 0x00000005ff097819 */ /* 0x000fe40000011409 */
[----:B------:R-:W-:Y:S01]  /*0c20*/  LOP3.LUT R5, R0, 0x1ffffffe, RZ, 0xc0, !PT ;  /* 0x1ffffffe00057812 */ /* 0x000fe200078ec0ff */
[----:B------:R-:W-:Y:S01]  /*0c30*/  IMAD R0, R7, 0x8, R6 ;  /* 0x0000000807007824 */ /* 0x000fe200078e0206 */
[----:B------:R-:W-:Y:S01]  /*0c40*/  LOP3.LUT R11, R8, 0x7ffffffc, RZ, 0xc0, !PT ;  /* 0x7ffffffc080b7812 */ /* 0x000fe200078ec0ff */
[----:B------:R-:W-:Y:S02]  /*0c50*/  IMAD.IADD R3, R3, 0x1, -R2 ;  /* 0x0000000103037824 */ /* 0x000fe400078e0a02 */
[----:B------:R-:W-:Y:S01]  /*0c60*/  IMAD R10, R9, 0x10, R10 ;  /* 0x00000010090a7824 */ /* 0x000fe200078e020a */
[----:B------:R0:W-:Y:S01]  /*0c70*/  STL [R1+0x2c], R0 ;  /* 0x00002c0001007387 */ /* 0x0001e20000100800 */
[----:B------:R-:W-:-:S02]  /*0c80*/  IMAD.IADD R2, R222, 0x1, -R11 ;  /* 0x00000001de027824 */ /* 0x000fc400078e0a0b */
[----:B------:R-:W-:Y:S02]  /*0c90*/  IMAD.IADD R5, R12, 0x1, -R5 ;  /* 0x000000010c057824 */ /* 0x000fe400078e0a05 */
        /* <DEDUP_REMOVED lines=57> */
.L_x_4974:
[----:B------:R-:W-:Y:S01]  /*1030*/  ULDC.64 UR8, c[0x0][0xc88] ;  /* 0x0003220000087ab9 */ /* 0x000fe20000000a00 */
[----:B------:R-:W-:Y:S01]  /*1040*/  ULDC.64 UR10, c[0x0][0xa18] ;  /* 0x00028600000a7ab9 */ /* 0x000fe20000000a00 */
[----:B------:R-:W-:Y:S02]  /*1050*/  UIMAD.WIDE UR8, UR7, 0x4, UR8 ;  /* 0x00000004070878a5 */ /* 0x000fe4000f8e0208 */
[----:B------:R-:W-:Y:S01]  /*1060*/  UISETP.NE.U32.AND UP1, UPT, UR10, URZ, UPT ;  /* 0x0000003f0a00728c */ /* 0x000fe2000bf25070 */
[----:B------:R-:W-:Y:S01]  /*1070*/  ULDC UR4, c[0x0][0x424] ;  /* 0x0001090000047ab9 */ /* 0x000fe20000000800 */
[----:B------:R-:W-:Y:S02]  /*1080*/  ULDC UR7, c[0x0][0x2f0] ;  /* 0x0000bc0000077ab9 */ /* 0x000fe40000000800 */
[----:B01-34-:R-:W-:Y:S02]  /*1090*/  IMAD.U32 R4, RZ, RZ, UR8 ;  /* 0x00000008ff047e24 */ /* 0x01bfe4000f8e00ff */
[----:B------:R-:W-:Y:S01]  /*10a0*/  IMAD.U32 R5, RZ, RZ, UR9 ;  /* 0x00000009ff057e24 */ /* 0x000fe2000f8e00ff */
[----:B------:R-:W-:-:S04]  /*10b0*/  ULDC.64 UR8, c[0x0][0xa28] ;  /* 0x00028a0000087ab9 */ /* 0x000fc80000000a00 */
[----:B--2---:R-:W2:Y:S01]  /*10c0*/  LDG.E R4, desc[UR52][R4.64] ;  /* 0x0000003404047981 */ /* 0x004ea2000c1e1900 */
        /* <DEDUP_REMOVED lines=16> */
[----:B------:R-:W2:Y:S01]  /*11d0*/  @P0 LDG.E R4, desc[UR52][R4.64] ;  /* 0x0000003404040981 */ /* 0x000ea2000c1e1900 */
[----:B------:R-:W-:Y:S01]  /*11e0*/  UISETP.NE.U32.AND UP0, UPT, UR8, URZ, UPT ;  /* 0x0000003f0800728c */ /* 0x000fe2000bf05070 */
[----:B------:R-:W-:Y:S02]  /*11f0*/  ULDC.64 UR10, c[0x0][0xa20] ;  /* 0x00028800000a7ab9 */ /* 0x000fe40000000a00 */
[----:B------:R-:W3:Y:S01]  /*1200*/  @P2 LDG.E R6, desc[UR52][R6.64] ;  /* 0x0000003406062981 */ /* 0x000ee2000c1e1900 */
[----:B------:R-:W-:Y:S01]  /*1210*/  UISETP.NE.AND.EX UP0, UPT, UR9, URZ, UPT, UP0 ;  /* 0x0000003f0900728c */ /* 0x000fe2000bf05300 */
[----:B------:R-:W-:Y:S01]  /*1220*/  ISETP.NE.U32.AND P1, PT, RZ, UR10, PT ;  /* 0x0000000aff007c0c */ /* 0x000fe2000bf25070 */
[----:B------:R-:W-:Y:S01]  /*1230*/  UMOV UR48, URZ ;  /* 0x0000003f00307c82 */ /* 0x000fe20008000000 */
[----:B------:R-:W-:Y:S02]  /*1240*/  ULOP3.LUT UR41, UR5, 0xffff, URZ, 0xc0, !UPT ;  /* 0x0000ffff05297892 */ /* 0x000fe4000f8ec03f */
[----:B------:R-:W-:Y:S01]  /*1250*/  USEL UR4, UR4, 0x1, UP0 ;  /* 0x0000000104047887 */ /* 0x000fe20008000000 */
[----:B------:R-:W-:-:S03]  /*1260*/  ISETP.NE.AND.EX P1, PT, RZ, UR11, PT, P1 ;  /* 0x0000000bff007c0c */ /* 0x000fc6000bf25310 */
[----:B------:R-:W-:Y:S01]  /*1270*/  UIMAD UR4, UR4, UR7, URZ ;  /* 0x00000007040472a4 */ /* 0x000fe2000f8e023f */
[----:B--2---:R-:W-:Y:S02]  /*1280*/  @P0 R2UR UR48, R4 ;  /* 0x00000000043002ca */ /* 0x004fe400000e0000 */
[----:B---3--:R-:W-:Y:S01]  /*1290*/  @P2 R2UR UR49, R6 ;  /* 0x00000000063122ca */ /* 0x008fe200000e0000 */
[----:B-----5:R-:W-:-:S14]  /*12a0*/  @P2 BRA `(.L_x_4911) ;  /* 0x0000000000382947 */ /* 0x020fdc0003800000 */
[----:B------:R-:W-:Y:S01]  /*12b0*/  ULDC.64 UR8, c[0x0][0xa00] ;  /* 0x0002800000087ab9 */ /* 0x000fe20000000a00 */
[----:B------:R-:W-:Y:S01]  /*12c0*/  ULDC UR49, c[0x0][0x288] ;  /* 0x0000a20000317ab9 */ /* 0x000fe20000000800 */
        /* <DEDUP_REMOVED lines=12> */
.L_x_4911:
[----:B------:R-:W-:Y:S05]  /*1390*/  @!P1 BRA `(.L_x_4912) ;  /* 0x00000000001c9947 */ /* 0x000fea0003800000 */
[----:B------:R-:W-:-:S04]  /*13a0*/  ULEA UR4, UP0, UR39, UR10, 0x2 ;  /* 0x0000000a27047291 */ /* 0x000fc8000f80103f */
[----:B------:R-:W-:Y:S02]  /*13b0*/  ULEA.HI.X UR7, UR39, UR11, UR40, 0x2, UP0 ;  /* 0x0000000b27077291 */ /* 0x000fe400080f1428 */
[----:B------:R-:W-:-:S04]  /*13c0*/  IMAD.U32 R4, RZ, RZ, UR4 ;  /* 0x00000004ff047e24 */ /* 0x000fc8000f8e00ff */
[----:B------:R-:W-:-:S05]  /*13d0*/  IMAD.U32 R5, RZ, RZ, UR7 ;  /* 0x00000007ff057e24 */ /* 0x000fca000f8e00ff */
[----:B------:R-:W2:Y:S02]  /*13e0*/  LDG.E R4, desc[UR52][R4.64] ;  /* 0x0000003404047981 */ /* 0x000ea4000c1e1900 */
[----:B--2---:R-:W-:Y:S01]  /*13f0*/  R2UR UR4, R4 ;  /* 0x00000000040472ca */ /* 0x004fe200000e0000 */
[----:B------:R-:W-:-:S14]  /*1400*/  BRA `(.L_x_4913) ;  /* 0x0000000000347947 */ /* 0x000fdc0003800000 */
.L_x_4912:
        /* <DEDUP_REMOVED lines=13> */
.L_x_4913:
[----:B------:R-:W-:Y:S01]  /*14e0*/  ULDC UR7, c[0x0][0x448] ;  /* 0x0001120000077ab9 */ /* 0x000fe20000000800 */
[----:B------:R-:W-:Y:S02]  /*14f0*/  USHF.L.U32 UR42, UR6, 0x7, URZ ;  /* 0x00000007062a7899 */ /* 0x000fe4000800063f */
[----:B------:R-:W-:Y:S02]  /*1500*/  UISETP.NE.AND UP0, UPT, UR7, 0x1, UPT ;  /* 0x000000010700788c */ /* 0x000fe4000bf05270 */
[----:B------:R-:W-:Y:S02]  /*1510*/  UIADD3 UR8, UR42, 0x7f, URZ ;  /* 0x0000007f2a087890 */ /* 0x000fe4000fffe03f */
[----:B------:R-:W-:Y:S02]  /*1520*/  UIADD3 UR48, -UR48, UR4, URZ ;  /* 0x0000000430307290 */ /* 0x000fe4000fffe13f */
[----:B------:R-:W-:Y:S02]  /*1530*/  UP2UR UR50, UPR, URZ, 0x1 ;  /* 0x000000013f327883 */ /* 0x000fe40008000000 */
[----:B------:R-:W-:-:S03]  /*1540*/  UIADD3 UR4, UR48, 0x60, -UR49 ;  /* 0x0000006030047890 */ /* 0x000fc6000fffe831 */
[----:B------:R-:W-:Y:S01]  /*1550*/  @UP0 ULDC UR6, c[0x0][0x44c] ;  /* 0x0001130000060ab9 */ /* 0x000fe20000000800 */
[----:B------:R-:W-:Y:S01]  /*1560*/  @UP0 ULDC UR9, c[0x0][0x450] ;  /* 0x0001140000090ab9 */ /* 0x000fe20000000800 */
[----:B------:R-:W-:Y:S02]  /*1570*/  UIMAD.WIDE.U32 UR6, UR8, UR6, URZ ;  /* 0x00000006080672a5 */ /* 0x000fe4000f8e003f */
[----:B------:R-:W-:Y:S02]  /*1580*/  UIADD3 UR6, UR48, 0x5f, URZ ;  /* 0x0000005f30067890 */ /* 0x000fe4000fffe03f */
[----:B------:R-:W-:Y:S02]  /*1590*/  @UP0 USHF.R.U32.HI UR8, URZ, UR9, UR7 ;  /* 0x000000093f080299 */ /* 0x000fe40008011607 */
[----:B------:R-:W-:Y:S02]  /*15a0*/  UIMAD.WIDE UR6, UR6, 0x2aaaaaab, URZ ;  /* 0x2aaaaaab060678a5 */ /* 0x000fe4000f8e023f */
[----:B------:R-:W-:-:S02]  /*15b0*/  UIADD3 UR8, UR4, UR8, URZ ;  /* 0x0000000804087290 */ /* 0x000fc4000fffe03f */
[----:B------:R-:W-:Y:S02]  /*15c0*/  USHF.R.U32.HI UR4, URZ, 0x1f, UR7 ;  /* 0x0000001f3f047899 */ /* 0x000fe40008011607 */
[----:B------:R-:W-:Y:S02]  /*15d0*/  UIMAD.WIDE UR8, UR8, 0x2aaaaaab, URZ ;  /* 0x2aaaaaab080878a5 */ /* 0x000fe4000f8e023f */
[----:B------:R-:W-:Y:S02]  /*15e0*/  ULEA.HI.SX32 UR7, UR7, UR4, 0x1c ;  /* 0x0000000407077291 */ /* 0x000fe4000f8fe23f */
[----:B------:R-:W-:Y:S02]  /*15f0*/  USHF.R.U32.HI UR6, URZ, 0x1f, UR9 ;  /* 0x0000001f3f067899 */ /* 0x000fe40008011609 */
[----:B------:R-:W-:Y:S02]  /*1600*/  ULOP3.LUT UR4, UR5, 0xff000000, URZ, 0xc0, !UPT ;  /* 0xff00000005047892 */ /* 0x000fe4000f8ec03f */
[----:B------:R-:W-:-:S02]  /*1610*/  ULEA.HI.SX32 UR6, UR9, UR6, 0x1c ;  /* 0x0000000609067291 */ /* 0x000fc4000f8fe23f */
[----:B------:R-:W-:Y:S02]  /*1620*/  ULOP3.LUT UR5, UR5, 0xff0000, URZ, 0xc0, !UPT ;  /* 0x00ff000005057892 */ /* 0x000fe4000f8ec03f */
[----:B------:R-:W-:Y:S02]  /*1630*/  UISETP.LT.AND UP0, UPT, UR7, UR6, UPT ;  /* 0x000000060700728c */ /* 0x000fe4000bf01270 */
[----:B------:R-:W-:Y:S02]  /*1640*/  USHF.R.U32.HI UR4, URZ, 0x8, UR4 ;  /* 0x000000083f047899 */ /* 0x000fe40008011604 */
[----:B------:R-:W-:Y:S02]  /*1650*/  USEL UR9, UR7, UR6, UP0 ;  /* 0x0000000607097287 */ /* 0x000fe40008000000 */
[----:B------:R-:W-:Y:S02]  /*1660*/  ULEA.HI UR5, UR5, UR4, URZ, 0x10 ;  /* 0x0000000405057291 */ /* 0x000fe4000f8f803f */
[----:B------:R-:W-:-:S02]  /*1670*/  UISETP.GE.AND UP0, UPT, UR9, 0x1, UPT ;  /* 0x000000010900788c */ /* 0x000fc4000bf06270 */
[----:B------:R-:W-:Y:S01]  /*1680*/  ULOP3.LUT UR43, UR5, 0xff, URZ, 0xc0, !UPT ;  /* 0x000000ff052b7892 */ /* 0x000fe2000f8ec03f */
[----:B------:R-:W-:Y:S01]  /*1690*/  UMOV UR4, URZ ;  /* 0x0000003f00047c82 */ /* 0x000fe20008000000 */
[----:B------:R-:W-:Y:S02]  /*16a0*/  USHF.R.U32.HI UR44, URZ, 0x10, UR5 ;  /* 0x000000103f2c7899 */ /* 0x000fe40008011605 */
[----:B------:R-:W-:-:S13]  /*16b0*/  PLOP3.LUT P0, PT, PT, PT, UP0, 0x80, 0x0 ;  /* 0x000000000000781c */ /* 0x000fda0003f0f008 */
[----:B------:R-:W-:Y:S05]  /*16c0*/  @!P0 BRA `(.L_x_4914) ;  /* 0x0000000000908947 */ /* 0x000fea0003800000 */
        /* <DEDUP_REMOVED lines=36> */
.L_x_4914:
        /* <DEDUP_REMOVED lines=111> */
.L_x_4916:
        /* <DEDUP_REMOVED lines=13> */
.L_x_5061:
[----:B0-----:R-:W-:Y:S01]  /*20d0*/  IMAD.U32 R0, RZ, RZ, UR47 ;  /* 0x0000002fff007e24 */ /* 0x001fe2000f8e00ff */
[----:B------:R-:W-:Y:S05]  /*20e0*/  WARPSYNC.ALL ;  /* 0x0000000000007948 */ /* 0x000fea0003800000 */
[----:B------:R0:W-:Y:S01]  /*20f0*/  BAR.SYNC.DEFER_BLOCKING R8, 0x100 ;  /* 0x000400080000751d */ /* 0x0001e20000010000 */
[----:B------:R-:W-:-:S13]  /*2100*/  ISETP.NE.AND P0, PT, R0, 0x3, PT ;  /* 0x000000030000780c */ /* 0x000fda0003f05270 */
[----:B0-----:R-:W-:Y:S05]  /*2110*/  @!P0 BRA `(.L_x_4918) ;  /* 0x0000000000048947 */ /* 0x001fea0003800000 */
[----:B------:R-:W-:Y:S01]  /*2120*/  BPT.TRAP 0x1 ;  /* 0x000000040000795c */ /* 0x000fe20000300000 */
.L_x_4918:
[----:B------:R-:W-:Y:S01]  /*2130*/  R2UR UR22, R7 ;  /* 0x00000000071672ca */ /* 0x000fe200000e0000 */
[----:B------:R-:W-:-:S05]  /*2140*/  IMAD.U32 R9, RZ, RZ, UR36 ;  /* 0x00000024ff097e24 */ /* 0x000fca000f8e00ff */
[----:B------:R-:W-:-:S07]  /*2150*/  SHF.L.U32 R9, R9, 0x1f, RZ ;  /* 0x0000001f09097819 */ /* 0x000fce00000006ff */
[----:B------:R-:W-:-:S09]  /*2160*/  ULEA UR22, UR37, UR22, 0x3 ;  /* 0x0000001625167291 */ /* 0x000fd2000f8e183f */
[----:B------:R0:W1:Y:S01]  /*2170*/  SYNCS.PHASECHK.TRANS64.TRYWAIT P1, [UR22+0x22830], R9 ;  /* 0x02283009ff0075a7 */ /* 0x0000620008020156 */
[----:B------:R-:W-:Y:S05]  /*2180*/  @!P0 BRA `(.L_x_4919) ;  /* 0x0000000000048947 */ /* 0x000fea0003800000 */
[----:B------:R-:W-:Y:S01]  /*2190*/  BPT.TRAP 0x1 ;  /* 0x000000040000795c */ /* 0x000fe20000300000 */
.L_x_4919:
[----:B-1----:R-:W-:Y:S05]  /*21a0*/  @P1 BRA `(.L_x_4920) ;  /* 0x0000000000081947 */ /* 0x002fea0003800000 */
[----:B------:R-:W1:Y:S02]  /*21b0*/  SYNCS.PHASECHK.TRANS64.TRYWAIT P1, [UR22+0x22830], R9 ;  /* 0x02283009ff0075a7 */ /* 0x000e640008020156 */
[----:B-1----:R-:W-:Y:S05]  /*21c0*/  @!P1 BRA `(.L_x_4921) ;  /* 0x0000012400609947 */ /* 0x002fea0003800000 */
.L_x_4920:
        /* <DEDUP_REMOVED lines=39> */
.L_x_4922:
[----:B------:R-:W-:Y:S01]  /*2440*/  UISETP.NE.AND UP0, UPT, UR50, URZ, UPT ;  /* 0x0000003f3200728c */ /* 0x000fe2000bf05270 */
[----:B------:R-:W-:Y:S01]  /*2450*/  ULDC UR7, c[0x0][0x9d8] ;  /* 0x0002760000077ab9 */ /* 0x000fe20000000800 */
[----:B------:R-:W-:Y:S01]  /*2460*/  ULDC UR10, c[0x0][0x988] ;  /* 0x00026200000a7ab9 */ /* 0x000fe20000000800 */
[----:B------:R-:W-:Y:S01]  /*2470*/  FMUL.FTZ R3, R27, UR7 ;  /* 0x000000071b037c20 */ /* 0x000fe20008410000 */
[----:B------:R-:W-:Y:S02]  /*2480*/  FMUL.FTZ R4, R30, UR7 ;  /* 0x000000071e047c20 */ /* 0x000fe40008410000 */
[----:B------:R-:W-:Y:S01]  /*2490*/  PLOP3.LUT P1, PT, PT, PT, UP0, 0x80, 0x0 ;  /* 0x000000000000781c */ /* 0x000fe20003f2f008 */
[----:B------:R-:W-:Y:S01]  /*24a0*/  FMUL.FTZ R39, R39, UR7 ;  /* 0x0000000727277c20 */ /* 0x000fe20008410000 */
[----:B------:R2:W-:Y:S01]  /*24b0*/  MUFU.TANH R10, R3 ;  /* 0x00000003000a7308 */ /* 0x0005e20000002400 */
[----:B------:R-:W-:Y:S01]  /*24c0*/  PLOP3.LUT P2, PT, PT, PT, UP0, 0x80, 0x0 ;  /* 0x000000000000781c */ /* 0x000fe20003f4f008 */
[----:B------:R-:W-:Y:S01]  /*24d0*/  FMUL.FTZ R26, R26, UR7 ;  /* 0x000000071a1a7c20 */ /* 0x000fe20008410000 */
[----:B------:R-:W-:Y:S01]  /*24e0*/  @UP0 ULDC UR6, c[0x0][0x44c] ;  /* 0x0001130000060ab9 */ /* 0x000fe20000000800 */
[----:B------:R-:W-:Y:S01]  /*24f0*/  FMUL.FTZ R5, R31, UR7 ;  /* 0x000000071f057c20 */ /* 0x000fe20008410000 */
[----:B------:R-:W-:Y:S01]  /*2500*/  FMUL.FTZ R35, R35, UR7 ;  /* 0x0000000723237c20 */ /* 0x000fe20008410000 */
[----:B------:R-:W-:Y:S01]  /*2510*/  FMUL.FTZ R38, R38, UR7 ;  /* 0x0000000726267c20 */ /* 0x000fe20008410000 */
[----:B------:R-:W-:Y:S01]  /*2520*/  FMUL.FTZ R50, R50, UR7 ;  /* 0x0000000732327c20 */ /* 0x000fe20008410000 */
[----:B------:R-:W-:Y:S01]  /*2530*/  MUFU.TANH R11, R4 ;  /* 0x00000004000b7308 */ /* 0x000fe20000002400 */
[----:B--2---:R-:W-:Y:S01]  /*2540*/  FMUL.FTZ R3, R34, UR7 ;  /* 0x0000000722037c20 */ /* 0x004fe20008410000 */
[----:B------:R-:W-:Y:S01]  /*2550*/  FMUL.FTZ R46, R46, UR7 ;  /* 0x000000072e2e7c20 */ /* 0x000fe20008410000 */
[----:B------:R-:W-:Y:S01]  /*2560*/  FMUL.FTZ R42, R42, UR7 ;  /* 0x000000072a2a7c20 */ /* 0x000fe20008410000 */
[----:B------:R-:W-:Y:S01]  /*2570*/  FMUL.FTZ R31, R32, UR7 ;  /* 0x00000007201f7c20 */ /* 0x000fe20008410000 */
[----:B------:R-:W-:Y:S01]  /*2580*/  FMUL.FTZ R43, R43, UR7 ;  /* 0x000000072b2b7c20 */ /* 0x000fe20008410000 */
[----:B------:R-:W-:Y:S01]  /*2590*/  FMUL.FTZ R27, R28, UR7 ;  /* 0x000000071c1b7c20 */ /* 0x000fe20008410000 */
[----:B------:R-:W-:Y:S01]  /*25a0*/  FMUL.FTZ R30, R33, UR7 ;  /* 0x00000007211e7c20 */ /* 0x000fe20008410000 */
[----:B------:R2:W-:Y:S01]  /*25b0*/  MUFU.TANH R13, R3 ;  /* 0x00000003000d7308 */ /* 0x0005e20000002400 */
[----:B------:R-:W-:Y:S01]  /*25c0*/  FMUL.FTZ R28, R29, UR7 ;  /* 0x000000071d1c7c20 */ /* 0x000fe20008410000 */
[----:B------:R-:W-:Y:S01]  /*25d0*/  FMUL.FTZ R33, R37, UR7 ;  /* 0x0000000725217c20 */ /* 0x000fe20008410000 */
[----:B------:R-:W-:Y:S01]  /*25e0*/  FMUL.FTZ R37, R40, UR7 ;  /* 0x0000000728257c20 */ /* 0x000fe20008410000 */
[----:B------:R-:W-:Y:S01]  /*25f0*/  FMUL.FTZ R47, R47, UR7 ;  /* 0x000000072f2f7c20 */ /* 0x000fe20008410000 */
[----:B------:R-:W-:Y:S01]  /*2600*/  FMUL.FTZ R51, R51, UR7 ;  /* 0x0000000733337c20 */ /* 0x000fe20008410000 */
[----:B------:R-:W-:Y:S01]  /*2610*/  FMUL.FTZ R55, R55, UR7 ;  /* 0x0000000737377c20 */ /* 0x000fe20008410000 */
[----:B------:R-:W-:Y:S01]  /*2620*/  FMUL.FTZ R58, R58, UR7 ;  /* 0x000000073a3a7c20 */ /* 0x000fe20008410000 */
[----:B------:R3:W-:Y:S01]  /*2630*/  MUFU.TANH R14, R39 ;  /* 0x00000027000e7308 */ /* 0x0007e20000002400 */
[----:B--2---:R-:W-:-:S02]  /*2640*/  VIADD R3, R16, UR42 ;  /* 0x0000002a10037c36 */ /* 0x004fc40008000000 */
[----:B------:R-:W-:Y:S01]  /*2650*/  FMUL.FTZ R59, R59, UR7 ;  /* 0x000000073b3b7c20 */ /* 0x000fe20008410000 */
[----:B------:R-:W-:Y:S01]  /*2660*/  FMUL.FTZ R62, R62, UR7 ;  /* 0x000000073e3e7c20 */ /* 0x000fe20008410000 */
[----:B------:R-:W-:Y:S01]  /*2670*/  FMUL.FTZ R63, R63, UR7 ;  /* 0x000000073f3f7c20 */ /* 0x000fe20008410000 */
[----:B------:R-:W-:Y:S01]  /*2680*/  @P1 IMAD.HI.U32 R4, R3, UR6, RZ ;  /* 0x0000000603041c27 */ /* 0x000fe2000f8e00ff */
[----:B------:R-:W-:-:S03]  /*2690*/  @UP0 ULDC UR6, c[0x0][0x450] ;  /* 0x0001140000060ab9 */ /* 0x000fc60000000800 */
[----:B------:R-:W-:Y:S01]  /*26a0*/  FMUL.FTZ R66, R66, UR7 ;  /* 0x0000000742427c20 */ /* 0x000fe20008410000 */
[----:B------:R2:W4:Y:S01]  /*26b0*/  MUFU.TANH R76, R26 ;  /* 0x0000001a004c7308 */ /* 0x0005220000002400 */
[----:B------:R-:W-:Y:S01]  /*26c0*/  IMAD.MOV.U32 R6, RZ, RZ, R3 ;  /* 0x000000ffff067224 */ /* 0x000fe200078e0003 */
[----:B------:R-:W-:Y:S01]  /*26d0*/  @P2 SHF.R.U32.HI R6, RZ, UR6, R4 ;  /* 0x00000006ff062c19 */ /* 0x000fe20008011604 */
[----:B------:R-:W-:Y:S01]  /*26e0*/  UIMAD UR6, UR51, -0x60, UR48 ;  /* 0xffffffa0330678a4 */ /* 0x000fe2000f8e0230 */
[----:B------:R-:W-:Y:S01]  /*26f0*/  FMUL.FTZ R73, R25, UR7 ;  /* 0x0000000719497c20 */ /* 0x000fe20008410000 */
[----:B------:R-:W-:Y:S01]  /*2700*/  FMUL.FTZ R67, R67, UR7 ;  /* 0x0000000743437c20 */ /* 0x000fe20008410000 */
[----:B------:R-:W-:Y:S01]  /*2710*/  FMUL.FTZ R70, R70, UR7 ;  /* 0x0000000746467c20 */ /* 0x000fe20008410000 */
[----:B------:R-:W2:Y:S01]  /*2720*/  SHFL.IDX PT, R4, R6, 0x1, 0x1c1f ;  /* 0x003c1f0006047f89 */ /* 0x000ea200000e0000 */
[----:B------:R-:W5:Y:S01]  /*2730*/  MUFU.TANH R12, R5 ;  /* 0x00000005000c7308 */ /* 0x000f620000002400 */
[----:B---3--:R-:W-:-:S02]  /*2740*/  IMAD.U32 R39, RZ, RZ, UR6 ;  /* 0x00000006ff277e24 */ /* 0x008fc4000f8e00ff */
[----:B------:R-:W-:Y:S01]  /*2750*/  FMUL.FTZ R72, R24, UR7 ;  /* 0x0000000718487c20 */ /* 0x000fe20008410000 */
[----:B------:R-:W-:Y:S01]  /*2760*/  FMUL.FTZ R71, R71, UR7 ;  /* 0x0000000747477c20 */ /* 0x000fe20008410000 */
[----:B------:R-:W-:Y:S01]  /*2770*/  FMUL.FTZ R34, R36, UR7 ;  /* 0x0000000724227c20 */ /* 0x000fe20008410000 */
[----:B------:R-:W-:Y:S01]  /*2780*/  FMUL.FTZ R36, R41, UR7 ;  /* 0x0000000729247c20 */ /* 0x000fe20008410000 */
[C-C-:B------:R-:W-:Y:S01]  /*2790*/  IADD3 R3, -R2.reuse, 0x61, R39.reuse ;  /* 0x0000006102037810 */ /* 0x140fe20007ffe127 */
[----:B------:R-:W3:Y:S01]  /*27a0*/  SHFL.IDX PT, R6, R6, RZ, 0x1c1f ;  /* 0x001c1fff06067589 */ /* 0x000ee200000e0000 */
[----:B------:R-:W-:Y:S01]  /*27b0*/  IADD3 R39, -R2, 0x60, R39 ;  /* 0x0000006002277810 */ /* 0x000fe20007ffe127 */
[----:B------:R-:W0:Y:S01]  /*27c0*/  MUFU.TANH R35, R35 ;  /* 0x0000002300237308 */ /* 0x000e220000002400 */
[----:B------:R-:W-:Y:S01]  /*27d0*/  FMUL.FTZ R44, R44, UR7 ;  /* 0x000000072c2c7c20 */ /* 0x000fe20008410000 */
[----:B------:R-:W-:Y:S02]  /*27e0*/  VIADD R74, R3, -UR49 ;  /* 0x80000031034a7c36 */ /* 0x000fe40008000000 */
        /* <DEDUP_REMOVED lines=11> */
[----:B--2---:R-:W-:Y:S01]  /*28a0*/  VIADDMNMX R26, R4, R74, R39, PT ;  /* 0x0000004a041a7246 */ /* 0x004fe20003800127 */
[----:B------:R-:W-:Y:S01]  /*28b0*/  FMUL.FTZ R64, R64, UR7 ;  /* 0x0000000740407c20 */ /* 0x000fe20008410000 */
[----:B------:R2:W-:Y:S01]  /*28c0*/  MUFU.TANH R20, R50 ;  /* 0x0000003200147308 */ /* 0x0005e20000002400 */
[----:B------:R-:W-:Y:S01]  /*28d0*/  FMUL.FTZ R65, R65, UR7 ;  /* 0x0000000741417c20 */ /* 0x000fe20008410000 */
[----:B------:R-:W-:Y:S01]  /*28e0*/  ISETP.GT.AND P1, PT, R26, RZ, PT ;  /* 0x000000ff1a00720c */ /* 0x000fe20003f24270 */
[----:B------:R-:W-:Y:S01]  /*28f0*/  FMUL.FTZ R68, R68, UR7 ;  /* 0x0000000744447c20 */ /* 0x000fe20008410000 */
[C---:B------:R-:W-:Y:S01]  /*2900*/  ISETP.GT.AND P2, PT, R26.reuse, 0x1, PT ;  /* 0x000000011a00780c */ /* 0x040fe20003f44270 */
[----:B------:R-:W-:Y:S01]  /*2910*/  FMUL.FTZ R69, R69, UR7 ;  /* 0x0000000745457c20 */ /* 0x000fe20008410000 */
[----:B------:R-:W-:Y:S01]  /*2920*/  ISETP.GT.AND P3, PT, R26, 0x8, PT ;  /* 0x000000081a00780c */ /* 0x000fe20003f64270 */
[----:B------:R-:W0:Y:S01]  /*2930*/  S2UR UR7, SR_CgaCtaId ;  /* 0x00000000000779c3 */ /* 0x000e220000008800 */
[----:B----4-:R-:W-:Y:S01]  /*2940*/  FSEL R76, R76, -INF , P1 ;  /* 0xff8000004c4c7808 */ /* 0x010fe20000800000 */
[----:B------:R5:W-:Y:S01]  /*2950*/  MUFU.TANH R15, R46 ;  /* 0x0000002e000f7308 */ /* 0x000be20000002400 */
[----:B------:R-:W-:Y:S01]  /*2960*/  FSEL R54, R10, -INF , P2 ;  /* 0xff8000000a367808 */ /* 0x000fe20001000000 */
[----:B------:R-:W-:Y:S01]  /*2970*/  UIADD3 UR6, UR22, 0x22840, URZ ;  /* 0x0002284016067890 */ /* 0x000fe2000fffe03f */
[----:B------:R-:W-:-:S02]  /*2980*/  ISETP.GT.AND P1, PT, R26, 0x9, PT ;  /* 0x000000091a00780c */ /* 0x000fc40003f24270 */
[----:B--2---:R-:W-:Y:S02]  /*2990*/  FSEL R50, R11, -INF , P3 ;  /* 0xff8000000b327808 */ /* 0x004fe40001800000 */
[----:B------:R-:W-:Y:S01]  /*29a0*/  FMNMX.FTZ R5, R76, R54, !PT ;  /* 0x000000364c057209 */ /* 0x000fe20007810000 */
[----:B------:R2:W4:Y:S01]  /*29b0*/  MUFU.TANH R32, R42 ;  /* 0x0000002a00207308 */ /* 0x0005220000002400 */
[----:B------:R-:W-:Y:S02]  /*29c0*/  ISETP.GT.AND P2, PT, R26, 0x10, PT ;  /* 0x000000101a00780c */ /* 0x000fe40003f44270 */
[----:B-----5:R-:W-:Y:S02]  /*29d0*/  FSEL R46, R12, -INF , P1 ;  /* 0xff8000000c2e7808 */ /* 0x020fe40000800000 */
[----:B------:R-:W-:Y:S02]  /*29e0*/  FMNMX.FTZ R5, R50, R5, !PT ;  /* 0x0000000532057209 */ /* 0x000fe40007810000 */
[----:B------:R-:W-:Y:S01]  /*29f0*/  ISETP.GT.AND P1, PT, R26, 0x11, PT ;  /* 0x000000111a00780c */ /* 0x000fe20003f24270 */
[----:B------:R-:W5:Y:S01]  /*2a00*/  MUFU.TANH R29, R43 ;  /* 0x0000002b001d7308 */ /* 0x000f620000002400 */
[----:B--2---:R-:W-:-:S02]  /*2a10*/  FSEL R42, R13, -INF , P2 ;  /* 0xff8000000d2a7808 */ /* 0x004fc40001000000 */
[----:B------:R-:W-:Y:S02]  /*2a20*/  FMNMX.FTZ R5, R46, R5, !PT ;  /* 0x000000052e057209 */ /* 0x000fe40007810000 */
[----:B------:R-:W-:Y:S01]  /*2a30*/  ISETP.GT.AND P2, PT, R26, 0x18, PT ;  /* 0x000000181a00780c */ /* 0x000fe20003f44270 */
[----:B0-----:R-:W-:Y:S01]  /*2a40*/  UPRMT UR6, UR7, 0x654, UR6 ;  /* 0x0000065407067896 */ /* 0x001fe20008000006 */
[----:B------:R-:W-:Y:S01]  /*2a50*/  FSEL R40, R35, -INF , P1 ;  /* 0xff80000023287808 */ /* 0x000fe20000800000 */
[----:B------:R-:W0:Y:S01]  /*2a60*/  MUFU.TANH R47, R47 ;  /* 0x0000002f002f7308 */ /* 0x000e220000002400 */
[----:B------:R-:W-:Y:S02]  /*2a70*/  FMNMX.FTZ R5, R42, R5, !PT ;  /* 0x000000052a057209 */ /* 0x000fe40007810000 */
[----:B------:R-:W-:Y:S02]  /*2a80*/  ISETP.GT.AND P1, PT, R26, 0x19, PT ;  /* 0x000000191a00780c */ /* 0x000fe40003f24270 */
[----:B-1----:R-:W-:-:S02]  /*2a90*/  FSEL R38, R38, -INF , P2 ;  /* 0xff80000026267808 */ /* 0x002fc40001000000 */
[----:B------:R-:W-:Y:S01]  /*2aa0*/  FMNMX.FTZ R5, R40, R5, !PT ;  /* 0x0000000528057209 */ /* 0x000fe20007810000 */
[----:B------:R1:W-:Y:S01]  /*2ab0*/  MUFU.TANH R21, R3 ;  /* 0x0000000300157308 */ /* 0x0003e20000002400 */
[----:B------:R-:W-:Y:S01]  /*2ac0*/  ISETP.GT.AND P2, PT, R26, 0x20, PT ;  /* 0x000000201a00780c */ /* 0x000fe20003f44270 */
[----:B------:R-:W-:Y:S01]  /*2ad0*/  SYNCS.ARRIVE.TRANS64.RED.A1T0 RZ, [UR6], RZ ;  /* 0x000000ffffff79a7 */ /* 0x000fe20008100406 */
[----:B------:R-:W-:Y:S02]  /*2ae0*/  FSEL R35, R14, -INF , P1 ;  /* 0xff8000000e237808 */ /* 0x000fe40000800000 */
[----:B------:R-:W-:Y:S02]  /*2af0*/  FMNMX.FTZ R4, R38, R5, !PT ;  /* 0x0000000526047209 */ /* 0x000fe40007810000 */
[----:B------:R-:W-:Y:S01]  /*2b00*/  ISETP.GT.AND P1, PT, R26, 0x21, PT ;  /* 0x000000211a00780c */ /* 0x000fe20003f24270 */
[----:B------:R-:W2:Y:S01]  /*2b10*/  MUFU.TANH R51, R51 ;  /* 0x0000003300337308 */ /* 0x000ea20000002400 */
[----:B----4-:R-:W-:-:S02]  /*2b20*/  FSEL R32, R32, -INF , P2 ;  /* 0xff80000020207808 */ /* 0x010fc40001000000 */
[----:B-1----:R-:W-:Y:S02]  /*2b30*/  FMNMX.FTZ R3, R35, R4, !PT ;  /* 0x0000000423037209 */ /* 0x002fe40007810000 */
[----:B------:R-:W-:Y:S02]  /*2b40*/  ISETP.GT.AND P2, PT, R26, 0x28, PT ;  /* 0x000000281a00780c */ /* 0x000fe40003f44270 */
[----:B-----5:R-:W-:Y:S01]  /*2b50*/  FSEL R29, R29, -INF , P1 ;  /* 0xff8000001d1d7808 */ /* 0x020fe20000800000 */
[----:B------:R-:W1:Y:S01]  /*2b60*/  MUFU.TANH R55, R55 ;  /* 0x0000003700377308 */ /* 0x000e620000002400 */
[----:B------:R-:W-:Y:S02]  /*2b70*/  FMNMX.FTZ R10, R32, R3, !PT ;  /* 0x00000003200a7209 */ /* 0x000fe40007810000 */
[----:B------:R-:W-:Y:S02]  /*2b80*/  ISETP.GT.AND P1, PT, R26, 0x29, PT ;  /* 0x000000291a00780c */ /* 0x000fe40003f24270 */
[----:B------:R-:W-:-:S02]  /*2b90*/  FSEL R4, R15, -INF , P2 ;  /* 0xff8000000f047808 */ /* 0x000fc40001000000 */
[----:B------:R-:W-:Y:S01]  /*2ba0*/  FMNMX.FTZ R3, R29, R10, !PT ;  /* 0x0000000a1d037209 */ /* 0x000fe20007810000 */
[----:B------:R-:W4:Y:S01]  /*2bb0*/  MUFU.TANH R13, R58 ;  /* 0x0000003a000d7308 */ /* 0x000f220000002400 */
[----:B------:R-:W-:Y:S02]  /*2bc0*/  ISETP.GT.AND P2, PT, R26, 0x30, PT ;  /* 0x000000301a00780c */ /* 0x000fe40003f44270 */
[----:B0-----:R-:W-:Y:S02]  /*2bd0*/  FSEL R5, R47, -INF , P1 ;  /* 0xff8000002f057808 */ /* 0x001fe40000800000 */
[----:B------:R-:W-:Y:S02]  /*2be0*/  FMNMX.FTZ R12, R4, R3, !PT ;  /* 0x00000003040c7209 */ /* 0x000fe40007810000 */
[----:B------:R-:W-:Y:S01]  /*2bf0*/  ISETP.GT.AND P1, PT, R26, 0x31, PT ;  /* 0x000000311a00780c */ /* 0x000fe20003f24270 */
[----:B------:R-:W0:Y:S01]  /*2c00*/  MUFU.TANH R59, R59 ;  /* 0x0000003b003b7308 */ /* 0x000e220000002400 */
[----:B------:R-:W-:-:S02]  /*2c10*/  FSEL R10, R20, -INF , P2 ;  /* 0xff800000140a7808 */ /* 0x000fc40001000000 */
[----:B------:R-:W-:Y:S02]  /*2c20*/  FMNMX.FTZ R3, R5, R12, !PT ;  /* 0x0000000c05037209 */ /* 0x000fe40007810000 */
[----:B------:R-:W-:Y:S02]  /*2c30*/  ISETP.GT.AND P2, PT, R26, 0x38, PT ;  /* 0x000000381a00780c */ /* 0x000fe40003f44270 */
[----:B--2---:R-:W-:Y:S01]  /*2c40*/  FSEL R11, R51, -INF , P1 ;  /* 0xff800000330b7808 */ /* 0x004fe20000800000 */
[----:B------:R-:W2:Y:S01]  /*2c50*/  MUFU.TANH R62, R62 ;  /* 0x0000003e003e7308 */ /* 0x000ea20000002400 */
[----:B------:R-:W-:Y:S02]  /*2c60*/  FMNMX.FTZ R14, R10, R3, !PT ;  /* 0x000000030a0e7209 */ /* 0x000fe40007810000 */
[----:B------:R-:W-:Y:S02]  /*2c70*/  ISETP.GT.AND P1, PT, R26, 0x39, PT ;  /* 0x000000391a00780c */ /* 0x000fe40003f24270 */
[----:B------:R-:W-:-:S02]  /*2c80*/  FSEL R12, R21, -INF , P2 ;  /* 0xff800000150c7808 */ /* 0x000fc40001000000 */
[----:B------:R-:W-:Y:S01]  /*2c90*/  FMNMX.FTZ R3, R11, R14, !PT ;  /* 0x0000000e0b037209 */ /* 0x000fe20007810000 */
[----:B------:R-:W5:Y:S01]  /*2ca0*/  MUFU.TANH R25, R63 ;  /* 0x0000003f00197308 */ /* 0x000f620000002400 */
[----:B------:R-:W-:Y:S02]  /*2cb0*/  ISETP.GT.AND P2, PT, R26, 0x40, PT ;  /* 0x000000401a00780c */ /* 0x000fe40003f44270 */
[----:B-1----:R-:W-:Y:S02]  /*2cc0*/  FSEL R14, R55, -INF , P1 ;  /* 0xff800000370e7808 */ /* 0x002fe40000800000 */
[----:B------:R-:W-:Y:S02]  /*2cd0*/  FMNMX.FTZ R3, R12, R3, !PT ;  /* 0x000000030c037209 */ /* 0x000fe40007810000 */
[----:B------:R-:W-:Y:S01]  /*2ce0*/  ISETP.GT.AND P1, PT, R26, 0x41, PT ;  /* 0x000000411a00780c */ /* 0x000fe20003f24270 */
[----:B------:R-:W1:Y:S01]  /*2cf0*/  MUFU.TANH R66, R66 ;  /* 0x0000004200427308 */ /* 0x000e620000002400 */
[----:B----4-:R-:W-:-:S02]  /*2d00*/  FSEL R13, R13, -INF , P2 ;  /* 0xff8000000d0d7808 */ /* 0x010fc40001000000 */
[----:B------:R-:W-:Y:S02]  /*2d10*/  FMNMX.FTZ R20, R14, R3, !PT ;  /* 0x000000030e147209 */ /* 0x000fe40007810000 */
[C---:B------:R-:W-:Y:S02]  /*2d20*/  ISETP.GT.AND P2, PT, R26.reuse, 0x48, PT ;  /* 0x000000481a00780c */ /* 0x040fe40003f44270 */
[----:B0-----:R-:W-:Y:S01]  /*2d30*/  FSEL R15, R59, -INF , P1 ;  /* 0xff8000003b0f7808 */ /* 0x001fe20000800000 */
[----:B------:R-:W0:Y:S01]  /*2d40*/  MUFU.TANH R67, R67 ;  /* 0x0000004300437308 */ /* 0x000e220000002400 */
[----:B------:R-:W-:Y:S02]  /*2d50*/  FMNMX.FTZ R24, R13, R20, !PT ;  /* 0x000000140d187209 */ /* 0x000fe40007810000 */
[----:B------:R-:W-:Y:S02]  /*2d60*/  ISETP.GT.AND P1, PT, R26, 0x49, PT ;  /* 0x000000491a00780c */ /* 0x000fe40003f24270 */
[----:B--2---:R-:W-:-:S02]  /*2d70*/  FSEL R20, R62, -INF , P2 ;  /* 0xff8000003e147808 */ /* 0x004fc40001000000 */
[----:B------:R-:W-:Y:S01]  /*2d80*/  FMNMX.FTZ R3, R15, R24, !PT ;  /* 0x000000180f037209 */ /* 0x000fe20007810000 */
[----:B------:R-:W2:Y:S01]  /*2d90*/  MUFU.TANH R70, R70 ;  /* 0x0000004600467308 */ /* 0x000ea20000002400 */
[----:B------:R-:W-:Y:S02]  /*2da0*/  ISETP.GT.AND P2, PT, R26, 0x50, PT ;  /* 0x000000501a00780c */ /* 0x000fe40003f44270 */
[----:B-----5:R-:W-:Y:S02]  /*2db0*/  FSEL R25, R25, -INF , P1 ;  /* 0xff80000019197808 */ /* 0x020fe40000800000 */
[----:B------:R-:W-:Y:S02]  /*2dc0*/  FMNMX.FTZ R24, R20, R3, !PT ;  /* 0x0000000314187209 */ /* 0x000fe40007810000 */
[----:B------:R-:W-:Y:S01]  /*2dd0*/  ISETP.GT.AND P1, PT, R26, 0x51, PT ;  /* 0x000000511a00780c */ /* 0x000fe20003f24270 */
[----:B------:R-:W4:Y:S01]  /*2de0*/  MUFU.TANH R71, R71 ;  /* 0x0000004700477308 */ /* 0x000f220000002400 */
[----:B-1----:R-:W-:-:S02]  /*2df0*/  FSEL R21, R66, -INF , P2 ;  /* 0xff80000042157808 */ /* 0x002fc40001000000 */
[----:B------:R-:W-:Y:S02]  /*2e00*/  FMNMX.FTZ R58, R25, R24, !PT ;  /* 0x00000018193a7209 */ /* 0x000fe40007810000 */
[C---:B------:R-:W-:Y:S02]  /*2e10*/  ISETP.GT.AND P2, PT, R26.reuse, 0x58, PT ;  /* 0x000000581a00780c */ /* 0x040fe40003f44270 */
[----:B0-----:R-:W-:Y:S01]  /*2e20*/  FSEL R24, R67, -INF , P1 ;  /* 0xff80000043187808 */ /* 0x001fe20000800000 */
[----:B------:R-:W-:Y:S01]  /*2e30*/  MUFU.TANH R51, R44 ;  /* 0x0000002c00337308 */ /* 0x000fe20000002400 */
[----:B------:R-:W-:Y:S02]  /*2e40*/  FMNMX.FTZ R3, R21, R58, !PT ;  /* 0x0000003a15037209 */ /* 0x000fe40007810000 */
[----:B------:R-:W-:Y:S02]  /*2e50*/  ISETP.GT.AND P1, PT, R26, 0x59, PT ;  /* 0x000000591a00780c */ /* 0x000fe40003f24270 */
[----:B--2---:R-:W-:-:S02]  /*2e60*/  FSEL R26, R70, -INF , P2 ;  /* 0xff800000461a7808 */ /* 0x004fc40001000000 */
[----:B------:R-:W-:Y:S01]  /*2e70*/  FMNMX.FTZ R41, R24, R3, !PT ;  /* 0x0000000318297209 */ /* 0x000fe20007810000 */
[----:B------:R-:W0:Y:S01]  /*2e80*/  MUFU.TANH R72, R72 ;  /* 0x0000004800487308 */ /* 0x000e220000002400 */
[----:B----4-:R-:W-:Y:S02]  /*2e90*/  FSEL R3, R71, -INF , P1 ;  /* 0xff80000047037808 */ /* 0x010fe40000800000 */
[----:B------:R-:W-:Y:S02]  /*2ea0*/  FMNMX.FTZ R58, R26, R41, !PT ;  /* 0x000000291a3a7209 */ /* 0x000fe40007810000 */
[----:B---3--:R-:W-:Y:S02]  /*2eb0*/  VIADDMNMX R39, R6, R74, R39, PT ;  /* 0x0000004a06277246 */ /* 0x008fe40003800127 */
[----:B------:R-:W-:Y:S01]  /*2ec0*/  FMNMX.FTZ R58, R3, R58, !PT ;  /* 0x0000003a033a7209 */ /* 0x000fe20007810000 */
[----:B------:R-:W1:Y:S01]  /*2ed0*/  MUFU.TANH R73, R73 ;  /* 0x0000004900497308 */ /* 0x000e620000002400 */
[----:B------:R-:W-:-:S02]  /*2ee0*/  ISETP.GT.AND P1, PT, R39, RZ, PT ;  /* 0x000000ff2700720c */ /* 0x000fc40003f24270 */
[C---:B------:R-:W-:Y:S01]  /*2ef0*/  ISETP.GT.AND P2, PT, R39.reuse, 0x1, PT ;  /* 0x000000012700780c */ /* 0x040fe20003f44270 */
[----:B------:R-:W2:Y:S01]  /*2f00*/  SHFL.BFLY PT, R41, R58, 0x2, 0x1f ;  /* 0x0c401f003a297f89 */ /* 0x000ea200000e0000 */
[----:B------:R-:W-:-:S03]  /*2f10*/  ISETP.GT.AND P3, PT, R39, 0x8, PT ;  /* 0x000000082700780c */ /* 0x000fc60003f64270 */
[----:B------:R-:W-:Y:S01]  /*2f20*/  MUFU.TANH R27, R27 ;  /* 0x0000001b001b7308 */ /* 0x000fe20000002400 */
[----:B0-----:R-:W-:Y:S02]  /*2f30*/  FSEL R72, R72, -INF , P1 ;  /* 0xff80000048487808 */ /* 0x001fe40000800000 */
[----:B------:R-:W-:-:S05]  /*2f40*/  ISETP.GT.AND P1, PT, R39, 0x9, PT ;  /* 0x000000092700780c */ /* 0x000fca0003f24270 */
[----:B------:R-:W0:Y:S01]  /*2f50*/  MUFU.TANH R28, R28 ;  /* 0x0000001c001c7308 */ /* 0x000e220000002400 */
[----:B-1----:R-:W-:Y:S02]  /*2f60*/  FSEL R73, R73, -INF , P2 ;  /* 0xff80000049497808 */ /* 0x002fe40001000000 */
[----:B------:R-:W-:-:S05]  /*2f70*/  ISETP.GT.AND P2, PT, R39, 0x10, PT ;  /* 0x000000102700780c */ /* 0x000fca0003f44270 */
[----:B------:R-:W1:Y:S01]  /*2f80*/  MUFU.TANH R31, R31 ;  /* 0x0000001f001f7308 */ /* 0x000e620000002400 */
[----:B--2---:R-:W-:-:S07]  /*2f90*/  FMNMX.FTZ R41, R58, R41, !PT ;  /* 0x000000293a297209 */ /* 0x004fce0007810000 */
[----:B------:R-:W2:Y:S01]  /*2fa0*/  MUFU.TANH R30, R30 ;  /* 0x0000001e001e7308 */ /* 0x000ea20000002400 */
[----:B------:R-:W3:Y:S01]  /*2fb0*/  SHFL.BFLY PT, R44, R41, 0x1, 0x1f ;  /* 0x0c201f00292c7f89 */ /* 0x000ee200000e0000 */
[----:B0-----:R-:W-:Y:S02]  /*2fc0*/  FSEL R43, R28, -INF , P1 ;  /* 0xff8000001c2b7808 */ /* 0x001fe40000800000 */
[----:B------:R-:W-:-:S04]  /*2fd0*/  ISETP.GT.AND P1, PT, R39, 0x11, PT ;  /* 0x000000112700780c */ /* 0x000fc80003f24270 */
[----:B------:R-:W0:Y:S01]  /*2fe0*/  MUFU.TANH R34, R34 ;  /* 0x0000002200227308 */ /* 0x000e220000002400 */
[----:B-1----:R-:W-:-:S07]  /*2ff0*/  FSEL R31, R31, -INF , P2 ;  /* 0xff8000001f1f7808 */ /* 0x002fce0001000000 */
[----:B------:R-:W1:Y:S08]  /*3000*/  MUFU.TANH R33, R33 ;  /* 0x0000002100217308 */ /* 0x000e700000002400 */
[----:B------:R-:W4:Y:S01]  /*3010*/  MUFU.TANH R37, R37 ;  /* 0x0000002500257308 */ /* 0x000f220000002400 */
[----:B---3--:R-:W-:Y:S02]  /*3020*/  FMNMX.FTZ R6, R41, R44, !PT ;  /* 0x0000002c29067209 */ /* 0x008fe40007810000 */
[----:B------:R-:W-:-:S02]  /*3030*/  FSEL R41, R27, -INF , P3 ;  /* 0xff8000001b297808 */ /* 0x000fc40001800000 */
[----:B------:R-:W-:Y:S01]  /*3040*/  FMNMX.FTZ R44, R72, R73, !PT ;  /* 0x00000049482c7209 */ /* 0x000fe20007810000 */
[C---:B------:R-:W-:Y:S01]  /*3050*/  FMUL.FTZ R27, R6.reuse, UR10 ;  /* 0x0000000a061b7c20 */ /* 0x040fe20008410000 */
[----:B------:R-:W-:Y:S01]  /*3060*/  ISETP.GT.AND P3, PT, R39, 0x18, PT ;  /* 0x000000182700780c */ /* 0x000fe20003f64270 */
[----:B------:R-:W3:Y:S01]  /*3070*/  MUFU.TANH R36, R36 ;  /* 0x0000002400247308 */ /* 0x000ee20000002400 */
[----:B------:R-:W-:Y:S02]  /*3080*/  FMNMX.FTZ R44, R41, R44, !PT ;  /* 0x0000002c292c7209 */ /* 0x000fe40007810000 */
[----:B------:R-:W-:Y:S02]  /*3090*/  FSETP.NEU.FTZ.AND P2, PT, R6, -INF , PT ;  /* 0xff8000000600780b */ /* 0x000fe40003f5d000 */
[----:B------:R-:W-:Y:S02]  /*30a0*/  FMNMX.FTZ R28, R43, R44, !PT ;  /* 0x0000002c2b1c7209 */ /* 0x000fe40007810000 */
[----:B--2---:R-:W-:Y:S01]  /*30b0*/  FSEL R44, R30, -INF , P1 ;  /* 0xff8000001e2c7808 */ /* 0x004fe20000800000 */
[----:B------:R2:W5:Y:S01]  /*30c0*/  MUFU.TANH R55, R45 ;  /* 0x0000002d00377308 */ /* 0x0005620000002400 */
[----:B------:R-:W-:-:S02]  /*30d0*/  ISETP.GT.AND P1, PT, R39, 0x19, PT ;  /* 0x000000192700780c */ /* 0x000fc40003f24270 */
[----:B0-----:R-:W-:Y:S02]  /*30e0*/  FSEL R34, R34, -INF , P3 ;  /* 0xff80000022227808 */ /* 0x001fe40001800000 */
[----:B------:R-:W-:Y:S02]  /*30f0*/  FSEL R27, R27, RZ, P2 ;  /* 0x000000ff1b1b7208 */ /* 0x000fe40001000000 */
[----:B------:R-:W-:Y:S01]  /*3100*/  ISETP.GT.AND P2, PT, R39, 0x20, PT ;  /* 0x000000202700780c */ /* 0x000fe20003f44270 */
[----:B------:R-:W0:Y:S01]  /*3110*/  MUFU.TANH R48, R48 ;  /* 0x0000003000307308 */ /* 0x000e220000002400 */
[----:B--2---:R-:W-:Y:S01]  /*3120*/  FMNMX.FTZ R45, R31, R28, !PT ;  /* 0x0000001c1f2d7209 */ /* 0x004fe20007810000 */
[--C-:B------:R-:W-:Y:S01]  /*3130*/  FFMA.FTZ R155, R50, UR10, -R27.reuse ;  /* 0x0000000a329b7c23 */ /* 0x100fe2000801081b */
[----:B-1----:R-:W-:Y:S01]  /*3140*/  FSEL R33, R33, -INF , P1 ;  /* 0xff80000021217808 */ /* 0x002fe20000800000 */
[--C-:B------:R-:W-:Y:S01]  /*3150*/  FFMA.FTZ R157, R42, UR10, -R27.reuse ;  /* 0x0000000a2a9d7c23 */ /* 0x100fe2000801081b */
[----:B------:R-:W-:Y:S01]  /*3160*/  FMNMX.FTZ R45, R44, R45, !PT ;  /* 0x0000002d2c2d7209 */ /* 0x000fe20007810000 */
[--C-:B------:R-:W-:Y:S01]  /*3170*/  FFMA.FTZ R54, R54, UR10, -R27.reuse ;  /* 0x0000000a36367c23 */ /* 0x100fe2000801081b */
[----:B------:R-:W-:Y:S01]  /*3180*/  ISETP.GT.AND P1, PT, R39, 0x21, PT ;  /* 0x000000212700780c */ /* 0x000fe20003f24270 */
[----:B------:R-:W1:Y:S01]  /*3190*/  MUFU.TANH R49, R49 ;  /* 0x0000003100317308 */ /* 0x000e620000002400 */
[----:B------:R-:W-:Y:S01]  /*31a0*/  FMNMX.FTZ R28, R34, R45, !PT ;  /* 0x0000002d221c7209 */ /* 0x000fe20007810000 */
[--C-:B------:R-:W-:Y:S01]  /*31b0*/  FFMA.FTZ R58, R35, UR10, -R27.reuse ;  /* 0x0000000a233a7c23 */ /* 0x100fe2000801081b */
[----:B----4-:R-:W-:Y:S01]  /*31c0*/  FSEL R37, R37, -INF , P2 ;  /* 0xff80000025257808 */ /* 0x010fe20001000000 */
[--C-:B------:R-:W-:Y:S01]  /*31d0*/  FFMA.FTZ R32, R32, UR10, -R27.reuse ;  /* 0x0000000a20207c23 */ /* 0x100fe2000801081b */
[----:B------:R-:W-:Y:S01]  /*31e0*/  FMNMX.FTZ R28, R33, R28, !PT ;  /* 0x0000001c211c7209 */ /* 0x000fe20007810000 */
[--C-:B------:R-:W-:Y:S01]  /*31f0*/  FFMA.FTZ R5, R5, UR10, -R27.reuse ;  /* 0x0000000a05057c23 */ /* 0x100fe2000801081b */
[----:B------:R-:W-:Y:S01]  /*3200*/  ISETP.GT.AND P2, PT, R39, 0x28, PT ;  /* 0x000000282700780c */ /* 0x000fe20003f44270 */
[----:B------:R-:W2:Y:S01]  /*3210*/  MUFU.TANH R52, R52 ;  /* 0x0000003400347308 */ /* 0x000ea20000002400 */
[----:B---3--:R-:W-:Y:S01]  /*3220*/  FSEL R36, R36, -INF , P1 ;  /* 0xff80000024247808 */ /* 0x008fe20000800000 */
[--C-:B------:R-:W-:Y:S01]  /*3230*/  FFMA.FTZ R59, R4, UR10, -R27.reuse ;  /* 0x0000000a043b7c23 */ /* 0x100fe2000801081b */
[----:B------:R-:W-:Y:S01]  /*3240*/  FMNMX.FTZ R47, R37, R28, !PT ;  /* 0x0000001c252f7209 */ /* 0x000fe20007810000 */
[--C-:B------:R-:W-:Y:S01]  /*3250*/  FFMA.FTZ R4, R11, UR10, -R27.reuse ;  /* 0x0000000a0b047c23 */ /* 0x100fe2000801081b */
[----:B------:R-:W-:Y:S01]  /*3260*/  ISETP.GT.AND P1, PT, R39, 0x29, PT ;  /* 0x000000292700780c */ /* 0x000fe20003f24270 */
[--C-:B------:R-:W-:Y:S01]  /*3270*/  FFMA.FTZ R171, R20, UR10, -R27.reuse ;  /* 0x0000000a14ab7c23 */ /* 0x100fe2000801081b */
[----:B------:R-:W-:Y:S01]  /*3280*/  FSEL R45, R51, -INF , P2 ;  /* 0xff800000332d7808 */ /* 0x000fe20001000000 */
[----:B------:R-:W3:Y:S01]  /*3290*/  MUFU.TANH R53, R53 ;  /* 0x0000003500357308 */ /* 0x000ee20000002400 */
[----:B------:R-:W-:Y:S01]  /*32a0*/  FMNMX.FTZ R30, R36, R47, !PT ;  /* 0x0000002f241e7209 */ /* 0x000fe20007810000 */
[--C-:B------:R-:W-:Y:S01]  /*32b0*/  FFMA.FTZ R20, R24, UR10, -R27.reuse ;  /* 0x0000000a18147c23 */ /* 0x100fe2000801081b */
[----:B------:R-:W-:Y:S01]  /*32c0*/  ISETP.GT.AND P2, PT, R39, 0x30, PT ;  /* 0x000000302700780c */ /* 0x000fe20003f44270 */
[--C-:B------:R-:W-:Y:S01]  /*32d0*/  FFMA.FTZ R153, R76, UR10, -R27.reuse ;  /* 0x0000000a4c997c23 */ /* 0x100fe2000801081b */
[----:B-----5:R-:W-:Y:S01]  /*32e0*/  FSEL R47, R55, -INF , P1 ;  /* 0xff800000372f7808 */ /* 0x020fe20000800000 */
[--C-:B------:R-:W-:Y:S01]  /*32f0*/  FFMA.FTZ R175, R26, UR10, -R27.reuse ;  /* 0x0000000a1aaf7c23 */ /* 0x100fe2000801081b */
[----:B------:R-:W-:Y:S01]  /*3300*/  FMNMX.FTZ R30, R45, R30, !PT ;  /* 0x0000001e2d1e7209 */ /* 0x000fe20007810000 */
[----:B------:R-:W4:Y:S01]  /*3310*/  MUFU.TANH R56, R56 ;  /* 0x0000003800387308 */ /* 0x000f220000002400 */
[----:B------:R-:W-:Y:S01]  /*3320*/  ISETP.GT.AND P1, PT, R39, 0x31, PT ;  /* 0x000000312700780c */ /* 0x000fe20003f24270 */
[--C-:B------:R-:W-:Y:S01]  /*3330*/  FFMA.FTZ R165, R10, UR10, -R27.reuse ;  /* 0x0000000a0aa57c23 */ /* 0x100fe2000801081b */
[----:B0-----:R-:W-:Y:S01]  /*3340*/  FSEL R48, R48, -INF , P2 ;  /* 0xff80000030307808 */ /* 0x001fe20001000000 */
[--C-:B------:R-:W-:Y:S01]  /*3350*/  FFMA.FTZ R167, R12, UR10, -R27.reuse ;  /* 0x0000000a0ca77c23 */ /* 0x100fe2000801081b */
[----:B------:R-:W-:Y:S01]  /*3360*/  FMNMX.FTZ R51, R47, R30, !PT ;  /* 0x0000001e2f337209 */ /* 0x000fe20007810000 */
[--C-:B------:R-:W-:Y:S01]  /*3370*/  FFMA.FTZ R30, R46, UR10, -R27.reuse ;  /* 0x0000000a2e1e7c23 */ /* 0x100fe2000801081b */
[----:B------:R-:W-:Y:S01]  /*3380*/  ISETP.GT.AND P2, PT, R39, 0x38, PT ;  /* 0x000000382700780c */ /* 0x000fe20003f44270 */
[----:B------:R-:W0:Y:S01]  /*3390*/  MUFU.TANH R57, R57 ;  /* 0x0000003900397308 */ /* 0x000e220000002400 */
[----:B-1----:R-:W-:Y:S01]  /*33a0*/  FSEL R49, R49, -INF , P1 ;  /* 0xff80000031317808 */ /* 0x002fe20000800000 */
[--C-:B------:R-:W-:Y:S01]  /*33b0*/  FFMA.FTZ R10, R14, UR10, -R27.reuse ;  /* 0x0000000a0e0a7c23 */ /* 0x100fe2000801081b */
[----:B------:R-:W-:Y:S01]  /*33c0*/  FMNMX.FTZ R50, R48, R51, !PT ;  /* 0x0000003330327209 */ /* 0x000fe20007810000 */
[--C-:B------:R-:W-:Y:S01]  /*33d0*/  FFMA.FTZ R169, R13, UR10, -R27.reuse ;  /* 0x0000000a0da97c23 */ /* 0x100fe2000801081b */
[----:B------:R-:W-:Y:S01]  /*33e0*/  ISETP.GT.AND P1, PT, R39, 0x39, PT ;  /* 0x000000392700780c */ /* 0x000fe20003f24270 */
[--C-:B------:R-:W-:Y:S01]  /*33f0*/  FFMA.FTZ R12, R15, UR10, -R27.reuse ;  /* 0x0000000a0f0c7c23 */ /* 0x100fe2000801081b */
[----:B--2---:R-:W-:Y:S01]  /*3400*/  FSEL R46, R52, -INF , P2 ;  /* 0xff800000342e7808 */ /* 0x004fe20001000000 */
[----:B------:R-:W-:Y:S01]  /*3410*/  MUFU.TANH R60, R60 ;  /* 0x0000003c003c7308 */ /* 0x000fe20000002400 */
[----:B------:R-:W-:Y:S01]  /*3420*/  FMNMX.FTZ R51, R49, R50, !PT ;  /* 0x0000003231337209 */ /* 0x000fe20007810000 */
[--C-:B------:R-:W-:Y:S01]  /*3430*/  FFMA.FTZ R14, R25, UR10, -R27.reuse ;  /* 0x0000000a190e7c23 */ /* 0x100fe2000801081b */
[----:B------:R-:W-:Y:S01]  /*3440*/  ISETP.GT.AND P2, PT, R39, 0x40, PT ;  /* 0x000000402700780c */ /* 0x000fe20003f44270 */
[----:B------:R-:W-:Y:S01]  /*3450*/  FFMA.FTZ R173, R21, UR10, -R27 ;  /* 0x0000000a15ad7c23 */ /* 0x000fe2000801081b */
[----:B---3--:R-:W-:-:S02]  /*3460*/  FSEL R50, R53, -INF , P1 ;  /* 0xff80000035327808 */ /* 0x008fc40000800000 */
[----:B------:R-:W-:Y:S01]  /*3470*/  FMNMX.FTZ R51, R46, R51, !PT ;  /* 0x000000332e337209 */ /* 0x000fe20007810000 */
[----:B------:R-:W1:Y:S01]  /*3480*/  MUFU.TANH R61, R61 ;  /* 0x0000003d003d7308 */ /* 0x000e620000002400 */
[C---:B------:R-:W-:Y:S02]  /*3490*/  ISETP.GT.AND P1, PT, R39.reuse, 0x41, PT ;  /* 0x000000412700780c */ /* 0x040fe40003f24270 */
[----:B----4-:R-:W-:Y:S02]  /*34a0*/  FSEL R42, R56, -INF , P2 ;  /* 0xff800000382a7808 */ /* 0x010fe40001000000 */
[----:B------:R-:W-:Y:S02]  /*34b0*/  FMNMX.FTZ R53, R50, R51, !PT ;  /* 0x0000003332357209 */ /* 0x000fe40007810000 */
[----:B------:R-:W-:Y:S01]  /*34c0*/  ISETP.GT.AND P2, PT, R39, 0x48, PT ;  /* 0x000000482700780c */ /* 0x000fe20003f44270 */
[----:B------:R-:W2:Y:S01]  /*34d0*/  MUFU.TANH R64, R64 ;  /* 0x0000004000407308 */ /* 0x000ea20000002400 */
[----:B0-----:R-:W-:Y:S01]  /*34e0*/  FSEL R51, R57, -INF , P1 ;  /* 0xff80000039337808 */ /* 0x001fe20000800000 */
[----:B------:R-:W-:Y:S01]  /*34f0*/  FFMA.FTZ R57, R38, UR10, -R27 ;  /* 0x0000000a26397c23 */ /* 0x000fe2000801081b */
[----:B------:R-:W-:-:S02]  /*3500*/  FMNMX.FTZ R52, R42, R53, !PT ;  /* 0x000000352a347209 */ /* 0x000fc40007810000 */
[----:B------:R-:W-:Y:S02]  /*3510*/  ISETP.GT.AND P1, PT, R39, 0x49, PT ;  /* 0x000000492700780c */ /* 0x000fe40003f24270 */
[----:B------:R-:W-:Y:S01]  /*3520*/  FMNMX.FTZ R53, R51, R52, !PT ;  /* 0x0000003433357209 */ /* 0x000fe20007810000 */
[----:B------:R-:W0:Y:S01]  /*3530*/  MUFU.TANH R65, R65 ;  /* 0x0000004100417308 */ /* 0x000e220000002400 */
[----:B-1----:R-:W-:Y:S02]  /*3540*/  FSEL R52, R61, -INF , P1 ;  /* 0xff8000003d347808 */ /* 0x002fe40000800000 */
[----:B------:R-:W-:-:S05]  /*3550*/  ISETP.GT.AND P1, PT, R39, 0x51, PT ;  /* 0x000000512700780c */ /* 0x000fca0003f24270 */
[----:B------:R1:W-:Y:S08]  /*3560*/  MUFU.EX2 R28, R54 ;  /* 0x00000036001c7308 */ /* 0x0003f00000000800 */
[----:B------:R-:W3:Y:S01]  /*3570*/  MUFU.TANH R68, R68 ;  /* 0x0000004400447308 */ /* 0x000ee20000002400 */
[----:B-1----:R-:W-:Y:S01]  /*3580*/  FFMA.FTZ R54, R40, UR10, -R27 ;  /* 0x0000000a28367c23 */ /* 0x002fe2000801081b */
[----:B------:R-:W-:-:S02]  /*3590*/  FSEL R40, R60, -INF , P2 ;  /* 0xff8000003c287808 */ /* 0x000fc40001000000 */
[C---:B------:R-:W-:Y:S02]  /*35a0*/  ISETP.GT.AND P2, PT, R39.reuse, 0x50, PT ;  /* 0x000000502700780c */ /* 0x040fe40003f44270 */
[----:B------:R-:W-:Y:S02]  /*35b0*/  FMNMX.FTZ R53, R40, R53, !PT ;  /* 0x0000003528357209 */ /* 0x000fe40007810000 */
[----:B------:R-:W1:Y:S01]  /*35c0*/  MUFU.TANH R69, R69 ;  /* 0x0000004500457308 */ /* 0x000e620000002400 */
[----:B--2---:R-:W-:Y:S02]  /*35d0*/  FSEL R38, R64, -INF , P2 ;  /* 0xff80000040267808 */ /* 0x004fe40001000000 */
[----:B------:R-:W-:Y:S02]  /*35e0*/  FMNMX.FTZ R55, R52, R53, !PT ;  /* 0x0000003534377209 */ /* 0x000fe40007810000 */
[----:B------:R-:W-:Y:S02]  /*35f0*/  ISETP.GT.AND P2, PT, R39, 0x58, PT ;  /* 0x000000582700780c */ /* 0x000fe40003f44270 */
[----:B0-----:R-:W-:Y:S01]  /*3600*/  FSEL R53, R65, -INF , P1 ;  /* 0xff80000041357808 */ /* 0x001fe20000800000 */
[----:B------:R0:W-:Y:S01]  /*3610*/  MUFU.EX2 R56, R54 ;  /* 0x0000003600387308 */ /* 0x0001e20000000800 */
[----:B------:R-:W-:-:S02]  /*3620*/  ISETP.GT.AND P1, PT, R39, 0x59, PT ;  /* 0x000000592700780c */ /* 0x000fc40003f24270 */
[----:B---3--:R-:W-:-:S05]  /*3630*/  FSEL R35, R68, -INF , P2 ;  /* 0xff80000044237808 */ /* 0x008fca0001000000 */
[----:B------:R2:W-:Y:S01]  /*3640*/  MUFU.EX2 R161, R32 ;  /* 0x0000002000a17308 */ /* 0x0005e20000000800 */
[----:B0-----:R-:W-:Y:S01]  /*3650*/  FMNMX.FTZ R54, R38, R55, !PT ;  /* 0x0000003726367209 */ /* 0x001fe20007810000 */
[--C-:B------:R-:W-:Y:S01]  /*3660*/  FFMA.FTZ R55, R29, UR10, -R27.reuse ;  /* 0x0000000a1d377c23 */ /* 0x100fe2000801081b */
[----:B-1----:R-:W-:Y:S01]  /*3670*/  FSEL R39, R69, -INF , P1 ;  /* 0xff80000045277808 */ /* 0x002fe20000800000 */
[----:B------:R-:W-:Y:S01]  /*3680*/  FFMA.FTZ R27, R3, UR10, -R27 ;  /* 0x0000000a031b7c23 */ /* 0x000fe2000801081b */
[----:B------:R-:W-:-:S03]  /*3690*/  FMNMX.FTZ R54, R53, R54, !PT ;  /* 0x0000003635367209 */ /* 0x000fc60007810000 */
[----:B------:R0:W-:Y:S01]  /*36a0*/  MUFU.EX2 R62, R5 ;  /* 0x00000005003e7308 */ /* 0x0001e20000000800 */
[----:B------:R-:W-:-:S04]  /*36b0*/  FMNMX.FTZ R54, R35, R54, !PT ;  /* 0x0000003623367209 */ /* 0x000fc80007810000 */
[----:B------:R-:W-:-:S03]  /*36c0*/  FMNMX.FTZ R54, R39, R54, !PT ;  /* 0x0000003627367209 */ /* 0x000fc60007810000 */
[----:B------:R-:W1:Y:S02]  /*36d0*/  MUFU.EX2 R153, R153 ;  /* 0x0000009900997308 */ /* 0x000e640000000800 */
[----:B------:R-:W3:Y:S06]  /*36e0*/  SHFL.BFLY PT, R29, R54, 0x2, 0x1f ;  /* 0x0c401f00361d7f89 */ /* 0x000eec00000e0000 */
[----:B------:R-:W4:Y:S08]  /*36f0*/  MUFU.EX2 R155, R155 ;  /* 0x0000009b009b7308 */ /* 0x000f300000000800 */
[----:B------:R-:W5:Y:S08]  /*3700*/  MUFU.EX2 R30, R30 ;  /* 0x0000001e001e7308 */ /* 0x000f700000000800 */
[----:B------:R-:W-:Y:S01]  /*3710*/  MUFU.EX2 R157, R157 ;  /* 0x0000009d009d7308 */ /* 0x000fe20000000800 */
[----:B---3--:R-:W-:-:S05]  /*3720*/  FMNMX.FTZ R29, R54, R29, !PT ;  /* 0x0000001d361d7209 */ /* 0x008fca0007810000 */
[----:B--2---:R-:W0:Y:S02]  /*3730*/  SHFL.BFLY PT, R32, R29, 0x1, 0x1f ;  /* 0x0c201f001d207f89 */ /* 0x004e2400000e0000 */
[----:B------:R-:W-:Y:S08]  /*3740*/  MUFU.EX2 R57, R57 ;  /* 0x0000003900397308 */ /* 0x000ff00000000800 */
[----:B------:R-:W2:Y:S08]  /*3750*/  MUFU.EX2 R58, R58 ;  /* 0x0000003a003a7308 */ /* 0x000eb00000000800 */
[----:B------:R-:W-:Y:S01]  /*3760*/  MUFU.EX2 R60, R55 ;  /* 0x00000037003c7308 */ /* 0x000fe20000000800 */
[----:B0-----:R-:W-:Y:S01]  /*3770*/  FMNMX.FTZ R5, R29, R32, !PT ;  /* 0x000000201d057209 */ /* 0x001fe20007810000 */
[----:B-1----:R-:W-:-:S06]  /*3780*/  FADD.FTZ R32, R153, R28 ;  /* 0x0000001c99207221 */ /* 0x002fcc0000010000 */
[----:B------:R-:W-:Y:S01]  /*3790*/  MUFU.EX2 R59, R59 ;  /* 0x0000003b003b7308 */ /* 0x000fe20000000800 */
[----:B------:R-:W-:Y:S01]  /*37a0*/  F2FP.BF16.F32.PACK_AB R153, R28, R153 ;  /* 0x000000991c99723e */ /* 0x000fe200000010ff */
[C---:B------:R-:W-:Y:S01]  /*37b0*/  FMUL.FTZ R11, R5.reuse, UR10 ;  /* 0x0000000a050b7c20 */ /* 0x040fe20008410000 */
[----:B------:R-:W-:Y:S01]  /*37c0*/  FSETP.NEU.FTZ.AND P1, PT, R5, -INF , PT ;  /* 0xff8000000500780b */ /* 0x000fe20003f3d000 */
[----:B----4-:R-:W-:Y:S01]  /*37d0*/  FADD.FTZ R13, R155, R32 ;  /* 0x000000209b0d7221 */ /* 0x010fe20000010000 */
[C---:B-----5:R-:W-:Y:S02]  /*37e0*/  F2FP.BF16.F32.PACK_AB R155, R30.reuse, R155 ;  /* 0x0000009b1e9b723e */ /* 0x060fe400000010ff */
[----:B------:R-:W-:Y:S01]  /*37f0*/  FSEL R24, R11, RZ, P1 ;  /* 0x000000ff0b187208 */ /* 0x000fe20000800000 */
[----:B------:R-:W-:Y:S01]  /*3800*/  FADD.FTZ R32, R30, R13 ;  /* 0x0000000d1e207221 */ /* 0x000fe20000010000 */
[----:B------:R-:W-:Y:S01]  /*3810*/  MUFU.EX2 R165, R165 ;  /* 0x000000a500a57308 */ /* 0x000fe20000000800 */
[----:B--2---:R-:W-:-:S02]  /*3820*/  F2FP.BF16.F32.PACK_AB R159, R58, R57 ;  /* 0x000000393a9f723e */ /* 0x004fc400000010ff */
        /* <DEDUP_REMOVED lines=11> */
[----:B------:R-:W-:Y:S01]  /*38e0*/  FFMA.FTZ R45, R45, UR10, -R24 ;  /* 0x0000000a2d2d7c23 */ /* 0x000fe20008010818 */
[----:B------:R-:W-:Y:S01]  /*38f0*/  FADD.FTZ R13, R157, R32 ;  /* 0x000000209d0d7221 */ /* 0x000fe20000010000 */
        /* <DEDUP_REMOVED lines=14> */
[----:B------:R-:W-:Y:S01]  /*39e0*/  FFMA.FTZ R24, R39, UR10, -R24 ;  /* 0x0000000a27187c23 */ /* 0x000fe20008010818 */
[----:B------:R-:W-:-:S02]  /*39f0*/  F2FP.BF16.F32.PACK_AB R157, R56, R157 ;  /* 0x0000009d389d723e */ /* 0x000fc400000010ff */
[----:B------:R-:W2:Y:S01]  /*3a00*/  MUFU.EX2 R154, R43 ;  /* 0x0000002b009a7308 */ /* 0x000ea20000000800 */
[----:B0-----:R-:W-:Y:S01]  /*3a10*/  FADD.FTZ R26, R72, R73 ;  /* 0x00000049481a7221 */ /* 0x001fe20000010000 */
[----:B------:R-:W-:Y:S02]  /*3a20*/  F2FP.BF16.F32.PACK_AB R163, R62, R59 ;  /* 0x0000003b3ea3723e */ /* 0x000fe400000010ff */
[----:B------:R-:W-:-:S04]  /*3a30*/  F2FP.BF16.F32.PACK_AB R152, R73, R72 ;  /* 0x000000484998723e */ /* 0x000fc800000010ff */
[----:B------:R-:W0:Y:S01]  /*3a40*/  MUFU.EX2 R31, R31 ;  /* 0x0000001f001f7308 */ /* 0x000e220000000800 */
[----:B-1----:R-:W-:-:S07]  /*3a50*/  FADD.FTZ R3, R41, R26 ;  /* 0x0000001a29037221 */ /* 0x002fce0000010000 */
[----:B------:R-:W1:Y:S01]  /*3a60*/  MUFU.EX2 R44, R44 ;  /* 0x0000002c002c7308 */ /* 0x000e620000000800 */
[C---:B--2---:R-:W-:Y:S01]  /*3a70*/  FADD.FTZ R26, R154.reuse, R3 ;  /* 0x000000039a1a7221 */ /* 0x044fe20000010000 */
        /* <DEDUP_REMOVED lines=8> */
[----:B--2---:R-:W-:Y:S01]  /*3b00*/  FADD.FTZ R32, R34, R3 ;  /* 0x0000000322207221 */ /* 0x004fe20000010000 */
[----:B------:R-:W-:-:S04]  /*3b10*/  FADD.FTZ R3, R57, R26 ;  /* 0x0000001a39037221 */ /* 0x000fc80000010000 */
[----:B------:R-:W-:Y:S02]  /*3b20*/  FADD.FTZ R26, R58, R3 ;  /* 0x000000033a1a7221 */ /* 0x000fe40000010000 */
[----:B------:R-:W2:Y:S01]  /*3b30*/  MUFU.EX2 R36, R36 ;  /* 0x0000002400247308 */ /* 0x000ea20000000800 */
[----:B0-----:R-:W-:Y:S01]  /*3b40*/  FADD.FTZ R32, R33, R32 ;  /* 0x0000002021207221 */ /* 0x001fe20000010000 */
[----:B------:R-:W-:Y:S01]  /*3b50*/  FADD.FTZ R15, R161, R26 ;  /* 0x0000001aa10f7221 */ /* 0x000fe20000010000 */
[C---:B------:R-:W-:Y:S02]  /*3b60*/  F2FP.BF16.F32.PACK_AB R161, R60.reuse, R161 ;  /* 0x000000a13ca1723e */ /* 0x040fe400000010ff */
[----:B------:R-:W-:Y:S01]  /*3b70*/  F2FP.BF16.F32.PACK_AB R158, R33, R34 ;  /* 0x00000022219e723e */ /* 0x000fe200000010ff */
[----:B------:R-:W-:Y:S02]  /*3b80*/  FADD.FTZ R28, R60, R15 ;  /* 0x0000000f3c1c7221 */ /* 0x000fe40000010000 */
[----:B------:R-:W0:Y:S01]  /*3b90*/  MUFU.EX2 R45, R45 ;  /* 0x0000002d002d7308 */ /* 0x000e220000000800 */
[----:B-1----:R-:W-:Y:S01]  /*3ba0*/  FADD.FTZ R13, R37, R32 ;  /* 0x00000020250d7221 */ /* 0x002fe20000010000 */
[----:B------:R-:W-:-:S06]  /*3bb0*/  FADD.FTZ R15, R59, R28 ;  /* 0x0000001c3b0f7221 */ /* 0x000fcc0000010000 */
        /* <DEDUP_REMOVED lines=11> */
[----:B------:R-:W-:-:S06]  /*3c70*/  FADD.FTZ R13, R165, R26 ;  /* 0x0000001aa50d7221 */ /* 0x000fcc0000010000 */
        /* <DEDUP_REMOVED lines=49> */
[----:B-1----:R-:W-:-:S04]  /*3f90*/  FADD.FTZ R3, R35, R10 ;  /* 0x0000000a23037221 */ /* 0x002fc80000010000 */
[C---:B--2---:R-:W-:Y:S01]  /*3fa0*/  FADD.FTZ R3, R24.reuse, R3 ;  /* 0x0000000318037221 */ /* 0x044fe20000010000 */
[----:B------:R-:W-:Y:S01]  /*3fb0*/  F2FP.BF16.F32.PACK_AB R174, R24, R35 ;  /* 0x0000002318ae723e */ /* 0x000fe200000010ff */
[C---:B0-----:R-:W-:Y:S01]  /*3fc0*/  FADD.FTZ R4, R26.reuse, R11 ;  /* 0x0000000b1a047221 */ /* 0x041fe20000010000 */
[----:B------:R-:W-:Y:S01]  /*3fd0*/  F2FP.BF16.F32.PACK_AB R175, R26, R175 ;  /* 0x000000af1aaf723e */ /* 0x000fe200000010ff */
[----:B------:R-:W-:Y:S06]  /*3fe0*/  @!P0 BRA `(.L_x_4923) ;  /* 0x0000000000048947 */ /* 0x000fec0003800000 */
[----:B------:R-:W-:Y:S01]  /*3ff0*/  BPT.TRAP 0x1 ;  /* 0x000000040000795c */ /* 0x000fe20000300000 */
.L_x_4923:
[----:B------:R0:W1:Y:S01]  /*4000*/  SYNCS.PHASECHK.TRANS64.TRYWAIT P1, [UR22+0x22850], R9 ;  /* 0x02285009ff0075a7 */ /* 0x0000620008020156 */
[----:B------:R-:W-:Y:S05]  /*4010*/  @!P0 BRA `(.L_x_4924) ;  /* 0x0000000000048947 */ /* 0x000fea0003800000 */
[----:B------:R-:W-:Y:S01]  /*4020*/  BPT.TRAP 0x1 ;  /* 0x000000040000795c */ /* 0x000fe20000300000 */
.L_x_4924:
[----:B-1----:R-:W-:Y:S05]  /*4030*/  @P1 BRA `(.L_x_4925) ;  /* 0x0000000000081947 */ /* 0x002fea0003800000 */
[----:B------:R-:W1:Y:S02]  /*4040*/  SYNCS.PHASECHK.TRANS64.TRYWAIT P1, [UR22+0x22850], R9 ;  /* 0x02285009ff0075a7 */ /* 0x000e640008020156 */
[----:B-1----:R-:W-:Y:S05]  /*4050*/  @!P1 BRA `(.L_x_4926) ;  /* 0x0000010400d49947 */ /* 0x002fea0003800000 */
.L_x_4925:
        /* <DEDUP_REMOVED lines=44> */
.L_x_4927:
[----:B------:R-:W-:Y:S01]  /*4320*/  UISETP.NE.AND UP0, UPT, UR50, URZ, UPT ;  /* 0x0000003f3200728c */ /* 0x000fe2000bf05270 */
[----:B------:R-:W2:Y:S01]  /*4330*/  S2UR UR14, SR_CgaCtaId ;  /* 0x00000000000e79c3 */ /* 0x000ea20000008800 */
[----:B------:R-:W-:Y:S01]  /*4340*/  UMOV UR11, UR42 ;  /* 0x0000002a000b7c82 */ /* 0x000fe20008000000 */
[----:B------:R-:W-:Y:S02]  /*4350*/  UIADD3 UR26, UR51, -0x2, URZ ;  /* 0xfffffffe331a7890 */ /* 0x000fe4000fffe03f */
[----:B------:R-:W-:-:S06]  /*4360*/  UIADD3 UR22, UR22, 0x22860, URZ ;  /* 0x0002286016167890 */ /* 0x000fcc000fffe03f */
[----:B------:R-:W-:Y:S01]  /*4370*/  @UP0 ULDC UR6, c[0x0][0x44c] ;  /* 0x0001130000060ab9 */ /* 0x000fe20000000800 */
[----:B------:R-:W-:Y:S01]  /*4380*/  @UP0 ULDC UR15, c[0x0][0x450] ;  /* 0x00011400000f0ab9 */ /* 0x000fe20000000800 */
[----:B------:R-:W-:-:S04]  /*4390*/  UIMAD.WIDE.U32 UR6, UR42, UR6, URZ ;  /* 0x000000062a0672a5 */ /* 0x000fc8000f8e003f */
[----:B------:R-:W-:-:S04]  /*43a0*/  @UP0 USHF.R.U32.HI UR11, URZ, UR15, UR7 ;  /* 0x0000000f3f0b0299 */ /* 0x000fc80008011607 */
[----:B------:R-:W-:-:S04]  /*43b0*/  UIADD3 UR6, UR11, UR48, -UR49 ;  /* 0x000000300b067290 */ /* 0x000fc8000fffe831 */
[----:B------:R-:W-:Y:S02]  /*43c0*/  UIMAD.WIDE UR6, UR6, 0x2aaaaaab, URZ ;  /* 0x2aaaaaab060678a5 */ /* 0x000fe4000f8e023f */
[----:B--2---:R-:W-:Y:S02]  /*43d0*/  UPRMT UR22, UR14, 0x654, UR22 ;  /* 0x000006540e167896 */ /* 0x004fe40008000016 */
[----:B------:R-:W-:-:S04]  /*43e0*/  USHF.R.U32.HI UR6, URZ, 0x1f, UR7 ;  /* 0x0000001f3f067899 */ /* 0x000fc80008011607 */
[----:B------:R-:W-:-:S03]  /*43f0*/  ULEA.HI.SX32 UR6, UR7, UR6, 0x1c ;  /* 0x0000000607067291 */ /* 0x000fc6000f8fe23f */
[----:B------:R-:W-:Y:S01]  /*4400*/  SYNCS.ARRIVE.TRANS64.RED.A1T0 RZ, [UR22], RZ ;  /* 0x000000ffffff79a7 */ /* 0x000fe20008100416 */
[----:B------:R-:W-:-:S04]  /*4410*/  UISETP.LT.AND UP0, UPT, UR45, UR6, UPT ;  /* 0x000000062d00728c */ /* 0x000fc8000bf01270 */
[----:B------:R-:W-:-:S04]  /*4420*/  USEL UR25, UR45, UR6, !UP0 ;  /* 0x000000062d197287 */ /* 0x000fc8000c000000 */
[----:B------:R-:W-:-:S06]  /*4430*/  UISETP.GE.AND UP0, UPT, UR26, UR25, UPT ;  /* 0x000000191a00728c */ /* 0x000fcc000bf06270 */
[----:B------:R-:W-:-:S13]  /*4440*/  PLOP3.LUT P1, PT, PT, PT, UP0, 0x80, 0x0 ;  /* 0x000000000000781c */ /* 0x000fda0003f2f008 */
[----:B------:R-:W-:Y:S05]  /*4450*/  @!P1 BRA `(.L_x_4928) ;  /* 0x0000002800bc9947 */ /* 0x000fea0003800000 */
[----:B01----:R-:W-:Y:S01]  /*4460*/  IMAD.MOV.U32 R9, RZ, RZ, R6 ;  /* 0x000000ffff097224 */ /* 0x003fe200078e0006 */
[----:B------:R-:W-:Y:S01]  /*4470*/  ULDC UR22, c[0x0][0x9d8] ;  /* 0x0002760000167ab9 */ /* 0x000fe20000000800 */
[----:B------:R-:W-:Y:S01]  /*4480*/  IMAD.MOV.U32 R8, RZ, RZ, R5 ;  /* 0x000000ffff087224 */ /* 0x000fe200078e0005 */
[----:B------:R-:W-:-:S06]  /*4490*/  ULDC UR27, c[0x0][0x988] ;  /* 0x00026200001b7ab9 */ /* 0x000fcc0000000800 */
.L_x_4939:
[----:B------:R-:W-:-:S04]  /*44a0*/  UIADD3 UR37, UR37, 0x1, URZ ;  /* 0x0000000125257890 */ /* 0x000fc8000fffe03f */
[----:B------:R-:W-:-:S04]  /*44b0*/  UISETP.NE.AND UP0, UPT, UR37, 0x2, UPT ;  /* 0x000000022500788c */ /* 0x000fc8000bf05270 */
[----:B------:R-:W-:Y:S02]  /*44c0*/  USEL UR6, URZ, 0x1, UP0 ;  /* 0x000000013f067887 */ /* 0x000fe40008000000 */
[----:B------:R-:W-:Y:S02]  /*44d0*/  USEL UR37, UR37, URZ, UP0 ;  /* 0x0000003f25257287 */ /* 0x000fe40008000000 */
[----:B------:R-:W-:Y:S01]  /*44e0*/  ULOP3.LUT UR36, UR36, UR6, URZ, 0x3c, !UPT ;  /* 0x0000000624247292 */ /* 0x000fe2000f8e3c3f */
[----:B------:R-:W-:Y:S11]  /*44f0*/  @!P0 BRA `(.L_x_4929) ;  /* 0x0000000000048947 */ /* 0x000ff60003800000 */
[----:B------:R-:W-:Y:S01]  /*4500*/  BPT.TRAP 0x1 ;  /* 0x000000040000795c */ /* 0x000fe20000300000 */
.L_x_4929:
        /* <DEDUP_REMOVED lines=9> */
.L_x_4930:
[----:B-1----:R-:W-:Y:S05]  /*45a0*/  @P1 BRA `(.L_x_4931) ;  /* 0x0000000000081947 */ /* 0x002fea0003800000 */
[----:B------:R-:W1:Y:S02]  /*45b0*/  SYNCS.PHASECHK.TRANS64.TRYWAIT P1, [UR23+0x22830], R7 ;  /* 0x02283007ff0075a7 */ /* 0x000e640008020157 */
[----:B-1----:R-:W-:Y:S05]  /*45c0*/  @!P1 BRA `(.L_x_4932) ;  /* 0x0000010000909947 */ /* 0x002fea0003800000 */
.L_x_4931:
        /* <DEDUP_REMOVED lines=26> */
.L_x_4933:
[----:B------:R-:W-:Y:S01]  /*4770*/  UISETP.NE.AND UP0, UPT, UR50, URZ, UPT ;  /* 0x0000003f3200728c */ /* 0x000fe2000bf05270 */
[----:B------:R-:W-:Y:S01]  /*4780*/  FMUL.FTZ R14, R161, UR22 ;  /* 0x00000016a10e7c20 */ /* 0x000fe20008410000 */
[----:B------:R-:W-:Y:S02]  /*4790*/  VIADD R161, R16, UR42 ;  /* 0x0000002a10a17c36 */ /* 0x000fe40008000000 */
[----:B------:R-:W-:Y:S01]  /*47a0*/  FMUL.FTZ R6, R153, UR22 ;  /* 0x0000001699067c20 */ /* 0x000fe20008410000 */
[----:B------:R-:W-:Y:S01]  /*47b0*/  FMUL.FTZ R15, R164, UR22 ;  /* 0x00000016a40f7c20 */ /* 0x000fe20008410000 */
[----:B------:R-:W-:Y:S01]  /*47c0*/  UIMAD UR6, UR26, -0x60, URZ ;  /* 0xffffffa01a0678a4 */ /* 0x000fe2000f8e023f */
[----:B------:R-:W-:Y:S01]  /*47d0*/  PLOP3.LUT P1, PT, PT, PT, UP0, 0x80, 0x0 ;  /* 0x000000000000781c */ /* 0x000fe20003f2f008 */
[----:B------:R-:W-:Y:S01]  /*47e0*/  FMUL.FTZ R11, R156, UR22 ;  /* 0x000000169c0b7c20 */ /* 0x000fe20008410000 */
[----:B------:R-:W-:Y:S01]  /*47f0*/  PLOP3.LUT P2, PT, PT, PT, UP0, 0x80, 0x0 ;  /* 0x000000000000781c */ /* 0x000fe20003f4f008 */
[----:B------:R-:W-:Y:S01]  /*4800*/  FMUL.FTZ R5, R152, UR22 ;  /* 0x0000001698057c20 */ /* 0x000fe20008410000 */
[----:B------:R-:W-:Y:S01]  /*4810*/  FMUL.FTZ R13, R160, UR22 ;  /* 0x00000016a00d7c20 */ /* 0x000fe20008410000 */
[----:B------:R-:W-:Y:S01]  /*4820*/  @UP0 ULDC UR7, c[0x0][0x44c] ;  /* 0x0001130000070ab9 */ /* 0x000fe20000000800 */
[----:B------:R-:W-:-:S02]  /*4830*/  IMAD.U32 R156, RZ, RZ, UR6 ;  /* 0x00000006ff9c7e24 */ /* 0x000fc4000f8e00ff */
[----:B------:R-:W-:Y:S01]  /*4840*/  FMUL.FTZ R12, R157, UR22 ;  /* 0x000000169d0c7c20 */ /* 0x000fe20008410000 */
[----:B------:R-:W-:Y:S01]  /*4850*/  IMAD.U32 R157, RZ, RZ, UR49 ;  /* 0x00000031ff9d7e24 */ /* 0x000fe2000f8e00ff */
[----:B------:R-:W2:Y:S01]  /*4860*/  MUFU.TANH R5, R5 ;  /* 0x0000000500057308 */ /* 0x000ea20000002400 */
[----:B------:R-:W-:Y:S01]  /*4870*/  FMUL.FTZ R10, R154, UR22 ;  /* 0x000000169a0a7c20 */ /* 0x000fe20008410000 */
[----:B------:R-:W-:Y:S01]  /*4880*/  IADD3 R156, -R2, 0x1, R156 ;  /* 0x00000001029c7810 */ /* 0x000fe20007ffe19c */
[----:B------:R-:W-:Y:S01]  /*4890*/  FMUL.FTZ R154, R173, UR22 ;  /* 0x00000016ad9a7c20 */ /* 0x000fe20008410000 */
[----:B------:R-:W-:Y:S01]  /*48a0*/  @P1 IMAD.HI.U32 R153, R161, UR7, RZ ;  /* 0x00000007a1991c27 */ /* 0x000fe2000f8e00ff */
[----:B------:R-:W-:Y:S01]  /*48b0*/  @UP0 ULDC UR7, c[0x0][0x450] ;  /* 0x0001140000070ab9 */ /* 0x000fe20000000800 */
[----:B------:R-:W-:Y:S02]  /*48c0*/  IADD3 R156, -R157, UR48, R156 ;  /* 0x000000309d9c7c10 */ /* 0x000fe4000fffe19c */
[----:B------:R-:W-:Y:S01]  /*48d0*/  FMUL.FTZ R155, R155, UR22 ;  /* 0x000000169b9b7c20 */ /* 0x000fe20008410000 */
[----:B------:R-:W3:Y:S01]  /*48e0*/  MUFU.TANH R13, R13 ;  /* 0x0000000d000d7308 */ /* 0x000ee20000002400 */
[----:B------:R-:W-:Y:S01]  /*48f0*/  @P2 SHF.R.U32.HI R161, RZ, UR7, R153 ;  /* 0x00000007ffa12c19 */ /* 0x000fe20008011699 */
[----:B------:R-:W-:Y:S01]  /*4900*/  FMUL.FTZ R153, R172, UR22 ;  /* 0x00000016ac997c20 */ /* 0x000fe20008410000 */
[----:B------:R-:W-:Y:S01]  /*4910*/  FMUL.FTZ R158, R158, UR22 ;  /* 0x000000169e9e7c20 */ /* 0x000fe20008410000 */
[----:B------:R-:W-:Y:S01]  /*4920*/  FMUL.FTZ R157, R176, UR22 ;  /* 0x00000016b09d7c20 */ /* 0x000fe20008410000 */
[----:B------:R-:W-:Y:S01]  /*4930*/  FMUL.FTZ R159, R159, UR22 ;  /* 0x000000169f9f7c20 */ /* 0x000fe20008410000 */
[----:B------:R-:W4:Y:S01]  /*4940*/  SHFL.IDX PT, R164, R161, RZ, 0x1c1f ;  /* 0x001c1fffa1a47589 */ /* 0x000f2200000e0000 */
[----:B------:R-:W-:Y:S01]  /*4950*/  FMUL.FTZ R162, R162, UR22 ;  /* 0x00000016a2a27c20 */ /* 0x000fe20008410000 */
[----:B------:R-:W5:Y:S01]  /*4960*/  MUFU.TANH R14, R14 ;  /* 0x0000000e000e7308 */ /* 0x000f620000002400 */
[----:B------:R-:W-:Y:S01]  /*4970*/  FMUL.FTZ R163, R163, UR22 ;  /* 0x00000016a3a37c20 */ /* 0x000fe20008410000 */
[----:B------:R-:W0:Y:S01]  /*4980*/  SHFL.IDX PT, R172, R161, 0x1, 0x1c1f ;  /* 0x003c1f00a1ac7f89 */ /* 0x000e2200000e0000 */
        /* <DEDUP_REMOVED lines=19> */
[----:B----4-:R-:W-:-:S02]  /*4ac0*/  IMAD.IADD R164, R156, 0x1, R164 ;  /* 0x000000019ca47824 */ /* 0x010fc400078e02a4 */
[----:B------:R-:W-:Y:S01]  /*4ad0*/  FMUL.FTZ R191, R191, UR22 ;  /* 0x00000016bfbf7c20 */ /* 0x000fe20008410000 */
[----:B------:R-:W4:Y:S01]  /*4ae0*/  MUFU.TANH R10, R10 ;  /* 0x0000000a000a7308 */ /* 0x000f220000002400 */
[----:B------:R-:W-:Y:S01]  /*4af0*/  FMUL.FTZ R152, R169, UR22 ;  /* 0x00000016a9987c20 */ /* 0x000fe20008410000 */
[----:B0-----:R-:W-:Y:S01]  /*4b00*/  IMAD.IADD R172, R156, 0x1, R172 ;  /* 0x000000019cac7824 */ /* 0x001fe200078e02ac */
[C---:B------:R-:W-:Y:S01]  /*4b10*/  ISETP.GT.AND P5, PT, R164.reuse, RZ, PT ;  /* 0x000000ffa400720c */ /* 0x040fe20003fa4270 */
[----:B------:R-:W-:Y:S01]  /*4b20*/  FMUL.FTZ R169, R181, UR22 ;  /* 0x00000016b5a97c20 */ /* 0x000fe20008410000 */
[----:B------:R-:W-:Y:S01]  /*4b30*/  ISETP.GT.AND P1, PT, R164, 0x10, PT ;  /* 0x00000010a400780c */ /* 0x000fe20003f24270 */
[----:B------:R-:W-:Y:S01]  /*4b40*/  FMUL.FTZ R194, R194, UR22 ;  /* 0x00000016c2c27c20 */ /* 0x000fe20008410000 */
[----:B------:R-:W-:Y:S01]  /*4b50*/  ISETP.GT.AND P6, PT, R164, 0x11, PT ;  /* 0x00000011a400780c */ /* 0x000fe20003fc4270 */
[----:B------:R-:W-:Y:S01]  /*4b60*/  MUFU.TANH R156, R162 ;  /* 0x000000a2009c7308 */ /* 0x000fe20000002400 */
[----:B--2---:R-:W-:Y:S01]  /*4b70*/  FSEL R161, R5, -INF , P5 ;  /* 0xff80000005a17808 */ /* 0x004fe20002800000 */
[----:B------:R-:W-:Y:S01]  /*4b80*/  FMUL.FTZ R195, R195, UR22 ;  /* 0x00000016c3c37c20 */ /* 0x000fe20008410000 */
[----:B---3--:R-:W-:Y:S01]  /*4b90*/  FSEL R13, R13, -INF , P1 ;  /* 0xff8000000d0d7808 */ /* 0x008fe20000800000 */
[----:B------:R-:W-:Y:S01]  /*4ba0*/  FMUL.FTZ R198, R198, UR22 ;  /* 0x00000016c6c67c20 */ /* 0x000fe20008410000 */
[----:B------:R-:W-:Y:S01]  /*4bb0*/  ISETP.GT.AND P1, PT, R164, 0x28, PT ;  /* 0x00000028a400780c */ /* 0x000fe20003f24270 */
[----:B------:R-:W-:Y:S01]  /*4bc0*/  FMUL.FTZ R173, R184, UR22 ;  /* 0x00000016b8ad7c20 */ /* 0x000fe20008410000 */
[----:B-----5:R-:W-:Y:S01]  /*4bd0*/  FSEL R14, R14, -INF , P6 ;  /* 0xff8000000e0e7808 */ /* 0x020fe20003000000 */
[----:B------:R-:W0:Y:S01]  /*4be0*/  MUFU.TANH R5, R155 ;  /* 0x0000009b00057308 */ /* 0x000e220000002400 */
[----:B------:R-:W-:Y:S01]  /*4bf0*/  ISETP.GT.AND P6, PT, R164, 0x29, PT ;  /* 0x00000029a400780c */ /* 0x000fe20003fc4270 */
[----:B------:R-:W-:Y:S01]  /*4c00*/  FMUL.FTZ R199, R199, UR22 ;  /* 0x00000016c7c77c20 */ /* 0x000fe20008410000 */
[----:B-1----:R-:W-:Y:S01]  /*4c10*/  FSEL R176, R153, -INF , P1 ;  /* 0xff80000099b07808 */ /* 0x002fe20000800000 */
[----:B------:R-:W-:Y:S01]  /*4c20*/  UMOV UR10, UR27 ;  /* 0x0000001b000a7c82 */ /* 0x000fe20008000000 */
[----:B------:R-:W-:Y:S01]  /*4c30*/  FSEL R154, R154, -INF , P6 ;  /* 0xff8000009a9a7808 */ /* 0x000fe20003000000 */
[----:B------:R-:W-:Y:S01]  /*4c40*/  FMUL.FTZ R185, R185, UR22 ;  /* 0x00000016b9b97c20 */ /* 0x000fe20008410000 */
[----:B------:R-:W-:Y:S01]  /*4c50*/  ISETP.GT.AND P6, PT, R172, RZ, PT ;  /* 0x000000ffac00720c */ /* 0x000fe20003fc4270 */
[----:B------:R-:W1:Y:S01]  /*4c60*/  MUFU.TANH R153, R158 ;  /* 0x0000009e00997308 */ /* 0x000e620000002400 */
[----:B------:R-:W-:Y:S01]  /*4c70*/  ISETP.GT.AND P4, PT, R164, 0x1, PT ;  /* 0x00000001a400780c */ /* 0x000fe20003f84270 */
[----:B------:R-:W-:Y:S01]  /*4c80*/  FMUL.FTZ R188, R188, UR22 ;  /* 0x00000016bcbc7c20 */ /* 0x000fe20008410000 */
[----:B----4-:R-:W-:Y:S01]  /*4c90*/  FSEL R10, R10, -INF , P6 ;  /* 0xff8000000a0a7808 */ /* 0x010fe20003000000 */
        /* <DEDUP_REMOVED lines=8> */
[----:B------:R-:W-:Y:S01]  /*4d20*/  UIADD3 UR6, UR23, 0x22840, URZ ;  /* 0x0002284017067890 */ /* 0x000fe2000fffe03f */
[----:B------:R-:W-:-:S02]  /*4d30*/  ISETP.GT.AND P2, PT, R164, 0x9, PT ;  /* 0x00000009a400780c */ /* 0x000fc40003f44270 */
[----:B------:R-:W-:Y:S01]  /*4d40*/  ISETP.GT.AND P5, PT, R164, 0x18, PT ;  /* 0x00000018a400780c */ /* 0x000fe20003fa4270 */
[----:B------:R-:W0:Y:S01]  /*4d50*/  MUFU.TANH R158, R163 ;  /* 0x000000a3009e7308 */ /* 0x000e220000002400 */
[----:B-1----:R-:W-:Y:S01]  /*4d60*/  FSEL R153, R153, -INF , P6 ;  /* 0xff80000099997808 */ /* 0x002fe20003000000 */
[----:B------:R-:W-:Y:S01]  /*4d70*/  UPRMT UR6, UR24, 0x654, UR6 ;  /* 0x0000065418067896 */ /* 0x000fe20008000006 */
[----:B------:R-:W-:Y:S02]  /*4d80*/  ISETP.GT.AND P6, PT, R172, 0x9, PT ;  /* 0x00000009ac00780c */ /* 0x000fe40003fc4270 */
[----:B------:R-:W-:-:S03]  /*4d90*/  ISETP.GT.AND P1, PT, R164, 0x40, PT ;  /* 0x00000040a400780c */ /* 0x000fc60003f24270 */
[----:B------:R-:W1:Y:S01]  /*4da0*/  MUFU.TANH R6, R6 ;  /* 0x0000000600067308 */ /* 0x000e620000002400 */
[----:B--2---:R-:W-:Y:S02]  /*4db0*/  FSEL R155, R155, -INF , P6 ;  /* 0xff8000009b9b7808 */ /* 0x004fe40003000000 */
[----:B------:R-:W-:Y:S01]  /*4dc0*/  ISETP.GT.AND P6, PT, R172, 0x10, PT ;  /* 0x00000010ac00780c */ /* 0x000fe20003fc4270 */
[----:B------:R-:W-:Y:S03]  /*4dd0*/  SYNCS.ARRIVE.TRANS64.RED.A1T0 RZ, [UR6], RZ ;  /* 0x000000ffffff79a7 */ /* 0x000fe60008100406 */
[----:B------:R-:W-:Y:S01]  /*4de0*/  FSEL R156, R156, -INF , P6 ;  /* 0xff8000009c9c7808 */ /* 0x000fe20003000000 */
[----:B------:R-:W2:Y:S01]  /*4df0*/  MUFU.TANH R159, R166 ;  /* 0x000000a6009f7308 */ /* 0x000ea20000002400 */
[----:B------:R-:W-:-:S04]  /*4e00*/  ISETP.GT.AND P6, PT, R172, 0x11, PT ;  /* 0x00000011ac00780c */ /* 0x000fc80003fc4270 */
[----:B0-----:R-:W-:Y:S02]  /*4e10*/  FSEL R158, R158, -INF , P6 ;  /* 0xff8000009e9e7808 */ /* 0x001fe40003000000 */
[----:B------:R-:W-:Y:S01]  /*4e20*/  ISETP.GT.AND P6, PT, R172, 0x18, PT ;  /* 0x00000018ac00780c */ /* 0x000fe20003fc4270 */
[----:B------:R-:W0:Y:S01]  /*4e30*/  MUFU.TANH R162, R167 ;  /* 0x000000a700a27308 */ /* 0x000e220000002400 */
[----:B-1----:R-:W-:Y:S02]  /*4e40*/  FSEL R165, R6, -INF , P4 ;  /* 0xff80000006a57808 */ /* 0x002fe40002000000 */
[----:B------:R-:W-:Y:S02]  /*4e50*/  FMNMX.FTZ R6, R10, R9, !PT ;  /* 0x000000090a067209 */ /* 0x000fe40007810000 */
[----:B------:R-:W-:Y:S02]  /*4e60*/  ISETP.GT.AND P4, PT, R164, 0x19, PT ;  /* 0x00000019a400780c */ /* 0x000fe40003f84270 */
[----:B------:R-:W-:Y:S01]  /*4e70*/  FMNMX.FTZ R6, R5, R6, !PT ;  /* 0x0000000605067209 */ /* 0x000fe20007810000 */
[----:B------:R-:W1:Y:S01]  /*4e80*/  MUFU.TANH R163, R170 ;  /* 0x000000aa00a37308 */ /* 0x000e620000002400 */
[----:B--2---:R-:W-:-:S02]  /*4e90*/  FSEL R159, R159, -INF , P6 ;  /* 0xff8000009f9f7808 */ /* 0x004fc40003000000 */
        /* <DEDUP_REMOVED lines=21> */
[C---:B------:R-:W-:Y:S02]  /*4ff0*/  ISETP.GT.AND P6, PT, R172.reuse, 0x30, PT ;  /* 0x00000030ac00780c */ /* 0x040fe40003fc4270 */
[----:B------:R-:W-:Y:S01]  /*5000*/  FMNMX.FTZ R6, R163, R6, !PT ;  /* 0x00000006a3067209 */ /* 0x000fe20007810000 */
[----:B------:R-:W1:Y:S01]  /*5010*/  MUFU.TANH R175, R182 ;  /* 0x000000b600af7308 */ /* 0x000e620000002400 */
[----:B--2---:R-:W-:Y:S02]  /*5020*/  FSEL R171, R171, -INF , P6 ;  /* 0xff800000abab7808 */ /* 0x004fe40003000000 */
[----:B------:R-:W-:-:S02]  /*5030*/  ISETP.GT.AND P6, PT, R172, 0x31, PT ;  /* 0x00000031ac00780c */ /* 0x000fc40003fc4270 */
        /* <DEDUP_REMOVED lines=11> */
[----:B------:R-:W-:Y:S02]  /*50f0*/  FMNMX.FTZ R6, R171, R6, !PT ;  /* 0x00000006ab067209 */ /* 0x000fe40007810000 */
[----:B------:R-:W-:Y:S02]  /*5100*/  ISETP.GT.AND P6, PT, R172, 0x40, PT ;  /* 0x00000040ac00780c */ /* 0x000fe40003fc4270 */
        /* <DEDUP_REMOVED lines=15> */
[----:B------:R-:W-:Y:S02]  /*5200*/  FMNMX.FTZ R6, R179, R6, !PT ;  /* 0x00000006b3067209 */ /* 0x000fe40007810000 */
[----:B------:R-:W-:Y:S02]  /*5210*/  ISETP.GT.AND P6, PT, R172, 0x50, PT ;  /* 0x00000050ac00780c */ /* 0x000fe40003fc4270 */
[----:B------:R-:W-:Y:S01]  /*5220*/  FMNMX.FTZ R6, R180, R6, !PT ;  /* 0x00000006b4067209 */ /* 0x000fe20007810000 */
[----:B------:R-:W0:Y:S01]  /*5230*/  MUFU.TANH R184, R198 ;  /* 0x000000c600b87308 */ /* 0x000e220000002400 */
[----:B-1----:R-:W-:Y:S02]  /*5240*/  FSEL R182, R182, -INF , P6 ;  /* 0xff800000b6b67808 */ /* 0x002fe40003000000 */
[----:B------:R-:W-:-:S02]  /*5250*/  ISETP.GT.AND P6, PT, R172, 0x51, PT ;  /* 0x00000051ac00780c */ /* 0x000fc40003fc4270 */
        /* <DEDUP_REMOVED lines=11> */
[----:B------:R-:W-:-:S04]  /*5310*/  FMNMX.FTZ R6, R184, R6, !PT ;  /* 0x00000006b8067209 */ /* 0x000fc80007810000 */
[----:B------:R-:W-:Y:S01]  /*5320*/  FMNMX.FTZ R6, R172, R6, !PT ;  /* 0x00000006ac067209 */ /* 0x000fe20007810000 */
[----:B------:R-:W1:Y:S01]  /*5330*/  MUFU.TANH R15, R15 ;  /* 0x0000000f000f7308 */ /* 0x000e620000002400 */
[----:B--2---:R-:W-:Y:S02]  /*5340*/  FSEL R11, R11, -INF , P3 ;  /* 0xff8000000b0b7808 */ /* 0x004fe40001800000 */
[----:B------:R-:W-:Y:S01]  /*5350*/  ISETP.GT.AND P3, PT, R164, 0x20, PT ;  /* 0x00000020a400780c */ /* 0x000fe20003f64270 */
[----:B------:R-:W2:Y:S04]  /*5360*/  SHFL.BFLY PT, R186, R6, 0x2, 0x1f ;  /* 0x0c401f0006ba7f89 */ /* 0x000ea800000e0000 */
[----:B------:R-:W3:Y:S01]  /*5370*/  MUFU.TANH R20, R20 ;  /* 0x0000001400147308 */ /* 0x000ee20000002400 */
[----:B0-----:R-:W-:-:S02]  /*5380*/  FSEL R12, R12, -INF , P2 ;  /* 0xff8000000c0c7808 */ /* 0x001fc40001000000 */
[----:B------:R-:W-:-:S05]  /*5390*/  ISETP.GT.AND P2, PT, R164, 0x21, PT ;  /* 0x00000021a400780c */ /* 0x000fca0003f44270 */
[----:B------:R-:W0:Y:S01]  /*53a0*/  MUFU.TANH R21, R21 ;  /* 0x0000001500157308 */ /* 0x000e220000002400 */
[----:B-1----:R-:W-:Y:S02]  /*53b0*/  FSEL R15, R15, -INF , P5 ;  /* 0xff8000000f0f7808 */ /* 0x002fe40002800000 */
[----:B------:R-:W-:-:S05]  /*53c0*/  ISETP.GT.AND P5, PT, R164, 0x30, PT ;  /* 0x00000030a400780c */ /* 0x000fca0003fa4270 */
[----:B------:R-:W1:Y:S01]  /*53d0*/  MUFU.TANH R152, R152 ;  /* 0x0000009800987308 */ /* 0x000e620000002400 */
[----:B---3--:R-:W-:Y:S02]  /*53e0*/  FSEL R20, R20, -INF , P4 ;  /* 0xff80000014147808 */ /* 0x008fe40002000000 */
[----:B------:R-:W-:Y:S02]  /*53f0*/  ISETP.GT.AND P4, PT, R164, 0x31, PT ;  /* 0x00000031a400780c */ /* 0x000fe40003f84270 */
[----:B--2---:R-:W-:-:S03]  /*5400*/  FMNMX.FTZ R6, R6, R186, !PT ;  /* 0x000000ba06067209 */ /* 0x004fc60007810000 */
[----:B------:R-:W2:Y:S01]  /*5410*/  MUFU.TANH R157, R157 ;  /* 0x0000009d009d7308 */ /* 0x000ea20000002400 */
[----:B0-----:R-:W-:Y:S01]  /*5420*/  FSEL R21, R21, -INF , P3 ;  /* 0xff80000015157808 */ /* 0x001fe20001800000 */
[----:B------:R-:W0:Y:S01]  /*5430*/  SHFL.BFLY PT, R186, R6, 0x1, 0x1f ;  /* 0x0c201f0006ba7f89 */ /* 0x000e2200000e0000 */
[----:B------:R-:W-:-:S05]  /*5440*/  ISETP.GT.AND P3, PT, R164, 0x38, PT ;  /* 0x00000038a400780c */ /* 0x000fca0003f64270 */
[----:B------:R-:W3:Y:S01]  /*5450*/  MUFU.TANH R160, R160 ;  /* 0x000000a000a07308 */ /* 0x000ee20000002400 */
[----:B-1----:R-:W-:Y:S02]  /*5460*/  FSEL R152, R152, -INF , P2 ;  /* 0xff80000098987808 */ /* 0x002fe40001000000 */
[----:B------:R-:W-:-:S05]  /*5470*/  ISETP.GT.AND P2, PT, R164, 0x39, PT ;  /* 0x00000039a400780c */ /* 0x000fca0003f44270 */
[----:B------:R-:W1:Y:S01]  /*5480*/  MUFU.TANH R168, R168 ;  /* 0x000000a800a87308 */ /* 0x000e620000002400 */
[----:B--2---:R-:W-:Y:S02]  /*5490*/  FSEL R157, R157, -INF , P5 ;  /* 0xff8000009d9d7808 */ /* 0x004fe40002800000 */
[----:B------:R-:W-:-:S05]  /*54a0*/  ISETP.GT.AND P5, PT, R164, 0x49, PT ;  /* 0x00000049a400780c */ /* 0x000fca0003fa4270 */
[----:B------:R-:W2:Y:S01]  /*54b0*/  MUFU.TANH R169, R169 ;  /* 0x000000a900a97308 */ /* 0x000ea20000002400 */
[----:B---3--:R-:W-:Y:S02]  /*54c0*/  FSEL R160, R160, -INF , P4 ;  /* 0xff800000a0a07808 */ /* 0x008fe40002000000 */
[----:B0-----:R-:W-:Y:S02]  /*54d0*/  FMNMX.FTZ R6, R6, R186, !PT ;  /* 0x000000ba06067209 */ /* 0x001fe40007810000 */
[----:B------:R-:W-:Y:S02]  /*54e0*/  ISETP.GT.AND P4, PT, R164, 0x50, PT ;  /* 0x00000050a400780c */ /* 0x000fe40003f84270 */
[C---:B------:R-:W-:Y:S01]  /*54f0*/  FSETP.NEU.FTZ.AND P6, PT, R6.reuse, -INF , PT ;  /* 0xff8000000600780b */ /* 0x040fe20003fdd000 */
[----:B------:R-:W-:Y:S01]  /*5500*/  FMUL.FTZ R187, R6, UR10 ;  /* 0x0000000a06bb7c20 */ /* 0x000fe20008410000 */
[----:B------:R-:W0:Y:S01]  /*5510*/  MUFU.TANH R173, R173 ;  /* 0x000000ad00ad7308 */ /* 0x000e220000002400 */
[----:B-1----:R-:W-:-:S02]  /*5520*/  FSEL R168, R168, -INF , P3 ;  /* 0xff800000a8a87808 */ /* 0x002fc40001800000 */
[----:B------:R-:W-:Y:S02]  /*5530*/  FSEL R186, R6, RZ, P6 ;  /* 0x000000ff06ba7208 */ /* 0x000fe40003000000 */
[----:B------:R-:W-:Y:S02]  /*5540*/  FSEL R187, R187, RZ, P6 ;  /* 0x000000ffbbbb7208 */ /* 0x000fe40003000000 */
[----:B------:R-:W-:Y:S01]  /*5550*/  ISETP.GT.AND P6, PT, R164, 0x41, PT ;  /* 0x00000041a400780c */ /* 0x000fe20003fc4270 */
[----:B------:R-:W-:Y:S01]  /*5560*/  FADD.FTZ R186, -R186, R9 ;  /* 0x00000009baba7221 */ /* 0x000fe20000010100 */
[----:B--2---:R-:W-:Y:S01]  /*5570*/  FSEL R169, R169, -INF , P2 ;  /* 0xff800000a9a97808 */ /* 0x004fe20001000000 */
[--C-:B------:R-:W-:Y:S01]  /*5580*/  FFMA.FTZ R10, R10, UR10, -R187.reuse ;  /* 0x0000000a0a0a7c23 */ /* 0x100fe200080108bb */
[----:B------:R1:W2:Y:S01]  /*5590*/  MUFU.TANH R9, R185 ;  /* 0x000000b900097308 */ /* 0x0002a20000002400 */
        /* <DEDUP_REMOVED lines=8> */
[--C-:B-1----:R-:W-:Y:S01]  /*5620*/  FFMA.FTZ R185, R153, UR10, -R187.reuse ;  /* 0x0000000a99b97c23 */ /* 0x102fe200080108bb */
        /* <DEDUP_REMOVED lines=15> */
[----:B-1----:R-:W-:Y:S01]  /*5720*/  FMUL.FTZ R10, R186, UR10 ;  /* 0x0000000aba0a7c20 */ /* 0x002fe20008410000 */
[--C-:B------:R-:W-:Y:S01]  /*5730*/  FFMA.FTZ R184, R184, UR10, -R187.reuse ;  /* 0x0000000ab8b87c23 */ /* 0x100fe200080108bb */
[----:B------:R-:W-:Y:S01]  /*5740*/  FFMA.FTZ R172, R172, UR10, -R187 ;  /* 0x0000000aacac7c23 */ /* 0x000fe200080108bb */
[----:B------:R-:W-:Y:S01]  /*5750*/  FMUL.FTZ R187, R193, UR22 ;  /* 0x00000016c1bb7c20 */ /* 0x000fe20008410000 */
[----:B0-----:R-:W-:-:S02]  /*5760*/  FSEL R173, R173, -INF , P1 ;  /* 0xff800000adad7808 */ /* 0x001fc40000800000 */
[----:B--2---:R-:W-:Y:S01]  /*5770*/  FSEL R9, R9, -INF , P6 ;  /* 0xff80000009097808 */ /* 0x004fe20003000000 */
[----:B------:R-:W0:Y:S01]  /*5780*/  MUFU.EX2 R10, R10 ;  /* 0x0000000a000a7308 */ /* 0x000e220000000800 */
[C---:B------:R-:W-:Y:S02]  /*5790*/  ISETP.GT.AND P6, PT, R164.reuse, 0x48, PT ;  /* 0x00000048a400780c */ /* 0x040fe40003fc4270 */
[C---:B------:R-:W-:Y:S02]  /*57a0*/  ISETP.GT.AND P3, PT, R164.reuse, 0x51, PT ;  /* 0x00000051a400780c */ /* 0x040fe40003f64270 */
[C---:B------:R-:W-:Y:S02]  /*57b0*/  ISETP.GT.AND P2, PT, R164.reuse, 0x58, PT ;  /* 0x00000058a400780c */ /* 0x040fe40003f44270 */
[----:B------:R-:W-:Y:S01]  /*57c0*/  ISETP.GT.AND P1, PT, R164, 0x59, PT ;  /* 0x00000059a400780c */ /* 0x000fe20003f24270 */
[----:B------:R-:W1:Y:S08]  /*57d0*/  MUFU.EX2 R155, R155 ;  /* 0x0000009b009b7308 */ /* 0x000e700000000800 */
[----:B------:R-:W2:Y:S01]  /*57e0*/  MUFU.TANH R187, R187 ;  /* 0x000000bb00bb7308 */ /* 0x000ea20000002400 */
[----:B0-----:R-:W-:Y:S01]  /*57f0*/  FFMA.FTZ R4, R10, R4, R153 ;  /* 0x000000040a047223 */ /* 0x001fe20000010099 */
[----:B------:R-:W-:Y:S01]  /*5800*/  F2FP.BF16.F32.PACK_AB R153, R5, R153 ;  /* 0x000000990599723e */ /* 0x000fe200000010ff */
[-C--:B------:R-:W-:Y:S01]  /*5810*/  FMUL.FTZ R26, R26, R10.reuse ;  /* 0x0000000a1a1a7220 */ /* 0x080fe20000410000 */
[----:B------:R-:W-:Y:S01]  /*5820*/  FMUL.FTZ R27, R27, R10 ;  /* 0x0000000a1b1b7220 */ /* 0x000fe20000410000 */
[----:B------:R-:W-:Y:S01]  /*5830*/  FADD.FTZ R4, R5, R4 ;  /* 0x0000000405047221 */ /* 0x000fe20000010000 */
[----:B------:R-:W-:Y:S01]  /*5840*/  FMNMX.FTZ R5, R161, R8, !PT ;  /* 0x00000008a1057209 */ /* 0x000fe20007810000 */
[-C--:B------:R-:W-:Y:S01]  /*5850*/  FMUL.FTZ R30, R30, R10.reuse ;  /* 0x0000000a1e1e7220 */ /* 0x080fe20000410000 */
[----:B------:R-:W0:Y:S01]  /*5860*/  MUFU.EX2 R156, R156 ;  /* 0x0000009c009c7308 */ /* 0x000e220000000800 */
[----:B------:R-:W-:Y:S01]  /*5870*/  FADD.FTZ R4, R185, R4 ;  /* 0x00000004b9047221 */ /* 0x000fe20000010000 */
[----:B------:R-:W-:Y:S01]  /*5880*/  FMNMX.FTZ R5, R165, R5, !PT ;  /* 0x00000005a5057209 */ /* 0x000fe20007810000 */
[-C--:B------:R-:W-:Y:S01]  /*5890*/  FMUL.FTZ R31, R31, R10.reuse ;  /* 0x0000000a1f1f7220 */ /* 0x080fe20000410000 */
[-C--:B------:R-:W-:Y:S01]  /*58a0*/  FMUL.FTZ R34, R34, R10.reuse ;  /* 0x0000000a22227220 */ /* 0x080fe20000410000 */
[----:B-1----:R-:W-:Y:S01]  /*58b0*/  FADD.FTZ R4, R155, R4 ;  /* 0x000000049b047221 */ /* 0x002fe20000010000 */
[----:B------:R-:W-:Y:S01]  /*58c0*/  FMNMX.FTZ R5, R11, R5, !PT ;  /* 0x000000050b057209 */ /* 0x000fe20007810000 */
[-C--:B------:R-:W-:Y:S01]  /*58d0*/  FMUL.FTZ R35, R35, R10.reuse ;  /* 0x0000000a23237220 */ /* 0x080fe20000410000 */
[----:B------:R-:W-:Y:S01]  /*58e0*/  F2FP.BF16.F32.PACK_AB R155, R155, R185 ;  /* 0x000000b99b9b723e */ /* 0x000fe200000010ff */
[----:B------:R-:W1:Y:S01]  /*58f0*/  MUFU.EX2 R158, R158 ;  /* 0x0000009e009e7308 */ /* 0x000e620000000800 */
[----:B------:R-:W-:Y:S01]  /*5900*/  FMNMX.FTZ R5, R12, R5, !PT ;  /* 0x000000050c057209 */ /* 0x000fe20007810000 */
[-C--:B------:R-:W-:Y:S01]  /*5910*/  FMUL.FTZ R38, R38, R10.reuse ;  /* 0x0000000a26267220 */ /* 0x080fe20000410000 */
[----:B--2---:R-:W-:Y:S01]  /*5920*/  FSEL R187, R187, -INF , P3 ;  /* 0xff800000bbbb7808 */ /* 0x004fe20001800000 */
[-C--:B------:R-:W-:Y:S01]  /*5930*/  FMUL.FTZ R39, R39, R10.reuse ;  /* 0x0000000a27277220 */ /* 0x080fe20000410000 */
[----:B------:R-:W-:Y:S01]  /*5940*/  FMNMX.FTZ R5, R13, R5, !PT ;  /* 0x000000050d057209 */ /* 0x000fe20007810000 */
[-C--:B------:R-:W-:Y:S01]  /*5950*/  FMUL.FTZ R42, R42, R10.reuse ;  /* 0x0000000a2a2a7220 */ /* 0x080fe20000410000 */
[-C--:B------:R-:W-:Y:S01]  /*5960*/  FMUL.FTZ R43, R43, R10.reuse ;  /* 0x0000000a2b2b7220 */ /* 0x080fe20000410000 */
[----:B0-----:R-:W-:Y:S01]  /*5970*/  FADD.FTZ R4, R156, R4 ;  /* 0x000000049c047221 */ /* 0x001fe20000010000 */
[----:B------:R-:W-:Y:S01]  /*5980*/  FMNMX.FTZ R5, R14, R5, !PT ;  /* 0x000000050e057209 */ /* 0x000fe20007810000 */
[----:B------:R-:W-:Y:S01]  /*5990*/  MUFU.EX2 R159, R159 ;  /* 0x0000009f009f7308 */ /* 0x000fe20000000800 */
[-C--:B------:R-:W-:Y:S01]  /*59a0*/  FMUL.FTZ R46, R46, R10.reuse ;  /* 0x0000000a2e2e7220 */ /* 0x080fe20000410000 */
[-C--:B------:R-:W-:Y:S01]  /*59b0*/  FMUL.FTZ R47, R47, R10.reuse ;  /* 0x0000000a2f2f7220 */ /* 0x080fe20000410000 */
[----:B------:R-:W-:Y:S01]  /*59c0*/  FMNMX.FTZ R5, R15, R5, !PT ;  /* 0x000000050f057209 */ /* 0x000fe20007810000 */
[-C--:B------:R-:W-:Y:S01]  /*59d0*/  FMUL.FTZ R50, R50, R10.reuse ;  /* 0x0000000a32327220 */ /* 0x080fe20000410000 */
[-C--:B------:R-:W-:Y:S01]  /*59e0*/  FMUL.FTZ R51, R51, R10.reuse ;  /* 0x0000000a33337220 */ /* 0x080fe20000410000 */
[-C--:B------:R-:W-:Y:S01]  /*59f0*/  FMUL.FTZ R54, R54, R10.reuse ;  /* 0x0000000a36367220 */ /* 0x080fe20000410000 */
[----:B------:R-:W-:Y:S01]  /*5a00*/  FMNMX.FTZ R185, R20, R5, !PT ;  /* 0x0000000514b97209 */ /* 0x000fe20007810000 */
[----:B------:R-:W-:Y:S01]  /*5a10*/  MUFU.EX2 R162, R162 ;  /* 0x000000a200a27308 */ /* 0x000fe20000000800 */
[----:B-1----:R-:W-:Y:S01]  /*5a20*/  FADD.FTZ R4, R158, R4 ;  /* 0x000000049e047221 */ /* 0x002fe20000010000 */
[-C--:B------:R-:W-:Y:S01]  /*5a30*/  FMUL.FTZ R55, R55, R10.reuse ;  /* 0x0000000a37377220 */ /* 0x080fe20000410000 */
[----:B------:R-:W-:Y:S01]  /*5a40*/  FMNMX.FTZ R185, R21, R185, !PT ;  /* 0x000000b915b97209 */ /* 0x000fe20007810000 */
[-C--:B------:R-:W-:Y:S01]  /*5a50*/  FMUL.FTZ R58, R58, R10.reuse ;  /* 0x0000000a3a3a7220 */ /* 0x080fe20000410000 */
[-C--:B------:R-:W-:Y:S01]  /*5a60*/  FMUL.FTZ R59, R59, R10.reuse ;  /* 0x0000000a3b3b7220 */ /* 0x080fe20000410000 */
[-C--:B------:R-:W-:Y:S01]  /*5a70*/  FMUL.FTZ R62, R62, R10.reuse ;  /* 0x0000000a3e3e7220 */ /* 0x080fe20000410000 */
[----:B------:R-:W-:Y:S01]  /*5a80*/  FMNMX.FTZ R185, R152, R185, !PT ;  /* 0x000000b998b97209 */ /* 0x000fe20007810000 */
[----:B------:R0:W1:Y:S01]  /*5a90*/  MUFU.TANH R5, R188 ;  /* 0x000000bc00057308 */ /* 0x0000620000002400 */
        /* <DEDUP_REMOVED lines=8> */
[----:B0-----:R-:W-:Y:S01]  /*5b20*/  FMUL.FTZ R188, R189, UR22 ;  /* 0x00000016bdbc7c20 */ /* 0x001fe20008410000 */
[----:B------:R-:W-:Y:S01]  /*5b30*/  FMUL.FTZ R74, R74, R10 ;  /* 0x0000000a4a4a7220 */ /* 0x000fe20000410000 */
[----:B------:R-:W-:Y:S01]  /*5b40*/  FMNMX.FTZ R186, R157, R186, !PT ;  /* 0x000000ba9dba7209 */ /* 0x000fe20007810000 */
[-C--:B------:R-:W-:Y:S01]  /*5b50*/  FMUL.FTZ R75, R75, R10.reuse ;  /* 0x0000000a4b4b7220 */ /* 0x080fe20000410000 */
[-C--:B------:R-:W-:Y:S01]  /*5b60*/  FMUL.FTZ R78, R78, R10.reuse ;  /* 0x0000000a4e4e7220 */ /* 0x080fe20000410000 */
[----:B------:R-:W-:Y:S01]  /*5b70*/  FMUL.FTZ R79, R79, R10 ;  /* 0x0000000a4f4f7220 */ /* 0x000fe20000410000 */
[----:B------:R-:W-:Y:S01]  /*5b80*/  FMNMX.FTZ R186, R160, R186, !PT ;  /* 0x000000baa0ba7209 */ /* 0x000fe20007810000 */
[----:B------:R-:W0:Y:S01]  /*5b90*/  MUFU.TANH R188, R188 ;  /* 0x000000bc00bc7308 */ /* 0x000e220000002400 */
[----:B-1----:R-:W-:Y:S01]  /*5ba0*/  FSEL R164, R5, -INF , P6 ;  /* 0xff80000005a47808 */ /* 0x002fe20003000000 */
        /* <DEDUP_REMOVED lines=15> */
[----:B0-----:R-:W-:Y:S01]  /*5ca0*/  FSEL R188, R188, -INF , P5 ;  /* 0xff800000bcbc7808 */ /* 0x001fe20002800000 */
[-C--:B------:R-:W-:Y:S01]  /*5cb0*/  FMUL.FTZ R99, R99, R10.reuse ;  /* 0x0000000a63637220 */ /* 0x080fe20000410000 */
[----:B------:R-:W-:Y:S01]  /*5cc0*/  FMNMX.FTZ R5, R164, R5, !PT ;  /* 0x00000005a4057209 */ /* 0x000fe20007810000 */
[-C--:B------:R-:W-:Y:S01]  /*5cd0*/  FMUL.FTZ R102, R102, R10.reuse ;  /* 0x0000000a66667220 */ /* 0x080fe20000410000 */
[-C--:B------:R-:W-:Y:S01]  /*5ce0*/  FMUL.FTZ R103, R103, R10.reuse ;  /* 0x0000000a67677220 */ /* 0x080fe20000410000 */
[-C--:B------:R-:W-:Y:S01]  /*5cf0*/  FMUL.FTZ R106, R106, R10.reuse ;  /* 0x0000000a6a6a7220 */ /* 0x080fe20000410000 */
[----:B------:R-:W-:Y:S01]  /*5d00*/  FMNMX.FTZ R5, R188, R5, !PT ;  /* 0x00000005bc057209 */ /* 0x000fe20007810000 */
[----:B------:R-:W0:Y:S01]  /*5d10*/  MUFU.TANH R189, R197 ;  /* 0x000000c500bd7308 */ /* 0x000e220000002400 */
[----:B-1----:R-:W-:Y:S01]  /*5d20*/  FSEL R185, R185, -INF , P4 ;  /* 0xff800000b9b97808 */ /* 0x002fe20002000000 */
[-C--:B------:R-:W-:Y:S01]  /*5d30*/  FMUL.FTZ R107, R107, R10.reuse ;  /* 0x0000000a6b6b7220 */ /* 0x080fe20000410000 */
[-C--:B------:R-:W-:Y:S01]  /*5d40*/  FMUL.FTZ R110, R110, R10.reuse ;  /* 0x0000000a6e6e7220 */ /* 0x080fe20000410000 */
[-C--:B------:R-:W-:Y:S01]  /*5d50*/  FMUL.FTZ R111, R111, R10.reuse ;  /* 0x0000000a6f6f7220 */ /* 0x080fe20000410000 */
[----:B------:R-:W-:Y:S01]  /*5d60*/  FMNMX.FTZ R5, R185, R5, !PT ;  /* 0x00000005b9057209 */ /* 0x000fe20007810000 */
[-C--:B------:R-:W-:Y:S01]  /*5d70*/  FMUL.FTZ R114, R114, R10.reuse ;  /* 0x0000000a72727220 */ /* 0x080fe20000410000 */
[-C--:B------:R-:W-:Y:S01]  /*5d80*/  FMUL.FTZ R115, R115, R10.reuse ;  /* 0x0000000a73737220 */ /* 0x080fe20000410000 */
[----:B------:R-:W-:Y:S01]  /*5d90*/  MUFU.EX2 R166, R166 ;  /* 0x000000a600a67308 */ /* 0x000fe20000000800 */
[----:B--2---:R-:W-:Y:S01]  /*5da0*/  FSEL R186, R186, -INF , P2 ;  /* 0xff800000baba7808 */ /* 0x004fe20001000000 */
[-C--:B------:R-:W-:Y:S01]  /*5db0*/  FMUL.FTZ R118, R118, R10.reuse ;  /* 0x0000000a76767220 */ /* 0x080fe20000410000 */
[----:B------:R-:W-:Y:S01]  /*5dc0*/  FMNMX.FTZ R5, R187, R5, !PT ;  /* 0x00000005bb057209 */ /* 0x000fe20007810000 */
[-C--:B------:R-:W-:Y:S01]  /*5dd0*/  FMUL.FTZ R119, R119, R10.reuse ;  /* 0x0000000a77777220 */ /* 0x080fe20000410000 */
[-C--:B------:R-:W-:Y:S01]  /*5de0*/  FMUL.FTZ R122, R122, R10.reuse ;  /* 0x0000000a7a7a7220 */ /* 0x080fe20000410000 */
[-C--:B------:R-:W-:Y:S01]  /*5df0*/  FMUL.FTZ R123, R123, R10.reuse ;  /* 0x0000000a7b7b7220 */ /* 0x080fe20000410000 */
[----:B------:R-:W-:Y:S01]  /*5e00*/  FMNMX.FTZ R5, R186, R5, !PT ;  /* 0x00000005ba057209 */ /* 0x000fe20007810000 */
[----:B------:R-:W-:Y:S01]  /*5e10*/  MUFU.EX2 R167, R167 ;  /* 0x000000a700a77308 */ /* 0x000fe20000000800 */
[----:B0-----:R-:W-:Y:S01]  /*5e20*/  FSEL R189, R189, -INF , P1 ;  /* 0xff800000bdbd7808 */ /* 0x001fe20000800000 */
[-C--:B------:R-:W-:Y:S01]  /*5e30*/  FMUL.FTZ R126, R126, R10.reuse ;  /* 0x0000000a7e7e7220 */ /* 0x080fe20000410000 */
[-C--:B------:R-:W-:Y:S01]  /*5e40*/  FMUL.FTZ R127, R127, R10.reuse ;  /* 0x0000000a7f7f7220 */ /* 0x080fe20000410000 */
[-C--:B------:R-:W-:Y:S01]  /*5e50*/  FMUL.FTZ R130, R130, R10.reuse ;  /* 0x0000000a82827220 */ /* 0x080fe20000410000 */
[----:B------:R-:W-:Y:S01]  /*5e60*/  FMNMX.FTZ R5, R189, R5, !PT ;  /* 0x00000005bd057209 */ /* 0x000fe20007810000 */
[-C--:B------:R-:W-:Y:S01]  /*5e70*/  FMUL.FTZ R131, R131, R10.reuse ;  /* 0x0000000a83837220 */ /* 0x080fe20000410000 */
[-C--:B------:R-:W-:Y:S01]  /*5e80*/  FMUL.FTZ R134, R134, R10.reuse ;  /* 0x0000000a86867220 */ /* 0x080fe20000410000 */
[----:B------:R-:W-:Y:S01]  /*5e90*/  MUFU.EX2 R170, R170 ;  /* 0x000000aa00aa7308 */ /* 0x000fe20000000800 */
[-C--:B------:R-:W-:Y:S01]  /*5ea0*/  FMUL.FTZ R135, R135, R10.reuse ;  /* 0x0000000a87877220 */ /* 0x080fe20000410000 */
[----:B------:R-:W0:Y:S01]  /*5eb0*/  SHFL.BFLY PT, R190, R5, 0x2, 0x1f ;  /* 0x0c401f0005be7f89 */ /* 0x000e2200000e0000 */
        /* <DEDUP_REMOVED lines=8> */
[----:B------:R-:W-:-:S05]  /*5f40*/  FMUL.FTZ R151, R151, R10 ;  /* 0x0000000a97977220 */ /* 0x000fca0000410000 */
[----:B------:R-:W-:Y:S08]  /*5f50*/  MUFU.EX2 R174, R174 ;  /* 0x000000ae00ae7308 */ /* 0x000ff00000000800 */
        /* <DEDUP_REMOVED lines=8> */
[----:B------:R-:W-:-:S04]  /*5fe0*/  FSETP.NEU.FTZ.AND P1, PT, R5, -INF , PT ;  /* 0xff8000000500780b */ /* 0x000fc80003f3d000 */
[----:B------:R-:W-:-:S03]  /*5ff0*/  FSEL R190, R5, RZ, P1 ;  /* 0x000000ff05be7208 */ /* 0x000fc60000800000 */
[----:B------:R-:W-:Y:S02]  /*6000*/  MUFU.EX2 R181, R181 ;  /* 0x000000b500b57308 */ /* 0x000fe40000000800 */
[----:B------:R-:W-:Y:S01]  /*6010*/  FADD.FTZ R8, -R190, R8 ;  /* 0x00000008be087221 */ /* 0x000fe20000010100 */
[----:B------:R-:W-:-:S03]  /*6020*/  FMUL.FTZ R190, R5, UR10 ;  /* 0x0000000a05be7c20 */ /* 0x000fc60008410000 */
[----:B------:R-:W-:Y:S02]  /*6030*/  FMUL.FTZ R8, R8, UR10 ;  /* 0x0000000a08087c20 */ /* 0x000fe40008410000 */
[----:B------:R-:W-:Y:S01]  /*6040*/  MUFU.EX2 R182, R182 ;  /* 0x000000b600b67308 */ /* 0x000fe20000000800 */
[----:B------:R-:W-:-:S05]  /*6050*/  FSEL R190, R190, RZ, P1 ;  /* 0x000000ffbebe7208 */ /* 0x000fca0000800000 */
        /* <DEDUP_REMOVED lines=14> */
[----:B------:R-:W-:Y:S01]  /*6140*/  F2FP.BF16.F32.PACK_AB R157, R158, R156 ;  /* 0x0000009c9e9d723e */ /* 0x000fe200000010ff */
        /* <DEDUP_REMOVED lines=12> */
[----:B0-----:R-:W-:Y:S01]  /*6210*/  FFMA.FTZ R154, R8, R3, R161 ;  /* 0x00000003089a7223 */ /* 0x001fe200000100a1 */
[--C-:B------:R-:W-:Y:S01]  /*6220*/  FFMA.FTZ R186, R186, UR10, -R190.reuse ;  /* 0x0000000ababa7c23 */ /* 0x100fe200080108be */
[----:B------:R-:W-:Y:S01]  /*6230*/  FFMA.FTZ R189, R189, UR10, -R190 ;  /* 0x0000000abdbd7c23 */ /* 0x000fe200080108be */
        /* <DEDUP_REMOVED lines=23> */
[----:B------:R-:W-:Y:S01]  /*63b0*/  FADD.FTZ R12, R159, R4 ;  /* 0x000000049f0c7221 */ /* 0x000fe20000010000 */
[----:B------:R-:W-:Y:S01]  /*63c0*/  F2FP.BF16.F32.PACK_AB R159, R162, R159 ;  /* 0x0000009fa29f723e */ /* 0x000fe200000010ff */
        /* <DEDUP_REMOVED lines=37> */
[----:B0-----:R-:W-:Y:S01]  /*6620*/  F2FP.BF16.F32.PACK_AB R152, R165, R161 ;  /* 0x000000a1a598723e */ /* 0x001fe200000010ff */
[-C--:B------:R-:W-:Y:S01]  /*6630*/  FMUL.FTZ R104, R104, R8.reuse ;  /* 0x0000000868687220 */ /* 0x080fe20000410000 */
[----:B------:R-:W-:Y:S01]  /*6640*/  F2FP.BF16.F32.PACK_AB R161, R166, R163 ;  /* 0x000000a3a6a1723e */ /* 0x000fe200000010ff */
[-C--:B------:R-:W-:Y:S01]  /*6650*/  FMUL.FTZ R105, R105, R8.reuse ;  /* 0x0000000869697220 */ /* 0x080fe20000410000 */
[----:B------:R-:W-:Y:S01]  /*6660*/  F2FP.BF16.F32.PACK_AB R165, R174, R171 ;  /* 0x000000abaea5723e */ /* 0x000fe200000010ff */
        /* <DEDUP_REMOVED lines=16> */
[----:B------:R-:W-:Y:S01]  /*6770*/  FMUL.FTZ R132, R132, R8 ;  /* 0x0000000884847220 */ /* 0x000fe20000410000 */
[----:B------:R1:W3:Y:S01]  /*6780*/  MUFU.EX2 R4, R160 ;  /* 0x000000a000047308 */ /* 0x0002e20000000800 */
[C---:B0-----:R-:W-:Y:S01]  /*6790*/  FADD.FTZ R11, R176.reuse, R11 ;  /* 0x0000000bb00b7221 */ /* 0x041fe20000010000 */
[----:B------:R-:W-:Y:S01]  /*67a0*/  F2FP.BF16.F32.PACK_AB R162, R176, R192 ;  /* 0x000000c0b0a2723e */ /* 0x000fe200000010ff */
[-C--:B------:R-:W-:Y:S01]  /*67b0*/  FMUL.FTZ R133, R133, R8.reuse ;  /* 0x0000000885857220 */ /* 0x080fe20000410000 */
[-C--:B------:R-:W-:Y:S01]  /*67c0*/  FMUL.FTZ R136, R136, R8.reuse ;  /* 0x0000000888887220 */ /* 0x080fe20000410000 */
[-C--:B------:R-:W-:Y:S01]  /*67d0*/  FMUL.FTZ R137, R137, R8.reuse ;  /* 0x0000000889897220 */ /* 0x080fe20000410000 */
[-C--:B------:R-:W-:Y:S01]  /*67e0*/  FMUL.FTZ R140, R140, R8.reuse ;  /* 0x000000088c8c7220 */ /* 0x080fe20000410000 */
[-C--:B------:R-:W-:Y:S01]  /*67f0*/  FMUL.FTZ R141, R141, R8.reuse ;  /* 0x000000088d8d7220 */ /* 0x080fe20000410000 */
[----:B------:R-:W-:Y:S01]  /*6800*/  MUFU.EX2 R168, R168 ;  /* 0x000000a800a87308 */ /* 0x000fe20000000800 */
[----:B-1----:R-:W-:Y:S01]  /*6810*/  F2FP.BF16.F32.PACK_AB R160, R3, R21 ;  /* 0x0000001503a0723e */ /* 0x002fe200000010ff */
[----:B------:R-:W-:Y:S01]  /*6820*/  FADD.FTZ R3, R163, R12 ;  /* 0x0000000ca3037221 */ /* 0x000fe20000010000 */
[----:B--2---:R-:W-:Y:S01]  /*6830*/  FADD.FTZ R11, R191, R11 ;  /* 0x0000000bbf0b7221 */ /* 0x004fe20000010000 */
[----:B------:R-:W-:Y:S01]  /*6840*/  F2FP.BF16.F32.PACK_AB R163, R170, R167 ;  /* 0x000000a7aaa3723e */ /* 0x000fe200000010ff */
[-C--:B------:R-:W-:Y:S01]  /*6850*/  FMUL.FTZ R144, R144, R8.reuse ;  /* 0x0000000890907220 */ /* 0x080fe20000410000 */
[----:B------:R-:W-:Y:S01]  /*6860*/  FADD.FTZ R3, R166, R3 ;  /* 0x00000003a6037221 */ /* 0x000fe20000010000 */
[-C--:B------:R-:W-:Y:S01]  /*6870*/  FMUL.FTZ R145, R145, R8.reuse ;  /* 0x0000000891917220 */ /* 0x080fe20000410000 */
[----:B------:R-:W0:Y:S01]  /*6880*/  MUFU.EX2 R169, R169 ;  /* 0x000000a900a97308 */ /* 0x000e220000000800 */
[----:B---3--:R-:W-:Y:S01]  /*6890*/  FADD.FTZ R11, R4, R11 ;  /* 0x0000000b040b7221 */ /* 0x008fe20000010000 */
[----:B------:R-:W-:Y:S01]  /*68a0*/  FADD.FTZ R3, R167, R3 ;  /* 0x00000003a7037221 */ /* 0x000fe20000010000 */
[----:B------:R-:W-:Y:S01]  /*68b0*/  F2FP.BF16.F32.PACK_AB R167, R177, R175 ;  /* 0x000000afb1a7723e */ /* 0x000fe200000010ff */
[-C--:B------:R-:W-:Y:S01]  /*68c0*/  FMUL.FTZ R148, R148, R8.reuse ;  /* 0x0000000894947220 */ /* 0x080fe20000410000 */
[----:B------:R-:W-:Y:S01]  /*68d0*/  FMUL.FTZ R149, R149, R8 ;  /* 0x0000000895957220 */ /* 0x000fe20000410000 */
[----:B------:R-:W-:-:S02]  /*68e0*/  FADD.FTZ R3, R170, R3 ;  /* 0x00000003aa037221 */ /* 0x000fc40000010000 */
[----:B------:R-:W-:Y:S02]  /*68f0*/  MUFU.EX2 R173, R173 ;  /* 0x000000ad00ad7308 */ /* 0x000fe40000000800 */
[----:B------:R-:W-:Y:S01]  /*6900*/  FADD.FTZ R3, R171, R3 ;  /* 0x00000003ab037221 */ /* 0x000fe20000010000 */
[----:B------:R-:W-:-:S03]  /*6910*/  F2FP.BF16.F32.PACK_AB R171, R181, R180 ;  /* 0x000000b4b5ab723e */ /* 0x000fc600000010ff */
[----:B------:R-:W-:Y:S02]  /*6920*/  FADD.FTZ R3, R174, R3 ;  /* 0x00000003ae037221 */ /* 0x000fe40000010000 */
[----:B------:R-:W1:Y:S01]  /*6930*/  MUFU.EX2 R9, R9 ;  /* 0x0000000900097308 */ /* 0x000e620000000800 */
[----:B0-----:R-:W-:Y:S01]  /*6940*/  F2FP.BF16.F32.PACK_AB R166, R169, R168 ;  /* 0x000000a8a9a6723e */ /* 0x001fe200000010ff */
[----:B------:R-:W-:-:S04]  /*6950*/  FADD.FTZ R12, R175, R3 ;  /* 0x00000003af0c7221 */ /* 0x000fc80000010000 */
[----:B------:R-:W-:Y:S02]  /*6960*/  FADD.FTZ R3, R177, R12 ;  /* 0x0000000cb1037221 */ /* 0x000fe40000010000 */
[----:B------:R0:W2:Y:S02]  /*6970*/  MUFU.EX2 R170, R164 ;  /* 0x000000a400aa7308 */ /* 0x0000a40000000800 */
[----:B------:R-:W-:-:S04]  /*6980*/  FADD.FTZ R12, R178, R3 ;  /* 0x00000003b20c7221 */ /* 0x000fc80000010000 */
[----:B------:R-:W-:Y:S02]  /*6990*/  FADD.FTZ R3, R179, R12 ;  /* 0x0000000cb3037221 */ /* 0x000fe40000010000 */
[----:B------:R-:W3:Y:S01]  /*69a0*/  MUFU.EX2 R188, R188 ;  /* 0x000000bc00bc7308 */ /* 0x000ee20000000800 */
[----:B0-----:R-:W-:Y:S01]  /*69b0*/  F2FP.BF16.F32.PACK_AB R164, R4, R191 ;  /* 0x000000bf04a4723e */ /* 0x001fe200000010ff */
[----:B------:R-:W-:Y:S01]  /*69c0*/  FADD.FTZ R4, R168, R11 ;  /* 0x0000000ba8047221 */ /* 0x000fe20000010000 */
[----:B-1----:R-:W-:-:S03]  /*69d0*/  F2FP.BF16.F32.PACK_AB R168, R9, R173 ;  /* 0x000000ad09a8723e */ /* 0x002fc600000010ff */
[----:B------:R-:W-:Y:S01]  /*69e0*/  FADD.FTZ R4, R169, R4 ;  /* 0x00000004a9047221 */ /* 0x000fe20000010000 */
[----:B------:R-:W-:Y:S01]  /*69f0*/  F2FP.BF16.F32.PACK_AB R169, R179, R178 ;  /* 0x000000b2b3a9723e */ /* 0x000fe200000010ff */
[----:B------:R-:W0:Y:S02]  /*6a00*/  MUFU.EX2 R185, R185 ;  /* 0x000000b900b97308 */ /* 0x000e240000000800 */
[----:B------:R-:W-:-:S04]  /*6a10*/  FADD.FTZ R4, R173, R4 ;  /* 0x00000004ad047221 */ /* 0x000fc80000010000 */
[----:B------:R-:W-:Y:S02]  /*6a20*/  FADD.FTZ R4, R9, R4 ;  /* 0x0000000409047221 */ /* 0x000fe40000010000 */
[----:B------:R-:W1:Y:S02]  /*6a30*/  MUFU.EX2 R187, R187 ;  /* 0x000000bb00bb7308 */ /* 0x000e640000000800 */
[----:B--2---:R-:W-:Y:S01]  /*6a40*/  FADD.FTZ R9, R170, R4 ;  /* 0x00000004aa097221 */ /* 0x004fe20000010000 */
[----:B------:R-:W-:Y:S01]  /*6a50*/  FADD.FTZ R4, R180, R3 ;  /* 0x00000003b4047221 */ /* 0x000fe20000010000 */
[C---:B---3--:R-:W-:Y:S02]  /*6a60*/  F2FP.BF16.F32.PACK_AB R170, R188.reuse, R170 ;  /* 0x000000aabcaa723e */ /* 0x048fe400000010ff */
[----:B------:R-:W-:Y:S01]  /*6a70*/  FADD.FTZ R12, R188, R9 ;  /* 0x00000009bc0c7221 */ /* 0x000fe20000010000 */
[----:B------:R-:W-:Y:S01]  /*6a80*/  FADD.FTZ R3, R181, R4 ;  /* 0x00000004b5037221 */ /* 0x000fe20000010000 */
[----:B------:R-:W2:Y:S02]  /*6a90*/  MUFU.EX2 R183, R183 ;  /* 0x000000b700b77308 */ /* 0x000ea40000000800 */
[----:B0-----:R-:W-:Y:S01]  /*6aa0*/  FADD.FTZ R12, R185, R12 ;  /* 0x0000000cb90c7221 */ /* 0x001fe20000010000 */
[----:B------:R-:W-:-:S05]  /*6ab0*/  FADD.FTZ R4, R182, R3 ;  /* 0x00000003b6047221 */ /* 0x000fca0000010000 */
[----:B------:R-:W0:Y:S01]  /*6ac0*/  MUFU.EX2 R174, R186 ;  /* 0x000000ba00ae7308 */ /* 0x000e220000000800 */
[----:B-1----:R-:W-:-:S07]  /*6ad0*/  FADD.FTZ R3, R187, R12 ;  /* 0x0000000cbb037221 */ /* 0x002fce0000010000 */
[----:B------:R-:W1:Y:S01]  /*6ae0*/  MUFU.EX2 R184, R184 ;  /* 0x000000b800b87308 */ /* 0x000e620000000800 */
[C---:B--2---:R-:W-:Y:S01]  /*6af0*/  FADD.FTZ R9, R183.reuse, R4 ;  /* 0x00000004b7097221 */ /* 0x044fe20000010000 */
[----:B------:R-:W-:-:S06]  /*6b00*/  F2FP.BF16.F32.PACK_AB R173, R183, R182 ;  /* 0x000000b6b7ad723e */ /* 0x000fcc00000010ff */
[----:B------:R-:W2:Y:S01]  /*6b10*/  MUFU.EX2 R189, R189 ;  /* 0x000000bd00bd7308 */ /* 0x000ea20000000800 */
[----:B0-----:R-:W-:-:S07]  /*6b20*/  FADD.FTZ R4, R174, R3 ;  /* 0x00000003ae047221 */ /* 0x001fce0000010000 */
[----:B------:R0:W3:Y:S01]  /*6b30*/  MUFU.EX2 R175, R172 ;  /* 0x000000ac00af7308 */ /* 0x0000e20000000800 */
[----:B-1----:R-:W-:Y:S01]  /*6b40*/  FADD.FTZ R12, R184, R9 ;  /* 0x00000009b80c7221 */ /* 0x002fe20000010000 */
[----:B--2---:R-:W-:Y:S01]  /*6b50*/  FADD.FTZ R3, R189, R4 ;  /* 0x00000004bd037221 */ /* 0x004fe20000010000 */
[----:B0-----:R-:W-:Y:S02]  /*6b60*/  F2FP.BF16.F32.PACK_AB R172, R187, R185 ;  /* 0x000000b9bbac723e */ /* 0x001fe400000010ff */
[----:B------:R-:W-:Y:S01]  /*6b70*/  F2FP.BF16.F32.PACK_AB R174, R189, R174 ;  /* 0x000000aebdae723e */ /* 0x000fe200000010ff */
[C---:B---3--:R-:W-:Y:S01]  /*6b80*/  FADD.FTZ R4, R175.reuse, R12 ;  /* 0x0000000caf047221 */ /* 0x048fe20000010000 */
[----:B------:R-:W-:Y:S01]  /*6b90*/  F2FP.BF16.F32.PACK_AB R175, R175, R184 ;  /* 0x000000b8afaf723e */ /* 0x000fe200000010ff */
[----:B------:R-:W-:Y:S06]  /*6ba0*/  @!P0 BRA `(.L_x_4934) ;  /* 0x0000000000048947 */ /* 0x000fec0003800000 */
[----:B------:R-:W-:Y:S01]  /*6bb0*/  BPT.TRAP 0x1 ;  /* 0x000000040000795c */ /* 0x000fe20000300000 */
.L_x_4934:
[----:B------:R0:W1:Y:S01]  /*6bc0*/  SYNCS.PHASECHK.TRANS64.TRYWAIT P1, [UR23+0x22850], R7 ;  /* 0x02285007ff0075a7 */ /* 0x0000620008020157 */
[----:B------:R-:W-:Y:S05]  /*6bd0*/  @!P0 BRA `(.L_x_4935) ;  /* 0x0000000000048947 */ /* 0x000fea0003800000 */
[----:B------:R-:W-:Y:S01]  /*6be0*/  BPT.TRAP 0x1 ;  /* 0x000000040000795c */ /* 0x000fe20000300000 */
.L_x_4935:
[----:B-1----:R-:W-:Y:S05]  /*6bf0*/  @P1 BRA `(.L_x_4936) ;  /* 0x0000000000081947 */ /* 0x002fea0003800000 */
[----:B------:R-:W1:Y:S02]  /*6c00*/  SYNCS.PHASECHK.TRANS64.TRYWAIT P1, [UR23+0x22850], R7 ;  /* 0x02285007ff0075a7 */ /* 0x000e640008020157 */
[----:B-1----:R-:W-:Y:S05]  /*6c10*/  @!P1 BRA `(.L_x_4937) ;  /* 0x000000dc00149947 */ /* 0x002fea0003800000 */
.L_x_4936:
        /* <DEDUP_REMOVED lines=42> */
.L_x_4938:
[----:B------:R-:W-:Y:S01]  /*6ec0*/  UISETP.GT.AND UP0, UPT, UR26, UR25, UPT ;  /* 0x000000191a00728c */ /* 0x000fe2000bf04270 */
[----:B------:R-:W-:Y:S01]  /*6ed0*/  IMAD.MOV.U32 R9, RZ, RZ, R6 ;  /* 0x000000ffff097224 */ /* 0x000fe200078e0006 */
[----:B------:R-:W-:Y:S01]  /*6ee0*/  UIADD3 UR23, UR23, 0x22860, URZ ;  /* 0x0002286017177890 */ /* 0x000fe2000fffe03f */
[----:B------:R-:W-:Y:S01]  /*6ef0*/  IMAD.MOV.U32 R8, RZ, RZ, R5 ;  /* 0x000000ffff087224 */ /* 0x000fe200078e0005 */
[----:B------:R-:W-:Y:S02]  /*6f00*/  UIADD3 UR26, UR26, -0x1, URZ ;  /* 0xffffffff1a1a7890 */ /* 0x000fe4000fffe03f */
[----:B------:R-:W-:Y:S01]  /*6f10*/  PLOP3.LUT P1, PT, PT, PT, UP0, 0x80, 0x0 ;  /* 0x000000000000781c */ /* 0x000fe20003f2f008 */
[----:B------:R-:W-:-:S09]  /*6f20*/  UPRMT UR23, UR24, 0x654, UR23 ;  /* 0x0000065418177896 */ /* 0x000fd20008000017 */
[----:B------:R-:W-:Y:S03]  /*6f30*/  SYNCS.ARRIVE.TRANS64.RED.A1T0 RZ, [UR23], RZ ;  /* 0x000000ffffff79a7 */ /* 0x000fe60008100417 */
[----:B------:R-:W-:Y:S05]  /*6f40*/  @P1 BRA `(.L_x_4939) ;  /* 0xffffffd400541947 */ /* 0x000fea000383ffff */
.L_x_4928:
[----:B------:R-:W-:-:S06]  /*6f50*/  UISETP.GE.AND UP0, UPT, UR26, UR45, UPT ;  /* 0x0000002d1a00728c */ /* 0x000fcc000bf06270 */
[----:B------:R-:W-:-:S13]  /*6f60*/  PLOP3.LUT P1, PT, PT, PT, UP0, 0x80, 0x0 ;  /* 0x000000000000781c */ /* 0x000fda0003f2f008 */
[----:B------:R-:W-:Y:S05]  /*6f70*/  @!P1 BRA `(.L_x_4940) ;  /* 0x0000002000e09947 */ /* 0x000fea0003800000 */
[----:B------:R-:W-:Y:S01]  /*6f80*/  IMAD.MOV.U32 R8, RZ, RZ, R6 ;  /* 0x000000ffff087224 */ /* 0x000fe200078e0006 */
[----:B------:R-:W-:Y:S01]  /*6f90*/  ULDC UR25, c[0x0][0x9d8] ;  /* 0x0002760000197ab9 */ /* 0x000fe20000000800 */
[----:B01----:R-:W-:Y:S01]  /*6fa0*/  IMAD.MOV.U32 R9, RZ, RZ, R5 ;  /* 0x000000ffff097224 */ /* 0x003fe200078e0005 */
[----:B------:R-:W-:-:S06]  /*6fb0*/  ULDC UR24, c[0x0][0x988] ;  /* 0x0002620000187ab9 */ /* 0x000fcc0000000800 */
.L_x_4951:
[----:B------:R-:W-:-:S04]  /*6fc0*/  UIADD3 UR37, UR37, 0x1, URZ ;  /* 0x0000000125257890 */ /* 0x000fc8000fffe03f */
[----:B------:R-:W-:-:S04]  /*6fd0*/  UISETP.NE.AND UP0, UPT, UR37, 0x2, UPT ;  /* 0x000000022500788c */ /* 0x000fc8000bf05270 */
[----:B------:R-:W-:Y:S02]  /*6fe0*/  USEL UR6, URZ, 0x1, UP0 ;  /* 0x000000013f067887 */ /* 0x000fe40008000000 */
[----:B------:R-:W-:Y:S02]  /*6ff0*/  USEL UR37, UR37, URZ, UP0 ;  /* 0x0000003f25257287 */ /* 0x000fe40008000000 */
[----:B------:R-:W-:Y:S01]  /*7000*/  ULOP3.LUT UR36, UR36, UR6, URZ, 0x3c, !UPT ;  /* 0x0000000624247292 */ /* 0x000fe2000f8e3c3f */
[----:B------:R-:W-:Y:S11]  /*7010*/  @!P0 BRA `(.L_x_4941) ;  /* 0x0000000000048947 */ /* 0x000ff60003800000 */
[----:B------:R-:W-:Y:S01]  /*7020*/  BPT.TRAP 0x1 ;  /* 0x000000040000795c */ /* 0x000fe20000300000 */
.L_x_4941:
        /* <DEDUP_REMOVED lines=9> */
.L_x_4942:
[----:B-1----:R-:W-:Y:S05]  /*70c0*/  @P1 BRA `(.L_x_4943) ;  /* 0x0000000000081947 */ /* 0x002fea0003800000 */
[----:B------:R-:W1:Y:S02]  /*70d0*/  SYNCS.PHASECHK.TRANS64.TRYWAIT P1, [UR23+0x22830], R7 ;  /* 0x02283007ff0075a7 */ /* 0x000e640008020157 */
[----:B-1----:R-:W-:Y:S05]  /*70e0*/  @!P1 BRA `(.L_x_4944) ;  /* 0x000000d400f89947 */ /* 0x002fea0003800000 */
.L_x_4943:
        /* <DEDUP_REMOVED lines=26> */
.L_x_4945:
        /* <DEDUP_REMOVED lines=462> */
.L_x_4946:
[----:B------:R0:W1:Y:S01]  /*8f70*/  SYNCS.PHASECHK.TRANS64.TRYWAIT P1, [UR23+0x22850], R7 ;  /* 0x02285007ff0075a7 */ /* 0x0000620008020157 */
[----:B------:R-:W-:Y:S05]  /*8f80*/  @!P0 BRA `(.L_x_4947) ;  /* 0x0000000000048947 */ /* 0x000fea0003800000 */
[----:B------:R-:W-:Y:S01]  /*8f90*/  BPT.TRAP 0x1 ;  /* 0x000000040000795c */ /* 0x000fe20000300000 */
.L_x_4947:
[----:B-1----:R-:W-:Y:S05]  /*8fa0*/  @P1 BRA `(.L_x_4948) ;  /* 0x0000000000081947 */ /* 0x002fea0003800000 */
[----:B------:R-:W1:Y:S02]  /*8fb0*/  SYNCS.PHASECHK.TRANS64.TRYWAIT P1, [UR23+0x22850], R7 ;  /* 0x02285007ff0075a7 */ /* 0x000e640008020157 */
[----:B-1----:R-:W-:Y:S05]  /*8fc0*/  @!P1 BRA `(.L_x_4949) ;  /* 0x000000b800589947 */ /* 0x002fea0003800000 */
.L_x_4948:
        /* <DEDUP_REMOVED lines=42> */
.L_x_4950:
        /* <DEDUP_REMOVED lines=9> */
.L_x_4940:
[----:B------:R-:W0:Y:S01]  /*9300*/  SHFL.BFLY PT, R8, R3, 0x2, 0x1f ;  /* 0x0c401f0003087f89 */ /* 0x000e2200000e0000 */
[----:B------:R-:W-:Y:S01]  /*9310*/  UIADD3 UR37, UR37, 0x1, URZ ;  /* 0x0000000125257890 */ /* 0x000fe2000fffe03f */
[----:B------:R2:W-:Y:S06]  /*9320*/  BAR.ARV R0, 0x100 ;  /* 0x000400000000751d */ /* 0x0005ec0000002000 */
[----:B------:R-:W-:Y:S02]  /*9330*/  UISETP.NE.AND UP0, UPT, UR37, 0x2, UPT ;  /* 0x000000022500788c */ /* 0x000fe4000bf05270 */
[----:B------:R-:W-:Y:S06]  /*9340*/  BAR.ARV 0x8, 0x180 ;  /* 0x0206000000007b1d */ /* 0x000fec0000002000 */
[----:B--2---:R-:W-:Y:S01]  /*9350*/  IMAD.MOV.U32 R0, RZ, RZ, -0x800000 ;  /* 0xff800000ff007424 */ /* 0x004fe200078e00ff */
[----:B------:R-:W-:Y:S01]  /*9360*/  USEL UR4, URZ, 0x1, UP0 ;  /* 0x000000013f047887 */ /* 0x000fe20008000000 */
[----:B------:R-:W2:Y:S01]  /*9370*/  SHFL.BFLY PT, R7, R4, 0x2, 0x1f ;  /* 0x0c401f0004077f89 */ /* 0x000ea200000e0000 */
[----:B------:R-:W-:Y:S01]  /*9380*/  PLOP3.LUT P0, PT, PT, PT, PT, 0x8, 0x0 ;  /* 0x000000000000781c */ /* 0x000fe20003f0e170 */
[----:B------:R-:W-:Y:S01]  /*9390*/  UIADD3 UR46, UR46, 0x1, URZ ;  /* 0x000000012e2e7890 */ /* 0x000fe2000fffe03f */
[----:B01----:R-:W-:Y:S01]  /*93a0*/  FADD.FTZ R9, R8, R3 ;  /* 0x0000000308097221 */ /* 0x003fe20000010000 */
[----:B------:R-:W-:Y:S01]  /*93b0*/  IMAD.MOV.U32 R3, RZ, RZ, RZ ;  /* 0x000000ffff037224 */ /* 0x000fe200078e00ff */
[----:B------:R-:W-:-:S02]  /*93c0*/  USEL UR37, UR37, URZ, UP0 ;  /* 0x0000003f25257287 */ /* 0x000fc40008000000 */
[----:B------:R-:W-:Y:S01]  /*93d0*/  ULOP3.LUT UR36, UR36, UR4, URZ, 0x3c, !UPT ;  /* 0x0000000424247292 */ /* 0x000fe2000f8e3c3f */
[----:B------:R-:W0:Y:S01]  /*93e0*/  SHFL.BFLY PT, R8, R9, 0x1, 0x1f ;  /* 0x0c201f0009087f89 */ /* 0x000e2200000e0000 */
[----:B--2---:R-:W-:-:S05]  /*93f0*/  FADD.FTZ R10, R7, R4 ;  /* 0x00000004070a7221 */ /* 0x004fca0000010000 */
[----:B------:R-:W1:Y:S01]  /*9400*/  SHFL.BFLY PT, R7, R10, 0x1, 0x1f ;  /* 0x0c201f000a077f89 */ /* 0x000e6200000e0000 */
[----:B0-----:R-:W-:Y:S01]  /*9410*/  FADD.FTZ R11, R9, R8 ;  /* 0x00000008090b7221 */ /* 0x001fe20000010000 */
[----:B------:R-:W-:-:S04]  /*9420*/  IMAD.MOV.U32 R8, RZ, RZ, RZ ;  /* 0x000000ffff087224 */ /* 0x000fc800078e00ff */
[----:B------:R-:W-:-:S13]  /*9430*/  FSETP.NE.FTZ.AND P1, PT, R11, RZ, PT ;  /* 0x000000ff0b00720b */ /* 0x000fda0003f35000 */
[----:B------:R-:W0:Y:S01]  /*9440*/  @P1 MUFU.RCP R8, R11 ;  /* 0x0000000b00081308 */ /* 0x000e220000001000 */
[----:B-1----:R-:W-:Y:S01]  /*9450*/  FADD.FTZ R4, R10, R7 ;  /* 0x000000070a047221 */ /* 0x002fe20000010000 */
[----:B------:R-:W-:-:S04]  /*9460*/  IMAD.U32 R10, RZ, RZ, UR10 ;  /* 0x0000000aff0a7e24 */ /* 0x000fc8000f8e00ff */
[----:B------:R-:W-:Y:S02]  /*9470*/  FSETP.NE.FTZ.AND P2, PT, R4, RZ, PT ;  /* 0x000000ff0400720b */ /* 0x000fe40003f55000 */
[----:B------:R-:W1:Y:S01]  /*9480*/  @P1 MUFU.LG2 R7, R11 ;  /* 0x0000000b00071308 */ /* 0x000e620000000c00 */
[----:B------:R-:W-:Y:S01]  /*9490*/  @P1 FMUL.FTZ R10, R10, 0.69314718246459960938 ;  /* 0x3f3172180a0a1820 */ /* 0x000fe20000410000 */
[-C--:B0-----:R-:W-:Y:S01]  /*94a0*/  FMUL.FTZ R24, R24, R8.reuse ;  /* 0x0000000818187220 */ /* 0x081fe20000410000 */
[-C--:B------:R-:W-:Y:S01]  /*94b0*/  FMUL.FTZ R25, R25, R8.reuse ;  /* 0x0000000819197220 */ /* 0x080fe20000410000 */
[----:B------:R-:W-:-:S07]  /*94c0*/  FMUL.FTZ R28, R28, R8 ;  /* 0x000000081c1c7220 */ /* 0x000fce0000410000 */
        /* <DEDUP_REMOVED lines=134> */
.L_x_4915:
        /* <DEDUP_REMOVED lines=16> */
[----:B------:R-:W-:Y:S01]  /*9e30*/  F2FP.BF16.F32.PACK_AB R11, R31, R30 ;  /* 0x0000001e1f0b723e */ /* 0x000fe200000010ff */
[----:B------:R-:W-:Y:S01]  /*9e40*/  USHF.L.U64.HI UR16, UR39, 0x2, UR40 ;  /* 0x0000000227107899 */ /* 0x000fe20008010228 */
[----:B------:R-:W-:Y:S02]  /*9e50*/  F2FP.BF16.F32.PACK_AB R14, R37, R36 ;  /* 0x00000024250e723e */ /* 0x000fe400000010ff */
[----:B------:R-:W-:Y:S01]  /*9e60*/  F2FP.BF16.F32.PACK_AB R15, R39, R38 ;  /* 0x00000026270f723e */ /* 0x000fe200000010ff */
[----:B------:R-:W-:Y:S01]  /*9e70*/  UMOV UR10, UR8 ;  /* 0x00000008000a7c82 */ /* 0x000fe20008000000 */
[----:B0-----:R-:W-:Y:S01]  /*9e80*/  UMOV UR11, UR4 ;  /* 0x00000004000b7c82 */ /* 0x001fe20008000000 */
[----:B------:R-:W-:-:S04]  /*9e90*/  USHF.L.U32 UR4, UR39, 0x2, URZ ;  /* 0x0000000227047899 */ /* 0x000fc8000800063f */
        /* <DEDUP_REMOVED lines=46> */
[----:B------:R-:W-:Y:S01]  /*a180*/  MOV R3, R12 ;  /* 0x0000000c00037202 */ /* 0x000fe20000000f00 */
[----:B------:R0:W-:Y:S01]  /*a190*/  STSM.16.M88.4 [R5], R8 ;  /* 0x0000000805007844 */ /* 0x0001e20000000200 */
[----:B------:R-:W-:-:S02]  /*a1a0*/  SHF.R.U64 R154, R154, 0x3, RZ ;  /* 0x000000039a9a7819 */ /* 0x000fc400000012ff */
[----:B------:R-:W-:Y:S01]  /*a1b0*/  LOP3.LUT R164, R164, R165, RZ, 0x3c, !PT ;  /* 0x000000a5a4a47212 */ /* 0x000fe200078e3cff */
[--C-:B------:R-:W-:Y:S01]  /*a1c0*/  IMAD.X R165, RZ, RZ, R7.reuse, P4 ;  /* 0x000000ffffa57224 */ /* 0x100fe200020e0607 */
[----:B------:R-:W-:Y:S02]  /*a1d0*/  F2FP.BF16.F32.PACK_AB R12, R33, R32 ;  /* 0x00000020210c723e */ /* 0x000fe400000010ff */
[----:B------:R-:W-:Y:S02]  /*a1e0*/  F2FP.BF16.F32.PACK_AB R13, R35, R34 ;  /* 0x00000022230d723e */ /* 0x000fe400000010ff */
[----:B------:R-:W-:Y:S02]  /*a1f0*/  IADD3 R21, P5, R6, 0xc020, RZ ;  /* 0x0000c02006157810 */ /* 0x000fe40007fbe0ff */
[----:B------:R-:W-:Y:S01]  /*a200*/  LOP3.LUT R168, R168, R169, RZ, 0x3c, !PT ;  /* 0x000000a9a8a87212 */ /* 0x000fe200078e3cff */
[----:B------:R-:W-:Y:S01]  /*a210*/  IMAD.X R169, RZ, RZ, R7, P6 ;  /* 0x000000ffffa97224 */ /* 0x000fe200030e0607 */
[C---:B------:R-:W-:Y:S01]  /*a220*/  IADD3 R159, P3, R6.reuse, 0x8060, RZ ;  /* 0x00008060069f7810 */ /* 0x040fe20007f7e0ff */
[----:B------:R1:W-:Y:S01]  /*a230*/  STSM.16.M88.4 [R3], R12 ;  /* 0x0000000c03007844 */ /* 0x0003e20000000200 */
[----:B------:R-:W-:-:S02]  /*a240*/  IADD3 R157, P2, R6, 0xc040, RZ ;  /* 0x0000c040069d7810 */ /* 0x000fc40007f5e0ff */
[----:B------:R-:W-:Y:S02]  /*a250*/  SHF.R.U64 R172, R172, 0x3, RZ ;  /* 0x00000003acac7819 */ /* 0x000fe400000012ff */
[----:B------:R-:W-:Y:S02]  /*a260*/  IADD3 R175, P4, R6, 0x8040, RZ ;  /* 0x0000804006af7810 */ /* 0x000fe40007f9e0ff */
[----:B------:R-:W-:Y:S01]  /*a270*/  LOP3.LUT R154, R154, R155, RZ, 0x3c, !PT ;  /* 0x0000009b9a9a7212 */ /* 0x000fe200078e3cff */
[----:B------:R-:W-:Y:S01]  /*a280*/  IMAD.X R155, RZ, RZ, R7, P0 ;  /* 0x000000ffff9b7224 */ /* 0x000fe200000e0607 */
[----:B------:R-:W-:Y:S02]  /*a290*/  IADD3 R161, P6, R6, 0xc000, RZ ;  /* 0x0000c00006a17810 */ /* 0x000fe40007fde0ff */
[----:B------:R-:W-:Y:S02]  /*a2a0*/  LOP3.LUT R20, R21, 0x380, RZ, 0xc0, !PT ;  /* 0x0000038015147812 */ /* 0x000fe400078ec0ff */
[----:B------:R-:W-:-:S02]  /*a2b0*/  LOP3.LUT R158, R159, 0x380, RZ, 0xc0, !PT ;  /* 0x000003809f9e7812 */ /* 0x000fc400078ec0ff */
[----:B------:R-:W-:Y:S02]  /*a2c0*/  LOP3.LUT R156, R157, 0x380, RZ, 0xc0, !PT ;  /* 0x000003809d9c7812 */ /* 0x000fe400078ec0ff */
[----:B------:R-:W-:Y:S02]  /*a2d0*/  MOV R163, R162 ;  /* 0x000000a200a37202 */ /* 0x000fe40000000f00 */
[----:B0-----:R-:W-:Y:S02]  /*a2e0*/  F2FP.BF16.F32.PACK_AB R8, R41, R40 ;  /* 0x000000282908723e */ /* 0x001fe400000010ff */
[----:B------:R-:W-:Y:S02]  /*a2f0*/  F2FP.BF16.F32.PACK_AB R9, R43, R42 ;  /* 0x0000002a2b09723e */ /* 0x000fe400000010ff */
[----:B------:R-:W-:Y:S02]  /*a300*/  F2FP.BF16.F32.PACK_AB R10, R45, R44 ;  /* 0x0000002c2d0a723e */ /* 0x000fe400000010ff */
[----:B------:R-:W-:-:S02]  /*a310*/  F2FP.BF16.F32.PACK_AB R11, R47, R46 ;  /* 0x0000002e2f0b723e */ /* 0x000fc400000010ff */
[----:B------:R-:W-:Y:S01]  /*a320*/  LOP3.LUT R172, R172, R173, RZ, 0x3c, !PT ;  /* 0x000000adacac7212 */ /* 0x000fe200078e3cff */
[----:B------:R-:W-:Y:S01]  /*a330*/  IMAD.X R173, RZ, RZ, R7, P1 ;  /* 0x000000ffffad7224 */ /* 0x000fe200008e0607 */
[----:B------:R-:W-:Y:S01]  /*a340*/  LOP3.LUT R174, R175, 0x380, RZ, 0xc0, !PT ;  /* 0x00000380afae7812 */ /* 0x000fe200078ec0ff */
[----:B------:R0:W-:Y:S01]  /*a350*/  STSM.16.M88.4 [R163], R8 ;  /* 0x00000008a3007844 */ /* 0x0001e20000000200 */
[----:B------:R-:W-:Y:S02]  /*a360*/  MOV R164, R164 ;  /* 0x000000a400a47202 */ /* 0x000fe40000000f00 */
[----:B-1----:R-:W-:Y:S02]  /*a370*/  F2FP.BF16.F32.PACK_AB R12, R49, R48 ;  /* 0x00000030310c723e */ /* 0x002fe400000010ff */
[----:B------:R-:W-:Y:S02]  /*a380*/  F2FP.BF16.F32.PACK_AB R13, R51, R50 ;  /* 0x00000032330d723e */ /* 0x000fe400000010ff */
[----:B------:R-:W-:-:S02]  /*a390*/  F2FP.BF16.F32.PACK_AB R14, R53, R52 ;  /* 0x00000034350e723e */ /* 0x000fc400000010ff */
[----:B------:R-:W-:Y:S02]  /*a3a0*/  F2FP.BF16.F32.PACK_AB R15, R55, R54 ;  /* 0x00000036370f723e */ /* 0x000fe400000010ff */
[----:B------:R-:W-:Y:S02]  /*a3b0*/  LOP3.LUT R160, R161, 0x380, RZ, 0xc0, !PT ;  /* 0x00000380a1a07812 */ /* 0x000fe400078ec0ff */
[----:B------:R-:W-:Y:S01]  /*a3c0*/  SHF.R.U64 R20, R20, 0x3, RZ ;  /* 0x0000000314147819 */ /* 0x000fe200000012ff */
[----:B------:R1:W-:Y:S01]  /*a3d0*/  STSM.16.M88.4 [R164], R12 ;  /* 0x0000000ca4007844 */ /* 0x0003e20000000200 */
[----:B------:R-:W-:Y:S02]  /*a3e0*/  IADD3 R3, P1, R6, 0xc060, RZ ;  /* 0x0000c06006037810 */ /* 0x000fe40007f3e0ff */
[----:B------:R-:W-:Y:S02]  /*a3f0*/  SHF.R.U64 R158, R158, 0x3, RZ ;  /* 0x000000039e9e7819 */ /* 0x000fe400000012ff */
[----:B------:R-:W-:-:S02]  /*a400*/  SHF.R.U64 R156, R156, 0x3, RZ ;  /* 0x000000039c9c7819 */ /* 0x000fc400000012ff */
[----:B------:R-:W-:Y:S02]  /*a410*/  MOV R162, R152 ;  /* 0x0000009800a27202 */ /* 0x000fe40000000f00 */
[----:B------:R-:W-:Y:S02]  /*a420*/  MOV R5, R154 ;  /* 0x0000009a00057202 */ /* 0x000fe40000000f00 */
[----:B------:R-:W-:Y:S02]  /*a430*/  SHF.R.U64 R174, R174, 0x3, RZ ;  /* 0x00000003aeae7819 */ /* 0x000fe400000012ff */
[----:B------:R-:W-:Y:S02]  /*a440*/  MOV R166, R166 ;  /* 0x000000a600a67202 */ /* 0x000fe40000000f00 */
[----:B------:R-:W-:Y:S02]  /*a450*/  F2FP.BF16.F32.PACK_AB R152, R57, R56 ;  /* 0x000000383998723e */ /* 0x000fe400000010ff */
[----:B------:R-:W-:-:S02]  /*a460*/  F2FP.BF16.F32.PACK_AB R153, R59, R58 ;  /* 0x0000003a3b99723e */ /* 0x000fc400000010ff */
[----:B------:R-:W-:Y:S02]  /*a470*/  F2FP.BF16.F32.PACK_AB R154, R61, R60 ;  /* 0x0000003c3d9a723e */ /* 0x000fe400000010ff */
[----:B------:R-:W-:Y:S02]  /*a480*/  F2FP.BF16.F32.PACK_AB R155, R63, R62 ;  /* 0x0000003e3f9b723e */ /* 0x000fe400000010ff */
[----:B------:R-:W-:Y:S02]  /*a490*/  SHF.R.U64 R160, R160, 0x3, RZ ;  /* 0x00000003a0a07819 */ /* 0x000fe400000012ff */
[----:B------:R-:W-:Y:S01]  /*a4a0*/  MOV R168, R168 ;  /* 0x000000a800a87202 */ /* 0x000fe20000000f00 */
[----:B------:R2:W-:Y:S01]  /*a4b0*/  STSM.16.M88.4 [R166], R152 ;  /* 0x00000098a6007844 */ /* 0x0005e20000000200 */
[----:B0-----:R-:W-:Y:S02]  /*a4c0*/  F2FP.BF16.F32.PACK_AB R8, R65, R64 ;  /* 0x000000404108723e */ /* 0x001fe400000010ff */
[----:B------:R-:W-:-:S02]  /*a4d0*/  F2FP.BF16.F32.PACK_AB R9, R67, R66 ;  /* 0x000000424309723e */ /* 0x000fc400000010ff */
[----:B------:R-:W-:Y:S02]  /*a4e0*/  F2FP.BF16.F32.PACK_AB R10, R69, R68 ;  /* 0x00000044450a723e */ /* 0x000fe400000010ff */
[----:B------:R-:W-:Y:S02]  /*a4f0*/  F2FP.BF16.F32.PACK_AB R11, R71, R70 ;  /* 0x00000046470b723e */ /* 0x000fe400000010ff */
[----:B------:R-:W-:Y:S01]  /*a500*/  LOP3.LUT R20, R20, R21, RZ, 0x3c, !PT ;  /* 0x0000001514147212 */ /* 0x000fe200078e3cff */
[----:B------:R-:W-:Y:S01]  /*a510*/  IMAD.X R21, RZ, RZ, R7, P5 ;  /* 0x000000ffff157224 */ /* 0x000fe200028e0607 */
[----:B------:R-:W-:Y:S01]  /*a520*/  LOP3.LUT R6, R3, 0x380, RZ, 0xc0, !PT ;  /* 0x0000038003067812 */ /* 0x000fe200078ec0ff */
[----:B------:R0:W-:Y:S01]  /*a530*/  STSM.16.M88.4 [R168], R8 ;  /* 0x00000008a8007844 */ /* 0x0001e20000000200 */
[----:B------:R-:W-:Y:S02]  /*a540*/  MOV R170, R170 ;  /* 0x000000aa00aa7202 */ /* 0x000fe40000000f00 */
[----:B-1----:R-:W-:-:S02]  /*a550*/  F2FP.BF16.F32.PACK_AB R12, R73, R72 ;  /* 0x00000048490c723e */ /* 0x002fc400000010ff */
        /* <DEDUP_REMOVED lines=11> */
[----:B------:R-:W-:Y:S01]  /*a610*/  SHF.R.U64 R6, R6, 0x3, RZ ;  /* 0x0000000306067819 */ /* 0x000fe200000012ff */
[----:B------:R1:W-:Y:S01]  /*a620*/  STSM.16.M88.4 [R170], R12 ;  /* 0x0000000caa007844 */ /* 0x0003e20000000200 */
[----:B------:R-:W-:Y:S01]  /*a630*/  F2FP.BF16.F32.PACK_AB R164, R81, R80 ;  /* 0x0000005051a4723e */ /* 0x000fe200000010ff */
[----:B------:R-:W-:Y:S01]  /*a640*/  IMAD.X R7, RZ, RZ, R7, P1 ;  /* 0x000000ffff077224 */ /* 0x000fe200008e0607 */
[----:B------:R-:W-:-:S02]  /*a650*/  F2FP.BF16.F32.PACK_AB R165, R83, R82 ;  /* 0x0000005253a5723e */ /* 0x000fc400000010ff */
[----:B--2---:R-:W-:Y:S02]  /*a660*/  F2FP.BF16.F32.PACK_AB R166, R85, R84 ;  /* 0x0000005455a6723e */ /* 0x004fe400000010ff */
[----:B------:R-:W-:Y:S02]  /*a670*/  F2FP.BF16.F32.PACK_AB R167, R87, R86 ;  /* 0x0000005657a7723e */ /* 0x000fe400000010ff */
[----:B------:R-:W-:Y:S02]  /*a680*/  MOV R172, R172 ;  /* 0x000000ac00ac7202 */ /* 0x000fe40000000f00 */
[----:B0-----:R-:W-:Y:S01]  /*a690*/  F2FP.BF16.F32.PACK_AB R168, R89, R88 ;  /* 0x0000005859a8723e */ /* 0x001fe200000010ff */
[----:B------:R0:W-:Y:S01]  /*a6a0*/  STSM.16.M88.4 [R162], R164 ;  /* 0x000000a4a2007844 */ /* 0x0001e20000000200 */
[----:B------:R-:W-:Y:S02]  /*a6b0*/  F2FP.BF16.F32.PACK_AB R169, R91, R90 ;  /* 0x0000005a5ba9723e */ /* 0x000fe400000010ff */
[----:B------:R-:W-:-:S02]  /*a6c0*/  F2FP.BF16.F32.PACK_AB R171, R95, R94 ;  /* 0x0000005e5fab723e */ /* 0x000fc400000010ff */
[----:B-1----:R-:W-:Y:S02]  /*a6d0*/  F2FP.BF16.F32.PACK_AB R170, R93, R92 ;  /* 0x0000005c5daa723e */ /* 0x002fe400000010ff */
[----:B------:R-:W-:Y:S02]  /*a6e0*/  MOV R20, R20 ;  /* 0x0000001400147202 */ /* 0x000fe40000000f00 */
[----:B------:R-:W-:Y:S01]  /*a6f0*/  MOV R173, R158 ;  /* 0x0000009e00ad7202 */ /* 0x000fe20000000f00 */
[----:B------:R-:W-:Y:S01]  /*a700*/  STSM.16.M88.4 [R172], R168 ;  /* 0x000000a8ac007844 */ /* 0x000fe20000000200 */
[----:B------:R-:W-:Y:S02]  /*a710*/  MOV R21, R156 ;  /* 0x0000009c00157202 */ /* 0x000fe40000000f00 */
[----:B------:R-:W-:Y:S02]  /*a720*/  F2FP.BF16.F32.PACK_AB R152, R97, R96 ;  /* 0x000000606198723e */ /* 0x000fe400000010ff */
[----:B------:R-:W-:-:S02]  /*a730*/  F2FP.BF16.F32.PACK_AB R153, R99, R98 ;  /* 0x000000626399723e */ /* 0x000fc400000010ff */
[----:B------:R-:W-:Y:S02]  /*a740*/  F2FP.BF16.F32.PACK_AB R154, R101, R100 ;  /* 0x00000064659a723e */ /* 0x000fe400000010ff */
[----:B------:R-:W-:Y:S02]  /*a750*/  F2FP.BF16.F32.PACK_AB R155, R103, R102 ;  /* 0x00000066679b723e */ /* 0x000fe400000010ff */
[----:B------:R-:W-:Y:S02]  /*a760*/  LOP3.LUT R6, R6, R3, RZ, 0x3c, !PT ;  /* 0x0000000306067212 */ /* 0x000fe400078e3cff */
[----:B------:R-:W-:Y:S01]  /*a770*/  MOV R174, R174 ;  /* 0x000000ae00ae7202 */ /* 0x000fe20000000f00 */
[----:B------:R1:W-:Y:S01]  /*a780*/  STSM.16.M88.4 [R5], R152 ;  /* 0x0000009805007844 */ /* 0x0003e20000000200 */
[----:B------:R-:W-:Y:S02]  /*a790*/  F2FP.BF16.F32.PACK_AB R156, R105, R104 ;  /* 0x00000068699c723e */ /* 0x000fe400000010ff */
[----:B------:R-:W-:-:S02]  /*a7a0*/  F2FP.BF16.F32.PACK_AB R157, R107, R106 ;  /* 0x0000006a6b9d723e */ /* 0x000fc400000010ff */
[----:B------:R-:W-:Y:S02]  /*a7b0*/  F2FP.BF16.F32.PACK_AB R158, R109, R108 ;  /* 0x0000006c6d9e723e */ /* 0x000fe400000010ff */
[----:B------:R-:W-:Y:S02]  /*a7c0*/  F2FP.BF16.F32.PACK_AB R159, R111, R110 ;  /* 0x0000006e6f9f723e */ /* 0x000fe400000010ff */
[----:B------:R-:W-:Y:S02]  /*a7d0*/  MOV R3, R160 ;  /* 0x000000a000037202 */ /* 0x000fe40000000f00 */
[----:B------:R-:W-:Y:S01]  /*a7e0*/  F2FP.BF16.F32.PACK_AB R160, R113, R112 ;  /* 0x0000007071a0723e */ /* 0x000fe200000010ff */
[----:B------:R2:W-:Y:S01]  /*a7f0*/  STSM.16.M88.4 [R174], R156 ;  /* 0x0000009cae007844 */ /* 0x0005e20000000200 */
[----:B------:R-:W-:Y:S02]  /*a800*/  F2FP.BF16.F32.PACK_AB R161, R115, R114 ;  /* 0x0000007273a1723e */ /* 0x000fe400000010ff */
[----:B0-----:R-:W-:-:S02]  /*a810*/  F2FP.BF16.F32.PACK_AB R162, R117, R116 ;  /* 0x0000007475a2723e */ /* 0x001fc400000010ff */
[----:B------:R-:W-:Y:S02]  /*a820*/  F2FP.BF16.F32.PACK_AB R163, R119, R118 ;  /* 0x0000007677a3723e */ /* 0x000fe400000010ff */
[----:B------:R-:W-:Y:S02]  /*a830*/  F2FP.BF16.F32.PACK_AB R8, R121, R120 ;  /* 0x000000787908723e */ /* 0x000fe400000010ff */
[----:B------:R-:W-:Y:S01]  /*a840*/  F2FP.BF16.F32.PACK_AB R9, R123, R122 ;  /* 0x0000007a7b09723e */ /* 0x000fe200000010ff */
[----:B------:R-:W-:Y:S01]  /*a850*/  STSM.16.M88.4 [R173], R160 ;  /* 0x000000a0ad007844 */ /* 0x000fe20000000200 */
[----:B------:R-:W-:Y:S02]  /*a860*/  F2FP.BF16.F32.PACK_AB R10, R125, R124 ;  /* 0x0000007c7d0a723e */ /* 0x000fe400000010ff */
[----:B------:R-:W-:Y:S02]  /*a870*/  F2FP.BF16.F32.PACK_AB R11, R127, R126 ;  /* 0x0000007e7f0b723e */ /* 0x000fe400000010ff */
[----:B------:R-:W-:-:S02]  /*a880*/  F2FP.BF16.F32.PACK_AB R12, R129, R128 ;  /* 0x00000080810c723e */ /* 0x000fc400000010ff */
[----:B------:R-:W-:Y:S01]  /*a890*/  F2FP.BF16.F32.PACK_AB R13, R131, R130 ;  /* 0x00000082830d723e */ /* 0x000fe200000010ff */
[----:B------:R0:W-:Y:S01]  /*a8a0*/  STSM.16.M88.4 [R3], R8 ;  /* 0x0000000803007844 */ /* 0x0001e20000000200 */
[----:B------:R-:W-:Y:S02]  /*a8b0*/  F2FP.BF16.F32.PACK_AB R14, R133, R132 ;  /* 0x00000084850e723e */ /* 0x000fe400000010ff */
[----:B------:R-:W-:Y:S02]  /*a8c0*/  F2FP.BF16.F32.PACK_AB R15, R135, R134 ;  /* 0x00000086870f723e */ /* 0x000fe400000010ff */
[----:B-1----:R-:W-:Y:S02]  /*a8d0*/  F2FP.BF16.F32.PACK_AB R152, R137, R136 ;  /* 0x000000888998723e */ /* 0x002fe400000010ff */
[----:B------:R-:W-:Y:S01]  /*a8e0*/  F2FP.BF16.F32.PACK_AB R153, R139, R138 ;  /* 0x0000008a8b99723e */ /* 0x000fe200000010ff */
[----:B------:R1:W-:Y:S01]  /*a8f0*/  STSM.16.M88.4 [R20], R12 ;  /* 0x0000000c14007844 */ /* 0x0003e20000000200 */
[----:B------:R-:W-:-:S02]  /*a900*/  F2FP.BF16.F32.PACK_AB R154, R141, R140 ;  /* 0x0000008c8d9a723e */ /* 0x000fc400000010ff */
[----:B------:R-:W-:Y:S02]  /*a910*/  F2FP.BF16.F32.PACK_AB R155, R143, R142 ;  /* 0x0000008e8f9b723e */ /* 0x000fe400000010ff */
[----:B------:R-:W-:Y:S01]  /*a920*/  MOV R164, R6 ;  /* 0x0000000600a47202 */ /* 0x000fe20000000f00 */
[----:B------:R-:W-:Y:S01]  /*a930*/  IMAD.U32 R6, RZ, RZ, UR9 ;  /* 0x00000009ff067e24 */ /* 0x000fe2000f8e00ff */
[----:B--2---:R-:W-:Y:S01]  /*a940*/  F2FP.BF16.F32.PACK_AB R156, R145, R144 ;  /* 0x00000090919c723e */ /* 0x004fe200000010ff */
[----:B------:R2:W-:Y:S01]  /*a950*/  STSM.16.M88.4 [R21], R152 ;  /* 0x0000009815007844 */ /* 0x0005e20000000200 */
[----:B------:R-:W-:Y:S01]  /*a960*/  F2FP.BF16.F32.PACK_AB R157, R147, R146 ;  /* 0x00000092939d723e */ /* 0x000fe200000010ff */
[----:B------:R-:W-:Y:S01]  /*a970*/  IMAD.U32 R7, RZ, RZ, UR12 ;  /* 0x0000000cff077e24 */ /* 0x000fe2000f8e00ff */
[----:B------:R-:W-:Y:S01]  /*a980*/  F2FP.BF16.F32.PACK_AB R158, R149, R148 ;  /* 0x00000094959e723e */ /* 0x000fe200000010ff */
[----:B------:R-:W-:Y:S01]  /*a990*/  ULDC.64 UR12, c[0x0][0xc08] ;  /* 0x00030200000c7ab9 */ /* 0x000fe20000000a00 */
[----:B------:R-:W-:Y:S01]  /*a9a0*/  F2FP.BF16.F32.PACK_AB R159, R151, R150 ;  /* 0x00000096979f723e */ /* 0x000fe200000010ff */
[----:B------:R-:W-:Y:S01]  /*a9b0*/  ULDC UR9, c[0x0][0xbe8] ;  /* 0x0002fa0000097ab9 */ /* 0x000fe20000000800 */
[----:B------:R-:W-:-:S03]  /*a9c0*/  ISETP.NE.U32.AND P0, PT, RZ, UR14, PT ;  /* 0x0000000eff007c0c */ /* 0x000fc6000bf05070 */
[----:B------:R2:W-:Y:S01]  /*a9d0*/  STSM.16.M88.4 [R164], R156 ;  /* 0x0000009ca4007844 */ /* 0x0005e20000000200 */
[----:B------:R-:W-:Y:S01]  /*a9e0*/  BAR.SYNC.DEFER_BLOCKING 0x1, 0x100 ;  /* 0x0044000000007b1d */ /* 0x000fe20000010000 */
[----:B------:R-:W-:Y:S01]  /*a9f0*/  ISETP.NE.AND.EX P0, PT, RZ, UR15, PT, P0 ;  /* 0x0000000fff007c0c */ /* 0x000fe2000bf05300 */
[----:B------:R-:W-:-:S04]  /*aa00*/  UISETP.NE.U32.AND UP0, UPT, UR12, URZ, UPT ;  /* 0x0000003f0c00728c */ /* 0x000fc8000bf05070 */
[----:B------:R-:W-:-:S08]  /*aa10*/  UISETP.NE.AND.EX UP0, UPT, UR13, URZ, UPT, UP0 ;  /* 0x0000003f0d00728c */ /* 0x000fd0000bf05300 */
[----:B------:R-:W3:Y:S03]  /*aa20*/  @P0 LDG.E R5, desc[UR52][R6.64] ;  /* 0x0000003406050981 */ /* 0x000ee6000c1e1900 */
[----:B------:R-:W-:Y:S01]  /*aa30*/  @UP0 UIADD3 UR12, UP1, UR4, UR12, URZ ;  /* 0x0000000c040c0290 */ /* 0x000fe2000ff3e03f */
[----:B------:R-:W-:Y:S02]  /*aa40*/  PLOP3.LUT P4, PT, PT, PT, UP0, 0x80, 0x0 ;  /* 0x000000000000781c */ /* 0x000fe40003f8f008 */
[----:B------:R-:W-:Y:S01]  /*aa50*/  ULDC UR4, c[0x0][0xad4] ;  /* 0x0002b50000047ab9 */ /* 0x000fe20000000800 */
[----:B------:R-:W-:Y:S02]  /*aa60*/  @UP0 UIADD3.X UR13, UR16, UR13, URZ, UP1, !UPT ;  /* 0x0000000d100d0290 */ /* 0x000fe40008ffe43f */
[----:B0-----:R-:W-:-:S04]  /*aa70*/  IMAD.U32 R8, RZ, RZ, UR12 ;  /* 0x0000000cff087e24 */ /* 0x001fc8000f8e00ff */
[----:B------:R-:W-:-:S05]  /*aa80*/  IMAD.U32 R9, RZ, RZ, UR13 ;  /* 0x0000000dff097e24 */ /* 0x000fca000f8e00ff */
[----:B------:R0:W4:Y:S01]  /*aa90*/  @P4 LDG.E R3, desc[UR52][R8.64] ;  /* 0x0000003408034981 */ /* 0x000122000c1e1900 */
[----:B------:R-:W-:Y:S01]  /*aaa0*/  UISETP.NE.AND UP0, UPT, UR44, URZ, UPT ;  /* 0x0000003f2c00728c */ /* 0x000fe2000bf05270 */
[----:B-1----:R-:W-:Y:S01]  /*aab0*/  VIADD R12, R16, UR42 ;  /* 0x0000002a100c7c36 */ /* 0x002fe20008000000 */
[----:B------:R-:W-:Y:S02]  /*aac0*/  UISETP.NE.AND UP1, UPT, UR9, 0x1, UPT ;  /* 0x000000010900788c */ /* 0x000fe4000bf25270 */
[----:B------:R-:W-:Y:S01]  /*aad0*/  USEL UR4, UR44, UR4, UP0 ;  /* 0x000000042c047287 */ /* 0x000fe20008000000 */
[----:B------:R-:W-:Y:S01]  /*aae0*/  UMOV UR21, 0x9b8 ;  /* 0x000009b800157882 */ /* 0x000fe20000000000 */
[----:B------:R-:W-:Y:S02]  /*aaf0*/  UISETP.NE.U32.AND UP0, UPT, UR14, URZ, UPT ;  /* 0x0000003f0e00728c */ /* 0x000fe4000bf05070 */
[----:B------:R-:W-:Y:S01]  /*ab00*/  PLOP3.LUT P1, PT, PT, PT, UP1, 0x80, 0x0 ;  /* 0x000000000000781c */ /* 0x000fe20003f2f018 */
[----:B------:R-:W-:-:S02]  /*ab10*/  UISETP.GT.AND UP2, UPT, UR4, 0x1, UPT ;  /* 0x000000010400788c */ /* 0x000fc4000bf44270 */
[----:B------:R-:W-:Y:S02]  /*ab20*/  UISETP.NE.AND.EX UP0, UPT, UR15, URZ, UPT, UP0 ;  /* 0x0000003f0f00728c */ /* 0x000fe4000bf05300 */
[----:B------:R-:W-:Y:S01]  /*ab30*/  USEL UR21, UR21, 0x978, UP2 ;  /* 0x0000097815157887 */ /* 0x000fe20009000000 */
[----:B------:R-:W-:Y:S01]  /*ab40*/  UMOV UR4, URZ ;  /* 0x0000003f00047c82 */ /* 0x000fe20008000000 */
[----:B------:R-:W-:Y:S01]  /*ab50*/  USEL UR39, UR39, URZ, !UP0 ;  /* 0x0000003f27277287 */ /* 0x000fe2000c000000 */
[----:B------:R-:W-:Y:S01]  /*ab60*/  @UP1 ULDC UR23, c[0x0][0xbec] ;  /* 0x0002fb0000171ab9 */ /* 0x000fe20000000800 */
[----:B------:R-:W-:-:S04]  /*ab70*/  USEL UR20, UR43, URZ, UP2 ;  /* 0x0000003f2b147287 */ /* 0x000fc80009000000 */
[----:B0-----:R-:W-:Y:S01]  /*ab80*/  @P1 IMAD.HI.U32 R8, R12, UR23, RZ ;  /* 0x000000170c081c27 */ /* 0x001fe2000f8e00ff */
[----:B------:R-:W-:Y:S01]  /*ab90*/  USEL UR40, UR40, URZ, !UP0 ;  /* 0x0000003f28287287 */ /* 0x000fe2000c000000 */
[----:B------:R-:W-:Y:S02]  /*aba0*/  @UP1 ULDC UR26, c[0x0][0xbf0] ;  /* 0x0002fc00001a1ab9 */ /* 0x000fe40000000800 */
[----:B------:R-:W-:Y:S01]  /*abb0*/  ULDC.64 UR16, c[0x0][UR21+0x220] ;  /* 0x0000880015107abb */ /* 0x000fe20008000a00 */
[----:B------:R-:W-:Y:S01]  /*abc0*/  ULDC.64 UR18, c[0x0][UR21+0x228] ;  /* 0x00008a0015127abb */ /* 0x000fe20008000a00 */
[----:B------:R-:W-:Y:S01]  /*abd0*/  UIMAD UR17, UR17, UR39, URZ ;  /* 0x00000027111172a4 */ /* 0x000fe2000f8e023f */
        /* <DEDUP_REMOVED lines=11> */
[----:B---3--:R-:W-:Y:S01]  /*ac90*/  @P0 R2UR UR4, R5 ;  /* 0x00000000050402ca */ /* 0x008fe200000e0000 */
[----:B------:R-:W-:Y:S01]  /*aca0*/  IMAD.MOV.U32 R5, RZ, RZ, R12 ;  /* 0x000000ffff057224 */ /* 0x000fe200078e000c */
[----:B------:R-:W-:Y:S01]  /*acb0*/  @P1 SHF.R.U32.HI R5, RZ, UR26, R8 ;  /* 0x0000001aff051c19 */ /* 0x000fe20008011608 */
[----:B------:R-:W-:-:S03]  /*acc0*/  IMAD.U32 R8, RZ, RZ, UR24 ;  /* 0x00000018ff087e24 */ /* 0x000fc6000f8e00ff */
[--C-:B------:R-:W-:Y:S01]  /*acd0*/  SHF.R.S32.HI R9, RZ, 0x1f, R5.reuse ;  /* 0x0000001fff097819 */ /* 0x100fe20000011405 */
        /* <DEDUP_REMOVED lines=8> */
[----:B------:R-:W-:Y:S02]  /*ad60*/  IMAD R10, R11, UR13, RZ ;  /* 0x0000000d0b0a7c24 */ /* 0x000fe4000f8e02ff */
[----:B------:R-:W-:Y:S01]  /*ad70*/  IADD3.X R9, R9, UR14, R14, P2, P3 ;  /* 0x0000000e09097c10 */ /* 0x000fe200097e640e */
[----:B------:R-:W-:Y:S01]  /*ad80*/  ULDC.64 UR14, c[0x0][0xba8] ;  /* 0x0002ea00000e7ab9 */ /* 0x000fe20000000a00 */
[----:B------:R-:W-:Y:S01]  /*ad90*/  IMAD R5, R5, UR12, R10 ;  /* 0x0000000c05057c24 */ /* 0x000fe2000f8e020a */
[----:B------:R-:W-:Y:S01]  /*ada0*/  @!UP2 ULDC UR14, c[0x0][0xb50] ;  /* 0x0002d400000eaab9 */ /* 0x000fe20000000800 */
[----:B------:R-:W-:Y:S01]  /*adb0*/  @!UP2 ULDC UR15, c[0x0][0xb54] ;  /* 0x0002d500000faab9 */ /* 0x000fe20000000800 */
[----:B------:R-:W-:Y:S01]  /*adc0*/  IMAD.WIDE.U32 R8, R11, UR12, R8 ;  /* 0x0000000c0b087c25 */ /* 0x000fe2000f8e0008 */
[----:B------:R-:W-:Y:S01]  /*add0*/  ULDC UR12, c[0x0][0xa88] ;  /* 0x0002a200000c7ab9 */ /* 0x000fe20000000800 */
[----:B----4-:R-:W-:-:S02]  /*ade0*/  @P4 R2UR UR12, R3 ;  /* 0x00000000030c42ca */ /* 0x010fc400000e0000 */
[----:B------:R-:W-:Y:S01]  /*adf0*/  IMAD.IADD R5, R9, 0x1, R5 ;  /* 0x0000000109057824 */ /* 0x000fe200078e0205 */
[----:B------:R-:W-:-:S04]  /*ae00*/  LEA R10, P2, R8, UR14, 0x2 ;  /* 0x0000000e080a7c11 */ /* 0x000fc8000f8410ff */
[----:B------:R-:W-:Y:S01]  /*ae10*/  LEA.HI.X R5, R8, UR15, R5, 0x2, P2 ;  /* 0x0000000f08057c11 */ /* 0x000fe200090f1405 */
[----:B--2---:R-:W-:Y:S08]  /*ae20*/  @P4 BRA `(.L_x_4954) ;  /* 0x0000000000184947 */ /* 0x004ff00003800000 */
[----:B------:R-:W-:Y:S05]  /*ae30*/  @!P0 BRA `(.L_x_4954) ;  /* 0x0000000000148947 */ /* 0x000fea0003800000 */
[----:B------:R-:W2:Y:S04]  /*ae40*/  LDG.E R8, desc[UR52][R6.64] ;  /* 0x0000003406087981 */ /* 0x000ea8000c1e1900 */
[----:B------:R-:W3:Y:S01]  /*ae50*/  LDG.E R3, desc[UR52][R6.64+0x4] ;  /* 0x0000043406037981 */ /* 0x000ee2000c1e1900 */
[----:B--2---:R-:W-:Y:S02]  /*ae60*/  R2UR UR13, R8 ;  /* 0x00000000080d72ca */ /* 0x004fe400000e0000 */
[----:B---3--:R-:W-:-:S13]  /*ae70*/  R2UR UR12, R3 ;  /* 0x00000000030c72ca */ /* 0x008fda00000e0000 */
[----:B------:R-:W-:-:S12]  /*ae80*/  UIADD3 UR12, -UR13, UR12, URZ ;  /* 0x0000000c0d0c7290 */ /* 0x000fd8000fffe13f */
.L_x_4954:
[----:B------:R-:W2:Y:S01]  /*ae90*/  LDL R3, [R1+0x28] ;  /* 0x0000280001037983 */ /* 0x000ea20000100800 */
[----:B------:R-:W-:Y:S01]  /*aea0*/  UIMAD UR17, UR12, UR9, URZ ;  /* 0x000000090c1172a4 */ /* 0x000fe2000f8e023f */
[----:B------:R-:W-:Y:S02]  /*aeb0*/  LOP3.LUT P0, RZ, R222, 0x3, RZ, 0xc0, !PT ;  /* 0x00000003deff7812 */ /* 0x000fe4000780c0ff */
[----:B------:R-:W-:Y:S01]  /*aec0*/  SHFL.IDX PT, R6, R10, RZ, 0x1c1f ;  /* 0x001c1fff0a067589 */ /* 0x000fe200000e0000 */
[----:B------:R-:W-:-:S03]  /*aed0*/  PLOP3.LUT P3, PT, PT, PT, UP2, 0x80, 0x0 ;  /* 0x000000000000781c */ /* 0x000fc60003f6f028 */
[----:B------:R-:W0:Y:S04]  /*aee0*/  SHFL.IDX PT, R7, R5, RZ, 0x1c1f ;  /* 0x001c1fff05077589 */ /* 0x000e2800000e0000 */
[----:B------:R-:W-:Y:S04]  /*aef0*/  SHFL.IDX PT, R8, R10, 0x1, 0x1c1f ;  /* 0x003c1f000a087f89 */ /* 0x000fe800000e0000 */
[----:B------:R-:W1:Y:S01]  /*af00*/  SHFL.IDX PT, R9, R5, 0x1, 0x1c1f ;  /* 0x003c1f0005097f89 */ /* 0x000e6200000e0000 */
[----:B--2---:R-:W-:-:S04]  /*af10*/  VIADD R11, R3, UR42 ;  /* 0x0000002a030b7c36 */ /* 0x004fc80008000000 */
[C---:B------:R-:W-:Y:S01]  /*af20*/  VIADD R3, R11.reuse, 0x8 ;  /* 0x000000080b037836 */ /* 0x040fe20000000000 */
[----:B------:R-:W-:-:S04]  /*af30*/  ISETP.GE.OR P2, PT, R11, UR17, P0 ;  /* 0x000000110b007c0c */ /* 0x000fc80008746670 */
[----:B------:R-:W-:-:S09]  /*af40*/  ISETP.GE.OR P0, PT, R3, UR17, P0 ;  /* 0x0000001103007c0c */ /* 0x000fd20008706670 */
[----:B0-----:R0:W-:Y:S01]  /*af50*/  @!P2 ST.E desc[UR52][R6.64], R4 ;  /* 0x000000040600a985 */ /* 0x0011e2000c101934 */
[----:B------:R-:W-:-:S03]  /*af60*/  ISETP.GE.AND P2, PT, R11, UR17, PT ;  /* 0x000000110b007c0c */ /* 0x000fc6000bf46270 */
[----:B-1----:R0:W-:Y:S01]  /*af70*/  @!P0 ST.E desc[UR52][R8.64], R0 ;  /* 0x0000000008008985 */ /* 0x0021e2000c101934 */
[----:B------:R-:W-:Y:S01]  /*af80*/  ISETP.GE.AND P0, PT, R3, UR17, PT ;  /* 0x0000001103007c0c */ /* 0x000fe2000bf06270 */
[----:B------:R-:W-:-:S12]  /*af90*/  @P3 BRA `(.L_x_4955) ;  /* 0x0000001000083947 */ /* 0x000fd80003800000 */
[----:B0-----:R-:W0:Y:S01]  /*afa0*/  S2R R0, SR_TID.X ;  /* 0x0000000000007919 */ /* 0x001e220000002100 */
[----:B------:R-:W-:Y:S01]  /*afb0*/  ULDC.64 UR14, c[0x0][0xaa0] ;  /* 0x0002a800000e7ab9 */ /* 0x000fe20000000a00 */
[----:B0-----:R-:W-:-:S05]  /*afc0*/  VIADD R0, R0, 0xffffff80 ;  /* 0xffffff8000007836 */ /* 0x001fca0000000000 */
[----:B------:R-:W-:-:S04]  /*afd0*/  SHF.R.S32.HI R3, RZ, 0x1f, R0 ;  /* 0x0000001fff037819 */ /* 0x000fc80000011400 */
[----:B------:R-:W-:-:S04]  /*afe0*/  LEA.HI R3, R3, R0, RZ, 0x3 ;  /* 0x0000000003037211 */ /* 0x000fc800078f18ff */
[----:B------:R-:W-:Y:S02]  /*aff0*/  LOP3.LUT R5, R3, 0xfffffff8, RZ, 0xc0, !PT ;  /* 0xfffffff803057812 */ /* 0x000fe400078ec0ff */
[----:B------:R-:W-:-:S03]  /*b000*/  SHF.R.S32.HI R81, RZ, 0x3, R3 ;  /* 0x00000003ff517819 */ /* 0x000fc60000011403 */
[----:B------:R-:W-:Y:S02]  /*b010*/  IMAD.IADD R20, R0, 0x1, -R5 ;  /* 0x0000000100147824 */ /* 0x000fe400078e0a05 */
[----:B------:R-:W-:Y:S02]  /*b020*/  IMAD.MOV.U32 R5, RZ, RZ, 0x2 ;  /* 0x00000002ff057424 */ /* 0x000fe400078e00ff */
[----:B------:R-:W-:-:S05]  /*b030*/  IMAD.SHL.U32 R0, R20, 0x8, RZ ;  /* 0x0000000814007824 */ /* 0x000fca00078e00ff */
[----:B------:R-:W-:-:S05]  /*b040*/  LEA R4, R81, R0, 0x6 ;  /* 0x0000000051047211 */ /* 0x000fca00078e30ff */
[----:B------:R-:W-:-:S03]  /*b050*/  IMAD.WIDE R4, R4, R5, UR10 ;  /* 0x0000000a04047e25 */ /* 0x000fc6000f8e0205 */
[C---:B------:R-:W-:Y:S02]  /*b060*/  IADD3 R25, P2, R4.reuse, 0x3000, RZ ;  /* 0x0000300004197810 */ /* 0x040fe40007f5e0ff */
[C---:B------:R-:W-:Y:S02]  /*b070*/  IADD3 R9, P4, R4.reuse, 0x1000, RZ ;  /* 0x0000100004097810 */ /* 0x040fe40007f9e0ff */
[----:B------:R-:W-:Y:S02]  /*b080*/  LOP3.LUT R24, R25, 0x380, RZ, 0xc0, !PT ;  /* 0x0000038019187812 */ /* 0x000fe400078ec0ff */
[----:B------:R-:W-:Y:S02]  /*b090*/  IADD3 R13, P3, R4, 0x2000, RZ ;  /* 0x00002000040d7810 */ /* 0x000fe40007f7e0ff */
[----:B------:R-:W-:Y:S01]  /*b0a0*/  SHF.R.U64 R24, R24, 0x3, RZ ;  /* 0x0000000318187819 */ /* 0x000fe200000012ff */
[----:B------:R-:W-:Y:S01]  /*b0b0*/  UIMAD UR12, UR16, UR14, URZ ;  /* 0x0000000e100c72a4 */ /* 0x000fe2000f8e023f */
[----:B------:R-:W-:-:S02]  /*b0c0*/  LOP3.LUT R8, R9, 0x380, RZ, 0xc0, !PT ;  /* 0x0000038009087812 */ /* 0x000fc400078ec0ff */
[----:B------:R-:W-:Y:S01]  /*b0d0*/  LOP3.LUT R24, R24, R25, RZ, 0x3c, !PT ;  /* 0x0000001918187212 */ /* 0x000fe200078e3cff */
[----:B------:R-:W-:Y:S01]  /*b0e0*/  IMAD.X R25, RZ, RZ, R5, P2 ;  /* 0x000000ffff197224 */ /* 0x000fe200010e0605 */
[----:B------:R-:W-:Y:S02]  /*b0f0*/  IADD3 R49, P2, R4, 0x9000, RZ ;  /* 0x0000900004317810 */ /* 0x000fe40007f5e0ff */
[----:B------:R-:W-:Y:S02]  /*b100*/  LOP3.LUT R12, R13, 0x380, RZ, 0xc0, !PT ;  /* 0x000003800d0c7812 */ /* 0x000fe400078ec0ff */
[----:B------:R-:W-:Y:S01]  /*b110*/  LOP3.LUT R48, R49, 0x380, RZ, 0xc0, !PT ;  /* 0x0000038031307812 */ /* 0x000fe200078ec0ff */
[----:B------:R-:W-:Y:S01]  /*b120*/  UIMAD UR12, UR4, UR15, UR12 ;  /* 0x0000000f040c72a4 */ /* 0x000fe2000f8e020c */
[----:B------:R-:W-:Y:S01]  /*b130*/  SHF.R.U64 R8, R8, 0x3, RZ ;  /* 0x0000000308087819 */ /* 0x000fe200000012ff */
[----:B------:R-:W-:Y:S01]  /*b140*/  UIMAD.WIDE.U32 UR10, UR4, UR14, URZ ;  /* 0x0000000e040a72a5 */ /* 0x000fe2000f8e003f */
[----:B------:R-:W-:Y:S01]  /*b150*/  SHF.R.U64 R48, R48, 0x3, RZ ;  /* 0x0000000330307819 */ /* 0x000fe200000012ff */
[----:B------:R-:W5:Y:S01]  /*b160*/  LD.E.128 R24, desc[UR52][R24.64] ;  /* 0x0000003418187980 */ /* 0x000f62000c101d00 */
[----:B------:R-:W-:-:S02]  /*b170*/  SHF.R.U64 R12, R12, 0x3, RZ ;  /* 0x000000030c0c7819 */ /* 0x000fc400000012ff */
[----:B------:R-:W-:Y:S01]  /*b180*/  LOP3.LUT R8, R8, R9, RZ, 0x3c, !PT ;  /* 0x0000000908087212 */ /* 0x000fe200078e3cff */
[----:B------:R-:W-:Y:S01]  /*b190*/  UIADD3 UR11, UR11, UR12, URZ ;  /* 0x0000000c0b0b7290 */ /* 0x000fe2000fffe03f */
[----:B------:R-:W-:Y:S01]  /*b1a0*/  LOP3.LUT R48, R48, R49, RZ, 0x3c, !PT ;  /* 0x0000003130307212 */ /* 0x000fe200078e3cff */
[--C-:B------:R-:W-:Y:S01]  /*b1b0*/  IMAD.X R49, RZ, RZ, R5.reuse, P2 ;  /* 0x000000ffff317224 */ /* 0x100fe200010e0605 */
[----:B------:R-:W-:Y:S01]  /*b1c0*/  IADD3 R6, P2, R4, 0xf000, RZ ;  /* 0x0000f00004067810 */ /* 0x000fe20007f5e0ff */
[--C-:B------:R-:W-:Y:S01]  /*b1d0*/  IMAD.X R9, RZ, RZ, R5.reuse, P4 ;  /* 0x000000ffff097224 */ /* 0x100fe200020e0605 */
[----:B------:R-:W-:Y:S01]  /*b1e0*/  LOP3.LUT R12, R12, R13, RZ, 0x3c, !PT ;  /* 0x0000000d0c0c7212 */ /* 0x000fe200078e3cff */
[----:B------:R-:W-:Y:S01]  /*b1f0*/  IMAD.X R13, RZ, RZ, R5, P3 ;  /* 0x000000ffff0d7224 */ /* 0x000fe200018e0605 */
[----:B------:R-:W-:Y:S01]  /*b200*/  LOP3.LUT R3, R6, 0x380, RZ, 0xc0, !PT ;  /* 0x0000038006037812 */ /* 0x000fe200078ec0ff */
[----:B------:R-:W-:Y:S01]  /*b210*/  ULDC.64 UR12, c[0x0][0xae8] ;  /* 0x0002ba00000c7ab9 */ /* 0x000fe20000000a00 */
[----:B------:R-:W-:-:S02]  /*b220*/  IADD3 R29, P0, R4, 0x4000, RZ ;  /* 0x00004000041d7810 */ /* 0x000fc40007f1e0ff */
[C---:B------:R-:W-:Y:S02]  /*b230*/  IADD3 R33, P6, R4.reuse, 0x5000, RZ ;  /* 0x0000500004217810 */ /* 0x040fe40007fde0ff */
[C---:B------:R-:W-:Y:S01]  /*b240*/  IADD3 R37, P5, R4.reuse, 0x6000, RZ ;  /* 0x0000600004257810 */ /* 0x040fe20007fbe0ff */
[----:B------:R-:W-:Y:S01]  /*b250*/  USHF.R.S32.HI UR4, URZ, 0x1f, UR39 ;  /* 0x0000001f3f047899 */ /* 0x000fe20008011427 */
[----:B------:R-:W-:Y:S01]  /*b260*/  SHF.R.U64 R3, R3, 0x3, RZ ;  /* 0x0000000303037819 */ /* 0x000fe200000012ff */
[----:B------:R-:W-:Y:S01]  /*b270*/  UIMAD.WIDE.U32 UR10, UR41, UR12, UR10 ;  /* 0x0000000c290a72a5 */ /* 0x000fe2000f8e000a */
[----:B------:R-:W-:Y:S01]  /*b280*/  IADD3 R41, P4, R4, 0x7000, RZ ;  /* 0x0000700004297810 */ /* 0x000fe20007f9e0ff */
[----:B------:R-:W-:Y:S01]  /*b290*/  @UP1 ULDC UR14, c[0x0][0xbec] ;  /* 0x0002fb00000e1ab9 */ /* 0x000fe20000000800 */
[----:B------:R-:W-:Y:S01]  /*b2a0*/  LOP3.LUT R72, R3, R6, RZ, 0x3c, !PT ;  /* 0x0000000603487212 */ /* 0x000fe200078e3cff */
[----:B------:R-:W-:Y:S01]  /*b2b0*/  IMAD R3, R20, 0x20, R81 ;  /* 0x0000002014037824 */ /* 0x000fe200078e0251 */
[----:B------:R-:W-:Y:S01]  /*b2c0*/  IADD3 R45, P3, R4, 0x8000, RZ ;  /* 0x00008000042d7810 */ /* 0x000fe20007f7e0ff */
[----:B------:R-:W-:Y:S01]  /*b2d0*/  UIMAD UR11, UR41, UR13, UR11 ;  /* 0x0000000d290b72a4 */ /* 0x000fe2000f8e020b */
[----:B------:R-:W-:Y:S01]  /*b2e0*/  LOP3.LUT R28, R29, 0x380, RZ, 0xc0, !PT ;  /* 0x000003801d1c7812 */ /* 0x000fe200078ec0ff */
[----:B------:R-:W-:Y:S01]  /*b2f0*/  VIADD R78, R3, UR42 ;  /* 0x0000002a034e7c36 */ /* 0x000fe20008000000 */
[----:B------:R-:W-:Y:S01]  /*b300*/  LOP3.LUT R32, R33, 0x380, RZ, 0xc0, !PT ;  /* 0x0000038021207812 */ /* 0x000fe200078ec0ff */
[----:B------:R-:W-:Y:S01]  /*b310*/  ULDC.64 UR12, c[0x0][0xaf0] ;  /* 0x0002bc00000c7ab9 */ /* 0x000fe20000000a00 */
[----:B------:R-:W-:Y:S01]  /*b320*/  LOP3.LUT R36, R37, 0x380, RZ, 0xc0, !PT ;  /* 0x0000038025247812 */ /* 0x000fe200078ec0ff */
[--C-:B------:R-:W-:Y:S01]  /*b330*/  IMAD.X R73, RZ, RZ, R5.reuse, P2 ;  /* 0x000000ffff497224 */ /* 0x100fe200010e0605 */
[----:B------:R-:W-:Y:S01]  /*b340*/  LOP3.LUT R40, R41, 0x380, RZ, 0xc0, !PT ;  /* 0x0000038029287812 */ /* 0x000fe200078ec0ff */
[----:B------:R-:W5:Y:S01]  /*b350*/  LD.E.128 R8, desc[UR52][R8.64] ;  /* 0x0000003408087980 */ /* 0x000f62000c101d00 */
[----:B------:R-:W-:Y:S01]  /*b360*/  LOP3.LUT R44, R45, 0x380, RZ, 0xc0, !PT ;  /* 0x000003802d2c7812 */ /* 0x000fe200078ec0ff */
[----:B------:R-:W-:Y:S01]  /*b370*/  UIMAD UR4, UR4, UR12, URZ ;  /* 0x0000000c040472a4 */ /* 0x000fe2000f8e023f */
[----:B------:R-:W-:Y:S01]  /*b380*/  SHF.R.U64 R28, R28, 0x3, RZ ;  /* 0x000000031c1c7819 */ /* 0x000fe200000012ff */
[----:B------:R-:W-:Y:S01]  /*b390*/  @P1 IMAD.HI.U32 R20, R78, UR14, RZ ;  /* 0x0000000e4e141c27 */ /* 0x000fe2000f8e00ff */
[----:B------:R-:W-:Y:S01]  /*b3a0*/  SHF.R.U64 R32, R32, 0x3, RZ ;  /* 0x0000000320207819 */ /* 0x000fe200000012ff */
[----:B------:R-:W-:Y:S01]  /*b3b0*/  UIMAD.WIDE.U32 UR10, UR39, UR12, UR10 ;  /* 0x0000000c270a72a5 */ /* 0x000fe2000f8e000a */
[----:B------:R-:W-:Y:S01]  /*b3c0*/  SHF.R.U64 R36, R36, 0x3, RZ ;  /* 0x0000000324247819 */ /* 0x000fe200000012ff */
[----:B------:R-:W-:Y:S01]  /*b3d0*/  IMAD.MOV.U32 R3, RZ, RZ, R78 ;  /* 0x000000ffff037224 */ /* 0x000fe200078e004e */
[----:B------:R-:W-:Y:S01]  /*b3e0*/  SHF.R.U64 R40, R40, 0x3, RZ ;  /* 0x0000000328287819 */ /* 0x000fe200000012ff */
[----:B------:R-:W-:Y:S01]  /*b3f0*/  @UP1 ULDC UR12, c[0x0][0xbf0] ;  /* 0x0002fc00000c1ab9 */ /* 0x000fe20000000800 */
[----:B------:R-:W-:Y:S01]  /*b400*/  SHF.R.U64 R44, R44, 0x3, RZ ;  /* 0x000000032c2c7819 */ /* 0x000fe200000012ff */
[----:B------:R-:W-:Y:S01]  /*b410*/  UIMAD UR4, UR39, UR13, UR4 ;  /* 0x0000000d270472a4 */ /* 0x000fe2000f8e0204 */
        /* <DEDUP_REMOVED lines=10> */
[----:B------:R-:W-:Y:S01]  /*b4c0*/  @P1 SHF.R.U32.HI R3, RZ, UR12, R20 ;  /* 0x0000000cff031c19 */ /* 0x000fe20008011614 */
[----:B------:R-:W-:Y:S01]  /*b4d0*/  UIADD3 UR4, UR11, UR4, URZ ;  /* 0x000000040b047290 */ /* 0x000fe2000fffe03f */
[C---:B------:R-:W-:Y:S01]  /*b4e0*/  IADD3 R53, P0, R4.reuse, 0xa000, RZ ;  /* 0x0000a00004357810 */ /* 0x040fe20007f1e0ff */
[----:B------:R-:W-:Y:S01]  /*b4f0*/  IMAD.U32 R21, RZ, RZ, UR11 ;  /* 0x0000000bff157e24 */ /* 0x000fe2000f8e00ff */
[C---:B------:R-:W-:Y:S01]  /*b500*/  IADD3 R57, P6, R4.reuse, 0xb000, RZ ;  /* 0x0000b00004397810 */ /* 0x040fe20007fde0ff */
[----:B------:R-:W5:Y:S01]  /*b510*/  LD.E.128 R12, desc[UR52][R12.64] ;  /* 0x000000340c0c7980 */ /* 0x000f62000c101d00 */
[----:B------:R-:W-:-:S02]  /*b520*/  IADD3 R61, P5, R4, 0xc000, RZ ;  /* 0x0000c000043d7810 */ /* 0x000fc40007fbe0ff */
[C---:B------:R-:W-:Y:S01]  /*b530*/  IADD3 R65, P4, R4.reuse, 0xd000, RZ ;  /* 0x0000d00004417810 */ /* 0x040fe20007f9e0ff */
[----:B------:R-:W5:Y:S01]  /*b540*/  LD.E.128 R28, desc[UR52][R28.64] ;  /* 0x000000341c1c7980 */ /* 0x000f62000c101d00 */
[----:B------:R-:W-:Y:S01]  /*b550*/  IADD3 R69, P3, R4, 0xe000, RZ ;  /* 0x0000e00004457810 */ /* 0x000fe20007f7e0ff */
[--C-:B------:R-:W-:Y:S01]  /*b560*/  IMAD.MOV R77, RZ, RZ, -R3.reuse ;  /* 0x000000ffff4d7224 */ /* 0x100fe200078e0a03 */
[----:B------:R-:W-:Y:S01]  /*b570*/  SHF.R.S32.HI R76, RZ, 0x1f, R3 ;  /* 0x0000001fff4c7819 */ /* 0x000fe20000011403 */
[----:B------:R-:W-:Y:S01]  /*b580*/  IMAD.U32 R20, RZ, RZ, UR10 ;  /* 0x0000000aff147e24 */ /* 0x000fe2000f8e00ff */
[----:B------:R-:W-:Y:S01]  /*b590*/  LOP3.LUT R52, R53, 0x380, RZ, 0xc0, !PT ;  /* 0x0000038035347812 */ /* 0x000fe200078ec0ff */
[----:B------:R-:W-:Y:S01]  /*b5a0*/  ULDC.64 UR10, c[0x0][0xae0] ;  /* 0x0002b800000a7ab9 */ /* 0x000fe20000000a00 */
[----:B------:R-:W-:Y:S01]  /*b5b0*/  LOP3.LUT R56, R57, 0x380, RZ, 0xc0, !PT ;  /* 0x0000038039387812 */ /* 0x000fe200078ec0ff */
[----:B------:R-:W5:Y:S01]  /*b5c0*/  LD.E.128 R32, desc[UR52][R32.64] ;  /* 0x0000003420207980 */ /* 0x000f62000c101d00 */
[----:B------:R-:W-:-:S02]  /*b5d0*/  LOP3.LUT R60, R61, 0x380, RZ, 0xc0, !PT ;  /* 0x000003803d3c7812 */ /* 0x000fc400078ec0ff */
[----:B------:R-:W-:Y:S01]  /*b5e0*/  LOP3.LUT R64, R65, 0x380, RZ, 0xc0, !PT ;  /* 0x0000038041407812 */ /* 0x000fe200078ec0ff */
[----:B------:R-:W5:Y:S01]  /*b5f0*/  LD.E.128 R36, desc[UR52][R36.64] ;  /* 0x0000003424247980 */ /* 0x000f62000c101d00 */
[----:B------:R-:W-:Y:S02]  /*b600*/  LOP3.LUT R68, R69, 0x380, RZ, 0xc0, !PT ;  /* 0x0000038045447812 */ /* 0x000fe400078ec0ff */
[----:B------:R-:W-:Y:S01]  /*b610*/  LOP3.LUT R7, R4, 0x380, RZ, 0xc0, !PT ;  /* 0x0000038004077812 */ /* 0x000fe200078ec0ff */
[----:B------:R-:W-:Y:S01]  /*b620*/  IMAD.U32 R21, RZ, RZ, UR4 ;  /* 0x00000004ff157e24 */ /* 0x000fe2000f8e00ff */
[----:B------:R-:W-:Y:S01]  /*b630*/  SHF.R.U64 R52, R52, 0x3, RZ ;  /* 0x0000000334347819 */ /* 0x000fe200000012ff */
[----:B------:R-:W-:Y:S01]  /*b640*/  IMAD R76, R76, UR10, RZ ;  /* 0x0000000a4c4c7c24 */ /* 0x000fe2000f8e02ff */
[----:B------:R-:W-:Y:S01]  /*b650*/  SHF.R.U64 R56, R56, 0x3, RZ ;  /* 0x0000000338387819 */ /* 0x000fe200000012ff */
[----:B------:R-:W-:Y:S01]  /*b660*/  IMAD R77, R77, UR9, R78 ;  /* 0x000000094d4d7c24 */ /* 0x000fe2000f8e024e */
[----:B------:R-:W-:Y:S01]  /*b670*/  SHF.R.U64 R60, R60, 0x3, RZ ;  /* 0x000000033c3c7819 */ /* 0x000fe200000012ff */
[----:B------:R-:W5:Y:S01]  /*b680*/  LD.E.128 R40, desc[UR52][R40.64] ;  /* 0x0000003428287980 */ /* 0x000f62000c101d00 */
[----:B------:R-:W-:-:S02]  /*b690*/  SHF.R.U64 R64, R64, 0x3, RZ ;  /* 0x0000000340407819 */ /* 0x000fc400000012ff */
[----:B------:R-:W-:Y:S01]  /*b6a0*/  SHF.R.U64 R68, R68, 0x3, RZ ;  /* 0x0000000344447819 */ /* 0x000fe200000012ff */
[----:B------:R-:W5:Y:S01]  /*b6b0*/  LD.E.128 R44, desc[UR52][R44.64] ;  /* 0x000000342c2c7980 */ /* 0x000f62000c101d00 */
[----:B------:R-:W-:Y:S01]  /*b6c0*/  SHF.R.U64 R7, R7, 0x3, RZ ;  /* 0x0000000307077819 */ /* 0x000fe200000012ff */
[C---:B------:R-:W-:Y:S01]  /*b6d0*/  IMAD.WIDE.U32 R20, R3.reuse, UR10, R20 ;  /* 0x0000000a03147c25 */ /* 0x040fe2000f8e0014 */
[----:B------:R-:W-:Y:S01]  /*b6e0*/  LOP3.LUT R52, R52, R53, RZ, 0x3c, !PT ;  /* 0x0000003534347212 */ /* 0x000fe200078e3cff */
[----:B------:R-:W5:Y:S01]  /*b6f0*/  LD.E.128 R48, desc[UR52][R48.64] ;  /* 0x0000003430307980 */ /* 0x000f62000c101d00 */
[----:B------:R-:W-:Y:S01]  /*b700*/  LOP3.LUT R56, R56, R57, RZ, 0x3c, !PT ;  /* 0x0000003938387212 */ /* 0x000fe200078e3cff */
        /* <DEDUP_REMOVED lines=10> */
[----:B------:R-:W-:Y:S01]  /*b7b0*/  IMAD.X R69, RZ, RZ, R5, P3 ;  /* 0x000000ffff457224 */ /* 0x000fe200018e0605 */
[----:B------:R-:W-:Y:S01]  /*b7c0*/  ULDC.64 UR10, c[0x0][0xad8] ;  /* 0x0002b600000a7ab9 */ /* 0x000fe20000000a00 */
[----:B------:R-:W-:Y:S01]  /*b7d0*/  IMAD.IADD R21, R21, 0x1, R79 ;  /* 0x0000000115157824 */ /* 0x000fe200078e024f */
[----:B------:R-:W5:Y:S01]  /*b7e0*/  LD.E.128 R4, desc[UR52][R4.64] ;  /* 0x0000003404047980 */ /* 0x000f62000c101d00 */
[----:B------:R-:W-:-:S03]  /*b7f0*/  IMAD R76, R3, UR10, RZ ;  /* 0x0000000a034c7c24 */ /* 0x000fc6000f8e02ff */
        /* <DEDUP_REMOVED lines=17> */
[----:B------:R-:W-:Y:S01]  /*b910*/  VIADD R84, R81, UR42 ;  /* 0x0000002a51547c36 */ /* 0x000fe20008000000 */
[----:B------:R-:W-:-:S02]  /*b920*/  UIADD3 UR8, UR8, 0x22820, URZ ;  /* 0x0002282008087890 */ /* 0x000fc4000fffe03f */
        /* <DEDUP_REMOVED lines=36> */
.L_x_4957:
[----:B------:R-:W-:Y:S05]  /*bb70*/  BSYNC B1 ;  /* 0x0000000000017941 */ /* 0x000fea0003800000 */
.L_x_4956:
[----:B--2---:R2:W3:Y:S01]  /*bb80*/  SHFL.IDX PT, R3, R83, 0x1, 0x181f ;  /* 0x00381f0053037f89 */ /* 0x0044e200000e0000 */
[----:B------:R-:W-:Y:S03]  /*bb90*/  BSSY B1, `(.L_x_4958) ;  /* 0x0000014000017945 */ /* 0x000fe60003800000 */
[----:B0----5:R2:W0:Y:S01]  /*bba0*/  SHFL.IDX PT, R29, R82, 0x1, 0x181f ;  /* 0x00381f00521d7f89 */ /* 0x02142200000e0000 */
[----:B------:R-:W-:Y:S05]  /*bbb0*/  @P1 BRA `(.L_x_4959) ;  /* 0x0000000000441947 */ /* 0x000fea0003800000 */
[----:B------:R-:W-:Y:S02]  /*bbc0*/  ULDC UR4, c[0x0][0xac8] ;  /* 0x0002b20000047ab9 */ /* 0x000fe40000000800 */
[----:B------:R-:W-:Y:S02]  /*bbd0*/  ISETP.GE.AND P4, PT, R0, UR4, PT ;  /* 0x0000000400007c0c */ /* 0x000fe4000bf86270 */
[----:B------:R-:W-:Y:S02]  /*bbe0*/  ISETP.GE.AND P3, PT, R86, UR4, PT ;  /* 0x0000000456007c0c */ /* 0x000fe4000bf66270 */
[----:B------:R-:W-:Y:S02]  /*bbf0*/  ISETP.GE.AND P2, PT, R88, UR4, PT ;  /* 0x0000000458007c0c */ /* 0x000fe4000bf46270 */
[----:B------:R-:W-:-:S07]  /*bc00*/  ISETP.GE.AND P1, PT, R90, UR4, PT ;  /* 0x000000045a007c0c */ /* 0x000fce000bf26270 */
[-C--:B0-----:R-:W-:Y:S02]  /*bc10*/  @!P4 LEA R4, P6, R0, R29.reuse, 0x1 ;  /* 0x0000001d0004c211 */ /* 0x081fe400078c08ff */
        /* <DEDUP_REMOVED lines=11> */
.L_x_4959:
[----:B------:R-:W-:Y:S05]  /*bcd0*/  BSYNC B1 ;  /* 0x0000000000017941 */ /* 0x000fea0003800000 */
.L_x_4958:
[----:B---3--:R3:W0:Y:S01]  /*bce0*/  SHFL.IDX PT, R3, R83, 0x2, 0x181f ;  /* 0x00581f0053037f89 */ /* 0x00862200000e0000 */
[----:B------:R-:W-:Y:S03]  /*bcf0*/  BSSY B1, `(.L_x_4960) ;  /* 0x0000014000017945 */ /* 0x000fe60003800000 */
[----:B----4-:R3:W4:Y:S01]  /*bd00*/  SHFL.IDX PT, R11, R82, 0x2, 0x181f ;  /* 0x00581f00520b7f89 */ /* 0x01072200000e0000 */
        /* <DEDUP_REMOVED lines=18> */
.L_x_4961:
[----:B------:R-:W-:Y:S05]  /*be30*/  BSYNC B1 ;  /* 0x0000000000017941 */ /* 0x000fea0003800000 */
.L_x_4960:
[----:B0-----:R-:W-:Y:S01]  /*be40*/  VIADD R3, R84, 0x60 ;  /* 0x0000006054037836 */ /* 0x001fe20000000000 */
[----:B--23--:R-:W0:Y:S04]  /*be50*/  SHFL.IDX PT, R83, R83, 0x3, 0x181f ;  /* 0x00781f0053537f89 */ /* 0x00ce2800000e0000 */
[----:B------:R-:W-:Y:S01]  /*be60*/  ISETP.GE.AND P0, PT, R3, UR17, PT ;  /* 0x0000001103007c0c */ /* 0x000fe2000bf06270 */
[----:B----4-:R4:W2:-:S12]  /*be70*/  SHFL.IDX PT, R11, R82, 0x3, 0x181f ;  /* 0x00781f00520b7f89 */ /* 0x01089800000e0000 */
[----:B----4-:R-:W-:Y:S05]  /*be80*/  @P0 BRA `(.L_x_4962) ;  /* 0x00000024008c0947 */ /* 0x010fea0003800000 */
[----:B------:R-:W-:Y:S02]  /*be90*/  ULDC UR4, c[0x0][0xac8] ;  /* 0x0002b20000047ab9 */ /* 0x000fe40000000800 */
[----:B------:R-:W-:Y:S02]  /*bea0*/  ISETP.GE.AND P3, PT, R0, UR4, PT ;  /* 0x0000000400007c0c */ /* 0x000fe4000bf66270 */
[----:B------:R-:W-:Y:S02]  /*beb0*/  ISETP.GE.AND P4, PT, R86, UR4, PT ;  /* 0x0000000456007c0c */ /* 0x000fe4000bf86270 */
[----:B------:R-:W-:-:S09]  /*bec0*/  ISETP.GE.AND P5, PT, R88, UR4, PT ;  /* 0x0000000458007c0c */ /* 0x000fd2000bfa6270 */
[-C--:B--2---:R-:W-:Y:S02]  /*bed0*/  @!P3 LEA R4, P0, R0, R11.reuse, 0x1 ;  /* 0x0000000b0004b211 */ /* 0x084fe400078008ff */
[-C--:B------:R-:W-:Y:S02]  /*bee0*/  @!P4 LEA R6, P1, R86, R11.reuse, 0x1 ;  /* 0x0000000b5606c211 */ /* 0x080fe400078208ff */
[----:B------:R-:W-:Y:S02]  /*bef0*/  @!P5 LEA R8, P2, R88, R11, 0x1 ;  /* 0x0000000b5808d211 */ /* 0x000fe400078408ff */
        /* <DEDUP_REMOVED lines=8> */
[----:B----4-:R-:W-:-:S04]  /*bf80*/  LEA R4, P0, R90, R11, 0x1 ;  /* 0x0000000b5a047211 */ /* 0x010fc800078008ff */
[----:B------:R-:W-:-:S05]  /*bf90*/  LEA.HI.X R5, R90, R83, R87, 0x1, P0 ;  /* 0x000000535a057211 */ /* 0x000fca00000f0c57 */
[----:B------:R0:W-:Y:S01]  /*bfa0*/  ST.E.128 desc[UR52][R4.64], R72 ;  /* 0x0000004804007985 */ /* 0x0001e2000c101d34 */
[----:B------:R-:W-:Y:S05]  /*bfb0*/  BRA `(.L_x_4962) ;  /* 0x0000002400407947 */ /* 0x000fea0003800000 */
.L_x_4955:
        /* <DEDUP_REMOVED lines=69> */
[C---:B------:R-:W-:Y:S01]  /*c410*/  VIADD R21, R2.reuse, 0xe0 ;  /* 0x000000e002157836 */ /* 0x040fe20000000000 */
[----:B------:R-:W-:Y:S02]  /*c420*/  ISETP.GE.AND P2, PT, R221, UR4, PT ;  /* 0x00000004dd007c0c */ /* 0x000fe4000bf46270 */
[----:B------:R-:W-:Y:S02]  /*c430*/  ISETP.GE.AND P3, PT, R2, UR4, PT ;  /* 0x0000000402007c0c */ /* 0x000fe4000bf66270 */
        /* <DEDUP_REMOVED lines=133> */
.L_x_4964:
[----:B------:R-:W-:Y:S05]  /*cc90*/  BSYNC B1 ;  /* 0x0000000000017941 */ /* 0x000fea0003800000 */
.L_x_4963:
[----:B--23--:R2:W3:Y:S04]  /*cca0*/  SHFL.IDX PT, R5, R3, 0x1, 0x1c1f ;  /* 0x003c1f0003057f89 */ /* 0x00c4e800000e0000 */
[----:B-1----:R2:W1:Y:S01]  /*ccb0*/  SHFL.IDX PT, R4, R0, 0x1, 0x1c1f ;  /* 0x003c1f0000047f89 */ /* 0x00246200000e0000 */
[----:B------:R-:W-:Y:S05]  /*ccc0*/  @P0 BRA `(.L_x_4962) ;  /* 0x0000001400fc0947 */ /* 0x000fea0003800000 */
[----:B------:R-:W-:Y:S01]  /*ccd0*/  ULDC UR4, c[0x0][0xac8] ;  /* 0x0002b20000047ab9 */ /* 0x000fe20000000800 */
[C---:B------:R-:W-:Y:S01]  /*cce0*/  VIADD R25, R2.reuse, 0xe0 ;  /* 0x000000e002197836 */ /* 0x040fe20000000000 */
[----:B------:R-:W-:Y:S01]  /*ccf0*/  ISETP.GE.AND P5, PT, R221, UR4, PT ;  /* 0x00000004dd007c0c */ /* 0x000fe2000bfa6270 */
[C---:B0-2---:R-:W-:Y:S01]  /*cd00*/  VIADD R3, R2.reuse, 0xf0 ;  /* 0x000000f002037836 */ /* 0x045fe20000000000 */
[----:B------:R-:W-:Y:S02]  /*cd10*/  ISETP.GE.AND P4, PT, R2, UR4, PT ;  /* 0x0000000402007c0c */ /* 0x000fe4000bf86270 */
[----:B------:R-:W-:Y:S02]  /*cd20*/  ISETP.GE.AND P2, PT, R220, UR4, PT ;  /* 0x00000004dc007c0c */ /* 0x000fe4000bf46270 */
[----:B------:R-:W-:Y:S02]  /*cd30*/  ISETP.GE.AND P1, PT, R219, UR4, PT ;  /* 0x00000004db007c0c */ /* 0x000fe4000bf26270 */
[----:B------:R-:W-:-:S02]  /*cd40*/  ISETP.GE.AND P0, PT, R218, UR4, PT ;  /* 0x00000004da007c0c */ /* 0x000fc4000bf06270 */
[----:B------:R-:W-:-:S03]  /*cd50*/  SHF.R.S32.HI R0, RZ, 0x1f, R17 ;  /* 0x0000001fff007819 */ /* 0x000fc60000011411 */
[CC--:B-1----:R-:W-:Y:S02]  /*cd60*/  @!P5 LEA R8, P3, R221.reuse, R4.reuse, 0x2 ;  /* 0x00000004dd08d211 */ /* 0x0c2fe400078610ff */
        /* <DEDUP_REMOVED lines=115> */
[-C--:B------:R-:W-:Y:S02]  /*d4a0*/  @!P3 LEA.HI.X R9, R21, R5.reuse, R0, 0x2, P5 ;  /* 0x000000051509b211 */ /* 0x080fe400028f1400 */
[----:B------:R-:W-:Y:S02]  /*d4b0*/  SHF.R.S32.HI R0, RZ, 0x1f, R3 ;  /* 0x0000001fff007819 */ /* 0x000fe40000011403 */
        /* <DEDUP_REMOVED lines=12> */
.L_x_4953:
        /* <DEDUP_REMOVED lines=33> */
.L_x_4965:
[----:B------:R-:W-:Y:S01]  /*d790*/  USEL UR39, UR39, URZ, !UP0 ;  /* 0x0000003f27277287 */ /* 0x000fe2000c000000 */
[----:B------:R-:W-:Y:S01]  /*d7a0*/  BSSY B1, `(.L_x_4966) ;  /* 0x0000038000017945 */ /* 0x000fe20003800000 */
[----:B------:R-:W-:-:S03]  /*d7b0*/  USEL UR40, UR40, URZ, !UP0 ;  /* 0x0000003f28287287 */ /* 0x000fc6000c000000 */
[----:B------:R-:W-:Y:S09]  /*d7c0*/  @P0 BRA `(.L_x_4967) ;  /* 0x0000000000d40947 */ /* 0x000ff20003800000 */
        /* <DEDUP_REMOVED lines=53> */
.L_x_4967:
[----:B------:R-:W-:Y:S05]  /*db20*/  BSYNC B1 ;  /* 0x0000000000017941 */ /* 0x000fea0003800000 */
.L_x_4966:
        /* <DEDUP_REMOVED lines=14> */
[----:B------:R-:W-:-:S03]  /*dc10*/  UIADD3 UR9, UR9, UR10, URZ ;  /* 0x0000000a09097290 */ /* 0x000fc6000fffe03f */
[----:B------:R-:W-:Y:S01]  /*dc20*/  IMAD R3, R10, 0x20, R13 ;  /* 0x000000200a037824 */ /* 0x000fe200078e020d */
[----:B------:R-:W-:Y:S02]  /*dc30*/  ULDC.64 UR10, c[0x0][0xae8] ;  /* 0x0002ba00000a7ab9 */ /* 0x000fe40000000a00 */
[----:B------:R-:W-:Y:S01]  /*dc40*/  UIMAD.WIDE.U32 UR8, UR41, UR10, UR8 ;  /* 0x0000000a290872a5 */ /* 0x000fe2000f8e0008 */
[----:B------:R-:W-:Y:S01]  /*dc50*/  VIADD R8, R3, UR42 ;  /* 0x0000002a03087c36 */ /* 0x000fe20008000000 */
[----:B-1----:R-:W-:Y:S02]  /*dc60*/  ISETP.NE.AND P0, PT, R11, 0x1, PT ;  /* 0x000000010b00780c */ /* 0x002fe40003f05270 */
[----:B------:R-:W-:Y:S01]  /*dc70*/  UIMAD UR9, UR41, UR11, UR9 ;  /* 0x0000000b290972a4 */ /* 0x000fe2000f8e0209 */
[----:B------:R-:W-:Y:S02]  /*dc80*/  IMAD.MOV.U32 R3, RZ, RZ, R8 ;  /* 0x000000ffff037224 */ /* 0x000fe400078e0008 */
[----:B------:R-:W-:-:S02]  /*dc90*/  ULDC.64 UR10, c[0x0][0xaf0] ;  /* 0x0002bc00000a7ab9 */ /* 0x000fc40000000a00 */
        /* <DEDUP_REMOVED lines=21> */
[----:B-----5:R-:W-:Y:S02]  /*ddf0*/  IMAD R11, R0, R11, RZ ;  /* 0x0000000b000b7224 */ /* 0x020fe400078e02ff */
[----:B------:R-:W-:-:S02]  /*de00*/  IMAD.IADD R5, R5, 0x1, R9 ;  /* 0x0000000105057824 */ /* 0x000fc400078e0209 */
[----:B------:R-:W-:Y:S02]  /*de10*/  IMAD R6, R6, UR8, RZ ;  /* 0x0000000806067c24 */ /* 0x000fe4000f8e02ff */
[----:B------:R-:W-:-:S04]  /*de20*/  IMAD.WIDE.U32 R4, R7, UR8, R4 ;  /* 0x0000000807047c25 */ /* 0x000fc8000f8e0004 */
[----:B------:R-:W-:Y:S01]  /*de30*/  IMAD R9, R7, UR9, R6 ;  /* 0x0000000907097c24 */ /* 0x000fe2000f8e0206 */
[----:B------:R-:W-:Y:S01]  /*de40*/  ULDC.64 UR8, c[0x0][0xa80] ;  /* 0x0002a00000087ab9 */ /* 0x000fe20000000a00 */
[----:B------:R-:W-:Y:S01]  /*de50*/  VIADD R3, R8, 0x40 ;  /* 0x0000004008037836 */ /* 0x000fe20000000000 */
[----:B------:R-:W-:Y:S01]  /*de60*/  LEA R6, P2, R4, UR8, 0x1 ;  /* 0x0000000804067c11 */ /* 0x000fe2000f8408ff */
[----:B------:R-:W-:Y:S02]  /*de70*/  IMAD.IADD R5, R5, 0x1, R9 ;  /* 0x0000000105057824 */ /* 0x000fe400078e0209 */
        /* <DEDUP_REMOVED lines=33> */
.L_x_4969:
[----:B------:R-:W-:Y:S05]  /*e090*/  BSYNC B1 ;  /* 0x0000000000017941 */ /* 0x000fea0003800000 */
.L_x_4968:
        /* <DEDUP_REMOVED lines=21> */
.L_x_4971:
[----:B------:R-:W-:Y:S05]  /*e1f0*/  BSYNC B1 ;  /* 0x0000000000017941 */ /* 0x000fea0003800000 */
.L_x_4970:
        /* <DEDUP_REMOVED lines=21> */
.L_x_4973:
[----:B------:R-:W-:Y:S05]  /*e350*/  BSYNC B1 ;  /* 0x0000000000017941 */ /* 0x000fea0003800000 */
.L_x_4972:
        /* <DEDUP_REMOVED lines=10> */
[----:B---3--:R-:W-:-:S04]  /*e400*/  @!P3 LEA R6, P4, R7, R4, 0x1 ;  /* 0x000000040706b211 */ /* 0x008fc800078808ff */
[-C--:B--2---:R-:W-:Y:S02]  /*e410*/  @!P3 LEA.HI.X R7, R7, R3.reuse, R12, 0x1, P4 ;  /* 0x000000030707b211 */ /* 0x084fe400020f0c0c */
        /* <DEDUP_REMOVED lines=10> */
.L_x_4962:
[----:B------:R-:W-:Y:S05]  /*e4c0*/  BSYNC B0 ;  /* 0x0000000000007941 */ /* 0x000fea0003800000 */
.L_x_4952:
[----:B------:R-:W-:Y:S02]  /*e4d0*/  ULDC UR4, c[0x0][0xc3c] ;  /* 0x00030f0000047ab9 */ /* 0x000fe40000000800 */
[----:B------:R-:W-:-:S06]  /*e4e0*/  UISETP.GE.AND UP0, UPT, UR7, UR4, UPT ;  /* 0x000000040700728c */ /* 0x000fcc000bf06270 */
[----:B------:R-:W-:-:S13]  /*e4f0*/  PLOP3.LUT P0, PT, PT, PT, UP0, 0x80, 0x0 ;  /* 0x000000000000781c */ /* 0x000fda0003f0f008 */
[----:B------:R-:W-:Y:S05]  /*e500*/  @!P0 BRA `(.L_x_4974) ;  /* 0xffffff2800c88947 */ /* 0x000fea000383ffff */
[----:B------:R-:W-:Y:S05]  /*e510*/  EXIT ;  /* 0x000000000000794d */ /* 0x000fea0003800000 */
.L_x_4909:
        /* <DEDUP_REMOVED lines=16> */
.L_x_4975:
        /* <DEDUP_REMOVED lines=43> */
.L_x_4979:
        /* <DEDUP_REMOVED lines=35> */
.L_x_4977:
        /* <DEDUP_REMOVED lines=13> */
.L_x_4980:
        /* <DEDUP_REMOVED lines=46> */
[-C--:B------:R-:W-:Y:S01]  /*eeb0*/  @!P1 IADD3 R3, R3, -R4.reuse, RZ ;  /* 0x8000000403039210 */ /* 0x080fe20007ffe0ff */
        /* <DEDUP_REMOVED lines=15> */
.L_x_4981:
        /* <DEDUP_REMOVED lines=61> */
.L_x_4982:
[----:B------:R-:W-:-:S05]  /*f380*/  LOP3.LUT R17, RZ, R2, RZ, 0x33, !PT ;  /* 0x00000002ff117212 */ /* 0x000fca00078e33ff */
[----:B------:R-:W-:Y:S01]  /*f390*/  IMAD.IADD R17, R6, 0x1, R17 ;  /* 0x0000000106117824 */ /* 0x000fe200078e0211 */
[----:B------:R-:W-:Y:S06]  /*f3a0*/  BRA `(.L_x_4983) ;  /* 0x0000000000147947 */ /* 0x000fec0003800000 */
.L_x_4978:
[----:B------:R-:W-:Y:S01]  /*f3b0*/  ULDC UR4, c[0x0][0xc3c] ;  /* 0x00030f0000047ab9 */ /* 0x000fe20000000800 */
[----:B------:R-:W-:Y:S02]  /*f3c0*/  IMAD.MOV.U32 R17, RZ, RZ, RZ ;  /* 0x000000ffff117224 */ /* 0x000fe400078e00ff */
[----:B------:R-:W-:Y:S02]  /*f3d0*/  IMAD.U32 R16, RZ, RZ, UR6 ;  /* 0x00000006ff107e24 */ /* 0x000fe4000f8e00ff */
[----:B------:R-:W-:Y:S02]  /*f3e0*/  IMAD.MOV.U32 R18, RZ, RZ, RZ ;  /* 0x000000ffff127224 */ /* 0x000fe400078e00ff */
[----:B------:R-:W-:-:S07]  /*f3f0*/  IMAD.U32 R19, RZ, RZ, UR4 ;  /* 0x00000004ff137e24 */ /* 0x000fce000f8e00ff */
.L_x_4983:
[----:B------:R-:W-:-:S13]  /*f400*/  ISETP.NE.AND P0, PT, R7, RZ, PT ;  /* 0x000000ff0700720c */ /* 0x000fda0003f05270 */
[----:B------:R-:W0:Y:S01]  /*f410*/  @!P0 S2R R3, SR_CgaCtaId ;  /* 0x0000000000038919 */ /* 0x000e220000008800 */
[----:B------:R-:W-:-:S04]  /*f420*/  @!P0 MOV R2, 0x400 ;  /* 0x0000040000028802 */ /* 0x000fc80000000f00 */
[----:B0-----:R-:W-:-:S05]  /*f430*/  @!P0 LEA R2, R3, R2, 0x18 ;  /* 0x0000000203028211 */ /* 0x001fca00078ec0ff */
[----:B------:R1:W-:Y:S01]  /*f440*/  @!P0 STS.128 [R2+0x228d0], R16 ;  /* 0x0228d01002008388 */ /* 0x0003e20000000c00 */
[----:B------:R-:W-:Y:S06]  /*f450*/  BAR.ARV 0x5, 0x180 ;  /* 0x0146000000007b1d */ /* 0x000fec0000002000 */
.L_x_4976:
        /* <DEDUP_REMOVED lines=29> */
.L_x_5047:
[----:B0-----:R-:W0:Y:S02]  /*f630*/  LDC.64 R2, c[0x0][0xc88] ;  /* 0x00032200ff027b82 */ /* 0x001e240000000a00 */
[----:B0-----:R-:W-:-:S05]  /*f640*/  IMAD.WIDE R2, R19, 0x4, R2 ;  /* 0x0000000413027825 */ /* 0x001fca00078e0202 */
[----:B--2---:R-:W2:Y:S01]  /*f650*/  LDG.E R25, desc[UR52][R2.64] ;  /* 0x0000003402197981 */ /* 0x004ea2000c1e1900 */
        /* <DEDUP_REMOVED lines=11> */
[----:B------:R0:W-:Y:S01]  /*f710*/  STL [R1+0x8], R0 ;  /* 0x0000080001007387 */ /* 0x0001e20000100800 */
        /* <DEDUP_REMOVED lines=23> */
[----:B--2---:R1:W-:Y:S01]  /*f890*/  @P0 STL [R1], R0 ;  /* 0x0000000001000387 */ /* 0x0043e20000100800 */
[----:B---3--:R-:W-:Y:S05]  /*f8a0*/  @P0 BRA `(.L_x_4985) ;  /* 0x0000000000200947 */ /* 0x008fea0003800000 */
[----:B------:R-:W-:Y:S02]  /*f8b0*/  ULDC UR4, c[0x0][0x288] ;  /* 0x0000a20000047ab9 */ /* 0x000fe40000000800 */
[----:B-1----:R-:W-:-:S05]  /*f8c0*/  IMAD.U32 R0, RZ, RZ, UR4 ;  /* 0x00000004ff007e24 */ /* 0x002fca000f8e00ff */
[----:B------:R0:W-:Y:S01]  /*f8d0*/  STL [R1], R0 ;  /* 0x0000000001007387 */ /* 0x0001e20000100800 */
[----:B------:R-:W-:Y:S05]  /*f8e0*/  @!P2 BRA `(.L_x_4985) ;  /* 0x000000000010a947 */ /* 0x000fea0003800000 */
[----:B------:R-:W2:Y:S04]  /*f8f0*/  LDG.E R5, desc[UR52][R2.64] ;  /* 0x0000003402057981 */ /* 0x000ea8000c1e1900 */
[----:B0-----:R-:W2:Y:S02]  /*f900*/  LDG.E R0, desc[UR52][R2.64+0x4] ;  /* 0x0000043402007981 */ /* 0x001ea4000c1e1900 */
[----:B--2---:R-:W-:-:S05]  /*f910*/  IMAD.IADD R0, R0, 0x1, -R5 ;  /* 0x0000000100007824 */ /* 0x004fca00078e0a05 */
[----:B------:R2:W-:Y:S02]  /*f920*/  STL [R1], R0 ;  /* 0x0000000001007387 */ /* 0x0005e40000100800 */
.L_x_4985:
        /* <DEDUP_REMOVED lines=9> */
.L_x_4986:
        /* <DEDUP_REMOVED lines=9> */
.L_x_4987:
[----:B------:R-:W4:Y:S01]  /*fa50*/  LDL R4, [R1] ;  /* 0x0000000001047983 */ /* 0x000f220000100800 */
[----:B012---:R-:W0:Y:S01]  /*fa60*/  LDC R0, c[0x0][0x448] ;  /* 0x00011200ff007b82 */ /* 0x007e220000000800 */
[----:B-----5:R-:W-:Y:S01]  /*fa70*/  IMAD.IADD R32, R7, 0x1, -R30 ;  /* 0x0000000107207824 */ /* 0x020fe200078e0a1e */
[----:B------:R-:W-:Y:S01]  /*fa80*/  LOP3.LUT R23, R23, 0xfffffdff, RZ, 0xc0, !PT ;  /* 0xfffffdff17177812 */ /* 0x000fe200078ec0ff */
[----:B------:R-:W-:Y:S01]  /*fa90*/  BSSY B0, `(.L_x_4988) ;  /* 0x0000038000007945 */ /* 0x000fe20003800000 */
[----:B0-----:R-:W-:Y:S01]  /*faa0*/  ISETP.NE.AND P0, PT, R0, 0x1, PT ;  /* 0x000000010000780c */ /* 0x001fe20003f05270 */
[----:B------:R-:W-:-:S04]  /*fab0*/  IMAD.SHL.U32 R0, R17, 0x80, RZ ;  /* 0x0000008011007824 */ /* 0x000fc800078e00ff */
[----:B------:R-:W-:-:S08]  /*fac0*/  VIADD R0, R0, 0x7f ;  /* 0x0000007f00007836 */ /* 0x000fd00000000000 */
[----:B---3--:R-:W0:Y:S01]  /*fad0*/  @P0 LDC R3, c[0x0][0x44c] ;  /* 0x00011300ff030b82 */ /* 0x008e220000000800 */
[----:B------:R-:W-:-:S07]  /*fae0*/  @P0 LOP3.LUT R23, R23, 0x200, RZ, 0xfc, !PT ;  /* 0x0000020017170812 */ /* 0x000fce00078efcff */
[----:B------:R-:W1:Y:S01]  /*faf0*/  @P0 LDC R5, c[0x0][0x450] ;  /* 0x00011400ff050b82 */ /* 0x000e620000000800 */
[----:B0-----:R-:W-:-:S05]  /*fb00*/  @P0 IMAD.HI.U32 R2, R0, R3, RZ ;  /* 0x0000000300020227 */ /* 0x001fca00078e00ff */
[----:B-1----:R-:W-:Y:S01]  /*fb10*/  @P0 SHF.R.U32.HI R0, RZ, R5, R2 ;  /* 0x00000005ff000219 */ /* 0x002fe20000011602 */
[----:B------:R-:W-:-:S04]  /*fb20*/  VIADD R2, R32, 0x5f ;  /* 0x0000005f20027836 */ /* 0x000fc80000000000 */
[----:B------:R-:W-:Y:S01]  /*fb30*/  IMAD.HI R2, R2, 0x2aaaaaab, RZ ;  /* 0x2aaaaaab02027827 */ /* 0x000fe200078e02ff */
[----:B----4-:R-:W-:-:S05]  /*fb40*/  IADD3 R3, R32, 0x60, -R4 ;  /* 0x0000006020037810 */ /* 0x010fca0007ffe804 */
[----:B------:R-:W-:Y:S01]  /*fb50*/  IMAD.IADD R0, R3, 0x1, R0 ;  /* 0x0000000103007824 */ /* 0x000fe200078e0200 */
[----:B------:R-:W-:-:S03]  /*fb60*/  SHF.R.U32.HI R3, RZ, 0x1f, R2 ;  /* 0x0000001fff037819 */ /* 0x000fc60000011602 */
[----:B------:R-:W-:Y:S01]  /*fb70*/  IMAD.HI R4, R0, 0x2aaaaaab, RZ ;  /* 0x2aaaaaab00047827 */ /* 0x000fe200078e02ff */
[----:B------:R-:W-:Y:S02]  /*fb80*/  LEA.HI.SX32 R0, R2, R3, 0x1c ;  /* 0x0000000302007211 */ /* 0x000fe400078fe2ff */
[----:B------:R-:W-:Y:S02]  /*fb90*/  LOP3.LUT R2, R18, 0xff000000, RZ, 0xc0, !PT ;  /* 0xff00000012027812 */ /* 0x000fe400078ec0ff */
[----:B------:R-:W-:Y:S02]  /*fba0*/  SHF.R.U32.HI R3, RZ, 0x1f, R4 ;  /* 0x0000001fff037819 */ /* 0x000fe40000011604 */
[----:B------:R-:W-:Y:S02]  /*fbb0*/  SHF.R.U32.HI R2, RZ, 0x8, R2 ;  /* 0x00000008ff027819 */ /* 0x000fe40000011602 */
[----:B------:R-:W-:-:S04]  /*fbc0*/  LEA.HI.SX32 R3, R4, R3, 0x1c ;  /* 0x0000000304037211 */ /* 0x000fc800078fe2ff */
[----:B------:R-:W-:Y:S02]  /*fbd0*/  VIMNMX R0, R0, R3, PT ;  /* 0x0000000300007248 */ /* 0x000fe40003fe0100 */
[----:B------:R-:W-:Y:S02]  /*fbe0*/  LOP3.LUT R3, R18, 0xff0000, RZ, 0xc0, !PT ;  /* 0x00ff000012037812 */ /* 0x000fe400078ec0ff */
[----:B------:R-:W-:Y:S02]  /*fbf0*/  ISETP.GE.AND P0, PT, R0, 0x1, PT ;  /* 0x000000010000780c */ /* 0x000fe40003f06270 */
[----:B------:R-:W-:Y:S01]  /*fc00*/  LEA.HI R3, R3, R2, RZ, 0x10 ;  /* 0x0000000203037211 */ /* 0x000fe200078f80ff */
[----:B------:R-:W-:-:S03]  /*fc10*/  IMAD.MOV.U32 R2, RZ, RZ, RZ ;  /* 0x000000ffff027224 */ /* 0x000fc600078e00ff */
[----:B------:R-:W-:-:S07]  /*fc20*/  LOP3.LUT R29, R3, 0xff, RZ, 0xc0, !PT ;  /* 0x000000ff031d7812 */ /* 0x000fce00078ec0ff */
[----:B------:R-:W-:Y:S05]  /*fc30*/  @!P0 BRA `(.L_x_4989) ;  /* 0x0000000000748947 */ /* 0x000fea0003800000 */
        /* <DEDUP_REMOVED lines=29> */
.L_x_4989:
[----:B------:R-:W-:Y:S05]  /*fe10*/  BSYNC B0 ;  /* 0x0000000000007941 */ /* 0x000fea0003800000 */
.L_x_4988:
        /* <DEDUP_REMOVED lines=23> */
.L_x_4991:
        /* <DEDUP_REMOVED lines=20> */
.L_x_4994:
[----:B------:R-:W-:Y:S05]  /*100d0*/  BSYNC B6 ;  /* 0x0000000000067941 */ /* 0x000fea0003800000 */
.L_x_4993:
        /* <DEDUP_REMOVED lines=20> */
.L_x_4997:
        /* <DEDUP_REMOVED lines=15> */
.L_x_4996:
[----:B------:R-:W-:Y:S05]  /*10310*/  BSYNC B6 ;  /* 0x0000000000067941 */ /* 0x000fea0003800000 */
.L_x_4995:
[----:B------:R-:W0:Y:S01]  /*10320*/  S2R R20, SR_TID.X ;  /* 0x0000000000147919 */ /* 0x000e220000002100 */
[----:B------:R-:W-:Y:S01]  /*10330*/  ULDC.64 UR4, c[0x0][0x9f8] ;  /* 0x00027e0000047ab9 */ /* 0x000fe20000000a00 */
[----:B------:R-:W1:Y:S01]  /*10340*/  LDC R8, c[0x0][0x430] ;  /* 0x00010c00ff087b82 */ /* 0x000e620000000800 */
[----:B------:R-:W-:-:S04]  /*10350*/  ISETP.NE.U32.AND P0, PT, RZ, UR4, PT ;  /* 0x00000004ff007c0c */ /* 0x000fc8000bf05070 */
[----:B------:R-:W-:-:S13]  /*10360*/  ISETP.NE.AND.EX P0, PT, RZ, UR5, PT, P0 ;  /* 0x00000005ff007c0c */ /* 0x000fda000bf05300 */
[----:B------:R-:W-:Y:S01]  /*10370*/  @P0 IADD3 R2, P1, R31, UR4, RZ ;  /* 0x000000041f020c10 */ /* 0x000fe2000ff3e0ff */
[----:B------:R-:W-:-:S03]  /*10380*/  ULDC UR4, c[0x0][0x320] ;  /* 0x0000c80000047ab9 */ /* 0x000fc60000000800 */
[----:B------:R-:W-:-:S05]  /*10390*/  @P0 IADD3.X R3, R33, UR5, RZ, P1, !PT ;  /* 0x0000000521030c10 */ /* 0x000fca0008ffe4ff */
[----:B------:R2:W5:Y:S01]  /*103a0*/  @P0 LDG.E R27, desc[UR52][R2.64] ;  /* 0x00000034021b0981 */ /* 0x000562000c1e1900 */
[----:B------:R-:W-:Y:S01]  /*103b0*/  LOP3.LUT R23, R23, 0xffffffef, RZ, 0xc0, !PT ;  /* 0xffffffef17177812 */ /* 0x000fe200078ec0ff */
[----:B------:R-:W-:Y:S01]  /*103c0*/  UMOV UR5, 0xffffffff ;  /* 0xffffffff00057882 */ /* 0x000fe20000000000 */
[----:B0-----:R-:W-:Y:S01]  /*103d0*/  IMAD.SHL.U32 R20, R20, 0x8, RZ ;  /* 0x0000000814147824 */ /* 0x001fe200078e00ff */
[----:B------:R-:W0:Y:S01]  /*103e0*/  S2R R21, SR_TID.X ;  /* 0x0000000000157919 */ /* 0x000e220000002100 */
[----:B------:R-:W-:Y:S01]  /*103f0*/  LOP3.LUT R23, R23, 0xfffffff7, RZ, 0xc0, !PT ;  /* 0xfffffff717177812 */ /* 0x000fe200078ec0ff */
[----:B------:R-:W-:Y:S02]  /*10400*/  VIADD R0, R35, 0xffffffff ;  /* 0xffffffff23007836 */ /* 0x000fe40000000000 */
[----:B------:R-:W-:-:S04]  /*10410*/  LOP3.LUT R20, R20, 0x38, RZ, 0xc0, !PT ;  /* 0x0000003814147812 */ /* 0x000fc800078ec0ff */
[C---:B------:R-:W-:Y:S02]  /*10420*/  LOP3.LUT R34, R20.reuse, 0x40, RZ, 0xfc, !PT ;  /* 0x0000004014227812 */ /* 0x040fe400078efcff */
[----:B------:R-:W-:Y:S02]  /*10430*/  LOP3.LUT R20, R20, 0x80, RZ, 0xfc, !PT ;  /* 0x0000008014147812 */ /* 0x000fe400078efcff */
[----:B------:R-:W-:Y:S02]  /*10440*/  ISETP.GE.AND P1, PT, R34, UR4, PT ;  /* 0x0000000422007c0c */ /* 0x000fe4000bf26270 */
[----:B------:R-:W-:Y:S02]  /*10450*/  ISETP.GE.AND P0, PT, R20, UR4, PT ;  /* 0x0000000414007c0c */ /* 0x000fe4000bf06270 */
[----:B------:R-:W3:Y:S09]  /*10460*/  S2R R20, SR_TID.X ;  /* 0x0000000000147919 */ /* 0x000ef20000002100 */
[----:B------:R-:W-:Y:S01]  /*10470*/  @P1 LOP3.LUT R23, R23, 0x8, RZ, 0xfc, !PT ;  /* 0x0000000817171812 */ /* 0x000fe200078efcff */
[----:B0-----:R-:W-:-:S05]  /*10480*/  IMAD.SHL.U32 R21, R21, 0x8, RZ ;  /* 0x0000000815157824 */ /* 0x001fca00078e00ff */
[----:B------:R-:W-:-:S04]  /*10490*/  LOP3.LUT R21, R21, 0x38, RZ, 0xc0, !PT ;  /* 0x0000003815157812 */ /* 0x000fc800078ec0ff */
[C---:B------:R-:W-:Y:S02]  /*104a0*/  ISETP.GE.AND P2, PT, R21.reuse, UR4, PT ;  /* 0x0000000415007c0c */ /* 0x040fe4000bf46270 */
[----:B------:R-:W-:Y:S02]  /*104b0*/  LOP3.LUT R21, R21, 0xc0, RZ, 0xfc, !PT ;  /* 0x000000c015157812 */ /* 0x000fe400078efcff */
[----:B---3--:R-:W-:-:S04]  /*104c0*/  LOP3.LUT R20, R20, 0x7f, RZ, 0xc0, !PT ;  /* 0x0000007f14147812 */ /* 0x008fc800078ec0ff */
[----:B------:R-:W-:Y:S02]  /*104d0*/  SHF.R.U32.HI R34, RZ, 0x3, R20 ;  /* 0x00000003ff227819 */ /* 0x000fe40000011614 */
[----:B------:R-:W0:Y:S03]  /*104e0*/  S2R R20, SR_TID.X ;  /* 0x0000000000147919 */ /* 0x000e260000002100 */
[----:B------:R-:W-:-:S04]  /*104f0*/  @P2 LOP3.LUT R23, R23, 0x10, RZ, 0xfc, !PT ;  /* 0x0000001017172812 */ /* 0x000fc800078efcff */
[----:B------:R-:W-:-:S04]  /*10500*/  LOP3.LUT R23, R23, 0xfffffffb, RZ, 0xc0, !PT ;  /* 0xfffffffb17177812 */ /* 0x000fc800078ec0ff */
[----:B------:R-:W-:Y:S02]  /*10510*/  @P0 LOP3.LUT R23, R23, 0x4, RZ, 0xfc, !PT ;  /* 0x0000000417170812 */ /* 0x000fe400078efcff */
[----:B------:R-:W-:Y:S02]  /*10520*/  ISETP.GE.AND P0, PT, R21, UR4, PT ;  /* 0x0000000415007c0c */ /* 0x000fe4000bf06270 */
[----:B------:R-:W-:-:S11]  /*10530*/  LOP3.LUT R23, R23, 0xfffffffd, RZ, 0xc0, !PT ;  /* 0xfffffffd17177812 */ /* 0x000fd600078ec0ff */
[----:B------:R-:W-:Y:S01]  /*10540*/  @P0 LOP3.LUT R23, R23, 0x2, RZ, 0xfc, !PT ;  /* 0x0000000217170812 */ /* 0x000fe200078efcff */
[----:B0-----:R-:W-:-:S05]  /*10550*/  IMAD.SHL.U32 R20, R20, 0x10, RZ ;  /* 0x0000001014147824 */ /* 0x001fca00078e00ff */
[----:B------:R-:W-:-:S05]  /*10560*/  LOP3.LUT R20, R34, 0x70, R20, 0xf8, !PT ;  /* 0x0000007022147812 */ /* 0x000fca00078ef814 */
[----:B------:R-:W-:Y:S01]  /*10570*/  IMAD R35, R0, 0x60, R20 ;  /* 0x0000006000237824 */ /* 0x000fe200078e0214 */
[----:B-12---:R-:W-:Y:S06]  /*10580*/  BRA.DIV UR5, `(.L_x_4998) ;  /* 0x0000004605007947 */ /* 0x006fec000b800000 */
.L_x_5064:
        /* <DEDUP_REMOVED lines=21> */
[----:B------:R-:W-:Y:S01]  /*106e0*/  IMAD.U32 R3, RZ, RZ, UR36 ;  /* 0x00000024ff037e24 */ /* 0x000fe2000f8e00ff */
[----:B------:R-:W-:Y:S02]  /*106f0*/  LOP3.LUT R23, R23, 0xffffffbf, RZ, 0xc0, !PT ;  /* 0xffffffbf17177812 */ /* 0x000fe400078ec0ff */
[----:B0-----:R-:W-:-:S04]  /*10700*/  @!P0 LEA R4, P1, R2, R4, 0x2 ;  /* 0x0000000402048211 */ /* 0x001fc800078210ff */
[----:B------:R-:W-:-:S05]  /*10710*/  @!P0 LEA.HI.X R5, R2, R5, R7, 0x2, P1 ;  /* 0x0000000502058211 */ /* 0x000fca00008f1407 */
[----:B------:R0:W5:Y:S01]  /*10720*/  @!P0 LDG.E R34, desc[UR52][R4.64] ;  /* 0x0000003404228981 */ /* 0x000162000c1e1900 */
[----:B------:R-:W-:Y:S01]  /*10730*/  ISETP.NE.AND P0, PT, R3, 0x3, PT ;  /* 0x000000030300780c */ /* 0x000fe20003f05270 */
[----:B------:R-:W-:Y:S01]  /*10740*/  IMAD.MOV R2, RZ, RZ, -R6 ;  /* 0x000000ffff027224 */ /* 0x000fe200078e0a06 */
[----:B------:R-:W-:Y:S02]  /*10750*/  ISETP.GT.U32.AND P1, PT, R20, 0x5f, PT ;  /* 0x0000005f1400780c */ /* 0x000fe40003f24070 */
[----:B------:R-:W-:Y:S01]  /*10760*/  LOP3.LUT R18, R18, 0xffff, RZ, 0xc0, !PT ;  /* 0x0000ffff12127812 */ /* 0x000fe200078ec0ff */
[----:B------:R-:W-:Y:S01]  /*10770*/  IMAD R35, R8, R2, R35 ;  /* 0x0000000208237224 */ /* 0x000fe200078e0223 */
[----:B------:R-:W-:-:S07]  /*10780*/  SEL R6, RZ, 0x1, P2 ;  /* 0x00000001ff067807 */ /* 0x000fce0001000000 */
[----:B------:R-:W-:-:S04]  /*10790*/  @P0 LOP3.LUT R23, R23, 0x40, RZ, 0xfc, !PT ;  /* 0x0000004017170812 */ /* 0x000fc800078efcff */
[----:B------:R-:W-:-:S04]  /*107a0*/  LOP3.LUT R23, R23, 0xffffffdf, RZ, 0xc0, !PT ;  /* 0xffffffdf17177812 */ /* 0x000fc800078ec0ff */
[----:B------:R-:W-:Y:S01]  /*107b0*/  @P1 LOP3.LUT R23, R23, 0x20, RZ, 0xfc, !PT ;  /* 0x0000002017171812 */ /* 0x000fe200078efcff */
[----:B0-----:R-:W-:Y:S06]  /*107c0*/  @!P0 BRA `(.L_x_4999) ;  /* 0x0000000000048947 */ /* 0x001fec0003800000 */
[----:B------:R-:W-:Y:S01]  /*107d0*/  BPT.TRAP 0x1 ;  /* 0x000000040000795c */ /* 0x000fe20000300000 */
.L_x_4999:
[----:B------:R-:W-:Y:S01]  /*107e0*/  IMAD R32, R0, -0x60, R32 ;  /* 0xffffffa000207824 */ /* 0x000fe200078e0220 */
[----:B------:R-:W-:Y:S01]  /*107f0*/  SHF.L.U32 R0, R26, 0x1f, RZ ;  /* 0x0000001f1a007819 */ /* 0x000fe200000006ff */
[----:B------:R-:W-:Y:S01]  /*10800*/  IMAD R33, R24, 0x8, R22 ;  /* 0x0000000818217824 */ /* 0x000fe200078e0216 */
[----:B------:R-:W-:Y:S03]  /*10810*/  BSSY B0, `(.L_x_5000) ;  /* 0x0000003000007945 */ /* 0x000fe60003800000 */
[----:B------:R-:W0:Y:S02]  /*10820*/  SYNCS.PHASECHK.TRANS64.TRYWAIT P0, [R33+URZ+0x22840], R0 ;  /* 0x02284000210075a7 */ /* 0x000e24000800017f */
[----:B0-----:R-:W-:Y:S05]  /*10830*/  @!P0 BRA `(.L_x_5001) ;  /* 0x0000004000888947 */ /* 0x001fea0003800000 */
.L_x_5065:
[----:B------:R-:W-:Y:S05]  /*10840*/  BSYNC B0 ;  /* 0x0000000000007941 */ /* 0x000fea0003800000 */
.L_x_5000:
        /* <DEDUP_REMOVED lines=81> */
[----:B0-----:R-:W-:-:S04]  /*10d60*/  @P0 LEA R3, P1, R8, R3, 0x1 ;  /* 0x0000000308030211 */ /* 0x001fc800078208ff */
[----:B-1----:R-:W-:-:S04]  /*10d70*/  @P0 IADD3.X R2, RZ, R2, RZ, P1, !PT ;  /* 0x00000002ff020210 */ /* 0x002fc80000ffe4ff */
[----:B------:R-:W-:-:S04]  /*10d80*/  @P0 LOP3.LUT R3, R3, R2, RZ, 0x3c, !PT ;  /* 0x0000000203030212 */ /* 0x000fc800078e3cff */
[----:B------:R-:W-:-:S04]  /*10d90*/  @P0 LOP3.LUT R2, R3, R2, RZ, 0x3c, !PT ;  /* 0x0000000203020212 */ /* 0x000fc800078e3cff */
[----:B------:R-:W-:-:S05]  /*10da0*/  @P0 LOP3.LUT R3, R3, R2, RZ, 0x3c, !PT ;  /* 0x0000000203030212 */ /* 0x000fca00078e3cff */
[----:B--23--:R1:W-:Y:S02]  /*10db0*/  @P0 LDGSTS.E.BYPASS.LTC128B.128 [R7+0x1e400], desc[UR52][R2.64], !P2 ;  /* 0x1e40000002070fae */ /* 0x00c3e4000d101d74 */
.L_x_5079:
        /* <DEDUP_REMOVED lines=10> */
.L_x_5003:
        /* <DEDUP_REMOVED lines=11> */
.L_x_5004:
        /* <DEDUP_REMOVED lines=23> */
[----:B------:R1:W-:Y:S04]  /*11080*/  STL [R1+0x24], R2 ;  /* 0x0000240201007387 */ /* 0x0003e80000100800 */
        /* <DEDUP_REMOVED lines=20> */
.L_x_5006:
[----:B------:R-:W-:Y:S05]  /*111d0*/  BSYNC B6 ;  /* 0x0000000000067941 */ /* 0x000fea0003800000 */
.L_x_5005:
[----:B------:R-:W2:Y:S01]  /*111e0*/  LDL.LU.64 R2, [R1+0x8] ;  /* 0x0000080001027983 */ /* 0x000ea20000300a00 */
[----:B------:R-:W-:Y:S01]  /*111f0*/  ULDC.64 UR4, c[0x0][0x2d8] ;  /* 0x0000b60000047ab9 */ /* 0x000fe20000000a00 */
[----:B------:R-:W1:Y:S02]  /*11200*/  LDC R4, c[0x0][0x448] ;  /* 0x00011200ff047b82 */ /* 0x000e640000000800 */
[----:B------:R-:W3:Y:S04]  /*11210*/  LDL.LU R20, [R1+0x24] ;  /* 0x0000240001147983 */ /* 0x000ee80000300800 */
[----:B------:R-:W4:Y:S04]  /*11220*/  LDL.LU R21, [R1+0x10] ;  /* 0x0000100001157983 */ /* 0x000f280000300800 */
[----:B------:R0:W5:Y:S01]  /*11230*/  LDL R9, [R1] ;  /* 0x0000000001097983 */ /* 0x0001620000100800 */
[----:B-1----:R-:W-:-:S13]  /*11240*/  ISETP.NE.AND P6, PT, R4, 0x1, PT ;  /* 0x000000010400780c */ /* 0x002fda0003fc5270 */
[----:B------:R-:W1:Y:S08]  /*11250*/  @P6 LDC R6, c[0x0][0x44c] ;  /* 0x00011300ff066b82 */ /* 0x000e700000000800 */
[----:B------:R-:W0:Y:S01]  /*11260*/  @P6 LDC R5, c[0x0][0x450] ;  /* 0x00011400ff056b82 */ /* 0x000e220000000800 */
[----:B------:R-:W1:Y:S02]  /*11270*/  S2R R7, SR_TID.X ;  /* 0x0000000000077919 */ /* 0x000e640000002100 */
[----:B-1----:R-:W-:-:S05]  /*11280*/  IMAD.SHL.U32 R7, R7, 0x8, RZ ;  /* 0x0000000807077824 */ /* 0x002fca00078e00ff */
[----:B------:R-:W-:Y:S01]  /*11290*/  LOP3.LUT R7, R7, 0x38, RZ, 0xc0, !PT ;  /* 0x0000003807077812 */ /* 0x000fe200078ec0ff */
[----:B--2---:R-:W-:Y:S02]  /*112a0*/  IMAD.MOV.U32 R3, RZ, RZ, R37 ;  /* 0x000000ffff037224 */ /* 0x004fe400078e0025 */
[----:B------:R-:W-:-:S04]  /*112b0*/  IMAD.WIDE.U32 R2, R18, UR4, R2 ;  /* 0x0000000412027c25 */ /* 0x000fc8000f8e0002 */
[----:B------:R-:W-:Y:S01]  /*112c0*/  IMAD R3, R18, UR5, R3 ;  /* 0x0000000512037c24 */ /* 0x000fe2000f8e0203 */
[----:B------:R-:W-:Y:S02]  /*112d0*/  ULDC.64 UR4, c[0x0][0x2e0] ;  /* 0x0000b80000047ab9 */ /* 0x000fe40000000a00 */
[----:B---3--:R-:W-:Y:S02]  /*112e0*/  IMAD R0, R20, UR4, RZ ;  /* 0x0000000414007c24 */ /* 0x008fe4000f8e02ff */
[----:B------:R-:W1:Y:S01]  /*112f0*/  S2R R20, SR_TID.X ;  /* 0x0000000000147919 */ /* 0x000e620000002100 */
[----:B----4-:R-:W-:-:S04]  /*11300*/  IMAD.WIDE.U32 R2, R21, UR4, R2 ;  /* 0x0000000415027c25 */ /* 0x010fc8000f8e0002 */
[----:B------:R-:W-:Y:S01]  /*11310*/  IMAD R0, R21, UR5, R0 ;  /* 0x0000000515007c24 */ /* 0x000fe2000f8e0200 */
[----:B------:R-:W-:-:S03]  /*11320*/  ULDC.64 UR4, c[0x0][0x2d0] ;  /* 0x0000b40000047ab9 */ /* 0x000fc60000000a00 */
[----:B------:R-:W-:Y:S01]  /*11330*/  IMAD.IADD R3, R3, 0x1, R0 ;  /* 0x0000000103037824 */ /* 0x000fe200078e0200 */
[----:B-1----:R-:W-:-:S04]  /*11340*/  LOP3.LUT R20, R20, 0x7f, RZ, 0xc0, !PT ;  /* 0x0000007f14147812 */ /* 0x002fc800078ec0ff */
[----:B------:R-:W-:Y:S02]  /*11350*/  SHF.R.U32.HI R21, RZ, 0x3, R20 ;  /* 0x00000003ff157819 */ /* 0x000fe40000011614 */
[----:B------:R-:W1:Y:S02]  /*11360*/  S2R R20, SR_TID.X ;  /* 0x0000000000147919 */ /* 0x000e640000002100 */
[----:B-1----:R-:W-:-:S05]  /*11370*/  IMAD.SHL.U32 R20, R20, 0x10, RZ ;  /* 0x0000001014147824 */ /* 0x002fca00078e00ff */
[----:B------:R-:W-:-:S05]  /*11380*/  LOP3.LUT R20, R21, 0x70, R20, 0xf8, !PT ;  /* 0x0000007015147812 */ /* 0x000fca00078ef814 */
[----:B------:R-:W-:-:S04]  /*11390*/  IMAD R0, R17, 0x80, R20 ;  /* 0x0000008011007824 */ /* 0x000fc800078e0214 */
[----:B------:R-:W-:-:S04]  /*113a0*/  @P6 IMAD.HI.U32 R6, R0, R6, RZ ;  /* 0x0000000600066227 */ /* 0x000fc800078e00ff */
[----:B------:R-:W-:Y:S01]  /*113b0*/  IMAD.MOV.U32 R4, RZ, RZ, R0 ;  /* 0x000000ffff047224 */ /* 0x000fe200078e0000 */
[----:B0-----:R-:W-:Y:S02]  /*113c0*/  @P6 SHF.R.U32.HI R4, RZ, R5, R6 ;  /* 0x00000005ff046219 */ /* 0x001fe40000011606 */
[----:B------:R-:W0:Y:S03]  /*113d0*/  LDC R6, c[0x0][0x448] ;  /* 0x00011200ff067b82 */ /* 0x000e260000000800 */
[----:B------:R-:W-:Y:S01]  /*113e0*/  IMAD.MOV R5, RZ, RZ, -R4 ;  /* 0x000000ffff057224 */ /* 0x000fe200078e0a04 */
[----:B------:R-:W1:Y:S01]  /*113f0*/  S2R R20, SR_TID.X ;  /* 0x0000000000147919 */ /* 0x000e620000002100 */
[----:B------:R-:W-:-:S04]  /*11400*/  IMAD.WIDE.U32 R2, R4, UR4, R2 ;  /* 0x0000000404027c25 */ /* 0x000fc8000f8e0002 */
[----:B0-----:R-:W-:Y:S01]  /*11410*/  IMAD R0, R6, R5, R0 ;  /* 0x0000000506007224 */ /* 0x001fe200078e0200 */
[----:B------:R-:W-:-:S05]  /*11420*/  SHF.R.S32.HI R5, RZ, 0x1f, R4 ;  /* 0x0000001fff057819 */ /* 0x000fca0000011404 */
        /* <DEDUP_REMOVED lines=12> */
[----:B-1----:R-:W-:-:S03]  /*114f0*/  LOP3.LUT R20, R20, 0x7f, RZ, 0xc0, !PT ;  /* 0x0000007f14147812 */ /* 0x002fc600078ec0ff */
[----:B------:R-:W-:Y:S01]  /*11500*/  LEA.HI.X R4, R2, UR5, R4, 0x1, P0 ;  /* 0x0000000502047c11 */ /* 0x000fe200080f0c04 */
[----:B------:R-:W-:Y:S01]  /*11510*/  UMOV UR5, 0xffffffff ;  /* 0xffffffff00057882 */ /* 0x000fe20000000000 */
[----:B------:R-:W-:Y:S02]  /*11520*/  ISETP.GE.AND P1, PT, R7, UR4, PT ;  /* 0x0000000407007c0c */ /* 0x000fe4000bf26270 */
[----:B------:R-:W-:Y:S01]  /*11530*/  SHF.R.U32.HI R8, RZ, 0x3, R20 ;  /* 0x00000003ff087819 */ /* 0x000fe20000011614 */
[----:B------:R-:W-:Y:S10]  /*11540*/  BRA.DIV UR5, `(.L_x_5007) ;  /* 0x0000003e05587947 */ /* 0x000ff4000b800000 */
[----:B------:R-:W0:Y:S01]  /*11550*/  SHFL.IDX PT, R3, R0, RZ, 0x181f ;  /* 0x00181fff00037589 */ /* 0x000e2200000e0000 */
[----:B-----5:R-:W-:Y:S02]  /*11560*/  IMAD R5, R9, R6, RZ ;  /* 0x0000000609057224 */ /* 0x020fe400078e02ff */
[----:B------:R-:W-:Y:S01]  /*11570*/  IMAD R17, R17, 0x80, R8 ;  /* 0x0000008011117824 */ /* 0x000fe200078e0208 */
        /* <DEDUP_REMOVED lines=70> */
.L_x_5096:
        /* <DEDUP_REMOVED lines=10> */
.L_x_5008:
        /* <DEDUP_REMOVED lines=18> */
.L_x_5097:
[----:B------:R-:W-:Y:S05]  /*11ba0*/  BSYNC B0 ;  /* 0x0000000000007941 */ /* 0x000fea0003800000 */
.L_x_5009:
[----:B------:R-:W-:-:S05]  /*11bb0*/  IMAD.U32 R0, RZ, RZ, UR36 ;  /* 0x00000024ff007e24 */ /* 0x000fca000f8e00ff */
[----:B------:R-:W-:-:S13]  /*11bc0*/  ISETP.NE.AND P0, PT, R0, 0x3, PT ;  /* 0x000000030000780c */ /* 0x000fda0003f05270 */
[----:B------:R-:W-:Y:S05]  /*11bd0*/  @!P0 BRA `(.L_x_5011) ;  /* 0x0000000000048947 */ /* 0x000fea0003800000 */
[----:B------:R-:W-:Y:S01]  /*11be0*/  BPT.TRAP 0x1 ;  /* 0x000000040000795c */ /* 0x000fe20000300000 */
.L_x_5011:
[----:B------:R-:W-:Y:S01]  /*11bf0*/  SHF.L.U32 R0, R26, 0x1f, RZ ;  /* 0x0000001f1a007819 */ /* 0x000fe200000006ff */
[----:B------:R-:W-:Y:S03]  /*11c00*/  BSSY B0, `(.L_x_5012) ;  /* 0x0000003000007945 */ /* 0x000fe60003800000 */
[----:B------:R-:W1:Y:S02]  /*11c10*/  SYNCS.PHASECHK.TRANS64.TRYWAIT P0, [R33+URZ+0x22860], R0 ;  /* 0x02286000210075a7 */ /* 0x000e64000800017f */
[----:B-1----:R-:W-:Y:S05]  /*11c20*/  @!P0 BRA `(.L_x_5013) ;  /* 0x0000004000548947 */ /* 0x002fea0003800000 */
.L_x_5098:
[----:B------:R-:W-:Y:S05]  /*11c30*/  BSYNC B0 ;  /* 0x0000000000007941 */ /* 0x000fea0003800000 */
.L_x_5012:
        /* <DEDUP_REMOVED lines=93> */
.L_x_5112:
        /* <DEDUP_REMOVED lines=15> */
.L_x_5015:
        /* <DEDUP_REMOVED lines=11> */
.L_x_5016:
[----:B------:R-:W2:Y:S01]  /*123b0*/  LDL.LU R2, [R1+0x14] ;  /* 0x0000140001027983 */ /* 0x000ea20000300800 */
[----:B------:R0:W-:Y:S01]  /*123c0*/  SYNCS.ARRIVE.TRANS64.A1T0 RZ, [R33+URZ+0x22850], RZ ;  /* 0x022850ff21ff79a7 */ /* 0x0001e2000810003f */
[----:B------:R-:W-:Y:S01]  /*123d0*/  BSSY B0, `(.L_x_5017) ;  /* 0x00000dc000007945 */ /* 0x000fe20003800000 */
[----:B--2---:R-:W-:-:S05]  /*123e0*/  VIADD R21, R2, 0xfffffffe ;  /* 0xfffffffe02157836 */ /* 0x004fca0000000000 */
[----:B------:R-:W-:-:S13]  /*123f0*/  ISETP.GE.AND P0, PT, R21, R29, PT ;  /* 0x0000001d1500720c */ /* 0x000fda0003f06270 */
[----:B0-----:R-:W-:Y:S05]  /*12400*/  @!P0 BRA `(.L_x_5018) ;  /* 0x0000000c00608947 */ /* 0x001fea0003800000 */
.L_x_5031:
        /* <DEDUP_REMOVED lines=44> */
.L_x_5019:
[----:B------:R-:W-:Y:S01]  /*126d0*/  IMAD R10, R24, 0x8, R22 ;  /* 0x00000008180a7824 */ /* 0x000fe200078e0216 */
[----:B------:R-:W-:Y:S01]  /*126e0*/  SHF.L.U32 R20, R26, 0x1f, RZ ;  /* 0x0000001f1a147819 */ /* 0x000fe200000006ff */
[----:B------:R-:W-:Y:S01]  /*126f0*/  BSSY B1, `(.L_x_5020) ;  /* 0x0000004000017945 */ /* 0x000fe20003800000 */
[----:B------:R-:W-:Y:S02]  /*12700*/  SHF.R.S32.HI R9, RZ, 0x1f, R5 ;  /* 0x0000001fff097819 */ /* 0x000fe40000011405 */
[----:B------:R-:W0:Y:S02]  /*12710*/  SYNCS.PHASECHK.TRANS64.TRYWAIT P0, [R10+URZ+0x22840], R20 ;  /* 0x022840140a0075a7 */ /* 0x000e24000800017f */
[----:B0-----:R-:W-:Y:S05]  /*12720*/  @!P0 BRA `(.L_x_5021) ;  /* 0x0000003c00f08947 */ /* 0x001fea0003800000 */
.L_x_5113:
[----:B------:R-:W-:Y:S05]  /*12730*/  BSYNC B1 ;  /* 0x0000000000017941 */ /* 0x000fea0003800000 */
.L_x_5020:
        /* <DEDUP_REMOVED lines=49> */
.L_x_5127:
        /* <DEDUP_REMOVED lines=8> */
.L_x_5023:
        /* <DEDUP_REMOVED lines=11> */
.L_x_5024:
[----:B------:R1:W-:Y:S01]  /*12b80*/  SYNCS.ARRIVE.TRANS64.A1T0 RZ, [R10+URZ+0x22830], RZ ;  /* 0x022830ff0aff79a7 */ /* 0x0003e2000810003f */
[----:B------:R-:W-:Y:S05]  /*12b90*/  @!P3 BRA `(.L_x_5025) ;  /* 0x000000000004b947 */ /* 0x000fea0003800000 */
[----:B------:R-:W-:Y:S01]  /*12ba0*/  BPT.TRAP 0x1 ;  /* 0x000000040000795c */ /* 0x000fe20000300000 */
.L_x_5025:
[----:B------:R-:W2:Y:S01]  /*12bb0*/  SYNCS.PHASECHK.TRANS64.TRYWAIT P0, [R10+URZ+0x22860], R20 ;  /* 0x022860140a0075a7 */ /* 0x000ea2000800017f */
[----:B------:R-:W-:Y:S04]  /*12bc0*/  BSSY B1, `(.L_x_5026) ;  /* 0x0000002000017945 */ /* 0x000fe80003800000 */
[----:B--2---:R-:W-:Y:S05]  /*12bd0*/  @!P0 BRA `(.L_x_5027) ;  /* 0x0000004000788947 */ /* 0x004fea0003800000 */
.L_x_5128:
[----:B------:R-:W-:Y:S05]  /*12be0*/  BSYNC B1 ;  /* 0x0000000000017941 */ /* 0x000fea0003800000 */
.L_x_5026:
        /* <DEDUP_REMOVED lines=66> */
.L_x_5142:
        /* <DEDUP_REMOVED lines=11> */
.L_x_5029:
        /* <DEDUP_REMOVED lines=11> */
.L_x_5030:
[----:B------:R0:W-:Y:S01]  /*13170*/  SYNCS.ARRIVE.TRANS64.A1T0 RZ, [R10+URZ+0x22850], RZ ;  /* 0x022850ff0aff79a7 */ /* 0x0001e2000810003f */
[----:B------:R-:W-:Y:S05]  /*13180*/  @P2 BRA `(.L_x_5031) ;  /* 0xfffffff000a02947 */ /* 0x000fea000383ffff */
.L_x_5018:
[----:B------:R-:W-:Y:S05]  /*13190*/  BSYNC B0 ;  /* 0x0000000000007941 */ /* 0x000fea0003800000 */
.L_x_5017:
        /* <DEDUP_REMOVED lines=20> */
.L_x_5033:
[----:B------:R-:W-:Y:S05]  /*132e0*/  BSYNC B0 ;  /* 0x0000000000007941 */ /* 0x000fea0003800000 */
.L_x_5032:
[----:B------:R-:W-:Y:S02]  /*132f0*/  SEL R24, R24, RZ, P0 ;  /* 0x000000ff18187207 */ /* 0x000fe40000000000 */
[----:B------:R-:W-:-:S07]  /*13300*/  LOP3.LUT R26, R26, R5, RZ, 0x3c, !PT ;  /* 0x000000051a1a7212 */ /* 0x000fce00078e3cff */
.L_x_4992:
[----:B------:R-:W-:Y:S05]  /*13310*/  BSYNC B7 ;  /* 0x0000000000077941 */ /* 0x000fea0003800000 */
.L_x_4990:
        /* <DEDUP_REMOVED lines=8> */
[----:B------:R3:W4:Y:S01]  /*133a0*/  LDS.128 R16, [R22+0x228d0] ;  /* 0x0228d00016107984 */ /* 0x0007220000000c00 */
[----:B------:R-:W-:Y:S06]  /*133b0*/  BAR.ARV 0x4, 0x180 ;  /* 0x0106000000007b1d */ /* 0x000fec0000002000 */
[----:B------:R-:W-:Y:S05]  /*133c0*/  BRA `(.L_x_5035) ;  /* 0x0000000c00d47947 */ /* 0x000fea0003800000 */
.L_x_5034:
        /* <DEDUP_REMOVED lines=43> */
.L_x_5152:
[----:B------:R-:W-:Y:S02]  /*13680*/  ULDC UR4, c[0x0][0xc38] ;  /* 0x00030e0000047ab9 */ /* 0x000fe40000000800 */
[----:B------:R-:W-:-:S04]  /*13690*/  IMAD.U32 R5, RZ, RZ, UR4 ;  /* 0x00000004ff057e24 */ /* 0x000fc8000f8e00ff */
[----:B---3--:R-:W-:-:S04]  /*136a0*/  IMAD R14, R14, R5, RZ ;  /* 0x000000050e0e7224 */ /* 0x008fc800078e02ff */
[----:B------:R-:W-:-:S05]  /*136b0*/  IMAD.IADD R7, R7, 0x1, R14 ;  /* 0x0000000107077824 */ /* 0x000fca00078e020e */
[----:B------:R-:W-:-:S13]  /*136c0*/  ISETP.GT.AND P6, PT, R7, R0, PT ;  /* 0x000000000700720c */ /* 0x000fda0003fc4270 */
[----:B------:R-:W-:Y:S05]  /*136d0*/  @P6 BRA `(.L_x_5037) ;  /* 0x0000000000a46947 */ /* 0x000fea0003800000 */
.L_x_5040:
        /* <DEDUP_REMOVED lines=35> */
.L_x_5160:
[----:B------:R-:W-:Y:S02]  /*13910*/  ULDC UR4, c[0x0][0xc38] ;  /* 0x00030e0000047ab9 */ /* 0x000fe40000000800 */
[----:B------:R-:W-:-:S04]  /*13920*/  IMAD.U32 R5, RZ, RZ, UR4 ;  /* 0x00000004ff057e24 */ /* 0x000fc8000f8e00ff */
[----:B---3--:R-:W-:-:S04]  /*13930*/  IMAD R14, R14, R5, RZ ;  /* 0x000000050e0e7224 */ /* 0x008fc800078e02ff */
[----:B------:R-:W-:-:S05]  /*13940*/  IMAD.IADD R7, R14, 0x1, R7 ;  /* 0x000000010e077824 */ /* 0x000fca00078e0207 */
[----:B------:R-:W-:-:S13]  /*13950*/  ISETP.GT.AND P6, PT, R7, R0, PT ;  /* 0x000000000700720c */ /* 0x000fda0003fc4270 */
[----:B------:R-:W-:Y:S05]  /*13960*/  @!P6 BRA `(.L_x_5040) ;  /* 0xfffffffc005ce947 */ /* 0x000fea000383ffff */
.L_x_5037:
        /* <DEDUP_REMOVED lines=8> */
[----:B------:R-:W-:-:S03]  /*139f0*/  IADD3 R19, R12, R19, RZ ;  /* 0x000000130c137210 */ /* 0x000fc60007ffe0ff */
[----:B------:R3:W0:Y:S04]  /*13a00*/  SHFL.IDX PT, R4, R4, R12, 0x1f ;  /* 0x00001f0c04047589 */ /* 0x00062800000e0000 */
.L_x_5165:
[----:B------:R-:W-:-:S13]  /*13a10*/  ISETP.NE.AND P0, PT, R3, RZ, PT ;  /* 0x000000ff0300720c */ /* 0x000fda0003f05270 */
[----:B------:R-:W-:Y:S05]  /*13a20*/  @!P0 BRA `(.L_x_5042) ;  /* 0x0000000000108947 */ /* 0x000fea0003800000 */
[----:B------:R-:W-:Y:S01]  /*13a30*/  UMOV UR4, 0xffffffff ;  /* 0xffffffff00047882 */ /* 0x000fe20000000000 */
[----:B---3--:R-:W-:Y:S02]  /*13a40*/  VIADD R12, R12, 0xffffffff ;  /* 0xffffffff0c0c7836 */ /* 0x008fe40000000000 */
[----:B------:R-:W-:Y:S05]  /*13a50*/  BRA.DIV UR4, `(.L_x_5043) ;  /* 0x0000004604087947 */ /* 0x000fea000b800000 */
[----:B------:R3:W0:Y:S02]  /*13a60*/  SHFL.IDX PT, R6, R2, R12, 0x1f ;  /* 0x00001f0c02067589 */ /* 0x00062400000e0000 */
.L_x_5042:
        /* <DEDUP_REMOVED lines=59> */
.L_x_5044:
        /* <DEDUP_REMOVED lines=60> */
.L_x_5045:
[----:B------:R-:W-:-:S05]  /*141e0*/  LOP3.LUT R2, RZ, R2, RZ, 0x33, !PT ;  /* 0x00000002ff027212 */ /* 0x000fca00078e33ff */
[----:B------:R-:W-:Y:S01]  /*141f0*/  IMAD.IADD R17, R17, 0x1, R2 ;  /* 0x0000000111117824 */ /* 0x000fe200078e0202 */
[----:B------:R-:W-:Y:S06]  /*14200*/  BRA `(.L_x_5046) ;  /* 0x00000000001c7947 */ /* 0x000fec0003800000 */
.L_x_5038:
[----:B------:R-:W-:Y:S01]  /*14210*/  UMOV UR4, URZ ;  /* 0x0000003f00047c82 */ /* 0x000fe20008000000 */
[----:B------:R-:W-:Y:S01]  /*14220*/  UMOV UR5, URZ ;  /* 0x0000003f00057c82 */ /* 0x000fe20008000000 */
[----:B------:R-:W-:Y:S01]  /*14230*/  ULDC UR6, c[0x0][0xc3c] ;  /* 0x00030f0000067ab9 */ /* 0x000fe20000000800 */
[----:B------:R-:W-:Y:S02]  /*14240*/  IMAD.MOV.U32 R16, RZ, RZ, R0 ;  /* 0x000000ffff107224 */ /* 0x000fe400078e0000 */
[----:B------:R-:W-:Y:S02]  /*14250*/  IMAD.U32 R17, RZ, RZ, UR4 ;  /* 0x00000004ff117e24 */ /* 0x000fe4000f8e00ff */
[----:B------:R-:W-:Y:S02]  /*14260*/  IMAD.U32 R18, RZ, RZ, UR5 ;  /* 0x00000005ff127e24 */ /* 0x000fe4000f8e00ff */
[----:B------:R-:W-:-:S07]  /*14270*/  IMAD.U32 R19, RZ, RZ, UR6 ;  /* 0x00000006ff137e24 */ /* 0x000fce000f8e00ff */
.L_x_5046:
        /* <DEDUP_REMOVED lines=10> */
.L_x_5035:
[----:B------:R-:W-:Y:S02]  /*14320*/  ULDC UR4, c[0x0][0xc3c] ;  /* 0x00030f0000047ab9 */ /* 0x000fe40000000800 */
[----:B----4-:R-:W-:-:S13]  /*14330*/  ISETP.GE.AND P0, PT, R19, UR4, PT ;  /* 0x0000000413007c0c */ /* 0x010fda000bf06270 */
[----:B------:R-:W-:Y:S05]  /*14340*/  @!P0 BRA `(.L_x_5047) ;  /* 0xffffffb000b88947 */ /* 0x000fea000383ffff */
[----:B------:R-:W-:Y:S05]  /*14350*/  BSYNC B8 ;  /* 0x0000000000087941 */ /* 0x000fea0003800000 */
.L_x_4984:
[----:B------:R-:W4:Y:S01]  /*14360*/  LDL.LU R0, [R1+0x20] ;  /* 0x0000200001007983 */ /* 0x000f220000300800 */
[----:B------:R-:W-:Y:S01]  /*14370*/  BSSY B0, `(.L_x_5048) ;  /* 0x000000b000007945 */ /* 0x000fe20003800000 */
[----:B------:R-:W5:Y:S01]  /*14380*/  S2R R5, SR_CgaCtaId ;  /* 0x0000000000057919 */ /* 0x000f620000008800 */
[----:B----4-:R-:W-:-:S05]  /*14390*/  VIADD R0, R0, 0x1 ;  /* 0x0000000100007836 */ /* 0x010fca0000000000 */
        /* <DEDUP_REMOVED lines=8> */
.L_x_5168:
[----:B------:R-:W-:Y:S05]  /*14420*/  BSYNC B0 ;  /* 0x0000000000007941 */ /* 0x000fea0003800000 */
.L_x_5048:
[----:B------:R-:W-:-:S03]  /*14430*/  UMOV UR4, 0xffffffff ;  /* 0xffffffff00047882 */ /* 0x000fc60000000000 */
[----:B------:R-:W-:Y:S05]  /*14440*/  BRA.DIV UR4, `(.L_x_5050) ;  /* 0x0000003a04c87947 */ /* 0x000fea000b800000 */
[----:B-1----:R-:W1:Y:S02]  /*14450*/  S2R R0, SR_TID.X ;  /* 0x0000000000007919 */ /* 0x002e640000002100 */
[----:B-1----:R-:W-:-:S04]  /*14460*/  SHF.R.U32.HI R0, RZ, 0x5, R0 ;  /* 0x00000005ff007819 */ /* 0x002fc80000011600 */
[----:B------:R-:W-:-:S05]  /*14470*/  LOP3.LUT R0, R0, 0x3, RZ, 0xc0, !PT ;  /* 0x0000000300007812 */ /* 0x000fca00078ec0ff */
[----:B------:R1:W4:Y:S02]  /*14480*/  SHFL.IDX PT, R14, R0, RZ, 0x1f ;  /* 0x00001fff000e7589 */ /* 0x00032400000e0000 */
.L_x_5171:
[----:B----4-:R-:W-:Y:S01]  /*14490*/  ISETP.NE.AND P0, PT, R14, RZ, PT ;  /* 0x000000ff0e00720c */ /* 0x010fe20003f05270 */
[----:B------:R-:W-:-:S12]  /*144a0*/  BSSY B0, `(.L_x_5051) ;  /* 0x0000024000007945 */ /* 0x000fd80003800000 */
[----:B------:R-:W-:Y:S05]  /*144b0*/  @P0 BRA `(.L_x_5052) ;  /* 0x0000000000880947 */ /* 0x000fea0003800000 */
[----:B------:R-:W-:-:S03]  /*144c0*/  UMOV UR4, 0xffffffff ;  /* 0xffffffff00047882 */ /* 0x000fc60000000000 */
[----:B------:R-:W-:Y:S05]  /*144d0*/  BRA.DIV UR4, `(.L_x_5053) ;  /* 0x0000003a04d87947 */ /* 0x000fea000b800000 */
[----:B------:R-:W-:-:S13]  /*144e0*/  ELECT P6, URZ, PT ;  /* 0x00000000003f782f */ /* 0x000fda00038c0000 */
.L_x_5174:
[----:B------:R-:W-:Y:S05]  /*144f0*/  @!P6 BRA `(.L_x_5052) ;  /* 0x000000000078e947 */ /* 0x000fea0003800000 */
[----:B------:R-:W-:-:S06]  /*14500*/  ULOP3.LUT UR4, UR38, 0x2, URZ, 0xfc, !UPT ;  /* 0x0000000226047892 */ /* 0x000fcc000f8efc3f */
[----:B-1----:R-:W-:-:S05]  /*14510*/  IMAD.U32 R0, RZ, RZ, UR4 ;  /* 0x00000004ff007e24 */ /* 0x002fca000f8e00ff */
[----:B------:R-:W-:-:S13]  /*14520*/  ISETP.NE.AND P0, PT, R0, 0x3, PT ;  /* 0x000000030000780c */ /* 0x000fda0003f05270 */
[----:B------:R-:W-:Y:S05]  /*14530*/  @!P0 BRA `(.L_x_5054) ;  /* 0x0000000000048947 */ /* 0x000fea0003800000 */
[----:B------:R-:W-:Y:S01]  /*14540*/  BPT.TRAP 0x1 ;  /* 0x000000040000795c */ /* 0x000fe20000300000 */
.L_x_5054:
[----:B------:R-:W-:Y:S01]  /*14550*/  IMAD R5, R24, 0x8, R7 ;  /* 0x0000000818057824 */ /* 0x000fe200078e0207 */
[----:B------:R-:W-:Y:S01]  /*14560*/  SHF.L.U32 R0, R26, 0x1f, RZ ;  /* 0x0000001f1a007819 */ /* 0x000fe200000006ff */
[----:B------:R-:W-:-:S03]  /*14570*/  VIADD R24, R24, 0x1 ;  /* 0x0000000118187836 */ /* 0x000fc60000000000 */
[----:B------:R-:W1:Y:S02]  /*14580*/  SYNCS.PHASECHK.TRANS64.TRYWAIT P1, [R5+URZ+0x22840], R0 ;  /* 0x02284000050075a7 */ /* 0x000e64000802017f */
[----:B------:R-:W-:-:S04]  /*14590*/  ISETP.NE.AND P2, PT, R24, 0x2, PT ;  /* 0x000000021800780c */ /* 0x000fc80003f45270 */
[----:B------:R-:W-:Y:S01]  /*145a0*/  SEL R3, RZ, 0x1, P2 ;  /* 0x00000001ff037807 */ /* 0x000fe20001000000 */
[----:B-1----:R-:W-:Y:S08]  /*145b0*/  @!P1 BRA `(.L_x_5055) ;  /* 0x0000003800c09947 */ /* 0x002ff00003800000 */
.L_x_5175:
[----:B------:R-:W-:Y:S02]  /*145c0*/  SEL R24, R24, RZ, P2 ;  /* 0x000000ff18187207 */ /* 0x000fe40001000000 */
[----:B------:R-:W-:Y:S01]  /*145d0*/  LOP3.LUT R2, R26, R3, RZ, 0x3c, !PT ;  /* 0x000000031a027212 */ /* 0x000fe200078e3cff */
[----:B------:R-:W-:Y:S06]  /*145e0*/  @!P0 BRA `(.L_x_5056) ;  /* 0x0000000000048947 */ /* 0x000fec0003800000 */
[----:B------:R-:W-:Y:S01]  /*145f0*/  BPT.TRAP 0x1 ;  /* 0x000000040000795c */ /* 0x000fe20000300000 */
.L_x_5056:
[----:B------:R-:W-:Y:S01]  /*14600*/  IMAD R3, R24, 0x8, R7 ;  /* 0x0000000818037824 */ /* 0x000fe200078e0207 */
[----:B------:R-:W-:-:S04]  /*14610*/  SHF.L.U32 R2, R2, 0x1f, RZ ;  /* 0x0000001f02027819 */ /* 0x000fc800000006ff */
[----:B------:R-:W4:Y:S02]  /*14620*/  SYNCS.PHASECHK.TRANS64.TRYWAIT P1, [R3+URZ+0x22840], R2 ;  /* 0x02284002030075a7 */ /* 0x000f24000802017f */
[----:B----4-:R-:W-:Y:S05]  /*14630*/  @!P1 BRA `(.L_x_5057) ;  /* 0x0000003800b49947 */ /* 0x010fea0003800000 */
.L_x_5176:
[----:B------:R-:W-:Y:S05]  /*14640*/  @!P0 BRA `(.L_x_5058) ;  /* 0x0000000000048947 */ /* 0x000fea0003800000 */
[----:B------:R-:W-:Y:S01]  /*14650*/  BPT.TRAP 0x1 ;  /* 0x000000040000795c */ /* 0x000fe20000300000 */
.L_x_5058:
[----:B------:R-:W5:Y:S02]  /*14660*/  SYNCS.PHASECHK.TRANS64.TRYWAIT P1, [R5+URZ+0x22860], R0 ;  /* 0x02286000050075a7 */ /* 0x000f64000802017f */
[----:B-----5:R-:W-:Y:S05]  /*14670*/  @!P1 BRA `(.L_x_5059) ;  /* 0x0000003800b89947 */ /* 0x020fea0003800000 */
.L_x_5177:
[----:B------:R-:W-:Y:S05]  /*14680*/  @!P0 BRA `(.L_x_5060) ;  /* 0x0000000000048947 */ /* 0x000fea0003800000 */
[----:B------:R-:W-:Y:S01]  /*14690*/  BPT.TRAP 0x1 ;  /* 0x000000040000795c */ /* 0x000fe20000300000 */
.L_x_5060:
[----:B------:R0:W0:Y:S02]  /*146a0*/  SYNCS.PHASECHK.TRANS64.TRYWAIT P0, [R3+URZ+0x22860], R2 ;  /* 0x02286002030075a7 */ /* 0x000024000800017f */
[----:B0-----:R-:W-:Y:S05]  /*146b0*/  @!P0 NANOSLEEP.SYNCS 0x989680 ;  /* 0x009896800000895d */ /* 0x001fea0003900000 */
[----:B------:R-:W0:Y:S02]  /*146c0*/  @!P0 SYNCS.PHASECHK.TRANS64 P0, [R3+URZ+0x22860], R2 ;  /* 0x02286002030085a7 */ /* 0x000e24000800007f */
[----:B0-----:R-:W-:Y:S05]  /*146d0*/  @!P0 BRA `(.L_x_5060) ;  /* 0xfffffffc00f08947 */ /* 0x001fea000383ffff */
.L_x_5052:
[----:B------:R-:W-:Y:S05]  /*146e0*/  BSYNC B0 ;  /* 0x0000000000007941 */ /* 0x000fea0003800000 */
.L_x_5051:
[----:B------:R-:W-:Y:S05]  /*146f0*/  EXIT ;  /* 0x000000000000794d */ /* 0x000fea0003800000 */
.L_x_4917:
[----:B0-----:R0:W1:Y:S02]  /*14700*/  SYNCS.PHASECHK.TRANS64.TRYWAIT P0, [R7+URZ+0x22800], R0 ;  /* 0x02280000070075a7 */ /* 0x001064000800017f */
[----:B-1----:R-:W-:Y:S05]  /*14710*/  @!P0 NANOSLEEP.SYNCS 0x989680 ;  /* 0x009896800000895d */ /* 0x002fea0003900000 */
[----:B------:R-:W1:Y:S02]  /*14720*/  @!P0 SYNCS.PHASECHK.TRANS64 P0, [R7+URZ+0x22800], R0 ;  /* 0x02280000070085a7 */ /* 0x000e64000800007f */
[----:B-1----:R-:W-:Y:S05]  /*14730*/  @!P0 BRA `(.L_x_4917) ;  /* 0xfffffffc00f08947 */ /* 0x002fea000383ffff */
[----:B------:R-:W-:Y:S05]  /*14740*/  BRA `(.L_x_5061) ;  /* 0xfffffed800607947 */ /* 0x000fea000383ffff */
.L_x_4921:
[----:B-1----:R-:W-:-:S04]  /*14750*/  IMAD.U32 R0, RZ, RZ, UR22 ;  /* 0x00000016ff007e24 */ /* 0x002fc8000f8e00ff */
[----:B------:R1:W2:Y:S03]  /*14760*/  SYNCS.PHASECHK.TRANS64.TRYWAIT P1, [R0+URZ+0x22830], R9 ;  /* 0x02283009000075a7 */ /* 0x0002a6000802017f */
[----:B--2---:R-:W-:Y:S05]  /*14770*/  @!P1 NANOSLEEP.SYNCS 0x989680 ;  /* 0x009896800000995d */ /* 0x004fea0003900000 */
[----:B------:R-:W2:Y:S02]  /*14780*/  @!P1 SYNCS.PHASECHK.TRANS64 P1, [R0+URZ+0x22830], R9 ;  /* 0x02283009000095a7 */ /* 0x000ea4000802007f */
[----:B--2---:R-:W-:Y:S05]  /*14790*/  @!P1 BRA `(.L_x_4921) ;  /* 0xfffffffc00ec9947 */ /* 0x004fea000383ffff */
[----:B------:R-:W-:Y:S05]  /*147a0*/  BRA `(.L_x_4920) ;  /* 0xfffffed800887947 */ /* 0x000fea000383ffff */
.L_x_4926:
[----:B-1----:R-:W-:-:S04]  /*147b0*/  IMAD.U32 R10, RZ, RZ, UR22 ;  /* 0x00000016ff0a7e24 */ /* 0x002fc8000f8e00ff */
[----:B------:R1:W2:Y:S03]  /*147c0*/  SYNCS.PHASECHK.TRANS64.TRYWAIT P1, [R10+URZ+0x22850], R9 ;  /* 0x022850090a0075a7 */ /* 0x0002a6000802017f */
[----:B--2---:R-:W-:Y:S05]  /*147d0*/  @!P1 NANOSLEEP.SYNCS 0x989680 ;  /* 0x009896800000995d */ /* 0x004fea0003900000 */
[----:B------:R-:W2:Y:S02]  /*147e0*/  @!P1 SYNCS.PHASECHK.TRANS64 P1, [R10+URZ+0x22850], R9 ;  /* 0x022850090a0095a7 */ /* 0x000ea4000802007f */
[----:B--2---:R-:W-:Y:S05]  /*147f0*/  @!P1 BRA `(.L_x_4926) ;  /* 0xfffffffc00ec9947 */ /* 0x004fea000383ffff */
[----:B------:R-:W-:Y:S05]  /*14800*/  BRA `(.L_x_4925) ;  /* 0xfffffef800147947 */ /* 0x000fea000383ffff */
.L_x_4932:
[----:B-1----:R-:W-:-:S04]  /*14810*/  IMAD.U32 R0, RZ, RZ, UR23 ;  /* 0x00000017ff007e24 */ /* 0x002fc8000f8e00ff */
[----:B------:R1:W2:Y:S03]  /*14820*/  SYNCS.PHASECHK.TRANS64.TRYWAIT P1, [R0+URZ+0x22830], R7 ;  /* 0x02283007000075a7 */ /* 0x0002a6000802017f */
[----:B--2---:R-:W-:Y:S05]  /*14830*/  @!P1 NANOSLEEP.SYNCS 0x989680 ;  /* 0x009896800000995d */ /* 0x004fea0003900000 */
[----:B------:R-:W2:Y:S02]  /*14840*/  @!P1 SYNCS.PHASECHK.TRANS64 P1, [R0+URZ+0x22830], R7 ;  /* 0x02283007000095a7 */ /* 0x000ea4000802007f */
[----:B--2---:R-:W-:Y:S05]  /*14850*/  @!P1 BRA `(.L_x_4932) ;  /* 0xfffffffc00ec9947 */ /* 0x004fea000383ffff */
[----:B------:R-:W-:Y:S05]  /*14860*/  BRA `(.L_x_4931) ;  /* 0xfffffefc00587947 */ /* 0x000fea000383ffff */
.L_x_4937:
[----:B-1----:R-:W-:-:S04]  /*14870*/  IMAD.U32 R8, RZ, RZ, UR23 ;  /* 0x00000017ff087e24 */ /* 0x002fc8000f8e00ff */
[----:B------:R1:W2:Y:S03]  /*14880*/  SYNCS.PHASECHK.TRANS64.TRYWAIT P1, [R8+URZ+0x22850], R7 ;  /* 0x02285007080075a7 */ /* 0x0002a6000802017f */
[----:B--2---:R-:W-:Y:S05]  /*14890*/  @!P1 NANOSLEEP.SYNCS 0x989680 ;  /* 0x009896800000995d */ /* 0x004fea0003900000 */
[----:B------:R-:W2:Y:S02]  /*148a0*/  @!P1 SYNCS.PHASECHK.TRANS64 P1, [R8+URZ+0x22850], R7 ;  /* 0x02285007080095a7 */ /* 0x000ea4000802007f */
[----:B--2---:R-:W-:Y:S05]  /*148b0*/  @!P1 BRA `(.L_x_4937) ;  /* 0xfffffffc00ec9947 */ /* 0x004fea000383ffff */
[----:B------:R-:W-:Y:S05]  /*148c0*/  BRA `(.L_x_4936) ;  /* 0xffffff2000d47947 */ /* 0x000fea000383ffff */
.L_x_4944:
[----:B-1----:R-:W-:-:S04]  /*148d0*/  IMAD.U32 R0, RZ, RZ, UR23 ;  /* 0x00000017ff007e24 */ /* 0x002fc8000f8e00ff */
[----:B------:R1:W2:Y:S03]  /*148e0*/  SYNCS.PHASECHK.TRANS64.TRYWAIT P1, [R0+URZ+0x22830], R7 ;  /* 0x02283007000075a7 */ /* 0x0002a6000802017f */
[----:B--2---:R-:W-:Y:S05]  /*148f0*/  @!P1 NANOSLEEP.SYNCS 0x989680 ;  /* 0x009896800000995d */ /* 0x004fea0003900000 */
[----:B------:R-:W2:Y:S02]  /*14900*/  @!P1 SYNCS.PHASECHK.TRANS64 P1, [R0+URZ+0x22830], R7 ;  /* 0x02283007000095a7 */ /* 0x000ea4000802007f */
[----:B--2---:R-:W-:Y:S05]  /*14910*/  @!P1 BRA `(.L_x_4944) ;  /* 0xfffffffc00ec9947 */ /* 0x004fea000383ffff */
[----:B------:R-:W-:Y:S05]  /*14920*/  BRA `(.L_x_4943) ;  /* 0xffffff2400f07947 */ /* 0x000fea000383ffff */
.L_x_4949:
[----:B-1----:R-:W-:-:S04]  /*14930*/  IMAD.U32 R8, RZ, RZ, UR23 ;  /* 0x00000017ff087e24 */ /* 0x002fc8000f8e00ff */
[----:B------:R1:W2:Y:S03]  /*14940*/  SYNCS.PHASECHK.TRANS64.TRYWAIT P1, [R8+URZ+0x22850], R7 ;  /* 0x02285007080075a7 */ /* 0x0002a6000802017f */
[----:B--2---:R-:W-:Y:S05]  /*14950*/  @!P1 NANOSLEEP.SYNCS 0x989680 ;  /* 0x009896800000995d */ /* 0x004fea0003900000 */
[----:B------:R-:W2:Y:S02]  /*14960*/  @!P1 SYNCS.PHASECHK.TRANS64 P1, [R8+URZ+0x22850], R7 ;  /* 0x02285007080095a7 */ /* 0x000ea4000802007f */
[----:B--2---:R-:W-:Y:S05]  /*14970*/  @!P1 BRA `(.L_x_4949) ;  /* 0xfffffffc00ec9947 */ /* 0x004fea000383ffff */
[----:B------:R-:W-:Y:S05]  /*14980*/  BRA `(.L_x_4948) ;  /* 0xffffff4400907947 */ /* 0x000fea000383ffff */
.L_x_4998:
        /* <DEDUP_REMOVED lines=11> */
.L_x_5063:
[----:B------:R-:W-:Y:S05]  /*14a40*/  BSYNC B0 ;  /* 0x0000000000007941 */ /* 0x000fea0003800000 */
.L_x_5062:
[----:B------:R-:W-:Y:S05]  /*14a50*/  BRA `(.L_x_5064) ;  /* 0xffffffb800cc7947 */ /* 0x000fea000383ffff */
.L_x_5001:
[----:B0-----:R0:W1:Y:S02]  /*14a60*/  SYNCS.PHASECHK.TRANS64.TRYWAIT P0, [R33+URZ+0x22840], R0 ;  /* 0x02284000210075a7 */ /* 0x001064000800017f */
[----:B-1----:R-:W-:Y:S05]  /*14a70*/  @!P0 NANOSLEEP.SYNCS 0x989680 ;  /* 0x009896800000895d */ /* 0x002fea0003900000 */
[----:B------:R-:W1:Y:S02]  /*14a80*/  @!P0 SYNCS.PHASECHK.TRANS64 P0, [R33+URZ+0x22840], R0 ;  /* 0x02284000210085a7 */ /* 0x000e64000800007f */
[----:B-1----:R-:W-:Y:S05]  /*14a90*/  @!P0 BRA `(.L_x_5001) ;  /* 0xfffffffc00f08947 */ /* 0x002fea000383ffff */
[----:B------:R-:W-:Y:S05]  /*14aa0*/  BRA `(.L_x_5065) ;  /* 0xffffffbc00647947 */ /* 0x000fea000383ffff */
.L_x_5002:
        /* <DEDUP_REMOVED lines=8> */
.L_x_5067:
[----:B------:R-:W-:Y:S05]  /*14b30*/  BSYNC B0 ;  /* 0x0000000000007941 */ /* 0x000fea0003800000 */
.L_x_5066:
        /* <DEDUP_REMOVED lines=9> */
.L_x_5068:
[----:B------:R-:W-:Y:S02]  /*14bd0*/  IMAD.MOV.U32 R13, RZ, RZ, R4 ;  /* 0x000000ffff0d7224 */ /* 0x000fe400078e0004 */
[----:B------:R-:W-:Y:S02]  /*14be0*/  IMAD.MOV.U32 R12, RZ, RZ, 0x1 ;  /* 0x00000001ff0c7424 */ /* 0x000fe400078e00ff */
[----:B------:R-:W-:-:S07]  /*14bf0*/  IMAD.MOV.U32 R3, RZ, RZ, R14 ;  /* 0x000000ffff037224 */ /* 0x000fce00078e000e */
[----:B------:R-:W-:Y:S05]  /*14c00*/  WARPSYNC.COLLECTIVE R15, `(.L_x_5069) ;  /* 0x000000000f087348 */ /* 0x000fea0003c00000 */
[----:B------:R0:W1:Y:S02]  /*14c10*/  SHFL.IDX P6, R14, R13, R12, R11 ;  /* 0x0000000c0d0e7389 */ /* 0x00006400000c000b */
[----:B01----:R-:W-:Y:S01]  /*14c20*/  ENDCOLLECTIVE ;  /* 0x000000000000791b */ /* 0x003fe20003800000 */
.L_x_5069:
        /* <DEDUP_REMOVED lines=15> */
.L_x_5070:
[----:B------:R-:W-:Y:S02]  /*14d20*/  @P0 IMAD R7, R5, 0x2, R22 ;  /* 0x0000000205070824 */ /* 0x000fe400078e0216 */
[----:B------:R-:W-:Y:S02]  /*14d30*/  IMAD.MOV.U32 R13, RZ, RZ, R4 ;  /* 0x000000ffff0d7224 */ /* 0x000fe400078e0004 */
[----:B------:R-:W-:Y:S02]  /*14d40*/  IMAD.MOV.U32 R12, RZ, RZ, 0x2 ;  /* 0x00000002ff0c7424 */ /* 0x000fe400078e00ff */
[----:B------:R-:W-:-:S07]  /*14d50*/  IMAD.MOV.U32 R3, RZ, RZ, R14 ;  /* 0x000000ffff037224 */ /* 0x000fce00078e000e */
[----:B------:R-:W-:Y:S05]  /*14d60*/  WARPSYNC.COLLECTIVE R15, `(.L_x_5071) ;  /* 0x000000000f087348 */ /* 0x000fea0003c00000 */
[----:B------:R0:W1:Y:S02]  /*14d70*/  SHFL.IDX P6, R14, R13, R12, R11 ;  /* 0x0000000c0d0e7389 */ /* 0x00006400000c000b */
[----:B01----:R-:W-:Y:S01]  /*14d80*/  ENDCOLLECTIVE ;  /* 0x000000000000791b */ /* 0x003fe20003800000 */
.L_x_5071:
        /* <DEDUP_REMOVED lines=15> */
.L_x_5072:
[----:B------:R-:W-:Y:S02]  /*14e80*/  @P0 IMAD R7, R5, 0x2, R22 ;  /* 0x0000000205070824 */ /* 0x000fe400078e0216 */
[----:B------:R-:W-:Y:S02]  /*14e90*/  IMAD.MOV.U32 R13, RZ, RZ, R4 ;  /* 0x000000ffff0d7224 */ /* 0x000fe400078e0004 */
[----:B------:R-:W-:Y:S02]  /*14ea0*/  IMAD.MOV.U32 R12, RZ, RZ, 0x3 ;  /* 0x00000003ff0c7424 */ /* 0x000fe400078e00ff */
[----:B------:R-:W-:-:S07]  /*14eb0*/  IMAD.MOV.U32 R3, RZ, RZ, R14 ;  /* 0x000000ffff037224 */ /* 0x000fce00078e000e */
[----:B------:R-:W-:Y:S05]  /*14ec0*/  WARPSYNC.COLLECTIVE R15, `(.L_x_5073) ;  /* 0x000000000f087348 */ /* 0x000fea0003c00000 */
[----:B------:R0:W1:Y:S02]  /*14ed0*/  SHFL.IDX P6, R14, R13, R12, R11 ;  /* 0x0000000c0d0e7389 */ /* 0x00006400000c000b */
[----:B01----:R-:W-:Y:S01]  /*14ee0*/  ENDCOLLECTIVE ;  /* 0x000000000000791b */ /* 0x003fe20003800000 */
.L_x_5073:
        /* <DEDUP_REMOVED lines=15> */
.L_x_5074:
[----:B------:R-:W-:Y:S02]  /*14fe0*/  @P0 IMAD R7, R5, 0x2, R22 ;  /* 0x0000000205070824 */ /* 0x000fe400078e0216 */
[----:B------:R-:W-:Y:S02]  /*14ff0*/  IMAD.MOV.U32 R13, RZ, RZ, R4 ;  /* 0x000000ffff0d7224 */ /* 0x000fe400078e0004 */
[----:B------:R-:W-:Y:S02]  /*15000*/  IMAD.MOV.U32 R12, RZ, RZ, 0x4 ;  /* 0x00000004ff0c7424 */ /* 0x000fe400078e00ff */
[----:B------:R-:W-:-:S07]  /*15010*/  IMAD.MOV.U32 R3, RZ, RZ, R14 ;  /* 0x000000ffff037224 */ /* 0x000fce00078e000e */
[----:B------:R-:W-:Y:S05]  /*15020*/  WARPSYNC.COLLECTIVE R15, `(.L_x_5075) ;  /* 0x000000000f087348 */ /* 0x000fea0003c00000 */
[----:B------:R0:W1:Y:S02]  /*15030*/  SHFL.IDX P6, R14, R13, R12, R11 ;  /* 0x0000000c0d0e7389 */ /* 0x00006400000c000b */
[----:B01----:R-:W-:Y:S01]  /*15040*/  ENDCOLLECTIVE ;  /* 0x000000000000791b */ /* 0x003fe20003800000 */
.L_x_5075:
        /* <DEDUP_REMOVED lines=15> */
.L_x_5076:
[----:B------:R-:W-:Y:S02]  /*15140*/  @P0 IMAD R7, R5, 0x2, R22 ;  /* 0x0000000205070824 */ /* 0x000fe400078e0216 */
[----:B------:R-:W-:Y:S02]  /*15150*/  IMAD.MOV.U32 R13, RZ, RZ, R4 ;  /* 0x000000ffff0d7224 */ /* 0x000fe400078e0004 */
[----:B------:R-:W-:Y:S02]  /*15160*/  IMAD.MOV.U32 R12, RZ, RZ, 0x5 ;  /* 0x00000005ff0c7424 */ /* 0x000fe400078e00ff */
[----:B------:R-:W-:-:S07]  /*15170*/  IMAD.MOV.U32 R3, RZ, RZ, R14 ;  /* 0x000000ffff037224 */ /* 0x000fce00078e000e */
[----:B------:R-:W-:Y:S05]  /*15180*/  WARPSYNC.COLLECTIVE R15, `(.L_x_5077) ;  /* 0x000000000f087348 */ /* 0x000fea0003c00000 */
[----:B------:R0:W1:Y:S02]  /*15190*/  SHFL.IDX P6, R14, R13, R12, R11 ;  /* 0x0000000c0d0e7389 */ /* 0x00006400000c000b */
[----:B01----:R-:W-:Y:S01]  /*151a0*/  ENDCOLLECTIVE ;  /* 0x000000000000791b */ /* 0x003fe20003800000 */
.L_x_5077:
        /* <DEDUP_REMOVED lines=10> */
.L_x_5078:
[----:B------:R-:W-:Y:S01]  /*15250*/  @!PT LDS RZ, [RZ] ;  /* 0x00000000fffff984 */ /* 0x000fe20000000800 */
[----:B------:R-:W-:Y:S01]  /*15260*/  @!PT LDS RZ, [RZ] ;  /* 0x00000000fffff984 */ /* 0x000fe20000000800 */
[----:B------:R-:W-:Y:S01]  /*15270*/  @!PT LDS RZ, [RZ] ;  /* 0x00000000fffff984 */ /* 0x000fe20000000800 */
[----:B------:R0:W-:Y:S01]  /*15280*/  @P0 LDGSTS.E.BYPASS.LTC128B.128 [R7+0x1e400], desc[UR52][R2.64], !P2 ;  /* 0x1e40000002070fae */ /* 0x0001e2000d101d74 */
[----:B------:R-:W-:Y:S01]  /*15290*/  IMAD.MOV.U32 R0, RZ, RZ, R14 ;  /* 0x000000ffff007224 */ /* 0x000fe200078e000e */
[----:B------:R-:W-:Y:S06]  /*152a0*/  BRA `(.L_x_5079) ;  /* 0xffffffb800c47947 */ /* 0x000fec000383ffff */
.L_x_5007:
[----:B------:R-:W-:Y:S02]  /*152b0*/  IMAD.MOV.U32 R13, RZ, RZ, R4 ;  /* 0x000000ffff0d7224 */ /* 0x000fe400078e0004 */
[----:B------:R-:W-:Y:S02]  /*152c0*/  IMAD.MOV.U32 R12, RZ, RZ, RZ ;  /* 0x000000ffff0c7224 */ /* 0x000fe400078e00ff */
[----:B------:R-:W-:Y:S02]  /*152d0*/  IMAD.MOV.U32 R11, RZ, RZ, 0x181f ;  /* 0x0000181fff0b7424 */ /* 0x000fe400078e00ff */
[----:B------:R-:W-:Y:S02]  /*152e0*/  IMAD.MOV.U32 R15, RZ, RZ, -0x1 ;  /* 0xffffffffff0f7424 */ /* 0x000fe400078e00ff */
[----:B-----5:R-:W-:Y:S02]  /*152f0*/  IMAD R5, R9, R6, RZ ;  /* 0x0000000609057224 */ /* 0x020fe400078e02ff */
[----:B------:R-:W-:-:S07]  /*15300*/  IMAD R17, R17, 0x80, R8 ;  /* 0x0000008011117824 */ /* 0x000fce00078e0208 */
[----:B------:R-:W-:Y:S05]  /*15310*/  WARPSYNC.COLLECTIVE R15, `(.L_x_5080) ;  /* 0x000000000f087348 */ /* 0x000fea0003c00000 */
[----:B------:R0:W1:Y:S02]  /*15320*/  SHFL.IDX P6, R14, R13, R12, R11 ;  /* 0x0000000c0d0e7389 */ /* 0x00006400000c000b */
[----:B01----:R-:W-:Y:S01]  /*15330*/  ENDCOLLECTIVE ;  /* 0x000000000000791b */ /* 0x003fe20003800000 */
.L_x_5080:
[C---:B------:R-:W-:Y:S01]  /*15340*/  VIADD R6, R17.reuse, 0x10 ;  /* 0x0000001011067836 */ /* 0x040fe20000000000 */
[----:B------:R-:W-:Y:S01]  /*15350*/  ISETP.GE.AND P0, PT, R17, R5, PT ;  /* 0x000000051100720c */ /* 0x000fe20003f06270 */
[----:B------:R-:W-:Y:S02]  /*15360*/  IMAD.MOV.U32 R13, RZ, RZ, R0 ;  /* 0x000000ffff0d7224 */ /* 0x000fe400078e0000 */
[----:B------:R-:W-:-:S10]  /*15370*/  IMAD.MOV.U32 R2, RZ, RZ, R14 ;  /* 0x000000ffff027224 */ /* 0x000fd400078e000e */
[----:B------:R-:W-:Y:S05]  /*15380*/  WARPSYNC.COLLECTIVE R15, `(.L_x_5081) ;  /* 0x000000000f087348 */ /* 0x000fea0003c00000 */
[----:B------:R0:W1:Y:S02]  /*15390*/  SHFL.IDX P6, R14, R13, R12, R11 ;  /* 0x0000000c0d0e7389 */ /* 0x00006400000c000b */
[----:B01----:R-:W-:Y:S01]  /*153a0*/  ENDCOLLECTIVE ;  /* 0x000000000000791b */ /* 0x003fe20003800000 */
.L_x_5081:
[----:B------:R-:W-:Y:S02]  /*153b0*/  IMAD.MOV.U32 R13, RZ, RZ, R4 ;  /* 0x000000ffff0d7224 */ /* 0x000fe400078e0004 */
[----:B------:R-:W-:Y:S02]  /*153c0*/  IMAD.MOV.U32 R12, RZ, RZ, 0x1 ;  /* 0x00000001ff0c7424 */ /* 0x000fe400078e00ff */
[----:B------:R-:W-:-:S07]  /*153d0*/  IMAD.MOV.U32 R3, RZ, RZ, R14 ;  /* 0x000000ffff037224 */ /* 0x000fce00078e000e */
[----:B------:R-:W-:Y:S05]  /*153e0*/  WARPSYNC.COLLECTIVE R15, `(.L_x_5082) ;  /* 0x000000000f087348 */ /* 0x000fea0003c00000 */
[----:B------:R0:W1:Y:S02]  /*153f0*/  SHFL.IDX P6, R14, R13, R12, R11 ;  /* 0x0000000c0d0e7389 */ /* 0x00006400000c000b */
[----:B01----:R-:W-:Y:S01]  /*15400*/  ENDCOLLECTIVE ;  /* 0x000000000000791b */ /* 0x003fe20003800000 */
.L_x_5082:
[----:B------:R-:W-:-:S04]  /*15410*/  @!P0 LEA R3, P2, R7, R3, 0x1 ;  /* 0x0000000307038211 */ /* 0x000fc800078408ff */
[----:B------:R-:W-:-:S04]  /*15420*/  @!P0 IADD3.X R2, RZ, R2, RZ, P2, !PT ;  /* 0x00000002ff028210 */ /* 0x000fc800017fe4ff */
        /* <DEDUP_REMOVED lines=13> */
.L_x_5083:
[----:B------:R-:W-:Y:S02]  /*15500*/  IMAD.MOV.U32 R13, RZ, RZ, R4 ;  /* 0x000000ffff0d7224 */ /* 0x000fe400078e0004 */
[----:B------:R-:W-:Y:S02]  /*15510*/  IMAD.MOV.U32 R12, RZ, RZ, 0x2 ;  /* 0x00000002ff0c7424 */ /* 0x000fe400078e00ff */
[----:B------:R-:W-:-:S07]  /*15520*/  IMAD.MOV.U32 R3, RZ, RZ, R14 ;  /* 0x000000ffff037224 */ /* 0x000fce00078e000e */
[----:B------:R-:W-:Y:S05]  /*15530*/  WARPSYNC.COLLECTIVE R15, `(.L_x_5084) ;  /* 0x000000000f087348 */ /* 0x000fea0003c00000 */
[----:B------:R0:W1:Y:S02]  /*15540*/  SHFL.IDX P6, R14, R13, R12, R11 ;  /* 0x0000000c0d0e7389 */ /* 0x00006400000c000b */
[----:B01----:R-:W-:Y:S01]  /*15550*/  ENDCOLLECTIVE ;  /* 0x000000000000791b */ /* 0x003fe20003800000 */
.L_x_5084:
        /* <DEDUP_REMOVED lines=16> */
.L_x_5085:
[----:B------:R-:W-:Y:S02]  /*15660*/  IMAD.MOV.U32 R13, RZ, RZ, R4 ;  /* 0x000000ffff0d7224 */ /* 0x000fe400078e0004 */
[----:B------:R-:W-:Y:S02]  /*15670*/  IMAD.MOV.U32 R12, RZ, RZ, 0x3 ;  /* 0x00000003ff0c7424 */ /* 0x000fe400078e00ff */
[----:B------:R-:W-:-:S07]  /*15680*/  IMAD.MOV.U32 R3, RZ, RZ, R14 ;  /* 0x000000ffff037224 */ /* 0x000fce00078e000e */
[----:B------:R-:W-:Y:S05]  /*15690*/  WARPSYNC.COLLECTIVE R15, `(.L_x_5086) ;  /* 0x000000000f087348 */ /* 0x000fea0003c00000 */
[----:B------:R0:W1:Y:S02]  /*156a0*/  SHFL.IDX P6, R14, R13, R12, R11 ;  /* 0x0000000c0d0e7389 */ /* 0x00006400000c000b */
[----:B01----:R-:W-:Y:S01]  /*156b0*/  ENDCOLLECTIVE ;  /* 0x000000000000791b */ /* 0x003fe20003800000 */
.L_x_5086:
        /* <DEDUP_REMOVED lines=16> */
.L_x_5087:
[----:B------:R-:W-:Y:S02]  /*157c0*/  IMAD.MOV.U32 R13, RZ, RZ, R4 ;  /* 0x000000ffff0d7224 */ /* 0x000fe400078e0004 */
[----:B------:R-:W-:Y:S02]  /*157d0*/  IMAD.MOV.U32 R12, RZ, RZ, 0x4 ;  /* 0x00000004ff0c7424 */ /* 0x000fe400078e00ff */
[----:B------:R-:W-:-:S07]  /*157e0*/  IMAD.MOV.U32 R3, RZ, RZ, R14 ;  /* 0x000000ffff037224 */ /* 0x000fce00078e000e */
[----:B------:R-:W-:Y:S05]  /*157f0*/  WARPSYNC.COLLECTIVE R15, `(.L_x_5088) ;  /* 0x000000000f087348 */ /* 0x000fea0003c00000 */
[----:B------:R0:W1:Y:S02]  /*15800*/  SHFL.IDX P6, R14, R13, R12, R11 ;  /* 0x0000000c0d0e7389 */ /* 0x00006400000c000b */
[----:B01----:R-:W-:Y:S01]  /*15810*/  ENDCOLLECTIVE ;  /* 0x000000000000791b */ /* 0x003fe20003800000 */
.L_x_5088:
        /* <DEDUP_REMOVED lines=16> */
.L_x_5089:
[----:B------:R-:W-:Y:S02]  /*15920*/  IMAD.MOV.U32 R13, RZ, RZ, R4 ;  /* 0x000000ffff0d7224 */ /* 0x000fe400078e0004 */
[----:B------:R-:W-:Y:S02]  /*15930*/  IMAD.MOV.U32 R12, RZ, RZ, 0x5 ;  /* 0x00000005ff0c7424 */ /* 0x000fe400078e00ff */
[----:B------:R-:W-:-:S07]  /*15940*/  IMAD.MOV.U32 R3, RZ, RZ, R14 ;  /* 0x000000ffff037224 */ /* 0x000fce00078e000e */
[----:B------:R-:W-:Y:S05]  /*15950*/  WARPSYNC.COLLECTIVE R15, `(.L_x_5090) ;  /* 0x000000000f087348 */ /* 0x000fea0003c00000 */
[----:B------:R0:W1:Y:S02]  /*15960*/  SHFL.IDX P6, R14, R13, R12, R11 ;  /* 0x0000000c0d0e7389 */ /* 0x00006400000c000b */
[----:B01----:R-:W-:Y:S01]  /*15970*/  ENDCOLLECTIVE ;  /* 0x000000000000791b */ /* 0x003fe20003800000 */
.L_x_5090:
        /* <DEDUP_REMOVED lines=16> */
.L_x_5091:
[----:B------:R-:W-:Y:S02]  /*15a80*/  IMAD.MOV.U32 R13, RZ, RZ, R4 ;  /* 0x000000ffff0d7224 */ /* 0x000fe400078e0004 */
[----:B------:R-:W-:Y:S02]  /*15a90*/  IMAD.MOV.U32 R12, RZ, RZ, 0x6 ;  /* 0x00000006ff0c7424 */ /* 0x000fe400078e00ff */
[----:B------:R-:W-:-:S07]  /*15aa0*/  IMAD.MOV.U32 R3, RZ, RZ, R14 ;  /* 0x000000ffff037224 */ /* 0x000fce00078e000e */
[----:B------:R-:W-:Y:S05]  /*15ab0*/  WARPSYNC.COLLECTIVE R15, `(.L_x_5092) ;  /* 0x000000000f087348 */ /* 0x000fea0003c00000 */
[----:B------:R0:W1:Y:S02]  /*15ac0*/  SHFL.IDX P6, R14, R13, R12, R11 ;  /* 0x0000000c0d0e7389 */ /* 0x00006400000c000b */
[----:B01----:R-:W-:Y:S01]  /*15ad0*/  ENDCOLLECTIVE ;  /* 0x000000000000791b */ /* 0x003fe20003800000 */
.L_x_5092:
        /* <DEDUP_REMOVED lines=16> */
.L_x_5093:
[----:B------:R-:W-:Y:S02]  /*15be0*/  IMAD.MOV.U32 R13, RZ, RZ, R4 ;  /* 0x000000ffff0d7224 */ /* 0x000fe400078e0004 */
[----:B------:R-:W-:Y:S02]  /*15bf0*/  IMAD.MOV.U32 R12, RZ, RZ, 0x7 ;  /* 0x00000007ff0c7424 */ /* 0x000fe400078e00ff */
[----:B------:R-:W-:-:S07]  /*15c00*/  IMAD.MOV.U32 R3, RZ, RZ, R14 ;  /* 0x000000ffff037224 */ /* 0x000fce00078e000e */
[----:B------:R-:W-:Y:S05]  /*15c10*/  WARPSYNC.COLLECTIVE R15, `(.L_x_5094) ;  /* 0x000000000f087348 */ /* 0x000fea0003c00000 */
[----:B------:R0:W1:Y:S02]  /*15c20*/  SHFL.IDX P6, R14, R13, R12, R11 ;  /* 0x0000000c0d0e7389 */ /* 0x00006400000c000b */
[----:B01----:R-:W-:Y:S01]  /*15c30*/  ENDCOLLECTIVE ;  /* 0x000000000000791b */ /* 0x003fe20003800000 */
.L_x_5094:
        /* <DEDUP_REMOVED lines=14> */
.L_x_5095:
[----:B------:R-:W-:Y:S05]  /*15d20*/  BRA `(.L_x_5096) ;  /* 0xffffffbc002c7947 */ /* 0x000fea000383ffff */
.L_x_5010:
[----:B0-----:R0:W1:Y:S02]  /*15d30*/  SYNCS.PHASECHK.TRANS64.TRYWAIT P0, [R22+URZ+0x22820], R3 ;  /* 0x02282003160075a7 */ /* 0x001064000800017f */
[----:B-1----:R-:W-:Y:S05]  /*15d40*/  @!P0 NANOSLEEP.SYNCS 0x989680 ;  /* 0x009896800000895d */ /* 0x002fea0003900000 */
[----:B------:R-:W1:Y:S02]  /*15d50*/  @!P0 SYNCS.PHASECHK.TRANS64 P0, [R22+URZ+0x22820], R3 ;  /* 0x02282003160085a7 */ /* 0x000e64000800007f */
[----:B-1----:R-:W-:Y:S05]  /*15d60*/  @!P0 BRA `(.L_x_5010) ;  /* 0xfffffffc00f08947 */ /* 0x002fea000383ffff */
[----:B------:R-:W-:Y:S05]  /*15d70*/  BRA `(.L_x_5097) ;  /* 0xffffffbc00887947 */ /* 0x000fea000383ffff */
.L_x_5013:
[----:B-1----:R1:W2:Y:S02]  /*15d80*/  SYNCS.PHASECHK.TRANS64.TRYWAIT P0, [R33+URZ+0x22860], R0 ;  /* 0x02286000210075a7 */ /* 0x0022a4000800017f */
[----:B--2---:R-:W-:Y:S05]  /*15d90*/  @!P0 NANOSLEEP.SYNCS 0x989680 ;  /* 0x009896800000895d */ /* 0x004fea0003900000 */
[----:B------:R-:W2:Y:S02]  /*15da0*/  @!P0 SYNCS.PHASECHK.TRANS64 P0, [R33+URZ+0x22860], R0 ;  /* 0x02286000210085a7 */ /* 0x000ea4000800007f */
[----:B--2---:R-:W-:Y:S05]  /*15db0*/  @!P0 BRA `(.L_x_5013) ;  /* 0xfffffffc00f08947 */ /* 0x004fea000383ffff */
[----:B------:R-:W-:Y:S05]  /*15dc0*/  BRA `(.L_x_5098) ;  /* 0xffffffbc00987947 */ /* 0x000fea000383ffff */
.L_x_5014:
        /* <DEDUP_REMOVED lines=8> */
.L_x_5100:
[----:B------:R-:W-:Y:S05]  /*15e50*/  BSYNC B0 ;  /* 0x0000000000007941 */ /* 0x000fea0003800000 */
.L_x_5099:
        /* <DEDUP_REMOVED lines=13> */
.L_x_5101:
        /* <DEDUP_REMOVED lines=11> */
.L_x_5102:
        /* <DEDUP_REMOVED lines=17> */
.L_x_5103:
[----:B------:R-:W-:Y:S02]  /*160f0*/  IMAD.MOV.U32 R13, RZ, RZ, R6 ;  /* 0x000000ffff0d7224 */ /* 0x000fe400078e0006 */
[----:B------:R-:W-:Y:S01]  /*16100*/  IMAD.MOV.U32 R12, RZ, RZ, 0x2 ;  /* 0x00000002ff0c7424 */ /* 0x000fe200078e00ff */
[----:B------:R-:W-:-:S13]  /*16110*/  IADD3 R2, P4, R14, R0, RZ ;  /* 0x000000000e027210 */ /* 0x000fda0007f9e0ff */
[----:B------:R-:W-:Y:S05]  /*16120*/  WARPSYNC.COLLECTIVE R15, `(.L_x_5104) ;  /* 0x000000000f087348 */ /* 0x000fea0003c00000 */
[----:B------:R0:W1:Y:S02]  /*16130*/  SHFL.IDX P6, R14, R13, R12, R11 ;  /* 0x0000000c0d0e7389 */ /* 0x00006400000c000b */
[----:B01----:R-:W-:Y:S01]  /*16140*/  ENDCOLLECTIVE ;  /* 0x000000000000791b */ /* 0x003fe20003800000 */
.L_x_5104:
        /* <DEDUP_REMOVED lines=17> */
.L_x_5105:
[----:B------:R-:W-:Y:S02]  /*16260*/  IMAD.MOV.U32 R13, RZ, RZ, R6 ;  /* 0x000000ffff0d7224 */ /* 0x000fe400078e0006 */
[----:B------:R-:W-:Y:S01]  /*16270*/  IMAD.MOV.U32 R12, RZ, RZ, 0x3 ;  /* 0x00000003ff0c7424 */ /* 0x000fe200078e00ff */
[----:B------:R-:W-:-:S13]  /*16280*/  IADD3 R2, P4, R14, R0, RZ ;  /* 0x000000000e027210 */ /* 0x000fda0007f9e0ff */
[----:B------:R-:W-:Y:S05]  /*16290*/  WARPSYNC.COLLECTIVE R15, `(.L_x_5106) ;  /* 0x000000000f087348 */ /* 0x000fea0003c00000 */
[----:B------:R0:W1:Y:S02]  /*162a0*/  SHFL.IDX P6, R14, R13, R12, R11 ;  /* 0x0000000c0d0e7389 */ /* 0x00006400000c000b */
[----:B01----:R-:W-:Y:S01]  /*162b0*/  ENDCOLLECTIVE ;  /* 0x000000000000791b */ /* 0x003fe20003800000 */
.L_x_5106:
        /* <DEDUP_REMOVED lines=17> */
.L_x_5107:
[----:B------:R-:W-:Y:S02]  /*163d0*/  IMAD.MOV.U32 R13, RZ, RZ, R6 ;  /* 0x000000ffff0d7224 */ /* 0x000fe400078e0006 */
[----:B------:R-:W-:Y:S01]  /*163e0*/  IMAD.MOV.U32 R12, RZ, RZ, 0x4 ;  /* 0x00000004ff0c7424 */ /* 0x000fe200078e00ff */
[----:B------:R-:W-:-:S13]  /*163f0*/  IADD3 R2, P4, R14, R0, RZ ;  /* 0x000000000e027210 */ /* 0x000fda0007f9e0ff */
[----:B------:R-:W-:Y:S05]  /*16400*/  WARPSYNC.COLLECTIVE R15, `(.L_x_5108) ;  /* 0x000000000f087348 */ /* 0x000fea0003c00000 */
[----:B------:R0:W1:Y:S02]  /*16410*/  SHFL.IDX P6, R14, R13, R12, R11 ;  /* 0x0000000c0d0e7389 */ /* 0x00006400000c000b */
[----:B01----:R-:W-:Y:S01]  /*16420*/  ENDCOLLECTIVE ;  /* 0x000000000000791b */ /* 0x003fe20003800000 */
.L_x_5108:
        /* <DEDUP_REMOVED lines=17> */
.L_x_5109:
[----:B------:R-:W-:Y:S02]  /*16540*/  IMAD.MOV.U32 R13, RZ, RZ, R6 ;  /* 0x000000ffff0d7224 */ /* 0x000fe400078e0006 */
[----:B------:R-:W-:Y:S01]  /*16550*/  IMAD.MOV.U32 R12, RZ, RZ, 0x5 ;  /* 0x00000005ff0c7424 */ /* 0x000fe200078e00ff */
[----:B------:R-:W-:-:S13]  /*16560*/  IADD3 R2, P4, R14, R0, RZ ;  /* 0x000000000e027210 */ /* 0x000fda0007f9e0ff */
[----:B------:R-:W-:Y:S05]  /*16570*/  WARPSYNC.COLLECTIVE R15, `(.L_x_5110) ;  /* 0x000000000f087348 */ /* 0x000fea0003c00000 */
[----:B------:R0:W1:Y:S02]  /*16580*/  SHFL.IDX P6, R14, R13, R12, R11 ;  /* 0x0000000c0d0e7389 */ /* 0x00006400000c000b */
[----:B01----:R-:W-:Y:S01]  /*16590*/  ENDCOLLECTIVE ;  /* 0x000000000000791b */ /* 0x003fe20003800000 */
.L_x_5110:
        /* <DEDUP_REMOVED lines=12> */
.L_x_5111:
        /* <DEDUP_REMOVED lines=9> */
.L_x_5021:
[----:B0-----:R0:W1:Y:S02]  /*166f0*/  SYNCS.PHASECHK.TRANS64.TRYWAIT P0, [R10+URZ+0x22840], R20 ;  /* 0x022840140a0075a7 */ /* 0x001064000800017f */
[----:B-1----:R-:W-:Y:S05]  /*16700*/  @!P0 NANOSLEEP.SYNCS 0x989680 ;  /* 0x009896800000895d */ /* 0x002fea0003900000 */
[----:B------:R-:W1:Y:S02]  /*16710*/  @!P0 SYNCS.PHASECHK.TRANS64 P0, [R10+URZ+0x22840], R20 ;  /* 0x022840140a0085a7 */ /* 0x000e64000800007f */
[----:B-1----:R-:W-:Y:S05]  /*16720*/  @!P0 BRA `(.L_x_5021) ;  /* 0xfffffffc00f08947 */ /* 0x002fea000383ffff */
[----:B------:R-:W-:Y:S05]  /*16730*/  BRA `(.L_x_5113) ;  /* 0xffffffbc00fc7947 */ /* 0x000fea000383ffff */
.L_x_5022:
        /* <DEDUP_REMOVED lines=8> */
.L_x_5115:
[----:B------:R-:W-:Y:S05]  /*167c0*/  BSYNC B1 ;  /* 0x0000000000017941 */ /* 0x000fea0003800000 */
.L_x_5114:
        /* <DEDUP_REMOVED lines=9> */
.L_x_5116:
[----:B------:R-:W-:Y:S02]  /*16860*/  IMAD.MOV.U32 R13, RZ, RZ, R8 ;  /* 0x000000ffff0d7224 */ /* 0x000fe400078e0008 */
[----:B------:R-:W-:Y:S02]  /*16870*/  IMAD.MOV.U32 R12, RZ, RZ, 0x1 ;  /* 0x00000001ff0c7424 */ /* 0x000fe400078e00ff */
[----:B------:R-:W-:-:S07]  /*16880*/  IMAD.MOV.U32 R2, RZ, RZ, R14 ;  /* 0x000000ffff027224 */ /* 0x000fce00078e000e */
[----:B------:R-:W-:Y:S05]  /*16890*/  WARPSYNC.COLLECTIVE R15, `(.L_x_5117) ;  /* 0x000000000f087348 */ /* 0x000fea0003c00000 */
[----:B------:R0:W1:Y:S02]  /*168a0*/  SHFL.IDX P6, R14, R13, R12, R11 ;  /* 0x0000000c0d0e7389 */ /* 0x00006400000c000b */
[----:B01----:R-:W-:Y:S01]  /*168b0*/  ENDCOLLECTIVE ;  /* 0x000000000000791b */ /* 0x003fe20003800000 */
.L_x_5117:
        /* <DEDUP_REMOVED lines=11> */
.L_x_5118:
[----:B------:R-:W-:Y:S02]  /*16970*/  IMAD.MOV.U32 R13, RZ, RZ, R8 ;  /* 0x000000ffff0d7224 */ /* 0x000fe400078e0008 */
[----:B------:R-:W-:Y:S02]  /*16980*/  IMAD.MOV.U32 R12, RZ, RZ, 0x2 ;  /* 0x00000002ff0c7424 */ /* 0x000fe400078e00ff */
[----:B------:R-:W-:-:S07]  /*16990*/  IMAD.MOV.U32 R2, RZ, RZ, R14 ;  /* 0x000000ffff027224 */ /* 0x000fce00078e000e */
[----:B------:R-:W-:Y:S05]  /*169a0*/  WARPSYNC.COLLECTIVE R15, `(.L_x_5119) ;  /* 0x000000000f087348 */ /* 0x000fea0003c00000 */
[----:B------:R0:W1:Y:S02]  /*169b0*/  SHFL.IDX P6, R14, R13, R12, R11 ;  /* 0x0000000c0d0e7389 */ /* 0x00006400000c000b */
[----:B01----:R-:W-:Y:S01]  /*169c0*/  ENDCOLLECTIVE ;  /* 0x000000000000791b */ /* 0x003fe20003800000 */
.L_x_5119:
        /* <DEDUP_REMOVED lines=11> */
.L_x_5120:
[----:B------:R-:W-:Y:S02]  /*16a80*/  IMAD.MOV.U32 R13, RZ, RZ, R8 ;  /* 0x000000ffff0d7224 */ /* 0x000fe400078e0008 */
[----:B------:R-:W-:Y:S02]  /*16a90*/  IMAD.MOV.U32 R12, RZ, RZ, 0x3 ;  /* 0x00000003ff0c7424 */ /* 0x000fe400078e00ff */
[----:B------:R-:W-:-:S07]  /*16aa0*/  IMAD.MOV.U32 R2, RZ, RZ, R14 ;  /* 0x000000ffff027224 */ /* 0x000fce00078e000e */
[----:B------:R-:W-:Y:S05]  /*16ab0*/  WARPSYNC.COLLECTIVE R15, `(.L_x_5121) ;  /* 0x000000000f087348 */ /* 0x000fea0003c00000 */
[----:B------:R0:W1:Y:S02]  /*16ac0*/  SHFL.IDX P6, R14, R13, R12, R11 ;  /* 0x0000000c0d0e7389 */ /* 0x00006400000c000b */
[----:B01----:R-:W-:Y:S01]  /*16ad0*/  ENDCOLLECTIVE ;  /* 0x000000000000791b */ /* 0x003fe20003800000 */
.L_x_5121:
        /* <DEDUP_REMOVED lines=11> */
.L_x_5122:
[----:B------:R-:W-:Y:S02]  /*16b90*/  IMAD.MOV.U32 R13, RZ, RZ, R8 ;  /* 0x000000ffff0d7224 */ /* 0x000fe400078e0008 */
[----:B------:R-:W-:Y:S02]  /*16ba0*/  IMAD.MOV.U32 R12, RZ, RZ, 0x4 ;  /* 0x00000004ff0c7424 */ /* 0x000fe400078e00ff */
[----:B------:R-:W-:-:S07]  /*16bb0*/  IMAD.MOV.U32 R2, RZ, RZ, R14 ;  /* 0x000000ffff027224 */ /* 0x000fce00078e000e */
[----:B------:R-:W-:Y:S05]  /*16bc0*/  WARPSYNC.COLLECTIVE R15, `(.L_x_5123) ;  /* 0x000000000f087348 */ /* 0x000fea0003c00000 */
[----:B------:R0:W1:Y:S02]  /*16bd0*/  SHFL.IDX P6, R14, R13, R12, R11 ;  /* 0x0000000c0d0e7389 */ /* 0x00006400000c000b */
[----:B01----:R-:W-:Y:S01]  /*16be0*/  ENDCOLLECTIVE ;  /* 0x000000000000791b */ /* 0x003fe20003800000 */
.L_x_5123:
[----:B------:R-:W-:-:S05]  /*16bf0*/  IADD3 R2, P0, R2, R0, RZ ;  /* 0x0000000002027210 */ /* 0x000fca0007f1e0ff */
        /* <DEDUP_REMOVED lines=10> */
.L_x_5124:
[----:B------:R-:W-:Y:S02]  /*16ca0*/  IMAD.MOV.U32 R13, RZ, RZ, R8 ;  /* 0x000000ffff0d7224 */ /* 0x000fe400078e0008 */
[----:B------:R-:W-:Y:S02]  /*16cb0*/  IMAD.MOV.U32 R12, RZ, RZ, 0x5 ;  /* 0x00000005ff0c7424 */ /* 0x000fe400078e00ff */
[----:B------:R-:W-:-:S07]  /*16cc0*/  IMAD.MOV.U32 R2, RZ, RZ, R14 ;  /* 0x000000ffff027224 */ /* 0x000fce00078e000e */
[----:B------:R-:W-:Y:S05]  /*16cd0*/  WARPSYNC.COLLECTIVE R15, `(.L_x_5125) ;  /* 0x000000000f087348 */ /* 0x000fea0003c00000 */
[----:B------:R0:W1:Y:S02]  /*16ce0*/  SHFL.IDX P6, R14, R13, R12, R11 ;  /* 0x0000000c0d0e7389 */ /* 0x00006400000c000b */
[----:B01----:R-:W-:Y:S01]  /*16cf0*/  ENDCOLLECTIVE ;  /* 0x000000000000791b */ /* 0x003fe20003800000 */
.L_x_5125:
        /* <DEDUP_REMOVED lines=11> */
.L_x_5126:
[----:B------:R-:W-:Y:S05]  /*16db0*/  BRA `(.L_x_5127) ;  /* 0xffffffbc00247947 */ /* 0x000fea000383ffff */
.L_x_5027:
[----:B--2---:R2:W3:Y:S02]  /*16dc0*/  SYNCS.PHASECHK.TRANS64.TRYWAIT P0, [R10+URZ+0x22860], R20 ;  /* 0x022860140a0075a7 */ /* 0x0044e4000800017f */
[----:B---3--:R-:W-:Y:S05]  /*16dd0*/  @!P0 NANOSLEEP.SYNCS 0x989680 ;  /* 0x009896800000895d */ /* 0x008fea0003900000 */
[----:B------:R-:W3:Y:S02]  /*16de0*/  @!P0 SYNCS.PHASECHK.TRANS64 P0, [R10+URZ+0x22860], R20 ;  /* 0x022860140a0085a7 */ /* 0x000ee4000800007f */
[----:B---3--:R-:W-:Y:S05]  /*16df0*/  @!P0 BRA `(.L_x_5027) ;  /* 0xfffffffc00f08947 */ /* 0x008fea000383ffff */
[----:B------:R-:W-:Y:S05]  /*16e00*/  BRA `(.L_x_5128) ;  /* 0xffffffbc00747947 */ /* 0x000fea000383ffff */
.L_x_5028:
        /* <DEDUP_REMOVED lines=8> */
.L_x_5130:
[----:B------:R-:W-:Y:S05]  /*16e90*/  BSYNC B1 ;  /* 0x0000000000017941 */ /* 0x000fea0003800000 */
.L_x_5129:
        /* <DEDUP_REMOVED lines=9> */
.L_x_5131:
[----:B------:R-:W-:Y:S02]  /*16f30*/  IMAD.MOV.U32 R13, RZ, RZ, R25 ;  /* 0x000000ffff0d7224 */ /* 0x000fe400078e0019 */
[----:B------:R-:W-:Y:S01]  /*16f40*/  IMAD.MOV.U32 R12, RZ, RZ, 0x1 ;  /* 0x00000001ff0c7424 */ /* 0x000fe200078e00ff */
[----:B------:R-:W-:-:S13]  /*16f50*/  IADD3 R2, P0, R14, R0, RZ ;  /* 0x000000000e027210 */ /* 0x000fda0007f1e0ff */
[----:B------:R-:W-:Y:S05]  /*16f60*/  WARPSYNC.COLLECTIVE R15, `(.L_x_5132) ;  /* 0x000000000f087348 */ /* 0x000fea0003c00000 */
[----:B------:R0:W1:Y:S02]  /*16f70*/  SHFL.IDX P6, R14, R13, R12, R11 ;  /* 0x0000000c0d0e7389 */ /* 0x00006400000c000b */
[----:B01----:R-:W-:Y:S01]  /*16f80*/  ENDCOLLECTIVE ;  /* 0x000000000000791b */ /* 0x003fe20003800000 */
.L_x_5132:
        /* <DEDUP_REMOVED lines=13> */
.L_x_5133:
[----:B------:R-:W-:Y:S02]  /*17060*/  IMAD.MOV.U32 R13, RZ, RZ, R25 ;  /* 0x000000ffff0d7224 */ /* 0x000fe400078e0019 */
[----:B------:R-:W-:Y:S01]  /*17070*/  IMAD.MOV.U32 R12, RZ, RZ, 0x2 ;  /* 0x00000002ff0c7424 */ /* 0x000fe200078e00ff */
[----:B------:R-:W-:-:S13]  /*17080*/  IADD3 R2, P0, R14, R0, RZ ;  /* 0x000000000e027210 */ /* 0x000fda0007f1e0ff */
[----:B------:R-:W-:Y:S05]  /*17090*/  WARPSYNC.COLLECTIVE R15, `(.L_x_5134) ;  /* 0x000000000f087348 */ /* 0x000fea0003c00000 */
[----:B------:R0:W1:Y:S02]  /*170a0*/  SHFL.IDX P6, R14, R13, R12, R11 ;  /* 0x0000000c0d0e7389 */ /* 0x00006400000c000b */
[----:B01----:R-:W-:Y:S01]  /*170b0*/  ENDCOLLECTIVE ;  /* 0x000000000000791b */ /* 0x003fe20003800000 */
.L_x_5134:
        /* <DEDUP_REMOVED lines=13> */
.L_x_5135:
[----:B------:R-:W-:Y:S02]  /*17190*/  IMAD.MOV.U32 R13, RZ, RZ, R25 ;  /* 0x000000ffff0d7224 */ /* 0x000fe400078e0019 */
[----:B------:R-:W-:Y:S02]  /*171a0*/  IMAD.MOV.U32 R12, RZ, RZ, 0x3 ;  /* 0x00000003ff0c7424 */ /* 0x000fe400078e00ff */
[----:B------:R-:W-:-:S07]  /*171b0*/  IMAD.MOV.U32 R8, RZ, RZ, R14 ;  /* 0x000000ffff087224 */ /* 0x000fce00078e000e */
[----:B------:R-:W-:Y:S05]  /*171c0*/  WARPSYNC.COLLECTIVE R15, `(.L_x_5136) ;  /* 0x000000000f087348 */ /* 0x000fea0003c00000 */
[----:B------:R0:W1:Y:S02]  /*171d0*/  SHFL.IDX P6, R14, R13, R12, R11 ;  /* 0x0000000c0d0e7389 */ /* 0x00006400000c000b */
[----:B01----:R-:W-:Y:S01]  /*171e0*/  ENDCOLLECTIVE ;  /* 0x000000000000791b */ /* 0x003fe20003800000 */
.L_x_5136:
        /* <DEDUP_REMOVED lines=14> */
.L_x_5137:
[----:B------:R-:W-:Y:S02]  /*172d0*/  IMAD.MOV.U32 R13, RZ, RZ, R25 ;  /* 0x000000ffff0d7224 */ /* 0x000fe400078e0019 */
[----:B------:R-:W-:Y:S01]  /*172e0*/  IMAD.MOV.U32 R12, RZ, RZ, 0x4 ;  /* 0x00000004ff0c7424 */ /* 0x000fe200078e00ff */
[----:B------:R-:W-:-:S13]  /*172f0*/  IADD3 R2, P0, R14, R0, RZ ;  /* 0x000000000e027210 */ /* 0x000fda0007f1e0ff */
[----:B------:R-:W-:Y:S05]  /*17300*/  WARPSYNC.COLLECTIVE R15, `(.L_x_5138) ;  /* 0x000000000f087348 */ /* 0x000fea0003c00000 */
[----:B------:R0:W1:Y:S02]  /*17310*/  SHFL.IDX P6, R14, R13, R12, R11 ;  /* 0x0000000c0d0e7389 */ /* 0x00006400000c000b */
[----:B01----:R-:W-:Y:S01]  /*17320*/  ENDCOLLECTIVE ;  /* 0x000000000000791b */ /* 0x003fe20003800000 */
.L_x_5138:
        /* <DEDUP_REMOVED lines=13> */
.L_x_5139:
[----:B------:R-:W-:Y:S02]  /*17400*/  IMAD.MOV.U32 R13, RZ, RZ, R25 ;  /* 0x000000ffff0d7224 */ /* 0x000fe400078e0019 */
[----:B------:R-:W-:Y:S01]  /*17410*/  IMAD.MOV.U32 R12, RZ, RZ, 0x5 ;  /* 0x00000005ff0c7424 */ /* 0x000fe200078e00ff */
[----:B------:R-:W-:-:S13]  /*17420*/  IADD3 R2, P0, R14, R0, RZ ;  /* 0x000000000e027210 */ /* 0x000fda0007f1e0ff */
[----:B------:R-:W-:Y:S05]  /*17430*/  WARPSYNC.COLLECTIVE R15, `(.L_x_5140) ;  /* 0x000000000f087348 */ /* 0x000fea0003c00000 */
[----:B------:R0:W1:Y:S02]  /*17440*/  SHFL.IDX P6, R14, R13, R12, R11 ;  /* 0x0000000c0d0e7389 */ /* 0x00006400000c000b */
[----:B01----:R-:W-:Y:S01]  /*17450*/  ENDCOLLECTIVE ;  /* 0x000000000000791b */ /* 0x003fe20003800000 */
.L_x_5140:
        /* <DEDUP_REMOVED lines=13> */
.L_x_5141:
[----:B------:R-:W-:Y:S05]  /*17530*/  BRA `(.L_x_5142) ;  /* 0xffffffb800b47947 */ /* 0x000fea000383ffff */
.L_x_5036:
        /* <DEDUP_REMOVED lines=8> */
.L_x_5144:
[----:B------:R-:W-:Y:S05]  /*175c0*/  BSYNC B0 ;  /* 0x0000000000007941 */ /* 0x000fea0003800000 */
.L_x_5143:
        /* <DEDUP_REMOVED lines=9> */
.L_x_5145:
        /* <DEDUP_REMOVED lines=24> */
.L_x_5146:
[----:B------:R-:W-:Y:S01]  /*177e0*/  IMAD.MOV.U32 R12, RZ, RZ, 0x2 ;  /* 0x00000002ff0c7424 */ /* 0x000fe200078e00ff */
[----:B------:R-:W-:-:S05]  /*177f0*/  SEL R14, R14, RZ, P1 ;  /* 0x000000ff0e0e7207 */ /* 0x000fca0000800000 */
[----:B------:R-:W-:-:S04]  /*17800*/  IMAD.IADD R5, R13, 0x1, R14 ;  /* 0x000000010d057824 */ /* 0x000fc800078e020e */
[----:B------:R-:W-:-:S07]  /*17810*/  IMAD.MOV.U32 R13, RZ, RZ, R5 ;  /* 0x000000ffff0d7224 */ /* 0x000fce00078e0005 */
[----:B------:R-:W-:Y:S05]  /*17820*/  WARPSYNC.COLLECTIVE R15, `(.L_x_5147) ;  /* 0x000000000f087348 */ /* 0x000fea0003c00000 */
[----:B------:R0:W1:Y:S02]  /*17830*/  SHFL.UP P6, R14, R13, R12, R11 ;  /* 0x0400000c0d0e7389 */ /* 0x00006400000c000b */
[----:B01----:R-:W-:Y:S01]  /*17840*/  ENDCOLLECTIVE ;  /* 0x000000000000791b */ /* 0x003fe20003800000 */
.L_x_5147:
[----:B------:R-:W-:Y:S01]  /*17850*/  IMAD.MOV.U32 R12, RZ, RZ, 0x4 ;  /* 0x00000004ff0c7424 */ /* 0x000fe200078e00ff */
[----:B------:R-:W-:-:S05]  /*17860*/  SEL R2, R14, RZ, P2 ;  /* 0x000000ff0e027207 */ /* 0x000fca0001000000 */
[----:B------:R-:W-:-:S04]  /*17870*/  IMAD.IADD R2, R5, 0x1, R2 ;  /* 0x0000000105027824 */ /* 0x000fc800078e0202 */
[----:B------:R-:W-:-:S07]  /*17880*/  IMAD.MOV.U32 R13, RZ, RZ, R2 ;  /* 0x000000ffff0d7224 */ /* 0x000fce00078e0002 */
[----:B------:R-:W-:Y:S05]  /*17890*/  WARPSYNC.COLLECTIVE R15, `(.L_x_5148) ;  /* 0x000000000f087348 */ /* 0x000fea0003c00000 */
[----:B------:R0:W1:Y:S02]  /*178a0*/  SHFL.UP P6, R14, R13, R12, R11 ;  /* 0x0400000c0d0e7389 */ /* 0x00006400000c000b */
[----:B01----:R-:W-:Y:S01]  /*178b0*/  ENDCOLLECTIVE ;  /* 0x000000000000791b */ /* 0x003fe20003800000 */
.L_x_5148:
[----:B------:R-:W-:Y:S01]  /*178c0*/  IMAD.MOV.U32 R12, RZ, RZ, 0x8 ;  /* 0x00000008ff0c7424 */ /* 0x000fe200078e00ff */
[----:B------:R-:W-:-:S05]  /*178d0*/  SEL R3, R14, RZ, P3 ;  /* 0x000000ff0e037207 */ /* 0x000fca0001800000 */
[----:B------:R-:W-:-:S04]  /*178e0*/  IMAD.IADD R3, R2, 0x1, R3 ;  /* 0x0000000102037824 */ /* 0x000fc800078e0203 */
[----:B------:R-:W-:-:S07]  /*178f0*/  IMAD.MOV.U32 R13, RZ, RZ, R3 ;  /* 0x000000ffff0d7224 */ /* 0x000fce00078e0003 */
[----:B------:R-:W-:Y:S05]  /*17900*/  WARPSYNC.COLLECTIVE R15, `(.L_x_5149) ;  /* 0x000000000f087348 */ /* 0x000fea0003c00000 */
[----:B------:R0:W1:Y:S02]  /*17910*/  SHFL.UP P6, R14, R13, R12, R11 ;  /* 0x0400000c0d0e7389 */ /* 0x00006400000c000b */
[----:B01----:R-:W-:Y:S01]  /*17920*/  ENDCOLLECTIVE ;  /* 0x000000000000791b */ /* 0x003fe20003800000 */
.L_x_5149:
[----:B------:R-:W-:Y:S01]  /*17930*/  IMAD.MOV.U32 R12, RZ, RZ, 0x10 ;  /* 0x00000010ff0c7424 */ /* 0x000fe200078e00ff */
[----:B------:R-:W-:-:S05]  /*17940*/  SEL R14, R14, RZ, P4 ;  /* 0x000000ff0e0e7207 */ /* 0x000fca0002000000 */
[----:B------:R-:W-:-:S04]  /*17950*/  IMAD.IADD R5, R3, 0x1, R14 ;  /* 0x0000000103057824 */ /* 0x000fc800078e020e */
[----:B------:R-:W-:-:S07]  /*17960*/  IMAD.MOV.U32 R13, RZ, RZ, R5 ;  /* 0x000000ffff0d7224 */ /* 0x000fce00078e0005 */
[----:B------:R-:W-:Y:S05]  /*17970*/  WARPSYNC.COLLECTIVE R15, `(.L_x_5150) ;  /* 0x000000000f087348 */ /* 0x000fea0003c00000 */
[----:B------:R0:W1:Y:S02]  /*17980*/  SHFL.UP P6, R14, R13, R12, R11 ;  /* 0x0400000c0d0e7389 */ /* 0x00006400000c000b */
[----:B01----:R-:W-:Y:S01]  /*17990*/  ENDCOLLECTIVE ;  /* 0x000000000000791b */ /* 0x003fe20003800000 */
.L_x_5150:
        /* <DEDUP_REMOVED lines=8> */
.L_x_5151:
[----:B------:R-:W-:Y:S05]  /*17a20*/  BRA `(.L_x_5152) ;  /* 0xffffffbc00147947 */ /* 0x000fea000383ffff */
.L_x_5039:
[----:B------:R-:W-:Y:S01]  /*17a30*/  BSSY B0, `(.L_x_5153) ;  /* 0x0000007000007945 */ /* 0x000fe20003800000 */
[----:B------:R-:W-:Y:S02]  /*17a40*/  IMAD.MOV.U32 R12, RZ, RZ, 0x1 ;  /* 0x00000001ff0c7424 */ /* 0x000fe400078e00ff */
[----:B------:R-:W-:Y:S02]  /*17a50*/  IMAD.MOV.U32 R11, RZ, RZ, RZ ;  /* 0x000000ffff0b7224 */ /* 0x000fe400078e00ff */
[----:B------:R-:W-:-:S07]  /*17a60*/  IMAD.MOV.U32 R15, RZ, RZ, -0x1 ;  /* 0xffffffffff0f7424 */ /* 0x000fce00078e00ff */
[----:B01----:R-:W-:Y:S05]  /*17a70*/  WARPSYNC.COLLECTIVE R15, `(.L_x_5154) ;  /* 0x000000000f087348 */ /* 0x003fea0003c00000 */
[----:B------:R2:W3:Y:S02]  /*17a80*/  SHFL.UP P6, R14, R13, R12, R11 ;  /* 0x0400000c0d0e7389 */ /* 0x0004e400000c000b */
[----:B0123--:R-:W-:Y:S01]  /*17a90*/  ENDCOLLECTIVE ;  /* 0x000000000000791b */ /* 0x00ffe20003800000 */
.L_x_5154:
[----:B------:R-:W-:Y:S05]  /*17aa0*/  BSYNC B0 ;  /* 0x0000000000007941 */ /* 0x000fea0003800000 */
.L_x_5153:
        /* <DEDUP_REMOVED lines=8> */
.L_x_5155:
[----:B------:R-:W-:Y:S01]  /*17b30*/  IMAD.MOV.U32 R12, RZ, RZ, 0x4 ;  /* 0x00000004ff0c7424 */ /* 0x000fe200078e00ff */
[----:B------:R-:W-:-:S05]  /*17b40*/  SEL R2, R14, RZ, P2 ;  /* 0x000000ff0e027207 */ /* 0x000fca0001000000 */
[----:B------:R-:W-:-:S04]  /*17b50*/  IMAD.IADD R2, R13, 0x1, R2 ;  /* 0x000000010d027824 */ /* 0x000fc800078e0202 */
[----:B------:R-:W-:-:S07]  /*17b60*/  IMAD.MOV.U32 R13, RZ, RZ, R2 ;  /* 0x000000ffff0d7224 */ /* 0x000fce00078e0002 */
[----:B------:R-:W-:Y:S05]  /*17b70*/  WARPSYNC.COLLECTIVE R15, `(.L_x_5156) ;  /* 0x000000000f087348 */ /* 0x000fea0003c00000 */
[----:B------:R0:W1:Y:S02]  /*17b80*/  SHFL.UP P6, R14, R13, R12, R11 ;  /* 0x0400000c0d0e7389 */ /* 0x00006400000c000b */
[----:B01----:R-:W-:Y:S01]  /*17b90*/  ENDCOLLECTIVE ;  /* 0x000000000000791b */ /* 0x003fe20003800000 */
.L_x_5156:
[----:B------:R-:W-:Y:S01]  /*17ba0*/  IMAD.MOV.U32 R12, RZ, RZ, 0x8 ;  /* 0x00000008ff0c7424 */ /* 0x000fe200078e00ff */
[----:B------:R-:W-:-:S05]  /*17bb0*/  SEL R3, R14, RZ, P3 ;  /* 0x000000ff0e037207 */ /* 0x000fca0001800000 */
[----:B------:R-:W-:-:S04]  /*17bc0*/  IMAD.IADD R3, R2, 0x1, R3 ;  /* 0x0000000102037824 */ /* 0x000fc800078e0203 */
[----:B------:R-:W-:-:S07]  /*17bd0*/  IMAD.MOV.U32 R13, RZ, RZ, R3 ;  /* 0x000000ffff0d7224 */ /* 0x000fce00078e0003 */
[----:B------:R-:W-:Y:S05]  /*17be0*/  WARPSYNC.COLLECTIVE R15, `(.L_x_5157) ;  /* 0x000000000f087348 */ /* 0x000fea0003c00000 */
[----:B------:R0:W1:Y:S02]  /*17bf0*/  SHFL.UP P6, R14, R13, R12, R11 ;  /* 0x0400000c0d0e7389 */ /* 0x00006400000c000b */
[----:B01----:R-:W-:Y:S01]  /*17c00*/  ENDCOLLECTIVE ;  /* 0x000000000000791b */ /* 0x003fe20003800000 */
.L_x_5157:
[----:B------:R-:W-:Y:S01]  /*17c10*/  IMAD.MOV.U32 R12, RZ, RZ, 0x10 ;  /* 0x00000010ff0c7424 */ /* 0x000fe200078e00ff */
[----:B------:R-:W-:-:S05]  /*17c20*/  SEL R14, R14, RZ, P4 ;  /* 0x000000ff0e0e7207 */ /* 0x000fca0002000000 */
[----:B------:R-:W-:-:S04]  /*17c30*/  IMAD.IADD R5, R3, 0x1, R14 ;  /* 0x0000000103057824 */ /* 0x000fc800078e020e */
[----:B------:R-:W-:-:S07]  /*17c40*/  IMAD.MOV.U32 R13, RZ, RZ, R5 ;  /* 0x000000ffff0d7224 */ /* 0x000fce00078e0005 */
[----:B------:R-:W-:Y:S05]  /*17c50*/  WARPSYNC.COLLECTIVE R15, `(.L_x_5158) ;  /* 0x000000000f087348 */ /* 0x000fea0003c00000 */
[----:B------:R0:W1:Y:S02]  /*17c60*/  SHFL.UP P6, R14, R13, R12, R11 ;  /* 0x0400000c0d0e7389 */ /* 0x00006400000c000b */
[----:B01----:R-:W-:Y:S01]  /*17c70*/  ENDCOLLECTIVE ;  /* 0x000000000000791b */ /* 0x003fe20003800000 */
.L_x_5158:
        /* <DEDUP_REMOVED lines=8> */
.L_x_5159:
[----:B------:R-:W-:Y:S05]  /*17d00*/  BRA `(.L_x_5160) ;  /* 0xffffffbc00007947 */ /* 0x000fea000383ffff */
.L_x_5041:
[----:B------:R-:W-:Y:S01]  /*17d10*/  BSSY B0, `(.L_x_5161) ;  /* 0x0000006000007945 */ /* 0x000fe20003800000 */
[----:B------:R-:W-:Y:S01]  /*17d20*/  PLOP3.LUT P6, PT, P6, PT, PT, 0x8, 0x0 ;  /* 0x000000000000781c */ /* 0x000fe200037ce170 */
[----:B------:R-:W-:-:S12]  /*17d30*/  IMAD.MOV.U32 R15, RZ, RZ, -0x1 ;  /* 0xffffffffff0f7424 */ /* 0x000fd800078e00ff */
[----:B012---:R-:W-:Y:S05]  /*17d40*/  WARPSYNC.COLLECTIVE R15, `(.L_x_5162) ;  /* 0x000000000f087348 */ /* 0x007fea0003c00000 */
[----:B------:R-:W-:Y:S01]  /*17d50*/  VOTE.ANY R14, PT, P6 ;  /* 0x00000000000e7806 */ /* 0x000fe200030e0100 */
[----:B012---:R-:W-:Y:S06]  /*17d60*/  ENDCOLLECTIVE ;  /* 0x000000000000791b */ /* 0x007fec0003800000 */
.L_x_5162:
[----:B------:R-:W-:Y:S05]  /*17d70*/  BSYNC B0 ;  /* 0x0000000000007941 */ /* 0x000fea0003800000 */
.L_x_5161:
        /* <DEDUP_REMOVED lines=8> */
.L_x_5163:
[----:B------:R-:W-:Y:S02]  /*17e00*/  IMAD.IADD R19, R12, 0x1, R19 ;  /* 0x000000010c137824 */ /* 0x000fe400078e0213 */
[----:B------:R-:W-:Y:S02]  /*17e10*/  IMAD.MOV.U32 R13, RZ, RZ, R4 ;  /* 0x000000ffff0d7224 */ /* 0x000fe400078e0004 */
[----:B------:R-:W-:-:S07]  /*17e20*/  IMAD.MOV.U32 R17, RZ, RZ, R14 ;  /* 0x000000ffff117224 */ /* 0x000fce00078e000e */
[----:B------:R-:W-:Y:S05]  /*17e30*/  WARPSYNC.COLLECTIVE R15, `(.L_x_5164) ;  /* 0x000000000f087348 */ /* 0x000fea0003c00000 */
[----:B------:R0:W1:Y:S02]  /*17e40*/  SHFL.IDX P6, R14, R13, R12, R11 ;  /* 0x0000000c0d0e7389 */ /* 0x00006400000c000b */
[----:B01----:R-:W-:Y:S01]  /*17e50*/  ENDCOLLECTIVE ;  /* 0x000000000000791b */ /* 0x003fe20003800000 */
.L_x_5164:
[----:B------:R-:W-:Y:S01]  /*17e60*/  IMAD.MOV.U32 R4, RZ, RZ, R14 ;  /* 0x000000ffff047224 */ /* 0x000fe200078e000e */
[----:B------:R-:W-:Y:S06]  /*17e70*/  BRA `(.L_x_5165) ;  /* 0xffffffb800e47947 */ /* 0x000fec000383ffff */
.L_x_5043:
[----:B------:R-:W-:Y:S01]  /*17e80*/  BSSY B0, `(.L_x_5166) ;  /* 0x0000007000007945 */ /* 0x000fe20003800000 */
[----:B------:R-:W-:Y:S02]  /*17e90*/  IMAD.MOV.U32 R13, RZ, RZ, R2 ;  /* 0x000000ffff0d7224 */ /* 0x000fe400078e0002 */
[----:B------:R-:W-:Y:S02]  /*17ea0*/  IMAD.MOV.U32 R11, RZ, RZ, 0x1f ;  /* 0x0000001fff0b7424 */ /* 0x000fe400078e00ff */
[----:B------:R-:W-:-:S07]  /*17eb0*/  IMAD.MOV.U32 R15, RZ, RZ, -0x1 ;  /* 0xffffffffff0f7424 */ /* 0x000fce00078e00ff */
[----:B012-4-:R-:W-:Y:S05]  /*17ec0*/  WARPSYNC.COLLECTIVE R15, `(.L_x_5167) ;  /* 0x000000000f087348 */ /* 0x017fea0003c00000 */
[----:B------:R3:W0:Y:S02]  /*17ed0*/  SHFL.IDX P6, R14, R13, R12, R11 ;  /* 0x0000000c0d0e7389 */ /* 0x00062400000c000b */
[----:B01234-:R-:W-:Y:S01]  /*17ee0*/  ENDCOLLECTIVE ;  /* 0x000000000000791b */ /* 0x01ffe20003800000 */
.L_x_5167:
[----:B------:R-:W-:Y:S05]  /*17ef0*/  BSYNC B0 ;  /* 0x0000000000007941 */ /* 0x000fea0003800000 */
.L_x_5166:
[----:B------:R-:W-:Y:S01]  /*17f00*/  IMAD.MOV.U32 R6, RZ, RZ, R14 ;  /* 0x000000ffff067224 */ /* 0x000fe200078e000e */
[----:B------:R-:W-:Y:S06]  /*17f10*/  BRA `(.L_x_5042) ;  /* 0xffffffb800d47947 */ /* 0x000fec000383ffff */
.L_x_5049:
[----:B-1----:R1:W4:Y:S02]  /*17f20*/  SYNCS.PHASECHK.TRANS64.TRYWAIT P0, [R7+URZ+0x22820], R0 ;  /* 0x02282000070075a7 */ /* 0x002324000800017f */
[----:B----4-:R-:W-:Y:S05]  /*17f30*/  @!P0 NANOSLEEP.SYNCS 0x989680 ;  /* 0x009896800000895d */ /* 0x010fea0003900000 */
[----:B------:R-:W4:Y:S02]  /*17f40*/  @!P0 SYNCS.PHASECHK.TRANS64 P0, [R7+URZ+0x22820], R0 ;  /* 0x02282000070085a7 */ /* 0x000f24000800007f */
[----:B----4-:R-:W-:Y:S05]  /*17f50*/  @!P0 BRA `(.L_x_5049) ;  /* 0xfffffffc00f08947 */ /* 0x010fea000383ffff */
[----:B------:R-:W-:Y:S05]  /*17f60*/  BRA `(.L_x_5168) ;  /* 0xffffffc4002c7947 */ /* 0x000fea000383ffff */
.L_x_5050:
        /* <DEDUP_REMOVED lines=11> */
.L_x_5170:
[----:B------:R-:W-:Y:S05]  /*18020*/  BSYNC B0 ;  /* 0x0000000000007941 */ /* 0x000fea0003800000 */
.L_x_5169:
[----:B------:R-:W-:Y:S05]  /*18030*/  BRA `(.L_x_5171) ;  /* 0xffffffc400147947 */ /* 0x000fea000383ffff */
.L_x_5053:
[----:B------:R-:W-:Y:S01]  /*18040*/  BSSY B1, `(.L_x_5172) ;  /* 0x0000006000017945 */ /* 0x000fe20003800000 */
[----:B------:R-:W-:-:S07]  /*18050*/  IMAD.MOV.U32 R15, RZ, RZ, -0x1 ;  /* 0xffffffffff0f7424 */ /* 0x000fce00078e00ff */
[----:B0123--:R-:W-:Y:S05]  /*18060*/  WARPSYNC.COLLECTIVE R15, `(.L_x_5173) ;  /* 0x000000000f0c7348 */ /* 0x00ffea0003c00000 */
[----:B------:R-:W-:Y:S02]  /*18070*/  ELECT P6, UR62, PT ;  /* 0x00000000003e782f */ /* 0x000fe400038c0000 */
[----:B------:R-:W-:Y:S01]  /*18080*/  MOV R14, UR62 ;  /* 0x0000003e000e7c02 */ /* 0x000fe20008000f00 */
[----:B0123--:R-:W-:Y:S10]  /*18090*/  ENDCOLLECTIVE ;  /* 0x000000000000791b */ /* 0x00fff40003800000 */
.L_x_5173:
[----:B------:R-:W-:Y:S05]  /*180a0*/  BSYNC B1 ;  /* 0x0000000000017941 */ /* 0x000fea0003800000 */
.L_x_5172:
[----:B------:R-:W-:Y:S05]  /*180b0*/  BRA `(.L_x_5174) ;  /* 0xffffffc4000c7947 */ /* 0x000fea000383ffff */
.L_x_5055:
[----:B-1----:R1:W4:Y:S02]  /*180c0*/  SYNCS.PHASECHK.TRANS64.TRYWAIT P1, [R5+URZ+0x22840], R0 ;  /* 0x02284000050075a7 */ /* 0x002324000802017f */
[----:B----4-:R-:W-:Y:S05]  /*180d0*/  @!P1 NANOSLEEP.SYNCS 0x989680 ;  /* 0x009896800000995d */ /* 0x010fea0003900000 */
[----:B------:R-:W4:Y:S02]  /*180e0*/  @!P1 SYNCS.PHASECHK.TRANS64 P1, [R5+URZ+0x22840], R0 ;  /* 0x02284000050095a7 */ /* 0x000f24000802007f */
[----:B----4-:R-:W-:Y:S05]  /*180f0*/  @!P1 BRA `(.L_x_5055) ;  /* 0xfffffffc00f09947 */ /* 0x010fea000383ffff */
[----:B------:R-:W-:Y:S05]  /*18100*/  BRA `(.L_x_5175) ;  /* 0xffffffc4002c7947 */ /* 0x000fea000383ffff */
.L_x_5057:
[----:B----4-:R4:W0:Y:S02]  /*18110*/  SYNCS.PHASECHK.TRANS64.TRYWAIT P1, [R3+URZ+0x22840], R2 ;  /* 0x02284002030075a7 */ /* 0x010824000802017f */
[----:B0-----:R-:W-:Y:S05]  /*18120*/  @!P1 NANOSLEEP.SYNCS 0x989680 ;  /* 0x009896800000995d */ /* 0x001fea0003900000 */
[----:B------:R-:W0:Y:S02]  /*18130*/  @!P1 SYNCS.PHASECHK.TRANS64 P1, [R3+URZ+0x22840], R2 ;  /* 0x02284002030095a7 */ /* 0x000e24000802007f */
[----:B0-----:R-:W-:Y:S05]  /*18140*/  @!P1 BRA `(.L_x_5057) ;  /* 0xfffffffc00f09947 */ /* 0x001fea000383ffff */
[----:B------:R-:W-:Y:S05]  /*18150*/  BRA `(.L_x_5176) ;  /* 0xffffffc400387947 */ /* 0x000fea000383ffff */
.L_x_5059:
[----:B------:R0:W0:Y:S02]  /*18160*/  SYNCS.PHASECHK.TRANS64.TRYWAIT P1, [R5+URZ+0x22860], R0 ;  /* 0x02286000050075a7 */ /* 0x000024000802017f */
[----:B0-----:R-:W-:Y:S05]  /*18170*/  @!P1 NANOSLEEP.SYNCS 0x989680 ;  /* 0x009896800000995d */ /* 0x001fea0003900000 */
[----:B------:R-:W0:Y:S02]  /*18180*/  @!P1 SYNCS.PHASECHK.TRANS64 P1, [R5+URZ+0x22860], R0 ;  /* 0x02286000050095a7 */ /* 0x000e24000802007f */
[----:B0-----:R-:W-:Y:S05]  /*18190*/  @!P1 BRA `(.L_x_5059) ;  /* 0xfffffffc00f09947 */ /* 0x001fea000383ffff */
[----:B------:R-:W-:Y:S05]  /*181a0*/  BRA `(.L_x_5177) ;  /* 0xffffffc400347947 */ /* 0x000fea000383ffff */
.L_x_5178:
        /* <DEDUP_REMOVED lines=13> */
.L_x_6573:


//--------------------- .text._ZN7cutlass13device_kernelIN5flash11enable_sm90INS1_16FlashAttnFwdSm90INS1_25CollectiveMainloopFwdSm90ILi2EN4cute5tupleIJNS5_1CILi1EEES8_S8_EEENS6_IJNS7_ILi128EEENS7_ILi96EEENS7_ILi64EEEEEELi256ENS_10bfloat16_tEfNS_4arch4Sm90ELb1ELb0ELb1ELb1ELb1ELb1ELb0ELb1ELb0ELb1ELb1ELb0EEENS1_21CollectiveEpilogueFwdINS6_IJSA_NS7_ILi256EEESB_EEES9_SE_SG_Li256ELb1ELb1ELb1ELb0EEENS1_36VarlenDynamicPersistentTileSchedulerILi128ELi96ELi256ELi128ELb1ELb1ELb1ELb1ELb1ELb1EEEEEEEEEvNT_6ParamsE --------------------------
	.section	.text._ZN7cutlass13device_kernelIN5flash11enable_sm90INS1_16FlashAttnFwdSm90INS1_25CollectiveMainloopFwdSm90ILi2EN4cute5tupleIJNS5_1CILi1EEES8_S8_EEENS6_IJNS7_ILi128EEENS7_ILi96EEENS7_ILi64EEEEEELi256ENS_10bfloat16_tEfNS_4arch4Sm90ELb1ELb0ELb1ELb1ELb1ELb1ELb0ELb1ELb0ELb1ELb1ELb0EEENS1_21CollectiveEpilogueFwdINS6_IJSA_NS7_ILi256EEESB_EEES9_SE_SG_Li256ELb1ELb1ELb1ELb0EEENS1_36VarlenDynamicPersistentTileSchedulerILi128ELi96ELi256ELi128ELb1ELb1ELb1ELb1ELb1ELb1EEEEEEEEEvNT_6ParamsE,"ax",@progbits
	.align	128
.text._ZN7cutlass13device_kernelIN5flash11enable_sm90INS1_16FlashAttnFwdSm90INS1_25CollectiveMainloopFwdSm90ILi2EN4cute5tupleIJNS5_1CILi1EEES8_S8_EEENS6_IJNS7_ILi128EEENS7_ILi96EEENS7_ILi64EEEEEELi256ENS_10bfloat16_tEfNS_4arch4Sm90ELb1ELb0ELb1ELb1ELb1ELb1ELb0ELb1ELb0ELb1ELb1ELb0EEENS1_21CollectiveEpilogueFwdINS6_IJSA_NS7_ILi256EEESB_EEES9_SE_SG_Li256ELb1ELb1ELb1ELb0EEENS1_36VarlenDynamicPersistentTileSchedulerILi128ELi96ELi256ELi128ELb1ELb1ELb1ELb1ELb1ELb1EEEEEEEEEvNT_6ParamsE:
        .type           _ZN7cutlass13device_kernelIN5flash11enable_sm90INS1_16FlashAttnFwdSm90INS1_25CollectiveMainloopFwdSm90ILi2EN4cute5tupleIJNS5_1CILi1EEES8_S8_EEENS6_IJNS7_ILi128EEENS7_ILi96EEENS7_ILi64EEEEEELi256ENS_10bfloat16_tEfNS_4arch4Sm90ELb1ELb0ELb1ELb1ELb1ELb1ELb0ELb1ELb0ELb1ELb1ELb0EEENS1_21CollectiveEpilogueFwdINS6_IJSA_NS7_ILi256EEESB_EEES9_SE_SG_Li256ELb1ELb1ELb1ELb0EEENS1_36VarlenDynamicPersistentTileSchedulerILi128ELi96ELi256ELi128ELb1ELb1ELb1ELb1ELb1ELb1EEEEEEEEEvNT_6ParamsE,@function
        .size           _ZN7cutlass13device_kernelIN5flash11enable_sm90INS1_16FlashAttnFwdSm90INS1_25CollectiveMainloopFwdSm90ILi2EN4cute5tupleIJNS5_1CILi1EEES8_S8_EEENS6_IJNS7_ILi128EEENS7_ILi96EEENS7_ILi64EEEEEELi256ENS_10bfloat16_tEfNS_4arch4Sm90ELb1ELb0ELb1ELb1ELb1ELb1ELb0ELb1ELb0ELb1ELb1ELb0EEENS1_21CollectiveEpilogueFwdINS6_IJSA_NS7_ILi256EEESB_EEES9_SE_SG_Li256ELb1ELb1ELb1ELb0EEENS1_36VarlenDynamicPersistentTileSchedulerILi128ELi96ELi256ELi128ELb1ELb1ELb1ELb1ELb1ELb1EEEEEEEEEvNT_6ParamsE,(.L_x_6574 - _ZN7cutlass13device_kernelIN5flash11enable_sm90INS1_16FlashAttnFwdSm90INS1_25CollectiveMainloopFwdSm90ILi2EN4cute5tupleIJNS5_1CILi1EEES8_S8_EEENS6_IJNS7_ILi128EEENS7_ILi96EEENS7_ILi64EEEEEELi256ENS_10bfloat16_tEfNS_4arch4Sm90ELb1ELb0ELb1ELb1ELb1ELb1ELb0ELb1ELb0ELb1ELb1ELb0EEENS1_21CollectiveEpilogueFwdINS6_IJSA_NS7_ILi256EEESB_EEES9_SE_SG_Li256ELb1ELb1ELb1ELb0EEENS1_36VarlenDynamicPersistentTileSchedulerILi128ELi96ELi256ELi128ELb1ELb1ELb1ELb1ELb1ELb1EEEEEEEEEvNT_6ParamsE)
        .other          _ZN7cutlass13device_kernelIN5flash11enable_sm90INS1_16FlashAttnFwdSm90INS1_25CollectiveMainloopFwdSm90ILi2EN4cute5tupleIJNS5_1CILi1EEES8_S8_EEENS6_IJNS7_ILi128EEENS7_ILi96EEENS7_ILi64EEEEEELi256ENS_10bfloat16_tEfNS_4arch4Sm90ELb1ELb0ELb1ELb1ELb1ELb1ELb0ELb1ELb0ELb1ELb1ELb0EEENS1_21CollectiveEpilogueFwdINS6_IJSA_NS7_ILi256EEESB_EEES9_SE_SG_Li256ELb1ELb1ELb1ELb0EEENS1_36VarlenDynamicPersistentTileSchedulerILi128ELi96ELi256ELi128ELb1ELb1ELb1ELb1ELb1ELb1EEEEEEEEEvNT_6ParamsE,@"STO_CUDA_ENTRY STV_DEFAULT"
_ZN7cutlass13device_kernelIN5flash11enable_sm90INS1_16FlashAttnFwdSm90INS1_25CollectiveMainloopFwdSm90ILi2EN4cute5tupleIJNS5_1CILi1EEES8_S8_EEENS6_IJNS7_ILi128EEENS7_ILi96EEENS7_ILi64EEEEEELi256ENS_10bfloat16_tEfNS_4arch4Sm90ELb1ELb0ELb1ELb1ELb1ELb1ELb0ELb1ELb0ELb1ELb1ELb0EEENS1_21CollectiveEpilogueFwdINS6_IJSA_NS7_ILi256EEESB_EEES9_SE_SG_Li256ELb1ELb1ELb1ELb0EEENS1_36VarlenDynamicPersistentTileSchedulerILi128ELi96ELi256ELi128ELb1ELb1ELb1ELb1ELb1ELb1EEEEEEEEEvNT_6ParamsE:
        /* <DEDUP_REMOVED lines=18> */
.L_x_5180:
[----:B------:R-:W-:Y:S05]  /*0120*/  BSYNC B0 ;  /* 0x0000000000007941 */ /* 0x000fea0003800000 */
.L_x_5179:
        /* <DEDUP_REMOVED lines=41> */
.L_x_5181:
        /* <DEDUP_REMOVED lines=22> */
.L_x_5182:
        /* <DEDUP_REMOVED lines=18> */
.L_x_5183:
        /* <DEDUP_REMOVED lines=22> */
.L_x_5184:
        /* <DEDUP_REMOVED lines=22> */
.L_x_5185:
        /* <DEDUP_REMOVED lines=8> */
.L_x_5188:
        /* <DEDUP_REMOVED lines=48> */
[CC--:B------:R-:W-:Y:S02]  /*0c80*/  LEA.HI R2, R3.reuse, R0.reuse, RZ, 0x5 ;  /* 0x0000000003027211 */ /* 0x0c0fe400078f28ff */
[----:B------:R-:W-:Y:S01]  /*0c90*/  LEA.HI R3, R3, R0, RZ, 0x3 ;  /* 0x0000000003037211 */ /* 0x000fe200078f18ff */
[----:B------:R-:W-:Y:S01]  /*0ca0*/  IMAD.IADD R12, R11, 0x1, -R12 ;  /* 0x000000010b0c7824 */ /* 0x000fe200078e0a0c */
[----:B------:R-:W-:Y:S02]  /*0cb0*/  SHF.R.S32.HI R9, RZ, 0x5, R9 ;  /* 0x00000005ff097819 */ /* 0x000fe40000011409 */
[----:B------:R-:W-:-:S02]  /*0cc0*/  LOP3.LUT R5, R4, 0x3fffff0, RZ, 0xc0, !PT ;  /* 0x03fffff004057812 */ /* 0x000fc400078ec0ff */
[----:B------:R-:W-:Y:S01]  /*0cd0*/  LOP3.LUT R7, R3, 0xfffffff8, RZ, 0xc0, !PT ;  /* 0xfffffff803077812 */ /* 0x000fe200078ec0ff */
[----:B------:R-:W-:Y:S01]  /*0ce0*/  IMAD R9, R9, 0x10, R12 ;  /* 0x0000001009097824 */ /* 0x000fe200078e020c */
[----:B------:R-:W-:Y:S01]  /*0cf0*/  LOP3.LUT R3, R202, 0xfffffffc, RZ, 0xc0, !PT ;  /* 0xfffffffcca037812 */ /* 0x000fe200078ec0ff */
[----:B------:R-:W-:Y:S01]  /*0d00*/  IMAD.IADD R5, R0, 0x1, -R5 ;  /* 0x0000000100057824 */ /* 0x000fe200078e0a05 */
[----:B------:R-:W-:Y:S01]  /*0d10*/  SHF.R.S32.HI R16, RZ, 0x5, R2 ;  /* 0x00000005ff107819 */ /* 0x000fe20000011402 */
[----:B------:R-:W-:Y:S01]  /*0d20*/  IMAD R8, R8, 0x40, R9 ;  /* 0x0000004008087824 */ /* 0x000fe200078e0209 */
[----:B------:R-:W-:Y:S01]  /*0d30*/  SHF.R.S32.HI R202, RZ, 0x2, R202 ;  /* 0x00000002ffca7819 */ /* 0x000fe200000114ca */
[----:B------:R-:W-:Y:S01]  /*0d40*/  IMAD.IADD R3, R0, 0x1, -R3 ;  /* 0x0000000100037824 */ /* 0x000fe200078e0a03 */
[----:B------:R-:W-:Y:S01]  /*0d50*/  LOP3.LUT R10, R10, 0x7ffffffc, RZ, 0xc0, !PT ;  /* 0x7ffffffc0a0a7812 */ /* 0x000fe200078ec0ff */
[----:B------:R0:W-:Y:S01]  /*0d60*/  STL [R1+0x38], R16 ;  /* 0x0000381001007387 */ /* 0x0001e20000100800 */
[----:B------:R-:W-:-:S02]  /*0d70*/  IMAD R5, R16, 0x10, R5 ;  /* 0x0000001010057824 */ /* 0x000fc400078e0205 */
[----:B------:R-:W-:Y:S01]  /*0d80*/  VIADD R9, R202, 0x40 ;  /* 0x00000040ca097836 */ /* 0x000fe20000000000 */
[----:B------:R-:W-:Y:S01]  /*0d90*/  STL [R1+0x160], R8 ;  /* 0x0001600801007387 */ /* 0x000fe20000100800 */
[----:B------:R-:W-:Y:S01]  /*0da0*/  IMAD.IADD R208, R0, 0x1, -R7 ;  /* 0x0000000100d07824 */ /* 0x000fe200078e0a07 */
[----:B------:R-:W-:Y:S01]  /*0db0*/  LEA.HI R0, R3, R3, RZ, 0x1 ;  /* 0x0000000303007211 */ /* 0x000fe200078f08ff */
[----:B------:R-:W-:Y:S01]  /*0dc0*/  IMAD.MOV.U32 R7, RZ, RZ, R15 ;  /* 0x000000ffff077224 */ /* 0x000fe200078e000f */
[----:B------:R-:W-:Y:S01]  /*0dd0*/  SHF.R.S32.HI R4, RZ, 0x1f, R9 ;  /* 0x0000001fff047819 */ /* 0x000fe20000011409 */
[----:B------:R-:W-:Y:S01]  /*0de0*/  IMAD.SHL.U32 R2, R9, 0x40, RZ ;  /* 0x0000004009027824 */ /* 0x000fe200078e00ff */
[----:B------:R-:W-:Y:S01]  /*0df0*/  LOP3.LUT R0, R0, 0x1ffffffe, RZ, 0xc0, !PT ;  /* 0x1ffffffe00007812 */ /* 0x000fe200078ec0ff */
[C---:B0-----:R-:W-:Y:S01]  /*0e00*/  IMAD.SHL.U32 R16, R3.reuse, 0x8, RZ ;  /* 0x0000000803107824 */ /* 0x041fe200078e00ff */
[----:B------:R-:W-:Y:S01]  /*0e10*/  LEA.HI R4, R4, R9, RZ, 0x3 ;  /* 0x0000000904047211 */ /* 0x000fe200078f18ff */
[----:B------:R-:W-:Y:S01]  /*0e20*/  STL [R1+0x54], RZ ;  /* 0x000054ff01007387 */ /* 0x000fe20000100800 */
[----:B------:R-:W-:-:S02]  /*0e30*/  IMAD.SHL.U32 R200, R3, 0x4, RZ ;  /* 0x0000000403c87824 */ /* 0x000fc400078e00ff */
[C---:B------:R-:W-:Y:S01]  /*0e40*/  VIADD R212, R16.reuse, 0x40 ;  /* 0x0000004010d47836 */ /* 0x040fe20000000000 */
[C---:B------:R-:W-:Y:S01]  /*0e50*/  IADD3 R211, R16.reuse, 0x60, RZ ;  /* 0x0000006010d37810 */ /* 0x040fe20007ffe0ff */
        /* <DEDUP_REMOVED lines=8> */
[----:B------:R-:W-:Y:S01]  /*0ee0*/  IMAD.SHL.U32 R4, R4, 0x40, RZ ;  /* 0x0000004004047824 */ /* 0x000fe200078e00ff */
[----:B------:R0:W-:Y:S01]  /*0ef0*/  STL [R1+0x24], R24 ;  /* 0x0000241801007387 */ /* 0x0001e20000100800 */
[----:B------:R-:W-:Y:S01]  /*0f00*/  IMAD.IADD R0, R3, 0x1, -R0 ;  /* 0x0000000103007824 */ /* 0x000fe200078e0a00 */
[----:B------:R-:W-:Y:S01]  /*0f10*/  LOP3.LUT R3, R2, 0x1c0, RZ, 0xc0, !PT ;  /* 0x000001c002037812 */ /* 0x000fe200078ec0ff */
[----:B------:R-:W-:Y:S01]  /*0f20*/  IMAD.SHL.U32 R208, R208, 0x8, RZ ;  /* 0x00000008d0d07824 */ /* 0x000fe200078e00ff */
[----:B------:R1:W-:Y:S01]  /*0f30*/  STL [R1+0x20], R21 ;  /* 0x0000201501007387 */ /* 0x0003e20000100800 */
[----:B------:R-:W-:Y:S01]  /*0f40*/  LOP3.LUT R4, R4, 0xfffffe00, RZ, 0xc0, !PT ;  /* 0xfffffe0004047812 */ /* 0x000fe200078ec0ff */
[----:B------:R-:W-:Y:S01]  /*0f50*/  IMAD.IADD R10, R20, 0x1, -R10 ;  /* 0x00000001140a7824 */ /* 0x000fe200078e0a0a */
[----:B------:R-:W-:Y:S01]  /*0f60*/  SHF.R.U32.HI R12, RZ, 0x3, R3 ;  /* 0x00000003ff0c7819 */ /* 0x000fe20000011603 */
[----:B------:R2:W-:Y:S01]  /*0f70*/  STL [R1+0x1c], R15 ;  /* 0x00001c0f01007387 */ /* 0x0005e20000100800 */
[----:B------:R-:W-:Y:S01]  /*0f80*/  LOP3.LUT R3, R3, 0x38, R16, 0xf8, !PT ;  /* 0x0000003803037812 */ /* 0x000fe200078ef810 */
[----:B------:R-:W-:Y:S01]  /*0f90*/  IMAD R11, R5, 0x8, R6 ;  /* 0x00000008050b7824 */ /* 0x000fe200078e0206 */
[----:B0-----:R-:W-:Y:S01]  /*0fa0*/  SHF.R.S32.HI R24, RZ, 0x1f, R209 ;  /* 0x0000001fff187819 */ /* 0x001fe200000114d1 */
[----:B------:R-:W-:Y:S01]  /*0fb0*/  IMAD.SHL.U32 R45, R10, 0x2, RZ ;  /* 0x000000020a2d7824 */ /* 0x000fe200078e00ff */
[----:B------:R-:W-:Y:S01]  /*0fc0*/  SHF.R.S32.HI R9, RZ, 0x1f, R208 ;  /* 0x0000001fff097819 */ /* 0x000fe200000114d0 */
[----:B------:R-:W-:Y:S01]  /*0fd0*/  VIADD R9, R208, 0xc0 ;  /* 0x000000c0d0097836 */ /* 0x000fe20000000000 */
[----:B-1----:R-:W-:Y:S01]  /*0fe0*/  SHF.R.S32.HI R21, RZ, 0x1f, R214 ;  /* 0x0000001fff157819 */ /* 0x002fe200000114d6 */
[----:B------:R-:W-:Y:S01]  /*0ff0*/  STL [R1+0x18], R24 ;  /* 0x0000181801007387 */ /* 0x000fe20000100800 */
[C---:B------:R-:W-:Y:S01]  /*1000*/  VIADD R44, R45.reuse, 0x8 ;  /* 0x000000082d2c7836 */ /* 0x040fe20000000000 */
[----:B--2---:R-:W-:Y:S01]  /*1010*/  SHF.R.S32.HI R15, RZ, 0x1f, R213 ;  /* 0x0000001fff0f7819 */ /* 0x004fe200000114d5 */
[----:B------:R-:W-:Y:S01]  /*1020*/  VIADD R43, R45, 0x10 ;  /* 0x000000102d2b7836 */ /* 0x000fe20000000000 */
[----:B------:R-:W-:Y:S01]  /*1030*/  STL [R1+0x10], R21 ;  /* 0x0000101501007387 */ /* 0x000fe20000100800 */
[----:B------:R-:W-:Y:S01]  /*1040*/  SHF.R.S32.HI R10, RZ, 0x1f, R9 ;  /* 0x0000001fff0a7819 */ /* 0x000fe20000011409 */
[----:B------:R-:W-:Y:S01]  /*1050*/  IMAD.SHL.U32 R9, R11, 0x8, RZ ;  /* 0x000000080b097824 */ /* 0x000fe200078e00ff */
[C---:B------:R-:W-:Y:S01]  /*1060*/  IADD3 R28, R45.reuse, 0x88, RZ ;  /* 0x000000882d1c7810 */ /* 0x040fe20007ffe0ff */
        /* <DEDUP_REMOVED lines=9> */
[----:B------:R-:W-:Y:S01]  /*1100*/  STL [R1+0x164], R9 ;  /* 0x0001640901007387 */ /* 0x000fe20000100800 */
[C---:B------:R-:W-:Y:S01]  /*1110*/  VIADD R36, R45.reuse, 0x48 ;  /* 0x000000482d247836 */ /* 0x040fe20000000000 */
[----:B0-----:R-:W-:Y:S01]  /*1120*/  LOP3.LUT R4, R4, R3, R12, 0xf6, !PT ;  /* 0x0000000304047212 */ /* 0x001fe200078ef60c */
[----:B------:R-:W-:-:S02]  /*1130*/  VIADD R35, R45, 0x50 ;  /* 0x000000502d237836 */ /* 0x000fc40000000000 */
[C---:B------:R-:W-:Y:S02]  /*1140*/  VIADD R34, R45.reuse, 0x58 ;  /* 0x000000582d227836 */ /* 0x040fe40000000000 */
        /* <DEDUP_REMOVED lines=9> */
[----:B------:R-:W-:Y:S01]  /*11e0*/  IMAD.MOV.U32 R6, RZ, RZ, R14 ;  /* 0x000000ffff067224 */ /* 0x000fe200078e000e */
[----:B------:R0:W-:Y:S01]  /*11f0*/  STL [R1+0xd0], R43 ;  /* 0x0000d02b01007387 */ /* 0x0001e20000100800 */
[C---:B------:R-:W-:Y:S02]  /*1200*/  VIADD R27, R45.reuse, 0x90 ;  /* 0x000000902d1b7836 */ /* 0x040fe40000000000 */
[----:B------:R-:W-:Y:S01]  /*1210*/  IMAD.MOV.U32 R5, RZ, RZ, R13 ;  /* 0x000000ffff057224 */ /* 0x000fe200078e000d */
[----:B------:R-:W-:Y:S01]  /*1220*/  STL [R1+0xcc], R42 ;  /* 0x0000cc2a01007387 */ /* 0x000fe20000100800 */
[C---:B------:R-:W-:Y:S02]  /*1230*/  VIADD R14, R208.reuse, 0x40 ;  /* 0x00000040d00e7836 */ /* 0x040fe40000000000 */
        /* <DEDUP_REMOVED lines=28> */
[----:B------:R-:W-:Y:S01]  /*1400*/  IMAD R0, R0, 0x8, R8 ;  /* 0x0000000800007824 */ /* 0x000fe200078e0208 */
[----:B------:R1:W-:Y:S01]  /*1410*/  STL [R1+0xac], R34 ;  /* 0x0000ac2201007387 */ /* 0x0003e20000100800 */
[----:B------:R-:W-:-:S02]  /*1420*/  VIADD R2, R16, 0x20 ;  /* 0x0000002010027836 */ /* 0x000fc40000000000 */
[----:B------:R-:W-:Y:S01]  /*1430*/  VIADD R207, R200, 0x10 ;  /* 0x00000010c8cf7836 */ /* 0x000fe20000000000 */
[----:B------:R-:W-:Y:S01]  /*1440*/  STL [R1+0xa8], R33 ;  /* 0x0000a82101007387 */ /* 0x000fe20000100800 */
[----:B0-----:R-:W-:-:S03]  /*1450*/  SHF.R.S32.HI R35, RZ, 0x1f, R35 ;  /* 0x0000001fff237819 */ /* 0x001fc60000011423 */
[----:B------:R0:W-:Y:S01]  /*1460*/  STL [R1+0xa4], R32 ;  /* 0x0000a42001007387 */ /* 0x0001e20000100800 */
[----:B------:R-:W-:Y:S02]  /*1470*/  SHF.R.S32.HI R205, RZ, 0x1f, R2 ;  /* 0x0000001fffcd7819 */ /* 0x000fe40000011402 */
[----:B-1----:R-:W-:Y:S01]  /*1480*/  SHF.R.S32.HI R34, RZ, 0x1f, R34 ;  /* 0x0000001fff227819 */ /* 0x002fe20000011422 */
        /* <DEDUP_REMOVED lines=73> */
.L_x_5361:
[----:B01-3--:R-:W0:Y:S02]  /*1920*/  LDC.64 R8, c[0x0][0xc88] ;  /* 0x00032200ff087b82 */ /* 0x00be240000000a00 */
[----:B0-----:R-:W-:-:S05]  /*1930*/  IMAD.WIDE R8, R7, 0x4, R8 ;  /* 0x0000000407087825 */ /* 0x001fca00078e0208 */
[----:B--2--5:R-:W2:Y:S01]  /*1940*/  LDG.E R34, desc[UR42][R8.64] ;  /* 0x0000002a08227981 */ /* 0x024ea2000c1e1900 */
[----:B------:R-:W-:Y:S05]  /*1950*/  YIELD ;  /* 0x0000000000007946 */ /* 0x000fea0003800000 */
[----:B------:R-:W-:Y:S01]  /*1960*/  ULDC.64 UR4, c[0x0][0xa28] ;  /* 0x00028a0000047ab9 */ /* 0x000fe20000000a00 */
[----:B------:R-:W-:Y:S01]  /*1970*/  ULDC.64 UR8, c[0x0][0xa18] ;  /* 0x0002860000087ab9 */ /* 0x000fe20000000a00 */
[----:B------:R-:W-:Y:S01]  /*1980*/  ISETP.NE.U32.AND P1, PT, RZ, UR4, PT ;  /* 0x00000004ff007c0c */ /* 0x000fe2000bf25070 */
[----:B-1--4-:R-:W-:Y:S01]  /*1990*/  IMAD.MOV.U32 R4, RZ, RZ, RZ ;  /* 0x000000ffff047224 */ /* 0x012fe200078e00ff */
[----:B------:R-:W-:Y:S01]  /*19a0*/  ULDC.64 UR6, c[0x0][0xa08] ;  /* 0x0002820000067ab9 */ /* 0x000fe20000000a00 */
[----:B------:R-:W-:Y:S01]  /*19b0*/  IMAD.MOV.U32 R32, RZ, RZ, RZ ;  /* 0x000000ffff207224 */ /* 0x000fe200078e00ff */
[----:B------:R-:W-:-:S02]  /*19c0*/  ISETP.NE.AND.EX P1, PT, RZ, UR5, PT, P1 ;  /* 0x00000005ff007c0c */ /* 0x000fc4000bf25310 */
[----:B------:R-:W-:-:S04]  /*19d0*/  ISETP.NE.U32.AND P0, PT, RZ, UR6, PT ;  /* 0x00000006ff007c0c */ /* 0x000fc8000bf05070 */
[----:B------:R-:W-:Y:S02]  /*19e0*/  ISETP.NE.AND.EX P0, PT, RZ, UR7, PT, P0 ;  /* 0x00000007ff007c0c */ /* 0x000fe4000bf05300 */
[----:B--2---:R-:W-:Y:S01]  /*19f0*/  SHF.R.S32.HI R0, RZ, 0x1f, R34 ;  /* 0x0000001fff007819 */ /* 0x004fe20000011422 */
[----:B------:R-:W-:-:S04]  /*1a00*/  IMAD.SHL.U32 R36, R34, 0x4, RZ ;  /* 0x0000000422247824 */ /* 0x000fc800078e00ff */
[C---:B------:R-:W-:Y:S01]  /*1a10*/  @P1 LEA R10, P2, R34.reuse, UR4, 0x2 ;  /* 0x00000004220a1c11 */ /* 0x040fe2000f8410ff */
[----:B------:R-:W-:Y:S01]  /*1a20*/  STL [R1+0x48], R34 ;  /* 0x0000482201007387 */ /* 0x000fe20000100800 */
[C-C-:B------:R-:W-:Y:S02]  /*1a30*/  SHF.L.U64.HI R35, R34.reuse, 0x2, R0.reuse ;  /* 0x0000000222237819 */ /* 0x140fe40000010200 */
[----:B------:R-:W-:Y:S01]  /*1a40*/  @P1 LEA.HI.X R11, R34, UR5, R0, 0x2, P2 ;  /* 0x00000005220b1c11 */ /* 0x000fe200090f1400 */
[----:B------:R-:W-:Y:S01]  /*1a50*/  ULDC UR4, c[0x0][0x288] ;  /* 0x0000a20000047ab9 */ /* 0x000fe20000000800 */
[----:B------:R-:W-:Y:S01]  /*1a60*/  ISETP.NE.U32.AND P2, PT, RZ, UR8, PT ;  /* 0x00000008ff007c0c */ /* 0x000fe2000bf45070 */
[----:B------:R0:W-:Y:S01]  /*1a70*/  STL [R1+0xd8], R0 ;  /* 0x0000d80001007387 */ /* 0x0001e20000100800 */
[----:B------:R-:W-:Y:S02]  /*1a80*/  IADD3 R8, P3, R36, UR6, RZ ;  /* 0x0000000624087c10 */ /* 0x000fe4000ff7e0ff */
[----:B------:R-:W-:Y:S01]  /*1a90*/  ISETP.NE.AND.EX P2, PT, RZ, UR9, PT, P2 ;  /* 0x00000009ff007c0c */ /* 0x000fe2000bf45320 */
[----:B------:R1:W5:Y:S01]  /*1aa0*/  @P1 LDG.E R4, desc[UR42][R10.64] ;  /* 0x0000002a0a041981 */ /* 0x000362000c1e1900 */
[----:B------:R-:W-:-:S03]  /*1ab0*/  IADD3.X R9, R35, UR7, RZ, P3, !PT ;  /* 0x0000000723097c10 */ /* 0x000fc60009ffe4ff */
[----:B------:R2:W-:Y:S01]  /*1ac0*/  STL [R1+0x4c], R36 ;  /* 0x00004c2401007387 */ /* 0x0005e20000100800 */
[----:B0-----:R-:W-:Y:S01]  /*1ad0*/  IMAD.U32 R0, RZ, RZ, UR4 ;  /* 0x00000004ff007e24 */ /* 0x001fe2000f8e00ff */
[----:B------:R-:W-:Y:S02]  /*1ae0*/  ULDC.64 UR4, c[0x0][0x418] ;  /* 0x0001060000047ab9 */ /* 0x000fe40000000a00 */
[----:B------:R2:W5:Y:S04]  /*1af0*/  @P0 LDG.E R32, desc[UR42][R8.64] ;  /* 0x0000002a08200981 */ /* 0x000568000c1e1900 */
[----:B-1----:R-:W-:Y:S01]  /*1b00*/  @P2 IADD3 R10, P1, R36, UR8, RZ ;  /* 0x00000008240a2c10 */ /* 0x002fe2000ff3e0ff */
[----:B------:R2:W-:Y:S03]  /*1b10*/  STL [R1+0x50], R35 ;  /* 0x0000502301007387 */ /* 0x0005e60000100800 */
[----:B------:R-:W-:-:S05]  /*1b20*/  @P2 IADD3.X R11, R35, UR9, RZ, P1, !PT ;  /* 0x00000009230b2c10 */ /* 0x000fca0008ffe4ff */
[----:B------:R-:W3:Y:S01]  /*1b30*/  @P2 LDG.E R0, desc[UR42][R10.64] ;  /* 0x0000002a0a002981 */ /* 0x000ee2000c1e1900 */
        /* <DEDUP_REMOVED lines=9> */
[----:B---3--:R2:W-:Y:S01]  /*1bd0*/  STL [R1+0x8], R0 ;  /* 0x0000080001007387 */ /* 0x0085e20000100800 */
[----:B------:R-:W-:Y:S01]  /*1be0*/  IMAD.MOV.U32 R13, RZ, RZ, R0 ;  /* 0x000000ffff0d7224 */ /* 0x000fe200078e0000 */
[----:B------:R-:W-:Y:S06]  /*1bf0*/  @P2 BRA `(.L_x_5190) ;  /* 0x0000000000282947 */ /* 0x000fec0003800000 */
[----:B------:R-:W-:Y:S02]  /*1c00*/  ULDC.64 UR4, c[0x0][0xa00] ;  /* 0x0002800000047ab9 */ /* 0x000fe40000000a00 */
[----:B------:R-:W-:-:S04]  /*1c10*/  ISETP.NE.U32.AND P1, PT, RZ, UR4, PT ;  /* 0x00000004ff007c0c */ /* 0x000fc8000bf25070 */
[----:B------:R-:W-:-:S13]  /*1c20*/  ISETP.NE.AND.EX P1, PT, RZ, UR5, PT, P1 ;  /* 0x00000005ff007c0c */ /* 0x000fda000bf25310 */
[----:B------:R-:W-:Y:S05]  /*1c30*/  @!P1 BRA `(.L_x_5190) ;  /* 0x0000000000189947 */ /* 0x000fea0003800000 */
[----:B------:R-:W0:Y:S02]  /*1c40*/  LDC.64 R10, c[0x0][0xa00] ;  /* 0x00028000ff0a7b82 */ /* 0x000e240000000a00 */
[----:B0-----:R-:W-:-:S05]  /*1c50*/  IMAD.WIDE R10, R34, 0x4, R10 ;  /* 0x00000004220a7825 */ /* 0x001fca00078e020a */
[----:B--2---:R-:W2:Y:S04]  /*1c60*/  LDG.E R0, desc[UR42][R10.64] ;  /* 0x0000002a0a007981 */ /* 0x004ea8000c1e1900 */
[----:B------:R-:W2:Y:S02]  /*1c70*/  LDG.E R3, desc[UR42][R10.64+0x4] ;  /* 0x0000042a0a037981 */ /* 0x000ea4000c1e1900 */
[----:B--2---:R-:W-:-:S05]  /*1c80*/  IMAD.IADD R13, R3, 0x1, -R0 ;  /* 0x00000001030d7824 */ /* 0x004fca00078e0a00 */
[----:B------:R0:W-:Y:S02]  /*1c90*/  STL [R1+0x8], R13 ;  /* 0x0000080d01007387 */ /* 0x0001e40000100800 */
.L_x_5190:
[----:B------:R-:W-:Y:S01]  /*1ca0*/  ULDC.64 UR4, c[0x0][0xa20] ;  /* 0x0002880000047ab9 */ /* 0x000fe20000000a00 */
[C---:B------:R-:W-:Y:S02]  /*1cb0*/  LOP3.LUT R3, R6.reuse, 0xff000000, RZ, 0xc0, !PT ;  /* 0xff00000006037812 */ /* 0x040fe400078ec0ff */
[----:B------:R-:W-:Y:S02]  /*1cc0*/  ISETP.NE.U32.AND P1, PT, RZ, UR4, PT ;  /* 0x00000004ff007c0c */ /* 0x000fe4000bf25070 */
[C---:B--2---:R-:W-:Y:S02]  /*1cd0*/  LOP3.LUT R0, R6.reuse, 0xff0000, RZ, 0xc0, !PT ;  /* 0x00ff000006007812 */ /* 0x044fe400078ec0ff */
[----:B------:R-:W-:Y:S02]  /*1ce0*/  ISETP.NE.AND.EX P1, PT, RZ, UR5, PT, P1 ;  /* 0x00000005ff007c0c */ /* 0x000fe4000bf25310 */
[----:B------:R-:W-:Y:S02]  /*1cf0*/  SHF.R.U32.HI R3, RZ, 0x8, R3 ;  /* 0x00000008ff037819 */ /* 0x000fe40000011603 */
[----:B------:R-:W-:-:S02]  /*1d00*/  LOP3.LUT R203, R6, 0xffff, RZ, 0xc0, !PT ;  /* 0x0000ffff06cb7812 */ /* 0x000fc400078ec0ff */
[----:B------:R-:W-:-:S07]  /*1d10*/  LEA.HI R10, R0, R3, RZ, 0x10 ;  /* 0x00000003000a7211 */ /* 0x000fce00078f80ff */
[----:B------:R-:W-:Y:S05]  /*1d20*/  @!P1 BRA `(.L_x_5191) ;  /* 0x0000000000109947 */ /* 0x000fea0003800000 */
[----:B------:R-:W-:-:S04]  /*1d30*/  IADD3 R6, P0, R36, UR4, RZ ;  /* 0x0000000424067c10 */ /* 0x000fc8000ff1e0ff */
[----:B------:R-:W-:-:S05]  /*1d40*/  IADD3.X R7, R35, UR5, RZ, P0, !PT ;  /* 0x0000000523077c10 */ /* 0x000fca00087fe4ff */
[----:B------:R1:W5:Y:S01]  /*1d50*/  LDG.E R33, desc[UR42][R6.64] ;  /* 0x0000002a06217981 */ /* 0x000362000c1e1900 */
[----:B------:R-:W-:Y:S05]  /*1d60*/  BRA `(.L_x_5192) ;  /* 0x0000000000107947 */ /* 0x000fea0003800000 */
.L_x_5191:
[----:B------:R-:W-:Y:S05]  /*1d70*/  @!P0 BRA `(.L_x_5192) ;  /* 0x00000000000c8947 */ /* 0x000fea0003800000 */
[----:B------:R-:W2:Y:S04]  /*1d80*/  LDG.E R0, desc[UR42][R8.64] ;  /* 0x0000002a08007981 */ /* 0x000ea8000c1e1900 */
[----:B------:R-:W2:Y:S02]  /*1d90*/  LDG.E R33, desc[UR42][R8.64+0x4] ;  /* 0x0000042a08217981 */ /* 0x000ea4000c1e1900 */
[----:B--2---:R-:W-:-:S07]  /*1da0*/  IMAD.IADD R33, R33, 0x1, -R0 ;  /* 0x0000000121217824 */ /* 0x004fce00078e0a00 */
.L_x_5192:
[----:B------:R-:W-:Y:S01]  /*1db0*/  ULDC.64 UR4, c[0x0][0xa10] ;  /* 0x0002840000047ab9 */ /* 0x000fe20000000a00 */
[----:B------:R-:W2:Y:S01]  /*1dc0*/  LDC R8, c[0x0][0x448] ;  /* 0x00011200ff087b82 */ /* 0x000ea20000000800 */
[----:B------:R-:W-:-:S04]  /*1dd0*/  ISETP.NE.U32.AND P0, PT, RZ, UR4, PT ;  /* 0x00000004ff007c0c */ /* 0x000fc8000bf05070 */
[----:B------:R-:W-:Y:S01]  /*1de0*/  ISETP.NE.AND.EX P0, PT, RZ, UR5, PT, P0 ;  /* 0x00000005ff007c0c */ /* 0x000fe2000bf05300 */
[----:B------:R-:W-:-:S12]  /*1df0*/  ULDC.64 UR4, c[0x0][0xa30] ;  /* 0x00028c0000047ab9 */ /* 0x000fd80000000a00 */
[----:B-1----:R-:W1:Y:S02]  /*1e00*/  @P0 LDC.64 R6, c[0x0][0xa10] ;  /* 0x00028400ff060b82 */ /* 0x002e640000000a00 */
[----:B-1----:R-:W-:-:S05]  /*1e10*/  @P0 IMAD.WIDE R6, R34, 0x4, R6 ;  /* 0x0000000422060825 */ /* 0x002fca00078e0206 */
[----:B------:R-:W3:Y:S04]  /*1e20*/  @P0 LDG.E R0, desc[UR42][R6.64] ;  /* 0x0000002a06000981 */ /* 0x000ee8000c1e1900 */
[----:B------:R1:W3:Y:S01]  /*1e30*/  @P0 LDG.E R3, desc[UR42][R6.64+0x4] ;  /* 0x0000042a06030981 */ /* 0x0002e2000c1e1900 */
[----:B------:R-:W-:Y:S01]  /*1e40*/  ISETP.NE.U32.AND P1, PT, RZ, UR4, PT ;  /* 0x00000004ff007c0c */ /* 0x000fe2000bf25070 */
[----:B-----5:R-:W-:-:S03]  /*1e50*/  IMAD.MOV.U32 R24, RZ, RZ, R33 ;  /* 0x000000ffff187224 */ /* 0x020fc600078e0021 */
[----:B------:R-:W-:-:S13]  /*1e60*/  ISETP.NE.AND.EX P1, PT, RZ, UR5, PT, P1 ;  /* 0x00000005ff007c0c */ /* 0x000fda000bf25310 */
[----:B-1----:R-:W-:-:S04]  /*1e70*/  @P1 IADD3 R6, P2, R36, UR4, RZ ;  /* 0x0000000424061c10 */ /* 0x002fc8000ff5e0ff */
[----:B------:R-:W-:-:S05]  /*1e80*/  @P1 IADD3.X R7, R35, UR5, RZ, P2, !PT ;  /* 0x0000000523071c10 */ /* 0x000fca00097fe4ff */
[----:B------:R1:W5:Y:S01]  /*1e90*/  @P1 LDG.E R24, desc[UR42][R6.64] ;  /* 0x0000002a06181981 */ /* 0x000362000c1e1900 */
[----:B--2---:R-:W-:Y:S01]  /*1ea0*/  ISETP.NE.AND P1, PT, R8, 0x1, PT ;  /* 0x000000010800780c */ /* 0x004fe20003f25270 */
[----:B------:R-:W-:Y:S01]  /*1eb0*/  IMAD.SHL.U32 R5, R5, 0x80, RZ ;  /* 0x0000008005057824 */ /* 0x000fe200078e00ff */
[----:B------:R-:W-:Y:S01]  /*1ec0*/  BSSY B0, `(.L_x_5193) ;  /* 0x0000039000007945 */ /* 0x000fe20003800000 */
[----:B------:R-:W-:-:S03]  /*1ed0*/  IMAD.IADD R12, R33, 0x1, -R4 ;  /* 0x00000001210c7824 */ /* 0x000fc600078e0a04 */
[----:B------:R2:W-:Y:S07]  /*1ee0*/  STL [R1+0x4], R5 ;  /* 0x0000040501007387 */ /* 0x0005ee0000100800 */
[----:B------:R-:W4:Y:S01]  /*1ef0*/  @P1 LDC R8, c[0x0][0x44c] ;  /* 0x00011300ff081b82 */ /* 0x000f220000000800 */
[----:B--2---:R-:W-:-:S07]  /*1f00*/  VIADD R5, R5, 0x7f ;  /* 0x0000007f05057836 */ /* 0x004fce0000000000 */
[----:B------:R-:W2:Y:S01]  /*1f10*/  @P1 LDC R9, c[0x0][0x450] ;  /* 0x00011400ff091b82 */ /* 0x000ea20000000800 */
[----:B---3--:R-:W-:Y:S02]  /*1f20*/  @P0 IMAD.IADD R25, R3, 0x1, -R0 ;  /* 0x0000000103190824 */ /* 0x008fe400078e0a00 */
[----:B----4-:R-:W-:-:S03]  /*1f30*/  @P1 IMAD.HI.U32 R0, R5, R8, RZ ;  /* 0x0000000805001227 */ /* 0x010fc600078e00ff */
[----:B-1----:R-:W-:Y:S02]  /*1f40*/  IADD3 R6, R12, R25, RZ ;  /* 0x000000190c067210 */ /* 0x002fe40007ffe0ff */
[----:B--2---:R-:W-:Y:S02]  /*1f50*/  @P1 SHF.R.U32.HI R5, RZ, R9, R0 ;  /* 0x00000009ff051219 */ /* 0x004fe40000011600 */
[C---:B------:R-:W-:Y:S01]  /*1f60*/  IADD3 R31, R6.reuse, 0x60, -R13 ;  /* 0x00000060061f7810 */ /* 0x040fe20007ffe80d */
[----:B------:R-:W-:Y:S01]  /*1f70*/  VIADD R0, R6, 0x5f ;  /* 0x0000005f06007836 */ /* 0x000fe20000000000 */
[----:B------:R1:W-:Y:S01]  /*1f80*/  STL [R1+0x28], R6 ;  /* 0x0000280601007387 */ /* 0x0003e20000100800 */
[----:B0-----:R-:W-:Y:S02]  /*1f90*/  LOP3.LUT R13, R10, 0xff, RZ, 0xc0, !PT ;  /* 0x000000ff0a0d7812 */ /* 0x001fe400078ec0ff */
[----:B------:R-:W-:Y:S02]  /*1fa0*/  IMAD.IADD R5, R31, 0x1, R5 ;  /* 0x000000011f057824 */ /* 0x000fe400078e0205 */
[----:B------:R-:W-:Y:S01]  /*1fb0*/  IMAD.HI R0, R0, 0x2aaaaaab, RZ ;  /* 0x2aaaaaab00007827 */ /* 0x000fe200078e02ff */
[----:B------:R0:W-:Y:S03]  /*1fc0*/  STL [R1+0x58], R13 ;  /* 0x0000580d01007387 */ /* 0x0001e60000100800 */
[----:B------:R-:W-:Y:S01]  /*1fd0*/  IMAD.HI R5, R5, 0x2aaaaaab, RZ ;  /* 0x2aaaaaab05057827 */ /* 0x000fe200078e02ff */
[----:B------:R-:W-:-:S02]  /*1fe0*/  SHF.R.U32.HI R3, RZ, 0x1f, R0 ;  /* 0x0000001fff037819 */ /* 0x000fc40000011600 */
[----:B-1----:R-:W-:Y:S02]  /*1ff0*/  SHF.R.U32.HI R6, RZ, 0x10, R10 ;  /* 0x00000010ff067819 */ /* 0x002fe4000001160a */
[----:B------:R-:W-:Y:S02]  /*2000*/  SHF.R.U32.HI R4, RZ, 0x1f, R5 ;  /* 0x0000001fff047819 */ /* 0x000fe40000011605 */
[----:B------:R-:W-:Y:S01]  /*2010*/  LEA.HI.SX32 R30, R0, R3, 0x1c ;  /* 0x00000003001e7211 */ /* 0x000fe200078fe2ff */
[----:B------:R0:W-:Y:S01]  /*2020*/  STL [R1+0x44], R6 ;  /* 0x0000440601007387 */ /* 0x0001e20000100800 */
[----:B------:R-:W-:Y:S01]  /*2030*/  LEA.HI.SX32 R5, R5, R4, 0x1c ;  /* 0x0000000405057211 */ /* 0x000fe200078fe2ff */
[----:B------:R-:W-:-:S03]  /*2040*/  IMAD.MOV.U32 R0, RZ, RZ, RZ ;  /* 0x000000ffff007224 */ /* 0x000fc600078e00ff */
[----:B------:R-:W-:-:S04]  /*2050*/  VIMNMX R9, R30, R5, PT ;  /* 0x000000051e097248 */ /* 0x000fc80003fe0100 */
[----:B------:R-:W-:-:S13]  /*2060*/  ISETP.GE.AND P0, PT, R9, 0x1, PT ;  /* 0x000000010900780c */ /* 0x000fda0003f06270 */
        /* <DEDUP_REMOVED lines=30> */
.L_x_5194:
[----:B------:R-:W-:Y:S05]  /*2250*/  BSYNC B0 ;  /* 0x0000000000007941 */ /* 0x000fea0003800000 */
.L_x_5193:
        /* <DEDUP_REMOVED lines=37> */
.L_x_5197:
[----:B------:R-:W-:Y:S05]  /*24b0*/  BSYNC B6 ;  /* 0x0000000000067941 */ /* 0x000fea0003800000 */
.L_x_5196:
        /* <DEDUP_REMOVED lines=20> */
.L_x_5199:
[----:B------:R-:W-:Y:S05]  /*2600*/  BSYNC B6 ;  /* 0x0000000000067941 */ /* 0x000fea0003800000 */
.L_x_5198:
[----:B------:R-:W-:Y:S01]  /*2610*/  ULDC.64 UR4, c[0x0][0x9f8] ;  /* 0x00027e0000047ab9 */ /* 0x000fe20000000a00 */
[----:B------:R-:W0:Y:S01]  /*2620*/  S2R R7, SR_TID.X ;  /* 0x0000000000077919 */ /* 0x000e220000002100 */
[----:B------:R-:W-:Y:S01]  /*2630*/  ISETP.NE.U32.AND P0, PT, RZ, UR4, PT ;  /* 0x00000004ff007c0c */ /* 0x000fe2000bf05070 */
[----:B------:R-:W-:Y:S01]  /*2640*/  IMAD.MOV.U32 R0, RZ, RZ, R34 ;  /* 0x000000ffff007224 */ /* 0x000fe200078e0022 */
[----:B------:R-:W1:Y:S08]  /*2650*/  LDC.64 R48, c[0x0][0x3f8] ;  /* 0x0000fe00ff307b82 */ /* 0x000e700000000a00 */
[----:B------:R-:W2:Y:S01]  /*2660*/  LDC.64 R54, c[0x0][0x408] ;  /* 0x00010200ff367b82 */ /* 0x000ea20000000a00 */
[----:B------:R-:W-:Y:S01]  /*2670*/  ISETP.NE.AND.EX P0, PT, RZ, UR5, PT, P0 ;  /* 0x00000005ff007c0c */ /* 0x000fe2000bf05300 */
[----:B------:R-:W3:Y:S06]  /*2680*/  LDL R34, [R1+0x3c] ;  /* 0x00003c0001227983 */ /* 0x000eec0000100800 */
[----:B------:R-:W4:Y:S06]  /*2690*/  LDC R61, c[0x0][0x3f4] ;  /* 0x0000fd00ff3d7b82 */ /* 0x000f2c0000000800 */
[----:B------:R-:W-:Y:S01]  /*26a0*/  @P0 IADD3 R4, P1, R36, UR4, RZ ;  /* 0x0000000424040c10 */ /* 0x000fe2000ff3e0ff */
[----:B------:R-:W-:-:S03]  /*26b0*/  ULDC UR4, c[0x0][0x320] ;  /* 0x0000c80000047ab9 */ /* 0x000fc60000000800 */
[----:B------:R-:W-:Y:S02]  /*26c0*/  @P0 IADD3.X R5, R35, UR5, RZ, P1, !PT ;  /* 0x0000000523050c10 */ /* 0x000fe40008ffe4ff */
[----:B------:R-:W-:-:S03]  /*26d0*/  ISETP.GE.AND P1, PT, R2, UR4, PT ;  /* 0x0000000402007c0c */ /* 0x000fc6000bf26270 */
[----:B------:R0:W3:Y:S01]  /*26e0*/  @P0 LDG.E R0, desc[UR42][R4.64] ;  /* 0x0000002a04000981 */ /* 0x0000e2000c1e1900 */
[----:B------:R-:W-:Y:S02]  /*26f0*/  SEL R6, RZ, 0xffffffff, P1 ;  /* 0xffffffffff067807 */ /* 0x000fe40000800000 */
[----:B------:R-:W-:Y:S02]  /*2700*/  ISETP.GE.AND P0, PT, R16, UR4, PT ;  /* 0x0000000410007c0c */ /* 0x000fe4000bf06270 */
[----:B------:R-:W-:Y:S01]  /*2710*/  ISETP.GE.AND P1, PT, R211, UR4, PT ;  /* 0x00000004d3007c0c */ /* 0x000fe2000bf26270 */
[----:B------:R-:W-:Y:S01]  /*2720*/  IMAD.SHL.U32 R6, R6, 0x2, RZ ;  /* 0x0000000206067824 */ /* 0x000fe200078e00ff */
[----:B------:R-:W-:Y:S02]  /*2730*/  SEL R3, RZ, 0x1, P0 ;  /* 0x00000001ff037807 */ /* 0x000fe40000000000 */
[----:B------:R-:W-:Y:S02]  /*2740*/  ISETP.GE.AND P0, PT, R212, UR4, PT ;  /* 0x00000004d4007c0c */ /* 0x000fe4000bf06270 */
[----:B------:R-:W-:-:S02]  /*2750*/  LOP3.LUT R3, R6, 0x2, R3, 0xe2, !PT ;  /* 0x0000000206037812 */ /* 0x000fc400078ee203 */
[----:B0-----:R-:W-:Y:S02]  /*2760*/  SEL R4, RZ, 0x4, P0 ;  /* 0x00000004ff047807 */ /* 0x001fe40000000000 */
[----:B------:R-:W-:Y:S02]  /*2770*/  SEL R5, RZ, 0x8, P1 ;  /* 0x00000008ff057807 */ /* 0x000fe40000800000 */
[----:B------:R-:W-:Y:S02]  /*2780*/  ISETP.GE.AND P0, PT, R210, UR4, PT ;  /* 0x00000004d2007c0c */ /* 0x000fe4000bf06270 */
[----:B------:R-:W-:Y:S01]  /*2790*/  ISETP.GE.AND P1, PT, R209, UR4, PT ;  /* 0x00000004d1007c0c */ /* 0x000fe2000bf26270 */
[----:B------:R-:W-:Y:S01]  /*27a0*/  VIADD R12, R7, 0xffffff80 ;  /* 0xffffff80070c7836 */ /* 0x000fe20000000000 */
[----:B------:R-:W-:Y:S02]  /*27b0*/  LOP3.LUT R4, R5, R3, R4, 0xfe, !PT ;  /* 0x0000000305047212 */ /* 0x000fe400078efe04 */
[----:B------:R-:W-:-:S02]  /*27c0*/  SEL R5, RZ, 0x10, P0 ;  /* 0x00000010ff057807 */ /* 0x000fc40000000000 */
[----:B------:R-:W-:-:S04]  /*27d0*/  SEL R6, RZ, 0x20, P1 ;  /* 0x00000020ff067807 */ /* 0x000fc80000800000 */
[----:B------:R-:W-:Y:S02]  /*27e0*/  LOP3.LUT R4, R6, R4, R5, 0xfe, !PT ;  /* 0x0000000406047212 */ /* 0x000fe400078efe05 */
[----:B------:R-:W-:Y:S02]  /*27f0*/  SHF.R.S32.HI R5, RZ, 0x1f, R12 ;  /* 0x0000001fff057819 */ /* 0x000fe4000001140c */
[----:B------:R-:W-:Y:S02]  /*2800*/  SHF.R.S32.HI R7, RZ, 0x1f, R202 ;  /* 0x0000001fff077819 */ /* 0x000fe400000114ca */
[----:B------:R-:W-:-:S03]  /*2810*/  LEA.HI R14, R5, R12, RZ, 0x2 ;  /* 0x0000000c050e7211 */ /* 0x000fc600078f10ff */
[C---:B-1----:R-:W-:Y:S01]  /*2820*/  IMAD R6, R7.reuse, R48, RZ ;  /* 0x0000003007067224 */ /* 0x042fe200078e02ff */
[----:B------:R-:W-:Y:S01]  /*2830*/  LOP3.LUT R13, R14, 0xfffffffc, RZ, 0xc0, !PT ;  /* 0xfffffffc0e0d7812 */ /* 0x000fe200078ec0ff */
[----:B--2---:R-:W-:Y:S01]  /*2840*/  IMAD R7, R7, R54, RZ ;  /* 0x0000003607077224 */ /* 0x004fe200078e02ff */
[----:B------:R-:W-:-:S03]  /*2850*/  SHF.R.S32.HI R201, RZ, 0x1f, R200 ;  /* 0x0000001fffc97819 */ /* 0x000fc600000114c8 */
[----:B------:R-:W-:Y:S02]  /*2860*/  IMAD.IADD R15, R12, 0x1, -R13 ;  /* 0x000000010c0f7824 */ /* 0x000fe400078e0a0d */
[C---:B------:R-:W-:Y:S01]  /*2870*/  IMAD R13, R202.reuse, R55, R7 ;  /* 0x00000037ca0d7224 */ /* 0x040fe200078e0207 */
[----:B-----5:R-:W-:Y:S01]  /*2880*/  SHF.R.S32.HI R7, RZ, 0x1f, R24 ;  /* 0x0000001fff077819 */ /* 0x020fe20000011418 */
[C---:B------:R-:W-:Y:S02]  /*2890*/  IMAD R11, R202.reuse, R49, R6 ;  /* 0x00000031ca0b7224 */ /* 0x040fe400078e0206 */
[----:B------:R-:W-:-:S04]  /*28a0*/  IMAD.WIDE.U32 R8, R202, R48, R200 ;  /* 0x00000030ca087225 */ /* 0x000fc800078e00c8 */
[----:B------:R-:W-:-:S04]  /*28b0*/  IMAD.WIDE.U32 R20, R202, R48, R16 ;  /* 0x00000030ca147225 */ /* 0x000fc800078e0010 */
[----:B------:R-:W-:Y:S02]  /*28c0*/  IMAD R6, R7, R48, RZ ;  /* 0x0000003007067224 */ /* 0x000fe400078e02ff */
[----:B------:R-:W-:Y:S02]  /*28d0*/  IMAD.IADD R9, R9, 0x1, R11 ;  /* 0x0000000109097824 */ /* 0x000fe400078e020b */
[----:B------:R-:W-:Y:S02]  /*28e0*/  IMAD.IADD R21, R11, 0x1, R21 ;  /* 0x000000010b157824 */ /* 0x000fe400078e0215 */
[----:B------:R-:W-:Y:S02]  /*28f0*/  IMAD R11, R24, R49, R6 ;  /* 0x00000031180b7224 */ /* 0x000fe400078e0206 */
[----:B------:R-:W2:Y:S01]  /*2900*/  LDL R6, [R1+0x38] ;  /* 0x0000380001067983 */ /* 0x000ea20000100800 */
[----:B------:R-:W0:Y:S01]  /*2910*/  S2R R35, SR_TID.X ;  /* 0x0000000000237919 */ /* 0x000e220000002100 */
[----:B------:R-:W-:-:S02]  /*2920*/  ISETP.GE.AND P0, PT, R214, UR4, PT ;  /* 0x00000004d6007c0c */ /* 0x000fc4000bf06270 */
[----:B------:R-:W-:Y:S02]  /*2930*/  ISETP.GE.AND P1, PT, R213, UR4, PT ;  /* 0x00000004d5007c0c */ /* 0x000fe4000bf26270 */
[----:B------:R-:W-:Y:S02]  /*2940*/  SEL R5, RZ, 0x40, P0 ;  /* 0x00000040ff057807 */ /* 0x000fe40000000000 */
[----:B------:R-:W-:Y:S02]  /*2950*/  SEL R10, RZ, 0x7fff80, P1 ;  /* 0x007fff80ff0a7807 */ /* 0x000fe40000800000 */
[----:B----4-:R-:W-:Y:S02]  /*2960*/  ISETP.GE.AND P0, PT, R16, R61, PT ;  /* 0x0000003d1000720c */ /* 0x010fe40003f06270 */
[----:B------:R-:W-:Y:S02]  /*2970*/  LOP3.LUT R10, R10, R4, R5, 0xfe, !PT ;  /* 0x000000040a0a7212 */ /* 0x000fe400078efe05 */
[----:B------:R-:W-:-:S05]  /*2980*/  SEL R5, R61, RZ, P0 ;  /* 0x000000ff3d057207 */ /* 0x000fca0000000000 */
[----:B------:R-:W-:Y:S02]  /*2990*/  IMAD.IADD R5, R16, 0x1, R5 ;  /* 0x0000000110057824 */ /* 0x000fe400078e0205 */
[----:B------:R-:W-:-:S03]  /*29a0*/  IMAD.WIDE.U32 R50, R202, R54, R200 ;  /* 0x00000036ca327225 */ /* 0x000fc600078e00c8 */
[----:B------:R-:W-:Y:S02]  /*29b0*/  SHF.R.S32.HI R4, RZ, 0x1f, R5 ;  /* 0x0000001fff047819 */ /* 0x000fe40000011405 */
[----:B0-----:R-:W-:-:S04]  /*29c0*/  SHF.R.U32.HI R35, RZ, 0x7, R35 ;  /* 0x00000007ff237819 */ /* 0x001fc80000011623 */
[C---:B------:R-:W-:Y:S01]  /*29d0*/  ISETP.NE.AND P6, PT, R35.reuse, 0x1, PT ;  /* 0x000000012300780c */ /* 0x040fe20003fc5270 */
[----:B------:R-:W-:Y:S02]  /*29e0*/  VIADD R60, R35, 0x8 ;  /* 0x00000008233c7836 */ /* 0x000fe40000000000 */
[C---:B------:R-:W-:Y:S02]  /*29f0*/  VIADD R35, R202.reuse, 0x40 ;  /* 0x00000040ca237836 */ /* 0x040fe40000000000 */
[----:B------:R-:W-:Y:S01]  /*2a00*/  IMAD.WIDE.U32 R52, R202, R54, R16 ;  /* 0x00000036ca347225 */ /* 0x000fe200078e0010 */
[----:B------:R-:W-:-:S03]  /*2a10*/  LEA.HI R4, R4, R5, RZ, 0x3 ;  /* 0x0000000504047211 */ /* 0x000fc600078f18ff */
[----:B------:R-:W-:Y:S01]  /*2a20*/  IMAD.SHL.U32 R35, R35, 0x40, RZ ;  /* 0x0000004023237824 */ /* 0x000fe200078e00ff */
[C---:B------:R-:W-:Y:S01]  /*2a30*/  SHF.L.U64.HI R56, R48.reuse, 0x6, R49 ;  /* 0x0000000630387819 */ /* 0x040fe20000010231 */
[----:B------:R-:W-:Y:S02]  /*2a40*/  IMAD.IADD R51, R51, 0x1, R13 ;  /* 0x0000000133337824 */ /* 0x000fe400078e020d */
[----:B------:R-:W-:Y:S01]  /*2a50*/  IMAD.IADD R53, R13, 0x1, R53 ;  /* 0x000000010d357824 */ /* 0x000fe200078e0235 */
[----:B------:R-:W-:Y:S01]  /*2a60*/  SHF.R.S32.HI R13, RZ, 0x1f, R14 ;  /* 0x0000001fff0d7819 */ /* 0x000fe2000001140e */
[----:B------:R-:W-:Y:S02]  /*2a70*/  IMAD R5, R49, 0x60, RZ ;  /* 0x0000006031057824 */ /* 0x000fe400078e02ff */
[----:B------:R-:W-:Y:S02]  /*2a80*/  IMAD.SHL.U32 R57, R48, 0x40, RZ ;  /* 0x0000004030397824 */ /* 0x000fe400078e00ff */
[----:B------:R-:W-:Y:S01]  /*2a90*/  IMAD.WIDE.U32 R8, R24, R48, R8 ;  /* 0x0000003018087225 */ /* 0x000fe200078e0008 */
[----:B------:R-:W-:-:S03]  /*2aa0*/  LOP3.LUT R35, R35, 0x1c0, RZ, 0xc0, !PT ;  /* 0x000001c023237812 */ /* 0x000fc600078ec0ff */
[----:B------:R-:W-:-:S04]  /*2ab0*/  IMAD.WIDE.U32 R20, R24, R48, R20 ;  /* 0x0000003018147225 */ /* 0x000fc800078e0014 */
[----:B------:R-:W-:Y:S01]  /*2ac0*/  IMAD.WIDE.U32 R48, R48, 0x60, RZ ;  /* 0x0000006030307825 */ /* 0x000fe200078e00ff */
[----:B------:R-:W-:-:S03]  /*2ad0*/  LEA.HI R13, R13, R202, RZ, 0x3 ;  /* 0x000000ca0d0d7211 */ /* 0x000fc600078f18ff */
[----:B------:R-:W-:Y:S01]  /*2ae0*/  IMAD.IADD R62, R49, 0x1, R5 ;  /* 0x00000001313e7824 */ /* 0x000fe200078e0205 */
[----:B------:R-:W-:Y:S02]  /*2af0*/  LOP3.LUT R5, R35, 0x38, R4, 0xf8, !PT ;  /* 0x0000003823057812 */ /* 0x000fe400078ef804 */
[C---:B------:R-:W-:Y:S02]  /*2b00*/  IADD3 R35, R202.reuse, 0x40, RZ ;  /* 0x00000040ca237810 */ /* 0x040fe40007ffe0ff */
[----:B------:R-:W-:Y:S01]  /*2b10*/  LOP3.LUT R13, R13, 0xfffffff8, RZ, 0xc0, !PT ;  /* 0xfffffff80d0d7812 */ /* 0x000fe200078ec0ff */
[----:B------:R-:W-:Y:S05]  /*2b20*/  @!P6 WARPSYNC.ALL ;  /* 0x000000000000e948 */ /* 0x000fea0003800000 */
[----:B------:R-:W-:Y:S01]  /*2b30*/  IMAD.SHL.U32 R35, R35, 0x40, RZ ;  /* 0x0000004023237824 */ /* 0x000fe200078e00ff */
[----:B------:R-:W-:Y:S01]  /*2b40*/  ULDC UR4, c[0x0][0x2f4] ;  /* 0x0000bd0000047ab9 */ /* 0x000fe20000000800 */
[----:B------:R-:W-:Y:S01]  /*2b50*/  IMAD.IADD R13, R202, 0x1, -R13 ;  /* 0x00000001ca0d7824 */ /* 0x000fe200078e0a0d */
[----:B------:R-:W-:Y:S01]  /*2b60*/  ISETP.GE.AND P2, PT, R2, UR4, PT ;  /* 0x0000000402007c0c */ /* 0x000fe2000bf46270 */
[----:B------:R-:W-:Y:S01]  /*2b70*/  IMAD R7, R7, R54, RZ ;  /* 0x0000003607077224 */ /* 0x000fe200078e02ff */
[----:B------:R-:W-:Y:S01]  /*2b80*/  LOP3.LUT R35, R35, 0x1c0, RZ, 0xc0, !PT ;  /* 0x000001c023237812 */ /* 0x000fe200078ec0ff */
[----:B------:R-:W-:-:S02]  /*2b90*/  IMAD.SHL.U32 R73, R13, 0x40, RZ ;  /* 0x000000400d497824 */ /* 0x000fc400078e00ff */
[C---:B------:R-:W-:Y:S01]  /*2ba0*/  IMAD R7, R24.reuse, R55, R7 ;  /* 0x0000003718077224 */ /* 0x040fe200078e0207 */
[----:B------:R-:W-:Y:S01]  /*2bb0*/  SHF.R.U32.HI R35, RZ, 0x3, R35 ;  /* 0x00000003ff237819 */ /* 0x000fe20000011623 */
[----:B------:R-:W-:Y:S01]  /*2bc0*/  IMAD.WIDE.U32 R50, R24, R54, R50 ;  /* 0x0000003618327225 */ /* 0x000fe200078e0032 */
[----:B------:R-:W-:-:S03]  /*2bd0*/  LOP3.LUT R73, R73, 0x1c0, RZ, 0xc0, !PT ;  /* 0x000001c049497812 */ /* 0x000fc600078ec0ff */
[----:B------:R-:W-:Y:S01]  /*2be0*/  IMAD.WIDE.U32 R52, R24, R54, R52 ;  /* 0x0000003618347225 */ /* 0x000fe200078e0034 */
[----:B------:R-:W-:Y:S02]  /*2bf0*/  LOP3.LUT R5, R5, R35, RZ, 0x3c, !PT ;  /* 0x0000002305057212 */ /* 0x000fe400078e3cff */
[----:B------:R-:W-:Y:S01]  /*2c00*/  LOP3.LUT R23, R23, 0xfffffffe, RZ, 0xc0, !PT ;  /* 0xfffffffe17177812 */ /* 0x000fe200078ec0ff */
[----:B------:R-:W-:Y:S01]  /*2c10*/  IMAD.IADD R67, R51, 0x1, R7 ;  /* 0x0000000133437824 */ /* 0x000fe200078e0207 */
[----:B------:R-:W-:Y:S01]  /*2c20*/  SHF.R.U32.HI R76, RZ, 0x3, R73 ;  /* 0x00000003ff4c7819 */ /* 0x000fe20000011649 */
[----:B------:R-:W-:Y:S01]  /*2c30*/  IMAD.IADD R68, R7, 0x1, R53 ;  /* 0x0000000107447824 */ /* 0x000fe200078e0235 */
[----:B------:R-:W-:Y:S01]  /*2c40*/  LOP3.LUT R7, R73, 0x18, R16, 0xf8, !PT ;  /* 0x0000001849077812 */ /* 0x000fe200078ef810 */
[----:B------:R-:W-:Y:S01]  /*2c50*/  IMAD.MOV.U32 R75, RZ, RZ, 0x20 ;  /* 0x00000020ff4b7424 */ /* 0x000fe200078e00ff */
[----:B------:R-:W-:Y:S02]  /*2c60*/  @P2 LOP3.LUT R23, R23, 0x1, RZ, 0xfc, !PT ;  /* 0x0000000117172812 */ /* 0x000fe400078efcff */
[----:B------:R-:W-:-:S02]  /*2c70*/  LOP3.LUT P2, RZ, R13, 0x4, RZ, 0xc0, !PT ;  /* 0x000000040dff7812 */ /* 0x000fc4000784c0ff */
[----:B------:R-:W-:Y:S02]  /*2c80*/  PRMT R84, R10, 0x8880, RZ ;  /* 0x000088800a547816 */ /* 0x000fe400000000ff */
[----:B------:R-:W-:Y:S01]  /*2c90*/  LOP3.LUT R7, R7, R76, RZ, 0x3c, !PT ;  /* 0x0000004c07077212 */ /* 0x000fe200078e3cff */
[----:B------:R-:W-:Y:S01]  /*2ca0*/  IMAD R63, R55, 0x60, RZ ;  /* 0x00000060373f7824 */ /* 0x000fe200078e02ff */
[C---:B------:R-:W-:Y:S01]  /*2cb0*/  SHF.L.U64.HI R58, R54.reuse, 0x6, R55 ;  /* 0x00000006363a7819 */ /* 0x040fe20000010237 */
[----:B------:R-:W-:Y:S01]  /*2cc0*/  IMAD.SHL.U32 R59, R54, 0x40, RZ ;  /* 0x00000040363b7824 */ /* 0x000fe200078e00ff */
[----:B------:R-:W-:Y:S01]  /*2cd0*/  PRMT R84, R84, 0x7710, RZ ;  /* 0x0000771054547816 */ /* 0x000fe200000000ff */
[----:B------:R-:W-:Y:S01]  /*2ce0*/  IMAD.WIDE.U32 R54, R54, 0x60, RZ ;  /* 0x0000006036367825 */ /* 0x000fe200078e00ff */
        /* <DEDUP_REMOVED lines=14> */
[----:B------:R-:W-:Y:S01]  /*2dd0*/  SHF.R.S32.HI R69, RZ, 0x3, R4 ;  /* 0x00000003ff457819 */ /* 0x000fe20000011404 */
[----:B------:R-:W-:Y:S01]  /*2de0*/  @!P6 BAR.SYNC.DEFER_BLOCKING 0x9, 0x100 ;  /* 0x024400000000eb1d */ /* 0x000fe20000010000 */
[----:B------:R-:W-:Y:S02]  /*2df0*/  ISETP.GE.AND P1, PT, R16, UR4, PT ;  /* 0x0000000410007c0c */ /* 0x000fe4000bf26270 */
[----:B------:R-:W-:Y:S02]  /*2e00*/  SHF.R.S32.HI R72, RZ, 0x1f, R70 ;  /* 0x0000001fff487819 */ /* 0x000fe40000011446 */
[----:B------:R-:W-:Y:S01]  /*2e10*/  LOP3.LUT R84, R84, 0x40, RZ, 0xc0, !PT ;  /* 0x0000004054547812 */ /* 0x000fe200078ec0ff */
[----:B---3--:R-:W-:Y:S01]  /*2e20*/  IMAD.IADD R74, R34, 0x1, R5 ;  /* 0x00000001224a7824 */ /* 0x008fe200078e0205 */
[----:B------:R-:W-:-:S04]  /*2e30*/  LOP3.LUT R5, R73, 0x38, R4, 0xf8, !PT ;  /* 0x0000003849057812 */ /* 0x000fc800078ef804 */
[----:B------:R-:W-:Y:S02]  /*2e40*/  LOP3.LUT R5, R5, R76, RZ, 0x3c, !PT ;  /* 0x0000004c05057212 */ /* 0x000fe400078e3cff */
[----:B------:R-:W-:Y:S01]  /*2e50*/  SHF.R.S32.HI R71, RZ, 0x1f, R0 ;  /* 0x0000001fff477819 */ /* 0x000fe20000011400 */
[C---:B--2---:R-:W-:Y:S02]  /*2e60*/  IMAD R82, R6.reuse, 0x200, R7 ;  /* 0x0000020006527824 */ /* 0x044fe400078e0207 */
[----:B------:R-:W-:Y:S02]  /*2e70*/  IMAD R85, R6, 0x200, R5 ;  /* 0x0000020006557824 */ /* 0x000fe400078e0205 */
[----:B------:R-:W-:-:S07]  /*2e80*/  IMAD.IADD R86, R75, 0x1, R82 ;  /* 0x000000014b567824 */ /* 0x000fce00078e0252 */
.L_x_5253:
        /* <DEDUP_REMOVED lines=97> */
.L_x_5204:
[----:B------:R-:W-:Y:S05]  /*34a0*/  BSYNC B1 ;  /* 0x0000000000017941 */ /* 0x000fea0003800000 */
.L_x_5203:
[----:B0-----:R-:W-:Y:S01]  /*34b0*/  VIADD R12, R202, 0x40 ;  /* 0x00000040ca0c7836 */ /* 0x001fe20000000000 */
[----:B------:R-:W-:Y:S01]  /*34c0*/  BSSY B1, `(.L_x_5205) ;  /* 0x000001c000017945 */ /* 0x000fe20003800000 */
[----:B------:R-:W-:Y:S02]  /*34d0*/  CS2R R36, SRZ ;  /* 0x0000000000247805 */ /* 0x000fe4000001ff00 */
[----:B------:R-:W-:Y:S01]  /*34e0*/  CS2R R34, SRZ ;  /* 0x0000000000227805 */ /* 0x000fe2000001ff00 */
[----:B-----5:R-:W-:Y:S01]  /*34f0*/  IMAD.MOV.U32 R13, RZ, RZ, R40 ;  /* 0x000000ffff0d7224 */ /* 0x020fe200078e0028 */
        /* <DEDUP_REMOVED lines=24> */
.L_x_5206:
[----:B------:R-:W-:Y:S05]  /*3680*/  BSYNC B1 ;  /* 0x0000000000017941 */ /* 0x000fea0003800000 */
.L_x_5205:
        /* <DEDUP_REMOVED lines=17> */
[----:B------:R-:W-:-:S02]  /*37a0*/  PRMT R100, R100, 0x5410, R4 ;  /* 0x0000541064647816 */ /* 0x000fc40000000004 */
[----:B------:R-:W-:Y:S02]  /*37b0*/  MOV R4, R32 ;  /* 0x0000002000047202 */ /* 0x000fe40000000f00 */
        /* <DEDUP_REMOVED lines=15> */
.L_x_5207:
[----:B------:R-:W-:Y:S01]  /*38b0*/  IMAD R87, R18, 0x8, R19 ;  /* 0x0000000812577824 */ /* 0x000fe200078e0213 */
[----:B------:R-:W-:Y:S01]  /*38c0*/  SHF.L.U32 R95, R206, 0x1f, RZ ;  /* 0x0000001fce5f7819 */ /* 0x000fe200000006ff */
[----:B------:R-:W-:Y:S03]  /*38d0*/  BSSY B1, `(.L_x_5208) ;  /* 0x0000003000017945 */ /* 0x000fe60003800000 */
[----:B------:R-:W0:Y:S02]  /*38e0*/  SYNCS.PHASECHK.TRANS64.TRYWAIT P5, [R87+URZ+0x22890], R95 ;  /* 0x0228905f570075a7 */ /* 0x000e2400080a017f */
[----:B0-----:R-:W-:Y:S05]  /*38f0*/  @!P5 BRA `(.L_x_5209) ;  /* 0x000001b800fcd947 */ /* 0x001fea0003800000 */
.L_x_5486:
[----:B------:R-:W-:Y:S05]  /*3900*/  BSYNC B1 ;  /* 0x0000000000017941 */ /* 0x000fea0003800000 */
.L_x_5208:
[----:B------:R-:W-:-:S03]  /*3910*/  UMOV UR4, 0xffffffff ;  /* 0xffffffff00047882 */ /* 0x000fc60000000000 */
[----:B------:R-:W-:Y:S05]  /*3920*/  BRA.DIV UR4, `(.L_x_5210) ;  /* 0x000001be04047947 */ /* 0x000fea000b800000 */
[----:B------:R1:W2:Y:S04]  /*3930*/  SHFL.IDX PT, R99, R97, RZ, 0x1c1f ;  /* 0x001c1fff61637589 */ /* 0x0002a800000e0000 */
[----:B------:R1:W3:Y:S02]  /*3940*/  SHFL.IDX PT, R14, R96, RZ, 0x1c1f ;  /* 0x001c1fff600e7589 */ /* 0x0002e400000e0000 */
.L_x_5490:
        /* <DEDUP_REMOVED lines=19> */
[----:B------:R-:W-:Y:S02]  /*3a80*/  LOP3.LUT R109, R11, 0xffff0000, RZ, 0xc0, !PT ;  /* 0xffff00000b6d7812 */ /* 0x000fe400078ec0ff */
[----:B------:R-:W-:Y:S01]  /*3a90*/  SHF.R.U32.HI R45, RZ, 0x10, R45 ;  /* 0x00000010ff2d7819 */ /* 0x000fe2000001162d */
[----:B------:R-:W-:Y:S01]  /*3aa0*/  FMUL.FTZ R5, R110, R47 ;  /* 0x0000002f6e057220 */ /* 0x000fe20000410000 */
[----:B------:R-:W-:Y:S01]  /*3ab0*/  PRMT R46, R102, 0x5432, R46 ;  /* 0x00005432662e7816 */ /* 0x000fe2000000002e */
[-C--:B------:R-:W-:Y:S02]  /*3ac0*/  FMUL.FTZ R110, R110, R109.reuse ;  /* 0x0000006d6e6e7220 */ /* 0x080fe40000410000 */
[C---:B------:R-:W-:Y:S02]  /*3ad0*/  FFMA.FTZ R44, R108.reuse, R109, -R5 ;  /* 0x0000006d6c2c7223 */ /* 0x040fe40000010805 */
[----:B------:R-:W-:Y:S01]  /*3ae0*/  FFMA.FTZ R5, R108, R47, R110 ;  /* 0x0000002f6c057223 */ /* 0x000fe2000001006e */
[----:B------:R-:W-:Y:S01]  /*3af0*/  PRMT R47, R111, 0x5410, R45 ;  /* 0x000054106f2f7816 */ /* 0x000fe2000000002d */
[----:B------:R-:W-:Y:S01]  /*3b00*/  IMAD.U32 R45, R46, 0x10000, RZ ;  /* 0x000100002e2d7824 */ /* 0x000fe200078e00ff */
[C---:B------:R-:W-:Y:S01]  /*3b10*/  LOP3.LUT R110, R6.reuse, 0xffff0000, RZ, 0xc0, !PT ;  /* 0xffff0000066e7812 */ /* 0x040fe200078ec0ff */
[----:B------:R-:W-:Y:S01]  /*3b20*/  IMAD.U32 R108, R6, 0x10000, RZ ;  /* 0x00010000066c7824 */ /* 0x000fe200078e00ff */
[----:B------:R-:W-:Y:S01]  /*3b30*/  LOP3.LUT R46, R46, 0xffff0000, RZ, 0xc0, !PT ;  /* 0xffff00002e2e7812 */ /* 0x000fe200078ec0ff */
[C---:B------:R-:W-:Y:S01]  /*3b40*/  IMAD.U32 R109, R47.reuse, 0x10000, RZ ;  /* 0x000100002f6d7824 */ /* 0x040fe200078e00ff */
[----:B------:R-:W-:Y:S01]  /*3b50*/  LOP3.LUT R47, R47, 0xffff0000, RZ, 0xc0, !PT ;  /* 0xffff00002f2f7812 */ /* 0x000fe200078ec0ff */
[C---:B------:R-:W-:Y:S01]  /*3b60*/  FMUL.FTZ R111, R110.reuse, R45 ;  /* 0x0000002d6e6f7220 */ /* 0x040fe20000410000 */
[----:B------:R-:W-:Y:S01]  /*3b70*/  F2FP.BF16.F32.PACK_AB R5, R5, R44 ;  /* 0x0000002c0505723e */ /* 0x000fe200000010ff */
[----:B------:R-:W-:-:S02]  /*3b80*/  FMUL.FTZ R110, R110, R109 ;  /* 0x0000006d6e6e7220 */ /* 0x000fc40000410000 */
[C---:B------:R-:W-:Y:S01]  /*3b90*/  FFMA.FTZ R6, R108.reuse, R109, -R111 ;  /* 0x0000006d6c067223 */ /* 0x040fe2000001086f */
[C---:B------:R-:W-:Y:S01]  /*3ba0*/  LOP3.LUT R109, R7.reuse, 0xffff0000, RZ, 0xc0, !PT ;  /* 0xffff0000076d7812 */ /* 0x040fe200078ec0ff */
[----:B------:R-:W-:Y:S01]  /*3bb0*/  FFMA.FTZ R45, R108, R45, R110 ;  /* 0x0000002d6c2d7223 */ /* 0x000fe2000001006e */
[----:B------:R-:W-:-:S03]  /*3bc0*/  IMAD.U32 R108, R7, 0x10000, RZ ;  /* 0x00010000076c7824 */ /* 0x000fc600078e00ff */
[C---:B------:R-:W-:Y:S01]  /*3bd0*/  FMUL.FTZ R7, R109.reuse, R46 ;  /* 0x0000002e6d077220 */ /* 0x040fe20000410000 */
[-C--:B------:R-:W-:Y:S01]  /*3be0*/  FMUL.FTZ R109, R109, R47.reuse ;  /* 0x0000002f6d6d7220 */ /* 0x080fe20000410000 */
[----:B------:R-:W-:Y:S02]  /*3bf0*/  F2FP.BF16.F32.PACK_AB R6, R45, R6 ;  /* 0x000000062d06723e */ /* 0x000fe400000010ff */
[----:B------:R-:W-:Y:S01]  /*3c00*/  FFMA.FTZ R7, R108, R47, -R7 ;  /* 0x0000002f6c077223 */ /* 0x000fe20000010807 */
[----:B------:R-:W-:Y:S01]  /*3c10*/  IMAD.U32 R47, R11, 0x10000, RZ ;  /* 0x000100000b2f7824 */ /* 0x000fe200078e00ff */
[----:B------:R-:W-:Y:S01]  /*3c20*/  LOP3.LUT R11, R4, 0xffff0000, RZ, 0xc0, !PT ;  /* 0xffff0000040b7812 */ /* 0x000fe200078ec0ff */
[----:B------:R-:W-:Y:S01]  /*3c30*/  FFMA.FTZ R46, R108, R46, R109 ;  /* 0x0000002e6c2e7223 */ /* 0x000fe2000001006d */
[----:B------:R-:W-:-:S03]  /*3c40*/  IMAD.U32 R4, R4, 0x10000, RZ ;  /* 0x0001000004047824 */ /* 0x000fc600078e00ff */
[C---:B------:R-:W-:Y:S01]  /*3c50*/  FMUL.FTZ R109, R11.reuse, R15 ;  /* 0x0000000f0b6d7220 */ /* 0x040fe20000410000 */
[----:B------:R-:W-:Y:S01]  /*3c60*/  FMUL.FTZ R108, R11, R47 ;  /* 0x0000002f0b6c7220 */ /* 0x000fe20000410000 */
[----:B------:R-:W-:Y:S02]  /*3c70*/  F2FP.BF16.F32.PACK_AB R7, R46, R7 ;  /* 0x000000072e07723e */ /* 0x000fe400000010ff */
[C---:B------:R-:W-:Y:S01]  /*3c80*/  FFMA.FTZ R109, R4.reuse, R47, -R109 ;  /* 0x0000002f046d7223 */ /* 0x040fe2000001086d */
[----:B------:R-:W-:-:S05]  /*3c90*/  FFMA.FTZ R108, R4, R15, R108 ;  /* 0x0000000f046c7223 */ /* 0x000fca000001006c */
[----:B------:R-:W-:-:S07]  /*3ca0*/  F2FP.BF16.F32.PACK_AB R4, R108, R109 ;  /* 0x0000006d6c04723e */ /* 0x000fce00000010ff */
.L_x_5216:
[----:B------:R-:W-:Y:S05]  /*3cb0*/  BSYNC B3 ;  /* 0x0000000000037941 */ /* 0x000fea0003800000 */
.L_x_5215:
[----:B0-----:R4:W-:Y:S02]  /*3cc0*/  ST.E.128 desc[UR42][R12.64], R4 ;  /* 0x000000040c007985 */ /* 0x0019e4000c101d2a */
.L_x_5214:
[----:B------:R-:W-:Y:S05]  /*3cd0*/  BSYNC B2 ;  /* 0x0000000000027941 */ /* 0x000fea0003800000 */
.L_x_5213:
        /* <DEDUP_REMOVED lines=22> */
[----:B------:R-:W-:Y:S01]  /*3e40*/  PRMT R44, R101, 0x5432, R44 ;  /* 0x00005432652c7816 */ /* 0x000fe2000000002c */
[C---:B------:R-:W-:Y:S01]  /*3e50*/  FFMA.FTZ R5, R40.reuse, R41, -R5 ;  /* 0x0000002928057223 */ /* 0x040fe20000010805 */
[----:B------:R-:W-:Y:S01]  /*3e60*/  PRMT R15, R113, 0x5410, R45 ;  /* 0x00005410710f7816 */ /* 0x000fe2000000002d */
[----:B------:R-:W-:Y:S01]  /*3e70*/  FFMA.FTZ R40, R40, R42, R43 ;  /* 0x0000002a28287223 */ /* 0x000fe2000001002b */
[----:B------:R-:W-:Y:S01]  /*3e80*/  LOP3.LUT R42, R6, 0xffff0000, RZ, 0xc0, !PT ;  /* 0xffff0000062a7812 */ /* 0x000fe200078ec0ff */
[C---:B------:R-:W-:Y:S01]  /*3e90*/  IMAD.U32 R45, R44.reuse, 0x10000, RZ ;  /* 0x000100002c2d7824 */ /* 0x040fe200078e00ff */
[----:B------:R-:W-:Y:S01]  /*3ea0*/  LOP3.LUT R44, R44, 0xffff0000, RZ, 0xc0, !PT ;  /* 0xffff00002c2c7812 */ /* 0x000fe200078ec0ff */
[C---:B------:R-:W-:Y:S01]  /*3eb0*/  IMAD.U32 R43, R15.reuse, 0x10000, RZ ;  /* 0x000100000f2b7824 */ /* 0x040fe200078e00ff */
[----:B------:R-:W-:Y:S01]  /*3ec0*/  LOP3.LUT R15, R15, 0xffff0000, RZ, 0xc0, !PT ;  /* 0xffff00000f0f7812 */ /* 0x000fe200078ec0ff */
[----:B------:R-:W-:-:S02]  /*3ed0*/  IMAD.U32 R41, R6, 0x10000, RZ ;  /* 0x0001000006297824 */ /* 0x000fc400078e00ff */
[C---:B------:R-:W-:Y:S01]  /*3ee0*/  FMUL.FTZ R6, R42.reuse, R45 ;  /* 0x0000002d2a067220 */ /* 0x040fe20000410000 */
[----:B------:R-:W-:Y:S01]  /*3ef0*/  FMUL.FTZ R42, R42, R43 ;  /* 0x0000002b2a2a7220 */ /* 0x000fe20000410000 */
[----:B------:R-:W-:Y:S02]  /*3f00*/  F2FP.BF16.F32.PACK_AB R5, R40, R5 ;  /* 0x000000052805723e */ /* 0x000fe400000010ff */
[----:B------:R-:W-:Y:S01]  /*3f10*/  FFMA.FTZ R6, R41, R43, -R6 ;  /* 0x0000002b29067223 */ /* 0x000fe20000010806 */
[----:B------:R-:W-:Y:S01]  /*3f20*/  LOP3.LUT R43, R7, 0xffff0000, RZ, 0xc0, !PT ;  /* 0xffff0000072b7812 */ /* 0x000fe200078ec0ff */
[----:B------:R-:W-:Y:S01]  /*3f30*/  FFMA.FTZ R41, R41, R45, R42 ;  /* 0x0000002d29297223 */ /* 0x000fe2000001002a */
[----:B------:R-:W-:Y:S02]  /*3f40*/  IMAD.U32 R42, R7, 0x10000, RZ ;  /* 0x00010000072a7824 */ /* 0x000fe400078e00ff */
[C---:B------:R-:W-:Y:S01]  /*3f50*/  IMAD.U32 R7, R4.reuse, 0x10000, RZ ;  /* 0x0001000004077824 */ /* 0x040fe200078e00ff */
[----:B------:R-:W-:Y:S01]  /*3f60*/  LOP3.LUT R4, R4, 0xffff0000, RZ, 0xc0, !PT ;  /* 0xffff000004047812 */ /* 0x000fe200078ec0ff */
[C---:B------:R-:W-:Y:S01]  /*3f70*/  FMUL.FTZ R45, R43.reuse, R44 ;  /* 0x0000002c2b2d7220 */ /* 0x040fe20000410000 */
[----:B------:R-:W-:Y:S01]  /*3f80*/  FMUL.FTZ R43, R43, R15 ;  /* 0x0000000f2b2b7220 */ /* 0x000fe20000410000 */
[----:B------:R-:W-:-:S02]  /*3f90*/  F2FP.BF16.F32.PACK_AB R6, R41, R6 ;  /* 0x000000062906723e */ /* 0x000fc400000010ff */
[----:B------:R-:W-:Y:S01]  /*3fa0*/  FFMA.FTZ R45, R42, R15, -R45 ;  /* 0x0000000f2a2d7223 */ /* 0x000fe2000001082d */
[C---:B------:R-:W-:Y:S01]  /*3fb0*/  FMUL.FTZ R46, R4.reuse, R14 ;  /* 0x0000000e042e7220 */ /* 0x040fe20000410000 */
[-C--:B------:R-:W-:Y:S01]  /*3fc0*/  FMUL.FTZ R15, R4, R11.reuse ;  /* 0x0000000b040f7220 */ /* 0x080fe20000410000 */
[----:B------:R-:W-:Y:S02]  /*3fd0*/  FFMA.FTZ R42, R42, R44, R43 ;  /* 0x0000002c2a2a7223 */ /* 0x000fe4000001002b */
[C---:B------:R-:W-:Y:S01]  /*3fe0*/  FFMA.FTZ R46, R7.reuse, R11, -R46 ;  /* 0x0000000b072e7223 */ /* 0x040fe2000001082e */
[----:B------:R-:W-:Y:S02]  /*3ff0*/  FFMA.FTZ R15, R7, R14, R15 ;  /* 0x0000000e070f7223 */ /* 0x000fe4000001000f */
[----:B------:R-:W-:-:S03]  /*4000*/  F2FP.BF16.F32.PACK_AB R7, R42, R45 ;  /* 0x0000002d2a07723e */ /* 0x000fc600000010ff */
[----:B------:R-:W-:-:S07]  /*4010*/  F2FP.BF16.F32.PACK_AB R4, R15, R46 ;  /* 0x0000002e0f04723e */ /* 0x000fce00000010ff */
.L_x_5218:
[----:B------:R-:W-:Y:S05]  /*4020*/  BSYNC B2 ;  /* 0x0000000000027941 */ /* 0x000fea0003800000 */
.L_x_5217:
[----:B0-----:R0:W-:Y:S02]  /*4030*/  ST.E.128 desc[UR42][R12.64], R4 ;  /* 0x000000040c007985 */ /* 0x0011e4000c101d2a */
.L_x_5212:
[----:B------:R-:W-:Y:S05]  /*4040*/  BSYNC B1 ;  /* 0x0000000000017941 */ /* 0x000fea0003800000 */
.L_x_5211:
[----:B------:R-:W-:-:S03]  /*4050*/  UMOV UR4, 0xffffffff ;  /* 0xffffffff00047882 */ /* 0x000fc60000000000 */
[----:B------:R-:W-:Y:S05]  /*4060*/  BRA.DIV UR4, `(.L_x_5219) ;  /* 0x000001b6047c7947 */ /* 0x000fea000b800000 */
[----:B-1----:R-:W1:Y:S04]  /*4070*/  SHFL.IDX PT, R97, R97, 0x1, 0x1c1f ;  /* 0x003c1f0061617f89 */ /* 0x002e6800000e0000 */
[----:B---3--:R3:W0:Y:S02]  /*4080*/  SHFL.IDX PT, R14, R96, 0x1, 0x1c1f ;  /* 0x003c1f00600e7f89 */ /* 0x00862400000e0000 */
.L_x_5494:
        /* <DEDUP_REMOVED lines=13> */
[----:B------:R-:W-:Y:S02]  /*4160*/  SHF.R.U32.HI R38, RZ, 0x10, R39 ;  /* 0x00000010ff267819 */ /* 0x000fe40000011627 */
[----:B------:R-:W-:Y:S01]  /*4170*/  PRMT R106, R106, 0x5410, R15 ;  /* 0x000054106a6a7816 */ /* 0x000fe2000000000f */
[----:B------:R-:W-:Y:S01]  /*4180*/  IMAD.U32 R15, R5, 0x10000, RZ ;  /* 0x00010000050f7824 */ /* 0x000fe200078e00ff */
[----:B------:R-:W-:-:S02]  /*4190*/  PRMT R104, R104, 0x5410, R41 ;  /* 0x0000541068687816 */ /* 0x000fc40000000029 */
[----:B------:R-:W-:Y:S02]  /*41a0*/  PRMT R105, R105, 0x5410, R36 ;  /* 0x0000541069697816 */ /* 0x000fe40000000024 */
[----:B------:R-:W-:Y:S02]  /*41b0*/  PRMT R107, R107, 0x5410, R38 ;  /* 0x000054106b6b7816 */ /* 0x000fe40000000026 */
[----:B------:R-:W-:Y:S01]  /*41c0*/  LOP3.LUT R36, R5, 0xffff0000, RZ, 0xc0, !PT ;  /* 0xffff000005247812 */ /* 0x000fe200078ec0ff */
[----:B------:R-:W-:Y:S01]  /*41d0*/  IMAD.U32 R5, R4, 0x10000, RZ ;  /* 0x0001000004057824 */ /* 0x000fe200078e00ff */
[----:B------:R-:W-:Y:S01]  /*41e0*/  LOP3.LUT R39, R106, 0xffff0000, RZ, 0xc0, !PT ;  /* 0xffff00006a277812 */ /* 0x000fe200078ec0ff */
[----:B------:R-:W-:Y:S01]  /*41f0*/  IMAD.U32 R42, R107, 0x10000, RZ ;  /* 0x000100006b2a7824 */ /* 0x000fe200078e00ff */
[----:B------:R-:W-:Y:S01]  /*4200*/  LOP3.LUT R38, R104, 0xffff0000, RZ, 0xc0, !PT ;  /* 0xffff000068267812 */ /* 0x000fe200078ec0ff */
[----:B------:R-:W-:Y:S01]  /*4210*/  IMAD.U32 R106, R106, 0x10000, RZ ;  /* 0x000100006a6a7824 */ /* 0x000fe200078e00ff */
[----:B------:R-:W-:Y:S01]  /*4220*/  LOP3.LUT R37, R6, 0xffff0000, RZ, 0xc0, !PT ;  /* 0xffff000006257812 */ /* 0x000fe200078ec0ff */
[CC--:B------:R-:W-:Y:S01]  /*4230*/  FMUL.FTZ R44, R36.reuse, R39.reuse ;  /* 0x00000027242c7220 */ /* 0x0c0fe20000410000 */
[----:B------:R-:W-:Y:S01]  /*4240*/  SHF.L.U32 R40, R105, 0x10, RZ ;  /* 0x0000001069287819 */ /* 0x000fe200000006ff */
[-C--:B------:R-:W-:Y:S01]  /*4250*/  FMUL.FTZ R36, R36, R38.reuse ;  /* 0x0000002624247220 */ /* 0x080fe20000410000 */
[----:B------:R-:W-:Y:S01]  /*4260*/  LOP3.LUT R6, R7, 0xffff0000, RZ, 0xc0, !PT ;  /* 0xffff000007067812 */ /* 0x000fe200078ec0ff */
[----:B------:R-:W-:Y:S01]  /*4270*/  FFMA.FTZ R44, R15, R38, -R44 ;  /* 0x000000260f2c7223 */ /* 0x000fe2000001082c */
[----:B------:R-:W-:Y:S01]  /*4280*/  LOP3.LUT R107, R107, 0xffff0000, RZ, 0xc0, !PT ;  /* 0xffff00006b6b7812 */ /* 0x000fe200078ec0ff */
[----:B------:R-:W-:Y:S01]  /*4290*/  FFMA.FTZ R15, R15, R39, R36 ;  /* 0x000000270f0f7223 */ /* 0x000fe20000010024 */
[----:B------:R-:W-:Y:S01]  /*42a0*/  FMUL.FTZ R36, R37, R40 ;  /* 0x0000002825247220 */ /* 0x000fe20000410000 */
[----:B------:R-:W-:Y:S01]  /*42b0*/  LOP3.LUT R105, R105, 0xffff0000, RZ, 0xc0, !PT ;  /* 0xffff000069697812 */ /* 0x000fe200078ec0ff */
[----:B------:R-:W-:Y:S01]  /*42c0*/  FMUL.FTZ R46, R37, R42 ;  /* 0x0000002a252e7220 */ /* 0x000fe20000410000 */
[----:B------:R-:W-:Y:S01]  /*42d0*/  LOP3.LUT R4, R4, 0xffff0000, RZ, 0xc0, !PT ;  /* 0xffff000004047812 */ /* 0x000fe200078ec0ff */
[----:B------:R-:W-:-:S02]  /*42e0*/  IMAD.U32 R104, R104, 0x10000, RZ ;  /* 0x0001000068687824 */ /* 0x000fc400078e00ff */
[C---:B------:R-:W-:Y:S01]  /*42f0*/  FFMA.FTZ R37, R11.reuse, R42, R36 ;  /* 0x0000002a0b257223 */ /* 0x040fe20000010024 */
[----:B------:R-:W-:Y:S01]  /*4300*/  FFMA.FTZ R46, R11, R40, -R46 ;  /* 0x000000280b2e7223 */ /* 0x000fe2000001082e */
[C---:B------:R-:W-:Y:S01]  /*4310*/  FMUL.FTZ R36, R6.reuse, R107 ;  /* 0x0000006b06247220 */ /* 0x040fe20000410000 */
[-C--:B------:R-:W-:Y:S01]  /*4320*/  FMUL.FTZ R38, R6, R105.reuse ;  /* 0x0000006906267220 */ /* 0x080fe20000410000 */
[----:B------:R-:W-:Y:S02]  /*4330*/  IMAD.U32 R7, R7, 0x10000, RZ ;  /* 0x0001000007077824 */ /* 0x000fe400078e00ff */
[C---:B------:R-:W-:Y:S01]  /*4340*/  FMUL.FTZ R6, R4.reuse, R106 ;  /* 0x0000006a04067220 */ /* 0x040fe20000410000 */
[----:B------:R-:W-:Y:S01]  /*4350*/  FMUL.FTZ R11, R4, R104 ;  /* 0x00000068040b7220 */ /* 0x000fe20000410000 */
[----:B------:R-:W-:Y:S01]  /*4360*/  F2FP.BF16.F32.PACK_AB R46, R37, R46 ;  /* 0x0000002e252e723e */ /* 0x000fe200000010ff */
[----:B------:R-:W-:Y:S01]  /*4370*/  FFMA.FTZ R36, R7, R105, -R36 ;  /* 0x0000006907247223 */ /* 0x000fe20000010824 */
[C---:B------:R-:W-:Y:S01]  /*4380*/  FFMA.FTZ R6, R5.reuse, R104, -R6 ;  /* 0x0000006805067223 */ /* 0x040fe20000010806 */
[----:B------:R-:W-:Y:S01]  /*4390*/  FFMA.FTZ R11, R5, R106, R11 ;  /* 0x0000006a050b7223 */ /* 0x000fe2000001000b */
[----:B------:R-:W-:Y:S01]  /*43a0*/  FFMA.FTZ R7, R7, R107, R38 ;  /* 0x0000006b07077223 */ /* 0x000fe20000010026 */
[----:B------:R-:W-:-:S03]  /*43b0*/  F2FP.BF16.F32.PACK_AB R5, R15, R44 ;  /* 0x0000002c0f05723e */ /* 0x000fc600000010ff */
[----:B------:R-:W-:Y:S01]  /*43c0*/  F2FP.BF16.F32.PACK_AB R4, R11, R6 ;  /* 0x000000060b04723e */ /* 0x000fe200000010ff */
[----:B------:R-:W-:Y:S01]  /*43d0*/  IMAD.MOV.U32 R6, RZ, RZ, R46 ;  /* 0x000000ffff067224 */ /* 0x000fe200078e002e */
[----:B------:R-:W-:-:S07]  /*43e0*/  F2FP.BF16.F32.PACK_AB R7, R7, R36 ;  /* 0x000000240707723e */ /* 0x000fce00000010ff */
.L_x_5224:
[----:B------:R-:W-:Y:S05]  /*43f0*/  BSYNC B2 ;  /* 0x0000000000027941 */ /* 0x000fea0003800000 */
.L_x_5223:
[----:B----4-:R0:W-:Y:S02]  /*4400*/  ST.E.128 desc[UR42][R12.64], R4 ;  /* 0x000000040c007985 */ /* 0x0101e4000c101d2a */
.L_x_5222:
[----:B------:R-:W-:Y:S05]  /*4410*/  BSYNC B1 ;  /* 0x0000000000017941 */ /* 0x000fea0003800000 */
.L_x_5221:
        /* <DEDUP_REMOVED lines=54> */
.L_x_5226:
[----:B------:R-:W-:Y:S05]  /*4780*/  BSYNC B1 ;  /* 0x0000000000017941 */ /* 0x000fea0003800000 */
.L_x_5225:
[----:B----4-:R0:W-:Y:S01]  /*4790*/  ST.E.128 desc[UR42][R12.64], R4 ;  /* 0x000000040c007985 */ /* 0x0101e2000c101d2a */
[----:B------:R-:W-:Y:S05]  /*47a0*/  BRA `(.L_x_5220) ;  /* 0x0000001800607947 */ /* 0x000fea0003800000 */
.L_x_5202:
        /* <DEDUP_REMOVED lines=67> */
[----:B------:R-:W-:-:S02]  /*4be0*/  MOV R12, R43 ;  /* 0x0000002b000c7202 */ /* 0x000fc40000000f00 */
[----:B------:R-:W-:Y:S02]  /*4bf0*/  PRMT R114, R11, 0x7610, R114 ;  /* 0x000076100b727816 */ /* 0x000fe40000000072 */
[----:B------:R-:W-:Y:S02]  /*4c00*/  PRMT R115, R12, 0x7610, R115 ;  /* 0x000076100c737816 */ /* 0x000fe40000000073 */
[----:B------:R-:W-:Y:S02]  /*4c10*/  PRMT R116, R13, 0x7610, R116 ;  /* 0x000076100d747816 */ /* 0x000fe40000000074 */
[----:B------:R-:W-:Y:S01]  /*4c20*/  PRMT R117, R14, 0x7610, R117 ;  /* 0x000076100e757816 */ /* 0x000fe20000000075 */
[----:B------:R-:W-:Y:S06]  /*4c30*/  @!P3 BRA `(.L_x_5227) ;  /* 0x000000000004b947 */ /* 0x000fec0003800000 */
[----:B------:R-:W-:Y:S01]  /*4c40*/  BPT.TRAP 0x1 ;  /* 0x000000040000795c */ /* 0x000fe20000300000 */
.L_x_5227:
[----:B------:R-:W-:Y:S01]  /*4c50*/  IMAD R87, R18, 0x8, R19 ;  /* 0x0000000812577824 */ /* 0x000fe200078e0213 */
[----:B------:R-:W-:Y:S01]  /*4c60*/  SHF.L.U32 R95, R206, 0x1f, RZ ;  /* 0x0000001fce5f7819 */ /* 0x000fe200000006ff */
[----:B------:R-:W0:Y:S01]  /*4c70*/  LDC R98, c[0x0][0x2f4] ;  /* 0x0000bd00ff627b82 */ /* 0x000e220000000800 */
[----:B------:R-:W-:Y:S02]  /*4c80*/  BSSY B1, `(.L_x_5228) ;  /* 0x0000003000017945 */ /* 0x000fe40003800000 */
[----:B------:R-:W1:Y:S02]  /*4c90*/  SYNCS.PHASECHK.TRANS64.TRYWAIT P4, [R87+URZ+0x22890], R95 ;  /* 0x0228905f570075a7 */ /* 0x000e64000808017f */
[----:B-1----:R-:W-:Y:S05]  /*4ca0*/  @!P4 BRA `(.L_x_5229) ;  /* 0x000001a800b4c947 */ /* 0x002fea0003800000 */
.L_x_5495:
[----:B------:R-:W-:Y:S05]  /*4cb0*/  BSYNC B1 ;  /* 0x0000000000017941 */ /* 0x000fea0003800000 */
.L_x_5228:
[----:B------:R-:W-:Y:S01]  /*4cc0*/  UMOV UR4, 0xffffffff ;  /* 0xffffffff00047882 */ /* 0x000fe20000000000 */
[----:B0-----:R-:W-:Y:S02]  /*4cd0*/  IMAD.IADD R102, R98, 0x1, -R61 ;  /* 0x0000000162667824 */ /* 0x001fe400078e0a3d */
[----:B------:R-:W-:Y:S05]  /*4ce0*/  BRA.DIV UR4, `(.L_x_5230) ;  /* 0x000001aa04b87947 */ /* 0x000fea000b800000 */
[----:B------:R0:W2:Y:S04]  /*4cf0*/  SHFL.IDX PT, R99, R97, RZ, 0x1c1f ;  /* 0x001c1fff61637589 */ /* 0x0000a800000e0000 */
[----:B------:R0:W3:Y:S02]  /*4d00*/  SHFL.IDX PT, R100, R96, RZ, 0x1c1f ;  /* 0x001c1fff60647589 */ /* 0x0000e400000e0000 */
.L_x_5499:
        /* <DEDUP_REMOVED lines=24> */
[----:B------:R-:W-:Y:S01]  /*4e90*/  SHF.R.U32.HI R104, RZ, 0x10, R5 ;  /* 0x00000010ff687819 */ /* 0x000fe20000011605 */
[----:B--2---:R-:W-:Y:S01]  /*4ea0*/  IMAD.U32 R106, R13, 0x10000, RZ ;  /* 0x000100000d6a7824 */ /* 0x004fe200078e00ff */
[C---:B------:R-:W-:Y:S02]  /*4eb0*/  PRMT R105, R101.reuse, 0x5410, R105 ;  /* 0x0000541065697816 */ /* 0x040fe40000000069 */
[----:B------:R-:W-:Y:S02]  /*4ec0*/  PRMT R104, R101, 0x5432, R104 ;  /* 0x0000543265687816 */ /* 0x000fe40000000068 */
[----:B------:R-:W-:Y:S01]  /*4ed0*/  SHF.R.U64 R5, R4, 0x10, R5 ;  /* 0x0000001004057819 */ /* 0x000fe20000001205 */
[C---:B------:R-:W-:Y:S01]  /*4ee0*/  IMAD.U32 R101, R105.reuse, 0x10000, RZ ;  /* 0x0001000069657824 */ /* 0x040fe200078e00ff */
[----:B------:R-:W-:Y:S01]  /*4ef0*/  SHF.R.U64 R4, R32, 0x10, R33 ;  /* 0x0000001020047819 */ /* 0x000fe20000001221 */
[----:B------:R-:W-:Y:S01]  /*4f00*/  IMAD.U32 R103, R104, 0x10000, RZ ;  /* 0x0001000068677824 */ /* 0x000fe200078e00ff */
[----:B------:R-:W-:Y:S01]  /*4f10*/  LOP3.LUT R32, R105, 0xffff0000, RZ, 0xc0, !PT ;  /* 0xffff000069207812 */ /* 0x000fe200078ec0ff */
[C---:B------:R-:W-:Y:S01]  /*4f20*/  FMUL.FTZ R107, R108.reuse, R101 ;  /* 0x000000656c6b7220 */ /* 0x040fe20000410000 */
[----:B------:R-:W-:Y:S01]  /*4f30*/  LOP3.LUT R33, R45, 0xffff0000, RZ, 0xc0, !PT ;  /* 0xffff00002d217812 */ /* 0x000fe200078ec0ff */
[-C--:B------:R-:W-:Y:S01]  /*4f40*/  FMUL.FTZ R108, R108, R103.reuse ;  /* 0x000000676c6c7220 */ /* 0x080fe20000410000 */
[----:B------:R-:W-:Y:S01]  /*4f50*/  LOP3.LUT R104, R104, 0xffff0000, RZ, 0xc0, !PT ;  /* 0xffff000068687812 */ /* 0x000fe200078ec0ff */
[C---:B------:R-:W-:Y:S01]  /*4f60*/  FFMA.FTZ R103, R106.reuse, R103, -R107 ;  /* 0x000000676a677223 */ /* 0x040fe2000001086b */
[----:B------:R-:W-:Y:S01]  /*4f70*/  SHF.R.U32.HI R45, RZ, 0x10, R35 ;  /* 0x00000010ff2d7819 */ /* 0x000fe20000011623 */
[----:B------:R-:W-:Y:S01]  /*4f80*/  FFMA.FTZ R101, R106, R101, R108 ;  /* 0x000000656a657223 */ /* 0x000fe2000001006c */
[----:B------:R-:W-:Y:S01]  /*4f90*/  SHF.R.U32.HI R105, RZ, 0x10, R7 ;  /* 0x00000010ff697819 */ /* 0x000fe20000011607 */
[----:B------:R-:W-:Y:S01]  /*4fa0*/  FMUL.FTZ R106, R33, R32 ;  /* 0x00000020216a7220 */ /* 0x000fe20000410000 */
[----:B------:R-:W-:Y:S01]  /*4fb0*/  LOP3.LUT R13, R13, 0xffff0000, RZ, 0xc0, !PT ;  /* 0xffff00000d0d7812 */ /* 0x000fe200078ec0ff */
[----:B------:R-:W-:Y:S01]  /*4fc0*/  FMUL.FTZ R33, R33, R104 ;  /* 0x0000006821217220 */ /* 0x000fe20000410000 */
[----:B------:R-:W-:Y:S01]  /*4fd0*/  PRMT R45, R119, 0x5410, R45 ;  /* 0x00005410772d7816 */ /* 0x000fe2000000002d */
[----:B------:R-:W-:Y:S01]  /*4fe0*/  IMAD.U32 R108, R47, 0x10000, RZ ;  /* 0x000100002f6c7824 */ /* 0x000fe200078e00ff */
[C---:B------:R-:W-:Y:S01]  /*4ff0*/  PRMT R105, R110.reuse, 0x5410, R105 ;  /* 0x000054106e697816 */ /* 0x040fe20000000069 */
[C---:B------:R-:W-:Y:S01]  /*5000*/  FFMA.FTZ R32, R13.reuse, R32, R33 ;  /* 0x000000200d207223 */ /* 0x040fe20000010021 */
[----:B------:R-:W-:Y:S01]  /*5010*/  FFMA.FTZ R104, R13, R104, -R106 ;  /* 0x000000680d687223 */ /* 0x000fe2000001086a */
[----:B------:R-:W-:Y:S01]  /*5020*/  IMAD.U32 R33, R45, 0x10000, RZ ;  /* 0x000100002d217824 */ /* 0x000fe200078e00ff */
[----:B------:R-:W-:Y:S01]  /*5030*/  PRMT R4, R110, 0x5432, R4 ;  /* 0x000054326e047816 */ /* 0x000fe20000000004 */
[----:B------:R-:W-:Y:S01]  /*5040*/  IMAD.U32 R13, R105, 0x10000, RZ ;  /* 0x00010000690d7824 */ /* 0x000fe200078e00ff */
[----:B------:R-:W-:Y:S01]  /*5050*/  LOP3.LUT R45, R45, 0xffff0000, RZ, 0xc0, !PT ;  /* 0xffff00002d2d7812 */ /* 0x000fe200078ec0ff */
[----:B------:R-:W-:Y:S01]  /*5060*/  FMUL.FTZ R107, R108, R33 ;  /* 0x000000216c6b7220 */ /* 0x000fe20000410000 */
[----:B------:R-:W-:-:S02]  /*5070*/  IMAD.U32 R106, R15, 0x10000, RZ ;  /* 0x000100000f6a7824 */ /* 0x000fc400078e00ff */
[----:B------:R-:W-:Y:S01]  /*5080*/  FMUL.FTZ R108, R108, R13 ;  /* 0x0000000d6c6c7220 */ /* 0x000fe20000410000 */
[----:B------:R-:W-:Y:S02]  /*5090*/  LOP3.LUT R110, R47, 0xffff0000, RZ, 0xc0, !PT ;  /* 0xffff00002f6e7812 */ /* 0x000fe400078ec0ff */
[----:B------:R-:W-:Y:S01]  /*50a0*/  LOP3.LUT R105, R105, 0xffff0000, RZ, 0xc0, !PT ;  /* 0xffff000069697812 */ /* 0x000fe200078ec0ff */
[----:B------:R-:W-:Y:S01]  /*50b0*/  FFMA.FTZ R33, R106, R33, R108 ;  /* 0x000000216a217223 */ /* 0x000fe2000001006c */
[----:B------:R-:W-:Y:S01]  /*50c0*/  PRMT R5, R112, 0x5410, R5 ;  /* 0x0000541070057816 */ /* 0x000fe20000000005 */
[----:B------:R-:W-:Y:S01]  /*50d0*/  FFMA.FTZ R13, R106, R13, -R107 ;  /* 0x0000000d6a0d7223 */ /* 0x000fe2000001086b */
[----:B------:R-:W-:Y:S01]  /*50e0*/  LOP3.LUT R108, R15, 0xffff0000, RZ, 0xc0, !PT ;  /* 0xffff00000f6c7812 */ /* 0x000fe200078ec0ff */
[C---:B------:R-:W-:Y:S01]  /*50f0*/  FMUL.FTZ R15, R110.reuse, R45 ;  /* 0x0000002d6e0f7220 */ /* 0x040fe20000410000 */
[-C--:B------:R-:W-:Y:S01]  /*5100*/  FMUL.FTZ R110, R110, R105.reuse ;  /* 0x000000696e6e7220 */ /* 0x080fe20000410000 */
[----:B------:R-:W-:Y:S01]  /*5110*/  IMAD.U32 R112, R44, 0x10000, RZ ;  /* 0x000100002c707824 */ /* 0x000fe200078e00ff */
[----:B------:R-:W-:Y:S01]  /*5120*/  SHF.R.U64 R6, R6, 0x10, R7 ;  /* 0x0000001006067819 */ /* 0x000fe20000001207 */
[----:B------:R-:W-:Y:S01]  /*5130*/  FFMA.FTZ R106, R108, R105, -R15 ;  /* 0x000000696c6a7223 */ /* 0x000fe2000001080f */
[C---:B------:R-:W-:Y:S01]  /*5140*/  IMAD.U32 R47, R5.reuse, 0x10000, RZ ;  /* 0x00010000052f7824 */ /* 0x040fe200078e00ff */
[----:B------:R-:W-:Y:S01]  /*5150*/  LOP3.LUT R44, R44, 0xffff0000, RZ, 0xc0, !PT ;  /* 0xffff00002c2c7812 */ /* 0x000fe200078ec0ff */
[----:B------:R-:W-:Y:S01]  /*5160*/  FFMA.FTZ R108, R108, R45, R110 ;  /* 0x0000002d6c6c7223 */ /* 0x000fe2000001006e */
[C---:B------:R-:W-:Y:S01]  /*5170*/  LOP3.LUT R7, R4.reuse, 0xffff0000, RZ, 0xc0, !PT ;  /* 0xffff000004077812 */ /* 0x040fe200078ec0ff */
[----:B------:R-:W-:Y:S01]  /*5180*/  IMAD.U32 R45, R4, 0x10000, RZ ;  /* 0x00010000042d7824 */ /* 0x000fe200078e00ff */
[----:B------:R-:W-:Y:S01]  /*5190*/  LOP3.LUT R5, R5, 0xffff0000, RZ, 0xc0, !PT ;  /* 0xffff000005057812 */ /* 0x000fe200078ec0ff */
[----:B------:R-:W-:Y:S01]  /*51a0*/  IMAD.U32 R110, R12, 0x10000, RZ ;  /* 0x000100000c6e7824 */ /* 0x000fe200078e00ff */
[----:B------:R-:W-:Y:S01]  /*51b0*/  SHF.R.U64 R34, R34, 0x10, R35 ;  /* 0x0000001022227819 */ /* 0x000fe20000001223 */
[----:B------:R-:W-:Y:S01]  /*51c0*/  FMUL.FTZ R35, R44, R7 ;  /* 0x000000072c237220 */ /* 0x000fe20000410000 */
[----:B------:R-:W-:Y:S01]  /*51d0*/  LOP3.LUT R12, R12, 0xffff0000, RZ, 0xc0, !PT ;  /* 0xffff00000c0c7812 */ /* 0x000fe200078ec0ff */
[----:B------:R-:W-:Y:S01]  /*51e0*/  FMUL.FTZ R15, R112, R45 ;  /* 0x0000002d700f7220 */ /* 0x000fe20000410000 */
[----:B------:R-:W-:Y:S01]  /*51f0*/  FMUL.FTZ R44, R44, R5 ;  /* 0x000000052c2c7220 */ /* 0x000fe20000410000 */
[----:B------:R-:W-:Y:S01]  /*5200*/  PRMT R34, R111, 0x5432, R34 ;  /* 0x000054326f227816 */ /* 0x000fe20000000022 */
[----:B------:R-:W-:Y:S01]  /*5210*/  FMUL.FTZ R112, R112, R47 ;  /* 0x0000002f70707220 */ /* 0x000fe20000410000 */
[----:B------:R-:W-:Y:S01]  /*5220*/  PRMT R6, R109, 0x5432, R6 ;  /* 0x000054326d067816 */ /* 0x000fe20000000006 */
[C---:B------:R-:W-:Y:S01]  /*5230*/  FFMA.FTZ R4, R12.reuse, R5, -R35 ;  /* 0x000000050c047223 */ /* 0x040fe20000010823 */
[----:B------:R-:W-:Y:S01]  /*5240*/  FFMA.FTZ R12, R12, R7, R44 ;  /* 0x000000070c0c7223 */ /* 0x000fe2000001002c */
[C---:B------:R-:W-:Y:S01]  /*5250*/  FFMA.FTZ R15, R110.reuse, R47, -R15 ;  /* 0x0000002f6e0f7223 */ /* 0x040fe2000001080f */
[----:B------:R-:W-:Y:S01]  /*5260*/  FFMA.FTZ R45, R110, R45, R112 ;  /* 0x0000002d6e2d7223 */ /* 0x000fe20000010070 */
[C---:B------:R-:W-:Y:S01]  /*5270*/  IMAD.U32 R7, R46.reuse, 0x10000, RZ ;  /* 0x000100002e077824 */ /* 0x040fe200078e00ff */
        /* <DEDUP_REMOVED lines=11> */
[----:B------:R-:W-:Y:S01]  /*5330*/  LOP3.LUT R5, R14, 0xffff0000, RZ, 0xc0, !PT ;  /* 0xffff00000e057812 */ /* 0x000fe200078ec0ff */
[C---:B------:R-:W-:Y:S01]  /*5340*/  FMUL.FTZ R14, R47.reuse, R34 ;  /* 0x000000222f0e7220 */ /* 0x040fe20000410000 */
[-C--:B------:R-:W-:Y:S01]  /*5350*/  FMUL.FTZ R47, R47, R6.reuse ;  /* 0x000000062f2f7220 */ /* 0x080fe20000410000 */
[----:B------:R-:W-:Y:S01]  /*5360*/  F2FP.BF16.F32.PACK_AB R106, R106, R13 ;  /* 0x0000000d6a6a723e */ /* 0x000fe200000010ff */
[----:B------:R-:W-:Y:S02]  /*5370*/  IMAD.MOV.U32 R13, RZ, RZ, R103 ;  /* 0x000000ffff0d7224 */ /* 0x000fe400078e0067 */
[C---:B------:R-:W-:Y:S01]  /*5380*/  FFMA.FTZ R6, R5.reuse, R6, -R14 ;  /* 0x0000000605067223 */ /* 0x040fe2000001080e */
[----:B------:R-:W-:Y:S01]  /*5390*/  FFMA.FTZ R34, R5, R34, R47 ;  /* 0x0000002205227223 */ /* 0x000fe2000001002f */
[----:B------:R-:W-:-:S02]  /*53a0*/  F2FP.BF16.F32.PACK_AB R32, R32, R101 ;  /* 0x000000652020723e */ /* 0x000fc400000010ff */
[----:B------:R-:W-:Y:S01]  /*53b0*/  F2FP.BF16.F32.PACK_AB R4, R4, R15 ;  /* 0x0000000f0404723e */ /* 0x000fe200000010ff */
[----:B------:R-:W-:Y:S01]  /*53c0*/  IMAD.MOV.U32 R15, RZ, RZ, R106 ;  /* 0x000000ffff0f7224 */ /* 0x000fe200078e006a */
[----:B------:R-:W-:Y:S01]  /*53d0*/  F2FP.BF16.F32.PACK_AB R44, R12, R45 ;  /* 0x0000002d0c2c723e */ /* 0x000fe200000010ff */
[----:B------:R-:W-:Y:S01]  /*53e0*/  IMAD.MOV.U32 R45, RZ, RZ, R32 ;  /* 0x000000ffff2d7224 */ /* 0x000fe200078e0020 */
[----:B------:R-:W-:Y:S01]  /*53f0*/  F2FP.BF16.F32.PACK_AB R47, R108, R33 ;  /* 0x000000216c2f723e */ /* 0x000fe200000010ff */
[----:B------:R-:W-:Y:S01]  /*5400*/  IMAD.MOV.U32 R12, RZ, RZ, R4 ;  /* 0x000000ffff0c7224 */ /* 0x000fe200078e0004 */
[----:B------:R-:W-:Y:S02]  /*5410*/  F2FP.BF16.F32.PACK_AB R14, R6, R35 ;  /* 0x00000023060e723e */ /* 0x000fe400000010ff */
[----:B------:R-:W-:-:S07]  /*5420*/  F2FP.BF16.F32.PACK_AB R46, R34, R7 ;  /* 0x00000007222e723e */ /* 0x000fce00000010ff */
.L_x_5234:
[----:B------:R-:W-:Y:S05]  /*5430*/  BSYNC B2 ;  /* 0x0000000000027941 */ /* 0x000fea0003800000 */
.L_x_5233:
[C---:B------:R-:W-:Y:S01]  /*5440*/  ISETP.GE.AND P4, PT, R11.reuse, R98, PT ;  /* 0x000000620b00720c */ /* 0x040fe20003f86270 */
[----:B------:R-:W-:Y:S01]  /*5450*/  IMAD.MOV.U32 R4, RZ, RZ, R100 ;  /* 0x000000ffff047224 */ /* 0x000fe200078e0064 */
[----:B------:R-:W-:Y:S01]  /*5460*/  MOV R5, R99 ;  /* 0x0000006300057202 */ /* 0x000fe20000000f00 */
[----:B--2---:R4:W-:Y:S10]  /*5470*/  ST.E.128 desc[UR42][R88.64], R12 ;  /* 0x0000000c58007985 */ /* 0x0049f4000c101d2a */
[----:B------:R-:W-:-:S05]  /*5480*/  @!P4 IMAD.WIDE R4, R11, 0x2, R4 ;  /* 0x000000020b04c825 */ /* 0x000fca00078e0204 */
[----:B---3--:R4:W-:Y:S02]  /*5490*/  @!P4 ST.E.128 desc[UR42][R4.64], R44 ;  /* 0x0000002c0400c985 */ /* 0x0089e4000c101d2a */
.L_x_5232:
[----:B------:R-:W-:Y:S05]  /*54a0*/  BSYNC B1 ;  /* 0x0000000000017941 */ /* 0x000fea0003800000 */
.L_x_5231:
[----:B------:R-:W-:-:S03]  /*54b0*/  UMOV UR4, 0xffffffff ;  /* 0xffffffff00047882 */ /* 0x000fc60000000000 */
[----:B------:R-:W-:Y:S05]  /*54c0*/  BRA.DIV UR4, `(.L_x_5235) ;  /* 0x000001a6040c7947 */ /* 0x000fea000b800000 */
[----:B0-----:R-:W0:Y:S04]  /*54d0*/  SHFL.IDX PT, R97, R97, 0x1, 0x1c1f ;  /* 0x003c1f0061617f89 */ /* 0x001e2800000e0000 */
[----:B------:R-:W0:Y:S02]  /*54e0*/  SHFL.IDX PT, R96, R96, 0x1, 0x1c1f ;  /* 0x003c1f0060607f89 */ /* 0x000e2400000e0000 */
.L_x_5503:
        /* <DEDUP_REMOVED lines=32> */
[----:B0-----:R-:W-:Y:S01]  /*56f0*/  IMAD.U32 R45, R7, 0x10000, RZ ;  /* 0x00010000072d7824 */ /* 0x001fe200078e00ff */
[----:B------:R-:W-:Y:S02]  /*5700*/  SHF.R.U64 R35, R42, 0x10, R43 ;  /* 0x000000102a237819 */ /* 0x000fe4000000122b */
[----:B------:R-:W-:Y:S02]  /*5710*/  SHF.R.U32.HI R37, RZ, 0x10, R37 ;  /* 0x00000010ff257819 */ /* 0x000fe40000011625 */
[----:B------:R-:W-:Y:S02]  /*5720*/  SHF.R.U32.HI R42, RZ, 0x10, R43 ;  /* 0x00000010ff2a7819 */ /* 0x000fe4000001162b */
[----:B------:R-:W-:-:S02]  /*5730*/  SHF.R.U64 R36, R38, 0x10, R39 ;  /* 0x0000001026247819 */ /* 0x000fc40000001227 */
[----:B------:R-:W-:Y:S01]  /*5740*/  SHF.R.U32.HI R38, RZ, 0x10, R39 ;  /* 0x00000010ff267819 */ /* 0x000fe20000011627 */
[----:B------:R-:W-:Y:S01]  /*5750*/  IMAD.U32 R39, R13, 0x10000, RZ ;  /* 0x000100000d277824 */ /* 0x000fe200078e00ff */
[----:B------:R-:W-:Y:S02]  /*5760*/  PRMT R117, R117, 0x5410, R44 ;  /* 0x0000541075757816 */ /* 0x000fe4000000002c */
[----:B------:R-:W-:Y:S01]  /*5770*/  PRMT R118, R118, 0x5410, R37 ;  /* 0x0000541076767816 */ /* 0x000fe20000000025 */
[----:B------:R-:W-:Y:S01]  /*5780*/  IMAD.U32 R37, R5, 0x10000, RZ ;  /* 0x0001000005257824 */ /* 0x000fe200078e00ff */
[----:B------:R-:W-:Y:S01]  /*5790*/  PRMT R115, R115, 0x5410, R42 ;  /* 0x0000541073737816 */ /* 0x000fe2000000002a */
[----:B------:R-:W-:Y:S01]  /*57a0*/  IMAD.U32 R88, R117, 0x10000, RZ ;  /* 0x0001000075587824 */ /* 0x000fe200078e00ff */
[----:B------:R-:W-:Y:S02]  /*57b0*/  PRMT R111, R111, 0x5410, R38 ;  /* 0x000054106f6f7816 */ /* 0x000fe40000000026 */
[----:B------:R-:W-:Y:S01]  /*57c0*/  SHF.R.U64 R41, R40, 0x10, R41 ;  /* 0x0000001028297819 */ /* 0x000fe20000001229 */
[C---:B------:R-:W-:Y:S01]  /*57d0*/  IMAD.U32 R40, R118.reuse, 0x10000, RZ ;  /* 0x0001000076287824 */ /* 0x040fe200078e00ff */
[----:B------:R-:W-:Y:S01]  /*57e0*/  LOP3.LUT R46, R13, 0xffff0000, RZ, 0xc0, !PT ;  /* 0xffff00000d2e7812 */ /* 0x000fe200078ec0ff */
[----:B------:R-:W-:Y:S01]  /*57f0*/  IMAD.U32 R42, R115, 0x10000, RZ ;  /* 0x00010000732a7824 */ /* 0x000fe200078e00ff */
[----:B------:R-:W-:Y:S01]  /*5800*/  LOP3.LUT R117, R117, 0xffff0000, RZ, 0xc0, !PT ;  /* 0xffff000075757812 */ /* 0x000fe200078ec0ff */
[----:B------:R-:W-:Y:S01]  /*5810*/  IMAD.U32 R38, R111, 0x10000, RZ ;  /* 0x000100006f267824 */ /* 0x000fe200078e00ff */
[----:B------:R-:W-:Y:S01]  /*5820*/  LOP3.LUT R89, R118, 0xffff0000, RZ, 0xc0, !PT ;  /* 0xffff000076597812 */ /* 0x000fe200078ec0ff */
[----:B---3--:R-:W-:Y:S01]  /*5830*/  FMUL.FTZ R100, R39, R88 ;  /* 0x0000005827647220 */ /* 0x008fe20000410000 */
[----:B------:R-:W-:Y:S01]  /*5840*/  PRMT R109, R109, 0x5410, R36 ;  /* 0x000054106d6d7816 */ /* 0x000fe20000000024 */
[----:B------:R-:W-:Y:S01]  /*5850*/  FMUL.FTZ R43, R39, R40 ;  /* 0x00000028272b7220 */ /* 0x000fe20000410000 */
[----:B------:R-:W-:Y:S01]  /*5860*/  LOP3.LUT R44, R5, 0xffff0000, RZ, 0xc0, !PT ;  /* 0xffff0000052c7812 */ /* 0x000fe200078ec0ff */
[----:B------:R-:W-:Y:S01]  /*5870*/  FMUL.FTZ R36, R47, R42 ;  /* 0x0000002a2f247220 */ /* 0x000fe20000410000 */
[C---:B--2---:R-:W-:Y:S01]  /*5880*/  FMUL.FTZ R99, R46.reuse, R117 ;  /* 0x000000752e637220 */ /* 0x044fe20000410000 */
[----:B------:R-:W-:Y:S01]  /*5890*/  PRMT R113, R113, 0x5410, R34 ;  /* 0x0000541071717816 */ /* 0x000fe20000000022 */
[-C--:B------:R-:W-:Y:S01]  /*58a0*/  FMUL.FTZ R46, R46, R89.reuse ;  /* 0x000000592e2e7220 */ /* 0x080fe20000410000 */
[----:B------:R-:W-:Y:S01]  /*58b0*/  PRMT R116, R116, 0x5410, R41 ;  /* 0x0000541074747816 */ /* 0x000fe20000000029 */
[----:B------:R-:W-:Y:S01]  /*58c0*/  FMUL.FTZ R47, R47, R38 ;  /* 0x000000262f2f7220 */ /* 0x000fe20000410000 */
[C---:B------:R-:W-:Y:S01]  /*58d0*/  FFMA.FTZ R39, R37.reuse, R40, -R100 ;  /* 0x0000002825277223 */ /* 0x040fe20000010864 */
[----:B------:R-:W-:Y:S01]  /*58e0*/  PRMT R114, R114, 0x5410, R35 ;  /* 0x0000541072727816 */ /* 0x000fe20000000023 */
[----:B------:R-:W-:Y:S01]  /*58f0*/  FFMA.FTZ R37, R37, R88, R43 ;  /* 0x0000005825257223 */ /* 0x000fe2000001002b */
[----:B------:R-:W-:Y:S01]  /*5900*/  FFMA.FTZ R35, R45, R38, -R36 ;  /* 0x000000262d237223 */ /* 0x000fe20000010824 */
[----:B------:R-:W-:Y:S01]  /*5910*/  LOP3.LUT R15, R15, 0xffff0000, RZ, 0xc0, !PT ;  /* 0xffff00000f0f7812 */ /* 0x000fe200078ec0ff */
[C---:B------:R-:W-:Y:S01]  /*5920*/  FFMA.FTZ R34, R44.reuse, R89, -R99 ;  /* 0x000000592c227223 */ /* 0x040fe20000010863 */
[----:B------:R-:W-:Y:S01]  /*5930*/  LOP3.LUT R88, R115, 0xffff0000, RZ, 0xc0, !PT ;  /* 0xffff000073587812 */ /* 0x000fe200078ec0ff */
[----:B------:R-:W-:Y:S01]  /*5940*/  FFMA.FTZ R44, R44, R117, R46 ;  /* 0x000000752c2c7223 */ /* 0x000fe2000001002e */
[----:B------:R-:W-:Y:S01]  /*5950*/  LOP3.LUT R36, R111, 0xffff0000, RZ, 0xc0, !PT ;  /* 0xffff00006f247812 */ /* 0x000fe200078ec0ff */
[----:B------:R-:W-:Y:S01]  /*5960*/  FFMA.FTZ R45, R45, R42, R47 ;  /* 0x0000002a2d2d7223 */ /* 0x000fe2000001002f */
[----:B------:R-:W-:Y:S01]  /*5970*/  IMAD.U32 R13, R12, 0x10000, RZ ;  /* 0x000100000c0d7824 */ /* 0x000fe200078e00ff */
[----:B------:R-:W-:Y:S01]  /*5980*/  LOP3.LUT R43, R7, 0xffff0000, RZ, 0xc0, !PT ;  /* 0xffff0000072b7812 */ /* 0x000fe200078ec0ff */
[----:B------:R-:W-:-:S02]  /*5990*/  IMAD.U32 R42, R113, 0x10000, RZ ;  /* 0x00010000712a7824 */ /* 0x000fc400078e00ff */
[C---:B------:R-:W-:Y:S01]  /*59a0*/  FMUL.FTZ R38, R15.reuse, R88 ;  /* 0x000000580f267220 */ /* 0x040fe20000410000 */
[----:B------:R-:W-:Y:S02]  /*59b0*/  IMAD.U32 R46, R116, 0x10000, RZ ;  /* 0x00010000742e7824 */ /* 0x000fe400078e00ff */
[----:B------:R-:W-:Y:S01]  /*59c0*/  FMUL.FTZ R102, R15, R36 ;  /* 0x000000240f667220 */ /* 0x000fe20000410000 */
[----:B------:R-:W-:Y:S01]  /*59d0*/  IMAD.U32 R5, R4, 0x10000, RZ ;  /* 0x0001000004057824 */ /* 0x000fe200078e00ff */
[----:B------:R-:W-:Y:S01]  /*59e0*/  LOP3.LUT R12, R12, 0xffff0000, RZ, 0xc0, !PT ;  /* 0xffff00000c0c7812 */ /* 0x000fe200078ec0ff */
[C---:B------:R-:W-:Y:S01]  /*59f0*/  FMUL.FTZ R100, R13.reuse, R46 ;  /* 0x0000002e0d647220 */ /* 0x040fe20000410000 */
[----:B------:R-:W-:Y:S01]  /*5a00*/  LOP3.LUT R15, R116, 0xffff0000, RZ, 0xc0, !PT ;  /* 0xffff0000740f7812 */ /* 0x000fe200078ec0ff */
[----:B------:R-:W-:Y:S01]  /*5a10*/  FMUL.FTZ R41, R13, R42 ;  /* 0x0000002a0d297220 */ /* 0x000fe20000410000 */
[----:B------:R-:W-:Y:S01]  /*5a20*/  LOP3.LUT R113, R113, 0xffff0000, RZ, 0xc0, !PT ;  /* 0xffff000071717812 */ /* 0x000fe200078ec0ff */
[C---:B------:R-:W-:Y:S01]  /*5a30*/  IMAD.U32 R7, R6.reuse, 0x10000, RZ ;  /* 0x0001000006077824 */ /* 0x040fe200078e00ff */
[----:B------:R-:W-:Y:S01]  /*5a40*/  LOP3.LUT R40, R6, 0xffff0000, RZ, 0xc0, !PT ;  /* 0xffff000006287812 */ /* 0x000fe200078ec0ff */
[----:B------:R-:W-:Y:S01]  /*5a50*/  FFMA.FTZ R36, R43, R36, -R38 ;  /* 0x000000242b247223 */ /* 0x000fe20000010826 */
[----:B------:R-:W-:Y:S01]  /*5a60*/  LOP3.LUT R4, R4, 0xffff0000, RZ, 0xc0, !PT ;  /* 0xffff000004047812 */ /* 0x000fe200078ec0ff */
[----:B------:R-:W-:-:S02]  /*5a70*/  IMAD.U32 R6, R14, 0x10000, RZ ;  /* 0x000100000e067824 */ /* 0x000fc400078e00ff */
[----:B------:R-:W-:Y:S01]  /*5a80*/  FFMA.FTZ R38, R43, R88, R102 ;  /* 0x000000582b267223 */ /* 0x000fe20000010066 */
[C---:B------:R-:W-:Y:S01]  /*5a90*/  FFMA.FTZ R13, R5.reuse, R42, -R100 ;  /* 0x0000002a050d7223 */ /* 0x040fe20000010864 */
[----:B------:R-:W-:Y:S01]  /*5aa0*/  FFMA.FTZ R46, R5, R46, R41 ;  /* 0x0000002e052e7223 */ /* 0x000fe20000010029 */
[----:B------:R-:W-:Y:S01]  /*5ab0*/  LOP3.LUT R14, R14, 0xffff0000, RZ, 0xc0, !PT ;  /* 0xffff00000e0e7812 */ /* 0x000fe200078ec0ff */
[----:B------:R-:W-:Y:S01]  /*5ac0*/  FMUL.FTZ R43, R12, R15 ;  /* 0x0000000f0c2b7220 */ /* 0x000fe20000410000 */
[C---:B------:R-:W-:Y:S01]  /*5ad0*/  IMAD.U32 R5, R109.reuse, 0x10000, RZ ;  /* 0x000100006d057824 */ /* 0x040fe200078e00ff */
[----:B------:R-:W-:Y:S01]  /*5ae0*/  LOP3.LUT R41, R114, 0xffff0000, RZ, 0xc0, !PT ;  /* 0xffff000072297812 */ /* 0x000fe200078ec0ff */
[-C--:B------:R-:W-:Y:S01]  /*5af0*/  FMUL.FTZ R47, R12, R113.reuse ;  /* 0x000000710c2f7220 */ /* 0x080fe20000410000 */
[----:B------:R-:W-:Y:S01]  /*5b00*/  LOP3.LUT R109, R109, 0xffff0000, RZ, 0xc0, !PT ;  /* 0xffff00006d6d7812 */ /* 0x000fe200078ec0ff */
[----:B------:R-:W-:Y:S02]  /*5b10*/  IMAD.U32 R12, R114, 0x10000, RZ ;  /* 0x00010000720c7824 */ /* 0x000fe400078e00ff */
[C---:B------:R-:W-:Y:S01]  /*5b20*/  FFMA.FTZ R42, R4.reuse, R113, -R43 ;  /* 0x00000071042a7223 */ /* 0x040fe2000001082b */
[----:B------:R-:W-:Y:S01]  /*5b30*/  FFMA.FTZ R47, R4, R15, R47 ;  /* 0x0000000f042f7223 */ /* 0x000fe2000001002f */
[----:B------:R-:W-:Y:S01]  /*5b40*/  FMUL.FTZ R43, R14, R41 ;  /* 0x000000290e2b7220 */ /* 0x000fe20000410000 */
[CC--:B------:R-:W-:Y:S01]  /*5b50*/  FMUL.FTZ R4, R6.reuse, R12.reuse ;  /* 0x0000000c06047220 */ /* 0x0c0fe20000410000 */
[----:B------:R-:W-:Y:S01]  /*5b60*/  FMUL.FTZ R15, R6, R5 ;  /* 0x00000005060f7220 */ /* 0x000fe20000410000 */
[-C--:B------:R-:W-:Y:S01]  /*5b70*/  FMUL.FTZ R14, R14, R109.reuse ;  /* 0x0000006d0e0e7220 */ /* 0x080fe20000410000 */
[C---:B------:R-:W-:Y:S01]  /*5b80*/  FFMA.FTZ R43, R40.reuse, R109, -R43 ;  /* 0x0000006d282b7223 */ /* 0x040fe2000001082b */
[C---:B------:R-:W-:Y:S01]  /*5b90*/  FFMA.FTZ R4, R7.reuse, R5, -R4 ;  /* 0x0000000507047223 */ /* 0x040fe20000010804 */
[----:B------:R-:W-:Y:S01]  /*5ba0*/  FFMA.FTZ R15, R7, R12, R15 ;  /* 0x0000000c070f7223 */ /* 0x000fe2000001000f */
[----:B------:R-:W-:Y:S01]  /*5bb0*/  FFMA.FTZ R14, R40, R41, R14 ;  /* 0x00000029280e7223 */ /* 0x000fe2000001000e */
[----:B------:R-:W-:-:S02]  /*5bc0*/  F2FP.BF16.F32.PACK_AB R37, R44, R37 ;  /* 0x000000252c25723e */ /* 0x000fc400000010ff */
        /* <DEDUP_REMOVED lines=8> */
[----:B------:R-:W-:-:S02]  /*5c50*/  F2FP.BF16.F32.PACK_AB R7, R36, R35 ;  /* 0x000000232407723e */ /* 0x000fc400000010ff */
[----:B------:R-:W-:-:S07]  /*5c60*/  F2FP.BF16.F32.PACK_AB R12, R47, R46 ;  /* 0x0000002e2f0c723e */ /* 0x000fce00000010ff */
.L_x_5237:
[----:B------:R-:W-:Y:S05]  /*5c70*/  BSYNC B1 ;  /* 0x0000000000017941 */ /* 0x000fea0003800000 */
.L_x_5236:
[----:B------:R-:W-:Y:S01]  /*5c80*/  ISETP.GE.AND P2, PT, R11, R98, PT ;  /* 0x000000620b00720c */ /* 0x000fe20003f46270 */
[----:B0-----:R0:W-:Y:S02]  /*5c90*/  ST.E.128 desc[UR42][R32.64], R4 ;  /* 0x0000000420007985 */ /* 0x0011e4000c101d2a */
[----:B0-----:R-:W-:Y:S01]  /*5ca0*/  IMAD.MOV.U32 R4, RZ, RZ, R96 ;  /* 0x000000ffff047224 */ /* 0x001fe200078e0060 */
[----:B------:R-:W-:-:S09]  /*5cb0*/  MOV R5, R97 ;  /* 0x0000006100057202 */ /* 0x000fd20000000f00 */
[----:B------:R-:W-:Y:S05]  /*5cc0*/  @P2 BRA `(.L_x_5220) ;  /* 0x0000000400182947 */ /* 0x000fea0003800000 */
[----:B------:R-:W-:-:S05]  /*5cd0*/  IMAD.WIDE R4, R11, 0x2, R4 ;  /* 0x000000020b047825 */ /* 0x000fca00078e0204 */
[----:B----4-:R0:W-:Y:S01]  /*5ce0*/  ST.E.128 desc[UR42][R4.64], R12 ;  /* 0x0000000c04007985 */ /* 0x0101e2000c101d2a */
[----:B------:R-:W-:Y:S05]  /*5cf0*/  BRA `(.L_x_5220) ;  /* 0x00000004000c7947 */ /* 0x000fea0003800000 */
.L_x_5201:
[----:B------:R-:W-:-:S06]  /*5d00*/  UISETP.NE.AND UP0, UPT, UR44, 0x3, UPT ;  /* 0x000000032c00788c */ /* 0x000fcc000bf05270 */
[----:B------:R-:W-:-:S13]  /*5d10*/  PLOP3.LUT P3, PT, PT, PT, UP0, 0x80, 0x0 ;  /* 0x000000000000781c */ /* 0x000fda0003f6f008 */
[----:B------:R-:W-:Y:S05]  /*5d20*/  @!P3 BRA `(.L_x_5238) ;  /* 0x000000000004b947 */ /* 0x000fea0003800000 */
[----:B------:R-:W-:Y:S01]  /*5d30*/  BPT.TRAP 0x1 ;  /* 0x000000040000795c */ /* 0x000fe20000300000 */
.L_x_5238:
[----:B------:R-:W-:Y:S01]  /*5d40*/  IMAD R87, R18, 0x8, R19 ;  /* 0x0000000812577824 */ /* 0x000fe200078e0213 */
[----:B------:R-:W-:Y:S01]  /*5d50*/  SHF.L.U32 R95, R206, 0x1f, RZ ;  /* 0x0000001fce5f7819 */ /* 0x000fe200000006ff */
[----:B------:R-:W-:Y:S01]  /*5d60*/  BSSY B1, `(.L_x_5239) ;  /* 0x0000004000017945 */ /* 0x000fe20003800000 */
[----:B------:R-:W-:Y:S02]  /*5d70*/  SHF.R.S32.HI R92, RZ, 0x1f, R91 ;  /* 0x0000001fff5c7819 */ /* 0x000fe4000001145b */
[----:B------:R-:W0:Y:S02]  /*5d80*/  SYNCS.PHASECHK.TRANS64.TRYWAIT P2, [R87+URZ+0x22890], R95 ;  /* 0x0228905f570075a7 */ /* 0x000e24000804017f */
[----:B0-----:R-:W-:Y:S05]  /*5d90*/  @!P2 BRA `(.L_x_5240) ;  /* 0x0000019c0024a947 */ /* 0x001fea0003800000 */
.L_x_5504:
[----:B------:R-:W-:Y:S05]  /*5da0*/  BSYNC B1 ;  /* 0x0000000000017941 */ /* 0x000fea0003800000 */
.L_x_5239:
        /* <DEDUP_REMOVED lines=25> */
.L_x_5508:
        /* <DEDUP_REMOVED lines=13> */
.L_x_5243:
[----:B------:R-:W-:Y:S05]  /*6010*/  BSYNC B1 ;  /* 0x0000000000017941 */ /* 0x000fea0003800000 */
.L_x_5242:
[----:B------:R-:W-:-:S03]  /*6020*/  UMOV UR4, 0xffffffff ;  /* 0xffffffff00047882 */ /* 0x000fc60000000000 */
[----:B------:R-:W-:Y:S05]  /*6030*/  BRA.DIV UR4, `(.L_x_5244) ;  /* 0x0000019a04dc7947 */ /* 0x000fea000b800000 */
[----:B--2-4-:R2:W4:Y:S04]  /*6040*/  SHFL.IDX PT, R5, R33, 0x1, 0x1c1f ;  /* 0x003c1f0021057f89 */ /* 0x01452800000e0000 */
[----:B---3--:R2:W3:Y:S02]  /*6050*/  SHFL.IDX PT, R7, R32, 0x1, 0x1c1f ;  /* 0x003c1f0020077f89 */ /* 0x0084e400000e0000 */
.L_x_5512:
        /* <DEDUP_REMOVED lines=13> */
.L_x_5220:
[----:B------:R-:W-:Y:S05]  /*6130*/  BSYNC B0 ;  /* 0x0000000000007941 */ /* 0x000fea0003800000 */
.L_x_5200:
        /* <DEDUP_REMOVED lines=17> */
.L_x_5246:
[----:B------:R-:W-:Y:S05]  /*6250*/  BSYNC B0 ;  /* 0x0000000000007941 */ /* 0x000fea0003800000 */
.L_x_5245:
[----:B------:R-:W3:Y:S01]  /*6260*/  SYNCS.PHASECHK.TRANS64.TRYWAIT P3, [R87+URZ+0x228b0], R95 ;  /* 0x0228b05f570075a7 */ /* 0x000ee2000806017f */
[----:B------:R-:W-:Y:S04]  /*6270*/  BSSY B0, `(.L_x_5247) ;  /* 0x0000002000007945 */ /* 0x000fe80003800000 */
[----:B---3--:R-:W-:Y:S05]  /*6280*/  @!P3 BRA `(.L_x_5248) ;  /* 0x000001980094b947 */ /* 0x008fea0003800000 */
.L_x_5513:
[----:B------:R-:W-:Y:S05]  /*6290*/  BSYNC B0 ;  /* 0x0000000000007941 */ /* 0x000fea0003800000 */
.L_x_5247:
        /* <DEDUP_REMOVED lines=73> */
.L_x_5250:
[----:B------:R-:W-:Y:S05]  /*6730*/  BSYNC B0 ;  /* 0x0000000000007941 */ /* 0x000fea0003800000 */
.L_x_5249:
        /* <DEDUP_REMOVED lines=46> */
.L_x_5252:
[----:B------:R-:W-:Y:S05]  /*6a20*/  BSYNC B0 ;  /* 0x0000000000007941 */ /* 0x000fea0003800000 */
.L_x_5251:
        /* <DEDUP_REMOVED lines=23> */
.L_x_5195:
[----:B------:R-:W3:Y:S01]  /*6ba0*/  LDL R5, [R1+0x4] ;  /* 0x0000040001057983 */ /* 0x000ee20000100800 */
[----:B------:R-:W0:Y:S01]  /*6bb0*/  LDC R0, c[0x0][0x448] ;  /* 0x00011200ff007b82 */ /* 0x000e220000000800 */
[----:B------:R-:W-:Y:S01]  /*6bc0*/  IMAD.MOV.U32 R176, RZ, RZ, RZ ;  /* 0x000000ffffb07224 */ /* 0x000fe200078e00ff */
[----:B0-----:R-:W-:-:S13]  /*6bd0*/  ISETP.NE.AND P1, PT, R0, 0x1, PT ;  /* 0x000000010000780c */ /* 0x001fda0003f25270 */
[----:B------:R-:W0:Y:S08]  /*6be0*/  @P1 LDC R3, c[0x0][0x44c] ;  /* 0x00011300ff031b82 */ /* 0x000e300000000800 */
[----:B------:R-:W4:Y:S01]  /*6bf0*/  @P1 LDC R4, c[0x0][0x450] ;  /* 0x00011400ff041b82 */ /* 0x000f220000000800 */
[----:B---3--:R-:W-:-:S04]  /*6c00*/  VIADD R0, R5, 0x7f ;  /* 0x0000007f05007836 */ /* 0x008fc80000000000 */
[----:B0-----:R-:W-:-:S05]  /*6c10*/  @P1 IMAD.HI.U32 R3, R0, R3, RZ ;  /* 0x0000000300031227 */ /* 0x001fca00078e00ff */
[----:B----4-:R-:W-:-:S05]  /*6c20*/  @P1 SHF.R.U32.HI R0, RZ, R4, R3 ;  /* 0x00000004ff001219 */ /* 0x010fca0000011603 */
[----:B------:R-:W-:-:S04]  /*6c30*/  IMAD.IADD R0, R31, 0x1, R0 ;  /* 0x000000011f007824 */ /* 0x000fc800078e0200 */
[----:B------:R-:W-:-:S05]  /*6c40*/  IMAD.HI R0, R0, 0x2aaaaaab, RZ ;  /* 0x2aaaaaab00007827 */ /* 0x000fca00078e02ff */
[----:B------:R-:W-:-:S04]  /*6c50*/  SHF.R.U32.HI R3, RZ, 0x1f, R0 ;  /* 0x0000001fff037819 */ /* 0x000fc80000011600 */
[----:B------:R-:W-:-:S04]  /*6c60*/  LEA.HI.SX32 R3, R0, R3, 0x1c ;  /* 0x0000000300037211 */ /* 0x000fc800078fe2ff */
[----:B------:R-:W-:-:S04]  /*6c70*/  VIMNMX R9, R30, R3, PT ;  /* 0x000000031e097248 */ /* 0x000fc80003fe0100 */
[----:B------:R-:W-:Y:S01]  /*6c80*/  ISETP.GE.AND P1, PT, R9, 0x1, PT ;  /* 0x000000010900780c */ /* 0x000fe20003f26270 */
[----:B------:R-:W-:-:S12]  /*6c90*/  @P0 BRA `(.L_x_5254) ;  /* 0x00000000000c0947 */ /* 0x000fd80003800000 */
[----:B------:R-:W0:Y:S01]  /*6ca0*/  FENCE.VIEW.ASYNC.G ;  /* 0x00000000000073c6 */ /* 0x000e220000000100 */
[----:B------:R-:W-:Y:S05]  /*6cb0*/  WARPSYNC.ALL ;  /* 0x0000000000007948 */ /* 0x000fea0003800000 */
[----:B0-----:R-:W-:Y:S06]  /*6cc0*/  BAR.ARV 0xc, 0x180 ;  /* 0x0306000000007b1d */ /* 0x001fec0000002000 */
.L_x_5254:
[----:B------:R-:W-:Y:S04]  /*6cd0*/  BSSY B0, `(.L_x_5255) ;  /* 0x0000020000007945 */ /* 0x000fe80003800000 */
        /* <DEDUP_REMOVED lines=31> */
.L_x_5256:
[----:B------:R-:W-:Y:S05]  /*6ed0*/  BSYNC B0 ;  /* 0x0000000000007941 */ /* 0x000fea0003800000 */
.L_x_5255:
[----:B------:R-:W3:Y:S01]  /*6ee0*/  LDL R0, [R1+0x58] ;  /* 0x0000580001007983 */ /* 0x000ee20000100800 */
        /* <DEDUP_REMOVED lines=28> */
[----:B--2---:R-:W-:Y:S02]  /*70b0*/  CS2R R98, SRZ ;  /* 0x0000000000627805 */ /* 0x004fe4000001ff00 */
[----:B------:R-:W-:-:S02]  /*70c0*/  CS2R R96, SRZ ;  /* 0x0000000000607805 */ /* 0x000fc4000001ff00 */
[----:B------:R-:W-:Y:S02]  /*70d0*/  CS2R R94, SRZ ;  /* 0x00000000005e7805 */ /* 0x000fe4000001ff00 */
[----:B------:R-:W-:Y:S02]  /*70e0*/  CS2R R92, SRZ ;  /* 0x00000000005c7805 */ /* 0x000fe4000001ff00 */
[----:B------:R-:W-:Y:S02]  /*70f0*/  CS2R R90, SRZ ;  /* 0x00000000005a7805 */ /* 0x000fe4000001ff00 */
[----:B------:R-:W-:Y:S02]  /*7100*/  CS2R R88, SRZ ;  /* 0x0000000000587805 */ /* 0x000fe4000001ff00 */
[----:B-1----:R-:W-:Y:S02]  /*7110*/  CS2R R86, SRZ ;  /* 0x0000000000567805 */ /* 0x002fe4000001ff00 */
        /* <DEDUP_REMOVED lines=20> */
[----:B-----5:R-:W-:Y:S02]  /*7260*/  CS2R R44, SRZ ;  /* 0x00000000002c7805 */ /* 0x020fe4000001ff00 */
        /* <DEDUP_REMOVED lines=23> */
.L_x_5516:
        /* <DEDUP_REMOVED lines=13> */
[----:B------:R-:W-:Y:S01]  /*74b0*/  MOV R4, UR4 ;  /* 0x0000000400047c02 */ /* 0x000fe20008000f00 */
[----:B------:R-:W-:Y:S01]  /*74c0*/  IMAD.U32 R5, RZ, RZ, UR5 ;  /* 0x00000005ff057e24 */ /* 0x000fe2000f8e00ff */
[----:B------:R-:W-:Y:S01]  /*74d0*/  ULDC.64 UR4, c[0x4][0x38] ;  /* 0x01000e0000047ab9 */ /* 0x000fe20000000a00 */
[----:B------:R-:W1:Y:S01]  /*74e0*/  LDC.64 R14, c[0x4][R14] ;  /* 0x010000000e0e7b82 */ /* 0x000e620000000a00 */
        /* <DEDUP_REMOVED lines=9> */
.L_x_5260:
[----:B------:R-:W-:Y:S05]  /*7580*/  BSYNC B6 ;  /* 0x0000000000067941 */ /* 0x000fea0003800000 */
.L_x_5259:
        /* <DEDUP_REMOVED lines=13> */
.L_x_5264:
[----:B--2---:R2:W3:Y:S02]  /*7660*/  SYNCS.PHASECHK.TRANS64.TRYWAIT P0, [R19+URZ+0x22800], R0 ;  /* 0x02280000130075a7 */ /* 0x0044e4000800017f */
[----:B---3--:R-:W-:Y:S05]  /*7670*/  @!P0 NANOSLEEP.SYNCS 0x989680 ;  /* 0x009896800000895d */ /* 0x008fea0003900000 */
[----:B------:R-:W3:Y:S02]  /*7680*/  @!P0 SYNCS.PHASECHK.TRANS64 P0, [R19+URZ+0x22800], R0 ;  /* 0x02280000130085a7 */ /* 0x000ee4000800007f */
[----:B---3--:R-:W-:Y:S05]  /*7690*/  @!P0 BRA `(.L_x_5264) ;  /* 0xfffffffc00f08947 */ /* 0x008fea000383ffff */
.L_x_5263:
[----:B------:R-:W-:Y:S05]  /*76a0*/  BSYNC B0 ;  /* 0x0000000000007941 */ /* 0x000fea0003800000 */
.L_x_5262:
[----:B------:R-:W-:Y:S05]  /*76b0*/  BRA `(.L_x_5265) ;  /* 0x0000002c00c07947 */ /* 0x000fea0003800000 */
.L_x_5261:
        /* <DEDUP_REMOVED lines=30> */
.L_x_5267:
[----:B------:R-:W-:Y:S05]  /*78a0*/  BSYNC B6 ;  /* 0x0000000000067941 */ /* 0x000fea0003800000 */
.L_x_5266:
[----:B------:R-:W2:Y:S01]  /*78b0*/  LDL R37, [R1+0x4] ;  /* 0x0000040001257983 */ /* 0x000ea20000100800 */
[----:B------:R-:W-:Y:S01]  /*78c0*/  LEA.HI R33, R33, R28, RZ, 0x2 ;  /* 0x0000001c21217211 */ /* 0x000fe200078f10ff */
[----:B------:R-:W-:Y:S01]  /*78d0*/  ULDC.U8 UR4, c[0x0][0x410] ;  /* 0x0001040000047ab9 */ /* 0x000fe20000000000 */
[----:B------:R-:W-:Y:S01]  /*78e0*/  BSSY B0, `(.L_x_5268) ;  /* 0x00002c5000007945 */ /* 0x000fe20003800000 */
[----:B------:R-:W-:Y:S02]  /*78f0*/  ISETP.NE.AND P0, PT, RZ, UR4, PT ;  /* 0x00000004ff007c0c */ /* 0x000fe4000bf05270 */
[----:B------:R-:W-:Y:S02]  /*7900*/  SHF.R.S32.HI R3, RZ, 0x1f, R33 ;  /* 0x0000001fff037819 */ /* 0x000fe40000011421 */
[----:B------:R-:W-:Y:S02]  /*7910*/  LOP3.LUT R33, R33, 0xfffffffc, RZ, 0xc0, !PT ;  /* 0xfffffffc21217812 */ /* 0x000fe400078ec0ff */
[----:B------:R-:W-:-:S03]  /*7920*/  LEA.HI R3, R3, R202, RZ, 0x3 ;  /* 0x000000ca03037211 */ /* 0x000fc600078f18ff */
[----:B------:R-:W-:Y:S01]  /*7930*/  IMAD.IADD R7, R28, 0x1, -R33 ;  /* 0x000000011c077824 */ /* 0x000fe200078e0a21 */
[----:B------:R-:W-:-:S05]  /*7940*/  LOP3.LUT R3, R3, 0xfffffff8, RZ, 0xc0, !PT ;  /* 0xfffffff803037812 */ /* 0x000fca00078ec0ff */
[C---:B------:R-:W-:Y:S02]  /*7950*/  IMAD.IADD R33, R202.reuse, 0x1, -R3 ;  /* 0x00000001ca217824 */ /* 0x040fe400078e0a03 */
[----:B--2---:R-:W-:Y:S01]  /*7960*/  IMAD.IADD R40, R202, 0x1, R37 ;  /* 0x00000001ca287824 */ /* 0x004fe200078e0225 */
        /* <DEDUP_REMOVED lines=34> */
.L_x_5522:
[----:B------:R-:W5:Y:S01]  /*7b90*/  LDL R4, [R1+0x8] ;  /* 0x0000080001047983 */ /* 0x000f620000100800 */
[----:B------:R-:W-:Y:S01]  /*7ba0*/  BSSY B1, `(.L_x_5271) ;  /* 0x000001e000017945 */ /* 0x000fe20003800000 */
[----:B------:R-:W-:Y:S02]  /*7bb0*/  CS2R R24, SRZ ;  /* 0x0000000000187805 */ /* 0x000fe4000001ff00 */
[----:B------:R-:W-:Y:S02]  /*7bc0*/  CS2R R26, SRZ ;  /* 0x00000000001a7805 */ /* 0x000fe4000001ff00 */
[----:B------:R-:W-:Y:S02]  /*7bd0*/  CS2R R20, SRZ ;  /* 0x0000000000147805 */ /* 0x000fe4000001ff00 */
[----:B------:R-:W-:Y:S01]  /*7be0*/  CS2R R28, SRZ ;  /* 0x00000000001c7805 */ /* 0x000fe2000001ff00 */
[----:B-----5:R-:W-:-:S05]  /*7bf0*/  IMAD R35, R4, R35, RZ ;  /* 0x0000002304237224 */ /* 0x020fca00078e02ff */
[----:B------:R-:W-:-:S13]  /*7c00*/  ISETP.GE.AND P0, PT, R40, R35, PT ;  /* 0x000000232800720c */ /* 0x000fda0003f06270 */
[----:B------:R-:W-:Y:S05]  /*7c10*/  @P0 BRA `(.L_x_5272) ;  /* 0x0000000000580947 */ /* 0x000fea0003800000 */
[----:B------:R-:W-:Y:S01]  /*7c20*/  ULDC UR4, c[0x0][0x3f4] ;  /* 0x0000fd0000047ab9 */ /* 0x000fe20000000800 */
[----:B--2---:R-:W-:Y:S01]  /*7c30*/  MOV R5, R0 ;  /* 0x0000000000057202 */ /* 0x004fe20000000f00 */
[----:B---3--:R-:W-:Y:S01]  /*7c40*/  IMAD.MOV.U32 R4, RZ, RZ, R3 ;  /* 0x000000ffff047224 */ /* 0x008fe200078e0003 */
[----:B------:R-:W-:Y:S02]  /*7c50*/  ISETP.GE.AND P2, PT, R200, UR4, PT ;  /* 0x00000004c8007c0c */ /* 0x000fe4000bf46270 */
[----:B------:R-:W-:Y:S02]  /*7c60*/  CS2R R26, SRZ ;  /* 0x00000000001a7805 */ /* 0x000fe4000001ff00 */
[----:B------:R-:W-:Y:S01]  /*7c70*/  ISETP.GE.AND P3, PT, R207, UR4, PT ;  /* 0x00000004cf007c0c */ /* 0x000fe2000bf66270 */
[----:B----4-:R-:W-:-:S08]  /*7c80*/  IMAD.MOV.U32 R9, RZ, RZ, R7 ;  /* 0x000000ffff097224 */ /* 0x010fd000078e0007 */
[----:B------:R-:W-:-:S04]  /*7c90*/  @!P2 IMAD.WIDE R4, R200, 0x2, R4 ;  /* 0x00000002c804a825 */ /* 0x000fc800078e0204 */
[C---:B------:R-:W-:Y:S01]  /*7ca0*/  @!P3 SHF.L.U64.HI R11, R207.reuse, 0x1, R36 ;  /* 0x00000001cf0bb819 */ /* 0x040fe20000010224 */
[----:B------:R-:W-:Y:S01]  /*7cb0*/  @!P3 IMAD.SHL.U32 R6, R207, 0x2, RZ ;  /* 0x00000002cf06b824 */ /* 0x000fe200078e00ff */
[----:B------:R2:W5:Y:S01]  /*7cc0*/  @!P2 LD.E.64 R26, desc[UR42][R4.64] ;  /* 0x0000002a041aa980 */ /* 0x000562000c101b00 */
[----:B------:R-:W-:Y:S02]  /*7cd0*/  CS2R R28, SRZ ;  /* 0x00000000001c7805 */ /* 0x000fe4000001ff00 */
[----:B------:R-:W-:Y:S02]  /*7ce0*/  CS2R R24, SRZ ;  /* 0x0000000000187805 */ /* 0x000fe4000001ff00 */
[----:B------:R-:W-:Y:S02]  /*7cf0*/  CS2R R20, SRZ ;  /* 0x0000000000147805 */ /* 0x000fe4000001ff00 */
        /* <DEDUP_REMOVED lines=8> */
.L_x_5272:
[----:B------:R-:W-:Y:S05]  /*7d80*/  BSYNC B1 ;  /* 0x0000000000017941 */ /* 0x000fea0003800000 */
.L_x_5271:
        /* <DEDUP_REMOVED lines=19> */
.L_x_5528:
        /* <DEDUP_REMOVED lines=35> */
.L_x_5275:
[----:B------:R-:W-:Y:S05]  /*80f0*/  BSYNC B1 ;  /* 0x0000000000017941 */ /* 0x000fea0003800000 */
.L_x_5274:
[----:B0---4-:R-:W4:Y:S01]  /*8100*/  LDL R7, [R1+0x38] ;  /* 0x0000380001077983 */ /* 0x011f220000100800 */
[----:B------:R-:W0:Y:S01]  /*8110*/  SYNCS.PHASECHK.TRANS64.TRYWAIT P0, [R19+URZ+0x22800], R34 ;  /* 0x02280022130075a7 */ /* 0x000e22000800017f */
[C---:B--2---:R-:W-:Y:S01]  /*8120*/  IMAD.SHL.U32 R0, R33.reuse, 0x40, RZ ;  /* 0x0000004021007824 */ /* 0x044fe200078e00ff */
[----:B------:R-:W-:Y:S01]  /*8130*/  LOP3.LUT P2, RZ, R33, 0x4, RZ, 0xc0, !PT ;  /* 0x0000000421ff7812 */ /* 0x000fe2000784c0ff */
[----:B-----5:R-:W-:Y:S01]  /*8140*/  IMAD.MOV.U32 R4, RZ, RZ, R8 ;  /* 0x000000ffff047224 */ /* 0x020fe200078e0008 */
[----:B------:R-:W-:Y:S01]  /*8150*/  VIADDMNMX R31, R35, -R37, 0x80, PT ;  /* 0x00000080231f7446 */ /* 0x000fe20003800925 */
[----:B------:R-:W-:Y:S01]  /*8160*/  IMAD.MOV.U32 R5, RZ, RZ, R13 ;  /* 0x000000ffff057224 */ /* 0x000fe200078e000d */
[----:B---3--:R-:W-:Y:S01]  /*8170*/  LOP3.LUT R3, R0, 0x1c0, RZ, 0xc0, !PT ;  /* 0x000001c000037812 */ /* 0x008fe200078ec0ff */
[----:B------:R-:W-:Y:S01]  /*8180*/  IMAD.MOV.U32 R6, RZ, RZ, R14 ;  /* 0x000000ffff067224 */ /* 0x000fe200078e000e */
[----:B------:R-:W-:Y:S01]  /*8190*/  PRMT R33, R4, 0x7610, R33 ;  /* 0x0000761004217816 */ /* 0x000fe20000000021 */
[----:B------:R-:W-:Y:S01]  /*81a0*/  IMAD.MOV.U32 R4, RZ, RZ, R12 ;  /* 0x000000ffff047224 */ /* 0x000fe200078e000c */
[----:B------:R-:W-:Y:S01]  /*81b0*/  LOP3.LUT R0, R3, 0x18, R16, 0xf8, !PT ;  /* 0x0000001803007812 */ /* 0x000fe200078ef810 */
[----:B------:R-:W-:Y:S01]  /*81c0*/  BSSY B1, `(.L_x_5276) ;  /* 0x0000012000017945 */ /* 0x000fe20003800000 */
[----:B------:R-:W-:-:S02]  /*81d0*/  SHF.R.U32.HI R3, RZ, 0x3, R3 ;  /* 0x00000003ff037819 */ /* 0x000fc40000011603 */
[----:B------:R-:W-:Y:S01]  /*81e0*/  PRMT R45, R4, 0x7610, R45 ;  /* 0x00007610042d7816 */ /* 0x000fe2000000002d */
[----:B------:R-:W-:Y:S01]  /*81f0*/  IMAD.MOV.U32 R4, RZ, RZ, R15 ;  /* 0x000000ffff047224 */ /* 0x000fe200078e000f */
[----:B------:R-:W-:Y:S01]  /*8200*/  LOP3.LUT R0, R0, R3, RZ, 0x3c, !PT ;  /* 0x0000000300007212 */ /* 0x000fe200078e3cff */
[----:B------:R-:W-:Y:S01]  /*8210*/  IMAD.MOV.U32 R3, RZ, RZ, R9 ;  /* 0x000000ffff037224 */ /* 0x000fe200078e0009 */
[----:B------:R-:W-:Y:S02]  /*8220*/  PRMT R33, R33, 0x5410, R6 ;  /* 0x0000541021217816 */ /* 0x000fe40000000006 */
[----:B------:R-:W-:Y:S02]  /*8230*/  PRMT R46, R4, 0x7610, R46 ;  /* 0x00007610042e7816 */ /* 0x000fe4000000002e */
[----:B-1----:R-:W-:Y:S02]  /*8240*/  PRMT R30, R3, 0x5410, R5 ;  /* 0x00005410031e7816 */ /* 0x002fe40000000005 */
[----:B------:R-:W-:-:S02]  /*8250*/  MOV R5, R10 ;  /* 0x0000000a00057202 */ /* 0x000fc40000000f00 */
[----:B------:R-:W-:Y:S02]  /*8260*/  ISETP.GE.AND P1, PT, R202, R31, PT ;  /* 0x0000001fca00720c */ /* 0x000fe40003f26270 */
[----:B------:R-:W-:Y:S01]  /*8270*/  PRMT R47, R5, 0x7610, R47 ;  /* 0x00007610052f7816 */ /* 0x000fe2000000002f */
[----:B------:R-:W-:Y:S02]  /*8280*/  IMAD.MOV.U32 R5, RZ, RZ, R11 ;  /* 0x000000ffff057224 */ /* 0x000fe400078e000b */
[----:B----4-:R-:W-:-:S04]  /*8290*/  IMAD R0, R7, 0x200, R0 ;  /* 0x0000020007007824 */ /* 0x010fc800078e0200 */
[----:B------:R-:W-:-:S04]  /*82a0*/  IMAD R3, R0, 0x2, R19 ;  /* 0x0000000200037824 */ /* 0x000fc800078e0213 */
[C---:B------:R-:W-:Y:S02]  /*82b0*/  VIADD R4, R3.reuse, 0x18400 ;  /* 0x0001840003047836 */ /* 0x040fe40000000000 */
[----:B------:R-:W-:Y:S01]  /*82c0*/  VIADD R0, R3, 0x18440 ;  /* 0x0001844003007836 */ /* 0x000fe20000000000 */
[----:B0-----:R-:W-:Y:S06]  /*82d0*/  @!P0 BRA `(.L_x_5277) ;  /* 0x0000017c00a08947 */ /* 0x001fec0003800000 */
.L_x_5529:
[----:B------:R-:W-:Y:S05]  /*82e0*/  BSYNC B1 ;  /* 0x0000000000017941 */ /* 0x000fea0003800000 */
.L_x_5276:
[----:B------:R-:W-:Y:S01]  /*82f0*/  BSSY B1, `(.L_x_5278) ;  /* 0x0000067000017945 */ /* 0x000fe20003800000 */
[----:B------:R-:W-:Y:S01]  /*8300*/  PRMT R45, R45, 0x5410, R5 ;  /* 0x000054102d2d7816 */ /* 0x000fe20000000005 */
[----:B------:R-:W-:Y:S02]  /*8310*/  @P2 VIADD R0, R4, 0xffffffc0 ;  /* 0xffffffc004002836 */ /* 0x000fe40000000000 */
[----:B------:R-:W-:Y:S05]  /*8320*/  @P1 BRA `(.L_x_5279) ;  /* 0x00000004008c1947 */ /* 0x000fea0003800000 */
[----:B------:R-:W1:Y:S01]  /*8330*/  LDC R4, c[0x0][0x3f4] ;  /* 0x0000fd00ff047b82 */ /* 0x000e620000000800 */
[----:B------:R-:W-:Y:S01]  /*8340*/  BSSY B2, `(.L_x_5280) ;  /* 0x0000032000027945 */ /* 0x000fe20003800000 */
[-C--:B-1----:R-:W-:Y:S02]  /*8350*/  ISETP.GE.AND P0, PT, R200, R4.reuse, PT ;  /* 0x00000004c800720c */ /* 0x082fe40003f06270 */
[----:B------:R-:W-:-:S11]  /*8360*/  ISETP.GE.AND P1, PT, R207, R4, PT ;  /* 0x00000004cf00720c */ /* 0x000fd60003f26270 */
[----:B------:R-:W-:Y:S05]  /*8370*/  @P0 BRA `(.L_x_5281) ;  /* 0x0000000000b80947 */ /* 0x000fea0003800000 */
[----:B------:R-:W1:Y:S01]  /*8380*/  LDS.128 R4, [R3+0x18400] ;  /* 0x0184000003047984 */ /* 0x000e620000000c00 */
[----:B------:R-:W-:Y:S02]  /*8390*/  SHF.R.U32.HI R38, RZ, 0x10, R29 ;  /* 0x00000010ff267819 */ /* 0x000fe4000001161d */
[--C-:B------:R-:W-:Y:S02]  /*83a0*/  SHF.R.U32.HI R35, RZ, 0x10, R27.reuse ;  /* 0x00000010ff237819 */ /* 0x100fe4000001161b */
[----:B0-----:R-:W-:Y:S02]  /*83b0*/  SHF.R.U64 R34, R26, 0x10, R27 ;  /* 0x000000101a227819 */ /* 0x001fe4000000121b */
[----:B------:R-:W-:Y:S02]  /*83c0*/  PRMT R38, R41, 0x5432, R38 ;  /* 0x0000543229267816 */ /* 0x000fe40000000026 */
[C---:B------:R-:W-:Y:S02]  /*83d0*/  PRMT R35, R39.reuse, 0x5410, R35 ;  /* 0x0000541027237816 */ /* 0x040fe40000000023 */
[----:B------:R-:W-:Y:S01]  /*83e0*/  PRMT R34, R39, 0x5432, R34 ;  /* 0x0000543227227816 */ /* 0x000fe20000000022 */
[----:B------:R-:W-:Y:S01]  /*83f0*/  IMAD.U32 R39, R38, 0x10000, RZ ;  /* 0x0001000026277824 */ /* 0x000fe200078e00ff */
[----:B------:R-:W-:Y:S01]  /*8400*/  SHF.R.U64 R37, R28, 0x10, R29 ;  /* 0x000000101c257819 */ /* 0x000fe2000000121d */
[----:B------:R-:W-:Y:S01]  /*8410*/  IMAD.U32 R36, R35, 0x10000, RZ ;  /* 0x0001000023247824 */ /* 0x000fe200078e00ff */
[----:B------:R-:W-:-:S02]  /*8420*/  LOP3.LUT R38, R38, 0xffff0000, RZ, 0xc0, !PT ;  /* 0xffff000026267812 */ /* 0x000fc400078ec0ff */
[----:B------:R-:W-:Y:S02]  /*8430*/  PRMT R37, R41, 0x5410, R37 ;  /* 0x0000541029257816 */ /* 0x000fe40000000025 */
[----:B------:R-:W-:Y:S02]  /*8440*/  LOP3.LUT R35, R35, 0xffff0000, RZ, 0xc0, !PT ;  /* 0xffff000023237812 */ /* 0x000fe400078ec0ff */
[C---:B-1----:R-:W-:Y:S01]  /*8450*/  LOP3.LUT R27, R6.reuse, 0xffff0000, RZ, 0xc0, !PT ;  /* 0xffff0000061b7812 */ /* 0x042fe200078ec0ff */
        /* <DEDUP_REMOVED lines=32> */
.L_x_5281:
[----:B------:R-:W-:Y:S05]  /*8660*/  BSYNC B2 ;  /* 0x0000000000027941 */ /* 0x000fea0003800000 */
.L_x_5280:
[----:B------:R-:W-:Y:S05]  /*8670*/  @P1 BRA `(.L_x_5279) ;  /* 0x0000000000b81947 */ /* 0x000fea0003800000 */
[----:B-1----:R-:W1:Y:S01]  /*8680*/  LDS.128 R4, [R0] ;  /* 0x0000000000047984 */ /* 0x002e620000000c00 */
[----:B0-----:R-:W-:Y:S02]  /*8690*/  SHF.R.U32.HI R34, RZ, 0x10, R21 ;  /* 0x00000010ff227819 */ /* 0x001fe40000011615 */
        /* <DEDUP_REMOVED lines=44> */
.L_x_5279:
[----:B------:R-:W-:Y:S05]  /*8960*/  BSYNC B1 ;  /* 0x0000000000017941 */ /* 0x000fea0003800000 */
.L_x_5278:
        /* <DEDUP_REMOVED lines=32> */
[----:B------:R-:W-:Y:S01]  /*8b70*/  IMAD.U32 R7, R5, 0x10000, RZ ;  /* 0x0001000005077824 */ /* 0x000fe200078e00ff */
[----:B------:R-:W-:Y:S01]  /*8b80*/  SHF.L.U32 R13, R20, 0x10, RZ ;  /* 0x00000010140d7819 */ /* 0x000fe200000006ff */
[----:B------:R-:W-:Y:S01]  /*8b90*/  FMUL.FTZ R31, R15, R21 ;  /* 0x000000150f1f7220 */ /* 0x000fe20000410000 */
[----:B------:R-:W-:Y:S01]  /*8ba0*/  LOP3.LUT R4, R4, 0xffff0000, RZ, 0xc0, !PT ;  /* 0xffff000004047812 */ /* 0x000fe200078ec0ff */
[----:B------:R-:W-:Y:S01]  /*8bb0*/  IMAD.U32 R15, R25, 0x10000, RZ ;  /* 0x00010000190f7824 */ /* 0x000fe200078e00ff */
[----:B------:R-:W-:Y:S01]  /*8bc0*/  LOP3.LUT R5, R5, 0xffff0000, RZ, 0xc0, !PT ;  /* 0xffff000005057812 */ /* 0x000fe200078ec0ff */
[----:B------:R-:W-:Y:S01]  /*8bd0*/  FFMA.FTZ R26, R14, R26, R31 ;  /* 0x0000001a0e1a7223 */ /* 0x000fe2000001001f */
[----:B------:R-:W-:Y:S01]  /*8be0*/  LOP3.LUT R12, R25, 0xffff0000, RZ, 0xc0, !PT ;  /* 0xffff0000190c7812 */ /* 0x000fe200078ec0ff */
[----:B------:R-:W-:Y:S01]  /*8bf0*/  FMUL.FTZ R21, R4, R15 ;  /* 0x0000000f04157220 */ /* 0x000fe20000410000 */
[----:B------:R-:W-:Y:S01]  /*8c00*/  LOP3.LUT R20, R20, 0xffff0000, RZ, 0xc0, !PT ;  /* 0xffff000014147812 */ /* 0x000fe200078ec0ff */
[----:B------:R-:W-:-:S02]  /*8c10*/  FMUL.FTZ R14, R4, R13 ;  /* 0x0000000d040e7220 */ /* 0x000fc40000410000 */
[C---:B------:R-:W-:Y:S01]  /*8c20*/  FMUL.FTZ R24, R5.reuse, R12 ;  /* 0x0000000c05187220 */ /* 0x040fe20000410000 */
[C---:B------:R-:W-:Y:S01]  /*8c30*/  FFMA.FTZ R4, R6.reuse, R13, -R21 ;  /* 0x0000000d06047223 */ /* 0x040fe20000010815 */
[-C--:B------:R-:W-:Y:S01]  /*8c40*/  FMUL.FTZ R25, R5, R20.reuse ;  /* 0x0000001405197220 */ /* 0x080fe20000410000 */
[----:B------:R-:W-:Y:S01]  /*8c50*/  FFMA.FTZ R15, R6, R15, R14 ;  /* 0x0000000f060f7223 */ /* 0x000fe2000001000e */
[C---:B------:R-:W-:Y:S01]  /*8c60*/  FFMA.FTZ R5, R7.reuse, R20, -R24 ;  /* 0x0000001407057223 */ /* 0x040fe20000010818 */
[----:B------:R-:W-:Y:S01]  /*8c70*/  F2FP.BF16.F32.PACK_AB R6, R28, R29 ;  /* 0x0000001d1c06723e */ /* 0x000fe200000010ff */
[----:B------:R-:W-:Y:S01]  /*8c80*/  FFMA.FTZ R12, R7, R12, R25 ;  /* 0x0000000c070c7223 */ /* 0x000fe20000010019 */
[----:B------:R-:W-:Y:S02]  /*8c90*/  F2FP.BF16.F32.PACK_AB R7, R26, R27 ;  /* 0x0000001b1a07723e */ /* 0x000fe400000010ff */
[----:B------:R-:W-:Y:S02]  /*8ca0*/  F2FP.BF16.F32.PACK_AB R4, R15, R4 ;  /* 0x000000040f04723e */ /* 0x000fe400000010ff */
[----:B------:R-:W-:-:S05]  /*8cb0*/  F2FP.BF16.F32.PACK_AB R5, R12, R5 ;  /* 0x000000050c05723e */ /* 0x000fca00000010ff */
[----:B------:R1:W-:Y:S02]  /*8cc0*/  STS.128 [R3+0x1a400], R4 ;  /* 0x01a4000403007388 */ /* 0x0003e40000000c00 */
.L_x_5284:
[----:B------:R-:W-:Y:S05]  /*8cd0*/  BSYNC B1 ;  /* 0x0000000000017941 */ /* 0x000fea0003800000 */
.L_x_5283:
[----:B------:R-:W-:Y:S05]  /*8ce0*/  @P1 BRA `(.L_x_5282) ;  /* 0x0000001800101947 */ /* 0x000fea0003800000 */
[----:B-1----:R-:W1:Y:S01]  /*8cf0*/  LDS.128 R4, [R0+0x2000] ;  /* 0x0020000000047984 */ /* 0x002e620000000c00 */
[--C-:B------:R-:W-:Y:S02]  /*8d00*/  SHF.R.U64 R8, R8, 0x10, R9.reuse ;  /* 0x0000001008087819 */ /* 0x100fe40000001209 */
[----:B------:R-:W-:Y:S02]  /*8d10*/  SHF.R.U32.HI R9, RZ, 0x10, R9 ;  /* 0x00000010ff097819 */ /* 0x000fe40000011609 */
[----:B------:R-:W-:Y:S02]  /*8d20*/  SHF.R.U32.HI R12, RZ, 0x10, R11 ;  /* 0x00000010ff0c7819 */ /* 0x000fe4000001160b */
[----:B------:R-:W-:Y:S02]  /*8d30*/  PRMT R30, R30, 0x5410, R9 ;  /* 0x000054101e1e7816 */ /* 0x000fe40000000009 */
[----:B------:R-:W-:Y:S02]  /*8d40*/  PRMT R12, R45, 0x5432, R12 ;  /* 0x000054322d0c7816 */ /* 0x000fe4000000000c */
[----:B------:R-:W-:Y:S01]  /*8d50*/  SHF.R.U64 R3, R10, 0x10, R11 ;  /* 0x000000100a037819 */ /* 0x000fe2000000120b */
[----:B------:R-:W-:Y:S01]  /*8d60*/  IMAD.U32 R14, R30, 0x10000, RZ ;  /* 0x000100001e0e7824 */ /* 0x000fe200078e00ff */
[----:B------:R-:W-:Y:S01]  /*8d70*/  PRMT R33, R33, 0x5410, R8 ;  /* 0x0000541021217816 */ /* 0x000fe20000000008 */
[----:B------:R-:W-:Y:S01]  /*8d80*/  IMAD.U32 R13, R12, 0x10000, RZ ;  /* 0x000100000c0d7824 */ /* 0x000fe200078e00ff */
[----:B------:R-:W-:-:S02]  /*8d90*/  LOP3.LUT R30, R30, 0xffff0000, RZ, 0xc0, !PT ;  /* 0xffff00001e1e7812 */ /* 0x000fc400078ec0ff */
[----:B------:R-:W-:Y:S02]  /*8da0*/  LOP3.LUT R12, R12, 0xffff0000, RZ, 0xc0, !PT ;  /* 0xffff00000c0c7812 */ /* 0x000fe400078ec0ff */
[----:B------:R-:W-:Y:S02]  /*8db0*/  PRMT R11, R47, 0x5410, R3 ;  /* 0x000054102f0b7816 */ /* 0x000fe40000000003 */
[C---:B-1----:R-:W-:Y:S01]  /*8dc0*/  LOP3.LUT R9, R6.reuse, 0xffff0000, RZ, 0xc0, !PT ;  /* 0xffff000006097812 */ /* 0x042fe200078ec0ff */
        /* <DEDUP_REMOVED lines=10> */
[----:B------:R-:W-:Y:S01]  /*8e70*/  IMAD.U32 R6, R5, 0x10000, RZ ;  /* 0x0001000005067824 */ /* 0x000fe200078e00ff */
[----:B------:R-:W-:Y:S01]  /*8e80*/  LOP3.LUT R4, R4, 0xffff0000, RZ, 0xc0, !PT ;  /* 0xffff000004047812 */ /* 0x000fe200078ec0ff */
[----:B------:R-:W-:Y:S01]  /*8e90*/  IMAD.U32 R8, R33, 0x10000, RZ ;  /* 0x0001000021087824 */ /* 0x000fe200078e00ff */
[----:B------:R-:W-:Y:S01]  /*8ea0*/  LOP3.LUT R5, R5, 0xffff0000, RZ, 0xc0, !PT ;  /* 0xffff000005057812 */ /* 0x000fe200078ec0ff */
[----:B------:R-:W-:Y:S01]  /*8eb0*/  IMAD.U32 R7, R11, 0x10000, RZ ;  /* 0x000100000b077824 */ /* 0x000fe200078e00ff */
[----:B------:R-:W-:Y:S01]  /*8ec0*/  LOP3.LUT R33, R33, 0xffff0000, RZ, 0xc0, !PT ;  /* 0xffff000021217812 */ /* 0x000fe200078ec0ff */
[C---:B------:R-:W-:Y:S01]  /*8ed0*/  FFMA.FTZ R21, R10.reuse, R12, -R21 ;  /* 0x0000000c0a157223 */ /* 0x040fe20000010815 */
[----:B------:R-:W-:Y:S01]  /*8ee0*/  LOP3.LUT R11, R11, 0xffff0000, RZ, 0xc0, !PT ;  /* 0xffff00000b0b7812 */ /* 0x000fe200078ec0ff */
[----:B------:R-:W-:Y:S01]  /*8ef0*/  FFMA.FTZ R30, R10, R30, R9 ;  /* 0x0000001e0a1e7223 */ /* 0x000fe20000010009 */
[CC--:B------:R-:W-:Y:S01]  /*8f00*/  FMUL.FTZ R10, R4.reuse, R8.reuse ;  /* 0x00000008040a7220 */ /* 0x0c0fe20000410000 */
        /* <DEDUP_REMOVED lines=13> */
.L_x_5269:
        /* <DEDUP_REMOVED lines=28> */
[----:B------:R-:W2:Y:S01]  /*91a0*/  LDL R7, [R1+0x8] ;  /* 0x0000080001077983 */ /* 0x000ea20000100800 */
[----:B------:R-:W1:Y:S03]  /*91b0*/  LDC R39, c[0x0][0x3f4] ;  /* 0x0000fd00ff277b82 */ /* 0x000e660000000800 */
[----:B------:R-:W3:Y:S04]  /*91c0*/  SHFL.IDX PT, R3, R36, RZ, 0x1c1f ;  /* 0x001c1fff24037589 */ /* 0x000ee800000e0000 */
[----:B------:R-:W4:Y:S04]  /*91d0*/  SHFL.IDX PT, R0, R26, RZ, 0x1c1f ;  /* 0x001c1fff1a007589 */ /* 0x000f2800000e0000 */
[----:B------:R-:W5:Y:S04]  /*91e0*/  SHFL.IDX PT, R14, R37, RZ, 0x1c1f ;  /* 0x001c1fff250e7589 */ /* 0x000f6800000e0000 */
[----:B------:R-:W0:Y:S01]  /*91f0*/  SHFL.IDX PT, R4, R24, RZ, 0x1c1f ;  /* 0x001c1fff18047589 */ /* 0x000e2200000e0000 */
[----:B-1----:R-:W-:Y:S01]  /*9200*/  ISETP.GE.AND P0, PT, R16, R39, PT ;  /* 0x000000271000720c */ /* 0x002fe20003f06270 */
[----:B--2---:R-:W-:-:S05]  /*9210*/  IMAD R25, R7, R6, RZ ;  /* 0x0000000607197224 */ /* 0x004fca00078e02ff */
[----:B------:R-:W-:-:S13]  /*9220*/  ISETP.GE.OR P1, PT, R40, R25, P0 ;  /* 0x000000192800720c */ /* 0x000fda0000726670 */
[C---:B------:R-:W-:Y:S01]  /*9230*/  @!P1 IMAD.SHL.U32 R5, R16.reuse, 0x2, RZ ;  /* 0x0000000210059824 */ /* 0x040fe200078e00ff */
[----:B------:R-:W-:-:S04]  /*9240*/  @!P1 SHF.L.U64.HI R7, R16, 0x1, R17 ;  /* 0x0000000110079819 */ /* 0x000fc80000010211 */
[----:B---3--:R-:W-:-:S05]  /*9250*/  @!P1 IADD3 R8, P2, R3, R5, RZ ;  /* 0x0000000503089210 */ /* 0x008fca0007f5e0ff */
[----:B----4-:R-:W-:-:S06]  /*9260*/  @!P1 IMAD.X R9, R0, 0x1, R7, P2 ;  /* 0x0000000100099824 */ /* 0x010fcc00010e0607 */
[----:B------:R-:W2:Y:S01]  /*9270*/  @!P1 LD.E.128 R8, desc[UR42][R8.64] ;  /* 0x0000002a08089980 */ /* 0x000ea2000c101d00 */
[----:B-----5:R-:W-:-:S05]  /*9280*/  @!P1 IADD3 R14, P2, R14, R5, RZ ;  /* 0x000000050e0e9210 */ /* 0x020fca0007f5e0ff */
[----:B0-----:R-:W-:Y:S02]  /*9290*/  @!P1 IMAD.X R5, R4, 0x1, R7, P2 ;  /* 0x0000000104059824 */ /* 0x001fe400010e0607 */
[----:B------:R-:W-:-:S06]  /*92a0*/  @!P1 IMAD.MOV.U32 R4, RZ, RZ, R14 ;  /* 0x000000ffff049224 */ /* 0x000fcc00078e000e */
[----:B------:R-:W3:Y:S01]  /*92b0*/  @!P1 LD.E.128 R4, desc[UR42][R4.64] ;  /* 0x0000002a04049980 */ /* 0x000ee2000c101d00 */
[----:B------:R-:W-:Y:S02]  /*92c0*/  CS2R R20, SRZ ;  /* 0x0000000000147805 */ /* 0x000fe4000001ff00 */
[----:B------:R-:W-:Y:S02]  /*92d0*/  CS2R R30, SRZ ;  /* 0x00000000001e7805 */ /* 0x000fe4000001ff00 */
[----:B------:R-:W-:Y:S01]  /*92e0*/  CS2R R28, SRZ ;  /* 0x00000000001c7805 */ /* 0x000fe2000001ff00 */
[----:B------:R-:W0:Y:S01]  /*92f0*/  SHFL.IDX PT, R14, R37, 0x1, 0x1c1f ;  /* 0x003c1f00250e7f89 */ /* 0x000e2200000e0000 */
[----:B------:R-:W-:-:S03]  /*9300*/  CS2R R34, SRZ ;  /* 0x0000000000227805 */ /* 0x000fc6000001ff00 */
[----:B------:R-:W1:Y:S01]  /*9310*/  SHFL.IDX PT, R24, R24, 0x1, 0x1c1f ;  /* 0x003c1f0018187f89 */ /* 0x000e6200000e0000 */
        /* <DEDUP_REMOVED lines=12> */
[----:B------:R3:W4:Y:S01]  /*93e0*/  SHFL.IDX PT, R3, R36, 0x1, 0x1c1f ;  /* 0x003c1f0024037f89 */ /* 0x00072200000e0000 */
[----:B------:R-:W-:Y:S01]  /*93f0*/  @!P1 IMAD.MOV.U32 R34, RZ, RZ, R6 ;  /* 0x000000ffff229224 */ /* 0x000fe200078e0006 */
[----:B------:R-:W-:Y:S01]  /*9400*/  MOV R4, R30 ;  /* 0x0000001e00047202 */ /* 0x000fe20000000f00 */
[----:B------:R-:W-:Y:S01]  /*9410*/  @!P1 IMAD.MOV.U32 R35, RZ, RZ, R7 ;  /* 0x000000ffff239224 */ /* 0x000fe200078e0007 */
[----:B------:R-:W-:Y:S01]  /*9420*/  PRMT R38, R8, 0x7610, R38 ;  /* 0x0000761008267816 */ /* 0x000fe20000000026 */
[----:B------:R-:W-:Y:S02]  /*9430*/  IMAD.MOV.U32 R5, RZ, RZ, R31 ;  /* 0x000000ffff057224 */ /* 0x000fe400078e001f */
[----:B------:R-:W-:-:S02]  /*9440*/  IMAD.MOV.U32 R9, RZ, RZ, R29 ;  /* 0x000000ffff097224 */ /* 0x000fc400078e001d */
[----:B------:R-:W-:Y:S01]  /*9450*/  IMAD.MOV.U32 R6, RZ, RZ, R34 ;  /* 0x000000ffff067224 */ /* 0x000fe200078e0022 */
[----:B------:R-:W-:Y:S01]  /*9460*/  PRMT R41, R4, 0x5410, R5 ;  /* 0x0000541004297816 */ /* 0x000fe20000000005 */
[----:B------:R-:W-:Y:S01]  /*9470*/  IMAD.MOV.U32 R7, RZ, RZ, R35 ;  /* 0x000000ffff077224 */ /* 0x000fe200078e0023 */
[----:B---3--:R-:W-:Y:S02]  /*9480*/  PRMT R36, R9, 0x7610, R36 ;  /* 0x0000761009247816 */ /* 0x008fe40000000024 */
[----:B------:R-:W-:Y:S02]  /*9490*/  CS2R R4, SRZ ;  /* 0x0000000000047805 */ /* 0x000fe4000001ff00 */
[----:B01----:R-:W-:-:S07]  /*94a0*/  PRMT R45, R7, 0x5410, R6 ;  /* 0x00005410072d7816 */ /* 0x003fce0000000006 */
.L_x_5539:
[----:B------:R-:W3:Y:S01]  /*94b0*/  LDL R7, [R1+0x54] ;  /* 0x0000540001077983 */ /* 0x000ee20000100800 */
[----:B------:R-:W-:Y:S01]  /*94c0*/  VIADD R40, R40, 0x40 ;  /* 0x0000004028287836 */ /* 0x000fe20000000000 */
[----:B------:R-:W-:Y:S01]  /*94d0*/  BSSY B1, `(.L_x_5286) ;  /* 0x0000016000017945 */ /* 0x000fe20003800000 */
[----:B------:R-:W-:Y:S02]  /*94e0*/  CS2R R8, SRZ ;  /* 0x0000000000087805 */ /* 0x000fe4000001ff00 */
[----:B------:R-:W-:Y:S02]  /*94f0*/  CS2R R10, SRZ ;  /* 0x00000000000a7805 */ /* 0x000fe4000001ff00 */
[----:B------:R-:W-:Y:S02]  /*9500*/  ISETP.GE.AND P1, PT, R40, R25, PT ;  /* 0x000000192800720c */ /* 0x000fe40003f26270 */
[----:B---3--:R-:W-:-:S04]  /*9510*/  LEA.HI R6, R7, R7, RZ, 0x1 ;  /* 0x0000000707067211 */ /* 0x008fc800078f08ff */
        /* <DEDUP_REMOVED lines=11> */
[-C--:B----4-:R-:W-:Y:S02]  /*95d0*/  IADD3 R8, P1, R3, R4.reuse, RZ ;  /* 0x0000000403087210 */ /* 0x090fe40007f3e0ff */
[----:B------:R-:W-:-:S03]  /*95e0*/  IADD3 R4, P2, R14, R4, RZ ;  /* 0x000000040e047210 */ /* 0x000fc60007f5e0ff */
[--C-:B--2---:R-:W-:Y:S02]  /*95f0*/  IMAD.X R9, R0, 0x1, R5.reuse, P1 ;  /* 0x0000000100097824 */ /* 0x104fe400008e0605 */
[----:B------:R-:W-:-:S04]  /*9600*/  IMAD.X R5, R24, 0x1, R5, P2 ;  /* 0x0000000118057824 */ /* 0x000fc800010e0605 */
[----:B------:R-:W5:Y:S04]  /*9610*/  LD.E.128 R8, desc[UR42][R8.64] ;  /* 0x0000002a08087980 */ /* 0x000f68000c101d00 */
[----:B------:R-:W5:Y:S02]  /*9620*/  LD.E.128 R4, desc[UR42][R4.64] ;  /* 0x0000002a04047980 */ /* 0x000f64000c101d00 */
.L_x_5287:
[----:B------:R-:W-:Y:S05]  /*9630*/  BSYNC B1 ;  /* 0x0000000000017941 */ /* 0x000fea0003800000 */
.L_x_5286:
[----:B--2---:R-:W2:Y:S01]  /*9640*/  LDL R0, [R1+0x4] ;  /* 0x0000040001007983 */ /* 0x004ea20000100800 */
[----:B------:R-:W0:Y:S01]  /*9650*/  SYNCS.PHASECHK.TRANS64.TRYWAIT P1, [R19+URZ+0x22800], R12 ;  /* 0x0228000c130075a7 */ /* 0x000e22000802017f */
[----:B----45:R-:W-:Y:S01]  /*9660*/  IMAD.MOV.U32 R3, RZ, RZ, R5 ;  /* 0x000000ffff037224 */ /* 0x030fe200078e0005 */
[----:B------:R-:W-:Y:S01]  /*9670*/  BSSY B1, `(.L_x_5288) ;  /* 0x0000013000017945 */ /* 0x000fe20003800000 */
[----:B------:R-:W-:Y:S02]  /*9680*/  VIADD R13, R202, 0x40 ;  /* 0x00000040ca0d7836 */ /* 0x000fe40000000000 */
[----:B------:R-:W-:Y:S01]  /*9690*/  IMAD.MOV.U32 R14, RZ, RZ, R9 ;  /* 0x000000ffff0e7224 */ /* 0x000fe200078e0009 */
[----:B------:R-:W-:Y:S01]  /*96a0*/  PRMT R55, R3, 0x7610, R55 ;  /* 0x0000761003377816 */ /* 0x000fe20000000037 */
[----:B------:R-:W-:-:S03]  /*96b0*/  IMAD.MOV.U32 R3, RZ, RZ, R7 ;  /* 0x000000ffff037224 */ /* 0x000fc600078e0007 */
[----:B------:R-:W-:Y:S02]  /*96c0*/  PRMT R58, R14, 0x7610, R58 ;  /* 0x000076100e3a7816 */ /* 0x000fe4000000003a */
[----:B--2---:R-:W-:Y:S01]  /*96d0*/  VIADDMNMX R25, R25, -R0, 0x80, PT ;  /* 0x0000008019197446 */ /* 0x004fe20003800900 */
[----:B------:R-:W-:-:S03]  /*96e0*/  IMAD.MOV.U32 R0, RZ, RZ, R4 ;  /* 0x000000ffff007224 */ /* 0x000fc600078e0004 */
[-C--:B------:R-:W-:Y:S02]  /*96f0*/  ISETP.GE.OR P2, PT, R202, R25.reuse, P0 ;  /* 0x00000019ca00720c */ /* 0x080fe40000746670 */
        /* <DEDUP_REMOVED lines=8> */
[----:B------:R-:W-:Y:S01]  /*9780*/  PRMT R57, R13, 0x7610, R57 ;  /* 0x000076100d397816 */ /* 0x000fe20000000039 */
[----:B0-----:R-:W-:Y:S06]  /*9790*/  @!P1 BRA `(.L_x_5289) ;  /* 0x0000016c00ec9947 */ /* 0x001fec0003800000 */
.L_x_5540:
[----:B------:R-:W-:Y:S05]  /*97a0*/  BSYNC B1 ;  /* 0x0000000000017941 */ /* 0x000fea0003800000 */
.L_x_5288:
[----:B------:R-:W-:Y:S04]  /*97b0*/  BSSY B1, `(.L_x_5290) ;  /* 0x000006b000017945 */ /* 0x000fe80003800000 */
[----:B------:R-:W-:Y:S05]  /*97c0*/  @P2 BRA `(.L_x_5291) ;  /* 0x0000000400a42947 */ /* 0x000fea0003800000 */
[----:B------:R-:W2:Y:S01]  /*97d0*/  LDL R15, [R1+0x38] ;  /* 0x00003800010f7983 */ /* 0x000ea20000100800 */
[----:B------:R-:W-:Y:S01]  /*97e0*/  IMAD.SHL.U32 R33, R33, 0x40, RZ ;  /* 0x0000004021217824 */ /* 0x000fe200078e00ff */
[----:B------:R-:W-:Y:S01]  /*97f0*/  SHF.R.U64 R43, R30, 0x10, R31 ;  /* 0x000000101e2b7819 */ /* 0x000fe2000000121f */
[----:B------:R-:W-:Y:S01]  /*9800*/  IMAD.IADD R13, R16, 0x1, R39 ;  /* 0x00000001100d7824 */ /* 0x000fe200078e0227 */
[--C-:B------:R-:W-:Y:S02]  /*9810*/  SHF.R.U64 R46, R34, 0x10, R35.reuse ;  /* 0x00000010222e7819 */ /* 0x100fe40000001223 */
[----:B------:R-:W-:Y:S02]  /*9820*/  LOP3.LUT R33, R33, 0x1c0, RZ, 0xc0, !PT ;  /* 0x000001c021217812 */ /* 0x000fe400078ec0ff */
[----:B------:R-:W-:Y:S02]  /*9830*/  SHF.R.U32.HI R47, RZ, 0x10, R35 ;  /* 0x00000010ff2f7819 */ /* 0x000fe40000011623 */
[----:B------:R-:W-:-:S02]  /*9840*/  SHF.R.U32.HI R14, RZ, 0x3, R33 ;  /* 0x00000003ff0e7819 */ /* 0x000fc40000011621 */
[C---:B------:R-:W-:Y:S02]  /*9850*/  LOP3.LUT R13, R33.reuse, 0x38, R13, 0xf8, !PT ;  /* 0x00000038210d7812 */ /* 0x040fe400078ef80d */
[----:B0-----:R-:W-:Y:S02]  /*9860*/  LOP3.LUT R12, R33, 0x38, R16, 0xf8, !PT ;  /* 0x00000038210c7812 */ /* 0x001fe400078ef810 */
[-C--:B------:R-:W-:Y:S02]  /*9870*/  LOP3.LUT R13, R13, R14.reuse, RZ, 0x3c, !PT ;  /* 0x0000000e0d0d7212 */ /* 0x080fe400078e3cff */
[----:B------:R-:W-:Y:S02]  /*9880*/  LOP3.LUT R12, R12, R14, RZ, 0x3c, !PT ;  /* 0x0000000e0c0c7212 */ /* 0x000fe400078e3cff */
[----:B------:R-:W-:Y:S02]  /*9890*/  SHF.R.U64 R40, R20, 0x10, R21 ;  /* 0x0000001014287819 */ /* 0x000fe40000001215 */
[----:B------:R-:W-:-:S02]  /*98a0*/  PRMT R43, R41, 0x5410, R43 ;  /* 0x00005410292b7816 */ /* 0x000fc4000000002b */
[C---:B------:R-:W-:Y:S02]  /*98b0*/  PRMT R46, R45.reuse, 0x5432, R46 ;  /* 0x000054322d2e7816 */ /* 0x040fe4000000002e */
[----:B------:R-:W-:Y:S02]  /*98c0*/  PRMT R47, R45, 0x5410, R47 ;  /* 0x000054102d2f7816 */ /* 0x000fe4000000002f */
[----:B------:R-:W-:Y:S02]  /*98d0*/  SHF.R.U32.HI R44, RZ, 0x10, R31 ;  /* 0x00000010ff2c7819 */ /* 0x000fe4000001161f */
[----:B------:R-:W-:Y:S02]  /*98e0*/  PRMT R40, R38, 0x5432, R40 ;  /* 0x0000543226287816 */ /* 0x000fe40000000028 */
[----:B------:R-:W-:Y:S02]  /*98f0*/  SHF.L.U32 R45, R43, 0x10, RZ ;  /* 0x000000102b2d7819 */ /* 0x000fe400000006ff */
        /* <DEDUP_REMOVED lines=86> */
.L_x_5291:
[----:B------:R-:W-:Y:S05]  /*9e60*/  BSYNC B1 ;  /* 0x0000000000017941 */ /* 0x000fea0003800000 */
.L_x_5290:
        /* <DEDUP_REMOVED lines=17> */
[----:B------:R-:W-:Y:S02]  /*9f80*/  PRMT R21, R57, 0x5410, R21 ;  /* 0x0000541039157816 */ /* 0x000fe40000000015 */
[----:B------:R-:W-:Y:S01]  /*9f90*/  SHF.R.U32.HI R29, RZ, 0x10, R9 ;  /* 0x00000010ff1d7819 */ /* 0x000fe20000011609 */
[----:B------:R-:W-:Y:S01]  /*9fa0*/  IMAD.U32 R34, R33, 0x10000, RZ ;  /* 0x0001000021227824 */ /* 0x000fe200078e00ff */
[----:B------:R-:W-:-:S02]  /*9fb0*/  SHF.R.U64 R30, R10, 0x10, R11 ;  /* 0x000000100a1e7819 */ /* 0x000fc4000000120b */
[----:B------:R-:W-:Y:S02]  /*9fc0*/  SHF.R.U32.HI R31, RZ, 0x10, R11 ;  /* 0x00000010ff1f7819 */ /* 0x000fe4000001160b */
[----:B------:R-:W-:Y:S02]  /*9fd0*/  SHF.R.U32.HI R35, RZ, 0x10, R5 ;  /* 0x00000010ff237819 */ /* 0x000fe40000011605 */
[----:B------:R-:W-:Y:S01]  /*9fe0*/  SHF.R.U32.HI R38, RZ, 0x10, R7 ;  /* 0x00000010ff267819 */ /* 0x000fe20000011607 */
[----:B------:R-:W-:Y:S01]  /*9ff0*/  IMAD.U32 R28, R21, 0x10000, RZ ;  /* 0x00010000151c7824 */ /* 0x000fe200078e00ff */
[C---:B------:R-:W-:Y:S02]  /*a000*/  PRMT R30, R3.reuse, 0x5432, R30 ;  /* 0x00005432031e7816 */ /* 0x040fe4000000001e */
        /* <DEDUP_REMOVED lines=16> */
[C---:B------:R-:W-:Y:S01]  /*a110*/  FMUL.FTZ R40, R9.reuse, R34 ;  /* 0x0000002209287220 */ /* 0x040fe20000410000 */
[-C--:B------:R-:W-:Y:S01]  /*a120*/  FMUL.FTZ R42, R9, R28.reuse ;  /* 0x0000001c092a7220 */ /* 0x080fe20000410000 */
[----:B------:R-:W-:Y:S02]  /*a130*/  IMAD.U32 R11, R25, 0x10000, RZ ;  /* 0x00010000190b7824 */ /* 0x000fe400078e00ff */
[----:B------:R-:W-:Y:S01]  /*a140*/  FFMA.FTZ R40, R3, R28, -R40 ;  /* 0x0000001c03287223 */ /* 0x000fe20000010828 */
[----:B------:R-:W-:Y:S02]  /*a150*/  IMAD.U32 R28, R29, 0x10000, RZ ;  /* 0x000100001d1c7824 */ /* 0x000fe400078e00ff */
[----:B------:R-:W-:Y:S01]  /*a160*/  FFMA.FTZ R42, R3, R34, R42 ;  /* 0x00000022032a7223 */ /* 0x000fe2000001002a */
[----:B------:R-:W-:Y:S02]  /*a170*/  IMAD.U32 R20, R27, 0x10000, RZ ;  /* 0x000100001b147824 */ /* 0x000fe400078e00ff */
[----:B------:R-:W-:-:S02]  /*a180*/  IMAD.U32 R9, R38, 0x10000, RZ ;  /* 0x0001000026097824 */ /* 0x000fc400078e00ff */
[----:B------:R-:W-:Y:S01]  /*a190*/  FMUL.FTZ R44, R11, R36 ;  /* 0x000000240b2c7220 */ /* 0x000fe20000410000 */
[----:B------:R-:W-:Y:S01]  /*a1a0*/  IMAD.U32 R5, R13, 0x10000, RZ ;  /* 0x000100000d057824 */ /* 0x000fe200078e00ff */
[----:B------:R-:W-:Y:S01]  /*a1b0*/  SHF.L.U32 R3, R31, 0x10, RZ ;  /* 0x000000101f037819 */ /* 0x000fe200000006ff */
        /* <DEDUP_REMOVED lines=55> */
.L_x_5282:
[----:B------:R-:W-:Y:S05]  /*a530*/  BSYNC B0 ;  /* 0x0000000000007941 */ /* 0x000fea0003800000 */
.L_x_5268:
        /* <DEDUP_REMOVED lines=8> */
.L_x_5265:
[----:B-123--:R-:W1:Y:S01]  /*a5c0*/  S2R R0, SR_TID.X ;  /* 0x0000000000007919 */ /* 0x00ee620000002100 */
[----:B------:R-:W-:Y:S05]  /*a5d0*/  WARPSYNC.ALL ;  /* 0x0000000000007948 */ /* 0x000fea0003800000 */
[----:B-1----:R-:W-:-:S05]  /*a5e0*/  SHF.R.U32.HI R0, RZ, 0x7, R0 ;  /* 0x00000007ff007819 */ /* 0x002fca0000011600 */
[----:B------:R-:W-:Y:S02]  /*a5f0*/  VIADD R72, R0, 0x8 ;  /* 0x0000000800487836 */ /* 0x000fe40000000000 */
[----:B------:R-:W-:-:S03]  /*a600*/  IMAD.U32 R0, RZ, RZ, UR44 ;  /* 0x0000002cff007e24 */ /* 0x000fc6000f8e00ff */
[----:B------:R1:W-:Y:S02]  /*a610*/  BAR.SYNC.DEFER_BLOCKING R72, 0x100 ;  /* 0x000400480000751d */ /* 0x0003e40000010000 */
[----:B------:R-:W-:-:S13]  /*a620*/  ISETP.NE.AND P0, PT, R0, 0x3, PT ;  /* 0x000000030000780c */ /* 0x000fda0003f05270 */
[----:B-1----:R-:W-:Y:S05]  /*a630*/  @!P0 BRA `(.L_x_5292) ;  /* 0x0000000000048947 */ /* 0x002fea0003800000 */
[----:B------:R-:W-:Y:S01]  /*a640*/  BPT.TRAP 0x1 ;  /* 0x000000040000795c */ /* 0x000fe20000300000 */
.L_x_5292:
[----:B0-----:R-:W-:Y:S01]  /*a650*/  IMAD R13, R22, 0x8, R19 ;  /* 0x00000008160d7824 */ /* 0x001fe200078e0213 */
[----:B------:R-:W-:-:S04]  /*a660*/  SHF.L.U32 R74, R204, 0x1f, RZ ;  /* 0x0000001fcc4a7819 */ /* 0x000fc800000006ff */
[----:B------:R0:W1:Y:S01]  /*a670*/  SYNCS.PHASECHK.TRANS64.TRYWAIT P1, [R13+URZ+0x22830], R74 ;  /* 0x0228304a0d0075a7 */ /* 0x000062000802017f */
[----:B------:R-:W-:Y:S05]  /*a680*/  @!P0 BRA `(.L_x_5293) ;  /* 0x0000000000048947 */ /* 0x000fea0003800000 */
[----:B------:R-:W-:Y:S01]  /*a690*/  BPT.TRAP 0x1 ;  /* 0x000000040000795c */ /* 0x000fe20000300000 */
.L_x_5293:
[----:B------:R-:W-:Y:S01]  /*a6a0*/  VIADD R0, R19, 0x1c400 ;  /* 0x0001c40013007836 */ /* 0x000fe20000000000 */
[----:B------:R-:W-:Y:S01]  /*a6b0*/  LOP3.LUT R4, R32, 0x10000, RZ, 0xfc, !PT ;  /* 0x0001000020047812 */ /* 0x000fe200078efcff */
[----:B------:R-:W-:-:S03]  /*a6c0*/  IMAD.MOV.U32 R5, RZ, RZ, 0x40000040 ;  /* 0x40000040ff057424 */ /* 0x000fc600078e00ff */
[----:B------:R-:W-:-:S04]  /*a6d0*/  SHF.R.U32.HI R0, RZ, 0x4, R0 ;  /* 0x00000004ff007819 */ /* 0x000fc80000011600 */
[----:B------:R-:W-:-:S04]  /*a6e0*/  LOP3.LUT R0, R0, 0x3fff, RZ, 0xc0, !PT ;  /* 0x00003fff00007812 */ /* 0x000fc800078ec0ff */
[----:B------:R-:W-:-:S05]  /*a6f0*/  LOP3.LUT R0, R0, 0x10000, RZ, 0xfc, !PT ;  /* 0x0001000000007812 */ /* 0x000fca00078efcff */
[----:B------:R2:W-:Y:S01]  /*a700*/  STL [R1], R0 ;  /* 0x0000000001007387 */ /* 0x0005e20000100800 */
[----:B-1----:R-:W-:Y:S05]  /*a710*/  @P1 BRA `(.L_x_5294) ;  /* 0x0000000000081947 */ /* 0x002fea0003800000 */
[----:B------:R-:W1:Y:S02]  /*a720*/  SYNCS.PHASECHK.TRANS64.TRYWAIT P1, [R13+URZ+0x22830], R74 ;  /* 0x0228304a0d0075a7 */ /* 0x000e64000802017f */
[----:B-1----:R-:W-:Y:S05]  /*a730*/  @!P1 BRA `(.L_x_5295) ;  /* 0x0000016000189947 */ /* 0x002fea0003800000 */
.L_x_5294:
[----:B--2---:R-:W2:Y:S01]  /*a740*/  LDL R0, [R1] ;  /* 0x0000000001007983 */ /* 0x004ea20000100800 */
[----:B------:R-:W-:Y:S01]  /*a750*/  IMAD.MOV.U32 R15, RZ, RZ, 0x40000040 ;  /* 0x40000040ff0f7424 */ /* 0x000fe200078e00ff */
[----:B------:R-:W-:Y:S05]  /*a760*/  WARPSYNC.ALL ;  /* 0x0000000000007948 */ /* 0x000fea0003800000 */
[C---:B------:R-:W-:Y:S01]  /*a770*/  R2UR UR4, R4.reuse ;  /* 0x00000000040472ca */ /* 0x040fe200000e0000 */
[----:B------:R-:W-:Y:S01]  /*a780*/  WARPGROUP.ARRIVE ;  /* 0x00000000000079c5 */ /* 0x000fe20000000000 */
[----:B------:R-:W-:Y:S01]  /*a790*/  R2UR UR5, R5 ;  /* 0x00000000050572ca */ /* 0x000fe200000e0000 */
[----:B------:R-:W-:Y:S01]  /*a7a0*/  VIADD R10, R4, 0x2 ;  /* 0x00000002040a7836 */ /* 0x000fe20000000000 */
[----:B------:R-:W-:Y:S01]  /*a7b0*/  R2UR UR7, R15 ;  /* 0x000000000f0772ca */ /* 0x000fe200000e0000 */
[----:B------:R-:W-:-:S02]  /*a7c0*/  IMAD.MOV.U32 R11, RZ, RZ, 0x40000040 ;  /* 0x40000040ff0b7424 */ /* 0x000fc400078e00ff */
[----:B------:R-:W-:Y:S02]  /*a7d0*/  IMAD.MOV.U32 R7, RZ, RZ, 0x40000040 ;  /* 0x40000040ff077424 */ /* 0x000fe400078e00ff */
[----:B------:R-:W-:Y:S02]  /*a7e0*/  VIADD R8, R4, 0x4 ;  /* 0x0000000404087836 */ /* 0x000fe40000000000 */
[----:B------:R-:W-:Y:S02]  /*a7f0*/  IMAD.MOV.U32 R9, RZ, RZ, 0x40000040 ;  /* 0x40000040ff097424 */ /* 0x000fe400078e00ff */
[----:B------:R-:W-:Y:S02]  /*a800*/  IMAD.MOV.U32 R15, RZ, RZ, 0x40000040 ;  /* 0x40000040ff0f7424 */ /* 0x000fe400078e00ff */
[----:B--2---:R-:W-:Y:S02]  /*a810*/  IMAD R14, R22, 0x300, R0 ;  /* 0x00000300160e7824 */ /* 0x004fe400078e0200 */
[----:B------:R-:W2:Y:S02]  /*a820*/  S2R R0, SR_TID.X ;  /* 0x0000000000007919 */ /* 0x000ea40000002100 */
        /* <DEDUP_REMOVED lines=10> */
[----:B--2---:R-:W-:-:S04]  /*a8d0*/  SHF.R.U32.HI R0, RZ, 0x7, R0 ;  /* 0x00000007ff007819 */ /* 0x004fc80000011600 */
[----:B------:R-:W-:Y:S01]  /*a8e0*/  IADD3 R12, -R0, 0xb, RZ ;  /* 0x0000000b000c7810 */ /* 0x000fe20007ffe1ff */
[----:B------:R-:W-:Y:S02]  /*a8f0*/  WARPGROUP.DEPBAR.LE gsb0, 0x0 ;  /* 0x00008000000079c5 */ /* 0x000fe40000010000 */
[----:B------:R-:W-:-:S06]  /*a900*/  WARPGROUP.ARRIVE ;  /* 0x00000000000079c5 */ /* 0x000fcc0000000000 */
[----:B------:R-:W-:Y:S01]  /*a910*/  HGMMA.64x96x16.F32.BF16 R24, gdesc[UR4], R24, gsb0 ;  /* 0x01600000041879f0 */ /* 0x000fe20008001818 */
[----:B------:R-:W-:Y:S02]  /*a920*/  R2UR UR4, R8 ;  /* 0x00000000080472ca */ /* 0x000fe400000e0000 */
[----:B------:R-:W-:Y:S02]  /*a930*/  R2UR UR5, R9 ;  /* 0x00000000090572ca */ /* 0x000fe400000e0000 */
[----:B------:R-:W-:Y:S01]  /*a940*/  R2UR UR6, R6 ;  /* 0x00000000060672ca */ /* 0x000fe200000e0000 */
[----:B------:R-:W-:Y:S01]  /*a950*/  VIADD R6, R4, 0x6 ;  /* 0x0000000604067836 */ /* 0x000fe20000000000 */
[----:B------:R-:W-:Y:S01]  /*a960*/  R2UR UR7, R7 ;  /* 0x00000000070772ca */ /* 0x000fe200000e0000 */
[----:B------:R-:W-:Y:S01]  /*a970*/  IMAD.MOV.U32 R7, RZ, RZ, 0x40000040 ;  /* 0x40000040ff077424 */ /* 0x000fe200078e00ff */
[----:B------:R-:W-:Y:S02]  /*a980*/  WARPGROUP.DEPBAR.LE gsb0, 0x0 ;  /* 0x00008000000079c5 */ /* 0x000fe40000010000 */
[----:B------:R-:W-:-:S09]  /*a990*/  WARPGROUP.ARRIVE ;  /* 0x00000000000079c5 */ /* 0x000fd20000000000 */
        /* <DEDUP_REMOVED lines=12> */
.L_x_5296:
[----:B------:R-:W3:Y:S01]  /*aa60*/  LDL R21, [R1+0x4] ;  /* 0x0000040001157983 */ /* 0x000ee20000100800 */
[----:B------:R-:W-:Y:S01]  /*aa70*/  ULDC UR4, c[0x0][0x9d8] ;  /* 0x0002760000047ab9 */ /* 0x000fe20000000800 */
[----:B------:R-:W4:Y:S02]  /*aa80*/  LDC R80, c[0x0][0x448] ;  /* 0x00011200ff507b82 */ /* 0x000f240000000800 */
[----:B------:R-:W3:Y:S01]  /*aa90*/  LDL R3, [R1+0x40] ;  /* 0x0000400001037983 */ /* 0x000ee20000100800 */
[----:B------:R-:W-:-:S03]  /*aaa0*/  FMUL.FTZ R75, R24, UR4 ;  /* 0x00000004184b7c20 */ /* 0x000fc60008410000 */
[----:B------:R-:W5:Y:S01]  /*aab0*/  LDL R82, [R1+0x28] ;  /* 0x0000280001527983 */ /* 0x000f620000100800 */
[----:B------:R-:W-:Y:S01]  /*aac0*/  FMUL.FTZ R24, R34, UR4 ;  /* 0x0000000422187c20 */ /* 0x000fe20008410000 */
[----:B------:R-:W-:Y:S01]  /*aad0*/  FMUL.FTZ R79, R32, UR4 ;  /* 0x00000004204f7c20 */ /* 0x000fe20008410000 */
[----:B------:R-:W-:Y:S01]  /*aae0*/  FMUL.FTZ R76, R28, UR4 ;  /* 0x000000041c4c7c20 */ /* 0x000fe20008410000 */
[----:B------:R-:W2:Y:S01]  /*aaf0*/  LDL R34, [R1+0x30] ;  /* 0x0000300001227983 */ /* 0x000ea20000100800 */
[----:B------:R-:W-:Y:S01]  /*ab00*/  FMUL.FTZ R20, R30, UR4 ;  /* 0x000000041e147c20 */ /* 0x000fe20008410000 */
[----:B------:R-:W-:Y:S01]  /*ab10*/  FMUL.FTZ R42, R42, UR4 ;  /* 0x000000042a2a7c20 */ /* 0x000fe20008410000 */
[----:B------:R-:W-:Y:S01]  /*ab20*/  FMUL.FTZ R77, R29, UR4 ;  /* 0x000000041d4d7c20 */ /* 0x000fe20008410000 */
[----:B------:R-:W2:Y:S01]  /*ab30*/  LDL R32, [R1+0x8] ;  /* 0x0000080001207983 */ /* 0x000ea20000100800 */
[----:B------:R-:W-:Y:S01]  /*ab40*/  FMUL.FTZ R0, R26, UR4 ;  /* 0x000000041a007c20 */ /* 0x000fe20008410000 */
[----:B------:R-:W-:Y:S01]  /*ab50*/  FMUL.FTZ R14, R27, UR4 ;  /* 0x000000041b0e7c20 */ /* 0x000fe20008410000 */
[----:B------:R-:W-:Y:S01]  /*ab60*/  FMUL.FTZ R15, R31, UR4 ;  /* 0x000000041f0f7c20 */ /* 0x000fe20008410000 */
[----:B------:R-:W-:Y:S01]  /*ab70*/  LOP3.LUT R23, R23, 0xfffffffe, RZ, 0xc0, !PT ;  /* 0xfffffffe17177812 */ /* 0x000fe200078ec0ff */
[----:B------:R-:W-:Y:S01]  /*ab80*/  FMUL.FTZ R73, R25, UR4 ;  /* 0x0000000419497c20 */ /* 0x000fe20008410000 */
[----:B------:R-:W-:Y:S01]  /*ab90*/  FMUL.FTZ R43, R43, UR4 ;  /* 0x000000042b2b7c20 */ /* 0x000fe20008410000 */
[----:B------:R-:W-:Y:S01]  /*aba0*/  FMUL.FTZ R47, R47, UR4 ;  /* 0x000000042f2f7c20 */ /* 0x000fe20008410000 */
[----:B------:R-:W-:Y:S01]  /*abb0*/  FMUL.FTZ R46, R46, UR4 ;  /* 0x000000042e2e7c20 */ /* 0x000fe20008410000 */
[----:B------:R-:W-:Y:S01]  /*abc0*/  FMUL.FTZ R50, R50, UR4 ;  /* 0x0000000432327c20 */ /* 0x000fe20008410000 */
[----:B----4-:R-:W-:Y:S01]  /*abd0*/  ISETP.NE.AND P1, PT, R80, 0x1, PT ;  /* 0x000000015000780c */ /* 0x010fe20003f25270 */
[----:B------:R5:W-:Y:S01]  /*abe0*/  MUFU.TANH R29, R42 ;  /* 0x0000002a001d7308 */ /* 0x000be20000002400 */
[----:B------:R-:W-:Y:S01]  /*abf0*/  FMUL.FTZ R25, R35, UR4 ;  /* 0x0000000423197c20 */ /* 0x000fe20008410000 */
[----:B------:R-:W-:Y:S01]  /*ac00*/  FMUL.FTZ R78, R33, UR4 ;  /* 0x00000004214e7c20 */ /* 0x000fe20008410000 */
[----:B------:R-:W-:Y:S01]  /*ac10*/  FMUL.FTZ R54, R54, UR4 ;  /* 0x0000000436367c20 */ /* 0x000fe20008410000 */
[----:B------:R-:W-:Y:S01]  /*ac20*/  FMUL.FTZ R81, R36, UR4 ;  /* 0x0000000424517c20 */ /* 0x000fe20008410000 */
[----:B------:R-:W-:-:S03]  /*ac30*/  ULDC UR37, c[0x0][0x988] ;  /* 0x0002620000257ab9 */ /* 0x000fc60000000800 */
[----:B------:R-:W4:Y:S04]  /*ac40*/  MUFU.TANH R0, R0 ;  /* 0x0000000000007308 */ /* 0x000f280000002400 */
[----:B------:R-:W0:Y:S04]  /*ac50*/  @P1 LDC R28, c[0x0][0x44c] ;  /* 0x00011300ff1c1b82 */ /* 0x000e280000000800 */
[----:B------:R-:W1:Y:S04]  /*ac60*/  MUFU.TANH R14, R14 ;  /* 0x0000000e000e7308 */ /* 0x000e680000002400 */
[----:B------:R-:W4:Y:S04]  /*ac70*/  @P1 LDC R30, c[0x0][0x450] ;  /* 0x00011400ff1e1b82 */ /* 0x000f280000000800 */
[----:B------:R-:W1:Y:S01]  /*ac80*/  MUFU.TANH R20, R20 ;  /* 0x0000001400147308 */ /* 0x000e620000002400 */
[----:B------:R-:W-:Y:S01]  /*ac90*/  @P1 LOP3.LUT R23, R23, 0x1, RZ, 0xfc, !PT ;  /* 0x0000000117171812 */ /* 0x000fe200078efcff */
[----:B------:R-:W-:-:S06]  /*aca0*/  FMUL.FTZ R27, R38, UR4 ;  /* 0x00000004261b7c20 */ /* 0x000fcc0008410000 */
[----:B------:R-:W1:Y:S01]  /*acb0*/  MUFU.TANH R15, R15 ;  /* 0x0000000f000f7308 */ /* 0x000e620000002400 */
[----:B------:R-:W-:-:S07]  /*acc0*/  FMUL.FTZ R26, R39, UR4 ;  /* 0x00000004271a7c20 */ /* 0x000fce0008410000 */
[----:B------:R-:W1:Y:S08]  /*acd0*/  MUFU.TANH R24, R24 ;  /* 0x0000001800187308 */ /* 0x000e700000002400 */
[----:B------:R-:W1:Y:S01]  /*ace0*/  MUFU.TANH R25, R25 ;  /* 0x0000001900197308 */ /* 0x000e620000002400 */
[----:B------:R-:W-:-:S07]  /*acf0*/  FMUL.FTZ R38, R41, UR4 ;  /* 0x0000000429267c20 */ /* 0x000fce0008410000 */
[----:B------:R-:W1:Y:S08]  /*ad00*/  MUFU.TANH R27, R27 ;  /* 0x0000001b001b7308 */ /* 0x000e700000002400 */
[----:B------:R-:W-:Y:S08]  /*ad10*/  MUFU.TANH R31, R47 ;  /* 0x0000002f001f7308 */ /* 0x000ff00000002400 */
[----:B------:R-:W1:Y:S01]  /*ad20*/  MUFU.TANH R26, R26 ;  /* 0x0000001a001a7308 */ /* 0x000e620000002400 */
[----:B------:R-:W-:-:S07]  /*ad30*/  FMUL.FTZ R80, R37, UR4 ;  /* 0x0000000425507c20 */ /* 0x000fce0008410000 */
[----:B------:R-:W-:Y:S08]  /*ad40*/  MUFU.TANH R46, R46 ;  /* 0x0000002e002e7308 */ /* 0x000ff00000002400 */
[----:B------:R-:W-:Y:S01]  /*ad50*/  MUFU.TANH R33, R50 ;  /* 0x0000003200217308 */ /* 0x000fe20000002400 */
[----:B------:R-:W-:Y:S01]  /*ad60*/  FMUL.FTZ R55, R55, UR4 ;  /* 0x0000000437377c20 */ /* 0x000fe20008410000 */
[----:B------:R-:W-:-:S06]  /*ad70*/  FMUL.FTZ R58, R58, UR4 ;  /* 0x000000043a3a7c20 */ /* 0x000fcc0008410000 */
[----:B------:R-:W-:Y:S01]  /*ad80*/  MUFU.TANH R36, R54 ;  /* 0x0000003600247308 */ /* 0x000fe20000002400 */
[----:B------:R-:W-:Y:S01]  /*ad90*/  FMUL.FTZ R59, R59, UR4 ;  /* 0x000000043b3b7c20 */ /* 0x000fe20008410000 */
[----:B------:R-:W-:Y:S01]  /*ada0*/  FMUL.FTZ R62, R62, UR4 ;  /* 0x000000043e3e7c20 */ /* 0x000fe20008410000 */
[----:B------:R-:W-:-:S05]  /*adb0*/  FMUL.FTZ R63, R63, UR4 ;  /* 0x000000043f3f7c20 */ /* 0x000fca0008410000 */
[----:B------:R-:W-:Y:S01]  /*adc0*/  MUFU.TANH R59, R59 ;  /* 0x0000003b003b7308 */ /* 0x000fe20000002400 */
[----:B------:R-:W-:-:S07]  /*add0*/  FMUL.FTZ R66, R66, UR4 ;  /* 0x0000000442427c20 */ /* 0x000fce0008410000 */
[----:B------:R-:W-:Y:S01]  /*ade0*/  MUFU.TANH R62, R62 ;  /* 0x0000003e003e7308 */ /* 0x000fe20000002400 */
[----:B------:R-:W-:Y:S01]  /*adf0*/  FMUL.FTZ R67, R67, UR4 ;  /* 0x0000000443437c20 */ /* 0x000fe20008410000 */
[----:B------:R-:W-:-:S06]  /*ae00*/  FMUL.FTZ R70, R70, UR4 ;  /* 0x0000000446467c20 */ /* 0x000fcc0008410000 */
[----:B------:R-:W-:Y:S01]  /*ae10*/  MUFU.TANH R66, R66 ;  /* 0x0000004200427308 */ /* 0x000fe20000002400 */
[----:B------:R-:W-:-:S07]  /*ae20*/  FMUL.FTZ R71, R71, UR4 ;  /* 0x0000000447477c20 */ /* 0x000fce0008410000 */
[----:B------:R-:W-:Y:S08]  /*ae30*/  MUFU.TANH R70, R70 ;  /* 0x0000004600467308 */ /* 0x000ff00000002400 */
[----:B------:R-:W-:Y:S08]  /*ae40*/  MUFU.TANH R71, R71 ;  /* 0x0000004700477308 */ /* 0x000ff00000002400 */
[----:B------:R-:W-:Y:S08]  /*ae50*/  MUFU.TANH R75, R75 ;  /* 0x0000004b004b7308 */ /* 0x000ff00000002400 */
[----:B------:R-:W-:Y:S08]  /*ae60*/  MUFU.TANH R73, R73 ;  /* 0x0000004900497308 */ /* 0x000ff00000002400 */
[----:B------:R-:W-:Y:S08]  /*ae70*/  MUFU.TANH R76, R76 ;  /* 0x0000004c004c7308 */ /* 0x000ff00000002400 */
[----:B------:R-:W-:Y:S08]  /*ae80*/  MUFU.TANH R77, R77 ;  /* 0x0000004d004d7308 */ /* 0x000ff00000002400 */
[----:B------:R-:W-:Y:S01]  /*ae90*/  MUFU.TANH R79, R79 ;  /* 0x0000004f004f7308 */ /* 0x000fe20000002400 */
[----:B---3--:R-:W-:-:S07]  /*aea0*/  IMAD.IADD R21, R3, 0x1, R21 ;  /* 0x0000000103157824 */ /* 0x008fce00078e0215 */
[----:B------:R-:W-:Y:S01]  /*aeb0*/  MUFU.TANH R78, R78 ;  /* 0x0000004e004e7308 */ /* 0x000fe20000002400 */
[----:B0-----:R-:W-:-:S05]  /*aec0*/  @P1 IMAD.HI.U32 R3, R21, R28, RZ ;  /* 0x0000001c15031227 */ /* 0x001fca00078e00ff */
[----:B----4-:R-:W-:Y:S01]  /*aed0*/  @P1 SHF.R.U32.HI R21, RZ, R30, R3 ;  /* 0x0000001eff151219 */ /* 0x010fe20000011603 */
[----:B-----5:R-:W-:Y:S01]  /*aee0*/  IMAD R42, R176, -0x60, R82 ;  /* 0xffffffa0b02a7824 */ /* 0x020fe200078e0252 */
[----:B------:R-:W-:Y:S03]  /*aef0*/  MUFU.TANH R81, R81 ;  /* 0x0000005100517308 */ /* 0x000fe60000002400 */
[----:B------:R-:W0:Y:S01]  /*af00*/  SHFL.IDX PT, R3, R21, 0x1, 0x1c1f ;  /* 0x003c1f0015037f89 */ /* 0x000e2200000e0000 */
[C-C-:B--2---:R-:W-:Y:S02]  /*af10*/  IADD3 R83, -R34.reuse, 0x61, R42.reuse ;  /* 0x0000006122537810 */ /* 0x144fe40007ffe12a */
[----:B------:R-:W-:-:S03]  /*af20*/  IADD3 R42, -R34, 0x60, R42 ;  /* 0x00000060222a7810 */ /* 0x000fc60007ffe12a */
[----:B------:R-:W-:Y:S01]  /*af30*/  IMAD.IADD R83, R83, 0x1, -R32 ;  /* 0x0000000153537824 */ /* 0x000fe200078e0a20 */
[----:B------:R1:W2:Y:S01]  /*af40*/  MUFU.TANH R30, R43 ;  /* 0x0000002b001e7308 */ /* 0x0002a20000002400 */
[----:B------:R-:W-:-:S03]  /*af50*/  FMUL.FTZ R28, R51, UR4 ;  /* 0x00000004331c7c20 */ /* 0x000fc60008410000 */
[----:B0-----:R-:W-:-:S04]  /*af60*/  VIADDMNMX R3, R3, R83, R42, PT ;  /* 0x0000005303037246 */ /* 0x001fc8000380012a */
[C---:B------:R-:W-:Y:S02]  /*af70*/  ISETP.GT.AND P1, PT, R3.reuse, RZ, PT ;  /* 0x000000ff0300720c */ /* 0x040fe40003f24270 */
[C---:B------:R-:W-:Y:S02]  /*af80*/  ISETP.GT.AND P2, PT, R3.reuse, 0x1, PT ;  /* 0x000000010300780c */ /* 0x040fe40003f44270 */
[C---:B------:R-:W-:Y:S02]  /*af90*/  ISETP.GT.AND P3, PT, R3.reuse, 0x8, PT ;  /* 0x000000080300780c */ /* 0x040fe40003f64270 */
[----:B------:R-:W-:Y:S02]  /*afa0*/  FSEL R51, R0, -INF , P1 ;  /* 0xff80000000337808 */ /* 0x000fe40000800000 */
[----:B-1----:R-:W-:Y:S02]  /*afb0*/  FSEL R43, R14, -INF , P2 ;  /* 0xff8000000e2b7808 */ /* 0x002fe40001000000 */
[----:B------:R-:W-:-:S02]  /*afc0*/  ISETP.GT.AND P1, PT, R3, 0x9, PT ;  /* 0x000000090300780c */ /* 0x000fc40003f24270 */
[----:B------:R-:W-:Y:S02]  /*afd0*/  FSEL R47, R20, -INF , P3 ;  /* 0xff800000142f7808 */ /* 0x000fe40001800000 */
[----:B------:R-:W-:Y:S02]  /*afe0*/  FMNMX.FTZ R0, R51, R43, !PT ;  /* 0x0000002b33007209 */ /* 0x000fe40007810000 */
[----:B------:R-:W-:Y:S02]  /*aff0*/  ISETP.GT.AND P2, PT, R3, 0x10, PT ;  /* 0x000000100300780c */ /* 0x000fe40003f44270 */
[----:B------:R-:W-:Y:S02]  /*b000*/  FSEL R41, R15, -INF , P1 ;  /* 0xff8000000f297808 */ /* 0x000fe40000800000 */
[----:B------:R-:W-:Y:S02]  /*b010*/  FMNMX.FTZ R0, R47, R0, !PT ;  /* 0x000000002f007209 */ /* 0x000fe40007810000 */
        /* <DEDUP_REMOVED lines=14> */
[----:B------:R-:W-:Y:S01]  /*b100*/  FMNMX.FTZ R0, R24, R15, !PT ;  /* 0x0000000f18007209 */ /* 0x000fe20007810000 */
[----:B------:R-:W0:Y:S01]  /*b110*/  MUFU.TANH R28, R28 ;  /* 0x0000001c001c7308 */ /* 0x000e220000002400 */
[----:B------:R-:W-:Y:S02]  /*b120*/  ISETP.GT.AND P2, PT, R3, 0x28, PT ;  /* 0x000000280300780c */ /* 0x000fe40003f44270 */
[----:B--2---:R-:W-:Y:S02]  /*b130*/  FSEL R20, R30, -INF , P1 ;  /* 0xff8000001e147808 */ /* 0x004fe40000800000 */
[----:B------:R-:W-:Y:S02]  /*b140*/  FMNMX.FTZ R15, R25, R0, !PT ;  /* 0x00000000190f7209 */ /* 0x000fe40007810000 */
[----:B------:R-:W-:-:S02]  /*b150*/  ISETP.GT.AND P1, PT, R3, 0x29, PT ;  /* 0x000000290300780c */ /* 0x000fc40003f24270 */
[----:B------:R-:W-:Y:S02]  /*b160*/  FSEL R29, R46, -INF , P2 ;  /* 0xff8000002e1d7808 */ /* 0x000fe40001000000 */
[----:B------:R-:W-:Y:S01]  /*b170*/  FMNMX.FTZ R0, R20, R15, !PT ;  /* 0x0000000f14007209 */ /* 0x000fe20007810000 */
[----:B------:R-:W1:Y:S01]  /*b180*/  MUFU.TANH R34, R55 ;  /* 0x0000003700227308 */ /* 0x000e620000002400 */
[----:B------:R-:W-:Y:S02]  /*b190*/  ISETP.GT.AND P2, PT, R3, 0x30, PT ;  /* 0x000000300300780c */ /* 0x000fe40003f44270 */
[----:B------:R-:W-:Y:S02]  /*b1a0*/  FSEL R31, R31, -INF , P1 ;  /* 0xff8000001f1f7808 */ /* 0x000fe40000800000 */
[----:B------:R-:W-:Y:S02]  /*b1b0*/  FMNMX.FTZ R0, R29, R0, !PT ;  /* 0x000000001d007209 */ /* 0x000fe40007810000 */
[----:B------:R-:W-:Y:S01]  /*b1c0*/  ISETP.GT.AND P1, PT, R3, 0x31, PT ;  /* 0x000000310300780c */ /* 0x000fe20003f24270 */
[----:B------:R-:W2:Y:S01]  /*b1d0*/  MUFU.TANH R32, R58 ;  /* 0x0000003a00207308 */ /* 0x000ea20000002400 */
[----:B------:R-:W-:-:S02]  /*b1e0*/  FSEL R33, R33, -INF , P2 ;  /* 0xff80000021217808 */ /* 0x000fc40001000000 */
[----:B------:R-:W-:Y:S02]  /*b1f0*/  FMNMX.FTZ R0, R31, R0, !PT ;  /* 0x000000001f007209 */ /* 0x000fe40007810000 */
[----:B------:R-:W-:Y:S02]  /*b200*/  ISETP.GT.AND P2, PT, R3, 0x38, PT ;  /* 0x000000380300780c */ /* 0x000fe40003f44270 */
[----:B0-----:R-:W-:Y:S02]  /*b210*/  FSEL R35, R28, -INF , P1 ;  /* 0xff8000001c237808 */ /* 0x001fe40000800000 */
[----:B------:R-:W-:Y:S02]  /*b220*/  FMNMX.FTZ R0, R33, R0, !PT ;  /* 0x0000000021007209 */ /* 0x000fe40007810000 */
[----:B------:R-:W-:Y:S02]  /*b230*/  ISETP.GT.AND P1, PT, R3, 0x39, PT ;  /* 0x000000390300780c */ /* 0x000fe40003f24270 */
[----:B------:R-:W-:-:S02]  /*b240*/  FSEL R36, R36, -INF , P2 ;  /* 0xff80000024247808 */ /* 0x000fc40001000000 */
[----:B------:R-:W-:Y:S01]  /*b250*/  FMNMX.FTZ R15, R35, R0, !PT ;  /* 0x00000000230f7209 */ /* 0x000fe20007810000 */
[----:B------:R-:W0:Y:S01]  /*b260*/  MUFU.TANH R26, R63 ;  /* 0x0000003f001a7308 */ /* 0x000e220000002400 */
[C---:B------:R-:W-:Y:S02]  /*b270*/  ISETP.GT.AND P2, PT, R3.reuse, 0x40, PT ;  /* 0x000000400300780c */ /* 0x040fe40003f44270 */
[----:B-1----:R-:W-:Y:S02]  /*b280*/  FSEL R34, R34, -INF , P1 ;  /* 0xff80000022227808 */ /* 0x002fe40000800000 */
[----:B------:R-:W-:Y:S02]  /*b290*/  FMNMX.FTZ R15, R36, R15, !PT ;  /* 0x0000000f240f7209 */ /* 0x000fe40007810000 */
[----:B------:R-:W-:Y:S02]  /*b2a0*/  ISETP.GT.AND P1, PT, R3, 0x41, PT ;  /* 0x000000410300780c */ /* 0x000fe40003f24270 */
[----:B--2---:R-:W-:-:S02]  /*b2b0*/  FSEL R32, R32, -INF , P2 ;  /* 0xff80000020207808 */ /* 0x004fc40001000000 */
[----:B------:R-:W-:Y:S01]  /*b2c0*/  FMNMX.FTZ R15, R34, R15, !PT ;  /* 0x0000000f220f7209 */ /* 0x000fe20007810000 */
[----:B------:R-:W1:Y:S01]  /*b2d0*/  MUFU.TANH R14, R67 ;  /* 0x00000043000e7308 */ /* 0x000e620000002400 */
[----:B------:R-:W-:Y:S02]  /*b2e0*/  ISETP.GT.AND P2, PT, R3, 0x48, PT ;  /* 0x000000480300780c */ /* 0x000fe40003f44270 */
[----:B------:R-:W-:Y:S02]  /*b2f0*/  FSEL R30, R59, -INF , P1 ;  /* 0xff8000003b1e7808 */ /* 0x000fe40000800000 */
[----:B------:R-:W-:Y:S02]  /*b300*/  FMNMX.FTZ R15, R32, R15, !PT ;  /* 0x0000000f200f7209 */ /* 0x000fe40007810000 */
[----:B------:R-:W-:Y:S02]  /*b310*/  ISETP.GT.AND P1, PT, R3, 0x49, PT ;  /* 0x000000490300780c */ /* 0x000fe40003f24270 */
[----:B------:R-:W-:-:S02]  /*b320*/  FSEL R28, R62, -INF , P2 ;  /* 0xff8000003e1c7808 */ /* 0x000fc40001000000 */
[----:B------:R-:W-:Y:S02]  /*b330*/  FMNMX.FTZ R15, R30, R15, !PT ;  /* 0x0000000f1e0f7209 */ /* 0x000fe40007810000 */
[C---:B------:R-:W-:Y:S02]  /*b340*/  ISETP.GT.AND P2, PT, R3.reuse, 0x50, PT ;  /* 0x000000500300780c */ /* 0x040fe40003f44270 */
[----:B0-----:R-:W-:Y:S02]  /*b350*/  FSEL R26, R26, -INF , P1 ;  /* 0xff8000001a1a7808 */ /* 0x001fe40000800000 */
[----:B------:R-:W-:Y:S02]  /*b360*/  FMNMX.FTZ R55, R28, R15, !PT ;  /* 0x0000000f1c377209 */ /* 0x000fe40007810000 */
[----:B------:R-:W-:Y:S02]  /*b370*/  ISETP.GT.AND P1, PT, R3, 0x51, PT ;  /* 0x000000510300780c */ /* 0x000fe40003f24270 */
[----:B------:R-:W-:-:S02]  /*b380*/  FSEL R15, R66, -INF , P2 ;  /* 0xff800000420f7808 */ /* 0x000fc40001000000 */
[----:B------:R-:W-:Y:S02]  /*b390*/  FMNMX.FTZ R0, R26, R55, !PT ;  /* 0x000000371a007209 */ /* 0x000fe40007810000 */
[----:B------:R-:W-:Y:S02]  /*b3a0*/  ISETP.GT.AND P2, PT, R3, 0x58, PT ;  /* 0x000000580300780c */ /* 0x000fe40003f44270 */
[----:B-1----:R-:W-:Y:S02]  /*b3b0*/  FSEL R14, R14, -INF , P1 ;  /* 0xff8000000e0e7808 */ /* 0x002fe40000800000 */
[----:B------:R-:W-:Y:S01]  /*b3c0*/  FMNMX.FTZ R55, R15, R0, !PT ;  /* 0x000000000f377209 */ /* 0x000fe20007810000 */
[----:B------:R-:W-:Y:S01]  /*b3d0*/  FMUL.FTZ R46, R44, UR4 ;  /* 0x000000042c2e7c20 */ /* 0x000fe20008410000 */
[----:B------:R-:W-:Y:S02]  /*b3e0*/  ISETP.GT.AND P1, PT, R3, 0x59, PT ;  /* 0x000000590300780c */ /* 0x000fe40003f24270 */
[----:B------:R-:W-:-:S02]  /*b3f0*/  FSEL R3, R70, -INF , P2 ;  /* 0xff80000046037808 */ /* 0x000fc40001000000 */
[----:B------:R-:W-:Y:S02]  /*b400*/  FMNMX.FTZ R44, R14, R55, !PT ;  /* 0x000000370e2c7209 */ /* 0x000fe40007810000 */
[----:B------:R-:W-:Y:S02]  /*b410*/  FSEL R0, R71, -INF , P1 ;  /* 0xff80000047007808 */ /* 0x000fe40000800000 */
[----:B------:R-:W-:-:S04]  /*b420*/  FMNMX.FTZ R55, R3, R44, !PT ;  /* 0x0000002c03377209 */ /* 0x000fc80007810000 */
[----:B------:R-:W-:-:S05]  /*b430*/  FMNMX.FTZ R55, R0, R55, !PT ;  /* 0x0000003700377209 */ /* 0x000fca0007810000 */
[----:B------:R-:W0:Y:S04]  /*b440*/  SHFL.BFLY PT, R44, R55, 0x2, 0x1f ;  /* 0x0c401f00372c7f89 */ /* 0x000e2800000e0000 */
[----:B------:R-:W1:Y:S01]  /*b450*/  SHFL.IDX PT, R21, R21, RZ, 0x1c1f ;  /* 0x001c1fff15157589 */ /* 0x000e6200000e0000 */
[----:B0-----:R-:W-:-:S05]  /*b460*/  FMNMX.FTZ R44, R55, R44, !PT ;  /* 0x0000002c372c7209 */ /* 0x001fca0007810000 */
[----:B------:R-:W0:Y:S01]  /*b470*/  SHFL.BFLY PT, R63, R44, 0x1, 0x1f ;  /* 0x0c201f002c3f7f89 */ /* 0x000e2200000e0000 */
[----:B-1----:R-:W-:-:S04]  /*b480*/  VIADDMNMX R83, R21, R83, R42, PT ;  /* 0x0000005315537246 */ /* 0x002fc8000380012a */
[C---:B------:R-:W-:Y:S02]  /*b490*/  ISETP.GT.AND P1, PT, R83.reuse, RZ, PT ;  /* 0x000000ff5300720c */ /* 0x040fe40003f24270 */
[C---:B------:R-:W-:Y:S02]  /*b4a0*/  ISETP.GT.AND P2, PT, R83.reuse, 0x1, PT ;  /* 0x000000015300780c */ /* 0x040fe40003f44270 */
[----:B------:R-:W-:Y:S02]  /*b4b0*/  ISETP.GT.AND P3, PT, R83, 0x8, PT ;  /* 0x000000085300780c */ /* 0x000fe40003f64270 */
[----:B------:R-:W-:Y:S02]  /*b4c0*/  FSEL R75, R75, -INF , P1 ;  /* 0xff8000004b4b7808 */ /* 0x000fe40000800000 */
[----:B------:R-:W-:Y:S01]  /*b4d0*/  FSEL R42, R73, -INF , P2 ;  /* 0xff800000492a7808 */ /* 0x000fe20001000000 */
[----:B------:R-:W-:Y:S01]  /*b4e0*/  FMUL.FTZ R54, R56, UR4 ;  /* 0x0000000438367c20 */ /* 0x000fe20008410000 */
[----:B------:R-:W-:Y:S01]  /*b4f0*/  FMUL.FTZ R56, R61, UR4 ;  /* 0x000000043d387c20 */ /* 0x000fe20008410000 */
[----:B------:R-:W-:Y:S01]  /*b500*/  ISETP.GT.AND P1, PT, R83, 0x9, PT ;  /* 0x000000095300780c */ /* 0x000fe20003f24270 */
[----:B------:R-:W-:Y:S01]  /*b510*/  FMUL.FTZ R40, R40, UR4 ;  /* 0x0000000428287c20 */ /* 0x000fe20008410000 */
[----:B------:R-:W-:-:S02]  /*b520*/  FSEL R76, R76, -INF , P3 ;  /* 0xff8000004c4c7808 */ /* 0x000fc40001800000 */
[----:B------:R-:W-:Y:S01]  /*b530*/  FMNMX.FTZ R61, R75, R42, !PT ;  /* 0x0000002a4b3d7209 */ /* 0x000fe20007810000 */
[----:B------:R-:W1:Y:S01]  /*b540*/  MUFU.TANH R80, R80 ;  /* 0x0000005000507308 */ /* 0x000e620000002400 */
[----:B------:R-:W-:Y:S02]  /*b550*/  ISETP.GT.AND P2, PT, R83, 0x10, PT ;  /* 0x000000105300780c */ /* 0x000fe40003f44270 */
[----:B0-----:R-:W-:Y:S02]  /*b560*/  FMNMX.FTZ R21, R44, R63, !PT ;  /* 0x0000003f2c157209 */ /* 0x001fe40007810000 */
[----:B------:R-:W-:Y:S02]  /*b570*/  FSEL R77, R77, -INF , P1 ;  /* 0xff8000004d4d7808 */ /* 0x000fe40000800000 */
[----:B------:R-:W-:Y:S01]  /*b580*/  FMNMX.FTZ R44, R76, R61, !PT ;  /* 0x0000003d4c2c7209 */ /* 0x000fe20007810000 */
[----:B------:R-:W0:Y:S01]  /*b590*/  MUFU.TANH R40, R40 ;  /* 0x0000002800287308 */ /* 0x000e220000002400 */
[----:B------:R-:W-:Y:S01]  /*b5a0*/  ISETP.GT.AND P3, PT, R83, 0x11, PT ;  /* 0x000000115300780c */ /* 0x000fe20003f64270 */
[----:B------:R-:W-:Y:S01]  /*b5b0*/  FMUL.FTZ R62, R21, UR37 ;  /* 0x00000025153e7c20 */ /* 0x000fe20008410000 */
[----:B------:R-:W-:-:S02]  /*b5c0*/  FSEL R79, R79, -INF , P2 ;  /* 0xff8000004f4f7808 */ /* 0x000fc40001000000 */
[----:B------:R-:W-:Y:S02]  /*b5d0*/  FMNMX.FTZ R44, R77, R44, !PT ;  /* 0x0000002c4d2c7209 */ /* 0x000fe40007810000 */
[----:B------:R-:W-:Y:S01]  /*b5e0*/  FSETP.NEU.FTZ.AND P4, PT, R21, -INF , PT ;  /* 0xff8000001500780b */ /* 0x000fe20003f9d000 */
[----:B------:R-:W2:Y:S01]  /*b5f0*/  MUFU.TANH R38, R38 ;  /* 0x0000002600267308 */ /* 0x000ea20000002400 */
[----:B------:R-:W-:Y:S01]  /*b600*/  ISETP.GT.AND P1, PT, R83, 0x18, PT ;  /* 0x000000185300780c */ /* 0x000fe20003f24270 */
[----:B------:R-:W-:Y:S01]  /*b610*/  FMUL.FTZ R45, R45, UR4 ;  /* 0x000000042d2d7c20 */ /* 0x000fe20008410000 */
[----:B------:R-:W-:Y:S02]  /*b620*/  FSEL R78, R78, -INF , P3 ;  /* 0xff8000004e4e7808 */ /* 0x000fe40001800000 */
[----:B------:R-:W-:Y:S02]  /*b630*/  FMNMX.FTZ R61, R79, R44, !PT ;  /* 0x0000002c4f3d7209 */ /* 0x000fe40007810000 */
[----:B------:R-:W-:Y:S01]  /*b640*/  FSEL R44, R62, RZ, P4 ;  /* 0x000000ff3e2c7208 */ /* 0x000fe20002000000 */
[----:B------:R-:W3:Y:S01]  /*b650*/  MUFU.TANH R46, R46 ;  /* 0x0000002e002e7308 */ /* 0x000ee20000002400 */
[----:B------:R-:W-:Y:S01]  /*b660*/  ISETP.GT.AND P2, PT, R83, 0x19, PT ;  /* 0x000000195300780c */ /* 0x000fe20003f44270 */
[----:B------:R-:W-:Y:S01]  /*b670*/  FMUL.FTZ R50, R48, UR4 ;  /* 0x0000000430327c20 */ /* 0x000fe20008410000 */
[----:B------:R-:W-:-:S02]  /*b680*/  FSEL R81, R81, -INF , P1 ;  /* 0xff80000051517808 */ /* 0x000fc40000800000 */
[----:B------:R-:W-:Y:S01]  /*b690*/  FMNMX.FTZ R62, R78, R61, !PT ;  /* 0x0000003d4e3e7209 */ /* 0x000fe20007810000 */
[----:B------:R-:W-:Y:S01]  /*b6a0*/  FFMA.FTZ R153, R51, UR37, -R44 ;  /* 0x0000002533997c23 */ /* 0x000fe2000801082c */
[----:B------:R-:W-:Y:S01]  /*b6b0*/  ISETP.GT.AND P1, PT, R83, 0x20, PT ;  /* 0x000000205300780c */ /* 0x000fe20003f24270 */
[----:B------:R-:W4:Y:S01]  /*b6c0*/  MUFU.TANH R45, R45 ;  /* 0x0000002d002d7308 */ /* 0x000f220000002400 */
[----:B-1----:R-:W-:Y:S01]  /*b6d0*/  FSEL R80, R80, -INF , P2 ;  /* 0xff80000050507808 */ /* 0x002fe20001000000 */
[----:B------:R-:W-:Y:S01]  /*b6e0*/  FMUL.FTZ R48, R49, UR4 ;  /* 0x0000000431307c20 */ /* 0x000fe20008410000 */
[----:B------:R-:W-:Y:S01]  /*b6f0*/  FMNMX.FTZ R51, R81, R62, !PT ;  /* 0x0000003e51337209 */ /* 0x000fe20007810000 */
[----:B------:R-:W-:Y:S01]  /*b700*/  FMUL.FTZ R49, R52, UR4 ;  /* 0x0000000434317c20 */ /* 0x000fe20008410000 */
[----:B------:R-:W-:Y:S02]  /*b710*/  ISETP.GT.AND P2, PT, R83, 0x21, PT ;  /* 0x000000215300780c */ /* 0x000fe40003f44270 */
[----:B0-----:R-:W-:Y:S01]  /*b720*/  FSEL R40, R40, -INF , P1 ;  /* 0xff80000028287808 */ /* 0x001fe20000800000 */
[----:B------:R-:W0:Y:S01]  /*b730*/  MUFU.TANH R50, R50 ;  /* 0x0000003200327308 */ /* 0x000e220000002400 */
[----:B------:R-:W-:Y:S01]  /*b740*/  FMNMX.FTZ R51, R80, R51, !PT ;  /* 0x0000003350337209 */ /* 0x000fe20007810000 */
[----:B------:R-:W-:Y:S01]  /*b750*/  FMUL.FTZ R52, R53, UR4 ;  /* 0x0000000435347c20 */ /* 0x000fe20008410000 */
[----:B------:R-:W-:-:S02]  /*b760*/  ISETP.GT.AND P1, PT, R83, 0x28, PT ;  /* 0x000000285300780c */ /* 0x000fc40003f24270 */
[----:B--2---:R-:W-:Y:S02]  /*b770*/  FSEL R38, R38, -INF , P2 ;  /* 0xff80000026267808 */ /* 0x004fe40001000000 */
[----:B------:R-:W-:Y:S01]  /*b780*/  FMNMX.FTZ R51, R40, R51, !PT ;  /* 0x0000003328337209 */ /* 0x000fe20007810000 */
[----:B------:R-:W1:Y:S01]  /*b790*/  MUFU.TANH R48, R48 ;  /* 0x0000003000307308 */ /* 0x000e620000002400 */
[----:B------:R-:W-:Y:S01]  /*b7a0*/  FFMA.FTZ R61, R43, UR37, -R44 ;  /* 0x000000252b3d7c23 */ /* 0x000fe2000801082c */
[C---:B------:R-:W-:Y:S02]  /*b7b0*/  ISETP.GT.AND P2, PT, R83.reuse, 0x29, PT ;  /* 0x000000295300780c */ /* 0x040fe40003f44270 */
[----:B---3--:R-:W-:Y:S02]  /*b7c0*/  FSEL R43, R46, -INF , P1 ;  /* 0xff8000002e2b7808 */ /* 0x008fe40000800000 */
[----:B------:R-:W-:Y:S02]  /*b7d0*/  FMNMX.FTZ R62, R38, R51, !PT ;  /* 0x00000033263e7209 */ /* 0x000fe40007810000 */
[----:B------:R-:W2:Y:S01]  /*b7e0*/  MUFU.TANH R49, R49 ;  /* 0x0000003100317308 */ /* 0x000ea20000002400 */
[----:B------:R-:W-:Y:S01]  /*b7f0*/  ISETP.GT.AND P1, PT, R83, 0x30, PT ;  /* 0x000000305300780c */ /* 0x000fe20003f24270 */
[----:B------:R-:W-:Y:S01]  /*b800*/  FMUL.FTZ R53, R57, UR4 ;  /* 0x0000000439357c20 */ /* 0x000fe20008410000 */
[----:B----4-:R-:W-:-:S02]  /*b810*/  FSEL R45, R45, -INF , P2 ;  /* 0xff8000002d2d7808 */ /* 0x010fc40001000000 */
[----:B------:R-:W-:-:S03]  /*b820*/  FMNMX.FTZ R62, R43, R62, !PT ;  /* 0x0000003e2b3e7209 */ /* 0x000fc60007810000 */
[----:B------:R-:W3:Y:S01]  /*b830*/  MUFU.TANH R52, R52 ;  /* 0x0000003400347308 */ /* 0x000ee20000002400 */
[----:B------:R-:W-:Y:S01]  /*b840*/  FFMA.FTZ R155, R47, UR37, -R44 ;  /* 0x000000252f9b7c23 */ /* 0x000fe2000801082c */
[----:B------:R-:W-:Y:S01]  /*b850*/  ISETP.GT.AND P2, PT, R83, 0x31, PT ;  /* 0x000000315300780c */ /* 0x000fe20003f44270 */
[----:B------:R-:W-:Y:S01]  /*b860*/  FMUL.FTZ R55, R60, UR4 ;  /* 0x000000043c377c20 */ /* 0x000fe20008410000 */
[----:B0-----:R-:W-:Y:S02]  /*b870*/  FSEL R47, R50, -INF , P1 ;  /* 0xff800000322f7808 */ /* 0x001fe40000800000 */
[----:B------:R-:W-:Y:S02]  /*b880*/  FMNMX.FTZ R62, R45, R62, !PT ;  /* 0x0000003e2d3e7209 */ /* 0x000fe40007810000 */
[----:B------:R-:W0:Y:S01]  /*b890*/  MUFU.TANH R54, R54 ;  /* 0x0000003600367308 */ /* 0x000e220000002400 */
[----:B------:R-:W-:Y:S02]  /*b8a0*/  ISETP.GT.AND P1, PT, R83, 0x38, PT ;  /* 0x000000385300780c */ /* 0x000fe40003f24270 */
[----:B-1----:R-:W-:-:S02]  /*b8b0*/  FSEL R48, R48, -INF , P2 ;  /* 0xff80000030307808 */ /* 0x002fc40001000000 */
[----:B------:R-:W-:-:S03]  /*b8c0*/  FMNMX.FTZ R51, R47, R62, !PT ;  /* 0x0000003e2f337209 */ /* 0x000fc60007810000 */
[----:B------:R-:W1:Y:S01]  /*b8d0*/  MUFU.TANH R53, R53 ;  /* 0x0000003500357308 */ /* 0x000e620000002400 */
[----:B------:R-:W-:Y:S01]  /*b8e0*/  FFMA.FTZ R50, R41, UR37, -R44 ;  /* 0x0000002529327c23 */ /* 0x000fe2000801082c */
[----:B------:R-:W-:Y:S01]  /*b8f0*/  ISETP.GT.AND P2, PT, R83, 0x39, PT ;  /* 0x000000395300780c */ /* 0x000fe20003f44270 */
[----:B------:R-:W-:Y:S01]  /*b900*/  FMUL.FTZ R58, R64, UR4 ;  /* 0x00000004403a7c20 */ /* 0x000fe20008410000 */
[----:B--2---:R-:W-:Y:S02]  /*b910*/  FSEL R41, R49, -INF , P1 ;  /* 0xff80000031297808 */ /* 0x004fe40000800000 */
[----:B------:R-:W-:Y:S02]  /*b920*/  FMNMX.FTZ R62, R48, R51, !PT ;  /* 0x00000033303e7209 */ /* 0x000fe40007810000 */
[----:B------:R-:W2:Y:S01]  /*b930*/  MUFU.TANH R55, R55 ;  /* 0x0000003700377308 */ /* 0x000ea20000002400 */
[----:B------:R-:W-:Y:S01]  /*b940*/  ISETP.GT.AND P1, PT, R83, 0x40, PT ;  /* 0x000000405300780c */ /* 0x000fe20003f24270 */
[----:B------:R-:W-:Y:S01]  /*b950*/  FMUL.FTZ R57, R65, UR4 ;  /* 0x0000000441397c20 */ /* 0x000fe20008410000 */
[----:B---3--:R-:W-:-:S02]  /*b960*/  FSEL R49, R52, -INF , P2 ;  /* 0xff80000034317808 */ /* 0x008fc40001000000 */
        /* <DEDUP_REMOVED lines=8> */
[----:B------:R-:W-:Y:S01]  /*b9f0*/  ISETP.GT.AND P1, PT, R83, 0x48, PT ;  /* 0x000000485300780c */ /* 0x000fe20003f24270 */
[----:B------:R-:W-:Y:S01]  /*ba00*/  FMUL.FTZ R60, R69, UR4 ;  /* 0x00000004453c7c20 */ /* 0x000fe20008410000 */
[----:B-1----:R-:W-:-:S02]  /*ba10*/  FSEL R51, R53, -INF , P2 ;  /* 0xff80000035337808 */ /* 0x002fc40001000000 */
[----:B------:R-:W-:-:S03]  /*ba20*/  FMNMX.FTZ R62, R39, R62, !PT ;  /* 0x0000003e273e7209 */ /* 0x000fc60007810000 */
[----:B------:R-:W1:Y:S01]  /*ba30*/  MUFU.TANH R57, R57 ;  /* 0x0000003900397308 */ /* 0x000e620000002400 */
[----:B------:R-:W-:Y:S01]  /*ba40*/  FFMA.FTZ R52, R37, UR37, -R44 ;  /* 0x0000002525347c23 */ /* 0x000fe2000801082c */
[----:B------:R-:W-:Y:S02]  /*ba50*/  ISETP.GT.AND P2, PT, R83, 0x49, PT ;  /* 0x000000495300780c */ /* 0x000fe40003f44270 */
[----:B--2---:R-:W-:Y:S02]  /*ba60*/  FSEL R37, R55, -INF , P1 ;  /* 0xff80000037257808 */ /* 0x004fe40000800000 */
[----:B------:R-:W-:Y:S02]  /*ba70*/  FMNMX.FTZ R62, R51, R62, !PT ;  /* 0x0000003e333e7209 */ /* 0x000fe40007810000 */
[----:B------:R-:W2:Y:S01]  /*ba80*/  MUFU.TANH R59, R59 ;  /* 0x0000003b003b7308 */ /* 0x000ea20000002400 */
[----:B------:R-:W-:Y:S02]  /*ba90*/  ISETP.GT.AND P1, PT, R83, 0x50, PT ;  /* 0x000000505300780c */ /* 0x000fe40003f24270 */
[----:B---3--:R-:W-:-:S02]  /*baa0*/  FSEL R53, R56, -INF , P2 ;  /* 0xff80000038357808 */ /* 0x008fc40001000000 */
[----:B------:R-:W-:-:S03]  /*bab0*/  FMNMX.FTZ R62, R37, R62, !PT ;  /* 0x0000003e253e7209 */ /* 0x000fc60007810000 */
[----:B------:R-:W3:Y:S01]  /*bac0*/  MUFU.TANH R60, R60 ;  /* 0x0000003c003c7308 */ /* 0x000ee20000002400 */
[--C-:B------:R-:W-:Y:S01]  /*bad0*/  FFMA.FTZ R171, R27, UR37, -R44.reuse ;  /* 0x000000251bab7c23 */ /* 0x100fe2000801082c */
[----:B------:R-:W-:Y:S02]  /*bae0*/  ISETP.GT.AND P2, PT, R83, 0x51, PT ;  /* 0x000000515300780c */ /* 0x000fe40003f44270 */
[----:B0-----:R-:W-:Y:S02]  /*baf0*/  FSEL R58, R58, -INF , P1 ;  /* 0xff8000003a3a7808 */ /* 0x001fe40000800000 */
[----:B------:R-:W-:Y:S01]  /*bb00*/  FMNMX.FTZ R27, R53, R62, !PT ;  /* 0x0000003e351b7209 */ /* 0x000fe20007810000 */
[----:B------:R-:W-:Y:S01]  /*bb10*/  FFMA.FTZ R54, R24, UR37, -R44 ;  /* 0x0000002518367c23 */ /* 0x000fe2000801082c */
[----:B------:R-:W-:Y:S02]  /*bb20*/  ISETP.GT.AND P1, PT, R83, 0x58, PT ;  /* 0x000000585300780c */ /* 0x000fe40003f24270 */
[----:B-1----:R-:W-:-:S02]  /*bb30*/  FSEL R57, R57, -INF , P2 ;  /* 0xff80000039397808 */ /* 0x002fc40001000000 */
[----:B------:R-:W-:Y:S02]  /*bb40*/  FMNMX.FTZ R24, R58, R27, !PT ;  /* 0x0000001b3a187209 */ /* 0x000fe40007810000 */
[----:B------:R-:W-:Y:S02]  /*bb50*/  ISETP.GT.AND P2, PT, R83, 0x59, PT ;  /* 0x000000595300780c */ /* 0x000fe40003f44270 */
[----:B--2---:R-:W-:Y:S02]  /*bb60*/  FSEL R59, R59, -INF , P1 ;  /* 0xff8000003b3b7808 */ /* 0x004fe40000800000 */
[----:B------:R-:W-:Y:S02]  /*bb70*/  FMNMX.FTZ R24, R57, R24, !PT ;  /* 0x0000001839187209 */ /* 0x000fe40007810000 */
[----:B---3--:R-:W-:Y:S02]  /*bb80*/  FSEL R27, R60, -INF , P2 ;  /* 0xff8000003c1b7808 */ /* 0x008fe40001000000 */
[----:B------:R-:W-:-:S04]  /*bb90*/  FMNMX.FTZ R24, R59, R24, !PT ;  /* 0x000000183b187209 */ /* 0x000fc80007810000 */
[----:B------:R-:W-:Y:S01]  /*bba0*/  FMNMX.FTZ R24, R27, R24, !PT ;  /* 0x000000181b187209 */ /* 0x000fe20007810000 */
[----:B------:R-:W-:-:S04]  /*bbb0*/  FFMA.FTZ R165, R25, UR37, -R44 ;  /* 0x0000002519a57c23 */ /* 0x000fc8000801082c */
[----:B------:R-:W0:Y:S01]  /*bbc0*/  SHFL.BFLY PT, R25, R24, 0x2, 0x1f ;  /* 0x0c401f0018197f89 */ /* 0x000e2200000e0000 */
[----:B------:R-:W-:Y:S01]  /*bbd0*/  FFMA.FTZ R56, R20, UR37, -R44 ;  /* 0x0000002514387c23 */ /* 0x000fe2000801082c */
[----:B0-----:R-:W-:-:S05]  /*bbe0*/  FMNMX.FTZ R25, R24, R25, !PT ;  /* 0x0000001918197209 */ /* 0x001fca0007810000 */
[----:B------:R-:W0:Y:S01]  /*bbf0*/  SHFL.BFLY PT, R20, R25, 0x1, 0x1f ;  /* 0x0c201f0019147f89 */ /* 0x000e2200000e0000 */
[--C-:B------:R-:W-:Y:S01]  /*bc00*/  FFMA.FTZ R159, R28, UR37, -R44.reuse ;  /* 0x000000251c9f7c23 */ /* 0x100fe2000801082c */
[----:B------:R-:W-:Y:S01]  /*bc10*/  FFMA.FTZ R175, R3, UR37, -R44 ;  /* 0x0000002503af7c23 */ /* 0x000fe2000801082c */
[----:B0-----:R-:W-:-:S04]  /*bc20*/  FMNMX.FTZ R20, R25, R20, !PT ;  /* 0x0000001419147209 */ /* 0x001fc80007810000 */
[C---:B------:R-:W-:Y:S01]  /*bc30*/  FSETP.NEU.FTZ.AND P1, PT, R20.reuse, -INF , PT ;  /* 0xff8000001400780b */ /* 0x040fe20003f3d000 */
[----:B------:R-:W-:-:S05]  /*bc40*/  FMUL.FTZ R28, R20, UR37 ;  /* 0x00000025141c7c20 */ /* 0x000fca0008410000 */
[----:B------:R-:W-:-:S05]  /*bc50*/  FSEL R28, R28, RZ, P1 ;  /* 0x000000ff1c1c7208 */ /* 0x000fca0000800000 */
[--C-:B------:R-:W-:Y:S01]  /*bc60*/  FFMA.FTZ R152, R75, UR37, -R28.reuse ;  /* 0x000000254b987c23 */ /* 0x100fe2000801081c */
[--C-:B------:R-:W-:Y:S01]  /*bc70*/  FFMA.FTZ R3, R42, UR37, -R28.reuse ;  /* 0x000000252a037c23 */ /* 0x100fe2000801081c */
[----:B------:R-:W-:Y:S01]  /*bc80*/  FFMA.FTZ R154, R76, UR37, -R28 ;  /* 0x000000254c9a7c23 */ /* 0x000fe2000801081c */
[----:B------:R-:W-:Y:S01]  /*bc90*/  MUFU.EX2 R153, R153 ;  /* 0x0000009900997308 */ /* 0x000fe20000000800 */
[----:B------:R-:W-:Y:S01]  /*bca0*/  FFMA.FTZ R173, R15, UR37, -R44 ;  /* 0x000000250fad7c23 */ /* 0x000fe2000801082c */
[----:B------:R-:W-:-:S06]  /*bcb0*/  FFMA.FTZ R15, R77, UR37, -R28 ;  /* 0x000000254d0f7c23 */ /* 0x000fcc000801081c */
[----:B------:R-:W-:Y:S01]  /*bcc0*/  MUFU.EX2 R152, R152 ;  /* 0x0000009800987308 */ /* 0x000fe20000000800 */
[----:B------:R-:W-:-:S07]  /*bcd0*/  FFMA.FTZ R168, R79, UR37, -R28 ;  /* 0x000000254fa87c23 */ /* 0x000fce000801081c */
[----:B------:R-:W0:Y:S08]  /*bce0*/  MUFU.EX2 R3, R3 ;  /* 0x0000000300037308 */ /* 0x000e300000000800 */
[----:B------:R-:W1:Y:S01]  /*bcf0*/  MUFU.EX2 R46, R61 ;  /* 0x0000003d002e7308 */ /* 0x000e620000000800 */
[----:B------:R-:W-:-:S07]  /*bd00*/  FFMA.FTZ R25, R78, UR37, -R28 ;  /* 0x000000254e197c23 */ /* 0x000fce000801081c */
[----:B------:R-:W2:Y:S08]  /*bd10*/  MUFU.EX2 R154, R154 ;  /* 0x0000009a009a7308 */ /* 0x000eb00000000800 */
[----:B------:R-:W3:Y:S01]  /*bd20*/  MUFU.EX2 R155, R155 ;  /* 0x0000009b009b7308 */ /* 0x000ee20000000800 */
[----:B------:R-:W-:-:S07]  /*bd30*/  FFMA.FTZ R170, R81, UR37, -R28 ;  /* 0x0000002551aa7c23 */ /* 0x000fce000801081c */
[----:B------:R-:W4:Y:S01]  /*bd40*/  MUFU.EX2 R15, R15 ;  /* 0x0000000f000f7308 */ /* 0x000f220000000800 */
[----:B------:R-:W-:-:S07]  /*bd50*/  FFMA.FTZ R166, R43, UR37, -R28 ;  /* 0x000000252ba67c23 */ /* 0x000fce000801081c */
[----:B------:R-:W5:Y:S01]  /*bd60*/  MUFU.EX2 R50, R50 ;  /* 0x0000003200327308 */ /* 0x000f620000000800 */
[--C-:B------:R-:W-:Y:S01]  /*bd70*/  FFMA.FTZ R167, R29, UR37, -R44.reuse ;  /* 0x000000251da77c23 */ /* 0x100fe2000801082c */
[--C-:B------:R-:W-:Y:S01]  /*bd80*/  FFMA.FTZ R161, R33, UR37, -R44.reuse ;  /* 0x0000002521a17c23 */ /* 0x100fe2000801082c */
[----:B------:R-:W-:-:S05]  /*bd90*/  FFMA.FTZ R24, R34, UR37, -R44 ;  /* 0x0000002522187c23 */ /* 0x000fca000801082c */
[----:B------:R-:W5:Y:S01]  /*bda0*/  MUFU.EX2 R168, R168 ;  /* 0x000000a800a87308 */ /* 0x000f620000000800 */
[----:B0-----:R-:W-:Y:S01]  /*bdb0*/  FADD.FTZ R43, R152, R3 ;  /* 0x00000003982b7221 */ /* 0x001fe20000010000 */
[----:B------:R-:W-:Y:S01]  /*bdc0*/  FFMA.FTZ R157, R32, UR37, -R44 ;  /* 0x00000025209d7c23 */ /* 0x000fe2000801082c */
[----:B------:R-:W-:-:S05]  /*bdd0*/  FFMA.FTZ R29, R80, UR37, -R28 ;  /* 0x00000025501d7c23 */ /* 0x000fca000801081c */
[----:B------:R-:W0:Y:S01]  /*bde0*/  MUFU.EX2 R169, R169 ;  /* 0x000000a900a97308 */ /* 0x000e220000000800 */
[----:B------:R-:W-:Y:S01]  /*bdf0*/  FFMA.FTZ R33, R45, UR37, -R28 ;  /* 0x000000252d217c23 */ /* 0x000fe2000801081c */
[----:B-1----:R-:W-:Y:S01]  /*be00*/  FADD.FTZ R34, R153, R46 ;  /* 0x0000002e99227221 */ /* 0x002fe20000010000 */
[----:B------:R-:W-:Y:S02]  /*be10*/  VIADD R32, R13, 0x22840 ;  /* 0x000228400d207836 */ /* 0x000fe40000000000 */
[----:B------:R-:W-:Y:S01]  /*be20*/  FFMA.FTZ R163, R36, UR37, -R44 ;  /* 0x0000002524a37c23 */ /* 0x000fe2000801082c */
[----:B------:R-:W-:Y:S02]  /*be30*/  IMAD.U32 R45, RZ, RZ, UR41 ;  /* 0x00000029ff2d7e24 */ /* 0x000fe4000f8e00ff */
[----:B------:R-:W1:Y:S01]  /*be40*/  MUFU.EX2 R25, R25 ;  /* 0x0000001900197308 */ /* 0x000e620000000800 */
[----:B--2---:R-:W-:Y:S01]  /*be50*/  FADD.FTZ R36, R154, R43 ;  /* 0x0000002b9a247221 */ /* 0x004fe20000010000 */
[--C-:B------:R-:W-:Y:S01]  /*be60*/  FFMA.FTZ R156, R39, UR37, -R28.reuse ;  /* 0x00000025279c7c23 */ /* 0x100fe2000801081c */
[----:B------:R-:W-:-:S05]  /*be70*/  FFMA.FTZ R164, R40, UR37, -R28 ;  /* 0x0000002528a47c23 */ /* 0x000fca000801081c */
[----:B------:R-:W2:Y:S01]  /*be80*/  MUFU.EX2 R52, R52 ;  /* 0x0000003400347308 */ /* 0x000ea20000000800 */
[----:B---3--:R-:W-:Y:S01]  /*be90*/  FADD.FTZ R39, R155, R34 ;  /* 0x000000229b277221 */ /* 0x008fe20000010000 */
[----:B------:R-:W-:Y:S01]  /*bea0*/  PRMT R32, R45, 0x654, R32 ;  /* 0x000006542d207816 */ /* 0x000fe20000000020 */
[----:B------:R-:W-:-:S05]  /*beb0*/  FFMA.FTZ R60, R31, UR37, -R44 ;  /* 0x000000251f3c7c23 */ /* 0x000fca000801082c */
[----:B------:R-:W3:Y:S01]  /*bec0*/  MUFU.EX2 R170, R170 ;  /* 0x000000aa00aa7308 */ /* 0x000ee20000000800 */
[----:B----4-:R-:W-:Y:S01]  /*bed0*/  FADD.FTZ R43, R15, R36 ;  /* 0x000000240f2b7221 */ /* 0x010fe20000010000 */
[----:B------:R-:W-:Y:S01]  /*bee0*/  FFMA.FTZ R31, R38, UR37, -R28 ;  /* 0x00000025261f7c23 */ /* 0x000fe2000801081c */
[----:B-----5:R-:W-:Y:S01]  /*bef0*/  FADD.FTZ R34, R50, R39 ;  /* 0x0000002732227221 */ /* 0x020fe20000010000 */
[----:B------:R4:W-:Y:S04]  /*bf00*/  SYNCS.ARRIVE.TRANS64.RED.A1T0 RZ, [R32+URZ], RZ ;  /* 0x000000ff20ff79a7 */ /* 0x0009e8000810043f */
[----:B------:R-:W5:Y:S08]  /*bf10*/  MUFU.EX2 R171, R171 ;  /* 0x000000ab00ab7308 */ /* 0x000f700000000800 */
[----:B------:R-:W5:Y:S01]  /*bf20*/  MUFU.EX2 R29, R29 ;  /* 0x0000001d001d7308 */ /* 0x000f620000000800 */
[----:B----4-:R-:W-:Y:S01]  /*bf30*/  FADD.FTZ R32, R168, R43 ;  /* 0x0000002ba8207221 */ /* 0x010fe20000010000 */
[----:B0-----:R-:W-:-:S06]  /*bf40*/  FADD.FTZ R43, R169, R34 ;  /* 0x00000022a92b7221 */ /* 0x001fcc0000010000 */
[----:B------:R-:W0:Y:S01]  /*bf50*/  MUFU.EX2 R54, R54 ;  /* 0x0000003600367308 */ /* 0x000e220000000800 */
[----:B-1----:R-:W-:Y:S01]  /*bf60*/  FADD.FTZ R45, R25, R32 ;  /* 0x00000020192d7221 */ /* 0x002fe20000010000 */
[----:B--2---:R-:W-:-:S06]  /*bf70*/  FADD.FTZ R32, R52, R43 ;  /* 0x0000002b34207221 */ /* 0x004fcc0000010000 */
[----:B------:R-:W1:Y:S08]  /*bf80*/  MUFU.EX2 R164, R164 ;  /* 0x000000a400a47308 */ /* 0x000e700000000800 */
[----:B------:R-:W2:Y:S01]  /*bf90*/  MUFU.EX2 R165, R165 ;  /* 0x000000a500a57308 */ /* 0x000ea20000000800 */
[----:B------:R-:W-:Y:S01]  /*bfa0*/  FFMA.FTZ R158, R37, UR37, -R28 ;  /* 0x00000025259e7c23 */ /* 0x000fe2000801081c */
[----:B---3--:R-:W-:-:S06]  /*bfb0*/  FADD.FTZ R34, R170, R45 ;  /* 0x0000002daa227221 */ /* 0x008fcc0000010000 */
[----:B------:R-:W3:Y:S01]  /*bfc0*/  MUFU.EX2 R31, R31 ;  /* 0x0000001f001f7308 */ /* 0x000ee20000000800 */
[----:B------:R-:W-:Y:S01]  /*bfd0*/  FFMA.FTZ R160, R47, UR37, -R28 ;  /* 0x000000252fa07c23 */ /* 0x000fe2000801081c */
[----:B-----5:R-:W-:-:S06]  /*bfe0*/  FADD.FTZ R37, R171, R32 ;  /* 0x00000020ab257221 */ /* 0x020fcc0000010000 */
[----:B------:R-:W4:Y:S01]  /*bff0*/  MUFU.EX2 R56, R56 ;  /* 0x0000003800387308 */ /* 0x000f220000000800 */
[----:B------:R-:W-:Y:S01]  /*c000*/  FFMA.FTZ R62, R35, UR37, -R44 ;  /* 0x00000025233e7c23 */ /* 0x000fe2000801082c */
[----:B------:R-:W-:-:S06]  /*c010*/  FADD.FTZ R43, R29, R34 ;  /* 0x000000221d2b7221 */ /* 0x000fcc0000010000 */
[----:B------:R-:W5:Y:S01]  /*c020*/  MUFU.EX2 R166, R166 ;  /* 0x000000a600a67308 */ /* 0x000f620000000800 */
[----:B------:R-:W-:Y:S01]  /*c030*/  FFMA.FTZ R35, R48, UR37, -R28 ;  /* 0x0000002530237c23 */ /* 0x000fe2000801081c */
[----:B0-----:R-:W-:-:S06]  /*c040*/  FADD.FTZ R32, R54, R37 ;  /* 0x0000002536207221 */ /* 0x001fcc0000010000 */
[----:B------:R-:W0:Y:S01]  /*c050*/  MUFU.EX2 R167, R167 ;  /* 0x000000a700a77308 */ /* 0x000e220000000800 */
[----:B-1----:R-:W-:Y:S01]  /*c060*/  FADD.FTZ R34, R164, R43 ;  /* 0x0000002ba4227221 */ /* 0x002fe20000010000 */
[----:B------:R-:W-:-:S06]  /*c070*/  FFMA.FTZ R162, R41, UR37, -R28 ;  /* 0x0000002529a27c23 */ /* 0x000fcc000801081c */
[----:B------:R-:W1:Y:S01]  /*c080*/  MUFU.EX2 R33, R33 ;  /* 0x0000002100217308 */ /* 0x000e620000000800 */
[----:B--2---:R-:W-:-:S07]  /*c090*/  FADD.FTZ R37, R165, R32 ;  /* 0x00000020a5257221 */ /* 0x004fce0000010000 */
[----:B------:R-:W2:Y:S01]  /*c0a0*/  MUFU.EX2 R60, R60 ;  /* 0x0000003c003c7308 */ /* 0x000ea20000000800 */
[----:B---3--:R-:W-:Y:S01]  /*c0b0*/  FADD.FTZ R43, R31, R34 ;  /* 0x000000221f2b7221 */ /* 0x008fe20000010000 */
[----:B------:R-:W-:-:S06]  /*c0c0*/  FFMA.FTZ R41, R49, UR37, -R28 ;  /* 0x0000002531297c23 */ /* 0x000fcc000801081c */
[----:B------:R-:W3:Y:S01]  /*c0d0*/  MUFU.EX2 R160, R160 ;  /* 0x000000a000a07308 */ /* 0x000ee20000000800 */
[----:B----4-:R-:W-:-:S07]  /*c0e0*/  FADD.FTZ R32, R56, R37 ;  /* 0x0000002538207221 */ /* 0x010fce0000010000 */
[----:B------:R-:W4:Y:S01]  /*c0f0*/  MUFU.EX2 R161, R161 ;  /* 0x000000a100a17308 */ /* 0x000f220000000800 */
[----:B-----5:R-:W-:Y:S01]  /*c100*/  FADD.FTZ R34, R166, R43 ;  /* 0x0000002ba6227221 */ /* 0x020fe20000010000 */
[----:B0-----:R-:W-:-:S06]  /*c110*/  FADD.FTZ R37, R167, R32 ;  /* 0x00000020a7257221 */ /* 0x001fcc0000010000 */
[----:B------:R-:W0:Y:S08]  /*c120*/  MUFU.EX2 R35, R35 ;  /* 0x0000002300237308 */ /* 0x000e300000000800 */
[----:B------:R-:W5:Y:S01]  /*c130*/  MUFU.EX2 R62, R62 ;  /* 0x0000003e003e7308 */ /* 0x000f620000000800 */
[----:B-1----:R-:W-:Y:S01]  /*c140*/  FADD.FTZ R43, R33, R34 ;  /* 0x00000022212b7221 */ /* 0x002fe20000010000 */
[----:B------:R-:W-:-:S06]  /*c150*/  FFMA.FTZ R39, R51, UR37, -R28 ;  /* 0x0000002533277c23 */ /* 0x000fcc000801081c */
[----:B------:R-:W1:Y:S01]  /*c160*/  MUFU.EX2 R162, R162 ;  /* 0x000000a200a27308 */ /* 0x000e620000000800 */
[----:B--2---:R-:W-:Y:S01]  /*c170*/  FADD.FTZ R32, R60, R37 ;  /* 0x000000253c207221 */ /* 0x004fe20000010000 */
[----:B------:R-:W-:-:S06]  /*c180*/  FFMA.FTZ R30, R30, UR37, -R44 ;  /* 0x000000251e1e7c23 */ /* 0x000fcc000801082c */
[----:B------:R-:W2:Y:S01]  /*c190*/  MUFU.EX2 R163, R163 ;  /* 0x000000a300a37308 */ /* 0x000ea20000000800 */
[----:B---3--:R-:W-:Y:S01]  /*c1a0*/  FADD.FTZ R34, R160, R43 ;  /* 0x0000002ba0227221 */ /* 0x008fe20000010000 */
[----:B----4-:R-:W-:-:S06]  /*c1b0*/  FADD.FTZ R37, R161, R32 ;  /* 0x00000020a1257221 */ /* 0x010fcc0000010000 */
[----:B------:R-:W3:Y:S08]  /*c1c0*/  MUFU.EX2 R41, R41 ;  /* 0x0000002900297308 */ /* 0x000ef00000000800 */
[----:B------:R-:W4:Y:S01]  /*c1d0*/  MUFU.EX2 R24, R24 ;  /* 0x0000001800187308 */ /* 0x000f220000000800 */
[----:B0-----:R-:W-:Y:S01]  /*c1e0*/  FADD.FTZ R43, R35, R34 ;  /* 0x00000022232b7221 */ /* 0x001fe20000010000 */
[----:B-----5:R-:W-:-:S06]  /*c1f0*/  FADD.FTZ R32, R62, R37 ;  /* 0x000000253e207221 */ /* 0x020fcc0000010000 */
[----:B------:R-:W0:Y:S01]  /*c200*/  MUFU.EX2 R156, R156 ;  /* 0x0000009c009c7308 */ /* 0x000e220000000800 */
[----:B------:R-:W-:-:S07]  /*c210*/  FFMA.FTZ R26, R26, UR37, -R44 ;  /* 0x000000251a1a7c23 */ /* 0x000fce000801082c */
[----:B------:R-:W5:Y:S01]  /*c220*/  MUFU.EX2 R157, R157 ;  /* 0x0000009d009d7308 */ /* 0x000f620000000800 */
[----:B------:R-:W-:Y:S01]  /*c230*/  FFMA.FTZ R53, R53, UR37, -R28 ;  /* 0x0000002535357c23 */ /* 0x000fe2000801081c */
[----:B-1----:R-:W-:Y:S01]  /*c240*/  FADD.FTZ R34, R162, R43 ;  /* 0x0000002ba2227221 */ /* 0x002fe20000010000 */
[----:B------:R-:W-:-:S05]  /*c250*/  F2FP.BF16.F32.PACK_AB R152, R3, R152 ;  /* 0x000000980398723e */ /* 0x000fca00000010ff */
[----:B------:R-:W1:Y:S01]  /*c260*/  MUFU.EX2 R39, R39 ;  /* 0x0000002700277308 */ /* 0x000e620000000800 */
[--C-:B------:R-:W-:Y:S01]  /*c270*/  FFMA.FTZ R58, R58, UR37, -R28.reuse ;  /* 0x000000253a3a7c23 */ /* 0x100fe2000801081c */
[--C-:B------:R-:W-:Y:S01]  /*c280*/  FFMA.FTZ R57, R57, UR37, -R28.reuse ;  /* 0x0000002539397c23 */ /* 0x100fe2000801081c */
[----:B------:R-:W-:-:S05]  /*c290*/  FFMA.FTZ R59, R59, UR37, -R28 ;  /* 0x000000253b3b7c23 */ /* 0x000fca000801081c */
[----:B------:R-:W1:Y:S01]  /*c2a0*/  MUFU.EX2 R30, R30 ;  /* 0x0000001e001e7308 */ /* 0x000e620000000800 */
[----:B--2---:R-:W-:Y:S01]  /*c2b0*/  FADD.FTZ R3, R163, R32 ;  /* 0x00000020a3037221 */ /* 0x004fe20000010000 */
[----:B------:R-:W-:Y:S01]  /*c2c0*/  FFMA.FTZ R28, R27, UR37, -R28 ;  /* 0x000000251b1c7c23 */ /* 0x000fe2000801081c */
[----:B------:R-:W-:-:S05]  /*c2d0*/  F2FP.BF16.F32.PACK_AB R154, R15, R154 ;  /* 0x0000009a0f9a723e */ /* 0x000fca00000010ff */
[----:B------:R-:W2:Y:S01]  /*c2e0*/  MUFU.EX2 R158, R158 ;  /* 0x0000009e009e7308 */ /* 0x000ea20000000800 */
[----:B---3--:R-:W-:Y:S01]  /*c2f0*/  FADD.FTZ R15, R41, R34 ;  /* 0x00000022290f7221 */ /* 0x008fe20000010000 */
[----:B----4-:R-:W-:-:S06]  /*c300*/  FADD.FTZ R32, R24, R3 ;  /* 0x0000000318207221 */ /* 0x010fcc0000010000 */
[----:B------:R-:W3:Y:S01]  /*c310*/  MUFU.EX2 R159, R159 ;  /* 0x0000009f009f7308 */ /* 0x000ee20000000800 */
[----:B------:R-:W-:Y:S01]  /*c320*/  FFMA.FTZ R14, R14, UR37, -R44 ;  /* 0x000000250e0e7c23 */ /* 0x000fe2000801082c */
[----:B0-----:R-:W-:-:S06]  /*c330*/  FADD.FTZ R34, R156, R15 ;  /* 0x0000000f9c227221 */ /* 0x001fcc0000010000 */
[----:B------:R-:W0:Y:S01]  /*c340*/  MUFU.EX2 R27, R53 ;  /* 0x00000035001b7308 */ /* 0x000e220000000800 */
[----:B-----5:R-:W-:-:S07]  /*c350*/  FADD.FTZ R3, R157, R32 ;  /* 0x000000209d037221 */ /* 0x020fce0000010000 */
[----:B------:R-:W4:Y:S01]  /*c360*/  MUFU.EX2 R26, R26 ;  /* 0x0000001a001a7308 */ /* 0x000f220000000800 */
[----:B-1----:R-:W-:Y:S01]  /*c370*/  FADD.FTZ R15, R39, R34 ;  /* 0x00000022270f7221 */ /* 0x002fe20000010000 */
[----:B------:R-:W-:-:S06]  /*c380*/  FADD.FTZ R32, R30, R3 ;  /* 0x000000031e207221 */ /* 0x000fcc0000010000 */
[----:B------:R-:W-:Y:S08]  /*c390*/  MUFU.EX2 R173, R173 ;  /* 0x000000ad00ad7308 */ /* 0x000ff00000000800 */
[----:B------:R-:W1:Y:S01]  /*c3a0*/  MUFU.EX2 R58, R58 ;  /* 0x0000003a003a7308 */ /* 0x000e620000000800 */
[----:B------:R-:W-:Y:S01]  /*c3b0*/  FFMA.FTZ R0, R0, UR37, -R44 ;  /* 0x0000002500007c23 */ /* 0x000fe2000801082c */
[----:B--2---:R-:W-:Y:S01]  /*c3c0*/  FADD.FTZ R34, R158, R15 ;  /* 0x0000000f9e227221 */ /* 0x004fe20000010000 */
[----:B---3--:R-:W-:-:S05]  /*c3d0*/  FADD.FTZ R3, R159, R32 ;  /* 0x000000209f037221 */ /* 0x008fca0000010000 */
[----:B------:R-:W-:Y:S08]  /*c3e0*/  MUFU.EX2 R14, R14 ;  /* 0x0000000e000e7308 */ /* 0x000ff00000000800 */
[----:B------:R-:W2:Y:S01]  /*c3f0*/  MUFU.EX2 R57, R57 ;  /* 0x0000003900397308 */ /* 0x000ea20000000800 */
[----:B0-----:R-:W-:Y:S01]  /*c400*/  FADD.FTZ R15, R27, R34 ;  /* 0x000000221b0f7221 */ /* 0x001fe20000010000 */
[----:B----4-:R-:W-:-:S06]  /*c410*/  FADD.FTZ R34, R26, R3 ;  /* 0x000000031a227221 */ /* 0x010fcc0000010000 */
[----:B------:R-:W-:Y:S08]  /*c420*/  MUFU.EX2 R175, R175 ;  /* 0x000000af00af7308 */ /* 0x000ff00000000800 */
[----:B------:R-:W0:Y:S01]  /*c430*/  MUFU.EX2 R59, R59 ;  /* 0x0000003b003b7308 */ /* 0x000e220000000800 */
[----:B------:R-:W-:Y:S01]  /*c440*/  F2FP.BF16.F32.PACK_AB R163, R24, R163 ;  /* 0x000000a318a3723e */ /* 0x000fe200000010ff */
[----:B-1----:R-:W-:Y:S01]  /*c450*/  FADD.FTZ R24, R58, R15 ;  /* 0x0000000f3a187221 */ /* 0x002fe20000010000 */
[----:B------:R-:W-:-:S05]  /*c460*/  FADD.FTZ R3, R173, R34 ;  /* 0x00000022ad037221 */ /* 0x000fca0000010000 */
[----:B------:R-:W1:Y:S08]  /*c470*/  MUFU.EX2 R28, R28 ;  /* 0x0000001c001c7308 */ /* 0x000e700000000800 */
[----:B------:R-:W3:Y:S01]  /*c480*/  MUFU.EX2 R32, R0 ;  /* 0x0000000000207308 */ /* 0x000ee20000000800 */
[----:B------:R-:W-:Y:S01]  /*c490*/  F2FP.BF16.F32.PACK_AB R157, R30, R157 ;  /* 0x0000009d1e9d723e */ /* 0x000fe200000010ff */
[----:B--2---:R-:W-:Y:S01]  /*c4a0*/  FADD.FTZ R24, R57, R24 ;  /* 0x0000001839187221 */ /* 0x004fe20000010000 */
[----:B------:R-:W-:-:S03]  /*c4b0*/  FADD.FTZ R30, R14, R3 ;  /* 0x000000030e1e7221 */ /* 0x000fc60000010000 */
[----:B0-----:R-:W-:Y:S01]  /*c4c0*/  FADD.FTZ R3, R59, R24 ;  /* 0x000000183b037221 */ /* 0x001fe20000010000 */
[----:B------:R-:W-:Y:S01]  /*c4d0*/  FADD.FTZ R15, R175, R30 ;  /* 0x0000001eaf0f7221 */ /* 0x000fe20000010000 */
[----:B------:R-:W-:Y:S02]  /*c4e0*/  F2FP.BF16.F32.PACK_AB R153, R46, R153 ;  /* 0x000000992e99723e */ /* 0x000fe400000010ff */
[----:B------:R-:W-:Y:S01]  /*c4f0*/  F2FP.BF16.F32.PACK_AB R155, R50, R155 ;  /* 0x0000009b329b723e */ /* 0x000fe200000010ff */
[----:B-1----:R-:W-:Y:S01]  /*c500*/  FADD.FTZ R3, R28, R3 ;  /* 0x000000031c037221 */ /* 0x002fe20000010000 */
[----:B------:R-:W-:Y:S02]  /*c510*/  F2FP.BF16.F32.PACK_AB R169, R52, R169 ;  /* 0x000000a934a9723e */ /* 0x000fe400000010ff */
[----:B------:R-:W-:Y:S02]  /*c520*/  F2FP.BF16.F32.PACK_AB R171, R54, R171 ;  /* 0x000000ab36ab723e */ /* 0x000fe400000010ff */
[----:B------:R-:W-:Y:S01]  /*c530*/  F2FP.BF16.F32.PACK_AB R165, R56, R165 ;  /* 0x000000a538a5723e */ /* 0x000fe200000010ff */
[----:B---3--:R-:W-:Y:S01]  /*c540*/  FADD.FTZ R0, R32, R15 ;  /* 0x0000000f20007221 */ /* 0x008fe20000010000 */
        /* <DEDUP_REMOVED lines=14> */
[----:B------:R-:W-:Y:S01]  /*c630*/  F2FP.BF16.F32.PACK_AB R175, R32, R175 ;  /* 0x000000af20af723e */ /* 0x000fe200000010ff */
[----:B------:R-:W-:Y:S06]  /*c640*/  @!P0 BRA `(.L_x_5297) ;  /* 0x0000000000048947 */ /* 0x000fec0003800000 */
[----:B------:R-:W-:Y:S01]  /*c650*/  BPT.TRAP 0x1 ;  /* 0x000000040000795c */ /* 0x000fe20000300000 */
.L_x_5297:
[----:B------:R0:W1:Y:S01]  /*c660*/  SYNCS.PHASECHK.TRANS64.TRYWAIT P1, [R13+URZ+0x22850], R74 ;  /* 0x0228504a0d0075a7 */ /* 0x000062000802017f */
[----:B------:R-:W-:Y:S05]  /*c670*/  @!P0 BRA `(.L_x_5298) ;  /* 0x0000000000048947 */ /* 0x000fea0003800000 */
[----:B------:R-:W-:Y:S01]  /*c680*/  BPT.TRAP 0x1 ;  /* 0x000000040000795c */ /* 0x000fe20000300000 */
.L_x_5298:
[----:B------:R-:W-:Y:S04]  /*c690*/  BSSY B0, `(.L_x_5299) ;  /* 0x0000004000007945 */ /* 0x000fe80003800000 */
[----:B-1----:R-:W-:Y:S05]  /*c6a0*/  @P1 BRA `(.L_x_5300) ;  /* 0x0000000000081947 */ /* 0x002fea0003800000 */
[----:B------:R-:W1:Y:S02]  /*c6b0*/  SYNCS.PHASECHK.TRANS64.TRYWAIT P1, [R13+URZ+0x22850], R74 ;  /* 0x0228504a0d0075a7 */ /* 0x000e64000802017f */
[----:B-1----:R-:W-:Y:S05]  /*c6c0*/  @!P1 BRA `(.L_x_5301) ;  /* 0x0000014000489947 */ /* 0x002fea0003800000 */
.L_x_5300:
[----:B------:R-:W-:Y:S05]  /*c6d0*/  BSYNC B0 ;  /* 0x0000000000007941 */ /* 0x000fea0003800000 */
.L_x_5299:
[----:B------:R-:W-:Y:S05]  /*c6e0*/  WARPSYNC.ALL ;  /* 0x0000000000007948 */ /* 0x000fea0003800000 */
[----:B------:R-:W-:Y:S01]  /*c6f0*/  R2UR UR4, R19 ;  /* 0x00000000130472ca */ /* 0x000fe200000e0000 */
[----:B------:R0:W-:Y:S01]  /*c700*/  BAR.SYNC.DEFER_BLOCKING R72, 0x100 ;  /* 0x000400480000751d */ /* 0x0001e20000010000 */
[----:B------:R-:W-:Y:S02]  /*c710*/  IMAD.MOV.U32 R15, RZ, RZ, 0xc00 ;  /* 0x00000c00ff0f7424 */ /* 0x000fe400078e00ff */
[----:B------:R-:W-:Y:S02]  /*c720*/  IMAD.MOV.U32 R27, RZ, RZ, 0x40000040 ;  /* 0x40000040ff1b7424 */ /* 0x000fe400078e00ff */
[----:B------:R-:W-:-:S02]  /*c730*/  IMAD.MOV.U32 R25, RZ, RZ, 0x40000040 ;  /* 0x40000040ff197424 */ /* 0x000fc400078e00ff */
[----:B------:R-:W-:Y:S01]  /*c740*/  IMAD.MOV.U32 R29, RZ, RZ, 0x40000040 ;  /* 0x40000040ff1d7424 */ /* 0x000fe200078e00ff */
[----:B------:R-:W-:Y:S02]  /*c750*/  R2UR UR11, R27 ;  /* 0x000000001b0b72ca */ /* 0x000fe400000e0000 */
[----:B------:R-:W-:Y:S02]  /*c760*/  R2UR UR15, R25 ;  /* 0x00000000190f72ca */ /* 0x000fe400000e0000 */
[----:B------:R-:W-:Y:S01]  /*c770*/  UIADD3 UR4, UR4, 0x400, URZ ;  /* 0x0000040004047890 */ /* 0x000fe2000fffe03f */
[----:B------:R-:W-:Y:S02]  /*c780*/  R2UR UR19, R27 ;  /* 0x000000001b1372ca */ /* 0x000fe400000e0000 */
[----:B------:R-:W-:Y:S01]  /*c790*/  R2UR UR23, R29 ;  /* 0x000000001d1772ca */ /* 0x000fe200000e0000 */
[----:B------:R-:W-:-:S04]  /*c7a0*/  USHF.R.U32.HI UR4, URZ, 0x4, UR4 ;  /* 0x000000043f047899 */ /* 0x000fc80008011604 */
        /* <DEDUP_REMOVED lines=9> */
[----:B------:R-:W-:Y:S02]  /*c840*/  R2UR UR10, R26 ;  /* 0x000000001a0a72ca */ /* 0x000fe400000e0000 */
[C---:B------:R-:W-:Y:S01]  /*c850*/  IADD3 R26, R14.reuse, 0x180, RZ ;  /* 0x000001800e1a7810 */ /* 0x040fe20007ffe0ff */
[----:B------:R-:W-:Y:S01]  /*c860*/  VIADD R14, R14, 0x280 ;  /* 0x000002800e0e7836 */ /* 0x000fe20000000000 */
[----:B------:R-:W-:-:S02]  /*c870*/  R2UR UR14, R24 ;  /* 0x00000000180e72ca */ /* 0x000fc400000e0000 */
[----:B------:R-:W-:Y:S02]  /*c880*/  R2UR UR18, R26 ;  /* 0x000000001a1272ca */ /* 0x000fe400000e0000 */
[----:B------:R-:W-:Y:S02]  /*c890*/  R2UR UR22, R28 ;  /* 0x000000001c1672ca */ /* 0x000fe400000e0000 */
[----:B01----:R-:W-:Y:S01]  /*c8a0*/  WARPGROUP.ARRIVE ;  /* 0x00000000000079c5 */ /* 0x003fe20000000000 */
[----:B------:R-:W-:Y:S02]  /*c8b0*/  R2UR UR26, R14 ;  /* 0x000000000e1a72ca */ /* 0x000fe400000e0000 */
[----:B------:R-:W-:-:S03]  /*c8c0*/  R2UR UR27, R15 ;  /* 0x000000000f1b72ca */ /* 0x000fc600000e0000 */
        /* <DEDUP_REMOVED lines=24> */
.L_x_5302:
[----:B------:R-:W2:Y:S01]  /*ca50*/  LDL R15, [R1+0x4] ;  /* 0x00000400010f7983 */ /* 0x000ea20000100800 */
[----:B------:R-:W0:Y:S03]  /*ca60*/  LDC R14, c[0x0][0x448] ;  /* 0x00011200ff0e7b82 */ /* 0x000e260000000800 */
[----:B------:R-:W3:Y:S04]  /*ca70*/  LDL R154, [R1+0x8] ;  /* 0x00000800019a7983 */ /* 0x000ee80000100800 */
[----:B------:R-:W3:Y:S04]  /*ca80*/  LDL R153, [R1+0x28] ;  /* 0x0000280001997983 */ /* 0x000ee80000100800 */
[----:B------:R-:W4:Y:S01]  /*ca90*/  LDL R152, [R1+0x34] ;  /* 0x0000340001987983 */ /* 0x000f220000100800 */
[----:B------:R-:W-:Y:S01]  /*caa0*/  VIADD R13, R13, 0x22860 ;  /* 0x000228600d0d7836 */ /* 0x000fe20000000000 */
[----:B------:R-:W-:Y:S01]  /*cab0*/  ULDC UR45, c[0x0][0x9d8] ;  /* 0x00027600002d7ab9 */ /* 0x000fe20000000800 */
[----:B------:R-:W-:Y:S01]  /*cac0*/  ULDC UR46, c[0x0][0x9d8] ;  /* 0x00027600002e7ab9 */ /* 0x000fe20000000800 */
[----:B------:R-:W-:Y:S01]  /*cad0*/  ULDC UR39, c[0x0][0x988] ;  /* 0x0002620000277ab9 */ /* 0x000fe20000000800 */
[----:B------:R-:W-:Y:S01]  /*cae0*/  ULDC UR40, c[0x0][0x988] ;  /* 0x0002620000287ab9 */ /* 0x000fe20000000800 */
[----:B0-----:R-:W-:Y:S01]  /*caf0*/  ISETP.NE.AND P1, PT, R14, 0x1, PT ;  /* 0x000000010e00780c */ /* 0x001fe20003f25270 */
[----:B------:R-:W-:-:S05]  /*cb00*/  IMAD.U32 R14, RZ, RZ, UR41 ;  /* 0x00000029ff0e7e24 */ /* 0x000fca000f8e00ff */
[----:B------:R-:W-:-:S04]  /*cb10*/  PRMT R13, R14, 0x654, R13 ;  /* 0x000006540e0d7816 */ /* 0x000fc8000000000d */
[----:B------:R0:W-:Y:S03]  /*cb20*/  SYNCS.ARRIVE.TRANS64.RED.A1T0 RZ, [R13+URZ], RZ ;  /* 0x000000ff0dff79a7 */ /* 0x0001e6000810043f */
[----:B------:R-:W2:Y:S08]  /*cb30*/  @P1 LDC R14, c[0x0][0x44c] ;  /* 0x00011300ff0e1b82 */ /* 0x000eb00000000800 */
[----:B0-----:R-:W0:Y:S01]  /*cb40*/  @P1 LDC R13, c[0x0][0x450] ;  /* 0x00011400ff0d1b82 */ /* 0x001e220000000800 */
[----:B--2---:R-:W-:-:S05]  /*cb50*/  @P1 IMAD.HI.U32 R14, R15, R14, RZ ;  /* 0x0000000e0f0e1227 */ /* 0x004fca00078e00ff */
[----:B0-----:R-:W-:-:S04]  /*cb60*/  @P1 SHF.R.U32.HI R15, RZ, R13, R14 ;  /* 0x0000000dff0f1219 */ /* 0x001fc8000001160e */
[----:B---3--:R-:W-:-:S05]  /*cb70*/  IADD3 R13, R15, R153, -R154 ;  /* 0x000000990f0d7210 */ /* 0x008fca0007ffe89a */
[----:B------:R-:W-:-:S05]  /*cb80*/  IMAD.HI R13, R13, 0x2aaaaaab, RZ ;  /* 0x2aaaaaab0d0d7827 */ /* 0x000fca00078e02ff */
[----:B------:R-:W-:-:S04]  /*cb90*/  SHF.R.U32.HI R14, RZ, 0x1f, R13 ;  /* 0x0000001fff0e7819 */ /* 0x000fc8000001160d */
[----:B------:R-:W-:Y:S01]  /*cba0*/  LEA.HI.SX32 R14, R13, R14, 0x1c ;  /* 0x0000000e0d0e7211 */ /* 0x000fe200078fe2ff */
[----:B------:R-:W-:-:S03]  /*cbb0*/  VIADD R13, R176, 0xfffffffe ;  /* 0xfffffffeb00d7836 */ /* 0x000fc60000000000 */
[----:B----4-:R-:W-:-:S04]  /*cbc0*/  VIMNMX R152, R152, R14, !PT ;  /* 0x0000000e98987248 */ /* 0x010fc80007fe0100 */
[----:B------:R-:W-:Y:S01]  /*cbd0*/  ISETP.GE.AND P1, PT, R13, R152, PT ;  /* 0x000000980d00720c */ /* 0x000fe20003f26270 */
[----:B------:R0:W-:-:S12]  /*cbe0*/  STL [R1+0x14], R152 ;  /* 0x0000149801007387 */ /* 0x0001d80000100800 */
[----:B0-----:R-:W-:Y:S05]  /*cbf0*/  @!P1 BRA `(.L_x_5303) ;  /* 0x0000002c00389947 */ /* 0x001fea0003800000 */
[----:B------:R-:W-:Y:S02]  /*cc00*/  IMAD.MOV.U32 R216, RZ, RZ, R21 ;  /* 0x000000ffffd87224 */ /* 0x000fe400078e0015 */
[----:B------:R-:W-:-:S07]  /*cc10*/  IMAD.MOV.U32 R215, RZ, RZ, R20 ;  /* 0x000000ffffd77224 */ /* 0x000fce00078e0014 */
.L_x_5315:
[----:B------:R-:W-:Y:S01]  /*cc20*/  VIADD R22, R22, 0x1 ;  /* 0x0000000116167836 */ /* 0x000fe20000000000 */
[----:B------:R-:W-:Y:S05]  /*cc30*/  YIELD ;  /* 0x0000000000007946 */ /* 0x000fea0003800000 */
[----:B------:R-:W-:-:S04]  /*cc40*/  ISETP.NE.AND P1, PT, R22, 0x2, PT ;  /* 0x000000021600780c */ /* 0x000fc80003f25270 */
[----:B------:R-:W-:Y:S02]  /*cc50*/  SEL R12, RZ, 0x1, P1 ;  /* 0x00000001ff0c7807 */ /* 0x000fe40000800000 */
[----:B------:R-:W-:Y:S02]  /*cc60*/  SEL R22, R22, RZ, P1 ;  /* 0x000000ff16167207 */ /* 0x000fe40000800000 */
[----:B------:R-:W-:Y:S01]  /*cc70*/  LOP3.LUT R204, R204, R12, RZ, 0x3c, !PT ;  /* 0x0000000ccccc7212 */ /* 0x000fe200078e3cff */
[----:B------:R-:W-:Y:S06]  /*cc80*/  @!P0 BRA `(.L_x_5304) ;  /* 0x0000000000048947 */ /* 0x000fec0003800000 */
[----:B------:R-:W-:Y:S01]  /*cc90*/  BPT.TRAP 0x1 ;  /* 0x000000040000795c */ /* 0x000fe20000300000 */
.L_x_5304:
[----:B------:R-:W-:Y:S01]  /*cca0*/  IMAD R14, R22, 0x8, R19 ;  /* 0x00000008160e7824 */ /* 0x000fe200078e0213 */
[----:B------:R-:W-:-:S04]  /*ccb0*/  SHF.L.U32 R15, R204, 0x1f, RZ ;  /* 0x0000001fcc0f7819 */ /* 0x000fc800000006ff */
[----:B------:R0:W1:Y:S01]  /*ccc0*/  SYNCS.PHASECHK.TRANS64.TRYWAIT P1, [R14+URZ+0x22830], R15 ;  /* 0x0228300f0e0075a7 */ /* 0x000062000802017f */
[----:B------:R-:W-:Y:S05]  /*ccd0*/  @!P0 BRA `(.L_x_5305) ;  /* 0x0000000000048947 */ /* 0x000fea0003800000 */
[----:B------:R-:W-:Y:S01]  /*cce0*/  BPT.TRAP 0x1 ;  /* 0x000000040000795c */ /* 0x000fe20000300000 */
.L_x_5305:
[----:B------:R-:W2:Y:S01]  /*ccf0*/  LDL R12, [R1] ;  /* 0x00000000010c7983 */ /* 0x000ea20000100800 */
[----:B------:R-:W-:Y:S02]  /*cd00*/  IMAD.MOV.U32 R155, RZ, RZ, 0x40000040 ;  /* 0x40000040ff9b7424 */ /* 0x000fe400078e00ff */
[----:B--2---:R-:W-:Y:S01]  /*cd10*/  IMAD R154, R22, 0x300, R12 ;  /* 0x00000300169a7824 */ /* 0x004fe200078e020c */
[----:B-1----:R-:W-:Y:S06]  /*cd20*/  @P1 BRA `(.L_x_5306) ;  /* 0x0000000000081947 */ /* 0x002fec0003800000 */
[----:B------:R-:W1:Y:S02]  /*cd30*/  SYNCS.PHASECHK.TRANS64.TRYWAIT P1, [R14+URZ+0x22830], R15 ;  /* 0x0228300f0e0075a7 */ /* 0x000e64000802017f */
[----:B-1----:R-:W-:Y:S05]  /*cd40*/  @!P1 BRA `(.L_x_5307) ;  /* 0x0000013800bc9947 */ /* 0x002fea0003800000 */
.L_x_5306:
        /* <DEDUP_REMOVED lines=41> */
.L_x_5308:
[----:B------:R-:W3:Y:S01]  /*cfe0*/  LDL R218, [R1+0x4] ;  /* 0x0000040001da7983 */ /* 0x000ee20000100800 */
[----:B------:R-:W4:Y:S03]  /*cff0*/  LDC R21, c[0x0][0x448] ;  /* 0x00011200ff157b82 */ /* 0x000f260000000800 */
[----:B------:R-:W3:Y:S01]  /*d000*/  LDL R20, [R1+0x40] ;  /* 0x0000400001147983 */ /* 0x000ee20000100800 */
[----:B------:R-:W-:-:S03]  /*d010*/  FMUL.FTZ R219, R178, UR46 ;  /* 0x0000002eb2db7c20 */ /* 0x000fc60008410000 */
[----:B------:R-:W5:Y:S01]  /*d020*/  LDL R178, [R1+0x30] ;  /* 0x0000300001b27983 */ /* 0x000f620000100800 */
[----:B------:R-:W-:-:S03]  /*d030*/  FMUL.FTZ R221, R174, UR46 ;  /* 0x0000002eaedd7c20 */ /* 0x000fc60008410000 */
[----:B------:R-:W2:Y:S01]  /*d040*/  LDL R174, [R1+0x28] ;  /* 0x0000280001ae7983 */ /* 0x000ea20000100800 */
[----:B----4-:R-:W-:-:S13]  /*d050*/  ISETP.NE.AND P1, PT, R21, 0x1, PT ;  /* 0x000000011500780c */ /* 0x010fda0003f25270 */
[----:B------:R-:W4:Y:S08]  /*d060*/  @P1 LDC R217, c[0x0][0x44c] ;  /* 0x00011300ffd91b82 */ /* 0x000f300000000800 */
[----:B------:R-:W0:Y:S01]  /*d070*/  @P1 LDC R21, c[0x0][0x450] ;  /* 0x00011400ff151b82 */ /* 0x000e220000000800 */
[----:B---3--:R-:W-:Y:S02]  /*d080*/  IMAD.IADD R20, R20, 0x1, R218 ;  /* 0x0000000114147824 */ /* 0x008fe400078e02da */
[----:B------:R-:W-:Y:S01]  /*d090*/  FMUL.FTZ R218, R162, UR46 ;  /* 0x0000002ea2da7c20 */ /* 0x000fe20008410000 */
[----:B------:R-:W-:-:S02]  /*d0a0*/  FMUL.FTZ R162, R173, UR46 ;  /* 0x0000002eada27c20 */ /* 0x000fc40008410000 */
[----:B------:R-:W2:Y:S01]  /*d0b0*/  LDL R173, [R1+0x8] ;  /* 0x0000080001ad7983 */ /* 0x000ea20000100800 */
[----:B----4-:R-:W-:-:S05]  /*d0c0*/  @P1 IMAD.HI.U32 R217, R20, R217, RZ ;  /* 0x000000d914d91227 */ /* 0x010fca00078e00ff */
[----:B0-----:R-:W-:Y:S01]  /*d0d0*/  @P1 SHF.R.U32.HI R20, RZ, R21, R217 ;  /* 0x00000015ff141219 */ /* 0x001fe200000116d9 */
[----:B------:R-:W-:Y:S01]  /*d0e0*/  FMUL.FTZ R21, R152, UR46 ;  /* 0x0000002e98157c20 */ /* 0x000fe20008410000 */
[----:B------:R-:W-:Y:S01]  /*d0f0*/  FMUL.FTZ R152, R153, UR46 ;  /* 0x0000002e99987c20 */ /* 0x000fe20008410000 */
[----:B------:R-:W-:Y:S01]  /*d100*/  FMUL.FTZ R153, R156, UR46 ;  /* 0x0000002e9c997c20 */ /* 0x000fe20008410000 */
[----:B------:R-:W-:Y:S01]  /*d110*/  FMUL.FTZ R156, R161, UR46 ;  /* 0x0000002ea19c7c20 */ /* 0x000fe20008410000 */
[----:B------:R-:W-:Y:S02]  /*d120*/  FMUL.FTZ R161, R172, UR46 ;  /* 0x0000002eaca17c20 */ /* 0x000fe40008410000 */
[----:B------:R-:W0:Y:S01]  /*d130*/  SHFL.IDX PT, R172, R20, RZ, 0x1c1f ;  /* 0x001c1fff14ac7589 */ /* 0x000e2200000e0000 */
[----:B------:R-:W-:Y:S01]  /*d140*/  FMUL.FTZ R220, R175, UR46 ;  /* 0x0000002eafdc7c20 */ /* 0x000fe20008410000 */
[----:B------:R-:W-:Y:S02]  /*d150*/  FMUL.FTZ R175, R176, UR46 ;  /* 0x0000002eb0af7c20 */ /* 0x000fe40008410000 */
[----:B------:R3:W4:Y:S01]  /*d160*/  SHFL.IDX PT, R176, R20, 0x1, 0x1c1f ;  /* 0x003c1f0014b07f89 */ /* 0x00072200000e0000 */
[----:B------:R-:W-:Y:S01]  /*d170*/  FMUL.FTZ R229, R154, UR46 ;  /* 0x0000002e9ae57c20 */ /* 0x000fe20008410000 */
[----:B------:R-:W-:Y:S01]  /*d180*/  FMUL.FTZ R154, R157, UR46 ;  /* 0x0000002e9d9a7c20 */ /* 0x000fe20008410000 */
[----:B------:R-:W-:Y:S01]  /*d190*/  FMUL.FTZ R228, R155, UR46 ;  /* 0x0000002e9be47c20 */ /* 0x000fe20008410000 */
[----:B---3--:R-:W-:Y:S01]  /*d1a0*/  IMAD R20, R13, -0x60, RZ ;  /* 0xffffffa00d147824 */ /* 0x008fe200078e02ff */
[----:B------:R-:W3:Y:S01]  /*d1b0*/  MUFU.TANH R152, R152 ;  /* 0x0000009800987308 */ /* 0x000ee20000002400 */
[----:B------:R-:W-:Y:S01]  /*d1c0*/  FMUL.FTZ R227, R158, UR46 ;  /* 0x0000002e9ee37c20 */ /* 0x000fe20008410000 */
[----:B------:R-:W-:Y:S01]  /*d1d0*/  FMUL.FTZ R155, R160, UR46 ;  /* 0x0000002ea09b7c20 */ /* 0x000fe20008410000 */
[----:B------:R-:W-:Y:S01]  /*d1e0*/  FMUL.FTZ R157, R164, UR46 ;  /* 0x0000002ea49d7c20 */ /* 0x000fe20008410000 */
[----:B-----5:R-:W-:Y:S01]  /*d1f0*/  IADD3 R20, -R178, 0x1, R20 ;  /* 0x00000001b2147810 */ /* 0x020fe20007ffe114 */
[----:B------:R-:W-:-:S03]  /*d200*/  FMUL.FTZ R158, R165, UR46 ;  /* 0x0000002ea59e7c20 */ /* 0x000fc60008410000 */
[----:B------:R-:W5:Y:S01]  /*d210*/  MUFU.TANH R21, R21 ;  /* 0x0000001500157308 */ /* 0x000f620000002400 */
[----:B------:R-:W-:Y:S01]  /*d220*/  FMUL.FTZ R226, R159, UR46 ;  /* 0x0000002e9fe27c20 */ /* 0x000fe20008410000 */
[----:B------:R-:W-:Y:S01]  /*d230*/  FMUL.FTZ R160, R169, UR46 ;  /* 0x0000002ea9a07c20 */ /* 0x000fe20008410000 */
[----:B------:R-:W-:-:S05]  /*d240*/  FMUL.FTZ R159, R168, UR46 ;  /* 0x0000002ea89f7c20 */ /* 0x000fca0008410000 */
[----:B------:R-:W1:Y:S08]  /*d250*/  MUFU.TANH R153, R153 ;  /* 0x0000009900997308 */ /* 0x000e700000002400 */
[----:B------:R-:W1:Y:S01]  /*d260*/  MUFU.TANH R154, R154 ;  /* 0x0000009a009a7308 */ /* 0x000e620000002400 */
[----:B------:R-:W-:Y:S01]  /*d270*/  FMUL.FTZ R225, R163, UR46 ;  /* 0x0000002ea3e17c20 */ /* 0x000fe20008410000 */
[----:B------:R-:W-:-:S06]  /*d280*/  FMUL.FTZ R164, R180, UR46 ;  /* 0x0000002eb4a47c20 */ /* 0x000fcc0008410000 */
[----:B------:R-:W1:Y:S01]  /*d290*/  MUFU.TANH R156, R156 ;  /* 0x0000009c009c7308 */ /* 0x000e620000002400 */
[----:B------:R-:W-:-:S07]  /*d2a0*/  FMUL.FTZ R163, R181, UR46 ;  /* 0x0000002eb5a37c20 */ /* 0x000fce0008410000 */
[----:B------:R-:W1:Y:S08]  /*d2b0*/  MUFU.TANH R155, R155 ;  /* 0x0000009b009b7308 */ /* 0x000e700000002400 */
[----:B------:R-:W1:Y:S01]  /*d2c0*/  MUFU.TANH R157, R157 ;  /* 0x0000009d009d7308 */ /* 0x000e620000002400 */
[----:B------:R-:W-:-:S07]  /*d2d0*/  FMUL.FTZ R177, R177, UR46 ;  /* 0x0000002eb1b17c20 */ /* 0x000fce0008410000 */
[----:B------:R-:W1:Y:S01]  /*d2e0*/  MUFU.TANH R158, R158 ;  /* 0x0000009e009e7308 */ /* 0x000e620000002400 */
[----:B------:R-:W-:Y:S01]  /*d2f0*/  FMUL.FTZ R169, R186, UR46 ;  /* 0x0000002ebaa97c20 */ /* 0x000fe20008410000 */
[----:B------:R-:W-:Y:S01]  /*d300*/  FMUL.FTZ R165, R184, UR46 ;  /* 0x0000002eb8a57c20 */ /* 0x000fe20008410000 */
[----:B------:R-:W-:-:S05]  /*d310*/  FMUL.FTZ R186, R188, UR46 ;  /* 0x0000002ebcba7c20 */ /* 0x000fca0008410000 */
[----:B------:R-:W1:Y:S01]  /*d320*/  MUFU.TANH R160, R160 ;  /* 0x000000a000a07308 */ /* 0x000e620000002400 */
[----:B------:R-:W-:Y:S01]  /*d330*/  FMUL.FTZ R217, R167, UR46 ;  /* 0x0000002ea7d97c20 */ /* 0x000fe20008410000 */
[----:B------:R-:W-:-:S06]  /*d340*/  FMUL.FTZ R167, R182, UR46 ;  /* 0x0000002eb6a77c20 */ /* 0x000fcc0008410000 */
[----:B------:R-:W1:Y:S01]  /*d350*/  MUFU.TANH R159, R159 ;  /* 0x0000009f009f7308 */ /* 0x000e620000002400 */
[----:B------:R-:W-:-:S07]  /*d360*/  FMUL.FTZ R168, R183, UR46 ;  /* 0x0000002eb7a87c20 */ /* 0x000fce0008410000 */
[----:B------:R-:W1:Y:S01]  /*d370*/  MUFU.TANH R161, R161 ;  /* 0x000000a100a17308 */ /* 0x000e620000002400 */
[----:B------:R-:W-:-:S07]  /*d380*/  FMUL.FTZ R183, R185, UR46 ;  /* 0x0000002eb9b77c20 */ /* 0x000fce0008410000 */
[----:B------:R-:W1:Y:S01]  /*d390*/  MUFU.TANH R162, R162 ;  /* 0x000000a200a27308 */ /* 0x000e620000002400 */
[----:B------:R-:W-:Y:S01]  /*d3a0*/  FMUL.FTZ R224, R166, UR46 ;  /* 0x0000002ea6e07c20 */ /* 0x000fe20008410000 */
[----:B------:R-:W-:-:S06]  /*d3b0*/  FMUL.FTZ R166, R179, UR46 ;  /* 0x0000002eb3a67c20 */ /* 0x000fcc0008410000 */
        /* <DEDUP_REMOVED lines=11> */
[----:B------:R-:W-:-:S07]  /*d470*/  FMUL.FTZ R199, R199, UR46 ;  /* 0x0000002ec7c77c20 */ /* 0x000fce0008410000 */
[----:B------:R-:W1:Y:S01]  /*d480*/  MUFU.TANH R218, R218 ;  /* 0x000000da00da7308 */ /* 0x000e620000002400 */
[----:B------:R-:W-:-:S07]  /*d490*/  FMUL.FTZ R223, R170, UR46 ;  /* 0x0000002eaadf7c20 */ /* 0x000fce0008410000 */
        /* <DEDUP_REMOVED lines=8> */
[----:B--2---:R-:W-:-:S05]  /*d520*/  IADD3 R173, -R173, R20, R174 ;  /* 0x00000014adad7210 */ /* 0x004fca0007ffe1ae */
[C---:B0-----:R-:W-:Y:S02]  /*d530*/  IMAD.IADD R20, R173.reuse, 0x1, R172 ;  /* 0x00000001ad147824 */ /* 0x041fe400078e02ac */
[----:B----4-:R-:W-:-:S03]  /*d540*/  IMAD.IADD R176, R173, 0x1, R176 ;  /* 0x00000001adb07824 */ /* 0x010fc600078e02b0 */
[C---:B------:R-:W-:Y:S02]  /*d550*/  ISETP.GT.AND P3, PT, R20.reuse, 0x1, PT ;  /* 0x000000011400780c */ /* 0x040fe40003f64270 */
[C---:B------:R-:W-:Y:S02]  /*d560*/  ISETP.GT.AND P2, PT, R20.reuse, RZ, PT ;  /* 0x000000ff1400720c */ /* 0x040fe40003f44270 */
[C---:B------:R-:W-:Y:S02]  /*d570*/  ISETP.GT.AND P4, PT, R20.reuse, 0x8, PT ;  /* 0x000000081400780c */ /* 0x040fe40003f84270 */
[----:B------:R-:W-:Y:S02]  /*d580*/  ISETP.GT.AND P1, PT, R20, 0x9, PT ;  /* 0x000000091400780c */ /* 0x000fe40003f24270 */
[----:B---3--:R-:W-:Y:S02]  /*d590*/  FSEL R173, R152, -INF , P3 ;  /* 0xff80000098ad7808 */ /* 0x008fe40001800000 */
[----:B-----5:R-:W-:-:S02]  /*d5a0*/  FSEL R181, R21, -INF , P2 ;  /* 0xff80000015b57808 */ /* 0x020fc40001000000 */
[C---:B------:R-:W-:Y:S02]  /*d5b0*/  ISETP.GT.AND P3, PT, R20.reuse, 0x11, PT ;  /* 0x000000111400780c */ /* 0x040fe40003f64270 */
[----:B-1----:R-:W-:Y:S02]  /*d5c0*/  FSEL R182, R153, -INF , P4 ;  /* 0xff80000099b67808 */ /* 0x002fe40002000000 */
[C---:B------:R-:W-:Y:S02]  /*d5d0*/  ISETP.GT.AND P2, PT, R20.reuse, 0x10, PT ;  /* 0x000000101400780c */ /* 0x040fe40003f44270 */
[----:B------:R-:W-:Y:S02]  /*d5e0*/  ISETP.GT.AND P4, PT, R20, 0x18, PT ;  /* 0x000000181400780c */ /* 0x000fe40003f84270 */
[----:B------:R-:W-:Y:S02]  /*d5f0*/  FSEL R174, R154, -INF , P1 ;  /* 0xff8000009aae7808 */ /* 0x000fe40000800000 */
[----:B------:R-:W-:-:S02]  /*d600*/  ISETP.GT.AND P1, PT, R20, 0x19, PT ;  /* 0x000000191400780c */ /* 0x000fc40003f24270 */
[----:B------:R-:W-:Y:S02]  /*d610*/  FSEL R156, R156, -INF , P3 ;  /* 0xff8000009c9c7808 */ /* 0x000fe40001800000 */
[----:B------:R-:W-:Y:S02]  /*d620*/  FSEL R180, R155, -INF , P2 ;  /* 0xff8000009bb47808 */ /* 0x000fe40001000000 */
[C---:B------:R-:W-:Y:S02]  /*d630*/  ISETP.GT.AND P3, PT, R20.reuse, 0x21, PT ;  /* 0x000000211400780c */ /* 0x040fe40003f64270 */
[----:B------:R-:W-:Y:S02]  /*d640*/  FSEL R179, R157, -INF , P4 ;  /* 0xff8000009db37808 */ /* 0x000fe40002000000 */
[C---:B------:R-:W-:Y:S02]  /*d650*/  ISETP.GT.AND P2, PT, R20.reuse, 0x20, PT ;  /* 0x000000201400780c */ /* 0x040fe40003f44270 */
[----:B------:R-:W-:-:S02]  /*d660*/  ISETP.GT.AND P4, PT, R20, 0x28, PT ;  /* 0x000000281400780c */ /* 0x000fc40003f84270 */
[----:B------:R-:W-:Y:S02]  /*d670*/  FSEL R157, R158, -INF , P1 ;  /* 0xff8000009e9d7808 */ /* 0x000fe40000800000 */
[----:B------:R-:W-:Y:S02]  /*d680*/  ISETP.GT.AND P1, PT, R20, 0x29, PT ;  /* 0x000000291400780c */ /* 0x000fe40003f24270 */
[----:B------:R-:W-:Y:S02]  /*d690*/  FSEL R158, R160, -INF , P3 ;  /* 0xff800000a09e7808 */ /* 0x000fe40001800000 */
[----:B------:R-:W-:Y:S02]  /*d6a0*/  FSEL R178, R159, -INF , P2 ;  /* 0xff8000009fb27808 */ /* 0x000fe40001000000 */
[----:B------:R-:W-:Y:S02]  /*d6b0*/  FSEL R160, R161, -INF , P4 ;  /* 0xff800000a1a07808 */ /* 0x000fe40002000000 */
[----:B------:R-:W-:-:S02]  /*d6c0*/  ISETP.GT.AND P2, PT, R20, 0x30, PT ;  /* 0x000000301400780c */ /* 0x000fc40003f44270 */
[----:B------:R-:W-:Y:S02]  /*d6d0*/  ISETP.GT.AND P4, PT, R20, 0x38, PT ;  /* 0x000000381400780c */ /* 0x000fe40003f84270 */
[----:B------:R-:W-:Y:S02]  /*d6e0*/  FSEL R154, R162, -INF , P1 ;  /* 0xff800000a29a7808 */ /* 0x000fe40000800000 */
[C---:B------:R-:W-:Y:S02]  /*d6f0*/  ISETP.GT.AND P1, PT, R20.reuse, 0x39, PT ;  /* 0x000000391400780c */ /* 0x040fe40003f24270 */
[----:B------:R-:W-:Y:S02]  /*d700*/  ISETP.GT.AND P3, PT, R20, 0x31, PT ;  /* 0x000000311400780c */ /* 0x000fe40003f64270 */
[----:B------:R-:W-:Y:S02]  /*d710*/  FSEL R175, R175, -INF , P2 ;  /* 0xff800000afaf7808 */ /* 0x000fe40001000000 */
[----:B------:R-:W-:-:S02]  /*d720*/  FSEL R159, R164, -INF , P4 ;  /* 0xff800000a49f7808 */ /* 0x000fc40002000000 */
[C---:B------:R-:W-:Y:S02]  /*d730*/  ISETP.GT.AND P2, PT, R20.reuse, 0x40, PT ;  /* 0x000000401400780c */ /* 0x040fe40003f44270 */
[----:B------:R-:W-:Y:S02]  /*d740*/  ISETP.GT.AND P4, PT, R20, 0x48, PT ;  /* 0x000000481400780c */ /* 0x000fe40003f84270 */
[----:B------:R-:W-:Y:S02]  /*d750*/  FSEL R155, R163, -INF , P1 ;  /* 0xff800000a39b7808 */ /* 0x000fe40000800000 */
[----:B------:R-:W-:Y:S02]  /*d760*/  ISETP.GT.AND P1, PT, R176, RZ, PT ;  /* 0x000000ffb000720c */ /* 0x000fe40003f24270 */
[----:B------:R-:W-:Y:S02]  /*d770*/  FSEL R177, R177, -INF , P3 ;  /* 0xff800000b1b17808 */ /* 0x000fe40001800000 */
[----:B------:R-:W-:-:S02]  /*d780*/  ISETP.GT.AND P3, PT, R20, 0x41, PT ;  /* 0x000000411400780c */ /* 0x000fc40003f64270 */
[----:B------:R-:W-:Y:S02]  /*d790*/  FSEL R162, R165, -INF , P2 ;  /* 0xff800000a5a27808 */ /* 0x000fe40001000000 */
[----:B------:R-:W-:Y:S02]  /*d7a0*/  FSEL R152, R186, -INF , P4 ;  /* 0xff800000ba987808 */ /* 0x000fe40002000000 */
[C---:B------:R-:W-:Y:S02]  /*d7b0*/  ISETP.GT.AND P2, PT, R176.reuse, 0x1, PT ;  /* 0x00000001b000780c */ /* 0x040fe40003f44270 */
[----:B------:R-:W-:Y:S02]  /*d7c0*/  FSEL R186, R229, -INF , P1 ;  /* 0xff800000e5ba7808 */ /* 0x000fe40000800000 */
[----:B------:R-:W-:Y:S02]  /*d7d0*/  FSEL R161, R183, -INF , P3 ;  /* 0xff800000b7a17808 */ /* 0x000fe40001800000 */
[----:B------:R-:W-:-:S02]  /*d7e0*/  ISETP.GT.AND P3, PT, R176, 0x8, PT ;  /* 0x00000008b000780c */ /* 0x000fc40003f64270 */
[----:B------:R-:W-:Y:S02]  /*d7f0*/  FSEL R153, R228, -INF , P2 ;  /* 0xff800000e4997808 */ /* 0x000fe40001000000 */
[----:B------:R-:W-:Y:S01]  /*d800*/  FMNMX.FTZ R21, R186, R216, !PT ;  /* 0x000000d8ba157209 */ /* 0x000fe20007810000 */
[----:B------:R0:W-:Y:S01]  /*d810*/  MUFU.TANH R172, R199 ;  /* 0x000000c700ac7308 */ /* 0x0001e20000002400 */
[C---:B------:R-:W-:Y:S02]  /*d820*/  ISETP.GT.AND P4, PT, R176.reuse, 0x9, PT ;  /* 0x00000009b000780c */ /* 0x040fe40003f84270 */
[----:B------:R-:W-:Y:S02]  /*d830*/  FMNMX.FTZ R21, R153, R21, !PT ;  /* 0x0000001599157209 */ /* 0x000fe40007810000 */
[----:B------:R-:W-:Y:S02]  /*d840*/  ISETP.GT.AND P1, PT, R176, 0x10, PT ;  /* 0x00000010b000780c */ /* 0x000fe40003f24270 */
[----:B0-----:R-:W-:-:S02]  /*d850*/  FSEL R199, R227, -INF , P3 ;  /* 0xff800000e3c77808 */ /* 0x001fc40001800000 */
[----:B------:R-:W-:Y:S02]  /*d860*/  FSEL R198, R226, -INF , P4 ;  /* 0xff800000e2c67808 */ /* 0x000fe40002000000 */
[----:B------:R-:W-:Y:S02]  /*d870*/  FMNMX.FTZ R21, R199, R21, !PT ;  /* 0x00000015c7157209 */ /* 0x000fe40007810000 */
[----:B------:R-:W-:Y:S02]  /*d880*/  ISETP.GT.AND P2, PT, R176, 0x11, PT ;  /* 0x00000011b000780c */ /* 0x000fe40003f44270 */
[----:B------:R-:W-:Y:S02]  /*d890*/  FSEL R218, R218, -INF , P1 ;  /* 0xff800000dada7808 */ /* 0x000fe40000800000 */
[----:B------:R-:W-:Y:S01]  /*d8a0*/  FMNMX.FTZ R21, R198, R21, !PT ;  /* 0x00000015c6157209 */ /* 0x000fe20007810000 */
[----:B------:R-:W0:Y:S01]  /*d8b0*/  MUFU.TANH R222, R222 ;  /* 0x000000de00de7308 */ /* 0x000e220000002400 */
[----:B------:R-:W-:-:S02]  /*d8c0*/  ISETP.GT.AND P3, PT, R176, 0x18, PT ;  /* 0x00000018b000780c */ /* 0x000fc40003f64270 */
[----:B------:R-:W-:Y:S02]  /*d8d0*/  FSEL R194, R225, -INF , P2 ;  /* 0xff800000e1c27808 */ /* 0x000fe40001000000 */
[----:B------:R-:W-:Y:S01]  /*d8e0*/  FMNMX.FTZ R21, R218, R21, !PT ;  /* 0x00000015da157209 */ /* 0x000fe20007810000 */
[----:B------:R-:W-:Y:S01]  /*d8f0*/  FMUL.FTZ R188, R191, UR46 ;  /* 0x0000002ebfbc7c20 */ /* 0x000fe20008410000 */
[----:B------:R-:W-:Y:S01]  /*d900*/  ISETP.GT.AND P4, PT, R176, 0x19, PT ;  /* 0x00000019b000780c */ /* 0x000fe20003f84270 */
[----:B------:R-:W1:Y:S01]  /*d910*/  MUFU.TANH R221, R221 ;  /* 0x000000dd00dd7308 */ /* 0x000e620000002400 */
[----:B------:R-:W-:Y:S02]  /*d920*/  FSEL R191, R224, -INF , P3 ;  /* 0xff800000e0bf7808 */ /* 0x000fe40001800000 */
[----:B------:R-:W-:Y:S02]  /*d930*/  FMNMX.FTZ R21, R194, R21, !PT ;  /* 0x00000015c2157209 */ /* 0x000fe40007810000 */
[----:B------:R-:W-:-:S02]  /*d940*/  ISETP.GT.AND P1, PT, R176, 0x20, PT ;  /* 0x00000020b000780c */ /* 0x000fc40003f24270 */
[----:B------:R-:W-:Y:S01]  /*d950*/  FSEL R217, R217, -INF , P4 ;  /* 0xff800000d9d97808 */ /* 0x000fe20002000000 */
[----:B------:R-:W2:Y:S01]  /*d960*/  MUFU.TANH R220, R220 ;  /* 0x000000dc00dc7308 */ /* 0x000ea20000002400 */
[----:B------:R-:W-:Y:S01]  /*d970*/  FMNMX.FTZ R21, R191, R21, !PT ;  /* 0x00000015bf157209 */ /* 0x000fe20007810000 */
[----:B------:R-:W-:Y:S01]  /*d980*/  FMUL.FTZ R184, R195, UR46 ;  /* 0x0000002ec3b87c20 */ /* 0x000fe20008410000 */
[----:B------:R-:W-:Y:S02]  /*d990*/  ISETP.GT.AND P2, PT, R176, 0x21, PT ;  /* 0x00000021b000780c */ /* 0x000fe40003f44270 */
[----:B------:R-:W-:Y:S02]  /*d9a0*/  FSEL R195, R223, -INF , P1 ;  /* 0xff800000dfc37808 */ /* 0x000fe40000800000 */
[----:B------:R-:W-:Y:S01]  /*d9b0*/  FMNMX.FTZ R21, R217, R21, !PT ;  /* 0x00000015d9157209 */ /* 0x000fe20007810000 */
[----:B------:R-:W3:Y:S01]  /*d9c0*/  MUFU.TANH R219, R219 ;  /* 0x000000db00db7308 */ /* 0x000ee20000002400 */
[----:B------:R-:W-:Y:S01]  /*d9d0*/  FMUL.FTZ R171, R190, UR46 ;  /* 0x0000002ebeab7c20 */ /* 0x000fe20008410000 */
[----:B------:R-:W-:-:S02]  /*d9e0*/  ISETP.GT.AND P3, PT, R176, 0x28, PT ;  /* 0x00000028b000780c */ /* 0x000fc40003f64270 */
[----:B0-----:R-:W-:Y:S02]  /*d9f0*/  FSEL R190, R222, -INF , P2 ;  /* 0xff800000debe7808 */ /* 0x001fe40001000000 */
[----:B------:R-:W-:Y:S02]  /*da00*/  FMNMX.FTZ R21, R195, R21, !PT ;  /* 0x00000015c3157209 */ /* 0x000fe40007810000 */
[----:B------:R-:W0:Y:S01]  /*da10*/  MUFU.TANH R166, R166 ;  /* 0x000000a600a67308 */ /* 0x000e220000002400 */
[----:B------:R-:W-:Y:S02]  /*da20*/  ISETP.GT.AND P4, PT, R176, 0x29, PT ;  /* 0x00000029b000780c */ /* 0x000fe40003f84270 */
[----:B-1----:R-:W-:Y:S02]  /*da30*/  FSEL R163, R221, -INF , P3 ;  /* 0xff800000dda37808 */ /* 0x002fe40001800000 */
[----:B------:R-:W-:-:S03]  /*da40*/  FMNMX.FTZ R21, R190, R21, !PT ;  /* 0x00000015be157209 */ /* 0x000fc60007810000 */
[----:B------:R-:W1:Y:S01]  /*da50*/  MUFU.TANH R167, R167 ;  /* 0x000000a700a77308 */ /* 0x000e620000002400 */
[----:B------:R-:W-:Y:S02]  /*da60*/  ISETP.GT.AND P1, PT, R176, 0x30, PT ;  /* 0x00000030b000780c */ /* 0x000fe40003f24270 */
[----:B--2---:R-:W-:Y:S02]  /*da70*/  FSEL R164, R220, -INF , P4 ;  /* 0xff800000dca47808 */ /* 0x004fe40002000000 */
[----:B------:R-:W-:-:S03]  /*da80*/  FMNMX.FTZ R21, R163, R21, !PT ;  /* 0x00000015a3157209 */ /* 0x000fc60007810000 */
[----:B------:R-:W2:Y:S01]  /*da90*/  MUFU.TANH R168, R168 ;  /* 0x000000a800a87308 */ /* 0x000ea20000002400 */
[----:B------:R-:W-:Y:S02]  /*daa0*/  ISETP.GT.AND P2, PT, R176, 0x31, PT ;  /* 0x00000031b000780c */ /* 0x000fe40003f44270 */
[----:B---3--:R-:W-:Y:S02]  /*dab0*/  FSEL R165, R219, -INF , P1 ;  /* 0xff800000dba57808 */ /* 0x008fe40000800000 */
[----:B------:R-:W-:-:S03]  /*dac0*/  FMNMX.FTZ R21, R164, R21, !PT ;  /* 0x00000015a4157209 */ /* 0x000fc60007810000 */
[----:B------:R-:W3:Y:S01]  /*dad0*/  MUFU.TANH R169, R169 ;  /* 0x000000a900a97308 */ /* 0x000ee20000002400 */
[----:B------:R-:W-:Y:S02]  /*dae0*/  ISETP.GT.AND P3, PT, R176, 0x38, PT ;  /* 0x00000038b000780c */ /* 0x000fe40003f64270 */
[----:B0-----:R-:W-:Y:S02]  /*daf0*/  FSEL R166, R166, -INF , P2 ;  /* 0xff800000a6a67808 */ /* 0x001fe40001000000 */
[----:B------:R-:W-:-:S03]  /*db00*/  FMNMX.FTZ R21, R165, R21, !PT ;  /* 0x00000015a5157209 */ /* 0x000fc60007810000 */
        /* <DEDUP_REMOVED lines=23> */
[----:B------:R-:W-:Y:S02]  /*dc80*/  FMNMX.FTZ R21, R171, R21, !PT ;  /* 0x00000015ab157209 */ /* 0x000fe40007810000 */
[----:B------:R-:W-:Y:S02]  /*dc90*/  ISETP.GT.AND P2, PT, R176, 0x51, PT ;  /* 0x00000051b000780c */ /* 0x000fe40003f44270 */
[----:B---3--:R-:W-:Y:S02]  /*dca0*/  FSEL R187, R187, -INF , P1 ;  /* 0xff800000bbbb7808 */ /* 0x008fe40000800000 */
[----:B------:R-:W-:-:S02]  /*dcb0*/  FMNMX.FTZ R21, R188, R21, !PT ;  /* 0x00000015bc157209 */ /* 0x000fc40007810000 */
[----:B------:R-:W-:Y:S02]  /*dcc0*/  ISETP.GT.AND P3, PT, R176, 0x58, PT ;  /* 0x00000058b000780c */ /* 0x000fe40003f64270 */
[----:B0-----:R-:W-:Y:S02]  /*dcd0*/  FSEL R184, R184, -INF , P2 ;  /* 0xff800000b8b87808 */ /* 0x001fe40001000000 */
[----:B------:R-:W-:Y:S02]  /*dce0*/  FMNMX.FTZ R21, R187, R21, !PT ;  /* 0x00000015bb157209 */ /* 0x000fe40007810000 */
[----:B------:R-:W-:Y:S02]  /*dcf0*/  ISETP.GT.AND P4, PT, R176, 0x59, PT ;  /* 0x00000059b000780c */ /* 0x000fe40003f84270 */
[----:B-1----:R-:W-:Y:S02]  /*dd00*/  FSEL R185, R185, -INF , P3 ;  /* 0xff800000b9b97808 */ /* 0x002fe40001800000 */
[----:B------:R-:W-:-:S02]  /*dd10*/  FMNMX.FTZ R21, R184, R21, !PT ;  /* 0x00000015b8157209 */ /* 0x000fc40007810000 */
[----:B------:R-:W-:Y:S02]  /*dd20*/  FSEL R172, R172, -INF , P4 ;  /* 0xff800000acac7808 */ /* 0x000fe40002000000 */
[C---:B------:R-:W-:Y:S02]  /*dd30*/  ISETP.GT.AND P1, PT, R20.reuse, 0x49, PT ;  /* 0x000000491400780c */ /* 0x040fe40003f24270 */
[C---:B------:R-:W-:Y:S02]  /*dd40*/  ISETP.GT.AND P2, PT, R20.reuse, 0x50, PT ;  /* 0x000000501400780c */ /* 0x040fe40003f44270 */
[C---:B------:R-:W-:Y:S02]  /*dd50*/  ISETP.GT.AND P3, PT, R20.reuse, 0x51, PT ;  /* 0x000000511400780c */ /* 0x040fe40003f64270 */
[C---:B------:R-:W-:Y:S02]  /*dd60*/  ISETP.GT.AND P4, PT, R20.reuse, 0x58, PT ;  /* 0x000000581400780c */ /* 0x040fe40003f84270 */
[----:B------:R-:W-:-:S02]  /*dd70*/  ISETP.GT.AND P5, PT, R20, 0x59, PT ;  /* 0x000000591400780c */ /* 0x000fc40003fa4270 */
[----:B------:R-:W-:-:S04]  /*dd80*/  FMNMX.FTZ R20, R185, R21, !PT ;  /* 0x00000015b9147209 */ /* 0x000fc80007810000 */
[----:B------:R-:W-:-:S05]  /*dd90*/  FMNMX.FTZ R20, R172, R20, !PT ;  /* 0x00000014ac147209 */ /* 0x000fca0007810000 */
[----:B------:R-:W0:Y:S02]  /*dda0*/  SHFL.BFLY PT, R21, R20, 0x2, 0x1f ;  /* 0x0c401f0014157f89 */ /* 0x000e2400000e0000 */
[----:B0-----:R-:W-:-:S05]  /*ddb0*/  FMNMX.FTZ R21, R20, R21, !PT ;  /* 0x0000001514157209 */ /* 0x001fca0007810000 */
[----:B------:R-:W0:Y:S01]  /*ddc0*/  SHFL.BFLY PT, R20, R21, 0x1, 0x1f ;  /* 0x0c201f0015147f89 */ /* 0x000e2200000e0000 */
[----:B------:R-:W-:Y:S01]  /*ddd0*/  UMOV UR37, UR40 ;  /* 0x0000002800257c82 */ /* 0x000fe20008000000 */
[----:B------:R-:W-:Y:S01]  /*dde0*/  FMUL.FTZ R189, R189, UR46 ;  /* 0x0000002ebdbd7c20 */ /* 0x000fe20008410000 */
[----:B0-----:R-:W-:-:S04]  /*ddf0*/  FMNMX.FTZ R21, R21, R20, !PT ;  /* 0x0000001415157209 */ /* 0x001fc80007810000 */
[C---:B------:R-:W-:Y:S01]  /*de00*/  FSETP.NEU.FTZ.AND P6, PT, R21.reuse, -INF , PT ;  /* 0xff8000001500780b */ /* 0x040fe20003fdd000 */
[----:B------:R-:W-:-:S03]  /*de10*/  FMUL.FTZ R176, R21, UR37 ;  /* 0x0000002515b07c20 */ /* 0x000fc60008410000 */
[----:B------:R-:W-:Y:S02]  /*de20*/  FSEL R20, R21, RZ, P6 ;  /* 0x000000ff15147208 */ /* 0x000fe40003000000 */
[----:B------:R-:W-:-:S03]  /*de30*/  FSEL R176, R176, RZ, P6 ;  /* 0x000000ffb0b07208 */ /* 0x000fc60003000000 */
[----:B------:R-:W-:Y:S02]  /*de40*/  FADD.FTZ R20, -R20, R216 ;  /* 0x000000d814147221 */ /* 0x000fe40000010100 */
[--C-:B------:R-:W-:Y:S02]  /*de50*/  FFMA.FTZ R186, R186, UR37, -R176.reuse ;  /* 0x00000025baba7c23 */ /* 0x100fe400080108b0 */
[----:B------:R-:W-:Y:S01]  /*de60*/  FMUL.FTZ R20, R20, UR37 ;  /* 0x0000002514147c20 */ /* 0x000fe20008410000 */
[----:B------:R0:W-:Y:S01]  /*de70*/  MUFU.TANH R183, R189 ;  /* 0x000000bd00b77308 */ /* 0x0001e20000002400 */
        /* <DEDUP_REMOVED lines=23> */
[----:B------:R-:W-:Y:S08]  /*dff0*/  MUFU.EX2 R195, R186 ;  /* 0x000000ba00c37308 */ /* 0x000ff00000000800 */
[----:B------:R-:W0:Y:S02]  /*e000*/  MUFU.EX2 R176, R20 ;  /* 0x0000001400b07308 */ /* 0x000e240000000800 */
[----:B0-----:R-:W-:Y:S01]  /*e010*/  FFMA.FTZ R186, R176, R0, R195 ;  /* 0x00000000b0ba7223 */ /* 0x001fe200000100c3 */
[----:B------:R-:W-:-:S04]  /*e020*/  FMNMX.FTZ R0, R181, R215, !PT ;  /* 0x000000d7b5007209 */ /* 0x000fc80007810000 */
[----:B------:R-:W-:-:S04]  /*e030*/  FMNMX.FTZ R0, R173, R0, !PT ;  /* 0x00000000ad007209 */ /* 0x000fc80007810000 */
[----:B------:R-:W-:-:S04]  /*e040*/  FMNMX.FTZ R0, R182, R0, !PT ;  /* 0x00000000b6007209 */ /* 0x000fc80007810000 */
[----:B------:R-:W-:-:S04]  /*e050*/  FMNMX.FTZ R0, R174, R0, !PT ;  /* 0x00000000ae007209 */ /* 0x000fc80007810000 */
[----:B------:R-:W-:-:S04]  /*e060*/  FMNMX.FTZ R0, R180, R0, !PT ;  /* 0x00000000b4007209 */ /* 0x000fc80007810000 */
[----:B------:R-:W-:-:S04]  /*e070*/  FMNMX.FTZ R0, R156, R0, !PT ;  /* 0x000000009c007209 */ /* 0x000fc80007810000 */
[----:B------:R-:W-:-:S04]  /*e080*/  FMNMX.FTZ R0, R179, R0, !PT ;  /* 0x00000000b3007209 */ /* 0x000fc80007810000 */
[----:B------:R-:W-:Y:S01]  /*e090*/  FMNMX.FTZ R0, R157, R0, !PT ;  /* 0x000000009d007209 */ /* 0x000fe20007810000 */
[----:B------:R-:W0:Y:S03]  /*e0a0*/  MUFU.EX2 R153, R153 ;  /* 0x0000009900997308 */ /* 0x000e260000000800 */
[----:B------:R-:W-:-:S04]  /*e0b0*/  FMNMX.FTZ R0, R178, R0, !PT ;  /* 0x00000000b2007209 */ /* 0x000fc80007810000 */
[----:B------:R-:W-:-:S04]  /*e0c0*/  FMNMX.FTZ R0, R158, R0, !PT ;  /* 0x000000009e007209 */ /* 0x000fc80007810000 */
[----:B------:R-:W-:-:S04]  /*e0d0*/  FMNMX.FTZ R0, R160, R0, !PT ;  /* 0x00000000a0007209 */ /* 0x000fc80007810000 */
[----:B------:R-:W-:-:S04]  /*e0e0*/  FMNMX.FTZ R0, R154, R0, !PT ;  /* 0x000000009a007209 */ /* 0x000fc80007810000 */
[----:B------:R-:W-:Y:S01]  /*e0f0*/  FMNMX.FTZ R0, R175, R0, !PT ;  /* 0x00000000af007209 */ /* 0x000fe20007810000 */
[C---:B0-----:R-:W-:Y:S01]  /*e100*/  FADD.FTZ R186, R153.reuse, R186 ;  /* 0x000000ba99ba7221 */ /* 0x041fe20000010000 */
[----:B------:R-:W-:Y:S01]  /*e110*/  F2FP.BF16.F32.PACK_AB R153, R153, R195 ;  /* 0x000000c39999723e */ /* 0x000fe200000010ff */
[----:B------:R-:W-:Y:S01]  /*e120*/  FMUL.FTZ R195, R192, UR46 ;  /* 0x0000002ec0c37c20 */ /* 0x000fe20008410000 */
[----:B------:R-:W-:Y:S01]  /*e130*/  FMNMX.FTZ R20, R177, R0, !PT ;  /* 0x00000000b1147209 */ /* 0x000fe20007810000 */
[----:B------:R-:W-:-:S03]  /*e140*/  FMUL.FTZ R193, R193, UR46 ;  /* 0x0000002ec1c17c20 */ /* 0x000fc60008410000 */
[----:B------:R-:W-:Y:S01]  /*e150*/  FMNMX.FTZ R20, R159, R20, !PT ;  /* 0x000000149f147209 */ /* 0x000fe20007810000 */
[----:B------:R-:W0:Y:S03]  /*e160*/  MUFU.TANH R195, R195 ;  /* 0x000000c300c37308 */ /* 0x000e260000002400 */
[----:B------:R-:W-:Y:S01]  /*e170*/  FMNMX.FTZ R192, R155, R20, !PT ;  /* 0x000000149bc07209 */ /* 0x000fe20007810000 */
[----:B------:R-:W-:Y:S01]  /*e180*/  FMUL.FTZ R196, R196, UR46 ;  /* 0x0000002ec4c47c20 */ /* 0x000fe20008410000 */
[----:B------:R-:W-:Y:S02]  /*e190*/  FMUL.FTZ R198, R197, UR46 ;  /* 0x0000002ec5c67c20 */ /* 0x000fe40008410000 */
[----:B------:R-:W-:Y:S01]  /*e1a0*/  FMNMX.FTZ R192, R162, R192, !PT ;  /* 0x000000c0a2c07209 */ /* 0x000fe20007810000 */
[----:B------:R-:W1:Y:S03]  /*e1b0*/  MUFU.TANH R0, R193 ;  /* 0x000000c100007308 */ /* 0x000e660000002400 */
[----:B------:R-:W-:-:S05]  /*e1c0*/  FMNMX.FTZ R192, R161, R192, !PT ;  /* 0x000000c0a1c07209 */ /* 0x000fca0007810000 */
[----:B------:R1:W2:Y:S01]  /*e1d0*/  MUFU.TANH R20, R196 ;  /* 0x000000c400147308 */ /* 0x0002a20000002400 */
[----:B------:R-:W-:Y:S02]  /*e1e0*/  FSEL R183, R183, -INF , P1 ;  /* 0xff800000b7b77808 */ /* 0x000fe40000800000 */
[----:B------:R-:W-:-:S05]  /*e1f0*/  FMNMX.FTZ R192, R152, R192, !PT ;  /* 0x000000c098c07209 */ /* 0x000fca0007810000 */
[----:B------:R-:W3:Y:S01]  /*e200*/  MUFU.TANH R198, R198 ;  /* 0x000000c600c67308 */ /* 0x000ee20000002400 */
[----:B0-----:R-:W-:Y:S02]  /*e210*/  FSEL R195, R195, -INF , P2 ;  /* 0xff800000c3c37808 */ /* 0x001fe40001000000 */
[----:B------:R-:W-:Y:S02]  /*e220*/  FMNMX.FTZ R192, R183, R192, !PT ;  /* 0x000000c0b7c07209 */ /* 0x000fe40007810000 */
[----:B-1----:R-:W-:Y:S02]  /*e230*/  FSEL R196, R0, -INF , P3 ;  /* 0xff80000000c47808 */ /* 0x002fe40001800000 */
[----:B------:R-:W-:Y:S02]  /*e240*/  FMNMX.FTZ R192, R195, R192, !PT ;  /* 0x000000c0c3c07209 */ /* 0x000fe40007810000 */
[----:B--2---:R-:W-:Y:S02]  /*e250*/  FSEL R197, R20, -INF , P4 ;  /* 0xff80000014c57808 */ /* 0x004fe40002000000 */
[----:B------:R-:W-:-:S04]  /*e260*/  FMNMX.FTZ R192, R196, R192, !PT ;  /* 0x000000c0c4c07209 */ /* 0x000fc80007810000 */
[----:B------:R-:W-:Y:S02]  /*e270*/  FMNMX.FTZ R20, R197, R192, !PT ;  /* 0x000000c0c5147209 */ /* 0x000fe40007810000 */
[----:B---3--:R-:W-:-:S04]  /*e280*/  FSEL R198, R198, -INF , P5 ;  /* 0xff800000c6c67808 */ /* 0x008fc80002800000 */
[----:B------:R-:W-:-:S05]  /*e290*/  FMNMX.FTZ R20, R198, R20, !PT ;  /* 0x00000014c6147209 */ /* 0x000fca0007810000 */
[----:B------:R-:W0:Y:S02]  /*e2a0*/  SHFL.BFLY PT, R0, R20, 0x2, 0x1f ;  /* 0x0c401f0014007f89 */ /* 0x000e2400000e0000 */
[----:B0-----:R-:W-:-:S05]  /*e2b0*/  FMNMX.FTZ R20, R20, R0, !PT ;  /* 0x0000000014147209 */ /* 0x001fca0007810000 */
[----:B------:R-:W0:Y:S01]  /*e2c0*/  SHFL.BFLY PT, R0, R20, 0x1, 0x1f ;  /* 0x0c201f0014007f89 */ /* 0x000e2200000e0000 */
[----:B------:R-:W1:Y:S08]  /*e2d0*/  MUFU.EX2 R199, R199 ;  /* 0x000000c700c77308 */ /* 0x000e700000000800 */
[----:B------:R-:W2:Y:S08]  /*e2e0*/  MUFU.EX2 R216, R216 ;  /* 0x000000d800d87308 */ /* 0x000eb00000000800 */
[----:B------:R3:W-:Y:S01]  /*e2f0*/  MUFU.EX2 R192, R217 ;  /* 0x000000d900c07308 */ /* 0x0007e20000000800 */
[----:B0-----:R-:W-:-:S07]  /*e300*/  FMNMX.FTZ R20, R20, R0, !PT ;  /* 0x0000000014147209 */ /* 0x001fce0007810000 */
[----:B------:R0:W4:Y:S01]  /*e310*/  MUFU.EX2 R193, R218 ;  /* 0x000000da00c17308 */ /* 0x0001220000000800 */
[C---:B------:R-:W-:Y:S01]  /*e320*/  FSETP.NEU.FTZ.AND P1, PT, R20.reuse, -INF , PT ;  /* 0xff8000001400780b */ /* 0x040fe20003f3d000 */
[----:B---3--:R-:W-:-:S03]  /*e330*/  FMUL.FTZ R217, R20, UR37 ;  /* 0x0000002514d97c20 */ /* 0x008fc60008410000 */
[----:B------:R-:W-:-:S03]  /*e340*/  FSEL R0, R20, RZ, P1 ;  /* 0x000000ff14007208 */ /* 0x000fc60000800000 */
[----:B------:R-:W3:Y:S01]  /*e350*/  MUFU.EX2 R194, R194 ;  /* 0x000000c200c27308 */ /* 0x000ee20000000800 */
[----:B------:R-:W-:Y:S01]  /*e360*/  FSEL R217, R217, RZ, P1 ;  /* 0x000000ffd9d97208 */ /* 0x000fe20000800000 */
[----:B-1----:R-:W-:Y:S01]  /*e370*/  FADD.FTZ R186, R199, R186 ;  /* 0x000000bac7ba7221 */ /* 0x002fe20000010000 */
[----:B------:R-:W-:-:S03]  /*e380*/  FADD.FTZ R215, -R0, R215 ;  /* 0x000000d700d77221 */ /* 0x000fc60000010100 */
[--C-:B------:R-:W-:Y:S01]  /*e390*/  FFMA.FTZ R178, R178, UR37, -R217.reuse ;  /* 0x00000025b2b27c23 */ /* 0x100fe200080108d9 */
[--C-:B------:R-:W-:Y:S01]  /*e3a0*/  FFMA.FTZ R219, R175, UR37, -R217.reuse ;  /* 0x00000025afdb7c23 */ /* 0x100fe200080108d9 */
[----:B------:R-:W1:Y:S01]  /*e3b0*/  MUFU.EX2 R191, R191 ;  /* 0x000000bf00bf7308 */ /* 0x000e620000000800 */
[--C-:B0-----:R-:W-:Y:S01]  /*e3c0*/  FFMA.FTZ R218, R154, UR37, -R217.reuse ;  /* 0x000000259ada7c23 */ /* 0x101fe200080108d9 */
[--C-:B------:R-:W-:Y:S01]  /*e3d0*/  FFMA.FTZ R181, R181, UR37, -R217.reuse ;  /* 0x00000025b5b57c23 */ /* 0x100fe200080108d9 */
[--C-:B------:R-:W-:Y:S01]  /*e3e0*/  FFMA.FTZ R182, R182, UR37, -R217.reuse ;  /* 0x00000025b6b67c23 */ /* 0x100fe200080108d9 */
[--C-:B------:R-:W-:Y:S01]  /*e3f0*/  FFMA.FTZ R174, R174, UR37, -R217.reuse ;  /* 0x00000025aeae7c23 */ /* 0x100fe200080108d9 */
[----:B------:R-:W-:-:S03]  /*e400*/  FFMA.FTZ R180, R180, UR37, -R217 ;  /* 0x00000025b4b47c23 */ /* 0x000fc600080108d9 */
        /* <DEDUP_REMOVED lines=9> */
[--C-:B0-----:R-:W-:Y:S01]  /*e4a0*/  FFMA.FTZ R188, R173, UR37, -R217.reuse ;  /* 0x00000025adbc7c23 */ /* 0x101fe200080108d9 */
[--C-:B------:R-:W-:Y:S01]  /*e4b0*/  FFMA.FTZ R162, R162, UR37, -R217.reuse ;  /* 0x00000025a2a27c23 */ /* 0x100fe200080108d9 */
[--C-:B------:R-:W-:Y:S01]  /*e4c0*/  FFMA.FTZ R220, R152, UR37, -R217.reuse ;  /* 0x0000002598dc7c23 */ /* 0x100fe200080108d9 */
[--C-:B------:R-:W-:Y:S01]  /*e4d0*/  FFMA.FTZ R183, R183, UR37, -R217.reuse ;  /* 0x00000025b7b77c23 */ /* 0x100fe200080108d9 */
[--C-:B------:R-:W-:Y:S01]  /*e4e0*/  FFMA.FTZ R195, R195, UR37, -R217.reuse ;  /* 0x00000025c3c37c23 */ /* 0x100fe200080108d9 */
[--C-:B------:R-:W-:Y:S01]  /*e4f0*/  FFMA.FTZ R196, R196, UR37, -R217.reuse ;  /* 0x00000025c4c47c23 */ /* 0x100fe200080108d9 */
[--C-:B------:R-:W-:Y:S01]  /*e500*/  FFMA.FTZ R197, R197, UR37, -R217.reuse ;  /* 0x00000025c5c57c23 */ /* 0x100fe200080108d9 */
[----:B------:R0:W-:Y:S01]  /*e510*/  MUFU.EX2 R173, R187 ;  /* 0x000000bb00ad7308 */ /* 0x0001e20000000800 */
[--C-:B-----5:R-:W-:Y:S01]  /*e520*/  FFMA.FTZ R185, R161, UR37, -R217.reuse ;  /* 0x00000025a1b97c23 */ /* 0x120fe200080108d9 */
[--C-:B------:R-:W-:Y:S01]  /*e530*/  FFMA.FTZ R198, R198, UR37, -R217.reuse ;  /* 0x00000025c6c67c23 */ /* 0x100fe200080108d9 */
[----:B--2---:R-:W-:Y:S01]  /*e540*/  FADD.FTZ R186, R216, R186 ;  /* 0x000000bad8ba7221 */ /* 0x004fe20000010000 */
[----:B0-----:R-:W-:-:S04]  /*e550*/  FFMA.FTZ R187, R155, UR37, -R217 ;  /* 0x000000259bbb7c23 */ /* 0x001fc800080108d9 */
[----:B------:R0:W-:Y:S01]  /*e560*/  MUFU.EX2 R217, R178 ;  /* 0x000000b200d97308 */ /* 0x0001e20000000800 */
[----:B----4-:R-:W-:Y:S01]  /*e570*/  FADD.FTZ R186, R193, R186 ;  /* 0x000000bac1ba7221 */ /* 0x010fe20000010000 */
[----:B0-----:R-:W-:-:S06]  /*e580*/  FMUL.FTZ R178, R215, UR37 ;  /* 0x00000025d7b27c20 */ /* 0x001fcc0008410000 */
[----:B------:R-:W0:Y:S01]  /*e590*/  MUFU.EX2 R189, R189 ;  /* 0x000000bd00bd7308 */ /* 0x000e220000000800 */
[----:B---3--:R-:W-:-:S07]  /*e5a0*/  FADD.FTZ R186, R194, R186 ;  /* 0x000000bac2ba7221 */ /* 0x008fce0000010000 */
[----:B------:R-:W-:Y:S01]  /*e5b0*/  MUFU.EX2 R152, R181 ;  /* 0x000000b500987308 */ /* 0x000fe20000000800 */
[----:B-1----:R-:W-:-:S07]  /*e5c0*/  FADD.FTZ R186, R191, R186 ;  /* 0x000000babfba7221 */ /* 0x002fce0000010000 */
[----:B------:R-:W1:Y:S01]  /*e5d0*/  MUFU.EX2 R178, R178 ;  /* 0x000000b200b27308 */ /* 0x000e620000000800 */
[----:B------:R-:W-:-:S07]  /*e5e0*/  FADD.FTZ R186, R192, R186 ;  /* 0x000000bac0ba7221 */ /* 0x000fce0000010000 */
[----:B------:R-:W2:Y:S08]  /*e5f0*/  MUFU.EX2 R188, R188 ;  /* 0x000000bc00bc7308 */ /* 0x000eb00000000800 */
[----:B------:R-:W3:Y:S08]  /*e600*/  MUFU.EX2 R182, R182 ;  /* 0x000000b600b67308 */ /* 0x000ef00000000800 */
[----:B------:R-:W4:Y:S08]  /*e610*/  MUFU.EX2 R174, R174 ;  /* 0x000000ae00ae7308 */ /* 0x000f300000000800 */
[----:B------:R0:W-:Y:S08]  /*e620*/  MUFU.EX2 R221, R158 ;  /* 0x0000009e00dd7308 */ /* 0x0001f00000000800 */
[----:B------:R-:W5:Y:S01]  /*e630*/  MUFU.EX2 R190, R190 ;  /* 0x000000be00be7308 */ /* 0x000f620000000800 */
[----:B0-----:R-:W-:-:S07]  /*e640*/  FADD.FTZ R158, R189, R186 ;  /* 0x000000babd9e7221 */ /* 0x001fce0000010000 */
[----:B------:R-:W0:Y:S08]  /*e650*/  MUFU.EX2 R180, R180 ;  /* 0x000000b400b47308 */ /* 0x000e300000000800 */
[----:B------:R1:W-:Y:S02]  /*e660*/  MUFU.EX2 R186, R154 ;  /* 0x0000009a00ba7308 */ /* 0x0003e40000000800 */
[----:B-1----:R-:W-:-:S06]  /*e670*/  FFMA.FTZ R154, R178, R3, R152 ;  /* 0x00000003b29a7223 */ /* 0x002fcc0000010098 */
[----:B------:R-:W1:Y:S01]  /*e680*/  MUFU.EX2 R156, R156 ;  /* 0x0000009c009c7308 */ /* 0x000e620000000800 */
[----:B--2---:R-:W-:-:S04]  /*e690*/  FADD.FTZ R154, R188, R154 ;  /* 0x0000009abc9a7221 */ /* 0x004fc80000010000 */
[----:B---3--:R-:W-:-:S03]  /*e6a0*/  FADD.FTZ R154, R182, R154 ;  /* 0x0000009ab69a7221 */ /* 0x008fc60000010000 */
[----:B------:R-:W2:Y:S01]  /*e6b0*/  MUFU.EX2 R179, R179 ;  /* 0x000000b300b37308 */ /* 0x000ea20000000800 */
[----:B----4-:R-:W-:Y:S01]  /*e6c0*/  FADD.FTZ R154, R174, R154 ;  /* 0x0000009aae9a7221 */ /* 0x010fe20000010000 */
[----:B-----5:R-:W-:-:S06]  /*e6d0*/  FADD.FTZ R3, R190, R158 ;  /* 0x0000009ebe037221 */ /* 0x020fcc0000010000 */
[----:B------:R-:W3:Y:S01]  /*e6e0*/  MUFU.EX2 R181, R157 ;  /* 0x0000009d00b57308 */ /* 0x000ee20000000800 */
[----:B0-----:R-:W-:-:S04]  /*e6f0*/  FADD.FTZ R158, R180, R154 ;  /* 0x0000009ab49e7221 */ /* 0x001fc80000010000 */
[----:B-1----:R-:W-:-:S03]  /*e700*/  FADD.FTZ R158, R156, R158 ;  /* 0x0000009e9c9e7221 */ /* 0x002fc60000010000 */
[----:B------:R-:W0:Y:S01]  /*e710*/  MUFU.EX2 R163, R163 ;  /* 0x000000a300a37308 */ /* 0x000e220000000800 */
[----:B--2---:R-:W-:-:S07]  /*e720*/  FADD.FTZ R158, R179, R158 ;  /* 0x0000009eb39e7221 */ /* 0x004fce0000010000 */
[----:B------:R1:W-:Y:S01]  /*e730*/  MUFU.EX2 R222, R160 ;  /* 0x000000a000de7308 */ /* 0x0003e20000000800 */
[----:B---3--:R-:W-:-:S07]  /*e740*/  FADD.FTZ R158, R181, R158 ;  /* 0x0000009eb59e7221 */ /* 0x008fce0000010000 */
[----:B------:R-:W2:Y:S01]  /*e750*/  MUFU.EX2 R164, R164 ;  /* 0x000000a400a47308 */ /* 0x000ea20000000800 */
[----:B-1----:R-:W-:-:S07]  /*e760*/  FADD.FTZ R160, R217, R158 ;  /* 0x0000009ed9a07221 */ /* 0x002fce0000010000 */
[----:B------:R-:W1:Y:S01]  /*e770*/  MUFU.EX2 R218, R218 ;  /* 0x000000da00da7308 */ /* 0x000e620000000800 */
[----:B------:R-:W-:-:S07]  /*e780*/  F2FP.BF16.F32.PACK_AB R152, R188, R152 ;  /* 0x00000098bc98723e */ /* 0x000fce00000010ff */
[----:B------:R-:W3:Y:S01]  /*e790*/  MUFU.EX2 R165, R165 ;  /* 0x000000a500a57308 */ /* 0x000ee20000000800 */
[----:B------:R-:W-:Y:S01]  /*e7a0*/  F2FP.BF16.F32.PACK_AB R154, R174, R182 ;  /* 0x000000b6ae9a723e */ /* 0x000fe200000010ff */
[----:B0-----:R-:W-:-:S06]  /*e7b0*/  FADD.FTZ R174, R163, R3 ;  /* 0x00000003a3ae7221 */ /* 0x001fcc0000010000 */
[----:B------:R-:W0:Y:S08]  /*e7c0*/  MUFU.EX2 R219, R219 ;  /* 0x000000db00db7308 */ /* 0x000e300000000800 */
[----:B------:R-:W4:Y:S01]  /*e7d0*/  MUFU.EX2 R166, R166 ;  /* 0x000000a600a67308 */ /* 0x000f220000000800 */
[----:B--2---:R-:W-:-:S07]  /*e7e0*/  FADD.FTZ R174, R164, R174 ;  /* 0x000000aea4ae7221 */ /* 0x004fce0000010000 */
[----:B------:R-:W2:Y:S08]  /*e7f0*/  MUFU.EX2 R177, R177 ;  /* 0x000000b100b17308 */ /* 0x000eb00000000800 */
[----:B------:R5:W-:Y:S08]  /*e800*/  MUFU.EX2 R188, R162 ;  /* 0x000000a200bc7308 */ /* 0x000bf00000000800 */
[----:B------:R-:W2:Y:S01]  /*e810*/  MUFU.EX2 R167, R167 ;  /* 0x000000a700a77308 */ /* 0x000ea20000000800 */
[----:B-----5:R-:W-:-:S04]  /*e820*/  FADD.FTZ R162, R221, R160 ;  /* 0x000000a0dda27221 */ /* 0x020fc80000010000 */
[----:B------:R-:W-:-:S03]  /*e830*/  FADD.FTZ R162, R222, R162 ;  /* 0x000000a2dea27221 */ /* 0x000fc60000010000 */
[----:B------:R-:W5:Y:S01]  /*e840*/  MUFU.EX2 R168, R168 ;  /* 0x000000a800a87308 */ /* 0x000f620000000800 */
[----:B-1----:R-:W-:Y:S01]  /*e850*/  FADD.FTZ R3, R218, R162 ;  /* 0x000000a2da037221 */ /* 0x002fe20000010000 */
[----:B---3--:R-:W-:-:S06]  /*e860*/  FADD.FTZ R174, R165, R174 ;  /* 0x000000aea5ae7221 */ /* 0x008fcc0000010000 */
[----:B------:R-:W1:Y:S01]  /*e870*/  MUFU.EX2 R187, R187 ;  /* 0x000000bb00bb7308 */ /* 0x000e620000000800 */
[----:B0-----:R-:W-:Y:S01]  /*e880*/  FADD.FTZ R3, R219, R3 ;  /* 0x00000003db037221 */ /* 0x001fe20000010000 */
[----:B----4-:R-:W-:-:S06]  /*e890*/  FADD.FTZ R174, R166, R174 ;  /* 0x000000aea6ae7221 */ /* 0x010fcc0000010000 */
[----:B------:R-:W0:Y:S01]  /*e8a0*/  MUFU.EX2 R169, R169 ;  /* 0x000000a900a97308 */ /* 0x000e220000000800 */
[----:B--2---:R-:W-:Y:S01]  /*e8b0*/  FADD.FTZ R3, R177, R3 ;  /* 0x00000003b1037221 */ /* 0x004fe20000010000 */
[----:B------:R-:W-:-:S06]  /*e8c0*/  FADD.FTZ R174, R167, R174 ;  /* 0x000000aea7ae7221 */ /* 0x000fcc0000010000 */
[----:B------:R-:W2:Y:S01]  /*e8d0*/  MUFU.EX2 R170, R170 ;  /* 0x000000aa00aa7308 */ /* 0x000ea20000000800 */
[----:B------:R-:W-:Y:S01]  /*e8e0*/  F2FP.BF16.F32.PACK_AB R163, R164, R163 ;  /* 0x000000a3a4a3723e */ /* 0x000fe200000010ff */
[----:B------:R-:W-:Y:S01]  /*e8f0*/  FADD.FTZ R3, R186, R3 ;  /* 0x00000003ba037221 */ /* 0x000fe20000010000 */
[----:B------:R-:W-:-:S05]  /*e900*/  F2FP.BF16.F32.PACK_AB R164, R177, R219 ;  /* 0x000000dbb1a4723e */ /* 0x000fca00000010ff */
[----:B------:R-:W3:Y:S01]  /*e910*/  MUFU.EX2 R185, R185 ;  /* 0x000000b900b97308 */ /* 0x000ee20000000800 */
[----:B-----5:R-:W-:-:S07]  /*e920*/  FADD.FTZ R177, R168, R174 ;  /* 0x000000aea8b17221 */ /* 0x020fce0000010000 */
[----:B------:R-:W4:Y:S01]  /*e930*/  MUFU.EX2 R171, R171 ;  /* 0x000000ab00ab7308 */ /* 0x000f220000000800 */
[----:B-1----:R-:W-:Y:S01]  /*e940*/  FADD.FTZ R3, R187, R3 ;  /* 0x00000003bb037221 */ /* 0x002fe20000010000 */
[----:B0-----:R-:W-:-:S06]  /*e950*/  FADD.FTZ R177, R169, R177 ;  /* 0x000000b1a9b17221 */ /* 0x001fcc0000010000 */
[----:B------:R-:W0:Y:S01]  /*e960*/  MUFU.EX2 R220, R220 ;  /* 0x000000dc00dc7308 */ /* 0x000e220000000800 */
[----:B------:R-:W-:Y:S01]  /*e970*/  FADD.FTZ R3, R188, R3 ;  /* 0x00000003bc037221 */ /* 0x000fe20000010000 */
[----:B--2---:R-:W-:-:S06]  /*e980*/  FADD.FTZ R177, R170, R177 ;  /* 0x000000b1aab17221 */ /* 0x004fcc0000010000 */
[----:B------:R-:W1:Y:S01]  /*e990*/  MUFU.EX2 R183, R183 ;  /* 0x000000b700b77308 */ /* 0x000e620000000800 */
[----:B---3--:R-:W-:Y:S01]  /*e9a0*/  FADD.FTZ R3, R185, R3 ;  /* 0x00000003b9037221 */ /* 0x008fe20000010000 */
[----:B----4-:R-:W-:-:S06]  /*e9b0*/  FADD.FTZ R177, R171, R177 ;  /* 0x000000b1abb17221 */ /* 0x010fcc0000010000 */
[----:B------:R-:W2:Y:S01]  /*e9c0*/  MUFU.EX2 R195, R195 ;  /* 0x000000c300c37308 */ /* 0x000ea20000000800 */
[----:B0-----:R-:W-:Y:S01]  /*e9d0*/  FADD.FTZ R3, R220, R3 ;  /* 0x00000003dc037221 */ /* 0x001fe20000010000 */
[----:B------:R-:W-:-:S06]  /*e9e0*/  F2FP.BF16.F32.PACK_AB R158, R181, R179 ;  /* 0x000000b3b59e723e */ /* 0x000fcc00000010ff */
[----:B------:R-:W-:Y:S01]  /*e9f0*/  MUFU.EX2 R184, R184 ;  /* 0x000000b800b87308 */ /* 0x000fe20000000800 */
[----:B------:R-:W-:-:S07]  /*ea00*/  FADD.FTZ R179, R0, R177 ;  /* 0x000000b100b37221 */ /* 0x000fce0000010000 */
[----:B------:R-:W0:Y:S01]  /*ea10*/  MUFU.EX2 R196, R196 ;  /* 0x000000c400c47308 */ /* 0x000e220000000800 */
[----:B-1----:R-:W-:-:S07]  /*ea20*/  FADD.FTZ R3, R183, R3 ;  /* 0x00000003b7037221 */ /* 0x002fce0000010000 */
[----:B------:R-:W1:Y:S01]  /*ea30*/  MUFU.EX2 R174, R197 ;  /* 0x000000c500ae7308 */ /* 0x000e620000000800 */
[----:B------:R-:W-:Y:S02]  /*ea40*/  VIADD R155, R14, 0x22840 ;  /* 0x000228400e9b7836 */ /* 0x000fe40000000000 */
[----:B--2---:R-:W-:Y:S01]  /*ea50*/  FADD.FTZ R3, R195, R3 ;  /* 0x00000003c3037221 */ /* 0x004fe20000010000 */
[----:B------:R-:W-:-:S04]  /*ea60*/  IMAD.U32 R157, RZ, RZ, UR41 ;  /* 0x00000029ff9d7e24 */ /* 0x000fc8000f8e00ff */
[----:B------:R-:W2:Y:S01]  /*ea70*/  MUFU.EX2 R198, R198 ;  /* 0x000000c600c67308 */ /* 0x000ea20000000800 */
[----:B------:R-:W-:-:S07]  /*ea80*/  FADD.FTZ R179, R173, R179 ;  /* 0x000000b3adb37221 */ /* 0x000fce0000010000 */
[----:B------:R-:W3:Y:S01]  /*ea90*/  MUFU.EX2 R177, R172 ;  /* 0x000000ac00b17308 */ /* 0x000ee20000000800 */
[----:B------:R-:W-:Y:S01]  /*eaa0*/  F2FP.BF16.F32.PACK_AB R171, R0, R171 ;  /* 0x000000ab00ab723e */ /* 0x000fe200000010ff */
[----:B0-----:R-:W-:Y:S01]  /*eab0*/  FADD.FTZ R3, R196, R3 ;  /* 0x00000003c4037221 */ /* 0x001fe20000010000 */
[----:B------:R-:W-:Y:S01]  /*eac0*/  FADD.FTZ R0, R184, R179 ;  /* 0x000000b3b8007221 */ /* 0x000fe20000010000 */
[----:B------:R-:W-:Y:S02]  /*ead0*/  PRMT R155, R157, 0x654, R155 ;  /* 0x000006549d9b7816 */ /* 0x000fe4000000009b */
[----:B-1----:R-:W-:Y:S01]  /*eae0*/  FADD.FTZ R3, R174, R3 ;  /* 0x00000003ae037221 */ /* 0x002fe20000010000 */
[----:B------:R-:W-:Y:S01]  /*eaf0*/  FADD.FTZ R0, R175, R0 ;  /* 0x00000000af007221 */ /* 0x000fe20000010000 */
[----:B------:R0:W-:Y:S01]  /*eb00*/  SYNCS.ARRIVE.TRANS64.RED.A1T0 RZ, [R155+URZ], RZ ;  /* 0x000000ff9bff79a7 */ /* 0x0001e2000810043f */
[----:B------:R-:W-:Y:S01]  /*eb10*/  F2FP.BF16.F32.PACK_AB R165, R166, R165 ;  /* 0x000000a5a6a5723e */ /* 0x000fe200000010ff */
[----:B--2---:R-:W-:Y:S01]  /*eb20*/  FADD.FTZ R3, R198, R3 ;  /* 0x00000003c6037221 */ /* 0x004fe20000010000 */
[----:B------:R-:W-:Y:S01]  /*eb30*/  F2FP.BF16.F32.PACK_AB R167, R168, R167 ;  /* 0x000000a7a8a7723e */ /* 0x000fe200000010ff */
[-C--:B------:R-:W-:Y:S01]  /*eb40*/  FMUL.FTZ R24, R24, R178.reuse ;  /* 0x000000b218187220 */ /* 0x080fe20000410000 */
[----:B------:R-:W-:Y:S01]  /*eb50*/  F2FP.BF16.F32.PACK_AB R169, R170, R169 ;  /* 0x000000a9aaa9723e */ /* 0x000fe200000010ff */
[-C--:B------:R-:W-:Y:S01]  /*eb60*/  FMUL.FTZ R25, R25, R178.reuse ;  /* 0x000000b219197220 */ /* 0x080fe20000410000 */
[----:B------:R-:W-:Y:S01]  /*eb70*/  F2FP.BF16.F32.PACK_AB R157, R194, R193 ;  /* 0x000000c1c29d723e */ /* 0x000fe200000010ff */
[-C--:B------:R-:W-:Y:S01]  /*eb80*/  FMUL.FTZ R28, R28, R178.reuse ;  /* 0x000000b21c1c7220 */ /* 0x080fe20000410000 */
[----:B0-----:R-:W-:Y:S01]  /*eb90*/  F2FP.BF16.F32.PACK_AB R155, R216, R199 ;  /* 0x000000c7d89b723e */ /* 0x001fe200000010ff */
[----:B---3--:R-:W-:Y:S01]  /*eba0*/  FADD.FTZ R0, R177, R0 ;  /* 0x00000000b1007221 */ /* 0x008fe20000010000 */
[----:B------:R-:W-:Y:S01]  /*ebb0*/  F2FP.BF16.F32.PACK_AB R159, R192, R191 ;  /* 0x000000bfc09f723e */ /* 0x000fe200000010ff */
[-C--:B------:R-:W-:Y:S01]  /*ebc0*/  FMUL.FTZ R29, R29, R178.reuse ;  /* 0x000000b21d1d7220 */ /* 0x080fe20000410000 */
[----:B------:R-:W-:Y:S01]  /*ebd0*/  F2FP.BF16.F32.PACK_AB R161, R190, R189 ;  /* 0x000000bdbea1723e */ /* 0x000fe200000010ff */
[----:B------:R-:W-:Y:S01]  /*ebe0*/  FMUL.FTZ R32, R32, R178 ;  /* 0x000000b220207220 */ /* 0x000fe20000410000 */
[----:B------:R-:W-:Y:S01]  /*ebf0*/  F2FP.BF16.F32.PACK_AB R156, R156, R180 ;  /* 0x000000b49c9c723e */ /* 0x000fe200000010ff */
[-C--:B------:R-:W-:Y:S01]  /*ec00*/  FMUL.FTZ R33, R33, R178.reuse ;  /* 0x000000b221217220 */ /* 0x080fe20000410000 */
[----:B------:R-:W-:Y:S01]  /*ec10*/  F2FP.BF16.F32.PACK_AB R160, R221, R217 ;  /* 0x000000d9dda0723e */ /* 0x000fe200000010ff */
[----:B------:R-:W-:Y:S01]  /*ec20*/  FMUL.FTZ R36, R36, R178 ;  /* 0x000000b224247220 */ /* 0x000fe20000410000 */
[----:B------:R-:W-:Y:S01]  /*ec30*/  F2FP.BF16.F32.PACK_AB R162, R218, R222 ;  /* 0x000000dedaa2723e */ /* 0x000fe200000010ff */
[----:B------:R-:W-:Y:S01]  /*ec40*/  FMUL.FTZ R37, R37, R178 ;  /* 0x000000b225257220 */ /* 0x000fe20000410000 */
[----:B------:R-:W-:Y:S01]  /*ec50*/  F2FP.BF16.F32.PACK_AB R166, R187, R186 ;  /* 0x000000babba6723e */ /* 0x000fe200000010ff */
[----:B------:R-:W-:Y:S01]  /*ec60*/  FMUL.FTZ R40, R40, R178 ;  /* 0x000000b228287220 */ /* 0x000fe20000410000 */
[----:B------:R-:W-:Y:S01]  /*ec70*/  F2FP.BF16.F32.PACK_AB R168, R185, R188 ;  /* 0x000000bcb9a8723e */ /* 0x000fe200000010ff */
[----:B------:R-:W-:Y:S01]  /*ec80*/  FMUL.FTZ R41, R41, R178 ;  /* 0x000000b229297220 */ /* 0x000fe20000410000 */
[----:B------:R-:W-:Y:S01]  /*ec90*/  F2FP.BF16.F32.PACK_AB R170, R183, R220 ;  /* 0x000000dcb7aa723e */ /* 0x000fe200000010ff */
[-C--:B------:R-:W-:Y:S01]  /*eca0*/  FMUL.FTZ R44, R44, R178.reuse ;  /* 0x000000b22c2c7220 */ /* 0x080fe20000410000 */
[----:B------:R-:W-:Y:S01]  /*ecb0*/  F2FP.BF16.F32.PACK_AB R172, R196, R195 ;  /* 0x000000c3c4ac723e */ /* 0x000fe200000010ff */
[-C--:B------:R-:W-:Y:S01]  /*ecc0*/  FMUL.FTZ R45, R45, R178.reuse ;  /* 0x000000b22d2d7220 */ /* 0x080fe20000410000 */
[----:B------:R-:W-:Y:S01]  /*ecd0*/  F2FP.BF16.F32.PACK_AB R173, R184, R173 ;  /* 0x000000adb8ad723e */ /* 0x000fe200000010ff */
[----:B------:R-:W-:Y:S01]  /*ece0*/  FMUL.FTZ R48, R48, R178 ;  /* 0x000000b230307220 */ /* 0x000fe20000410000 */
[----:B------:R-:W-:Y:S01]  /*ecf0*/  F2FP.BF16.F32.PACK_AB R174, R198, R174 ;  /* 0x000000aec6ae723e */ /* 0x000fe200000010ff */
[-C--:B------:R-:W-:Y:S01]  /*ed00*/  FMUL.FTZ R49, R49, R178.reuse ;  /* 0x000000b231317220 */ /* 0x080fe20000410000 */
[----:B------:R-:W-:Y:S01]  /*ed10*/  F2FP.BF16.F32.PACK_AB R175, R177, R175 ;  /* 0x000000afb1af723e */ /* 0x000fe200000010ff */
        /* <DEDUP_REMOVED lines=114> */
[----:B------:R-:W-:Y:S06]  /*f440*/  @!P0 BRA `(.L_x_5309) ;  /* 0x0000000000048947 */ /* 0x000fec0003800000 */
[----:B------:R-:W-:Y:S01]  /*f450*/  BPT.TRAP 0x1 ;  /* 0x000000040000795c */ /* 0x000fe20000300000 */
.L_x_5309:
[----:B------:R0:W1:Y:S01]  /*f460*/  SYNCS.PHASECHK.TRANS64.TRYWAIT P1, [R14+URZ+0x22850], R15 ;  /* 0x0228500f0e0075a7 */ /* 0x000062000802017f */
[----:B------:R-:W-:Y:S05]  /*f470*/  @!P0 BRA `(.L_x_5310) ;  /* 0x0000000000048947 */ /* 0x000fea0003800000 */
[----:B------:R-:W-:Y:S01]  /*f480*/  BPT.TRAP 0x1 ;  /* 0x000000040000795c */ /* 0x000fe20000300000 */
.L_x_5310:
[----:B------:R-:W-:Y:S04]  /*f490*/  BSSY B0, `(.L_x_5311) ;  /* 0x0000004000007945 */ /* 0x000fe80003800000 */
[----:B-1----:R-:W-:Y:S05]  /*f4a0*/  @P1 BRA `(.L_x_5312) ;  /* 0x0000000000081947 */ /* 0x002fea0003800000 */
[----:B------:R-:W1:Y:S02]  /*f4b0*/  SYNCS.PHASECHK.TRANS64.TRYWAIT P1, [R14+URZ+0x22850], R15 ;  /* 0x0228500f0e0075a7 */ /* 0x000e64000802017f */
[----:B-1----:R-:W-:Y:S05]  /*f4c0*/  @!P1 BRA `(.L_x_5313) ;  /* 0x0000011000f09947 */ /* 0x002fea0003800000 */
.L_x_5312:
[----:B------:R-:W-:Y:S05]  /*f4d0*/  BSYNC B0 ;  /* 0x0000000000007941 */ /* 0x000fea0003800000 */
.L_x_5311:
        /* <DEDUP_REMOVED lines=19> */
[----:B------:R-:W-:Y:S02]  /*f610*/  R2UR UR7, R153 ;  /* 0x00000000990772ca */ /* 0x000fe400000e0000 */
[----:B------:R-:W-:-:S14]  /*f620*/  MOV R153, 0x40000040 ;  /* 0x4000004000997802 */ /* 0x000fdc0000000f00 */
        /* <DEDUP_REMOVED lines=33> */
.L_x_5314:
[----:B------:R-:W2:Y:S01]  /*f840*/  LDL R152, [R1+0x14] ;  /* 0x0000140001987983 */ /* 0x000ea20000100800 */
[----:B------:R-:W-:Y:S02]  /*f850*/  VIADD R14, R14, 0x22860 ;  /* 0x000228600e0e7836 */ /* 0x000fe40000000000 */
[----:B------:R-:W-:Y:S02]  /*f860*/  IMAD.U32 R15, RZ, RZ, UR41 ;  /* 0x00000029ff0f7e24 */ /* 0x000fe4000f8e00ff */
[----:B------:R-:W-:Y:S02]  /*f870*/  IMAD.MOV.U32 R216, RZ, RZ, R21 ;  /* 0x000000ffffd87224 */ /* 0x000fe400078e0015 */
[----:B------:R-:W-:Y:S01]  /*f880*/  IMAD.MOV.U32 R215, RZ, RZ, R20 ;  /* 0x000000ffffd77224 */ /* 0x000fe200078e0014 */
[----:B------:R-:W-:-:S04]  /*f890*/  PRMT R14, R15, 0x654, R14 ;  /* 0x000006540f0e7816 */ /* 0x000fc8000000000e */
[----:B------:R0:W-:Y:S01]  /*f8a0*/  SYNCS.ARRIVE.TRANS64.RED.A1T0 RZ, [R14+URZ], RZ ;  /* 0x000000ff0eff79a7 */ /* 0x0001e2000810043f */
[C---:B--2---:R-:W-:Y:S01]  /*f8b0*/  ISETP.GT.AND P1, PT, R13.reuse, R152, PT ;  /* 0x000000980d00720c */ /* 0x044fe20003f24270 */
[----:B------:R-:W-:-:S12]  /*f8c0*/  VIADD R13, R13, 0xffffffff ;  /* 0xffffffff0d0d7836 */ /* 0x000fd80000000000 */
[----:B0-----:R-:W-:Y:S05]  /*f8d0*/  @P1 BRA `(.L_x_5315) ;  /* 0xffffffd000d01947 */ /* 0x001fea000383ffff */
.L_x_5303:
[----:B------:R-:W2:Y:S02]  /*f8e0*/  LDL R14, [R1+0x34] ;  /* 0x00003400010e7983 */ /* 0x000ea40000100800 */
[----:B--2---:R-:W-:-:S13]  /*f8f0*/  ISETP.GE.AND P1, PT, R13, R14, PT ;  /* 0x0000000e0d00720c */ /* 0x004fda0003f26270 */
[----:B------:R-:W-:Y:S05]  /*f900*/  @!P1 BRA `(.L_x_5316) ;  /* 0x0000002400549947 */ /* 0x000fea0003800000 */
[----:B------:R-:W-:Y:S02]  /*f910*/  IMAD.MOV.U32 R215, RZ, RZ, R21 ;  /* 0x000000ffffd77224 */ /* 0x000fe400078e0015 */
[----:B------:R-:W-:-:S07]  /*f920*/  IMAD.MOV.U32 R216, RZ, RZ, R20 ;  /* 0x000000ffffd87224 */ /* 0x000fce00078e0014 */
.L_x_5328:
        /* <DEDUP_REMOVED lines=8> */
.L_x_5317:
[----:B------:R-:W-:Y:S01]  /*f9b0*/  IMAD R14, R22, 0x8, R19 ;  /* 0x00000008160e7824 */ /* 0x000fe200078e0213 */
[----:B------:R-:W-:-:S04]  /*f9c0*/  SHF.L.U32 R15, R204, 0x1f, RZ ;  /* 0x0000001fcc0f7819 */ /* 0x000fc800000006ff */
[----:B------:R0:W1:Y:S01]  /*f9d0*/  SYNCS.PHASECHK.TRANS64.TRYWAIT P1, [R14+URZ+0x22830], R15 ;  /* 0x0228300f0e0075a7 */ /* 0x000062000802017f */
[----:B------:R-:W-:Y:S05]  /*f9e0*/  @!P0 BRA `(.L_x_5318) ;  /* 0x0000000000048947 */ /* 0x000fea0003800000 */
[----:B------:R-:W-:Y:S01]  /*f9f0*/  BPT.TRAP 0x1 ;  /* 0x000000040000795c */ /* 0x000fe20000300000 */
.L_x_5318:
[----:B------:R-:W2:Y:S01]  /*fa00*/  LDL R12, [R1] ;  /* 0x00000000010c7983 */ /* 0x000ea20000100800 */
[----:B------:R-:W-:Y:S02]  /*fa10*/  IMAD.MOV.U32 R155, RZ, RZ, 0x40000040 ;  /* 0x40000040ff9b7424 */ /* 0x000fe400078e00ff */
[----:B--2---:R-:W-:Y:S01]  /*fa20*/  IMAD R154, R22, 0x300, R12 ;  /* 0x00000300169a7824 */ /* 0x004fe200078e020c */
[----:B-1----:R-:W-:Y:S06]  /*fa30*/  @P1 BRA `(.L_x_5319) ;  /* 0x0000000000081947 */ /* 0x002fec0003800000 */
[----:B------:R-:W1:Y:S02]  /*fa40*/  SYNCS.PHASECHK.TRANS64.TRYWAIT P1, [R14+URZ+0x22830], R15 ;  /* 0x0228300f0e0075a7 */ /* 0x000e64000802017f */
[----:B-1----:R-:W-:Y:S05]  /*fa50*/  @!P1 BRA `(.L_x_5320) ;  /* 0x0000010c00a09947 */ /* 0x002fea0003800000 */
.L_x_5319:
        /* <DEDUP_REMOVED lines=41> */
.L_x_5321:
        /* <DEDUP_REMOVED lines=32> */
[----:B------:R-:W-:Y:S01]  /*fef0*/  UMOV UR37, UR39 ;  /* 0x0000002700257c82 */ /* 0x000fe20008000000 */
        /* <DEDUP_REMOVED lines=222> */
[----:B------:R-:W1:Y:S08]  /*10ce0*/  MUFU.EX2 R157, R157 ;  /* 0x0000009d009d7308 */ /* 0x000e700000000800 */
[----:B------:R-:W2:Y:S08]  /*10cf0*/  MUFU.EX2 R161, R161 ;  /* 0x000000a100a17308 */ /* 0x000eb00000000800 */
[----:B------:R-:W-:Y:S01]  /*10d00*/  MUFU.EX2 R195, R172 ;  /* 0x000000ac00c37308 */ /* 0x000fe20000000800 */
[----:B-1----:R-:W-:Y:S01]  /*10d10*/  FADD.FTZ R156, R157, R156 ;  /* 0x0000009c9d9c7221 */ /* 0x002fe20000010000 */
[----:B0-----:R-:W-:-:S03]  /*10d20*/  FMNMX.FTZ R21, R21, R194, !PT ;  /* 0x000000c215157209 */ /* 0x001fc60007810000 */
[----:B------:R-:W-:Y:S02]  /*10d30*/  FADD.FTZ R156, R198, R156 ;  /* 0x0000009cc69c7221 */ /* 0x000fe40000010000 */
[----:B------:R-:W0:Y:S01]  /*10d40*/  SHFL.BFLY PT, R216, R21, 0x1, 0x1f ;  /* 0x0c201f0015d87f89 */ /* 0x000e2200000e0000 */
[----:B------:R-:W1:Y:S01]  /*10d50*/  MUFU.EX2 R194, R164 ;  /* 0x000000a400c27308 */ /* 0x000e620000000800 */
[----:B--2---:R-:W-:-:S07]  /*10d60*/  FADD.FTZ R156, R161, R156 ;  /* 0x0000009ca19c7221 */ /* 0x004fce0000010000 */
[----:B------:R-:W2:Y:S08]  /*10d70*/  MUFU.EX2 R164, R165 ;  /* 0x000000a500a47308 */ /* 0x000eb00000000800 */
[----:B------:R3:W-:Y:S01]  /*10d80*/  MUFU.EX2 R165, R168 ;  /* 0x000000a800a57308 */ /* 0x0007e20000000800 */
[----:B-1----:R-:W-:Y:S01]  /*10d90*/  FADD.FTZ R156, R194, R156 ;  /* 0x0000009cc29c7221 */ /* 0x002fe20000010000 */
[----:B0-----:R-:W-:-:S06]  /*10da0*/  FMNMX.FTZ R21, R21, R216, !PT ;  /* 0x000000d815157209 */ /* 0x001fcc0007810000 */
[----:B------:R-:W-:Y:S01]  /*10db0*/  MUFU.EX2 R172, R189 ;  /* 0x000000bd00ac7308 */ /* 0x000fe20000000800 */
[----:B--2---:R-:W-:Y:S01]  /*10dc0*/  FADD.FTZ R156, R164, R156 ;  /* 0x0000009ca49c7221 */ /* 0x004fe20000010000 */
[C---:B---3--:R-:W-:Y:S01]  /*10dd0*/  FMUL.FTZ R168, R21.reuse, UR37 ;  /* 0x0000002515a87c20 */ /* 0x048fe20008410000 */
[----:B------:R-:W-:-:S03]  /*10de0*/  FADD.FTZ R169, -R21, R215 ;  /* 0x000000d715a97221 */ /* 0x000fc60000010100 */
[--C-:B------:R-:W-:Y:S01]  /*10df0*/  FFMA.FTZ R219, R219, UR37, -R168.reuse ;  /* 0x00000025dbdb7c23 */ /* 0x100fe200080108a8 */
[----:B------:R-:W-:Y:S01]  /*10e00*/  FMUL.FTZ R169, R169, UR37 ;  /* 0x00000025a9a97c20 */ /* 0x000fe20008410000 */
        /* <DEDUP_REMOVED lines=29> */
[C---:B------:R-:W-:Y:S01]  /*10fe0*/  FADD.FTZ R156, R165.reuse, R156 ;  /* 0x0000009ca59c7221 */ /* 0x040fe20000010000 */
[----:B------:R-:W-:Y:S01]  /*10ff0*/  F2FP.BF16.F32.PACK_AB R164, R165, R164 ;  /* 0x000000a4a5a4723e */ /* 0x000fe200000010ff */
[-C--:B------:R-:W-:Y:S01]  /*11000*/  FMUL.FTZ R26, R26, R178.reuse ;  /* 0x000000b21a1a7220 */ /* 0x080fe20000410000 */
[-C--:B------:R-:W-:Y:S01]  /*11010*/  FMUL.FTZ R27, R27, R178.reuse ;  /* 0x000000b21b1b7220 */ /* 0x080fe20000410000 */
[----:B------:R-:W-:Y:S01]  /*11020*/  FADD.FTZ R156, R160, R156 ;  /* 0x0000009ca09c7221 */ /* 0x000fe20000010000 */
        /* <DEDUP_REMOVED lines=42> */
[----:B---3--:R-:W-:-:S02]  /*112d0*/  VIADD R153, R14, 0x22840 ;  /* 0x000228400e997836 */ /* 0x008fc40000000000 */
[-C--:B------:R-:W-:Y:S01]  /*112e0*/  FMUL.FTZ R95, R95, R178.reuse ;  /* 0x000000b25f5f7220 */ /* 0x080fe20000410000 */
[-C--:B------:R-:W-:Y:S01]  /*112f0*/  FMUL.FTZ R98, R98, R178.reuse ;  /* 0x000000b262627220 */ /* 0x080fe20000410000 */
[-C--:B------:R-:W-:Y:S01]  /*11300*/  FMUL.FTZ R99, R99, R178.reuse ;  /* 0x000000b263637220 */ /* 0x080fe20000410000 */
[-C--:B------:R-:W-:Y:S01]  /*11310*/  FMUL.FTZ R102, R102, R178.reuse ;  /* 0x000000b266667220 */ /* 0x080fe20000410000 */
[----:B------:R-:W-:Y:S01]  /*11320*/  PRMT R153, R168, 0x654, R153 ;  /* 0x00000654a8997816 */ /* 0x000fe20000000099 */
[C---:B0-----:R-:W-:Y:S01]  /*11330*/  FADD.FTZ R168, R155.reuse, R0 ;  /* 0x000000009ba87221 */ /* 0x041fe20000010000 */
[----:B------:R-:W-:Y:S01]  /*11340*/  MUFU.EX2 R163, R163 ;  /* 0x000000a300a37308 */ /* 0x000fe20000000800 */
[----:B------:R-:W-:Y:S01]  /*11350*/  F2FP.BF16.F32.PACK_AB R155, R155, R217 ;  /* 0x000000d99b9b723e */ /* 0x000fe200000010ff */
[----:B------:R0:W-:Y:S01]  /*11360*/  SYNCS.ARRIVE.TRANS64.RED.A1T0 RZ, [R153+URZ], RZ ;  /* 0x000000ff99ff79a7 */ /* 0x0001e2000810043f */
[----:B-1----:R-:W-:Y:S01]  /*11370*/  FADD.FTZ R169, R158, R168 ;  /* 0x000000a89ea97221 */ /* 0x002fe20000010000 */
[----:B------:R-:W-:Y:S01]  /*11380*/  F2FP.BF16.F32.PACK_AB R168, R198, R157 ;  /* 0x0000009dc6a8723e */ /* 0x000fe200000010ff */
[-C--:B------:R-:W-:Y:S01]  /*11390*/  FMUL.FTZ R103, R103, R178.reuse ;  /* 0x000000b267677220 */ /* 0x080fe20000410000 */
[-C--:B------:R-:W-:Y:S01]  /*113a0*/  FMUL.FTZ R106, R106, R178.reuse ;  /* 0x000000b26a6a7220 */ /* 0x080fe20000410000 */
[-C--:B------:R-:W-:Y:S01]  /*113b0*/  FMUL.FTZ R107, R107, R178.reuse ;  /* 0x000000b26b6b7220 */ /* 0x080fe20000410000 */
[----:B------:R-:W-:Y:S01]  /*113c0*/  MUFU.EX2 R166, R166 ;  /* 0x000000a600a67308 */ /* 0x000fe20000000800 */
[-C--:B------:R-:W-:Y:S01]  /*113d0*/  FMUL.FTZ R110, R110, R178.reuse ;  /* 0x000000b26e6e7220 */ /* 0x080fe20000410000 */
[----:B0-----:R-:W-:Y:S01]  /*113e0*/  F2FP.BF16.F32.PACK_AB R153, R218, R219 ;  /* 0x000000dbda99723e */ /* 0x001fe200000010ff */
        /* <DEDUP_REMOVED lines=21> */
[----:B------:R1:W3:Y:S01]  /*11540*/  MUFU.EX2 R167, R171 ;  /* 0x000000ab00a77308 */ /* 0x0002e20000000800 */
[C---:B--2---:R-:W-:Y:S01]  /*11550*/  FADD.FTZ R170, R159.reuse, R169 ;  /* 0x000000a99faa7221 */ /* 0x044fe20000010000 */
[----:B------:R-:W-:Y:S01]  /*11560*/  F2FP.BF16.F32.PACK_AB R169, R159, R158 ;  /* 0x0000009e9fa9723e */ /* 0x000fe200000010ff */
[----:B------:R-:W-:Y:S01]  /*11570*/  FMUL.FTZ R150, R150, R178 ;  /* 0x000000b296967220 */ /* 0x000fe20000410000 */
[----:B0-----:R-:W-:Y:S01]  /*11580*/  F2FP.BF16.F32.PACK_AB R165, R189, R166 ;  /* 0x000000a6bda5723e */ /* 0x001fe200000010ff */
[----:B------:R-:W-:Y:S01]  /*11590*/  FADD.FTZ R158, R162, R170 ;  /* 0x000000aaa29e7221 */ /* 0x000fe20000010000 */
[----:B------:R-:W-:Y:S01]  /*115a0*/  F2FP.BF16.F32.PACK_AB R170, R194, R161 ;  /* 0x000000a1c2aa723e */ /* 0x000fe200000010ff */
[----:B------:R-:W-:Y:S01]  /*115b0*/  FMUL.FTZ R151, R151, R178 ;  /* 0x000000b297977220 */ /* 0x000fe20000410000 */
[----:B------:R-:W0:Y:S01]  /*115c0*/  MUFU.EX2 R173, R173 ;  /* 0x000000ad00ad7308 */ /* 0x000e220000000800 */
[C---:B------:R-:W-:Y:S01]  /*115d0*/  FADD.FTZ R158, R163.reuse, R158 ;  /* 0x0000009ea39e7221 */ /* 0x040fe20000010000 */
[----:B-1----:R-:W-:-:S03]  /*115e0*/  F2FP.BF16.F32.PACK_AB R171, R163, R162 ;  /* 0x000000a2a3ab723e */ /* 0x002fc600000010ff */
[----:B------:R-:W-:Y:S01]  /*115f0*/  FADD.FTZ R158, R166, R158 ;  /* 0x0000009ea69e7221 */ /* 0x000fe20000010000 */
[----:B------:R-:W-:Y:S02]  /*11600*/  F2FP.BF16.F32.PACK_AB R166, R195, R160 ;  /* 0x000000a0c3a6723e */ /* 0x000fe400000010ff */
[----:B------:R-:W1:Y:S01]  /*11610*/  MUFU.EX2 R174, R174 ;  /* 0x000000ae00ae7308 */ /* 0x000e620000000800 */
[----:B------:R-:W-:-:S04]  /*11620*/  FADD.FTZ R158, R189, R158 ;  /* 0x0000009ebd9e7221 */ /* 0x000fc80000010000 */
[----:B---3--:R-:W-:Y:S01]  /*11630*/  FADD.FTZ R158, R167, R158 ;  /* 0x0000009ea79e7221 */ /* 0x008fe20000010000 */
[C---:B------:R-:W-:Y:S02]  /*11640*/  F2FP.BF16.F32.PACK_AB R167, R215.reuse, R167 ;  /* 0x000000a7d7a7723e */ /* 0x040fe400000010ff */
[----:B------:R-:W2:Y:S01]  /*11650*/  MUFU.EX2 R177, R177 ;  /* 0x000000b100b17308 */ /* 0x000ea20000000800 */
[----:B------:R-:W-:Y:S01]  /*11660*/  FADD.FTZ R158, R215, R158 ;  /* 0x0000009ed79e7221 */ /* 0x000fe20000010000 */
[----:B0-----:R-:W-:Y:S01]  /*11670*/  FADD.FTZ R156, R173, R156 ;  /* 0x0000009cad9c7221 */ /* 0x001fe20000010000 */
[----:B------:R-:W-:Y:S02]  /*11680*/  F2FP.BF16.F32.PACK_AB R160, R197, R173 ;  /* 0x000000adc5a0723e */ /* 0x000fe400000010ff */
[----:B------:R-:W-:Y:S01]  /*11690*/  FADD.FTZ R158, R3, R158 ;  /* 0x0000009e039e7221 */ /* 0x000fe20000010000 */
[----:B------:R-:W-:Y:S02]  /*116a0*/  FADD.FTZ R156, R197, R156 ;  /* 0x0000009cc59c7221 */ /* 0x000fe40000010000 */
        /* <DEDUP_REMOVED lines=51> */
.L_x_5322:
[----:B------:R0:W1:Y:S01]  /*119e0*/  SYNCS.PHASECHK.TRANS64.TRYWAIT P1, [R14+URZ+0x22850], R15 ;  /* 0x0228500f0e0075a7 */ /* 0x000062000802017f */
[----:B------:R-:W-:Y:S05]  /*119f0*/  @!P0 BRA `(.L_x_5323) ;  /* 0x0000000000048947 */ /* 0x000fea0003800000 */
[----:B------:R-:W-:Y:S01]  /*11a00*/  BPT.TRAP 0x1 ;  /* 0x000000040000795c */ /* 0x000fe20000300000 */
.L_x_5323:
[----:B------:R-:W-:Y:S04]  /*11a10*/  BSSY B0, `(.L_x_5324) ;  /* 0x0000004000007945 */ /* 0x000fe80003800000 */
[----:B-1----:R-:W-:Y:S05]  /*11a20*/  @P1 BRA `(.L_x_5325) ;  /* 0x0000000000081947 */ /* 0x002fea0003800000 */
[----:B------:R-:W1:Y:S02]  /*11a30*/  SYNCS.PHASECHK.TRANS64.TRYWAIT P1, [R14+URZ+0x22850], R15 ;  /* 0x0228500f0e0075a7 */ /* 0x000e64000802017f */
[----:B-1----:R-:W-:Y:S05]  /*11a40*/  @!P1 BRA `(.L_x_5326) ;  /* 0x000000ec00b89947 */ /* 0x002fea0003800000 */
.L_x_5325:
[----:B------:R-:W-:Y:S05]  /*11a50*/  BSYNC B0 ;  /* 0x0000000000007941 */ /* 0x000fea0003800000 */
.L_x_5324:
        /* <DEDUP_REMOVED lines=17> */
[----:B------:R-:W-:Y:S02]  /*11b70*/  R2UR UR6, R152 ;  /* 0x00000000980672ca */ /* 0x000fe400000e0000 */
[----:B------:R-:W-:Y:S01]  /*11b80*/  R2UR UR7, R153 ;  /* 0x00000000990772ca */ /* 0x000fe200000e0000 */
[----:B------:R-:W-:Y:S01]  /*11b90*/  IMAD.MOV.U32 R153, RZ, RZ, 0x40000040 ;  /* 0x40000040ff997424 */ /* 0x000fe200078e00ff */
[----:B------:R-:W-:-:S14]  /*11ba0*/  IADD3 R152, R176, 0x100, RZ ;  /* 0x00000100b0987810 */ /* 0x000fdc0007ffe0ff */
        /* <DEDUP_REMOVED lines=33> */
.L_x_5327:
        /* <DEDUP_REMOVED lines=10> */
.L_x_5316:
[----:B------:R-:W2:Y:S01]  /*11e60*/  LDL.LU R14, [R1+0x54] ;  /* 0x00005400010e7983 */ /* 0x000ea20000300800 */
        /* <DEDUP_REMOVED lines=14> */
[----:B------:R-:W0:Y:S08]  /*11f50*/  @P0 MUFU.LG2 R5, R4 ;  /* 0x0000000400050308 */ /* 0x000e300000000c00 */
[----:B------:R3:W4:Y:S02]  /*11f60*/  @P0 MUFU.RCP R3, R4 ;  /* 0x0000000400030308 */ /* 0x0007240000001000 */
[----:B---3--:R-:W-:-:S02]  /*11f70*/  IMAD.U32 R4, RZ, RZ, UR37 ;  /* 0x00000025ff047e24 */ /* 0x008fc4000f8e00ff */
[----:B0-----:R-:W-:Y:S02]  /*11f80*/  @P0 FMUL.FTZ R5, R5, 0.69314718246459960938 ;  /* 0x3f31721805050820 */ /* 0x001fe40000410000 */
[----:B------:R-:W-:-:S04]  /*11f90*/  @P0 FMUL.FTZ R4, R4, 0.69314718246459960938 ;  /* 0x3f31721804040820 */ /* 0x000fc80000410000 */
[----:B------:R-:W-:Y:S01]  /*11fa0*/  @P0 FFMA.FTZ R155, R4, R20, R5 ;  /* 0x00000014049b0223 */ /* 0x000fe20000010005 */
[-C--:B----4-:R-:W-:Y:S01]  /*11fb0*/  FMUL.FTZ R152, R24, R3.reuse ;  /* 0x0000000318987220 */ /* 0x090fe20000410000 */
        /* <DEDUP_REMOVED lines=68> */
[----:B------:R-:W-:-:S03]  /*12400*/  FMUL.FTZ R149, R149, R3 ;  /* 0x0000000395957220 */ /* 0x000fc60000410000 */
[----:B------:R-:W0:Y:S08]  /*12410*/  @P0 MUFU.RCP R0, R4 ;  /* 0x0000000400000308 */ /* 0x000e300000001000 */
[----:B------:R3:W4:Y:S02]  /*12420*/  @P0 MUFU.LG2 R5, R4 ;  /* 0x0000000400050308 */ /* 0x0007240000000c00 */
[----:B---3--:R-:W-:-:S02]  /*12430*/  IMAD.U32 R4, RZ, RZ, UR37 ;  /* 0x00000025ff047e24 */ /* 0x008fc4000f8e00ff */
[-C--:B0-----:R-:W-:Y:S01]  /*12440*/  FMUL.FTZ R26, R26, R0.reuse ;  /* 0x000000001a1a7220 */ /* 0x081fe20000410000 */
[-C--:B------:R-:W-:Y:S01]  /*12450*/  FMUL.FTZ R27, R27, R0.reuse ;  /* 0x000000001b1b7220 */ /* 0x080fe20000410000 */
[-C--:B------:R-:W-:Y:S01]  /*12460*/  FMUL.FTZ R30, R30, R0.reuse ;  /* 0x000000001e1e7220 */ /* 0x080fe20000410000 */
[----:B------:R-:W-:Y:S01]  /*12470*/  @P0 FMUL.FTZ R4, R4, 0.69314718246459960938 ;  /* 0x3f31721804040820 */ /* 0x000fe20000410000 */
[-C--:B------:R-:W-:Y:S01]  /*12480*/  FMUL.FTZ R31, R31, R0.reuse ;  /* 0x000000001f1f7220 */ /* 0x080fe20000410000 */
[-C--:B------:R-:W-:Y:S01]  /*12490*/  FMUL.FTZ R34, R34, R0.reuse ;  /* 0x0000000022227220 */ /* 0x080fe20000410000 */
[-C--:B------:R-:W-:Y:S01]  /*124a0*/  FMUL.FTZ R35, R35, R0.reuse ;  /* 0x0000000023237220 */ /* 0x080fe20000410000 */
[----:B----4-:R-:W-:Y:S01]  /*124b0*/  @P0 FMUL.FTZ R5, R5, 0.69314718246459960938 ;  /* 0x3f31721805050820 */ /* 0x010fe20000410000 */
        /* <DEDUP_REMOVED lines=58> */
[----:B------:R-:W-:Y:S01]  /*12860*/  SEL R0, RZ, 0x1, P1 ;  /* 0x00000001ff007807 */ /* 0x000fe20000800000 */
[----:B------:R-:W-:Y:S01]  /*12870*/  @P0 FFMA.FTZ R154, R4, R21, R5 ;  /* 0x00000015049a0223 */ /* 0x000fe20000010005 */
[----:B------:R-:W-:-:S02]  /*12880*/  PLOP3.LUT P0, PT, PT, PT, PT, 0x8, 0x0 ;  /* 0x000000000000781c */ /* 0x000fc40003f0e170 */
[----:B------:R-:W-:Y:S01]  /*12890*/  LOP3.LUT R204, R204, R0, RZ, 0x3c, !PT ;  /* 0x00000000cccc7212 */ /* 0x000fe200078e3cff */
[----:B--2---:R-:W-:-:S05]  /*128a0*/  VIADD R14, R14, 0x1 ;  /* 0x000000010e0e7836 */ /* 0x004fca0000000000 */
[----:B------:R1:W-:Y:S05]  /*128b0*/  STL [R1+0x54], R14 ;  /* 0x0000540e01007387 */ /* 0x0003ea0000100800 */
.L_x_5257:
[----:B------:R-:W-:Y:S05]  /*128c0*/  WARPSYNC.ALL ;  /* 0x0000000000007948 */ /* 0x000fea0003800000 */
[----:B------:R-:W0:Y:S08]  /*128d0*/  S2UR UR41, SR_CgaCtaId ;  /* 0x00000000002979c3 */ /* 0x000e300000008800 */
[----:B------:R-:W-:Y:S06]  /*128e0*/  BAR.SYNC.DEFER_BLOCKING 0x5, 0x180 ;  /* 0x0146000000007b1d */ /* 0x000fec0000010000 */
[----:B------:R-:W-:Y:S01]  /*128f0*/  UMOV UR4, 0x400 ;  /* 0x0000040000047882 */ /* 0x000fe20000000000 */
[----:B------:R-:W-:Y:S01]  /*12900*/  BSSY B0, `(.L_x_5329) ;  /* 0x000052a000007945 */ /* 0x000fe20003800000 */
[----:B0-----:R-:W-:-:S06]  /*12910*/  ULEA UR4, UR41, UR4, 0x18 ;  /* 0x0000000429047291 */ /* 0x001fcc000f8ec03f */
        /* <DEDUP_REMOVED lines=9> */
[----:B-1----:R-:W-:Y:S01]  /*129b0*/  F2FP.BF16.F32.PACK_AB R12, R33, R32 ;  /* 0x00000020210c723e */ /* 0x002fe200000010ff */
[----:B------:R-:W2:Y:S01]  /*129c0*/  LDL.LU R157, [R1+0x4c] ;  /* 0x00004c00019d7983 */ /* 0x000ea20000300800 */
[----:B------:R-:W-:Y:S02]  /*129d0*/  F2FP.BF16.F32.PACK_AB R13, R35, R34 ;  /* 0x00000022230d723e */ /* 0x000fe400000010ff */
[----:B------:R-:W-:Y:S01]  /*129e0*/  F2FP.BF16.F32.PACK_AB R14, R37, R36 ;  /* 0x00000024250e723e */ /* 0x000fe200000010ff */
[----:B------:R-:W2:Y:S01]  /*129f0*/  LDL.LU R156, [R1+0x50] ;  /* 0x00005000019c7983 */ /* 0x000ea20000300800 */
[----:B------:R-:W-:-:S02]  /*12a00*/  MOV R20, R19 ;  /* 0x0000001300147202 */ /* 0x000fc40000000f00 */
        /* <DEDUP_REMOVED lines=92> */
[----:B------:R-:W-:-:S04]  /*12fd0*/  LOP3.LUT R3, R8, 0x380, RZ, 0xc0, !PT ;  /* 0x0000038008037812 */ /* 0x000fc800078ec0ff */
[----:B------:R-:W-:Y:S02]  /*12fe0*/  SHF.R.U64 R3, R3, 0x3, RZ ;  /* 0x0000000303037819 */ /* 0x000fe400000012ff */
[----:B------:R-:W-:Y:S02]  /*12ff0*/  IADD3.X R9, RZ, R25, RZ, P0, !PT ;  /* 0x00000019ff097210 */ /* 0x000fe400007fe4ff */
[----:B------:R-:W-:Y:S02]  /*13000*/  LOP3.LUT R8, R3, R8, RZ, 0x3c, !PT ;  /* 0x0000000803087212 */ /* 0x000fe400078e3cff */
[----:B------:R-:W-:Y:S02]  /*13010*/  F2FP.BF16.F32.PACK_AB R10, R93, R92 ;  /* 0x0000005c5d0a723e */ /* 0x000fe400000010ff */
[----:B------:R-:W-:Y:S02]  /*13020*/  MOV R3, R8 ;  /* 0x0000000800037202 */ /* 0x000fe40000000f00 */
[----:B------:R-:W-:-:S02]  /*13030*/  F2FP.BF16.F32.PACK_AB R8, R89, R88 ;  /* 0x000000585908723e */ /* 0x000fc400000010ff */
        /* <DEDUP_REMOVED lines=70> */
[----:B--2---:R-:W-:Y:S01]  /*134a0*/  LOP3.LUT R4, R3, 0x380, RZ, 0xc0, !PT ;  /* 0x0000038003047812 */ /* 0x004fe200078ec0ff */
        /* <DEDUP_REMOVED lines=14> */
[----:B------:R-:W-:-:S07]  /*13590*/  IADD3.X R11, R156, UR5, RZ, P0, !PT ;  /* 0x000000059c0b7c10 */ /* 0x000fce00087fe4ff */
        /* <DEDUP_REMOVED lines=18> */
.L_x_5331:
        /* <DEDUP_REMOVED lines=27> */
[----:B------:R-:W-:Y:S02]  /*13870*/  IMAD.IADD R156, R163, 0x1, R160 ;  /* 0x00000001a39c7824 */ /* 0x000fe400078e02a0 */
        /* <DEDUP_REMOVED lines=25> */
[----:B------:R-:W-:Y:S04]  /*13a10*/  SHFL.IDX PT, R12, R14, 0x1, 0x1c1f ;  /* 0x003c1f000e0c7f89 */ /* 0x000fe800000e0000 */
[----:B------:R1:W2:Y:S01]  /*13a20*/  SHFL.IDX PT, R13, R0, 0x1, 0x1c1f ;  /* 0x003c1f00000d7f89 */ /* 0x0002a200000e0000 */
[----:B------:R-:W-:Y:S01]  /*13a30*/  LOP3.LUT P0, RZ, R161, 0x3, RZ, 0xc0, !PT ;  /* 0x00000003a1ff7812 */ /* 0x000fe2000780c0ff */
[----:B------:R-:W-:-:S02]  /*13a40*/  VIADD R24, R25, 0x8 ;  /* 0x0000000819187836 */ /* 0x000fc40000000000 */
[----:B-1----:R-:W-:-:S05]  /*13a50*/  IMAD R0, R9, R158, RZ ;  /* 0x0000009e09007224 */ /* 0x002fca00078e02ff */
        /* <DEDUP_REMOVED lines=17> */
[----:B------:R-:W-:Y:S02]  /*13b70*/  IADD3 R33, P2, R20, 0x2000, RZ ;  /* 0x0000200014217810 */ /* 0x000fe40007f5e0ff */
[----:B------:R-:W-:Y:S02]  /*13b80*/  SHF.R.U64 R44, R44, 0x3, RZ ;  /* 0x000000032c2c7819 */ /* 0x000fe400000012ff */
[----:B------:R-:W-:-:S02]  /*13b90*/  IADD3 R37, P3, R20, 0x3000, RZ ;  /* 0x0000300014257810 */ /* 0x000fc40007f7e0ff */
[----:B------:R-:W-:Y:S01]  /*13ba0*/  LOP3.LUT R44, R44, R45, RZ, 0x3c, !PT ;  /* 0x0000002d2c2c7212 */ /* 0x000fe200078e3cff */
[----:B------:R-:W-:Y:S01]  /*13bb0*/  IMAD.X R45, RZ, RZ, R21, P5 ;  /* 0x000000ffff2d7224 */ /* 0x000fe200028e0615 */
[C---:B------:R-:W-:Y:S02]  /*13bc0*/  IADD3 R65, P5, R20.reuse, 0xa000, RZ ;  /* 0x0000a00014417810 */ /* 0x040fe40007fbe0ff */
[----:B------:R-:W-:Y:S02]  /*13bd0*/  IADD3 R41, P4, R20, 0x4000, RZ ;  /* 0x0000400014297810 */ /* 0x000fe40007f9e0ff */
[----:B------:R-:W-:Y:S01]  /*13be0*/  LOP3.LUT R64, R65, 0x380, RZ, 0xc0, !PT ;  /* 0x0000038041407812 */ /* 0x000fe200078ec0ff */
[----:B------:R-:W-:Y:S01]  /*13bf0*/  IMAD R3, R3, UR4, RZ ;  /* 0x0000000403037c24 */ /* 0x000fe2000f8e02ff */
[----:B------:R-:W-:Y:S01]  /*13c00*/  LOP3.LUT R28, R29, 0x380, RZ, 0xc0, !PT ;  /* 0x000003801d1c7812 */ /* 0x000fe200078ec0ff */
[----:B------:R-:W5:Y:S01]  /*13c10*/  LD.E.128 R44, desc[UR42][R44.64] ;  /* 0x0000002a2c2c7980 */ /* 0x000f62000c101d00 */
[----:B------:R-:W-:-:S02]  /*13c20*/  LOP3.LUT R32, R33, 0x380, RZ, 0xc0, !PT ;  /* 0x0000038021207812 */ /* 0x000fc400078ec0ff */
[----:B------:R-:W-:Y:S02]  /*13c30*/  LOP3.LUT R36, R37, 0x380, RZ, 0xc0, !PT ;  /* 0x0000038025247812 */ /* 0x000fe400078ec0ff */
[----:B------:R-:W-:Y:S02]  /*13c40*/  LOP3.LUT R40, R41, 0x380, RZ, 0xc0, !PT ;  /* 0x0000038029287812 */ /* 0x000fe400078ec0ff */
[----:B------:R-:W-:Y:S02]  /*13c50*/  SHF.R.U64 R64, R64, 0x3, RZ ;  /* 0x0000000340407819 */ /* 0x000fe400000012ff */
[----:B------:R-:W-:Y:S02]  /*13c60*/  SHF.R.U64 R28, R28, 0x3, RZ ;  /* 0x000000031c1c7819 */ /* 0x000fe400000012ff */
[----:B------:R-:W-:Y:S02]  /*13c70*/  SHF.R.U64 R32, R32, 0x3, RZ ;  /* 0x0000000320207819 */ /* 0x000fe400000012ff */
[----:B------:R-:W-:-:S02]  /*13c80*/  SHF.R.U64 R36, R36, 0x3, RZ ;  /* 0x0000000324247819 */ /* 0x000fc400000012ff */
        /* <DEDUP_REMOVED lines=11> */
[----:B------:R-:W-:Y:S01]  /*13d40*/  IADD3 R14, P5, R20, 0xf000, RZ ;  /* 0x0000f000140e7810 */ /* 0x000fe20007fbe0ff */
[----:B------:R-:W-:Y:S01]  /*13d50*/  IMAD R3, R8, UR5, R3 ;  /* 0x0000000508037c24 */ /* 0x000fe2000f8e0203 */
[C---:B------:R-:W-:Y:S01]  /*13d60*/  IADD3 R49, P0, R20.reuse, 0x6000, RZ ;  /* 0x0000600014317810 */ /* 0x040fe20007f1e0ff */
[----:B------:R-:W5:Y:S01]  /*13d70*/  LD.E.128 R28, desc[UR42][R28.64] ;  /* 0x0000002a1c1c7980 */ /* 0x000f62000c101d00 */
[C---:B------:R-:W-:Y:S01]  /*13d80*/  IADD3 R53, P2, R20.reuse, 0x7000, RZ ;  /* 0x0000700014357810 */ /* 0x040fe20007f5e0ff */
[----:B------:R-:W-:Y:S01]  /*13d90*/  IMAD.X R85, RZ, RZ, R21, P5 ;  /* 0x000000ffff557224 */ /* 0x000fe200028e0615 */
        /* <DEDUP_REMOVED lines=11> */
[----:B------:R-:W-:-:S02]  /*13e50*/  SHF.R.U64 R9, R9, 0x3, RZ ;  /* 0x0000000309097819 */ /* 0x000fc400000012ff */
[----:B------:R-:W-:Y:S02]  /*13e60*/  SHF.R.U64 R48, R48, 0x3, RZ ;  /* 0x0000000330307819 */ /* 0x000fe400000012ff */
[----:B------:R-:W-:Y:S02]  /*13e70*/  SHF.R.U64 R52, R52, 0x3, RZ ;  /* 0x0000000334347819 */ /* 0x000fe400000012ff */
[----:B------:R-:W-:Y:S02]  /*13e80*/  SHF.R.U64 R56, R56, 0x3, RZ ;  /* 0x0000000338387819 */ /* 0x000fe400000012ff */
[----:B------:R-:W-:Y:S02]  /*13e90*/  SHF.R.U64 R60, R60, 0x3, RZ ;  /* 0x000000033c3c7819 */ /* 0x000fe400000012ff */
[----:B------:R-:W-:Y:S02]  /*13ea0*/  LOP3.LUT R84, R9, R14, RZ, 0x3c, !PT ;  /* 0x0000000e09547212 */ /* 0x000fe400078e3cff */
[----:B------:R-:W-:Y:S01]  /*13eb0*/  LOP3.LUT R48, R48, R49, RZ, 0x3c, !PT ;  /* 0x0000003130307212 */ /* 0x000fe200078e3cff */
[----:B------:R-:W0:Y:S01]  /*13ec0*/  @P1 LDC R14, c[0x0][0xbf0] ;  /* 0x0002fc00ff0e1b82 */ /* 0x000e220000000800 */
[----:B------:R-:W-:Y:S01]  /*13ed0*/  LOP3.LUT R52, R52, R53, RZ, 0x3c, !PT ;  /* 0x0000003534347212 */ /* 0x000fe200078e3cff */
[--C-:B------:R-:W-:Y:S01]  /*13ee0*/  IMAD.X R49, RZ, RZ, R21.reuse, P0 ;  /* 0x000000ffff317224 */ /* 0x100fe200000e0615 */
[----:B------:R-:W-:Y:S01]  /*13ef0*/  LOP3.LUT R56, R56, R57, RZ, 0x3c, !PT ;  /* 0x0000003938387212 */ /* 0x000fe200078e3cff */
[--C-:B------:R-:W-:Y:S01]  /*13f00*/  IMAD.X R53, RZ, RZ, R21.reuse, P2 ;  /* 0x000000ffff357224 */ /* 0x100fe200010e0615 */
[----:B------:R-:W-:Y:S01]  /*13f10*/  LOP3.LUT R60, R60, R61, RZ, 0x3c, !PT ;  /* 0x0000003d3c3c7212 */ /* 0x000fe200078e3cff */
[----:B------:R-:W-:Y:S01]  /*13f20*/  IMAD.X R61, RZ, RZ, R21, P4 ;  /* 0x000000ffff3d7224 */ /* 0x000fe200020e0615 */
[----:B------:R-:W-:Y:S01]  /*13f30*/  IADD3.X R57, RZ, R21, RZ, P3, !PT ;  /* 0x00000015ff397210 */ /* 0x000fe20001ffe4ff */
[----:B------:R-:W-:Y:S01]  /*13f40*/  IMAD.WIDE.U32 R8, R8, UR4, RZ ;  /* 0x0000000408087c25 */ /* 0x000fe2000f8e00ff */
[C---:B------:R-:W-:Y:S01]  /*13f50*/  IADD3 R69, P0, R20.reuse, 0xb000, RZ ;  /* 0x0000b00014457810 */ /* 0x040fe20007f1e0ff */
[----:B------:R-:W-:Y:S01]  /*13f60*/  ULDC.64 UR4, c[0x0][0xae8] ;  /* 0x0002ba0000047ab9 */ /* 0x000fe20000000a00 */
[C---:B------:R-:W-:Y:S01]  /*13f70*/  IADD3 R73, P2, R20.reuse, 0xc000, RZ ;  /* 0x0000c00014497810 */ /* 0x040fe20007f5e0ff */
[----:B------:R-:W5:Y:S01]  /*13f80*/  LD.E.128 R48, desc[UR42][R48.64] ;  /* 0x0000002a30307980 */ /* 0x000f62000c101d00 */
[----:B------:R-:W-:-:S02]  /*13f90*/  IADD3 R77, P3, R20, 0xd000, RZ ;  /* 0x0000d000144d7810 */ /* 0x000fc40007f7e0ff */
[----:B------:R-:W-:Y:S02]  /*13fa0*/  IADD3 R81, P4, R20, 0xe000, RZ ;  /* 0x0000e00014517810 */ /* 0x000fe40007f9e0ff */
[----:B------:R-:W-:Y:S01]  /*13fb0*/  LOP3.LUT R12, R12, 0xfffffff8, RZ, 0xc0, !PT ;  /* 0xfffffff80c0c7812 */ /* 0x000fe200078ec0ff */
[----:B------:R-:W-:Y:S01]  /*13fc0*/  IMAD.IADD R9, R9, 0x1, R3 ;  /* 0x0000000109097824 */ /* 0x000fe200078e0203 */
[----:B------:R-:W-:Y:S01]  /*13fd0*/  LOP3.LUT R68, R69, 0x380, RZ, 0xc0, !PT ;  /* 0x0000038045447812 */ /* 0x000fe200078ec0ff */
[----:B------:R-:W5:Y:S01]  /*13fe0*/  LD.E.128 R52, desc[UR42][R52.64] ;  /* 0x0000002a34347980 */ /* 0x000f62000c101d00 */
[----:B------:R-:W-:Y:S01]  /*13ff0*/  LOP3.LUT R72, R73, 0x380, RZ, 0xc0, !PT ;  /* 0x0000038049487812 */ /* 0x000fe200078ec0ff */
[----:B------:R-:W-:Y:S01]  /*14000*/  IMAD.IADD R3, R11, 0x1, -R12 ;  /* 0x000000010b037824 */ /* 0x000fe200078e0a0c */
[----:B------:R-:W-:Y:S01]  /*14010*/  LOP3.LUT R76, R77, 0x380, RZ, 0xc0, !PT ;  /* 0x000003804d4c7812 */ /* 0x000fe200078ec0ff */
[----:B------:R-:W5:Y:S01]  /*14020*/  LD.E.128 R56, desc[UR42][R56.64] ;  /* 0x0000002a38387980 */ /* 0x000f62000c101d00 */
[----:B------:R-:W-:-:S02]  /*14030*/  LOP3.LUT R80, R81, 0x380, RZ, 0xc0, !PT ;  /* 0x0000038051507812 */ /* 0x000fc400078ec0ff */
[----:B------:R-:W-:Y:S01]  /*14040*/  LOP3.LUT R25, R20, 0x380, RZ, 0xc0, !PT ;  /* 0x0000038014197812 */ /* 0x000fe200078ec0ff */
[----:B------:R-:W-:Y:S01]  /*14050*/  IMAD R3, R3, 0x20, R10 ;  /* 0x0000002003037824 */ /* 0x000fe200078e020a */
[----:B------:R-:W-:Y:S01]  /*14060*/  SHF.R.U64 R68, R68, 0x3, RZ ;  /* 0x0000000344447819 */ /* 0x000fe200000012ff */
[----:B------:R-:W5:Y:S01]  /*14070*/  LD.E.128 R60, desc[UR42][R60.64] ;  /* 0x0000002a3c3c7980 */ /* 0x000f62000c101d00 */
[----:B------:R-:W-:Y:S02]  /*14080*/  SHF.R.U64 R72, R72, 0x3, RZ ;  /* 0x0000000348487819 */ /* 0x000fe400000012ff */
[----:B------:R-:W-:Y:S01]  /*14090*/  SHF.R.U64 R76, R76, 0x3, RZ ;  /* 0x000000034c4c7819 */ /* 0x000fe200000012ff */
[----:B------:R-:W5:Y:S01]  /*140a0*/  LD.E.128 R84, desc[UR42][R84.64] ;  /* 0x0000002a54547980 */ /* 0x000f62000c101d00 */
[----:B------:R-:W-:Y:S02]  /*140b0*/  SHF.R.U64 R80, R80, 0x3, RZ ;  /* 0x0000000350507819 */ /* 0x000fe400000012ff */
[----:B------:R-:W-:Y:S01]  /*140c0*/  SHF.R.U64 R25, R25, 0x3, RZ ;  /* 0x0000000319197819 */ /* 0x000fe200000012ff */
[----:B------:R-:W-:Y:S01]  /*140d0*/  IMAD.WIDE.U32 R8, R203, UR4, R8 ;  /* 0x00000004cb087c25 */ /* 0x000fe2000f8e0008 */
        /* <DEDUP_REMOVED lines=9> */
[----:B------:R-:W-:Y:S01]  /*14170*/  SHF.R.S32.HI R13, RZ, 0x1f, R4 ;  /* 0x0000001fff0d7819 */ /* 0x000fe20000011404 */
[----:B------:R-:W-:Y:S01]  /*14180*/  IMAD.MOV.U32 R25, RZ, RZ, R21 ;  /* 0x000000ffff197224 */ /* 0x000fe200078e0015 */
[----:B------:R-:W5:Y:S01]  /*14190*/  LD.E.128 R68, desc[UR42][R68.64] ;  /* 0x0000002a44447980 */ /* 0x000f62000c101d00 */
[----:B------:R-:W-:-:S02]  /*141a0*/  IMAD.IADD R12, R160, 0x1, R3 ;  /* 0x00000001a00c7824 */ /* 0x000fc400078e0203 */
[----:B------:R-:W-:Y:S01]  /*141b0*/  IMAD R9, R203, UR5, R9 ;  /* 0x00000005cb097c24 */ /* 0x000fe2000f8e0209 */
[----:B------:R-:W-:Y:S01]  /*141c0*/  ULDC.64 UR4, c[0x0][0xaf0] ;  /* 0x0002bc0000047ab9 */ /* 0x000fe20000000a00 */
[----:B-1----:R-:W-:Y:S01]  /*141d0*/  @P1 IMAD.HI.U32 R3, R12, R15, RZ ;  /* 0x0000000f0c031227 */ /* 0x002fe200078e00ff */
[----:B------:R-:W5:Y:S03]  /*141e0*/  LD.E.128 R24, desc[UR42][R24.64] ;  /* 0x0000002a18187980 */ /* 0x000f66000c101d00 */
[----:B------:R-:W-:Y:S01]  /*141f0*/  IMAD R13, R13, UR4, RZ ;  /* 0x000000040d0d7c24 */ /* 0x000fe2000f8e02ff */
[----:B------:R-:W5:Y:S01]  /*14200*/  LD.E.128 R72, desc[UR42][R72.64] ;  /* 0x0000002a48487980 */ /* 0x000f62000c101d00 */
[----:B------:R-:W-:-:S03]  /*14210*/  IMAD.MOV.U32 R11, RZ, RZ, R12 ;  /* 0x000000ffff0b7224 */ /* 0x000fc600078e000c */
[----:B------:R-:W5:Y:S01]  /*14220*/  LD.E.128 R76, desc[UR42][R76.64] ;  /* 0x0000002a4c4c7980 */ /* 0x000f62000c101d00 */
[----:B------:R-:W-:-:S03]  /*14230*/  IMAD R13, R4, UR5, R13 ;  /* 0x00000005040d7c24 */ /* 0x000fc6000f8e020d */
[----:B------:R-:W5:Y:S01]  /*14240*/  LD.E.128 R80, desc[UR42][R80.64] ;  /* 0x0000002a50507980 */ /* 0x000f62000c101d00 */
[----:B------:R-:W-:Y:S01]  /*14250*/  IMAD.WIDE.U32 R8, R4, UR4, R8 ;  /* 0x0000000404087c25 */ /* 0x000fe2000f8e0008 */
[----:B0-----:R-:W-:Y:S01]  /*14260*/  @P1 SHF.R.U32.HI R11, RZ, R14, R3 ;  /* 0x0000000eff0b1219 */ /* 0x001fe20000011603 */
[----:B------:R-:W-:Y:S01]  /*14270*/  ULDC.64 UR4, c[0x0][0xae0] ;  /* 0x0002b80000047ab9 */ /* 0x000fe20000000a00 */
[----:B------:R-:W-:Y:S01]  /*14280*/  @!PT LDS RZ, [RZ] ;  /* 0x00000000fffff984 */ /* 0x000fe20000000800 */
[----:B------:R-:W-:Y:S01]  /*14290*/  @!PT LDS RZ, [RZ] ;  /* 0x00000000fffff984 */ /* 0x000fe20000000800 */
[----:B------:R-:W-:Y:S01]  /*142a0*/  @!PT LDS RZ, [RZ] ;  /* 0x00000000fffff984 */ /* 0x000fe20000000800 */
[----:B------:R-:W-:Y:S01]  /*142b0*/  @!PT LDS RZ, [RZ] ;  /* 0x00000000fffff984 */ /* 0x000fe20000000800 */
[----:B------:R0:W-:Y:S06]  /*142c0*/  MEMBAR.ALL.CTA ;  /* 0x0000000000007992 */ /* 0x0001ec0000008000 */
[----:B0-----:R-:W0:Y:S01]  /*142d0*/  FENCE.VIEW.ASYNC.S ;  /* 0x00000000000073c6 */ /* 0x001e220000000000 */
[----:B------:R-:W-:Y:S01]  /*142e0*/  IMAD.IADD R9, R9, 0x1, R13 ;  /* 0x0000000109097824 */ /* 0x000fe200078e020d */
[--C-:B------:R-:W-:Y:S01]  /*142f0*/  SHF.R.S32.HI R3, RZ, 0x1f, R11.reuse ;  /* 0x0000001fff037819 */ /* 0x100fe2000001140b */
[----:B------:R-:W-:-:S04]  /*14300*/  IMAD.MOV R13, RZ, RZ, -R11 ;  /* 0x000000ffff0d7224 */ /* 0x000fc800078e0a0b */
[----:B------:R-:W-:Y:S02]  /*14310*/  IMAD R4, R3, UR4, RZ ;  /* 0x0000000403047c24 */ /* 0x000fe4000f8e02ff */
[----:B------:R-:W-:Y:S02]  /*14320*/  IMAD R13, R158, R13, R12 ;  /* 0x0000000d9e0d7224 */ /* 0x000fe400078e020c */
[----:B------:R-:W-:-:S04]  /*14330*/  IMAD.WIDE.U32 R8, R11, UR4, R8 ;  /* 0x000000040b087c25 */ /* 0x000fc8000f8e0008 */
[----:B------:R-:W-:Y:S02]  /*14340*/  VIADD R3, R19, 0x22820 ;  /* 0x0002282013037836 */ /* 0x000fe40000000000 */
[----:B------:R-:W-:Y:S01]  /*14350*/  IMAD R11, R11, UR5, R4 ;  /* 0x000000050b0b7c24 */ /* 0x000fe2000f8e0204 */
[----:B------:R-:W-:Y:S01]  /*14360*/  SHF.R.S32.HI R4, RZ, 0x1f, R13 ;  /* 0x0000001fff047819 */ /* 0x000fe2000001140d */
[----:B------:R-:W-:Y:S01]  /*14370*/  ULDC.64 UR4, c[0x0][0xad8] ;  /* 0x0002b60000047ab9 */ /* 0x000fe20000000a00 */
[----:B------:R-:W-:Y:S01]  /*14380*/  PRMT R3, RZ, 0x654, R3 ;  /* 0x00000654ff037816 */ /* 0x000fe20000000003 */
[----:B------:R-:W-:Y:S02]  /*14390*/  IMAD.IADD R9, R9, 0x1, R11 ;  /* 0x0000000109097824 */ /* 0x000fe400078e020b */
[----:B------:R-:W-:Y:S01]  /*143a0*/  IMAD R4, R4, UR4, RZ ;  /* 0x0000000404047c24 */ /* 0x000fe2000f8e02ff */
[----:B0-----:R0:W-:Y:S01]  /*143b0*/  SYNCS.ARRIVE.TRANS64.RED.A1T0 RZ, [R3+URZ], RZ ;  /* 0x000000ff03ff79a7 */ /* 0x0011e2000810043f */
[----:B------:R-:W-:-:S04]  /*143c0*/  IMAD.WIDE.U32 R8, R13, UR4, R8 ;  /* 0x000000040d087c25 */ /* 0x000fc8000f8e0008 */
[----:B0-----:R-:W-:Y:S01]  /*143d0*/  IMAD R3, R13, UR5, R4 ;  /* 0x000000050d037c24 */ /* 0x001fe2000f8e0204 */
        /* <DEDUP_REMOVED lines=8> */
.L_x_5543:
        /* <DEDUP_REMOVED lines=14> */
[----:B------:R-:W-:Y:S01]  /*14540*/  VIADD R89, R208, 0xc0 ;  /* 0x000000c0d0597836 */ /* 0x000fe20000000000 */
[----:B------:R-:W-:-:S02]  /*14550*/  SHF.R.S32.HI R12, RZ, 0x1f, R208 ;  /* 0x0000001fff0c7819 */ /* 0x000fc400000114d0 */
[----:B------:R-:W-:Y:S02]  /*14560*/  SHF.R.S32.HI R92, RZ, 0x1f, R92 ;  /* 0x0000001fff5c7819 */ /* 0x000fe4000001145c */
[----:B------:R-:W-:Y:S02]  /*14570*/  SHF.R.S32.HI R91, RZ, 0x1f, R91 ;  /* 0x0000001fff5b7819 */ /* 0x000fe4000001145b */
[CC--:B--2---:R-:W-:Y:S02]  /*14580*/  @!P3 LEA R8, P5, R208.reuse, R14.reuse, 0x1 ;  /* 0x0000000ed008b211 */ /* 0x0c4fe400078a08ff */
[-C--:B------:R-:W-:Y:S02]  /*14590*/  @!P2 LEA R10, P4, R15, R14.reuse, 0x1 ;  /* 0x0000000e0f0aa211 */ /* 0x080fe400078808ff */
[----:B-1----:R-:W-:Y:S02]  /*145a0*/  @!P3 LEA.HI.X R9, R208, R3, R12, 0x1, P5 ;  /* 0x00000003d009b211 */ /* 0x002fe400028f0c0c */
[----:B------:R-:W-:-:S02]  /*145b0*/  @!P1 LEA R12, P5, R90, R14, 0x1 ;  /* 0x0000000e5a0c9211 */ /* 0x000fc400078a08ff */
[-C--:B------:R-:W-:Y:S01]  /*145c0*/  @!P2 LEA.HI.X R11, R15, R3.reuse, R92, 0x1, P4 ;  /* 0x000000030f0ba211 */ /* 0x080fe200020f0c5c */
        /* <DEDUP_REMOVED lines=8> */
.L_x_5335:
[----:B------:R-:W-:Y:S05]  /*14650*/  BSYNC B1 ;  /* 0x0000000000017941 */ /* 0x000fea0003800000 */
.L_x_5334:
[----:B------:R-:W-:-:S03]  /*14660*/  UMOV UR4, 0xffffffff ;  /* 0xffffffff00047882 */ /* 0x000fc60000000000 */
[----:B------:R-:W-:Y:S05]  /*14670*/  BRA.DIV UR4, `(.L_x_5336) ;  /* 0x000000c204f47947 */ /* 0x000fea000b800000 */
[----:B-1----:R1:W4:Y:S04]  /*14680*/  SHFL.IDX PT, R3, R20, 0x1, 0x181f ;  /* 0x00381f0014037f89 */ /* 0x00232800000e0000 */
[----:B--23--:R1:W2:Y:S02]  /*14690*/  SHFL.IDX PT, R14, R4, 0x1, 0x181f ;  /* 0x00381f00040e7f89 */ /* 0x00c2a400000e0000 */
.L_x_5547:
[----:B------:R-:W-:Y:S01]  /*146a0*/  VIADD R9, R21, 0x20 ;  /* 0x0000002015097836 */ /* 0x000fe20000000000 */
[----:B------:R-:W-:Y:S04]  /*146b0*/  BSSY B1, `(.L_x_5337) ;  /* 0x000001e000017945 */ /* 0x000fe80003800000 */
[----:B------:R-:W-:-:S13]  /*146c0*/  ISETP.GE.AND P0, PT, R9, R0, PT ;  /* 0x000000000900720c */ /* 0x000fda0003f06270 */
[----:B------:R-:W-:Y:S05]  /*146d0*/  @P0 BRA `(.L_x_5338) ;  /* 0x00000000006c0947 */ /* 0x000fea0003800000 */
[C---:B------:R-:W-:Y:S01]  /*146e0*/  VIADD R15, R208.reuse, 0x40 ;  /* 0x00000040d00f7836 */ /* 0x040fe20000000000 */
[----:B------:R-:W-:Y:S01]  /*146f0*/  ULDC UR4, c[0x0][0xac8] ;  /* 0x0002b20000047ab9 */ /* 0x000fe20000000800 */
[C---:B-----5:R-:W-:Y:S01]  /*14700*/  VIADD R26, R208.reuse, 0x80 ;  /* 0x00000080d01a7836 */ /* 0x060fe20000000000 */
[C---:B------:R-:W-:Y:S01]  /*14710*/  ISETP.GE.AND P3, PT, R208.reuse, UR4, PT ;  /* 0x00000004d0007c0c */ /* 0x040fe2000bf66270 */
[C---:B------:R-:W-:Y:S01]  /*14720*/  VIADD R24, R208.reuse, 0xc0 ;  /* 0x000000c0d0187836 */ /* 0x040fe20000000000 */
[----:B------:R-:W-:Y:S01]  /*14730*/  ISETP.GE.AND P2, PT, R15, UR4, PT ;  /* 0x000000040f007c0c */ /* 0x000fe2000bf46270 */
[----:B------:R-:W-:Y:S01]  /*14740*/  VIADD R40, R208, 0x40 ;  /* 0x00000040d0287836 */ /* 0x000fe20000000000 */
[----:B------:R-:W-:Y:S01]  /*14750*/  ISETP.GE.AND P1, PT, R26, UR4, PT ;  /* 0x000000041a007c0c */ /* 0x000fe2000bf26270 */
[----:B------:R-:W-:Y:S01]  /*14760*/  VIADD R27, R208, 0x80 ;  /* 0x00000080d01b7836 */ /* 0x000fe20000000000 */
[----:B------:R-:W-:Y:S02]  /*14770*/  ISETP.GE.AND P0, PT, R24, UR4, PT ;  /* 0x0000000418007c0c */ /* 0x000fe4000bf06270 */
[----:B------:R-:W-:-:S02]  /*14780*/  SHF.R.S32.HI R12, RZ, 0x1f, R208 ;  /* 0x0000001fff0c7819 */ /* 0x000fc400000114d0 */
[----:B------:R-:W-:Y:S02]  /*14790*/  SHF.R.S32.HI R40, RZ, 0x1f, R40 ;  /* 0x0000001fff287819 */ /* 0x000fe40000011428 */
[C---:B------:R-:W-:Y:S02]  /*147a0*/  IADD3 R25, R208.reuse, 0xc0, RZ ;  /* 0x000000c0d0197810 */ /* 0x040fe40007ffe0ff */
[CC--:B--2---:R-:W-:Y:S02]  /*147b0*/  @!P3 LEA R8, P5, R208.reuse, R14.reuse, 0x1 ;  /* 0x0000000ed008b211 */ /* 0x0c4fe400078a08ff */
[-C--:B------:R-:W-:Y:S02]  /*147c0*/  @!P2 LEA R10, P4, R15, R14.reuse, 0x1 ;  /* 0x0000000e0f0aa211 */ /* 0x080fe400078808ff */
[----:B----4-:R-:W-:Y:S02]  /*147d0*/  @!P3 LEA.HI.X R9, R208, R3, R12, 0x1, P5 ;  /* 0x00000003d009b211 */ /* 0x010fe400028f0c0c */
[----:B------:R-:W-:-:S02]  /*147e0*/  @!P1 LEA R12, P5, R26, R14, 0x1 ;  /* 0x0000000e1a0c9211 */ /* 0x000fc400078a08ff */
[----:B------:R-:W-:Y:S01]  /*147f0*/  SHF.R.S32.HI R27, RZ, 0x1f, R27 ;  /* 0x0000001fff1b7819 */ /* 0x000fe2000001141b */
[----:B------:R3:W-:Y:S01]  /*14800*/  @!P3 ST.E.128 desc[UR42][R8.64], R28 ;  /* 0x0000001c0800b985 */ /* 0x0007e2000c101d2a */
[-C--:B------:R-:W-:Y:S02]  /*14810*/  @!P2 LEA.HI.X R11, R15, R3.reuse, R40, 0x1, P4 ;  /* 0x000000030f0ba211 */ /* 0x080fe400020f0c28 */
[----:B------:R-:W-:Y:S02]  /*14820*/  SHF.R.S32.HI R25, RZ, 0x1f, R25 ;  /* 0x0000001fff197819 */ /* 0x000fe40000011419 */
[----:B------:R-:W-:Y:S01]  /*14830*/  @!P0 LEA R14, P4, R24, R14, 0x1 ;  /* 0x0000000e180e8211 */ /* 0x000fe200078808ff */
[----:B------:R3:W-:Y:S01]  /*14840*/  @!P2 ST.E.128 desc[UR42][R10.64], R44 ;  /* 0x0000002c0a00a985 */ /* 0x0007e2000c101d2a */
[-C--:B------:R-:W-:Y:S02]  /*14850*/  @!P1 LEA.HI.X R13, R26, R3.reuse, R27, 0x1, P5 ;  /* 0x000000031a0d9211 */ /* 0x080fe400028f0c1b */
[----:B------:R-:W-:-:S03]  /*14860*/  @!P0 LEA.HI.X R15, R24, R3, R25, 0x1, P4 ;  /* 0x00000003180f8211 */ /* 0x000fc600020f0c19 */
[----:B------:R3:W-:Y:S04]  /*14870*/  @!P1 ST.E.128 desc[UR42][R12.64], R60 ;  /* 0x0000003c0c009985 */ /* 0x0007e8000c101d2a */
[----:B------:R3:W-:Y:S02]  /*14880*/  @!P0 ST.E.128 desc[UR42][R14.64], R76 ;  /* 0x0000004c0e008985 */ /* 0x0007e4000c101d2a */
.L_x_5338:
[----:B------:R-:W-:Y:S05]  /*14890*/  BSYNC B1 ;  /* 0x0000000000017941 */ /* 0x000fea0003800000 */
.L_x_5337:
[----:B------:R-:W-:-:S03]  /*148a0*/  UMOV UR4, 0xffffffff ;  /* 0xffffffff00047882 */ /* 0x000fc60000000000 */
[----:B------:R-:W-:Y:S05]  /*148b0*/  BRA.DIV UR4, `(.L_x_5339) ;  /* 0x000000c204ac7947 */ /* 0x000fea000b800000 */
[----:B----4-:R4:W0:Y:S04]  /*148c0*/  SHFL.IDX PT, R3, R20, 0x2, 0x181f ;  /* 0x00581f0014037f89 */ /* 0x01082800000e0000 */
[----:B--23--:R4:W2:Y:S02]  /*148d0*/  SHFL.IDX PT, R14, R4, 0x2, 0x181f ;  /* 0x00581f00040e7f89 */ /* 0x00c8a400000e0000 */
.L_x_5551:
        /* <DEDUP_REMOVED lines=20> */
[----:B0-----:R-:W-:Y:S02]  /*14a20*/  @!P3 LEA.HI.X R9, R208, R3, R12, 0x1, P5 ;  /* 0x00000003d009b211 */ /* 0x001fe400028f0c0c */
[----:B------:R-:W-:-:S02]  /*14a30*/  @!P1 LEA R12, P5, R26, R14, 0x1 ;  /* 0x0000000e1a0c9211 */ /* 0x000fc400078a08ff */
[-C--:B------:R-:W-:Y:S01]  /*14a40*/  @!P2 LEA.HI.X R11, R15, R3.reuse, R28, 0x1, P4 ;  /* 0x000000030f0ba211 */ /* 0x080fe200020f0c1c */
[----:B------:R3:W-:Y:S01]  /*14a50*/  @!P3 ST.E.128 desc[UR42][R8.64], R32 ;  /* 0x000000200800b985 */ /* 0x0007e2000c101d2a */
[----:B------:R-:W-:Y:S02]  /*14a60*/  SHF.R.S32.HI R25, RZ, 0x1f, R25 ;  /* 0x0000001fff197819 */ /* 0x000fe40000011419 */
[----:B------:R-:W-:Y:S01]  /*14a70*/  @!P0 LEA R14, P4, R24, R14, 0x1 ;  /* 0x0000000e180e8211 */ /* 0x000fe200078808ff */
[----:B------:R3:W-:Y:S01]  /*14a80*/  @!P2 ST.E.128 desc[UR42][R10.64], R48 ;  /* 0x000000300a00a985 */ /* 0x0007e2000c101d2a */
[-C--:B------:R-:W-:Y:S02]  /*14a90*/  @!P1 LEA.HI.X R13, R26, R3.reuse, R27, 0x1, P5 ;  /* 0x000000031a0d9211 */ /* 0x080fe400028f0c1b */
[----:B------:R-:W-:-:S03]  /*14aa0*/  @!P0 LEA.HI.X R15, R24, R3, R25, 0x1, P4 ;  /* 0x00000003180f8211 */ /* 0x000fc600020f0c19 */
[----:B------:R3:W-:Y:S04]  /*14ab0*/  @!P1 ST.E.128 desc[UR42][R12.64], R64 ;  /* 0x000000400c009985 */ /* 0x0007e8000c101d2a */
[----:B------:R3:W-:Y:S02]  /*14ac0*/  @!P0 ST.E.128 desc[UR42][R14.64], R80 ;  /* 0x000000500e008985 */ /* 0x0007e4000c101d2a */
.L_x_5341:
[----:B------:R-:W-:Y:S05]  /*14ad0*/  BSYNC B1 ;  /* 0x0000000000017941 */ /* 0x000fea0003800000 */
.L_x_5340:
[----:B------:R-:W-:-:S03]  /*14ae0*/  UMOV UR4, 0xffffffff ;  /* 0xffffffff00047882 */ /* 0x000fc60000000000 */
[----:B------:R-:W-:Y:S05]  /*14af0*/  BRA.DIV UR4, `(.L_x_5342) ;  /* 0x000000c204647947 */ /* 0x000fea000b800000 */
[----:B0-----:R0:W0:Y:S04]  /*14b00*/  SHFL.IDX PT, R3, R20, 0x3, 0x181f ;  /* 0x00781f0014037f89 */ /* 0x00102800000e0000 */
[----:B--23--:R2:W3:Y:S02]  /*14b10*/  SHFL.IDX PT, R14, R4, 0x3, 0x181f ;  /* 0x00781f00040e7f89 */ /* 0x00c4e400000e0000 */
.L_x_5555:
[----:B------:R-:W-:-:S05]  /*14b20*/  VIADD R9, R21, 0x60 ;  /* 0x0000006015097836 */ /* 0x000fca0000000000 */
[----:B------:R-:W-:-:S13]  /*14b30*/  ISETP.GE.AND P0, PT, R9, R0, PT ;  /* 0x000000000900720c */ /* 0x000fda0003f06270 */
[----:B------:R-:W-:Y:S05]  /*14b40*/  @P0 BRA `(.L_x_5343) ;  /* 0x0000003000140947 */ /* 0x000fea0003800000 */
[C---:B01--4-:R-:W-:Y:S01]  /*14b50*/  VIADD R20, R208.reuse, 0x40 ;  /* 0x00000040d0147836 */ /* 0x053fe20000000000 */
[----:B------:R-:W-:Y:S01]  /*14b60*/  ULDC UR4, c[0x0][0xac8] ;  /* 0x0002b20000047ab9 */ /* 0x000fe20000000800 */
[C---:B--2---:R-:W-:Y:S01]  /*14b70*/  VIADD R4, R208.reuse, 0x80 ;  /* 0x00000080d0047836 */ /* 0x044fe20000000000 */
[C---:B------:R-:W-:Y:S01]  /*14b80*/  ISETP.GE.AND P3, PT, R208.reuse, UR4, PT ;  /* 0x00000004d0007c0c */ /* 0x040fe2000bf66270 */
[----:B-----5:R-:W-:Y:S01]  /*14b90*/  VIADD R24, R208, 0x40 ;  /* 0x00000040d0187836 */ /* 0x020fe20000000000 */
        /* <DEDUP_REMOVED lines=9> */
[-C--:B------:R-:W-:Y:S02]  /*14c30*/  @!P3 LEA.HI.X R9, R208, R3.reuse, R25, 0x1, P0 ;  /* 0x00000003d009b211 */ /* 0x080fe400000f0c19 */
        /* <DEDUP_REMOVED lines=14> */
.L_x_5332:
[----:B0-----:R-:W0:Y:S01]  /*14d20*/  @P1 LDC R11, c[0x0][0xbec] ;  /* 0x0002fb00ff0b1b82 */ /* 0x001e220000000800 */
[----:B------:R-:W-:Y:S01]  /*14d30*/  ULDC.64 UR4, c[0x0][0xb08] ;  /* 0x0002c20000047ab9 */ /* 0x000fe20000000a00 */
[----:B------:R-:W-:Y:S02]  /*14d40*/  IMAD.MOV.U32 R10, RZ, RZ, R156 ;  /* 0x000000ffff0a7224 */ /* 0x000fe400078e009c */
[----:B------:R-:W-:-:S04]  /*14d50*/  IMAD R3, R3, UR4, RZ ;  /* 0x0000000403037c24 */ /* 0x000fc8000f8e02ff */
[----:B------:R-:W1:Y:S01]  /*14d60*/  @P1 LDC R9, c[0x0][0xbf0] ;  /* 0x0002fc00ff091b82 */ /* 0x000e620000000800 */
[----:B------:R-:W-:Y:S02]  /*14d70*/  IMAD R3, R8, UR5, R3 ;  /* 0x0000000508037c24 */ /* 0x000fe4000f8e0203 */
[----:B0-----:R-:W-:-:S05]  /*14d80*/  @P1 IMAD.HI.U32 R11, R156, R11, RZ ;  /* 0x0000000b9c0b1227 */ /* 0x001fca00078e00ff */
[----:B-1----:R-:W-:Y:S01]  /*14d90*/  @P1 SHF.R.U32.HI R10, RZ, R9, R11 ;  /* 0x00000009ff0a1219 */ /* 0x002fe2000001160b */
        /* <DEDUP_REMOVED lines=23> */
[----:B------:R-:W-:Y:S01]  /*14f10*/  IMAD.IADD R9, R9, 0x1, R4 ;  /* 0x0000000109097824 */ /* 0x000fe200078e0204 */
[----:B------:R-:W-:Y:S02]  /*14f20*/  SHF.R.S32.HI R4, RZ, 0x1f, R3 ;  /* 0x0000001fff047819 */ /* 0x000fe40000011403 */
[----:B------:R-:W-:Y:S01]  /*14f30*/  PRMT R10, RZ, 0x654, R10 ;  /* 0x00000654ff0a7816 */ /* 0x000fe2000000000a */
[----:B------:R-:W-:-:S03]  /*14f40*/  IMAD.WIDE.U32 R8, R3, UR4, R8 ;  /* 0x0000000403087c25 */ /* 0x000fc6000f8e0008 */
[----:B------:R0:W-:Y:S01]  /*14f50*/  SYNCS.ARRIVE.TRANS64.RED.A1T0 RZ, [R10+URZ], RZ ;  /* 0x000000ff0aff79a7 */ /* 0x0001e2000810043f */
        /* <DEDUP_REMOVED lines=10> */
.L_x_5558:
        /* <DEDUP_REMOVED lines=28> */
[----:B------:R1:W-:Y:S04]  /*151c0*/  @!P0 ST.E.64 desc[UR42][R8.64], R28 ;  /* 0x0000001c08008985 */ /* 0x0003e8000c101b2a */
[----:B------:R-:W5:Y:S04]  /*151d0*/  LDL R13, [R1+0xb8] ;  /* 0x0000b800010d7983 */ /* 0x000f680000100800 */
[----:B-1----:R-:W4:Y:S01]  /*151e0*/  LDL R28, [R1+0x140] ;  /* 0x00014000011c7983 */ /* 0x002f220000100800 */
[----:B------:R-:W-:-:S02]  /*151f0*/  ISETP.GE.AND P0, PT, R10, UR4, PT ;  /* 0x000000040a007c0c */ /* 0x000fc4000bf06270 */
[----:B------:R-:W-:Y:S01]  /*15200*/  ISETP.GE.AND P1, PT, R14, UR4, PT ;  /* 0x000000040e007c0c */ /* 0x000fe2000bf26270 */
[----:B------:R-:W5:Y:S10]  /*15210*/  LDL R29, [R1+0x9c] ;  /* 0x00009c00011d7983 */ /* 0x000f740000100800 */
[----:B------:R-:W-:-:S04]  /*15220*/  @!P0 LEA R8, P2, R10, R12, 0x2 ;  /* 0x0000000c0a088211 */ /* 0x000fc800078410ff */
[----:B------:R-:W-:Y:S02]  /*15230*/  @!P0 LEA.HI.X R9, R10, R20, R158, 0x2, P2 ;  /* 0x000000140a098211 */ /* 0x000fe400010f149e */
[----:B------:R-:W5:Y:S04]  /*15240*/  LDL R10, [R1+0xb4] ;  /* 0x0000b400010a7983 */ /* 0x000f680000100800 */
[----:B------:R1:W-:Y:S01]  /*15250*/  @!P0 ST.E.64 desc[UR42][R8.64], R32 ;  /* 0x0000002008008985 */ /* 0x0003e2000c101b2a */
[----:B------:R-:W-:Y:S02]  /*15260*/  ISETP.GE.AND P0, PT, R11, UR4, PT ;  /* 0x000000040b007c0c */ /* 0x000fe4000bf06270 */
[C---:B-1----:R-:W-:Y:S01]  /*15270*/  @!P1 LEA R8, P2, R14.reuse, R12, 0x2 ;  /* 0x0000000c0e089211 */ /* 0x042fe200078410ff */
[----:B------:R-:W5:Y:S03]  /*15280*/  LDL R33, [R1+0xb0] ;  /* 0x0000b00001217983 */ /* 0x000f660000100800 */
[----:B------:R-:W-:Y:S01]  /*15290*/  @!P1 LEA.HI.X R9, R14, R20, R157, 0x2, P2 ;  /* 0x000000140e099211 */ /* 0x000fe200010f149d */
[----:B------:R-:W5:Y:S04]  /*152a0*/  LDL R32, [R1+0x130] ;  /* 0x0001300001207983 */ /* 0x000f680000100800 */
[----:B------:R1:W-:Y:S01]  /*152b0*/  @!P1 ST.E.64 desc[UR42][R8.64], R36 ;  /* 0x0000002408009985 */ /* 0x0003e2000c101b2a */
[----:B------:R-:W-:-:S03]  /*152c0*/  ISETP.GE.AND P1, PT, R155, UR4, PT ;  /* 0x000000049b007c0c */ /* 0x000fc6000bf26270 */
[----:B------:R-:W5:Y:S01]  /*152d0*/  LDL R14, [R1+0x13c] ;  /* 0x00013c00010e7983 */ /* 0x000f620000100800 */
[----:B-1----:R-:W-:-:S03]  /*152e0*/  @!P0 LEA R8, P2, R11, R12, 0x2 ;  /* 0x0000000c0b088211 */ /* 0x002fc600078410ff */
[----:B------:R-:W5:Y:S01]  /*152f0*/  LDL R36, [R1+0x120] ;  /* 0x0001200001247983 */ /* 0x000f620000100800 */
[----:B------:R-:W-:-:S03]  /*15300*/  @!P0 LEA.HI.X R9, R11, R20, R15, 0x2, P2 ;  /* 0x000000140b098211 */ /* 0x000fc600010f140f */
[----:B------:R-:W5:Y:S04]  /*15310*/  LDL R37, [R1+0x98] ;  /* 0x0000980001257983 */ /* 0x000f680000100800 */
[----:B------:R1:W-:Y:S01]  /*15320*/  @!P0 ST.E.64 desc[UR42][R8.64], R40 ;  /* 0x0000002808008985 */ /* 0x0003e2000c101b2a */
[----:B------:R-:W-:-:S03]  /*15330*/  ISETP.GE.AND P0, PT, R154, UR4, PT ;  /* 0x000000049a007c0c */ /* 0x000fc6000bf06270 */
[----:B------:R-:W5:Y:S04]  /*15340*/  LDL R11, [R1+0x138] ;  /* 0x00013800010b7983 */ /* 0x000f680000100800 */
[----:B------:R-:W5:Y:S01]  /*15350*/  LDL R15, [R1+0xa4] ;  /* 0x0000a400010f7983 */ /* 0x000f620000100800 */
[----:B-1----:R-:W-:-:S03]  /*15360*/  @!P1 LEA R8, P2, R155, R12, 0x2 ;  /* 0x0000000c9b089211 */ /* 0x002fc600078410ff */
[----:B------:R-:W5:Y:S01]  /*15370*/  LDL R40, [R1+0x134] ;  /* 0x0001340001287983 */ /* 0x000f620000100800 */
[----:B------:R-:W-:-:S03]  /*15380*/  @!P1 LEA.HI.X R9, R155, R20, R156, 0x2, P2 ;  /* 0x000000149b099211 */ /* 0x000fc600010f149c */
[----:B------:R-:W5:Y:S04]  /*15390*/  LDL R41, [R1+0xa0] ;  /* 0x0000a00001297983 */ /* 0x000f680000100800 */
[----:B------:R1:W-:Y:S02]  /*153a0*/  @!P1 ST.E.64 desc[UR42][R8.64], R44 ;  /* 0x0000002c08009985 */ /* 0x0003e4000c101b2a */
[----:B-1----:R-:W-:Y:S02]  /*153b0*/  @!P0 LEA R8, P2, R154, R12, 0x2 ;  /* 0x0000000c9a088211 */ /* 0x002fe400078410ff */
[----:B------:R-:W5:Y:S04]  /*153c0*/  LDL R45, [R1+0x12c] ;  /* 0x00012c00012d7983 */ /* 0x000f680000100800 */
[----:B------:R-:W5:Y:S01]  /*153d0*/  LDL R44, [R1+0x124] ;  /* 0x00012400012c7983 */ /* 0x000f620000100800 */
[----:B--2---:R-:W-:-:S02]  /*153e0*/  ISETP.GE.AND P1, PT, R21, UR4, PT ;  /* 0x0000000415007c0c */ /* 0x004fc4000bf26270 */
[----:B---3--:R-:W-:-:S05]  /*153f0*/  @!P0 LEA.HI.X R9, R154, R20, R153, 0x2, P2 ;  /* 0x000000149a098211 */ /* 0x008fca00010f1499 */
[----:B------:R1:W-:Y:S06]  /*15400*/  @!P0 ST.E.64 desc[UR42][R8.64], R48 ;  /* 0x0000003008008985 */ /* 0x0003ec000c101b2a */
[C---:B-1----:R-:W-:Y:S01]  /*15410*/  @!P1 LEA R8, P2, R21.reuse, R12, 0x2 ;  /* 0x0000000c15089211 */ /* 0x042fe200078410ff */
[----:B------:R-:W2:Y:S03]  /*15420*/  LDL R49, [R1+0x7c] ;  /* 0x00007c0001317983 */ /* 0x000ea60000100800 */
[----:B----4-:R-:W-:Y:S01]  /*15430*/  @!P1 LEA.HI.X R9, R21, R20, R28, 0x2, P2 ;  /* 0x0000001415099211 */ /* 0x010fe200010f141c */
[----:B------:R-:W3:Y:S04]  /*15440*/  LDL R48, [R1+0xf8] ;  /* 0x0000f80001307983 */ /* 0x000ee80000100800 */
[----:B------:R-:W4:Y:S01]  /*15450*/  LDL R28, [R1+0x128] ;  /* 0x00012800011c7983 */ /* 0x000f220000100800 */
[----:B-----5:R-:W-:-:S03]  /*15460*/  ISETP.GE.AND P0, PT, R13, UR4, PT ;  /* 0x000000040d007c0c */ /* 0x020fc6000bf06270 */
[----:B------:R1:W-:Y:S04]  /*15470*/  @!P1 ST.E.64 desc[UR42][R8.64], R52 ;  /* 0x0000003408009985 */ /* 0x0003e8000c101b2a */
[----:B------:R-:W5:Y:S01]  /*15480*/  LDL R21, [R1+0x90] ;  /* 0x0000900001157983 */ /* 0x000f620000100800 */
[----:B------:R-:W-:-:S05]  /*15490*/  ISETP.GE.AND P1, PT, R10, UR4, PT ;  /* 0x000000040a007c0c */ /* 0x000fca000bf26270 */
[----:B-1----:R-:W-:Y:S01]  /*154a0*/  @!P0 LEA R8, P2, R13, R12, 0x2 ;  /* 0x0000000c0d088211 */ /* 0x002fe200078410ff */
[----:B------:R-:W2:Y:S04]  /*154b0*/  LDL R53, [R1+0x80] ;  /* 0x0000800001357983 */ /* 0x000ea80000100800 */
[----:B------:R-:W3:Y:S01]  /*154c0*/  LDL R52, [R1+0x100] ;  /* 0x0001000001347983 */ /* 0x000ee20000100800 */
[----:B------:R-:W-:Y:S02]  /*154d0*/  ISETP.GE.AND P3, PT, R33, UR4, PT ;  /* 0x0000000421007c0c */ /* 0x000fe4000bf66270 */
[----:B------:R-:W-:Y:S02]  /*154e0*/  @!P0 LEA.HI.X R9, R13, R20, R14, 0x2, P2 ;  /* 0x000000140d098211 */ /* 0x000fe400010f140e */
[----:B------:R-:W5:Y:S04]  /*154f0*/  LDL R14, [R1+0x94] ;  /* 0x00009400010e7983 */ /* 0x000f680000100800 */
[----:B------:R1:W-:Y:S01]  /*15500*/  @!P0 ST.E.64 desc[UR42][R8.64], R56 ;  /* 0x0000003808008985 */ /* 0x0003e2000c101b2a */
[----:B------:R-:W-:-:S03]  /*15510*/  ISETP.GE.AND P2, PT, R25, UR4, PT ;  /* 0x0000000419007c0c */ /* 0x000fc6000bf46270 */
[----:B------:R-:W2:Y:S01]  /*15520*/  LDL R13, [R1+0x8c] ;  /* 0x00008c00010d7983 */ /* 0x000ea20000100800 */
[----:B-1----:R-:W-:-:S03]  /*15530*/  @!P1 LEA R8, P0, R10, R12, 0x2 ;  /* 0x0000000c0a089211 */ /* 0x002fc600078010ff */
[----:B------:R-:W3:Y:S01]  /*15540*/  LDL R56, [R1+0x104] ;  /* 0x0001040001387983 */ /* 0x000ee20000100800 */
[----:B------:R-:W-:-:S05]  /*15550*/  @!P1 LEA.HI.X R9, R10, R20, R11, 0x2, P0 ;  /* 0x000000140a099211 */ /* 0x000fca00000f140b */
[----:B------:R1:W-:Y:S01]  /*15560*/  @!P1 ST.E.64 desc[UR42][R8.64], R60 ;  /* 0x0000003c08009985 */ /* 0x0003e2000c101b2a */
[----:B------:R-:W-:Y:S02]  /*15570*/  ISETP.GE.AND P1, PT, R15, UR4, PT ;  /* 0x000000040f007c0c */ /* 0x000fe4000bf26270 */
[-C--:B------:R-:W-:Y:S02]  /*15580*/  @!P2 LEA R10, P5, R25, R12.reuse, 0x2 ;  /* 0x0000000c190aa211 */ /* 0x080fe400078a10ff */
[----:B-1----:R-:W-:-:S04]  /*15590*/  @!P3 LEA R8, P4, R33, R12, 0x2 ;  /* 0x0000000c2108b211 */ /* 0x002fc800078810ff */
[-C--:B------:R-:W-:Y:S02]  /*155a0*/  @!P3 LEA.HI.X R9, R33, R20.reuse, R40, 0x2, P4 ;  /* 0x000000142109b211 */ /* 0x080fe400020f1428 */
[----:B------:R-:W3:Y:S01]  /*155b0*/  LDL R33, [R1+0x118] ;  /* 0x0001180001217983 */ /* 0x000ee20000100800 */
[----:B------:R-:W-:-:S03]  /*155c0*/  @!P2 LEA.HI.X R11, R25, R20, R32, 0x2, P5 ;  /* 0x00000014190ba211 */ /* 0x000fc600028f1420 */
[----:B------:R-:W3:Y:S01]  /*155d0*/  LDL R40, [R1+0x11c] ;  /* 0x00011c0001287983 */ /* 0x000ee20000100800 */
[----:B------:R-:W-:-:S03]  /*155e0*/  ISETP.GE.AND P0, PT, R152, UR4, PT ;  /* 0x0000000498007c0c */ /* 0x000fc6000bf06270 */
[----:B------:R-:W-:Y:S04]  /*155f0*/  @!P3 ST.E.64 desc[UR42][R8.64], R64 ;  /* 0x000000400800b985 */ /* 0x000fe8000c101b2a */
[----:B------:R1:W-:Y:S01]  /*15600*/  @!P2 ST.E.64 desc[UR42][R10.64], R68 ;  /* 0x000000440a00a985 */ /* 0x0003e2000c101b2a */
[----:B------:R-:W-:-:S03]  /*15610*/  ISETP.GE.AND P2, PT, R29, UR4, PT ;  /* 0x000000041d007c0c */ /* 0x000fc6000bf46270 */
[----:B------:R-:W3:Y:S04]  /*15620*/  LDL R32, [R1+0x88] ;  /* 0x0000880001207983 */ /* 0x000ee80000100800 */
[----:B------:R-:W3:Y:S01]  /*15630*/  LDL R25, [R1+0x84] ;  /* 0x0000840001197983 */ /* 0x000ee20000100800 */
[-C--:B-1----:R-:W-:Y:S02]  /*15640*/  @!P1 LEA R10, P5, R15, R12.reuse, 0x2 ;  /* 0x0000000c0f0a9211 */ /* 0x082fe400078a10ff */
[----:B------:R-:W-:-:S04]  /*15650*/  @!P0 LEA R8, P4, R152, R12, 0x2 ;  /* 0x0000000c98088211 */ /* 0x000fc800078810ff */
[-C--:B------:R-:W-:Y:S02]  /*15660*/  @!P0 LEA.HI.X R9, R152, R20.reuse, R45, 0x2, P4 ;  /* 0x0000001498098211 */ /* 0x080fe400020f142d */
[----:B------:R-:W-:Y:S01]  /*15670*/  ISETP.GE.AND P3, PT, R41, UR4, PT ;  /* 0x0000000429007c0c */ /* 0x000fe2000bf66270 */
[----:B------:R-:W3:Y:S04]  /*15680*/  LDL R45, [R1+0x74] ;  /* 0x00007400012d7983 */ /* 0x000ee80000100800 */
[----:B------:R-:W-:Y:S01]  /*15690*/  @!P0 ST.E.64 desc[UR42][R8.64], R72 ;  /* 0x0000004808008985 */ /* 0x000fe2000c101b2a */
[----:B----4-:R-:W-:-:S03]  /*156a0*/  @!P1 LEA.HI.X R11, R15, R20, R28, 0x2, P5 ;  /* 0x000000140f0b9211 */ /* 0x010fc600028f141c */
[----:B------:R-:W4:Y:S04]  /*156b0*/  LDL R15, [R1+0x110] ;  /* 0x00011000010f7983 */ /* 0x000f280000100800 */
[----:B------:R-:W4:Y:S04]  /*156c0*/  LDL R28, [R1+0x114] ;  /* 0x00011400011c7983 */ /* 0x000f280000100800 */
[----:B------:R1:W-:Y:S02]  /*156d0*/  @!P1 ST.E.64 desc[UR42][R10.64], R76 ;  /* 0x0000004c0a009985 */ /* 0x0003e4000c101b2a */
[----:B-1----:R-:W-:-:S04]  /*156e0*/  @!P2 LEA R10, P5, R29, R12, 0x2 ;  /* 0x0000000c1d0aa211 */ /* 0x002fc800078a10ff */
[----:B------:R-:W-:Y:S02]  /*156f0*/  @!P2 LEA.HI.X R11, R29, R20, R36, 0x2, P5 ;  /* 0x000000141d0ba211 */ /* 0x000fe400028f1424 */
[----:B------:R-:W4:Y:S04]  /*15700*/  LDL R36, [R1+0x10c] ;  /* 0x00010c0001247983 */ /* 0x000f280000100800 */
[----:B------:R-:W4:Y:S01]  /*15710*/  LDL R29, [R1+0x108] ;  /* 0x00010800011d7983 */ /* 0x000f220000100800 */
[----:B------:R-:W-:Y:S02]  /*15720*/  @!P3 LEA R8, P4, R41, R12, 0x2 ;  /* 0x0000000c2908b211 */ /* 0x000fe400078810ff */
[----:B------:R-:W-:Y:S02]  /*15730*/  ISETP.GE.AND P0, PT, R37, UR4, PT ;  /* 0x0000000425007c0c */ /* 0x000fe4000bf06270 */
[----:B------:R-:W-:-:S02]  /*15740*/  @!P3 LEA.HI.X R9, R41, R20, R44, 0x2, P4 ;  /* 0x000000142909b211 */ /* 0x000fc400020f142c */
[----:B------:R-:W4:Y:S01]  /*15750*/  LDL R41, [R1+0x70] ;  /* 0x0000700001297983 */ /* 0x000f220000100800 */
[----:B-----5:R-:W-:-:S03]  /*15760*/  ISETP.GE.AND P1, PT, R14, UR4, PT ;  /* 0x000000040e007c0c */ /* 0x020fc6000bf26270 */
[----:B------:R-:W-:Y:S04]  /*15770*/  @!P3 ST.E.64 desc[UR42][R8.64], R80 ;  /* 0x000000500800b985 */ /* 0x000fe8000c101b2a */
[----:B------:R1:W-:Y:S01]  /*15780*/  @!P2 ST.E.64 desc[UR42][R10.64], R84 ;  /* 0x000000540a00a985 */ /* 0x0003e2000c101b2a */
[----:B--2---:R-:W-:-:S03]  /*15790*/  ISETP.GE.AND P2, PT, R13, UR4, PT ;  /* 0x000000040d007c0c */ /* 0x004fc6000bf46270 */
[----:B------:R-:W2:Y:S02]  /*157a0*/  LDL R44, [R1+0xf4] ;  /* 0x0000f400012c7983 */ /* 0x000ea40000100800 */
[CC--:B-1----:R-:W-:Y:S02]  /*157b0*/  @!P1 LEA R10, P5, R14.reuse, R12.reuse, 0x2 ;  /* 0x0000000c0e0a9211 */ /* 0x0c2fe400078a10ff */
[----:B------:R-:W-:Y:S02]  /*157c0*/  @!P0 LEA R8, P4, R37, R12, 0x2 ;  /* 0x0000000c25088211 */ /* 0x000fe400078810ff */
[----:B------:R-:W-:Y:S02]  /*157d0*/  ISETP.GE.AND P3, PT, R21, UR4, PT ;  /* 0x0000000415007c0c */ /* 0x000fe4000bf66270 */
[-C--:B---3--:R-:W-:Y:S02]  /*157e0*/  @!P1 LEA.HI.X R11, R14, R20.reuse, R33, 0x2, P5 ;  /* 0x000000140e0b9211 */ /* 0x088fe400028f1421 */
[----:B------:R-:W3:Y:S01]  /*157f0*/  LDL R14, [R1+0x78] ;  /* 0x00007800010e7983 */ /* 0x000ee20000100800 */
[----:B------:R-:W-:-:S03]  /*15800*/  @!P0 LEA.HI.X R9, R37, R20, R40, 0x2, P4 ;  /* 0x0000001425098211 */ /* 0x000fc600020f1428 */
[----:B------:R-:W5:Y:S04]  /*15810*/  LDL R37, [R1+0x6c] ;  /* 0x00006c0001257983 */ /* 0x000f680000100800 */
[----:B------:R-:W-:Y:S04]  /*15820*/  @!P0 ST.E.64 desc[UR42][R8.64], R88 ;  /* 0x0000005808008985 */ /* 0x000fe8000c101b2a */
[----:B------:R1:W-:Y:S01]  /*15830*/  @!P1 ST.E.64 desc[UR42][R10.64], R92 ;  /* 0x0000005c0a009985 */ /* 0x0003e2000c101b2a */
[----:B------:R-:W-:-:S03]  /*15840*/  ISETP.GE.AND P0, PT, R32, UR4, PT ;  /* 0x0000000420007c0c */ /* 0x000fc6000bf06270 */
[----:B------:R-:W2:Y:S04]  /*15850*/  LDL R33, [R1+0x68] ;  /* 0x0000680001217983 */ /* 0x000ea80000100800 */
[----:B------:R-:W2:Y:S01]  /*15860*/  LDL R40, [R1+0xf0] ;  /* 0x0000f00001287983 */ /* 0x000ea20000100800 */
[-C--:B-1----:R-:W-:Y:S02]  /*15870*/  @!P2 LEA R10, P5, R13, R12.reuse, 0x2 ;  /* 0x0000000c0d0aa211 */ /* 0x082fe400078a10ff */
[----:B------:R-:W-:Y:S02]  /*15880*/  @!P3 LEA R8, P4, R21, R12, 0x2 ;  /* 0x0000000c1508b211 */ /* 0x000fe400078810ff */
[----:B------:R-:W-:Y:S02]  /*15890*/  ISETP.GE.AND P1, PT, R25, UR4, PT ;  /* 0x0000000419007c0c */ /* 0x000fe4000bf26270 */
[----:B----4-:R-:W-:-:S02]  /*158a0*/  @!P2 LEA.HI.X R11, R13, R20, R15, 0x2, P5 ;  /* 0x000000140d0ba211 */ /* 0x010fc400028f140f */
[----:B------:R-:W4:Y:S04]  /*158b0*/  LDL R15, [R1+0xfc] ;  /* 0x0000fc00010f7983 */ /* 0x000f280000100800 */
[----:B------:R-:W2:Y:S01]  /*158c0*/  LDL R13, [R1+0x64] ;  /* 0x00006400010d7983 */ /* 0x000ea20000100800 */
[----:B------:R-:W-:-:S03]  /*158d0*/  @!P3 LEA.HI.X R9, R21, R20, R28, 0x2, P4 ;  /* 0x000000141509b211 */ /* 0x000fc600020f141c */
[----:B------:R-:W2:Y:S04]  /*158e0*/  LDL R28, [R1+0x60] ;  /* 0x00006000011c7983 */ /* 0x000ea80000100800 */
[----:B------:R-:W2:Y:S04]  /*158f0*/  LDL R21, [R1+0x5c] ;  /* 0x00005c0001157983 */ /* 0x000ea80000100800 */
[----:B------:R1:W-:Y:S04]  /*15900*/  @!P3 ST.E.64 desc[UR42][R8.64], R96 ;  /* 0x000000600800b985 */ /* 0x0003e8000c101b2a */
[----:B------:R0:W-:Y:S01]  /*15910*/  @!P2 ST.E.64 desc[UR42][R10.64], R100 ;  /* 0x000000640a00a985 */ /* 0x0001e2000c101b2a */
[----:B-1----:R-:W-:-:S04]  /*15920*/  @!P0 LEA R8, P5, R32, R12, 0x2 ;  /* 0x0000000c20088211 */ /* 0x002fc800078a10ff */
[----:B------:R-:W-:Y:S02]  /*15930*/  @!P0 LEA.HI.X R9, R32, R20, R36, 0x2, P5 ;  /* 0x0000001420098211 */ /* 0x000fe400028f1424 */
[C---:B0-----:R-:W-:Y:S01]  /*15940*/  @!P1 LEA R10, P2, R25.reuse, R12, 0x2 ;  /* 0x0000000c190a9211 */ /* 0x041fe200078410ff */
[----:B------:R-:W2:Y:S04]  /*15950*/  LDL R36, [R1+0xec] ;  /* 0x0000ec0001247983 */ /* 0x000ea80000100800 */
[----:B------:R-:W2:Y:S01]  /*15960*/  LDL R32, [R1+0xe8] ;  /* 0x0000e80001207983 */ /* 0x000ea20000100800 */
[----:B------:R-:W-:-:S03]  /*15970*/  @!P1 LEA.HI.X R11, R25, R20, R29, 0x2, P2 ;  /* 0x00000014190b9211 */ /* 0x000fc600010f141d */
[----:B------:R-:W2:Y:S04]  /*15980*/  LDL R29, [R1+0xe4] ;  /* 0x0000e400011d7983 */ /* 0x000ea80000100800 */
[----:B------:R-:W2:Y:S01]  /*15990*/  LDL R25, [R1+0xe0] ;  /* 0x0000e00001197983 */ /* 0x000ea20000100800 */
[----:B------:R-:W-:Y:S02]  /*159a0*/  ISETP.GE.AND P3, PT, R53, UR4, PT ;  /* 0x0000000435007c0c */ /* 0x000fe4000bf66270 */
        /* <DEDUP_REMOVED lines=9> */
[----:B------:R0:W-:Y:S01]  /*15a40*/  @!P3 ST.E.64 desc[UR42][R8.64], R112 ;  /* 0x000000700800b985 */ /* 0x0001e2000c101b2a */
[----:B---3--:R-:W-:-:S03]  /*15a50*/  ISETP.GE.AND P2, PT, R14, UR4, PT ;  /* 0x000000040e007c0c */ /* 0x008fc6000bf46270 */
[----:B------:R1:W-:Y:S01]  /*15a60*/  @!P4 ST.E.64 desc[UR42][R10.64], R116 ;  /* 0x000000740a00c985 */ /* 0x0003e2000c101b2a */
[----:B-----5:R-:W-:-:S09]  /*15a70*/  ISETP.GE.AND P4, PT, R37, UR4, PT ;  /* 0x0000000425007c0c */ /* 0x020fd2000bf86270 */
[-C--:B0-----:R-:W-:Y:S02]  /*15a80*/  @!P2 LEA R8, P3, R14, R12.reuse, 0x2 ;  /* 0x0000000c0e08a211 */ /* 0x081fe400078610ff */
[----:B-1----:R-:W-:-:S04]  /*15a90*/  @!P1 LEA R10, P5, R45, R12, 0x2 ;  /* 0x0000000c2d0a9211 */ /* 0x002fc800078a10ff */
[-C--:B------:R-:W-:Y:S02]  /*15aa0*/  @!P1 LEA.HI.X R11, R45, R20.reuse, R48, 0x2, P5 ;  /* 0x000000142d0b9211 */ /* 0x080fe400028f1430 */
[----:B----4-:R-:W-:Y:S02]  /*15ab0*/  @!P2 LEA.HI.X R9, R14, R20, R15, 0x2, P3 ;  /* 0x000000140e09a211 */ /* 0x010fe400018f140f */
[----:B------:R-:W-:-:S03]  /*15ac0*/  @!P0 LEA R14, P3, R41, R12, 0x2 ;  /* 0x0000000c290e8211 */ /* 0x000fc600078610ff */
[----:B------:R0:W-:Y:S01]  /*15ad0*/  @!P2 ST.E.64 desc[UR42][R8.64], R120 ;  /* 0x000000780800a985 */ /* 0x0001e2000c101b2a */
[----:B--2---:R-:W-:Y:S02]  /*15ae0*/  ISETP.GE.AND P2, PT, R33, UR4, PT ;  /* 0x0000000421007c0c */ /* 0x004fe4000bf46270 */
        /* <DEDUP_REMOVED lines=10> */
[----:B--2---:R-:W-:Y:S02]  /*15b90*/  @!P3 LEA R14, P4, R13, R12, 0x2 ;  /* 0x0000000c0d0eb211 */ /* 0x004fe400078810ff */
[-C--:B------:R-:W-:Y:S02]  /*15ba0*/  @!P2 LEA.HI.X R11, R33, R20.reuse, R36, 0x2, P5 ;  /* 0x00000014210ba211 */ /* 0x080fe400028f1424 */
[----:B------:R-:W-:Y:S02]  /*15bb0*/  @!P3 LEA.HI.X R15, R13, R20, R32, 0x2, P4 ;  /* 0x000000140d0fb211 */ /* 0x000fe400020f1420 */
        /* <DEDUP_REMOVED lines=8> */
.L_x_5346:
[----:B------:R-:W-:Y:S05]  /*15c40*/  BSYNC B1 ;  /* 0x0000000000017941 */ /* 0x000fea0003800000 */
.L_x_5345:
[----:B------:R-:W-:-:S03]  /*15c50*/  UMOV UR4, 0xffffffff ;  /* 0xffffffff00047882 */ /* 0x000fc60000000000 */
[----:B------:R-:W-:Y:S05]  /*15c60*/  BRA.DIV UR4, `(.L_x_5347) ;  /* 0x000000b204887947 */ /* 0x000fea000b800000 */
[----:B0-----:R-:W0:Y:S04]  /*15c70*/  SHFL.IDX PT, R4, R4, 0x1, 0x1c1f ;  /* 0x003c1f0004047f89 */ /* 0x001e2800000e0000 */
[----:B------:R-:W4:Y:S02]  /*15c80*/  SHFL.IDX PT, R3, R3, 0x1, 0x1c1f ;  /* 0x003c1f0003037f89 */ /* 0x000f2400000e0000 */
.L_x_5562:
        /* <DEDUP_REMOVED lines=44> */
[----:B-1----:R-:W2:Y:S01]  /*15f50*/  LDL R20, [R1+0x5c] ;  /* 0x00005c0001147983 */ /* 0x002ea20000100800 */
[----:B-----5:R-:W-:Y:S01]  /*15f60*/  ISETP.GE.AND P2, PT, R68, UR4, PT ;  /* 0x0000000444007c0c */ /* 0x020fe2000bf46270 */
[----:B----4-:R-:W-:-:S02]  /*15f70*/  IMAD.MOV.U32 R60, RZ, RZ, R57 ;  /* 0x000000ffff3c7224 */ /* 0x010fc400078e0039 */
[----:B------:R-:W-:Y:S01]  /*15f80*/  IMAD.MOV.U32 R57, RZ, RZ, R56 ;  /* 0x000000ffff397224 */ /* 0x000fe200078e0038 */
[----:B------:R-:W-:Y:S01]  /*15f90*/  ISETP.GE.AND P3, PT, R84, UR4, PT ;  /* 0x0000000454007c0c */ /* 0x000fe2000bf66270 */
[----:B------:R-:W-:Y:S01]  /*15fa0*/  IMAD.MOV.U32 R56, RZ, RZ, R53 ;  /* 0x000000ffff387224 */ /* 0x000fe200078e0035 */
[----:B------:R-:W-:Y:S01]  /*15fb0*/  MOV R53, R52 ;  /* 0x0000003400357202 */ /* 0x000fe20000000f00 */
[----:B------:R-:W-:Y:S02]  /*15fc0*/  IMAD.MOV.U32 R52, RZ, RZ, R48 ;  /* 0x000000ffff347224 */ /* 0x000fe400078e0030 */
[----:B------:R-:W-:Y:S02]  /*15fd0*/  IMAD.MOV.U32 R48, RZ, RZ, R32 ;  /* 0x000000ffff307224 */ /* 0x000fe400078e0020 */
[----:B---3--:R-:W-:Y:S02]  /*15fe0*/  IMAD.MOV.U32 R32, RZ, RZ, R13 ;  /* 0x000000ffff207224 */ /* 0x008fe400078e000d */
[----:B------:R-:W-:-:S02]  /*15ff0*/  IMAD.MOV.U32 R13, RZ, RZ, R11 ;  /* 0x000000ffff0d7224 */ /* 0x000fc400078e000b */
[----:B------:R-:W-:Y:S02]  /*16000*/  IMAD.MOV.U32 R11, RZ, RZ, R10 ;  /* 0x000000ffff0b7224 */ /* 0x000fe400078e000a */
[----:B------:R-:W-:Y:S02]  /*16010*/  IMAD.MOV.U32 R10, RZ, RZ, R9 ;  /* 0x000000ffff0a7224 */ /* 0x000fe400078e0009 */
[----:B0-----:R-:W-:Y:S02]  /*16020*/  @!P2 IMAD.MOV.U32 R9, RZ, RZ, R4 ;  /* 0x000000ffff09a224 */ /* 0x001fe400078e0004 */
[----:B------:R-:W-:Y:S02]  /*16030*/  IMAD.MOV.U32 R61, RZ, RZ, R8 ;  /* 0x000000ffff3d7224 */ /* 0x000fe400078e0008 */
[----:B------:R-:W-:Y:S02]  /*16040*/  @!P2 IMAD.MOV.U32 R8, RZ, RZ, R3 ;  /* 0x000000ffff08a224 */ /* 0x000fe400078e0003 */
[----:B------:R-:W-:-:S02]  /*16050*/  IMAD.MOV.U32 R72, RZ, RZ, R64 ;  /* 0x000000ffff487224 */ /* 0x000fc400078e0040 */
[----:B------:R-:W-:Y:S02]  /*16060*/  IMAD.MOV.U32 R64, RZ, RZ, R60 ;  /* 0x000000ffff407224 */ /* 0x000fe400078e003c */
[----:B------:R-:W-:Y:S02]  /*16070*/  IMAD.MOV.U32 R60, RZ, RZ, R56 ;  /* 0x000000ffff3c7224 */ /* 0x000fe400078e0038 */
[----:B------:R-:W-:Y:S02]  /*16080*/  IMAD.MOV.U32 R56, RZ, RZ, R52 ;  /* 0x000000ffff387224 */ /* 0x000fe400078e0034 */
[----:B------:R-:W-:Y:S01]  /*16090*/  IMAD.MOV.U32 R52, RZ, RZ, R10 ;  /* 0x000000ffff347224 */ /* 0x000fe200078e000a */
[----:B------:R-:W-:Y:S01]  /*160a0*/  @!P3 LEA R10, P4, R84, R3, 0x2 ;  /* 0x00000003540ab211 */ /* 0x000fe200078810ff */
[----:B------:R-:W-:-:S04]  /*160b0*/  @!P2 IMAD.WIDE R8, R68, 0x4, R8 ;  /* 0x000000044408a825 */ /* 0x000fc800078e0208 */
[----:B------:R-:W-:Y:S02]  /*160c0*/  IMAD.MOV.U32 R68, RZ, RZ, R65 ;  /* 0x000000ffff447224 */ /* 0x000fe400078e0041 */
[----:B------:R-:W-:Y:S02]  /*160d0*/  IMAD.MOV.U32 R65, RZ, RZ, R48 ;  /* 0x000000ffff417224 */ /* 0x000fe400078e0030 */
[----:B------:R-:W-:Y:S01]  /*160e0*/  IMAD.MOV.U32 R48, RZ, RZ, R11 ;  /* 0x000000ffff307224 */ /* 0x000fe200078e000b */
[----:B------:R-:W-:Y:S02]  /*160f0*/  @!P3 LEA.HI.X R11, R84, R4, R93, 0x2, P4 ;  /* 0x00000004540bb211 */ /* 0x000fe400020f145d */
[----:B------:R-:W3:Y:S01]  /*16100*/  LDL R93, [R1+0x150] ;  /* 0x00015000015d7983 */ /* 0x000ee20000100800 */
[C---:B------:R-:W-:Y:S02]  /*16110*/  ISETP.GE.AND P1, PT, R77.reuse, UR4, PT ;  /* 0x000000044d007c0c */ /* 0x040fe4000bf26270 */
[----:B------:R-:W-:Y:S01]  /*16120*/  ISETP.GE.AND P0, PT, R88, UR4, PT ;  /* 0x0000000458007c0c */ /* 0x000fe2000bf06270 */
[----:B------:R0:W-:Y:S04]  /*16130*/  @!P2 ST.E.64 desc[UR42][R8.64], R26 ;  /* 0x0000001a0800a985 */ /* 0x0001e8000c101b2a */
[----:B------:R1:W-:Y:S04]  /*16140*/  @!P3 ST.E.64 desc[UR42][R10.64], R30 ;  /* 0x0000001e0a00b985 */ /* 0x0003e8000c101b2a */
[----:B------:R-:W4:Y:S02]  /*16150*/  LDL R84, [R1+0xac] ;  /* 0x0000ac0001547983 */ /* 0x000f240000100800 */
[----:B0-----:R-:W-:-:S04]  /*16160*/  @!P1 LEA R8, P5, R77, R3, 0x2 ;  /* 0x000000034d089211 */ /* 0x001fc800078a10ff */
[-C--:B------:R-:W-:Y:S02]  /*16170*/  @!P1 LEA.HI.X R9, R77, R4.reuse, R80, 0x2, P5 ;  /* 0x000000044d099211 */ /* 0x080fe400028f1450 */
[----:B------:R-:W5:Y:S01]  /*16180*/  LDL R80, [R1+0x14c] ;  /* 0x00014c0001507983 */ /* 0x000f620000100800 */
[C---:B-1----:R-:W-:Y:S02]  /*16190*/  @!P0 LEA R10, P4, R88.reuse, R3, 0x2 ;  /* 0x00000003580a8211 */ /* 0x042fe400078810ff */
[----:B------:R-:W-:Y:S01]  /*161a0*/  ISETP.GE.AND P2, PT, R73, UR4, PT ;  /* 0x0000000449007c0c */ /* 0x000fe2000bf46270 */
[----:B------:R-:W2:Y:S01]  /*161b0*/  LDL R77, [R1+0xa8] ;  /* 0x0000a800014d7983 */ /* 0x000ea20000100800 */
[----:B---3--:R-:W-:-:S03]  /*161c0*/  @!P0 LEA.HI.X R11, R88, R4, R93, 0x2, P4 ;  /* 0x00000004580b8211 */ /* 0x008fc600020f145d */
[----:B------:R-:W3:Y:S04]  /*161d0*/  LDL R88, [R1+0x144] ;  /* 0x0001440001587983 */ /* 0x000ee80000100800 */
[----:B------:R0:W-:Y:S01]  /*161e0*/  @!P1 ST.E.64 desc[UR42][R8.64], R34 ;  /* 0x0000002208009985 */ /* 0x0001e2000c101b2a */
[----:B------:R-:W-:-:S03]  /*161f0*/  ISETP.GE.AND P1, PT, R76, UR4, PT ;  /* 0x000000044c007c0c */ /* 0x000fc6000bf26270 */
[----:B------:R-:W4:Y:S01]  /*16200*/  LDL R93, [R1+0x148] ;  /* 0x00014800015d7983 */ /* 0x000f220000100800 */
[----:B0-----:R-:W-:-:S04]  /*16210*/  @!P2 LEA R8, P5, R73, R3, 0x2 ;  /* 0x000000034908a211 */ /* 0x001fc800078a10ff */
[----:B-----5:R-:W-:Y:S01]  /*16220*/  @!P2 LEA.HI.X R9, R73, R4, R80, 0x2, P5 ;  /* 0x000000044909a211 */ /* 0x020fe200028f1450 */
[----:B------:R-:W-:Y:S04]  /*16230*/  @!P0 ST.E.64 desc[UR42][R10.64], R38 ;  /* 0x000000260a008985 */ /* 0x000fe8000c101b2a */
[----:B------:R0:W-:Y:S01]  /*16240*/  @!P2 ST.E.64 desc[UR42][R8.64], R42 ;  /* 0x0000002a0800a985 */ /* 0x0001e2000c101b2a */
[----:B------:R-:W-:-:S03]  /*16250*/  ISETP.GE.AND P3, PT, R92, UR4, PT ;  /* 0x000000045c007c0c */ /* 0x000fc6000bf66270 */
[----:B------:R-:W5:Y:S04]  /*16260*/  LDL R73, [R1+0xa0] ;  /* 0x0000a00001497983 */ /* 0x000f680000100800 */
[----:B------:R-:W5:Y:S01]  /*16270*/  LDL R80, [R1+0xa4] ;  /* 0x0000a40001507983 */ /* 0x000f620000100800 */
[----:B0-----:R-:W-:-:S04]  /*16280*/  @!P1 LEA R8, P5, R76, R3, 0x2 ;  /* 0x000000034c089211 */ /* 0x001fc800078a10ff */
[-C--:B---3--:R-:W-:Y:S02]  /*16290*/  @!P1 LEA.HI.X R9, R76, R4.reuse, R88, 0x2, P5 ;  /* 0x000000044c099211 */ /* 0x088fe400028f1458 */
[----:B------:R-:W3:Y:S01]  /*162a0*/  LDL R88, [R1+0x13c] ;  /* 0x00013c0001587983 */ /* 0x000ee20000100800 */
[C---:B------:R-:W-:Y:S02]  /*162b0*/  ISETP.GE.AND P2, PT, R81.reuse, UR4, PT ;  /* 0x0000000451007c0c */ /* 0x040fe4000bf46270 */
[CC--:B------:R-:W-:Y:S01]  /*162c0*/  @!P3 LEA R10, P4, R92.reuse, R3.reuse, 0x2 ;  /* 0x000000035c0ab211 */ /* 0x0c0fe200078810ff */
[----:B------:R-:W5:Y:S03]  /*162d0*/  LDL R76, [R1+0x9c] ;  /* 0x00009c00014c7983 */ /* 0x000f660000100800 */
[----:B----4-:R-:W-:Y:S02]  /*162e0*/  @!P3 LEA.HI.X R11, R92, R4, R93, 0x2, P4 ;  /* 0x000000045c0bb211 */ /* 0x010fe400020f145d */
[----:B------:R-:W4:Y:S04]  /*162f0*/  LDL R92, [R1+0x140] ;  /* 0x00014000015c7983 */ /* 0x000f280000100800 */
[----:B------:R-:W-:Y:S04]  /*16300*/  @!P3 ST.E.64 desc[UR42][R10.64], R46 ;  /* 0x0000002e0a00b985 */ /* 0x000fe8000c101b2a */
[----:B------:R0:W-:Y:S02]  /*16310*/  @!P1 ST.E.64 desc[UR42][R8.64], R50 ;  /* 0x0000003208009985 */ /* 0x0001e4000c101b2a */
[----:B0-----:R-:W-:-:S04]  /*16320*/  @!P2 LEA R8, P5, R81, R3, 0x2 ;  /* 0x000000035108a211 */ /* 0x001fc800078a10ff */
[----:B---3--:R-:W-:Y:S02]  /*16330*/  @!P2 LEA.HI.X R9, R81, R4, R88, 0x2, P5 ;  /* 0x000000045109a211 */ /* 0x008fe400028f1458 */
[----:B------:R-:W3:Y:S01]  /*16340*/  LDL R81, [R1+0x134] ;  /* 0x0001340001517983 */ /* 0x000ee20000100800 */
[----:B------:R-:W-:Y:S02]  /*16350*/  ISETP.GE.AND P0, PT, R89, UR4, PT ;  /* 0x0000000459007c0c */ /* 0x000fe4000bf06270 */
[----:B------:R-:W-:Y:S01]  /*16360*/  ISETP.GE.AND P1, PT, R69, UR4, PT ;  /* 0x0000000445007c0c */ /* 0x000fe2000bf26270 */
[----:B------:R-:W5:Y:S10]  /*16370*/  LDL R88, [R1+0x138] ;  /* 0x0001380001587983 */ /* 0x000f740000100800 */
[----:B------:R-:W-:-:S04]  /*16380*/  @!P0 LEA R10, P4, R89, R3, 0x2 ;  /* 0x00000003590a8211 */ /* 0x000fc800078810ff */
[----:B----4-:R-:W-:-:S05]  /*16390*/  @!P0 LEA.HI.X R11, R89, R4, R92, 0x2, P4 ;  /* 0x00000004590b8211 */ /* 0x010fca00020f145c */
[----:B------:R-:W-:Y:S04]  /*163a0*/  @!P0 ST.E.64 desc[UR42][R10.64], R54 ;  /* 0x000000360a008985 */ /* 0x000fe8000c101b2a */
[----:B------:R0:W-:Y:S02]  /*163b0*/  @!P2 ST.E.64 desc[UR42][R8.64], R58 ;  /* 0x0000003a0800a985 */ /* 0x0001e4000c101b2a */
[----:B0-----:R-:W-:-:S04]  /*163c0*/  @!P1 LEA R8, P5, R69, R3, 0x2 ;  /* 0x0000000345089211 */ /* 0x001fc800078a10ff */
[----:B---3--:R-:W-:Y:S02]  /*163d0*/  @!P1 LEA.HI.X R9, R69, R4, R81, 0x2, P5 ;  /* 0x0000000445099211 */ /* 0x008fe400028f1451 */
[----:B------:R-:W3:Y:S01]  /*163e0*/  LDL R81, [R1+0x12c] ;  /* 0x00012c0001517983 */ /* 0x000ee20000100800 */
[----:B------:R-:W-:Y:S02]  /*163f0*/  ISETP.GE.AND P3, PT, R85, UR4, PT ;  /* 0x0000000455007c0c */ /* 0x000fe4000bf66270 */
[----:B--2---:R-:W-:-:S11]  /*16400*/  ISETP.GE.AND P2, PT, R77, UR4, PT ;  /* 0x000000044d007c0c */ /* 0x004fd6000bf46270 */
[----:B------:R-:W-:-:S04]  /*16410*/  @!P3 LEA R10, P4, R85, R3, 0x2 ;  /* 0x00000003550ab211 */ /* 0x000fc800078810ff */
[----:B-----5:R-:W-:Y:S02]  /*16420*/  @!P3 LEA.HI.X R11, R85, R4, R88, 0x2, P4 ;  /* 0x00000004550bb211 */ /* 0x020fe400020f1458 */
[----:B------:R-:W2:Y:S04]  /*16430*/  LDL R85, [R1+0x130] ;  /* 0x0001300001557983 */ /* 0x000ea80000100800 */
[----:B------:R-:W-:Y:S04]  /*16440*/  @!P3 ST.E.64 desc[UR42][R10.64], R62 ;  /* 0x0000003e0a00b985 */ /* 0x000fe8000c101b2a */
[----:B------:R0:W-:Y:S02]  /*16450*/  @!P1 ST.E.64 desc[UR42][R8.64], R66 ;  /* 0x0000004208009985 */ /* 0x0001e4000c101b2a */
[----:B0-----:R-:W-:-:S04]  /*16460*/  @!P2 LEA R8, P5, R77, R3, 0x2 ;  /* 0x000000034d08a211 */ /* 0x001fc800078a10ff */
[----:B---3--:R-:W-:Y:S02]  /*16470*/  @!P2 LEA.HI.X R9, R77, R4, R81, 0x2, P5 ;  /* 0x000000044d09a211 */ /* 0x008fe400028f1451 */
[----:B------:R-:W3:Y:S01]  /*16480*/  LDL R77, [R1+0x124] ;  /* 0x00012400014d7983 */ /* 0x000ee20000100800 */
[C---:B------:R-:W-:Y:S02]  /*16490*/  ISETP.GE.AND P0, PT, R84.reuse, UR4, PT ;  /* 0x0000000454007c0c */ /* 0x040fe4000bf06270 */
[----:B------:R-:W-:Y:S01]  /*164a0*/  ISETP.GE.AND P1, PT, R73, UR4, PT ;  /* 0x0000000449007c0c */ /* 0x000fe2000bf26270 */
[----:B------:R-:W4:Y:S10]  /*164b0*/  LDL R81, [R1+0x128] ;  /* 0x0001280001517983 */ /* 0x000f340000100800 */
[----:B------:R-:W-:-:S04]  /*164c0*/  @!P0 LEA R10, P4, R84, R3, 0x2 ;  /* 0x00000003540a8211 */ /* 0x000fc800078810ff */
[----:B--2---:R-:W-:Y:S01]  /*164d0*/  @!P0 LEA.HI.X R11, R84, R4, R85, 0x2, P4 ;  /* 0x00000004540b8211 */ /* 0x004fe200020f1455 */
[----:B------:R-:W-:Y:S02]  /*164e0*/  IMAD.MOV.U32 R69, RZ, RZ, R68 ;  /* 0x000000ffff457224 */ /* 0x000fe400078e0044 */
[----:B------:R-:W2:Y:S04]  /*164f0*/  LDL R68, [R1+0x94] ;  /* 0x0000940001447983 */ /* 0x000ea80000100800 */
[----:B------:R-:W-:Y:S04]  /*16500*/  @!P0 ST.E.64 desc[UR42][R10.64], R70 ;  /* 0x000000460a008985 */ /* 0x000fe8000c101b2a */
[----:B------:R0:W-:Y:S02]  /*16510*/  @!P2 ST.E.64 desc[UR42][R8.64], R74 ;  /* 0x0000004a0800a985 */ /* 0x0001e4000c101b2a */
[----:B0-----:R-:W-:-:S04]  /*16520*/  @!P1 LEA R8, P5, R73, R3, 0x2 ;  /* 0x0000000349089211 */ /* 0x001fc800078a10ff */
[----:B---3--:R-:W-:Y:S02]  /*16530*/  @!P1 LEA.HI.X R9, R73, R4, R77, 0x2, P5 ;  /* 0x0000000449099211 */ /* 0x008fe400028f144d */
[----:B------:R-:W3:Y:S01]  /*16540*/  LDL R77, [R1+0x120] ;  /* 0x00012000014d7983 */ /* 0x000ee20000100800 */
[----:B------:R-:W-:-:S03]  /*16550*/  IMAD.MOV.U32 R73, RZ, RZ, R69 ;  /* 0x000000ffff497224 */ /* 0x000fc600078e0045 */
[----:B------:R-:W5:Y:S01]  /*16560*/  LDL R69, [R1+0x118] ;  /* 0x0001180001457983 */ /* 0x000f620000100800 */
[----:B------:R-:W-:Y:S02]  /*16570*/  ISETP.GE.AND P3, PT, R80, UR4, PT ;  /* 0x0000000450007c0c */ /* 0x000fe4000bf66270 */
[----:B------:R-:W-:Y:S02]  /*16580*/  ISETP.GE.AND P0, PT, R76, UR4, PT ;  /* 0x000000044c007c0c */ /* 0x000fe4000bf06270 */
[----:B------:R-:W-:-:S09]  /*16590*/  ISETP.GE.AND P2, PT, R72, UR4, PT ;  /* 0x0000000448007c0c */ /* 0x000fd2000bf46270 */
[----:B------:R-:W-:-:S04]  /*165a0*/  @!P3 LEA R10, P4, R80, R3, 0x2 ;  /* 0x00000003500ab211 */ /* 0x000fc800078810ff */
[----:B----4-:R-:W-:-:S05]  /*165b0*/  @!P3 LEA.HI.X R11, R80, R4, R81, 0x2, P4 ;  /* 0x00000004500bb211 */ /* 0x010fca00020f1451 */
[----:B------:R0:W-:Y:S01]  /*165c0*/  @!P3 ST.E.64 desc[UR42][R10.64], R78 ;  /* 0x0000004e0a00b985 */ /* 0x0001e2000c101b2a */
[----:B--2---:R-:W-:-:S03]  /*165d0*/  ISETP.GE.AND P3, PT, R68, UR4, PT ;  /* 0x0000000444007c0c */ /* 0x004fc6000bf66270 */
[----:B------:R1:W-:Y:S01]  /*165e0*/  @!P1 ST.E.64 desc[UR42][R8.64], R82 ;  /* 0x0000005208009985 */ /* 0x0003e2000c101b2a */
[----:B------:R-:W-:Y:S02]  /*165f0*/  ISETP.GE.AND P1, PT, R64, UR4, PT ;  /* 0x0000000440007c0c */ /* 0x000fe4000bf26270 */
[-C--:B0-----:R-:W-:Y:S02]  /*16600*/  @!P0 LEA R10, P4, R76, R3.reuse, 0x2 ;  /* 0x000000034c0a8211 */ /* 0x081fe400078810ff */
[----:B-1----:R-:W-:-:S04]  /*16610*/  @!P2 LEA R8, P5, R72, R3, 0x2 ;  /* 0x000000034808a211 */ /* 0x002fc800078a10ff */
[-C--:B------:R-:W-:Y:S02]  /*16620*/  @!P2 LEA.HI.X R9, R72, R4.reuse, R73, 0x2, P5 ;  /* 0x000000044809a211 */ /* 0x080fe400028f1449 */
[----:B---3--:R-:W-:-:S05]  /*16630*/  @!P0 LEA.HI.X R11, R76, R4, R77, 0x2, P4 ;  /* 0x000000044c0b8211 */ /* 0x008fca00020f144d */
[----:B------:R0:W-:Y:S01]  /*16640*/  @!P0 ST.E.64 desc[UR42][R10.64], R86 ;  /* 0x000000560a008985 */ /* 0x0001e2000c101b2a */
[----:B------:R-:W-:-:S03]  /*16650*/  ISETP.GE.AND P0, PT, R60, UR4, PT ;  /* 0x000000043c007c0c */ /* 0x000fc6000bf06270 */
[----:B------:R1:W-:Y:S01]  /*16660*/  @!P2 ST.E.64 desc[UR42][R8.64], R90 ;  /* 0x0000005a0800a985 */ /* 0x0003e2000c101b2a */
[----:B------:R-:W-:Y:S02]  /*16670*/  ISETP.GE.AND P2, PT, R56, UR4, PT ;  /* 0x0000000438007c0c */ /* 0x000fe4000bf46270 */
[-C--:B0-----:R-:W-:Y:S02]  /*16680*/  @!P3 LEA R10, P4, R68, R3.reuse, 0x2 ;  /* 0x00000003440ab211 */ /* 0x081fe400078810ff */
[----:B-1----:R-:W-:Y:S02]  /*16690*/  @!P1 LEA R8, P5, R64, R3, 0x2 ;  /* 0x0000000340089211 */ /* 0x002fe400078a10ff */
[-C--:B-----5:R-:W-:Y:S02]  /*166a0*/  @!P3 LEA.HI.X R11, R68, R4.reuse, R69, 0x2, P4 ;  /* 0x00000004440bb211 */ /* 0x0a0fe400020f1445 */
[----:B------:R-:W-:Y:S02]  /*166b0*/  @!P1 LEA.HI.X R9, R64, R4, R65, 0x2, P5 ;  /* 0x0000000440099211 */ /* 0x000fe400028f1441 */
[----:B------:R-:W-:Y:S01]  /*166c0*/  ISETP.GE.AND P4, PT, R52, UR4, PT ;  /* 0x0000000434007c0c */ /* 0x000fe2000bf86270 */
[----:B------:R0:W-:Y:S01]  /*166d0*/  @!P3 ST.E.64 desc[UR42][R10.64], R94 ;  /* 0x0000005e0a00b985 */ /* 0x0001e2000c101b2a */
[----:B------:R-:W-:-:S03]  /*166e0*/  ISETP.GE.AND P3, PT, R48, UR4, PT ;  /* 0x0000000430007c0c */ /* 0x000fc6000bf66270 */
[----:B------:R1:W-:Y:S01]  /*166f0*/  @!P1 ST.E.64 desc[UR42][R8.64], R98 ;  /* 0x0000006208009985 */ /* 0x0003e2000c101b2a */
[-C--:B0-----:R-:W-:Y:S02]  /*16700*/  @!P0 LEA R10, P5, R60, R3.reuse, 0x2 ;  /* 0x000000033c0a8211 */ /* 0x081fe400078a10ff */
[----:B-1----:R-:W-:Y:S02]  /*16710*/  @!P2 LEA R8, P1, R56, R3, 0x2 ;  /* 0x000000033808a211 */ /* 0x002fe400078210ff */
[-C--:B------:R-:W-:Y:S02]  /*16720*/  @!P0 LEA.HI.X R11, R60, R4.reuse, R61, 0x2, P5 ;  /* 0x000000043c0b8211 */ /* 0x080fe400028f143d */
[----:B------:R-:W-:Y:S02]  /*16730*/  @!P2 LEA.HI.X R9, R56, R4, R57, 0x2, P1 ;  /* 0x000000043809a211 */ /* 0x000fe400008f1439 */
[----:B------:R-:W-:Y:S01]  /*16740*/  ISETP.GE.AND P1, PT, R12, UR4, PT ;  /* 0x000000040c007c0c */ /* 0x000fe2000bf26270 */
[----:B------:R0:W-:Y:S04]  /*16750*/  @!P0 ST.E.64 desc[UR42][R10.64], R102 ;  /* 0x000000660a008985 */ /* 0x0001e8000c101b2a */
[----:B------:R1:W-:Y:S01]  /*16760*/  @!P2 ST.E.64 desc[UR42][R8.64], R106 ;  /* 0x0000006a0800a985 */ /* 0x0003e2000c101b2a */
[----:B------:R-:W-:-:S02]  /*16770*/  ISETP.GE.AND P2, PT, R44, UR4, PT ;  /* 0x000000042c007c0c */ /* 0x000fc4000bf46270 */
[-C--:B0-----:R-:W-:Y:S02]  /*16780*/  @!P4 LEA R10, P0, R52, R3.reuse, 0x2 ;  /* 0x00000003340ac211 */ /* 0x081fe400078010ff */
[----:B-1----:R-:W-:Y:S02]  /*16790*/  @!P3 LEA R8, P5, R48, R3, 0x2 ;  /* 0x000000033008b211 */ /* 0x002fe400078a10ff */
[-C--:B------:R-:W-:Y:S02]  /*167a0*/  @!P4 LEA.HI.X R11, R52, R4.reuse, R53, 0x2, P0 ;  /* 0x00000004340bc211 */ /* 0x080fe400000f1435 */
[----:B------:R-:W-:Y:S02]  /*167b0*/  ISETP.GE.AND P0, PT, R40, UR4, PT ;  /* 0x0000000428007c0c */ /* 0x000fe4000bf06270 */
[----:B------:R-:W-:Y:S01]  /*167c0*/  @!P3 LEA.HI.X R9, R48, R4, R49, 0x2, P5 ;  /* 0x000000043009b211 */ /* 0x000fe200028f1431 */
[----:B------:R0:W-:Y:S04]  /*167d0*/  @!P4 ST.E.64 desc[UR42][R10.64], R110 ;  /* 0x0000006e0a00c985 */ /* 0x0001e8000c101b2a */
[----:B------:R1:W-:Y:S01]  /*167e0*/  @!P3 ST.E.64 desc[UR42][R8.64], R114 ;  /* 0x000000720800b985 */ /* 0x0003e2000c101b2a */
[----:B------:R-:W-:-:S02]  /*167f0*/  ISETP.GE.AND P3, PT, R36, UR4, PT ;  /* 0x0000000424007c0c */ /* 0x000fc4000bf66270 */
[-C--:B0-----:R-:W-:Y:S02]  /*16800*/  @!P1 LEA R10, P4, R12, R3.reuse, 0x2 ;  /* 0x000000030c0a9211 */ /* 0x081fe400078810ff */
[-C--:B-1----:R-:W-:Y:S02]  /*16810*/  @!P2 LEA R8, P5, R44, R3.reuse, 0x2 ;  /* 0x000000032c08a211 */ /* 0x082fe400078a10ff */
[-C--:B------:R-:W-:Y:S02]  /*16820*/  @!P1 LEA.HI.X R11, R12, R4.reuse, R13, 0x2, P4 ;  /* 0x000000040c0b9211 */ /* 0x080fe400020f140d */
[----:B------:R-:W-:Y:S02]  /*16830*/  @!P0 LEA R12, P4, R40, R3, 0x2 ;  /* 0x00000003280c8211 */ /* 0x000fe400078810ff */
[----:B------:R-:W-:Y:S01]  /*16840*/  @!P2 LEA.HI.X R9, R44, R4, R45, 0x2, P5 ;  /* 0x000000042c09a211 */ /* 0x000fe200028f142d */
[----:B------:R-:W-:Y:S01]  /*16850*/  @!P1 ST.E.64 desc[UR42][R10.64], R118 ;  /* 0x000000760a009985 */ /* 0x000fe2000c101b2a */
[----:B------:R-:W-:-:S02]  /*16860*/  ISETP.GE.AND P1, PT, R32, UR4, PT ;  /* 0x0000000420007c0c */ /* 0x000fc4000bf26270 */
        /* <DEDUP_REMOVED lines=28> */
.L_x_5330:
[----:B------:R-:W3:Y:S01]  /*16a30*/  LDL.LU R10, [R1+0x4c] ;  /* 0x00004c00010a7983 */ /* 0x000ee20000300800 */
[----:B------:R-:W-:Y:S01]  /*16a40*/  ULDC.64 UR6, c[0x0][0xc08] ;  /* 0x0003020000067ab9 */ /* 0x000fe20000000a00 */
[----:B------:R-:W-:Y:S02]  /*16a50*/  ULDC.64 UR4, c[0x0][0xc00] ;  /* 0x0003000000047ab9 */ /* 0x000fe40000000a00 */
[----:B------:R-:W4:Y:S04]  /*16a60*/  LDL.LU R0, [R1+0x50] ;  /* 0x0000500001007983 */ /* 0x000f280000300800 */
[----:B--2---:R-:W2:Y:S01]  /*16a70*/  LDL R4, [R1+0x44] ;  /* 0x0000440001047983 */ /* 0x004ea20000100800 */
[----:B------:R-:W-:Y:S01]  /*16a80*/  ISETP.NE.U32.AND P1, PT, RZ, UR6, PT ;  /* 0x00000006ff007c0c */ /* 0x000fe2000bf25070 */
[----:B------:R-:W-:Y:S01]  /*16a90*/  IMAD.MOV.U32 R3, RZ, RZ, RZ ;  /* 0x000000ffff037224 */ /* 0x000fe200078e00ff */
[----:B------:R-:W-:-:S02]  /*16aa0*/  ISETP.NE.U32.AND P0, PT, RZ, UR4, PT ;  /* 0x00000004ff007c0c */ /* 0x000fc4000bf05070 */
[----:B------:R-:W-:Y:S02]  /*16ab0*/  ISETP.NE.AND.EX P1, PT, RZ, UR7, PT, P1 ;  /* 0x00000007ff007c0c */ /* 0x000fe4000bf25310 */
[----:B------:R-:W-:Y:S01]  /*16ac0*/  ISETP.NE.AND.EX P0, PT, RZ, UR5, PT, P0 ;  /* 0x00000005ff007c0c */ /* 0x000fe2000bf05300 */
[----:B------:R-:W1:Y:S01]  /*16ad0*/  S2R R35, SR_TID.X ;  /* 0x0000000000237919 */ /* 0x000e620000002100 */
        /* <DEDUP_REMOVED lines=9> */
[----:B-1----:R-:W-:-:S05]  /*16b70*/  VIADD R0, R35, 0xffffff80 ;  /* 0xffffff8023007836 */ /* 0x002fca0000000000 */
[----:B------:R-:W-:-:S07]  /*16b80*/  ISETP.GT.AND P3, PT, R0, 0x7f, PT ;  /* 0x0000007f0000780c */ /* 0x000fce0003f64270 */
[----:B------:R-:W1:Y:S02]  /*16b90*/  @!P2 LDC R4, c[0x0][0xad4] ;  /* 0x0002b500ff04ab82 */ /* 0x000e640000000800 */
[----:B-1----:R3:W-:Y:S01]  /*16ba0*/  @!P2 STL [R1+0x44], R4 ;  /* 0x000044040100a387 */ /* 0x0027e20000100800 */
[----:B------:R-:W-:Y:S01]  /*16bb0*/  ISETP.GT.AND P2, PT, R4, 0x1, PT ;  /* 0x000000010400780c */ /* 0x000fe20003f44270 */
[----:B------:R-:W-:-:S12]  /*16bc0*/  @P1 BRA `(.L_x_5348) ;  /* 0x0000000000101947 */ /* 0x000fd80003800000 */
[----:B------:R-:W-:Y:S05]  /*16bd0*/  @!P0 BRA `(.L_x_5348) ;  /* 0x00000000000c8947 */ /* 0x000fea0003800000 */
[----:B---3--:R-:W2:Y:S04]  /*16be0*/  LDG.E R11, desc[UR42][R8.64] ;  /* 0x0000002a080b7981 */ /* 0x008ea8000c1e1900 */
[----:B-----5:R-:W2:Y:S02]  /*16bf0*/  LDG.E R26, desc[UR42][R8.64+0x4] ;  /* 0x0000042a081a7981 */ /* 0x020ea4000c1e1900 */
[----:B--2---:R-:W-:-:S07]  /*16c00*/  IMAD.IADD R26, R26, 0x1, -R11 ;  /* 0x000000011a1a7824 */ /* 0x004fce00078e0a0b */
.L_x_5348:
[----:B---3--:R-:W2:Y:S04]  /*16c10*/  LDL.LU R8, [R1+0x48] ;  /* 0x0000480001087983 */ /* 0x008ea80000300800 */
[----:B------:R-:W3:Y:S01]  /*16c20*/  LDL.LU R0, [R1+0xd8] ;  /* 0x0000d80001007983 */ /* 0x000ee20000300800 */
[----:B------:R-:W-:Y:S01]  /*16c30*/  BSSY B1, `(.L_x_5349) ;  /* 0x0000037000017945 */ /* 0x000fe20003800000 */
[----:B-----5:R-:W-:Y:S02]  /*16c40*/  SHF.R.S32.HI R28, RZ, 0x1f, R3 ;  /* 0x0000001fff1c7819 */ /* 0x020fe40000011403 */
[----:B--2---:R-:W-:Y:S02]  /*16c50*/  SEL R33, R8, RZ, !P0 ;  /* 0x000000ff08217207 */ /* 0x004fe40004000000 */
[----:B---3--:R-:W-:Y:S01]  /*16c60*/  SEL R30, R0, RZ, !P0 ;  /* 0x000000ff001e7207 */ /* 0x008fe20004000000 */
[----:B------:R-:W-:Y:S06]  /*16c70*/  @P3 BRA `(.L_x_5350) ;  /* 0x0000000000c83947 */ /* 0x000fec0003800000 */
[----:B------:R-:W2:Y:S01]  /*16c80*/  LDL R8, [R1+0x4] ;  /* 0x0000040001087983 */ /* 0x000ea20000100800 */
[----:B------:R-:W1:Y:S02]  /*16c90*/  LDC R37, c[0x0][0xbe8] ;  /* 0x0002fa00ff257b82 */ /* 0x000e640000000800 */
[----:B-1----:R-:W-:Y:S01]  /*16ca0*/  IMAD R0, R26, R37, RZ ;  /* 0x000000251a007224 */ /* 0x002fe200078e02ff */
[----:B--2---:R-:W-:-:S04]  /*16cb0*/  IADD3 R35, R8, -0x80, R35 ;  /* 0xffffff8008237810 */ /* 0x004fc80007ffe023 */
[----:B------:R-:W-:-:S13]  /*16cc0*/  ISETP.GE.AND P0, PT, R35, R0, PT ;  /* 0x000000002300720c */ /* 0x000fda0003f06270 */
[----:B------:R-:W-:Y:S05]  /*16cd0*/  @P0 BRA `(.L_x_5350) ;  /* 0x0000000000b00947 */ /* 0x000fea0003800000 */
[----:B------:R-:W2:Y:S01]  /*16ce0*/  LDL.LU R32, [R1+0x58] ;  /* 0x0000580001207983 */ /* 0x000ea20000300800 */
[----:B------:R-:W-:Y:S01]  /*16cf0*/  ISETP.GT.AND P0, PT, R4, 0x1, PT ;  /* 0x000000010400780c */ /* 0x000fe20003f04270 */
[----:B------:R-:W-:Y:S01]  /*16d00*/  IMAD.MOV.U32 R4, RZ, RZ, 0x9b8 ;  /* 0x000009b8ff047424 */ /* 0x000fe200078e00ff */
[----:B------:R-:W-:Y:S01]  /*16d10*/  ISETP.NE.AND P1, PT, R37, 0x1, PT ;  /* 0x000000012500780c */ /* 0x000fe20003f25270 */
[----:B------:R-:W1:Y:S01]  /*16d20*/  LDC.64 R14, c[0x0][0xba8] ;  /* 0x0002ea00ff0e7b82 */ /* 0x000e620000000a00 */
[----:B------:R-:W-:Y:S02]  /*16d30*/  IMAD.MOV.U32 R27, RZ, RZ, R35 ;  /* 0x000000ffff1b7224 */ /* 0x000fe400078e0023 */
        /* <DEDUP_REMOVED lines=24> */
[----:B------:R-:W-:Y:S02]  /*16ec0*/  IADD3.X R0, R31, R29, R28, P1, P3 ;  /* 0x0000001d1f007210 */ /* 0x000fe40000fe641c */
[----:B------:R-:W-:Y:S02]  /*16ed0*/  IADD3 R10, P0, P1, R27, R20, R10 ;  /* 0x000000141b0a7210 */ /* 0x000fe4000791e00a */
[----:B------:R-:W-:Y:S02]  /*16ee0*/  IADD3 R21, R11, R21, RZ ;  /* 0x000000150b157210 */ /* 0x000fe40007ffe0ff */
        /* <DEDUP_REMOVED lines=11> */
.L_x_5350:
[----:B------:R-:W-:Y:S05]  /*16fa0*/  BSYNC B1 ;  /* 0x0000000000017941 */ /* 0x000fea0003800000 */
.L_x_5349:
[----:B------:R-:W-:Y:S05]  /*16fb0*/  @P2 BRA `(.L_x_5343) ;  /* 0x0000000800f82947 */ /* 0x000fea0003800000 */
[----:B------:R-:W2:Y:S01]  /*16fc0*/  LDL R24, [R1+0x4] ;  /* 0x0000040001187983 */ /* 0x000ea20000100800 */
[----:B------:R-:W3:Y:S01]  /*16fd0*/  LDC R21, c[0x0][0xbe8] ;  /* 0x0002fa00ff157b82 */ /* 0x000ee20000000800 */
[----:B------:R-:W-:Y:S01]  /*16fe0*/  ULDC.64 UR4, c[0x0][0xaa0] ;  /* 0x0002a80000047ab9 */ /* 0x000fe20000000a00 */
[----:B------:R-:W4:Y:S01]  /*16ff0*/  S2R R0, SR_TID.X ;  /* 0x0000000000007919 */ /* 0x000f220000002100 */
[----:B---3--:R-:W-:Y:S01]  /*17000*/  ISETP.NE.AND P0, PT, R21, 0x1, PT ;  /* 0x000000011500780c */ /* 0x008fe20003f05270 */
[----:B----4-:R-:W-:Y:S02]  /*17010*/  VIADD R4, R0, 0xffffff80 ;  /* 0xffffff8000047836 */ /* 0x010fe40000000000 */
[----:B------:R-:W-:-:S10]  /*17020*/  IMAD R0, R28, UR4, RZ ;  /* 0x000000041c007c24 */ /* 0x000fd4000f8e02ff */
[----:B------:R-:W3:Y:S01]  /*17030*/  @P0 LDC R13, c[0x0][0xbec] ;  /* 0x0002fb00ff0d0b82 */ /* 0x000ee20000000800 */
[----:B-1----:R-:W-:Y:S01]  /*17040*/  SHF.R.S32.HI R9, RZ, 0x1f, R4 ;  /* 0x0000001fff097819 */ /* 0x002fe20000011404 */
[----:B------:R-:W-:-:S03]  /*17050*/  IMAD R11, R3, UR5, R0 ;  /* 0x00000005030b7c24 */ /* 0x000fc6000f8e0200 */
[----:B------:R-:W-:Y:S01]  /*17060*/  LEA.HI R0, R9, R4, RZ, 0x3 ;  /* 0x0000000409007211 */ /* 0x000fe200078f18ff */
[----:B------:R-:W-:Y:S02]  /*17070*/  IMAD.WIDE.U32 R8, R3, UR4, RZ ;  /* 0x0000000403087c25 */ /* 0x000fe4000f8e00ff */
[----:B------:R-:W1:Y:S01]  /*17080*/  @P0 LDC R15, c[0x0][0xbf0] ;  /* 0x0002fc00ff0f0b82 */ /* 0x000e620000000800 */
[----:B------:R-:W-:Y:S01]  /*17090*/  ULDC.64 UR4, c[0x0][0xae8] ;  /* 0x0002ba0000047ab9 */ /* 0x000fe20000000a00 */
[----:B------:R-:W-:Y:S01]  /*170a0*/  LOP3.LUT R3, R0, 0xfffffff8, RZ, 0xc0, !PT ;  /* 0xfffffff800037812 */ /* 0x000fe200078ec0ff */
[----:B------:R-:W-:Y:S01]  /*170b0*/  IMAD.IADD R9, R9, 0x1, R11 ;  /* 0x0000000109097824 */ /* 0x000fe200078e020b */
[----:B------:R-:W-:-:S03]  /*170c0*/  SHF.R.S32.HI R20, RZ, 0x3, R0 ;  /* 0x00000003ff147819 */ /* 0x000fc60000011400 */
[----:B------:R-:W-:Y:S02]  /*170d0*/  IMAD.IADD R3, R4, 0x1, -R3 ;  /* 0x0000000104037824 */ /* 0x000fe400078e0a03 */
[----:B------:R-:W-:-:S04]  /*170e0*/  IMAD.WIDE.U32 R8, R203, UR4, R8 ;  /* 0x00000004cb087c25 */ /* 0x000fc8000f8e0008 */
[----:B------:R-:W-:Y:S02]  /*170f0*/  IMAD R0, R3, 0x20, R20 ;  /* 0x0000002003007824 */ /* 0x000fe400078e0214 */
[----:B------:R-:W-:Y:S01]  /*17100*/  IMAD R9, R203, UR5, R9 ;  /* 0x00000005cb097c24 */ /* 0x000fe2000f8e0209 */
[----:B------:R-:W-:Y:S02]  /*17110*/  ULDC.64 UR4, c[0x0][0xaf0] ;  /* 0x0002bc0000047ab9 */ /* 0x000fe40000000a00 */
[----:B------:R-:W-:Y:S02]  /*17120*/  IMAD R4, R30, UR4, RZ ;  /* 0x000000041e047c24 */ /* 0x000fe4000f8e02ff */
[----:B------:R-:W-:-:S04]  /*17130*/  IMAD.WIDE.U32 R8, R33, UR4, R8 ;  /* 0x0000000421087c25 */ /* 0x000fc8000f8e0008 */
[----:B------:R-:W-:Y:S01]  /*17140*/  IMAD R11, R33, UR5, R4 ;  /* 0x00000005210b7c24 */ /* 0x000fe2000f8e0204 */
[----:B------:R-:W-:-:S03]  /*17150*/  ULDC.64 UR4, c[0x0][0xae0] ;  /* 0x0002b80000047ab9 */ /* 0x000fc60000000a00 */
[----:B------:R-:W-:Y:S02]  /*17160*/  IMAD.IADD R9, R9, 0x1, R11 ;  /* 0x0000000109097824 */ /* 0x000fe400078e020b */
[----:B--2---:R-:W-:-:S04]  /*17170*/  IMAD.IADD R10, R24, 0x1, R0 ;  /* 0x00000001180a7824 */ /* 0x004fc800078e0200 */
[----:B---3--:R-:W-:-:S04]  /*17180*/  @P0 IMAD.HI.U32 R0, R10, R13, RZ ;  /* 0x0000000d0a000227 */ /* 0x008fc800078e00ff */
[----:B------:R-:W-:Y:S01]  /*17190*/  IMAD.MOV.U32 R3, RZ, RZ, R10 ;  /* 0x000000ffff037224 */ /* 0x000fe200078e000a */
[----:B-1----:R-:W-:-:S04]  /*171a0*/  @P0 SHF.R.U32.HI R3, RZ, R15, R0 ;  /* 0x0000000fff030219 */ /* 0x002fc80000011600 */
        /* <DEDUP_REMOVED lines=20> */
.L_x_5565:
[----:B------:R-:W-:Y:S01]  /*172f0*/  IMAD R21, R26, R21, RZ ;  /* 0x000000151a157224 */ /* 0x000fe200078e02ff */
[----:B------:R-:W-:Y:S01]  /*17300*/  BSSY B1, `(.L_x_5352) ;  /* 0x000001f000017945 */ /* 0x000fe20003800000 */
[----:B------:R-:W-:-:S05]  /*17310*/  IMAD.IADD R20, R20, 0x1, R24 ;  /* 0x0000000114147824 */ /* 0x000fca00078e0218 */
        /* <DEDUP_REMOVED lines=10> */
[----:B------:R-:W-:Y:S01]  /*173c0*/  VIADD R28, R208, 0x80 ;  /* 0x00000080d01c7836 */ /* 0x000fe20000000000 */
[----:B------:R-:W-:Y:S01]  /*173d0*/  ISETP.GE.AND P0, PT, R24, UR4, PT ;  /* 0x0000000418007c0c */ /* 0x000fe2000bf06270 */
[----:B------:R-:W-:Y:S01]  /*173e0*/  VIADD R25, R208, 0xc0 ;  /* 0x000000c0d0197836 */ /* 0x000fe20000000000 */
[----:B------:R-:W-:-:S02]  /*173f0*/  SHF.R.S32.HI R14, RZ, 0x1f, R208 ;  /* 0x0000001fff0e7819 */ /* 0x000fc400000114d0 */
[----:B------:R-:W-:Y:S02]  /*17400*/  SHF.R.S32.HI R29, RZ, 0x1f, R29 ;  /* 0x0000001fff1d7819 */ /* 0x000fe4000001141d */
[----:B------:R-:W-:Y:S02]  /*17410*/  SHF.R.S32.HI R28, RZ, 0x1f, R28 ;  /* 0x0000001fff1c7819 */ /* 0x000fe4000001141c */
[-C--:B---3--:R-:W-:Y:S02]  /*17420*/  @!P3 LEA R10, P5, R208, R9.reuse, 0x1 ;  /* 0x00000009d00ab211 */ /* 0x088fe400078a08ff */
        /* <DEDUP_REMOVED lines=12> */
.L_x_5353:
[----:B------:R-:W-:Y:S05]  /*174f0*/  BSYNC B1 ;  /* 0x0000000000017941 */ /* 0x000fea0003800000 */
.L_x_5352:
[----:B------:R-:W-:-:S03]  /*17500*/  UMOV UR4, 0xffffffff ;  /* 0xffffffff00047882 */ /* 0x000fc60000000000 */
[----:B------:R-:W-:Y:S05]  /*17510*/  BRA.DIV UR4, `(.L_x_5354) ;  /* 0x0000009a04e07947 */ /* 0x000fea000b800000 */
[----:B--2---:R2:W0:Y:S04]  /*17520*/  SHFL.IDX PT, R3, R4, 0x1, 0x181f ;  /* 0x00381f0004037f89 */ /* 0x00442800000e0000 */
[----:B---34-:R2:W3:Y:S02]  /*17530*/  SHFL.IDX PT, R9, R0, 0x1, 0x181f ;  /* 0x00381f0000097f89 */ /* 0x0184e400000e0000 */
.L_x_5569:
        /* <DEDUP_REMOVED lines=25> */
[----:B------:R-:W-:Y:S01]  /*176d0*/  @!P0 LEA R8, P4, R24, R9, 0x1 ;  /* 0x0000000918088211 */ /* 0x000fe200078808ff */
[----:B------:R4:W-:Y:S01]  /*176e0*/  @!P2 ST.E.128 desc[UR42][R12.64], RZ ;  /* 0x000000ff0c00a985 */ /* 0x0009e2000c101d2a */
[-C--:B------:R-:W-:Y:S02]  /*176f0*/  @!P1 LEA.HI.X R15, R26, R3.reuse, R27, 0x1, P5 ;  /* 0x000000031a0f9211 */ /* 0x080fe400028f0c1b */
[----:B------:R-:W-:-:S03]  /*17700*/  @!P0 LEA.HI.X R9, R24, R3, R25, 0x1, P4 ;  /* 0x0000000318098211 */ /* 0x000fc600020f0c19 */
[----:B------:R4:W-:Y:S04]  /*17710*/  @!P1 ST.E.128 desc[UR42][R14.64], RZ ;  /* 0x000000ff0e009985 */ /* 0x0009e8000c101d2a */
[----:B------:R4:W-:Y:S02]  /*17720*/  @!P0 ST.E.128 desc[UR42][R8.64], RZ ;  /* 0x000000ff08008985 */ /* 0x0009e4000c101d2a */
.L_x_5356:
[----:B------:R-:W-:Y:S05]  /*17730*/  BSYNC B1 ;  /* 0x0000000000017941 */ /* 0x000fea0003800000 */
.L_x_5355:
[----:B------:R-:W-:-:S03]  /*17740*/  UMOV UR4, 0xffffffff ;  /* 0xffffffff00047882 */ /* 0x000fc60000000000 */
[----:B------:R-:W-:Y:S05]  /*17750*/  BRA.DIV UR4, `(.L_x_5357) ;  /* 0x0000009a049c7947 */ /* 0x000fea000b800000 */
[----:B0-----:R0:W0:Y:S04]  /*17760*/  SHFL.IDX PT, R3, R4, 0x2, 0x181f ;  /* 0x00581f0004037f89 */ /* 0x00102800000e0000 */
[----:B---34-:R3:W4:Y:S02]  /*17770*/  SHFL.IDX PT, R9, R0, 0x2, 0x181f ;  /* 0x00581f0000097f89 */ /* 0x01872400000e0000 */
.L_x_5573:
        /* <DEDUP_REMOVED lines=9> */
[----:B------:R-:W-:Y:S01]  /*17810*/  VIADD R29, R208, 0x40 ;  /* 0x00000040d01d7836 */ /* 0x000fe20000000000 */
        /* <DEDUP_REMOVED lines=8> */
[-C--:B----4-:R-:W-:Y:S02]  /*178a0*/  @!P3 LEA R10, P5, R208, R9.reuse, 0x1 ;  /* 0x00000009d00ab211 */ /* 0x090fe400078a08ff */
[----:B------:R-:W-:Y:S02]  /*178b0*/  @!P2 LEA R12, P4, R28, R9, 0x1 ;  /* 0x000000091c0ca211 */ /* 0x000fe400078808ff */
[----:B0-----:R-:W-:-:S02]  /*178c0*/  @!P3 LEA.HI.X R11, R208, R3, R14, 0x1, P5 ;  /* 0x00000003d00bb211 */ /* 0x001fc400028f0c0e */
[----:B------:R-:W-:Y:S02]  /*178d0*/  @!P1 LEA R14, P5, R26, R9, 0x1 ;  /* 0x000000091a0e9211 */ /* 0x000fe400078a08ff */
        /* <DEDUP_REMOVED lines=9> */
.L_x_5359:
[----:B------:R-:W-:Y:S05]  /*17970*/  BSYNC B1 ;  /* 0x0000000000017941 */ /* 0x000fea0003800000 */
.L_x_5358:
[----:B------:R-:W-:-:S03]  /*17980*/  UMOV UR4, 0xffffffff ;  /* 0xffffffff00047882 */ /* 0x000fc60000000000 */
[----:B------:R-:W-:Y:S05]  /*17990*/  BRA.DIV UR4, `(.L_x_5360) ;  /* 0x0000009a04587947 */ /* 0x000fea000b800000 */
[----:B0-----:R0:W0:Y:S04]  /*179a0*/  SHFL.IDX PT, R3, R4, 0x3, 0x181f ;  /* 0x00781f0004037f89 */ /* 0x00102800000e0000 */
[----:B----4-:R4:W0:Y:S02]  /*179b0*/  SHFL.IDX PT, R9, R0, 0x3, 0x181f ;  /* 0x00781f0000097f89 */ /* 0x01082400000e0000 */
.L_x_5577:
[----:B-1234-:R-:W-:-:S05]  /*179c0*/  VIADD R0, R20, 0x60 ;  /* 0x0000006014007836 */ /* 0x01efca0000000000 */
[----:B------:R-:W-:-:S13]  /*179d0*/  ISETP.GE.AND P0, PT, R0, R21, PT ;  /* 0x000000150000720c */ /* 0x000fda0003f06270 */
[----:B------:R-:W-:Y:S05]  /*179e0*/  @P0 BRA `(.L_x_5343) ;  /* 0x00000000006c0947 */ /* 0x000fea0003800000 */
        /* <DEDUP_REMOVED lines=14> */
[-C--:B------:R-:W-:Y:S02]  /*17ad0*/  @!P3 LEA R10, P5, R208, R9.reuse, 0x1 ;  /* 0x00000009d00ab211 */ /* 0x080fe400078a08ff */
        /* <DEDUP_REMOVED lines=12> */
.L_x_5343:
[----:B------:R-:W-:Y:S05]  /*17ba0*/  BSYNC B0 ;  /* 0x0000000000007941 */ /* 0x000fea0003800000 */
.L_x_5329:
[----:B------:R-:W-:Y:S02]  /*17bb0*/  ULDC UR4, c[0x0][0xc3c] ;  /* 0x00030f0000047ab9 */ /* 0x000fe40000000800 */
[----:B------:R-:W-:-:S13]  /*17bc0*/  ISETP.GE.AND P0, PT, R7, UR4, PT ;  /* 0x0000000407007c0c */ /* 0x000fda000bf06270 */
[----:B------:R-:W-:Y:S05]  /*17bd0*/  @!P0 BRA `(.L_x_5361) ;  /* 0xfffffe9c00508947 */ /* 0x000fea000383ffff */
[----:B------:R-:W-:Y:S05]  /*17be0*/  BRA `(.L_x_5189) ;  /* 0x0000007800387947 */ /* 0x000fea0003800000 */
.L_x_5187:
        /* <DEDUP_REMOVED lines=16> */
.L_x_5362:
        /* <DEDUP_REMOVED lines=43> */
.L_x_5366:
        /* <DEDUP_REMOVED lines=30> */
[----:B0-----:R-:W-:-:S04]  /*18180*/  SEL R2, R2, RZ, P5 ;  /* 0x000000ff02027207 */ /* 0x001fc80002800000 */
[----:B------:R-:W-:-:S05]  /*18190*/  IADD3 R5, R3, R2, RZ ;  /* 0x0000000203057210 */ /* 0x000fca0007ffe0ff */
[----:B------:R-:W0:Y:S02]  /*181a0*/  SHFL.IDX PT, R2, R5, 0x1f, 0x1f ;  /* 0x03e01f0005027f89 */ /* 0x000e2400000e0000 */
[----:B0-----:R-:W-:-:S04]  /*181b0*/  IMAD R3, R2, UR5, RZ ;  /* 0x0000000502037c24 */ /* 0x001fc8000f8e02ff */
[----:B------:R-:W-:-:S05]  /*181c0*/  IMAD.IADD R8, R3, 0x1, R8 ;  /* 0x0000000103087824 */ /* 0x000fca00078e0208 */
[----:B------:R-:W-:-:S13]  /*181d0*/  ISETP.GT.AND P6, PT, R8, UR6, PT ;  /* 0x0000000608007c0c */ /* 0x000fda000bfc4270 */
[----:B------:R-:W-:Y:S05]  /*181e0*/  @!P6 BRA `(.L_x_5366) ;  /* 0xfffffffc006ce947 */ /* 0x000fea000383ffff */
.L_x_5364:
        /* <DEDUP_REMOVED lines=13> */
.L_x_5367:
        /* <DEDUP_REMOVED lines=62> */
.L_x_5368:
        /* <DEDUP_REMOVED lines=10> */
[----:B0-----:R-:W-:-:S06]  /*18740*/  IADD3 R9, R8, 0xffffffe, RZ ;  /* 0x0ffffffe08097810 */ /* 0x001fcc0007ffe0ff */
        /* <DEDUP_REMOVED lines=50> */
.L_x_5369:
[----:B------:R-:W-:-:S05]  /*18a70*/  LOP3.LUT R17, RZ, R2, RZ, 0x33, !PT ;  /* 0x00000002ff117212 */ /* 0x000fca00078e33ff */
[----:B------:R-:W-:Y:S01]  /*18a80*/  IMAD.IADD R17, R6, 0x1, R17 ;  /* 0x0000000106117824 */ /* 0x000fe200078e0211 */
[----:B------:R-:W-:Y:S06]  /*18a90*/  BRA `(.L_x_5370) ;  /* 0x00000000000c7947 */ /* 0x000fec0003800000 */
.L_x_5365:
[----:B------:R-:W-:Y:S02]  /*18aa0*/  IMAD.MOV.U32 R17, RZ, RZ, RZ ;  /* 0x000000ffff117224 */ /* 0x000fe400078e00ff */
[----:B------:R-:W-:Y:S02]  /*18ab0*/  IMAD.U32 R16, RZ, RZ, UR6 ;  /* 0x00000006ff107e24 */ /* 0x000fe4000f8e00ff */
[----:B------:R-:W-:-:S07]  /*18ac0*/  IMAD.MOV.U32 R18, RZ, RZ, RZ ;  /* 0x000000ffff127224 */ /* 0x000fce00078e00ff */
.L_x_5370:
[----:B------:R-:W-:-:S13]  /*18ad0*/  ISETP.NE.AND P0, PT, R7, RZ, PT ;  /* 0x000000ff0700720c */ /* 0x000fda0003f05270 */
[----:B------:R-:W0:Y:S01]  /*18ae0*/  @!P0 S2R R3, SR_CgaCtaId ;  /* 0x0000000000038919 */ /* 0x000e220000008800 */
[----:B------:R-:W-:-:S04]  /*18af0*/  @!P0 MOV R2, 0x400 ;  /* 0x0000040000028802 */ /* 0x000fc80000000f00 */
[----:B0-----:R-:W-:-:S05]  /*18b00*/  @!P0 LEA R2, R3, R2, 0x18 ;  /* 0x0000000203028211 */ /* 0x001fca00078ec0ff */
[----:B------:R1:W-:Y:S01]  /*18b10*/  @!P0 STS.128 [R2+0x228d0], R16 ;  /* 0x0228d01002008388 */ /* 0x0003e20000000c00 */
[----:B------:R-:W-:Y:S06]  /*18b20*/  BAR.ARV 0x5, 0x180 ;  /* 0x0146000000007b1d */ /* 0x000fec0000002000 */
.L_x_5363:
        /* <DEDUP_REMOVED lines=14> */
[----:B------:R-:W-:Y:S02]  /*18c10*/  LOP3.LUT R2, R2, 0x38, RZ, 0xc0, !PT ;  /* 0x0000003802027812 */ /* 0x000fe400078ec0ff */
[----:B------:R-:W-:-:S02]  /*18c20*/  CS2R R24, SRZ ;  /* 0x0000000000187805 */ /* 0x000fc4000001ff00 */
[----:B------:R-:W-:Y:S01]  /*18c30*/  LOP3.LUT R4, R3, 0x38, R0, 0x78, !PT ;  /* 0x0000003803047812 */ /* 0x000fe200078e7800 */
[----:B------:R-:W-:Y:S01]  /*18c40*/  IMAD.SHL.U32 R0, R0, 0x10, RZ ;  /* 0x0000001000007824 */ /* 0x000fe200078e00ff */
[----:B------:R-:W-:Y:S01]  /*18c50*/  SHF.R.U32.HI R3, RZ, 0x3, R5 ;  /* 0x00000003ff037819 */ /* 0x000fe20000011605 */
[----:B------:R-:W-:Y:S01]  /*18c60*/  IMAD.MOV.U32 R26, RZ, RZ, 0x1 ;  /* 0x00000001ff1a7424 */ /* 0x000fe200078e00ff */
[----:B------:R-:W-:Y:S01]  /*18c70*/  LOP3.LUT R29, R4, 0x200, R29, 0xf8, !PT ;  /* 0x00000200041d7812 */ /* 0x000fe200078ef81d */
[----:B------:R-:W-:Y:S01]  /*18c80*/  ULDC.64 UR40, c[0x0][0x198] ;  /* 0x0000660000287ab9 */ /* 0x000fe20000000a00 */
[----:B------:R-:W-:Y:S01]  /*18c90*/  LOP3.LUT R3, R3, 0x70, R0, 0xf8, !PT ;  /* 0x0000007003037812 */ /* 0x000fe200078ef800 */
[----:B------:R-:W-:Y:S01]  /*18ca0*/  ULOP3.LUT UR38, UR36, 0x2, URZ, 0xfc, !UPT ;  /* 0x0000000224267892 */ /* 0x000fe2000f8efc3f */
[C---:B------:R-:W-:Y:S01]  /*18cb0*/  LOP3.LUT R0, R2.reuse, 0x40, RZ, 0xfc, !PT ;  /* 0x0000004002007812 */ /* 0x040fe200078efcff */
[----:B------:R-:W-:Y:S01]  /*18cc0*/  ULDC UR37, c[0x0][0xc] ;  /* 0x0000030000257ab9 */ /* 0x000fe20000000800 */
[----:B------:R-:W-:-:S02]  /*18cd0*/  LOP3.LUT R3, R2, 0x80, RZ, 0xfc, !PT ;  /* 0x0000008002037812 */ /* 0x000fc400078efcff */
[----:B------:R-:W-:Y:S01]  /*18ce0*/  MOV R27, 0x1 ;  /* 0x00000001001b7802 */ /* 0x000fe20000000f00 */
[----:B0-----:R-:W-:Y:S01]  /*18cf0*/  ULEA UR4, UR5, UR4, 0x18 ;  /* 0x0000000405047291 */ /* 0x001fe2000f8ec03f */
[----:B------:R-:W-:-:S05]  /*18d00*/  LOP3.LUT R2, R2, 0xc0, RZ, 0xfc, !PT ;  /* 0x000000c002027812 */ /* 0x000fca00078efcff */
[----:B------:R-:W-:-:S04]  /*18d10*/  IMAD.U32 R22, RZ, RZ, UR4 ;  /* 0x00000004ff167e24 */ /* 0x000fc8000f8e00ff */
[----:B------:R-:W-:-:S05]  /*18d20*/  IMAD R0, R29, 0x2, R22 ;  /* 0x000000021d007824 */ /* 0x000fca00078e0216 */
[----:B------:R1:W-:Y:S02]  /*18d30*/  STL [R1+0x4], R0 ;  /* 0x0000040001007387 */ /* 0x0003e40000100800 */
.L_x_5474:
[----:B------:R-:W0:Y:S02]  /*18d40*/  LDC.64 R2, c[0x0][0xc88] ;  /* 0x00032200ff027b82 */ /* 0x000e240000000a00 */
[----:B0-----:R-:W-:-:S05]  /*18d50*/  IMAD.WIDE R2, R19, 0x4, R2 ;  /* 0x0000000413027825 */ /* 0x001fca00078e0202 */
[----:B-1----:R-:W1:Y:S01]  /*18d60*/  LDG.E R35, desc[UR42][R2.64] ;  /* 0x0000002a02237981 */ /* 0x002e62000c1e1900 */
[----:B------:R-:W-:Y:S05]  /*18d70*/  YIELD ;  /* 0x0000000000007946 */ /* 0x000fea0003800000 */
[----:B------:R-:W-:Y:S01]  /*18d80*/  ULDC.64 UR4, c[0x0][0xa28] ;  /* 0x00028a0000047ab9 */ /* 0x000fe20000000a00 */
[----:B------:R-:W-:Y:S01]  /*18d90*/  IMAD.MOV.U32 R31, RZ, RZ, RZ ;  /* 0x000000ffff1f7224 */ /* 0x000fe200078e00ff */
[----:B------:R-:W-:Y:S01]  /*18da0*/  ISETP.NE.U32.AND P0, PT, RZ, UR4, PT ;  /* 0x00000004ff007c0c */ /* 0x000fe2000bf05070 */
[----:B---34-:R-:W-:Y:S01]  /*18db0*/  IMAD.MOV.U32 R6, RZ, RZ, RZ ;  /* 0x000000ffff067224 */ /* 0x018fe200078e00ff */
[----:B------:R-:W-:Y:S01]  /*18dc0*/  ULDC.64 UR8, c[0x0][0xa18] ;  /* 0x0002860000087ab9 */ /* 0x000fe20000000a00 */
[----:B------:R-:W-:Y:S01]  /*18dd0*/  ULDC.64 UR6, c[0x0][0xa10] ;  /* 0x0002840000067ab9 */ /* 0x000fe20000000a00 */
[----:B------:R-:W-:-:S02]  /*18de0*/  ISETP.NE.AND.EX P0, PT, RZ, UR5, PT, P0 ;  /* 0x00000005ff007c0c */ /* 0x000fc4000bf05300 */
[----:B-1----:R-:W-:-:S11]  /*18df0*/  SHF.R.S32.HI R0, RZ, 0x1f, R35 ;  /* 0x0000001fff007819 */ /* 0x002fd60000011423 */
        /* <DEDUP_REMOVED lines=16> */
[----:B------:R-:W-:-:S03]  /*18f00*/  IADD3 R4, P4, R32, UR6, RZ ;  /* 0x0000000620047c10 */ /* 0x000fc6000ff9e0ff */
[----:B--2---:R-:W2:Y:S01]  /*18f10*/  @P0 LDG.E R6, desc[UR42][R2.64] ;  /* 0x0000002a02060981 */ /* 0x004ea2000c1e1900 */
        /* <DEDUP_REMOVED lines=18> */
[----:B--2---:R0:W-:Y:S01]  /*19040*/  STL [R1+0xc], R8 ;  /* 0x00000c0801007387 */ /* 0x0041e20000100800 */
[----:B------:R-:W-:Y:S01]  /*19050*/  IMAD.MOV.U32 R11, RZ, RZ, R8 ;  /* 0x000000ffff0b7224 */ /* 0x000fe200078e0008 */
[----:B------:R-:W-:Y:S06]  /*19060*/  @P2 BRA `(.L_x_5372) ;  /* 0x0000000000142947 */ /* 0x000fec0003800000 */
[----:B------:R-:W-:Y:S05]  /*19070*/  @!P0 BRA `(.L_x_5372) ;  /* 0x0000000000108947 */ /* 0x000fea0003800000 */
[----:B0-----:R-:W2:Y:S04]  /*19080*/  LDG.E R8, desc[UR42][R2.64] ;  /* 0x0000002a02087981 */ /* 0x001ea8000c1e1900 */
[----:B------:R-:W2:Y:S02]  /*19090*/  LDG.E R7, desc[UR42][R2.64+0x4] ;  /* 0x0000042a02077981 */ /* 0x000ea4000c1e1900 */
[----:B--2---:R-:W-:-:S05]  /*190a0*/  IMAD.IADD R11, R7, 0x1, -R8 ;  /* 0x00000001070b7824 */ /* 0x004fca00078e0a08 */
[----:B------:R1:W-:Y:S02]  /*190b0*/  STL [R1+0xc], R11 ;  /* 0x00000c0b01007387 */ /* 0x0003e40000100800 */
.L_x_5372:
        /* <DEDUP_REMOVED lines=14> */
.L_x_5373:
        /* <DEDUP_REMOVED lines=9> */
.L_x_5374:
[----:B0-----:R-:W2:Y:S01]  /*19230*/  @P1 LDG.E R2, desc[UR42][R4.64] ;  /* 0x0000002a04021981 */ /* 0x001ea2000c1e1900 */
[----:B------:R-:W0:Y:S03]  /*19240*/  LDC R3, c[0x0][0x448] ;  /* 0x00011200ff037b82 */ /* 0x000e260000000800 */
[----:B------:R3:W2:Y:S01]  /*19250*/  @P1 LDG.E R5, desc[UR42][R4.64+0x4] ;  /* 0x0000042a04051981 */ /* 0x0006a2000c1e1900 */
[----:B-----5:R-:W-:Y:S01]  /*19260*/  IMAD.IADD R9, R9, 0x1, -R31 ;  /* 0x0000000109097824 */ /* 0x020fe200078e0a1f */
[----:B------:R-:W-:Y:S01]  /*19270*/  BSSY B0, `(.L_x_5375) ;  /* 0x0000036000007945 */ /* 0x000fe20003800000 */
[----:B------:R-:W-:Y:S01]  /*19280*/  LOP3.LUT R30, R8, 0xff, RZ, 0xc0, !PT ;  /* 0x000000ff081e7812 */ /* 0x000fe200078ec0ff */
[----:B------:R-:W-:Y:S01]  /*19290*/  IMAD.MOV.U32 R13, RZ, RZ, RZ ;  /* 0x000000ffff0d7224 */ /* 0x000fe200078e00ff */
[----:B0-----:R-:W-:-:S13]  /*192a0*/  ISETP.NE.AND P0, PT, R3, 0x1, PT ;  /* 0x000000010300780c */ /* 0x001fda0003f05270 */
[----:B---3--:R-:W0:Y:S08]  /*192b0*/  @P0 LDC R4, c[0x0][0x44c] ;  /* 0x00011300ff040b82 */ /* 0x008e300000000800 */
[----:B------:R-:W3:Y:S01]  /*192c0*/  @P0 LDC R3, c[0x0][0x450] ;  /* 0x00011400ff030b82 */ /* 0x000ee20000000800 */
[----:B--2---:R-:W-:Y:S02]  /*192d0*/  @P1 IMAD.IADD R6, R5, 0x1, -R2 ;  /* 0x0000000105061824 */ /* 0x004fe400078e0a02 */
[----:B------:R-:W-:-:S02]  /*192e0*/  IMAD.SHL.U32 R2, R17, 0x80, RZ ;  /* 0x0000008011027824 */ /* 0x000fc400078e00ff */
[----:B------:R-:W-:Y:S02]  /*192f0*/  IMAD.IADD R7, R9, 0x1, R6 ;  /* 0x0000000109077824 */ /* 0x000fe400078e0206 */
[----:B------:R-:W-:Y:S02]  /*19300*/  VIADD R2, R2, 0x7f ;  /* 0x0000007f02027836 */ /* 0x000fe40000000000 */
[----:B------:R-:W-:Y:S01]  /*19310*/  VIADD R5, R7, 0x5f ;  /* 0x0000005f07057836 */ /* 0x000fe20000000000 */
[----:B------:R2:W-:Y:S01]  /*19320*/  STL [R1], R7 ;  /* 0x0000000701007387 */ /* 0x0005e20000100800 */
[----:B0-----:R-:W-:-:S04]  /*19330*/  @P0 IMAD.HI.U32 R4, R2, R4, RZ ;  /* 0x0000000402040227 */ /* 0x001fc800078e00ff */
[----:B------:R-:W-:Y:S01]  /*19340*/  IMAD.HI R5, R5, 0x2aaaaaab, RZ ;  /* 0x2aaaaaab05057827 */ /* 0x000fe200078e02ff */
[----:B---3--:R-:W-:Y:S02]  /*19350*/  @P0 SHF.R.U32.HI R2, RZ, R3, R4 ;  /* 0x00000003ff020219 */ /* 0x008fe40000011604 */
[----:B------:R-:W-:Y:S02]  /*19360*/  SHF.R.U32.HI R4, RZ, 0x10, R8 ;  /* 0x00000010ff047819 */ /* 0x000fe40000011608 */
[----:B--2---:R-:W-:Y:S02]  /*19370*/  IADD3 R7, R7, 0x60, -R11 ;  /* 0x0000006007077810 */ /* 0x004fe40007ffe80b */
[----:B------:R-:W-:-:S03]  /*19380*/  SHF.R.U32.HI R3, RZ, 0x1f, R5 ;  /* 0x0000001fff037819 */ /* 0x000fc60000011605 */
[----:B------:R-:W-:Y:S01]  /*19390*/  IMAD.IADD R2, R7, 0x1, R2 ;  /* 0x0000000107027824 */ /* 0x000fe200078e0202 */
[----:B------:R-:W-:-:S03]  /*193a0*/  LEA.HI.SX32 R5, R5, R3, 0x1c ;  /* 0x0000000305057211 */ /* 0x000fc600078fe2ff */
[----:B------:R-:W-:-:S05]  /*193b0*/  IMAD.HI R2, R2, 0x2aaaaaab, RZ ;  /* 0x2aaaaaab02027827 */ /* 0x000fca00078e02ff */
[----:B------:R-:W-:-:S04]  /*193c0*/  SHF.R.U32.HI R3, RZ, 0x1f, R2 ;  /* 0x0000001fff037819 */ /* 0x000fc80000011602 */
[----:B------:R-:W-:-:S04]  /*193d0*/  LEA.HI.SX32 R3, R2, R3, 0x1c ;  /* 0x0000000302037211 */ /* 0x000fc800078fe2ff */
[----:B------:R-:W-:-:S04]  /*193e0*/  VIMNMX R10, R5, R3, PT ;  /* 0x00000003050a7248 */ /* 0x000fc80003fe0100 */
[----:B------:R-:W-:-:S13]  /*193f0*/  ISETP.GE.AND P0, PT, R10, 0x1, PT ;  /* 0x000000010a00780c */ /* 0x000fda0003f06270 */
[----:B------:R-:W-:Y:S05]  /*19400*/  @!P0 BRA `(.L_x_5376) ;  /* 0x0000000000708947 */ /* 0x000fea0003800000 */
[----:B------:R-:W-:Y:S01]  /*19410*/  ISETP.NE.AND P0, PT, R4, RZ, PT ;  /* 0x000000ff0400720c */ /* 0x000fe20003f05270 */
[----:B------:R-:W-:-:S03]  /*19420*/  ULDC UR4, c[0x0][0x9f0] ;  /* 0x00027c0000047ab9 */ /* 0x000fc60000000800 */
[----:B------:R-:W-:-:S04]  /*19430*/  SEL R8, R4, UR4, P0 ;  /* 0x0000000404087c07 */ /* 0x000fc80008000000 */
[----:B------:R-:W-:Y:S02]  /*19440*/  IABS R12, R8 ;  /* 0x00000008000c7213 */ /* 0x000fe40000000000 */
[----:B-1----:R-:W-:Y:S02]  /*19450*/  IADD3 R11, R8, -0x1, R10 ;  /* 0xffffffff080b7810 */ /* 0x002fe40007ffe00a */
        /* <DEDUP_REMOVED lines=20> */
[----:B------:R-:W-:-:S05]  /*195a0*/  @P0 IADD3 R13, R13, 0x1, RZ ;  /* 0x000000010d0d0810 */ /* 0x000fca0007ffe0ff */
[----:B------:R-:W-:Y:S01]  /*195b0*/  @!P3 IMAD.MOV R13, RZ, RZ, -R13 ;  /* 0x000000ffff0db224 */ /* 0x000fe200078e0a0d */
[----:B------:R-:W-:-:S07]  /*195c0*/  @!P2 LOP3.LUT R13, RZ, R8, RZ, 0x33, !PT ;  /* 0x00000008ff0da212 */ /* 0x000fce00078e33ff */
.L_x_5376:
[----:B------:R-:W-:Y:S05]  /*195d0*/  BSYNC B0 ;  /* 0x0000000000007941 */ /* 0x000fea0003800000 */
.L_x_5375:
[-C--:B------:R-:W-:Y:S01]  /*195e0*/  IMAD R2, R30, R13.reuse, RZ ;  /* 0x0000000d1e027224 */ /* 0x080fe200078e02ff */
        /* <DEDUP_REMOVED lines=24> */
.L_x_5580:
[----:B--2---:R-:W-:Y:S02]  /*19770*/  ISETP.NE.AND P0, PT, R14, RZ, PT ;  /* 0x000000ff0e00720c */ /* 0x004fe40003f05270 */
[----:B------:R-:W-:-:S11]  /*19780*/  PLOP3.LUT P6, PT, PT, PT, PT, 0x8, 0x0 ;  /* 0x000000000000781c */ /* 0x000fd60003fce170 */
[----:B------:R-:W-:Y:S05]  /*19790*/  @P0 BRA `(.L_x_5380) ;  /* 0x00000000000c0947 */ /* 0x000fea0003800000 */
[----:B------:R-:W-:-:S03]  /*197a0*/  UMOV UR4, 0xffffffff ;  /* 0xffffffff00047882 */ /* 0x000fc60000000000 */
[----:B------:R-:W-:Y:S05]  /*197b0*/  BRA.DIV UR4, `(.L_x_5381) ;  /* 0x0000007e04507947 */ /* 0x000fea000b800000 */
[----:B------:R-:W-:-:S13]  /*197c0*/  ELECT P6, URZ, PT ;  /* 0x00000000003f782f */ /* 0x000fda00038c0000 */
.L_x_5380:
        /* <DEDUP_REMOVED lines=9> */
.L_x_5583:
[----:B------:R-:W-:Y:S05]  /*19860*/  BSYNC B1 ;  /* 0x0000000000017941 */ /* 0x000fea0003800000 */
.L_x_5382:
        /* <DEDUP_REMOVED lines=10> */
.L_x_5584:
[----:B------:R-:W-:Y:S05]  /*19910*/  BSYNC B2 ;  /* 0x0000000000027941 */ /* 0x000fea0003800000 */
.L_x_5386:
[----:B------:R-:W-:Y:S04]  /*19920*/  BSSY B2, `(.L_x_5388) ;  /* 0x0000009000027945 */ /* 0x000fe80003800000 */
[----:B------:R-:W-:Y:S05]  /*19930*/  @P1 BRA `(.L_x_5389) ;  /* 0x00000000001c1947 */ /* 0x000fea0003800000 */
[----:B-1----:R-:W1:Y:S01]  /*19940*/  S2R R11, SR_TID.X ;  /* 0x00000000000b7919 */ /* 0x002e620000002100 */
[----:B------:R-:W-:-:S04]  /*19950*/  IMAD.MOV.U32 R10, RZ, RZ, 0x3000 ;  /* 0x00003000ff0a7424 */ /* 0x000fc800078e00ff */
[----:B------:R2:W-:Y:S01]  /*19960*/  SYNCS.ARRIVE.TRANS64 RZ, [R3+URZ+0x22890], R10 ;  /* 0x0228900a03ff79a7 */ /* 0x0005e2000800003f */
[----:B-1----:R-:W-:-:S04]  /*19970*/  LOP3.LUT R11, R11, 0x1f, RZ, 0xc0, !PT ;  /* 0x0000001f0b0b7812 */ /* 0x002fc800078ec0ff */
[----:B------:R-:W-:-:S13]  /*19980*/  ISETP.NE.AND P0, PT, R11, RZ, PT ;  /* 0x000000ff0b00720c */ /* 0x000fda0003f05270 */
[----:B--2---:R-:W-:Y:S05]  /*19990*/  @!P0 BRA `(.L_x_5389) ;  /* 0x0000000000048947 */ /* 0x004fea0003800000 */
[----:B------:R-:W-:Y:S01]  /*199a0*/  BPT.TRAP 0x1 ;  /* 0x000000040000795c */ /* 0x000fe20000300000 */
.L_x_5389:
[----:B------:R-:W-:Y:S05]  /*199b0*/  BSYNC B2 ;  /* 0x0000000000027941 */ /* 0x000fea0003800000 */
.L_x_5388:
[----:B------:R-:W-:Y:S01]  /*199c0*/  IMAD.MOV.U32 R14, RZ, RZ, RZ ;  /* 0x000000ffff0e7224 */ /* 0x000fe200078e00ff */
[----:B------:R-:W-:Y:S01]  /*199d0*/  UIADD3 UR4, UP0, UR40, 0x570, URZ ;  /* 0x0000057028047890 */ /* 0x000fe2000ff1e03f */
[----:B------:R-:W-:Y:S01]  /*199e0*/  IMAD R10, R2, 0x60, R0 ;  /* 0x00000060020a7824 */ /* 0x000fe200078e0200 */
[----:B------:R-:W-:Y:S01]  /*199f0*/  PLOP3.LUT P0, PT, PT, PT, PT, 0x80, 0x0 ;  /* 0x000000000000781c */ /* 0x000fe20003f0f070 */
[----:B-1----:R-:W-:Y:S01]  /*19a00*/  IMAD R11, R24, 0x3000, R22 ;  /* 0x00003000180b7824 */ /* 0x002fe200078e0216 */
[----:B------:R-:W-:Y:S01]  /*19a10*/  R2UR UR10, R14 ;  /* 0x000000000e0a72ca */ /* 0x000fe200000e0000 */
[----:B------:R-:W-:Y:S01]  /*19a20*/  VIADD R10, R10, 0xffffffa0 ;  /* 0xffffffa00a0a7836 */ /* 0x000fe20000000000 */
[----:B------:R-:W-:Y:S01]  /*19a30*/  UIADD3.X UR5, URZ, UR41, URZ, UP0, !UPT ;  /* 0x000000293f057290 */ /* 0x000fe200087fe43f */
[----:B------:R-:W-:Y:S01]  /*19a40*/  VIADD R11, R11, 0x1c400 ;  /* 0x0001c4000b0b7836 */ /* 0x000fe20000000000 */
[----:B------:R-:W-:Y:S01]  /*19a50*/  UMOV UR6, 0x0 ;  /* 0x0000000000067882 */ /* 0x000fe20000000000 */
[----:B------:R-:W-:Y:S01]  /*19a60*/  VIADD R12, R3, 0x22890 ;  /* 0x00022890030c7836 */ /* 0x000fe20000000000 */
[----:B------:R-:W-:-:S09]  /*19a70*/  UMOV UR7, 0x12f00000 ;  /* 0x12f0000000077882 */ /* 0x000fd20000000000 */
.L_x_5390:
        /* <DEDUP_REMOVED lines=13> */
.L_x_5585:
[----:B------:R-:W-:Y:S05]  /*19b50*/  BSYNC B2 ;  /* 0x0000000000027941 */ /* 0x000fea0003800000 */
.L_x_5391:
        /* <DEDUP_REMOVED lines=11> */
.L_x_5394:
[----:B------:R-:W-:Y:S05]  /*19c10*/  BSYNC B2 ;  /* 0x0000000000027941 */ /* 0x000fea0003800000 */
.L_x_5393:
        /* <DEDUP_REMOVED lines=9> */
.L_x_5395:
        /* <DEDUP_REMOVED lines=15> */
.L_x_5396:
        /* <DEDUP_REMOVED lines=15> */
.L_x_5397:
        /* <DEDUP_REMOVED lines=15> */
.L_x_5398:
        /* <DEDUP_REMOVED lines=10> */
.L_x_5385:
[----:B------:R-:W-:Y:S05]  /*1a020*/  BSYNC B1 ;  /* 0x0000000000017941 */ /* 0x000fea0003800000 */
.L_x_5384:
        /* <DEDUP_REMOVED lines=9> */
.L_x_5414:
[----:B------:R-:W-:Y:S05]  /*1a0c0*/  YIELD ;  /* 0x0000000000007946 */ /* 0x000fea0003800000 */
[----:B------:R-:W-:Y:S04]  /*1a0d0*/  BSSY B1, `(.L_x_5399) ;  /* 0x000007a000017945 */ /* 0x000fe80003800000 */
[----:B------:R-:W-:Y:S05]  /*1a0e0*/  @!P6 BRA `(.L_x_5400) ;  /* 0x0000000400e0e947 */ /* 0x000fea0003800000 */
[----:B------:R-:W-:Y:S01]  /*1a0f0*/  IMAD R9, R24, 0x8, R22 ;  /* 0x0000000818097824 */ /* 0x000fe200078e0216 */
[----:B------:R-:W-:Y:S01]  /*1a100*/  SHF.L.U32 R2, R27, 0x1f, RZ ;  /* 0x0000001f1b027819 */ /* 0x000fe200000006ff */
[----:B0-----:R-:W0:Y:S01]  /*1a110*/  S2R R3, SR_TID.X ;  /* 0x0000000000037919 */ /* 0x001e220000002100 */
[----:B------:R-:W-:Y:S02]  /*1a120*/  BSSY B2, `(.L_x_5401) ;  /* 0x0000005000027945 */ /* 0x000fe40003800000 */
[----:B------:R-:W2:Y:S01]  /*1a130*/  SYNCS.PHASECHK.TRANS64.TRYWAIT P1, [R9+URZ+0x228a0], R2 ;  /* 0x0228a002090075a7 */ /* 0x000ea2000802017f */
[----:B0-----:R-:W-:-:S04]  /*1a140*/  LOP3.LUT R3, R3, 0x7f, RZ, 0xc0, !PT ;  /* 0x0000007f03037812 */ /* 0x001fc800078ec0ff */
[----:B------:R-:W-:Y:S01]  /*1a150*/  ISETP.NE.AND P2, PT, R3, RZ, PT ;  /* 0x000000ff0300720c */ /* 0x000fe20003f45270 */
[----:B--2---:R-:W-:-:S12]  /*1a160*/  @!P1 BRA `(.L_x_5402) ;  /* 0x0000007400409947 */ /* 0x004fd80003800000 */
.L_x_5586:
[----:B------:R-:W-:Y:S05]  /*1a170*/  BSYNC B2 ;  /* 0x0000000000027941 */ /* 0x000fea0003800000 */
.L_x_5401:
        /* <DEDUP_REMOVED lines=9> */
.L_x_5404:
[----:B------:R-:W-:Y:S05]  /*1a210*/  BSYNC B2 ;  /* 0x0000000000027941 */ /* 0x000fea0003800000 */
.L_x_5403:
        /* <DEDUP_REMOVED lines=10> */
[----:B------:R-:W-:-:S10]  /*1a2c0*/  UMOV UR7, 0x12f00000 ;  /* 0x12f0000000077882 */ /* 0x000fd40000000000 */
.L_x_5405:
        /* <DEDUP_REMOVED lines=13> */
.L_x_5587:
[----:B------:R-:W-:Y:S05]  /*1a3a0*/  BSYNC B2 ;  /* 0x0000000000027941 */ /* 0x000fea0003800000 */
.L_x_5406:
[----:B------:R-:W-:Y:S01]  /*1a3b0*/  BSSY B2, `(.L_x_5408) ;  /* 0x000000b000027945 */ /* 0x000fe20003800000 */
[----:B01----:R-:W-:Y:S02]  /*1a3c0*/  IMAD.MOV.U32 R2, RZ, RZ, 0x0 ;  /* 0x00000000ff027424 */ /* 0x003fe400078e00ff */
[----:B------:R-:W-:Y:S01]  /*1a3d0*/  IMAD.MOV.U32 R3, RZ, RZ, 0x12f00000 ;  /* 0x12f00000ff037424 */ /* 0x000fe200078e00ff */
[----:B------:R-:W-:Y:S06]  /*1a3e0*/  @P2 BRA `(.L_x_5409) ;  /* 0x00000000001c2947 */ /* 0x000fec0003800000 */
[----:B------:R-:W0:Y:S01]  /*1a3f0*/  S2R R14, SR_TID.X ;  /* 0x00000000000e7919 */ /* 0x000e220000002100 */
[----:B------:R-:W-:-:S04]  /*1a400*/  MOV R10, 0xc000 ;  /* 0x0000c000000a7802 */ /* 0x000fc80000000f00 */
[----:B------:R1:W-:Y:S01]  /*1a410*/  SYNCS.ARRIVE.TRANS64 RZ, [R9+URZ+0x228b0], R10 ;  /* 0x0228b00a09ff79a7 */ /* 0x0003e2000800003f */
[----:B0-----:R-:W-:-:S04]  /*1a420*/  LOP3.LUT R14, R14, 0x1f, RZ, 0xc0, !PT ;  /* 0x0000001f0e0e7812 */ /* 0x001fc800078ec0ff */
[----:B------:R-:W-:-:S13]  /*1a430*/  ISETP.NE.AND P1, PT, R14, RZ, PT ;  /* 0x000000ff0e00720c */ /* 0x000fda0003f25270 */
[----:B-1----:R-:W-:Y:S05]  /*1a440*/  @!P1 BRA `(.L_x_5409) ;  /* 0x0000000000049947 */ /* 0x002fea0003800000 */
[----:B------:R-:W-:Y:S01]  /*1a450*/  BPT.TRAP 0x1 ;  /* 0x000000040000795c */ /* 0x000fe20000300000 */
.L_x_5409:
[----:B------:R-:W-:Y:S05]  /*1a460*/  BSYNC B2 ;  /* 0x0000000000027941 */ /* 0x000fea0003800000 */
.L_x_5408:
        /* <DEDUP_REMOVED lines=9> */
.L_x_5410:
        /* <DEDUP_REMOVED lines=15> */
.L_x_5411:
        /* <DEDUP_REMOVED lines=15> */
.L_x_5412:
        /* <DEDUP_REMOVED lines=15> */
.L_x_5413:
        /* <DEDUP_REMOVED lines=10> */
.L_x_5400:
[----:B------:R-:W-:Y:S05]  /*1a870*/  BSYNC B1 ;  /* 0x0000000000017941 */ /* 0x000fea0003800000 */
.L_x_5399:
        /* <DEDUP_REMOVED lines=8> */
.L_x_5378:
[----:B------:R-:W-:Y:S05]  /*1a900*/  BSYNC B0 ;  /* 0x0000000000007941 */ /* 0x000fea0003800000 */
.L_x_5377:
[----:B------:R-:W2:Y:S01]  /*1a910*/  LDC R0, c[0x0][0x448] ;  /* 0x00011200ff007b82 */ /* 0x000ea20000000800 */
[----:B------:R-:W-:Y:S01]  /*1a920*/  LEA R2, R17, 0x7f, 0x7 ;  /* 0x0000007f11027811 */ /* 0x000fe200078e38ff */
[----:B------:R-:W-:Y:S06]  /*1a930*/  @!P0 WARPSYNC.ALL ;  /* 0x0000000000008948 */ /* 0x000fec0003800000 */
[----:B------:R-:W-:Y:S01]  /*1a940*/  @!P0 BAR.SYNC.DEFER_BLOCKING 0xc, 0x180 ;  /* 0x0306000000008b1d */ /* 0x000fe20000010000 */
[----:B------:R-:W-:-:S05]  /*1a950*/  ISETP.NE.AND P2, PT, R4, RZ, PT ;  /* 0x000000ff0400720c */ /* 0x000fca0003f45270 */
[----:B------:R-:W-:Y:S08]  /*1a960*/  BSSY B0, `(.L_x_5415) ;  /* 0x0000029000007945 */ /* 0x000ff00003800000 */
[----:B------:R-:W3:Y:S01]  /*1a970*/  @!P2 LDC R4, c[0x0][0x9f0] ;  /* 0x00027c00ff04ab82 */ /* 0x000ee20000000800 */
[----:B--2---:R-:W-:-:S13]  /*1a980*/  ISETP.NE.AND P1, PT, R0, 0x1, PT ;  /* 0x000000010000780c */ /* 0x004fda0003f25270 */
[----:B0-----:R-:W0:Y:S08]  /*1a990*/  @P1 LDC R3, c[0x0][0x44c] ;  /* 0x00011300ff031b82 */ /* 0x001e300000000800 */
[----:B------:R-:W2:Y:S01]  /*1a9a0*/  @P1 LDC R0, c[0x0][0x450] ;  /* 0x00011400ff001b82 */ /* 0x000ea20000000800 */
[----:B0-----:R-:W-:-:S05]  /*1a9b0*/  @P1 IMAD.HI.U32 R3, R2, R3, RZ ;  /* 0x0000000302031227 */ /* 0x001fca00078e00ff */
[----:B--2---:R-:W-:-:S05]  /*1a9c0*/  @P1 SHF.R.U32.HI R2, RZ, R0, R3 ;  /* 0x00000000ff021219 */ /* 0x004fca0000011603 */
[----:B------:R-:W-:-:S04]  /*1a9d0*/  IMAD.IADD R2, R7, 0x1, R2 ;  /* 0x0000000107027824 */ /* 0x000fc800078e0202 */
[----:B------:R-:W-:-:S05]  /*1a9e0*/  IMAD.HI R2, R2, 0x2aaaaaab, RZ ;  /* 0x2aaaaaab02027827 */ /* 0x000fca00078e02ff */
[----:B------:R-:W-:-:S04]  /*1a9f0*/  SHF.R.U32.HI R3, RZ, 0x1f, R2 ;  /* 0x0000001fff037819 */ /* 0x000fc80000011602 */
[----:B------:R-:W-:Y:S01]  /*1aa00*/  LEA.HI.SX32 R2, R2, R3, 0x1c ;  /* 0x0000000302027211 */ /* 0x000fe200078fe2ff */
[----:B------:R-:W-:-:S03]  /*1aa10*/  IMAD.MOV.U32 R3, RZ, RZ, RZ ;  /* 0x000000ffff037224 */ /* 0x000fc600078e00ff */
[----:B------:R-:W-:-:S04]  /*1aa20*/  VIMNMX R5, R5, R2, PT ;  /* 0x0000000205057248 */ /* 0x000fc80003fe0100 */
[----:B------:R-:W-:-:S13]  /*1aa30*/  ISETP.GE.AND P1, PT, R5, 0x1, PT ;  /* 0x000000010500780c */ /* 0x000fda0003f26270 */
[----:B---3--:R-:W-:Y:S05]  /*1aa40*/  @!P1 BRA `(.L_x_5416) ;  /* 0x0000000000689947 */ /* 0x008fea0003800000 */
[-C--:B------:R-:W-:Y:S02]  /*1aa50*/  IABS R0, R4.reuse ;  /* 0x0000000400007213 */ /* 0x080fe40000000000 */
[----:B------:R-:W-:Y:S02]  /*1aa60*/  IABS R7, R4 ;  /* 0x0000000400077213 */ /* 0x000fe40000000000 */
        /* <DEDUP_REMOVED lines=24> */
.L_x_5416:
[----:B------:R-:W-:Y:S05]  /*1abf0*/  BSYNC B0 ;  /* 0x0000000000007941 */ /* 0x000fea0003800000 */
.L_x_5415:
        /* <DEDUP_REMOVED lines=12> */
[----:B------:R-:W2:Y:S01]  /*1acc0*/  LDC.64 R2, c[0x0][0xc60] ;  /* 0x00031800ff027b82 */ /* 0x000ea20000000a00 */
[----:B------:R-:W0:Y:S02]  /*1acd0*/  FLO.U32 R0, UR4 ;  /* 0x0000000400007d00 */ /* 0x000e2400080e0000 */
[----:B0-----:R-:W-:-:S06]  /*1ace0*/  ISETP.EQ.U32.AND P0, PT, R0, R5, PT ;  /* 0x000000050000720c */ /* 0x001fcc0003f02070 */
[----:B------:R-:W2:Y:S07]  /*1acf0*/  POPC R5, UR4 ;  /* 0x0000000400057d09 */ /* 0x000eae0008000000 */
[----:B--2---:R-:W2:Y:S01]  /*1ad00*/  @P0 ATOMG.E.ADD.STRONG.GPU PT, R3, desc[UR42][R2.64], R5 ;  /* 0x00000005020309a8 */ /* 0x004ea200081ee1ea */
[----:B------:R-:W0:Y:S02]  /*1ad10*/  S2R R4, SR_LTMASK ;  /* 0x0000000000047919 */ /* 0x000e240000003900 */
[----:B0-----:R-:W-:-:S04]  /*1ad20*/  LOP3.LUT R4, R4, UR4, RZ, 0xc0, !PT ;  /* 0x0000000404047c12 */ /* 0x001fc8000f8ec0ff */
[----:B------:R-:W0:Y:S01]  /*1ad30*/  POPC R7, R4 ;  /* 0x0000000400077309 */ /* 0x000e220000000000 */
[----:B--2---:R-:W0:Y:S02]  /*1ad40*/  SHFL.IDX PT, R0, R3, R0, 0x1f ;  /* 0x00001f0003007589 */ /* 0x004e2400000e0000 */
[----:B0-----:R-:W-:Y:S01]  /*1ad50*/  IADD3 R16, R0, UR37, R7 ;  /* 0x0000002500107c10 */ /* 0x001fe2000fffe007 */
[----:B------:R-:W-:Y:S06]  /*1ad60*/  BRA `(.L_x_5419) ;  /* 0x0000003000e87947 */ /* 0x000fec0003800000 */
.L_x_5418:
        /* <DEDUP_REMOVED lines=14> */
[----:B-1----:R-:W-:Y:S02]  /*1ae50*/  IMAD.U32 R11, RZ, RZ, UR5 ;  /* 0x00000005ff0b7e24 */ /* 0x002fe4000f8e00ff */
[----:B------:R-:W-:Y:S02]  /*1ae60*/  IMAD.MOV.U32 R8, RZ, RZ, 0x70 ;  /* 0x00000070ff087424 */ /* 0x000fe400078e00ff */
[----:B------:R-:W-:Y:S02]  /*1ae70*/  IMAD.MOV.U32 R12, RZ, RZ, 0x1 ;  /* 0x00000001ff0c7424 */ /* 0x000fe400078e00ff */
[----:B------:R-:W-:-:S07]  /*1ae80*/  IMAD.MOV.U32 R13, RZ, RZ, RZ ;  /* 0x000000ffff0d7224 */ /* 0x000fce00078e00ff */
[----:B------:R-:W-:-:S07]  /*1ae90*/  LEPC R20, `(.L_x_5421) ;  /* 0x000000001014794e */ /* 0x000fce0000000000 */
[----:B0-----:R-:W-:Y:S05]  /*1aea0*/  CALL.ABS.NOINC R2 ;  /* 0x0000000002007343 */ /* 0x001fea0003c00000 */
.L_x_5421:
[----:B------:R-:W-:Y:S05]  /*1aeb0*/  BSYNC B6 ;  /* 0x0000000000067941 */ /* 0x000fea0003800000 */
.L_x_5420:
[----:B------:R-:W-:Y:S01]  /*1aec0*/  IADD3 R0, R22, 0x400, RZ ;  /* 0x0000040016007810 */ /* 0x000fe20007ffe0ff */
[----:B------:R-:W-:Y:S03]  /*1aed0*/  BSSY B6, `(.L_x_5422) ;  /* 0x0000022000067945 */ /* 0x000fe60003800000 */
[----:B------:R-:W-:-:S13]  /*1aee0*/  LOP3.LUT P0, RZ, R0, 0x3ff, RZ, 0xc0, !PT ;  /* 0x000003ff00ff7812 */ /* 0x000fda000780c0ff */
[----:B------:R-:W-:Y:S05]  /*1aef0*/  @!P0 BRA `(.L_x_5423) ;  /* 0x00000000007c8947 */ /* 0x000fea0003800000 */
[----:B------:R-:W-:Y:S01]  /*1af00*/  MOV R34, 0x0 ;  /* 0x0000000000227802 */ /* 0x000fe20000000f00 */
[----:B------:R-:W-:Y:S01]  /*1af10*/  ULDC.64 UR6, c[0x4][0x98] ;  /* 0x0100260000067ab9 */ /* 0x000fe20000000a00 */
[----:B------:R-:W-:Y:S01]  /*1af20*/  ULDC.64 UR8, c[0x4][0xa0] ;  /* 0x0100280000087ab9 */ /* 0x000fe20000000a00 */
[----:B------:R-:W-:Y:S01]  /*1af30*/  ULDC.64 UR4, c[0x4][0x10] ;  /* 0x0100040000047ab9 */ /* 0x000fe20000000a00 */
[----:B------:R0:W2:Y:S01]  /*1af40*/  LDC.64 R2, c[0x4][R34] ;  /* 0x0100000022027b82 */ /* 0x0000a20000000a00 */
[----:B------:R-:W-:Y:S02]  /*1af50*/  IMAD.U32 R4, RZ, RZ, UR6 ;  /* 0x00000006ff047e24 */ /* 0x000fe4000f8e00ff */
[----:B------:R-:W-:Y:S02]  /*1af60*/  IMAD.U32 R5, RZ, RZ, UR7 ;  /* 0x00000007ff057e24 */ /* 0x000fe4000f8e00ff */
[----:B------:R-:W-:Y:S02]  /*1af70*/  IMAD.U32 R6, RZ, RZ, UR8 ;  /* 0x00000008ff067e24 */ /* 0x000fe4000f8e00ff */
[----:B------:R-:W-:-:S02]  /*1af80*/  IMAD.U32 R7, RZ, RZ, UR9 ;  /* 0x00000009ff077e24 */ /* 0x000fc4000f8e00ff */
[----:B------:R-:W-:Y:S02]  /*1af90*/  IMAD.U32 R10, RZ, RZ, UR4 ;  /* 0x00000004ff0a7e24 */ /* 0x000fe4000f8e00ff */
[----:B-1----:R-:W-:Y:S02]  /*1afa0*/  IMAD.U32 R11, RZ, RZ, UR5 ;  /* 0x00000005ff0b7e24 */ /* 0x002fe4000f8e00ff */
[----:B------:R-:W-:Y:S02]  /*1afb0*/  IMAD.MOV.U32 R8, RZ, RZ, 0x70 ;  /* 0x00000070ff087424 */ /* 0x000fe400078e00ff */
[----:B------:R-:W-:Y:S02]  /*1afc0*/  IMAD.MOV.U32 R12, RZ, RZ, 0x1 ;  /* 0x00000001ff0c7424 */ /* 0x000fe400078e00ff */
[----:B0-----:R-:W-:-:S07]  /*1afd0*/  IMAD.MOV.U32 R13, RZ, RZ, RZ ;  /* 0x000000ffff0d7224 */ /* 0x001fce00078e00ff */
[----:B------:R-:W-:-:S07]  /*1afe0*/  LEPC R20, `(.L_x_5424) ;  /* 0x000000001014794e */ /* 0x000fce0000000000 */
[----:B--2---:R-:W-:Y:S05]  /*1aff0*/  CALL.ABS.NOINC R2 ;  /* 0x0000000002007343 */ /* 0x004fea0003c00000 */
.L_x_5424:
        /* <DEDUP_REMOVED lines=15> */
.L_x_5423:
[----:B------:R-:W-:Y:S05]  /*1b0f0*/  BSYNC B6 ;  /* 0x0000000000067941 */ /* 0x000fea0003800000 */
.L_x_5422:
[----:B------:R-:W2:Y:S01]  /*1b100*/  LDL R2, [R1+0x20] ;  /* 0x0000200001027983 */ /* 0x000ea20000100800 */
[----:B------:R-:W-:Y:S01]  /*1b110*/  ULDC.64 UR4, c[0x0][0x9f8] ;  /* 0x00027e0000047ab9 */ /* 0x000fe20000000a00 */
[----:B------:R-:W0:Y:S02]  /*1b120*/  LDC R8, c[0x0][0x430] ;  /* 0x00010c00ff087b82 */ /* 0x000e240000000800 */
[----:B------:R-:W3:Y:S01]  /*1b130*/  LDL R20, [R1] ;  /* 0x0000000001147983 */ /* 0x000ee20000100800 */
[----:B------:R-:W-:Y:S01]  /*1b140*/  ISETP.NE.U32.AND P0, PT, RZ, UR4, PT ;  /* 0x00000004ff007c0c */ /* 0x000fe2000bf05070 */
[----:B------:R-:W4:Y:S03]  /*1b150*/  S2R R21, SR_TID.X ;  /* 0x0000000000157919 */ /* 0x000f260000002100 */
[----:B------:R-:W-:-:S13]  /*1b160*/  ISETP.NE.AND.EX P0, PT, RZ, UR5, PT, P0 ;  /* 0x00000005ff007c0c */ /* 0x000fda000bf05300 */
[----:B------:R-:W-:Y:S01]  /*1b170*/  @P0 IADD3 R32, P1, R32, UR4, RZ ;  /* 0x0000000420200c10 */ /* 0x000fe2000ff3e0ff */
[----:B------:R-:W-:Y:S02]  /*1b180*/  IMAD.MOV.U32 R36, RZ, RZ, RZ ;  /* 0x000000ffff247224 */ /* 0x000fe400078e00ff */
[----:B------:R-:W-:Y:S01]  /*1b190*/  IMAD.U32 R9, RZ, RZ, UR38 ;  /* 0x00000026ff097e24 */ /* 0x000fe2000f8e00ff */
[----:B------:R-:W-:Y:S01]  /*1b1a0*/  @P0 IADD3.X R33, R33, UR5, RZ, P1, !PT ;  /* 0x0000000521210c10 */ /* 0x000fe20008ffe4ff */
[----:B------:R-:W-:-:S04]  /*1b1b0*/  ULDC UR4, c[0x0][0x320] ;  /* 0x0000c80000047ab9 */ /* 0x000fc80000000800 */
[----:B------:R-:W3:Y:S01]  /*1b1c0*/  @P0 LDG.E R28, desc[UR42][R32.64] ;  /* 0x0000002a201c0981 */ /* 0x000ee2000c1e1900 */
[----:B----4-:R-:W-:-:S04]  /*1b1d0*/  LOP3.LUT R21, R21, 0x7f, RZ, 0xc0, !PT ;  /* 0x0000007f15157812 */ /* 0x010fc800078ec0ff */
[----:B------:R-:W-:Y:S02]  /*1b1e0*/  SHF.R.U32.HI R34, RZ, 0x3, R21 ;  /* 0x00000003ff227819 */ /* 0x000fe40000011615 */
[----:B------:R-:W4:Y:S01]  /*1b1f0*/  S2R R21, SR_TID.X ;  /* 0x0000000000157919 */ /* 0x000f220000002100 */
[----:B0-----:R-:W-:-:S13]  /*1b200*/  ISETP.NE.AND P1, PT, R8, 0x1, PT ;  /* 0x000000010800780c */ /* 0x001fda0003f25270 */
[----:B------:R-:W0:Y:S08]  /*1b210*/  @P1 LDC R5, c[0x0][0x434] ;  /* 0x00010d00ff051b82 */ /* 0x000e300000000800 */
[----:B------:R-:W1:Y:S01]  /*1b220*/  @P1 LDC R4, c[0x0][0x438] ;  /* 0x00010e00ff041b82 */ /* 0x000e620000000800 */
[----:B----4-:R-:W-:-:S05]  /*1b230*/  IMAD.SHL.U32 R21, R21, 0x10, RZ ;  /* 0x0000001015157824 */ /* 0x010fca00078e00ff */
[----:B------:R-:W-:Y:S02]  /*1b240*/  LOP3.LUT R21, R34, 0x70, R21, 0xf8, !PT ;  /* 0x0000007022157812 */ /* 0x000fe400078ef815 */
[----:B------:R-:W-:Y:S02]  /*1b250*/  ISETP.NE.AND P2, PT, R9, 0x3, PT ;  /* 0x000000030900780c */ /* 0x000fe40003f45270 */
[----:B------:R-:W-:Y:S01]  /*1b260*/  LOP3.LUT R23, R23, 0xffffffdf, RZ, 0xc0, !PT ;  /* 0xffffffdf17177812 */ /* 0x000fe200078ec0ff */
[----:B------:R-:W-:Y:S01]  /*1b270*/  UMOV UR5, 0xffffffff ;  /* 0xffffffff00057882 */ /* 0x000fe20000000000 */
[----:B--2---:R-:W-:-:S04]  /*1b280*/  VIADD R0, R2, 0xffffffff ;  /* 0xffffffff02007836 */ /* 0x004fc80000000000 */
[----:B------:R-:W-:-:S05]  /*1b290*/  IMAD R37, R0, 0x60, R21 ;  /* 0x0000006000257824 */ /* 0x000fca00078e0215 */
[----:B---3--:R-:W-:-:S04]  /*1b2a0*/  ISETP.GE.AND P0, PT, R37, R20, PT ;  /* 0x000000142500720c */ /* 0x008fc80003f06270 */
[----:B------:R-:W-:Y:S01]  /*1b2b0*/  ISETP.GT.U32.OR P0, PT, R21, 0x5f, P0 ;  /* 0x0000005f1500780c */ /* 0x000fe20000704470 */
[----:B------:R-:W-:-:S12]  /*1b2c0*/  IMAD.IADD R37, R37, 0x1, R31 ;  /* 0x0000000125257824 */ /* 0x000fd800078e021f */
[----:B------:R-:W2:Y:S01]  /*1b2d0*/  @!P0 LDC.64 R2, c[0x0][0x428] ;  /* 0x00010a00ff028b82 */ /* 0x000ea20000000a00 */
[----:B0-----:R-:W-:-:S04]  /*1b2e0*/  @P1 IMAD.HI.U32 R5, R37, R5, RZ ;  /* 0x0000000525051227 */ /* 0x001fc800078e00ff */
[----:B------:R-:W-:Y:S01]  /*1b2f0*/  IMAD.MOV.U32 R6, RZ, RZ, R37 ;  /* 0x000000ffff067224 */ /* 0x000fe200078e0025 */
[----:B-1----:R-:W-:Y:S02]  /*1b300*/  @P1 SHF.R.U32.HI R6, RZ, R4, R5 ;  /* 0x00000004ff061219 */ /* 0x002fe40000011605 */
[----:B------:R-:W-:Y:S02]  /*1b310*/  SHF.R.S32.HI R34, RZ, 0x1f, R28 ;  /* 0x0000001fff227819 */ /* 0x000fe4000001141c */
[--C-:B------:R-:W-:Y:S01]  /*1b320*/  @!P0 SHF.R.S32.HI R5, RZ, 0x1f, R6.reuse ;  /* 0x0000001fff058819 */ /* 0x100fe20000011406 */
[----:B------:R-:W-:Y:S02]  /*1b330*/  @!P0 IMAD.MOV.U32 R4, RZ, RZ, R6 ;  /* 0x000000ffff048224 */ /* 0x000fe400078e0006 */
        /* <DEDUP_REMOVED lines=8> */
[----:B------:R-:W-:Y:S02]  /*1b3c0*/  ISETP.GT.U32.AND P0, PT, R21, 0x5f, PT ;  /* 0x0000005f1500780c */ /* 0x000fe40003f04070 */
[----:B------:R-:W1:Y:S11]  /*1b3d0*/  S2R R21, SR_TID.X ;  /* 0x0000000000157919 */ /* 0x000e760000002100 */
[----:B------:R-:W-:-:S04]  /*1b3e0*/  @P0 LOP3.LUT R23, R23, 0x20, RZ, 0xfc, !PT ;  /* 0x0000002017170812 */ /* 0x000fc800078efcff */
[----:B------:R-:W-:Y:S01]  /*1b3f0*/  LOP3.LUT R23, R23, 0xffffffbf, RZ, 0xc0, !PT ;  /* 0xffffffbf17177812 */ /* 0x000fe200078ec0ff */
[----:B-1----:R-:W-:-:S05]  /*1b400*/  IMAD.SHL.U32 R21, R21, 0x8, RZ ;  /* 0x0000000815157824 */ /* 0x002fca00078e00ff */
[----:B------:R-:W-:-:S04]  /*1b410*/  LOP3.LUT R21, R21, 0x38, RZ, 0xc0, !PT ;  /* 0x0000003815157812 */ /* 0x000fc800078ec0ff */
[----:B------:R-:W-:-:S04]  /*1b420*/  LOP3.LUT R11, R21, 0x40, RZ, 0xfc, !PT ;  /* 0x00000040150b7812 */ /* 0x000fc800078efcff */
[----:B------:R-:W-:Y:S02]  /*1b430*/  ISETP.GE.AND P4, PT, R11, UR4, PT ;  /* 0x000000040b007c0c */ /* 0x000fe4000bf86270 */
[----:B------:R-:W-:Y:S02]  /*1b440*/  @P2 LOP3.LUT R23, R23, 0x40, RZ, 0xfc, !PT ;  /* 0x0000004017172812 */ /* 0x000fe400078efcff */
[----:B------:R-:W-:Y:S02]  /*1b450*/  LOP3.LUT R10, R21, 0x80, RZ, 0xfc, !PT ;  /* 0x00000080150a7812 */ /* 0x000fe400078efcff */
[----:B------:R-:W-:Y:S02]  /*1b460*/  LOP3.LUT R23, R23, 0xfffffff7, RZ, 0xc0, !PT ;  /* 0xfffffff717177812 */ /* 0x000fe400078ec0ff */
[----:B------:R-:W-:Y:S02]  /*1b470*/  ISETP.GE.AND P3, PT, R10, UR4, PT ;  /* 0x000000040a007c0c */ /* 0x000fe4000bf66270 */
[----:B------:R-:W-:-:S03]  /*1b480*/  ISETP.GE.AND P0, PT, R21, UR4, PT ;  /* 0x0000000415007c0c */ /* 0x000fc6000bf06270 */
[----:B------:R-:W-:-:S04]  /*1b490*/  @P4 LOP3.LUT R23, R23, 0x8, RZ, 0xfc, !PT ;  /* 0x0000000817174812 */ /* 0x000fc800078efcff */
[----:B------:R-:W-:Y:S02]  /*1b4a0*/  LOP3.LUT R23, R23, 0xffffffef, RZ, 0xc0, !PT ;  /* 0xffffffef17177812 */ /* 0x000fe400078ec0ff */
[----:B------:R-:W-:Y:S02]  /*1b4b0*/  LOP3.LUT R9, R21, 0xc0, RZ, 0xfc, !PT ;  /* 0x000000c015097812 */ /* 0x000fe400078efcff */
[----:B------:R-:W-:Y:S02]  /*1b4c0*/  LOP3.LUT R23, R23, 0xfffffffb, RZ, 0xc0, !PT ;  /* 0xfffffffb17177812 */ /* 0x000fe400078ec0ff */
[----:B------:R-:W-:Y:S02]  /*1b4d0*/  ISETP.GE.AND P1, PT, R9, UR4, PT ;  /* 0x0000000409007c0c */ /* 0x000fe4000bf26270 */
[----:B------:R-:W-:-:S04]  /*1b4e0*/  @P3 LOP3.LUT R23, R23, 0x4, RZ, 0xfc, !PT ;  /* 0x0000000417173812 */ /* 0x000fc800078efcff */
[----:B------:R-:W-:Y:S01]  /*1b4f0*/  @P0 LOP3.LUT R23, R23, 0x10, RZ, 0xfc, !PT ;  /* 0x0000001017170812 */ /* 0x000fe200078efcff */
[----:B------:R-:W-:-:S03]  /*1b500*/  IMAD.MOV R4, RZ, RZ, -R6 ;  /* 0x000000ffff047224 */ /* 0x000fc600078e0a06 */
[----:B------:R-:W-:Y:S01]  /*1b510*/  LOP3.LUT R23, R23, 0xfffffffd, RZ, 0xc0, !PT ;  /* 0xfffffffd17177812 */ /* 0x000fe200078ec0ff */
[----:B------:R-:W-:-:S03]  /*1b520*/  IMAD R37, R8, R4, R37 ;  /* 0x0000000408257224 */ /* 0x000fc600078e0225 */
[----:B------:R-:W-:Y:S01]  /*1b530*/  @P1 LOP3.LUT R23, R23, 0x2, RZ, 0xfc, !PT ;  /* 0x0000000217171812 */ /* 0x000fe200078efcff */
[----:B0-----:R-:W-:Y:S06]  /*1b540*/  BRA.DIV UR5, `(.L_x_5425) ;  /* 0x0000006205707947 */ /* 0x001fec000b800000 */
.L_x_5590:
[----:B------:R-:W-:Y:S01]  /*1b550*/  SEL R6, RZ, 0x1, P0 ;  /* 0x00000001ff067807 */ /* 0x000fe20000000000 */
[----:B------:R-:W-:Y:S06]  /*1b560*/  @!P2 BRA `(.L_x_5426) ;  /* 0x000000000004a947 */ /* 0x000fec0003800000 */
[----:B------:R-:W-:Y:S01]  /*1b570*/  BPT.TRAP 0x1 ;  /* 0x000000040000795c */ /* 0x000fe20000300000 */
.L_x_5426:
[----:B------:R-:W-:Y:S01]  /*1b580*/  IMAD R33, R0, -0x60, R20 ;  /* 0xffffffa000217824 */ /* 0x000fe200078e0214 */
[----:B------:R-:W-:Y:S01]  /*1b590*/  LEA R32, R25, R22, 0x3 ;  /* 0x0000001619207211 */ /* 0x000fe200078e18ff */
[----:B------:R-:W-:Y:S01]  /*1b5a0*/  BSSY B0, `(.L_x_5427) ;  /* 0x0000004000007945 */ /* 0x000fe20003800000 */
[----:B------:R-:W-:-:S04]  /*1b5b0*/  SHF.L.U32 R0, R26, 0x1f, RZ ;  /* 0x0000001f1a007819 */ /* 0x000fc800000006ff */
[----:B------:R-:W0:Y:S02]  /*1b5c0*/  SYNCS.PHASECHK.TRANS64.TRYWAIT P0, [R32+URZ+0x22840], R0 ;  /* 0x02284000200075a7 */ /* 0x000e24000800017f */
[----:B0-----:R-:W-:Y:S05]  /*1b5d0*/  @!P0 BRA `(.L_x_5428) ;  /* 0x0000006000808947 */ /* 0x001fea0003800000 */
.L_x_5591:
[----:B------:R-:W-:Y:S05]  /*1b5e0*/  BSYNC B0 ;  /* 0x0000000000007941 */ /* 0x000fea0003800000 */
.L_x_5427:
        /* <DEDUP_REMOVED lines=87> */
.L_x_5605:
        /* <DEDUP_REMOVED lines=10> */
.L_x_5430:
        /* <DEDUP_REMOVED lines=11> */
.L_x_5431:
[----:B------:R1:W5:Y:S01]  /*1bcb0*/  LDL.LU R4, [R1+0x14] ;  /* 0x0000140001047983 */ /* 0x0003620000300800 */
[----:B------:R-:W-:Y:S01]  /*1bcc0*/  LOP3.LUT P0, RZ, R23, 0x4, RZ, 0xc0, !PT ;  /* 0x0000000417ff7812 */ /* 0x000fe2000780c0ff */
[----:B------:R1:W-:Y:S02]  /*1bcd0*/  SYNCS.ARRIVE.TRANS64.A1T0 RZ, [R32+URZ+0x22830], RZ ;  /* 0x022830ff20ff79a7 */ /* 0x0003e4000810003f */
[----:B0-----:R1:W5:Y:S10]  /*1bce0*/  LDL.LU R3, [R1+0x8] ;  /* 0x0000080001037983 */ /* 0x0013740000300800 */
[----:B------:R-:W-:Y:S05]  /*1bcf0*/  WARPSYNC.ALL ;  /* 0x0000000000007948 */ /* 0x000fea0003800000 */
[----:B------:R-:W-:Y:S01]  /*1bd00*/  ULDC.64 UR4, c[0x0][0xa00] ;  /* 0x0002800000047ab9 */ /* 0x000fe20000000a00 */
[----:B------:R-:W-:Y:S01]  /*1bd10*/  SEL R2, RZ, 0x4, P0 ;  /* 0x00000004ff027807 */ /* 0x000fe20000000000 */
[----:B------:R-:W-:Y:S01]  /*1bd20*/  BSSY B6, `(.L_x_5432) ;  /* 0x0000029000067945 */ /* 0x000fe20003800000 */
[----:B------:R-:W-:Y:S01]  /*1bd30*/  BAR.SYNC.DEFER_BLOCKING 0x8, 0x180 ;  /* 0x0206000000007b1d */ /* 0x000fe20000010000 */
[----:B------:R-:W-:Y:S02]  /*1bd40*/  ISETP.NE.U32.AND P0, PT, RZ, UR4, PT ;  /* 0x00000004ff007c0c */ /* 0x000fe4000bf05070 */
[----:B------:R-:W-:-:S02]  /*1bd50*/  LOP3.LUT P2, RZ, R23, 0x8, RZ, 0xc0, !PT ;  /* 0x0000000817ff7812 */ /* 0x000fc4000784c0ff */
[----:B------:R-:W-:Y:S01]  /*1bd60*/  ISETP.NE.AND.EX P0, PT, RZ, UR5, PT, P0 ;  /* 0x00000005ff007c0c */ /* 0x000fe2000bf05300 */
[----:B------:R-:W-:Y:S01]  /*1bd70*/  ULDC.64 UR4, c[0x0][0x298] ;  /* 0x0000a60000047ab9 */ /* 0x000fe20000000a00 */
[----:B------:R-:W-:Y:S02]  /*1bd80*/  LOP3.LUT P1, RZ, R23, 0x2, RZ, 0xc0, !PT ;  /* 0x0000000217ff7812 */ /* 0x000fe4000782c0ff */
[----:B------:R-:W-:Y:S02]  /*1bd90*/  SEL R0, RZ, 0x2, P2 ;  /* 0x00000002ff007807 */ /* 0x000fe40001000000 */
[----:B------:R-:W-:Y:S02]  /*1bda0*/  SEL R5, R35, RZ, !P0 ;  /* 0x000000ff23057207 */ /* 0x000fe40004000000 */
[----:B------:R-:W-:Y:S02]  /*1bdb0*/  IADD3 R0, R2, R0, R6 ;  /* 0x0000000002007210 */ /* 0x000fe40007ffe006 */
[----:B------:R-:W-:Y:S01]  /*1bdc0*/  SEL R35, RZ, 0x8, P1 ;  /* 0x00000008ff237807 */ /* 0x000fe20000800000 */
[----:B------:R0:W-:Y:S04]  /*1bdd0*/  STL [R1], R5 ;  /* 0x0000000501007387 */ /* 0x0001e80000100800 */
[----:B------:R-:W-:Y:S01]  /*1bde0*/  IMAD.IADD R35, R0, 0x1, R35 ;  /* 0x0000000100237824 */ /* 0x000fe200078e0223 */
[----:B-----5:R-:W-:-:S02]  /*1bdf0*/  SEL R2, R4, RZ, !P0 ;  /* 0x000000ff04027207 */ /* 0x020fc40004000000 */
[----:B------:R-:W-:Y:S01]  /*1be00*/  SHF.R.S32.HI R0, RZ, 0x1f, R3 ;  /* 0x0000001fff007819 */ /* 0x000fe20000011403 */
[C---:B0-----:R-:W-:Y:S02]  /*1be10*/  IMAD.WIDE.U32 R4, R3.reuse, UR4, RZ ;  /* 0x0000000403047c25 */ /* 0x041fe4000f8e00ff */
[----:B------:R0:W-:Y:S02]  /*1be20*/  STL [R1+0x14], R2 ;  /* 0x0000140201007387 */ /* 0x0001e40000100800 */
[----:B------:R-:W-:Y:S02]  /*1be30*/  IMAD R0, R0, UR4, RZ ;  /* 0x0000000400007c24 */ /* 0x000fe4000f8e02ff */
[----:B------:R2:W-:Y:S02]  /*1be40*/  STL.64 [R1+0x18], R4 ;  /* 0x0000180401007387 */ /* 0x0005e40000100a00 */
[----:B------:R-:W-:Y:S02]  /*1be50*/  IMAD R0, R3, UR5, R0 ;  /* 0x0000000503007c24 */ /* 0x000fe4000f8e0200 */
[----:B0-----:R-:W-:-:S02]  /*1be60*/  VIADD R2, R22, 0x18400 ;  /* 0x0001840016027836 */ /* 0x001fc40000000000 */
[----:B------:R-:W-:-:S03]  /*1be70*/  IMAD.IADD R0, R5, 0x1, R0 ;  /* 0x0000000105007824 */ /* 0x000fc600078e0200 */
[----:B------:R-:W-:Y:S02]  /*1be80*/  LOP3.LUT P0, RZ, R2, 0x3ff, RZ, 0xc0, !PT ;  /* 0x000003ff02ff7812 */ /* 0x000fe4000780c0ff */
[----:B------:R2:W-:Y:S11]  /*1be90*/  STL [R1+0x8], R0 ;  /* 0x0000080001007387 */ /* 0x0005f60000100800 */
[----:B--2---:R-:W-:Y:S05]  /*1bea0*/  @!P0 BRA `(.L_x_5433) ;  /* 0x0000000000408947 */ /* 0x004fea0003800000 */
[----:B------:R-:W-:Y:S01]  /*1beb0*/  MOV R2, 0x0 ;  /* 0x0000000000027802 */ /* 0x000fe20000000f00 */
[----:B------:R-:W-:Y:S01]  /*1bec0*/  ULDC.64 UR4, c[0x4][0x98] ;  /* 0x0100260000047ab9 */ /* 0x000fe20000000a00 */
[----:B------:R-:W-:Y:S01]  /*1bed0*/  ULDC.64 UR6, c[0x4][0xa0] ;  /* 0x0100280000067ab9 */ /* 0x000fe20000000a00 */
[----:B------:R-:W-:Y:S01]  /*1bee0*/  ULDC.64 UR8, c[0x4][0x20] ;  /* 0x0100080000087ab9 */ /* 0x000fe20000000a00 */
[----:B------:R-:W-:Y:S01]  /*1bef0*/  IMAD.U32 R4, RZ, RZ, UR4 ;  /* 0x00000004ff047e24 */ /* 0x000fe2000f8e00ff */
[----:B------:R-:W-:Y:S01]  /*1bf00*/  MOV R13, RZ ;  /* 0x000000ff000d7202 */ /* 0x000fe20000000f00 */
[----:B------:R-:W0:Y:S01]  /*1bf10*/  LDC.64 R2, c[0x4][R2] ;  /* 0x0100000002027b82 */ /* 0x000e220000000a00 */
[----:B------:R-:W-:Y:S02]  /*1bf20*/  IMAD.U32 R5, RZ, RZ, UR5 ;  /* 0x00000005ff057e24 */ /* 0x000fe4000f8e00ff */
[----:B------:R-:W-:Y:S02]  /*1bf30*/  IMAD.U32 R6, RZ, RZ, UR6 ;  /* 0x00000006ff067e24 */ /* 0x000fe4000f8e00ff */
[----:B------:R-:W-:-:S02]  /*1bf40*/  IMAD.U32 R7, RZ, RZ, UR7 ;  /* 0x00000007ff077e24 */ /* 0x000fc4000f8e00ff */
[----:B------:R-:W-:Y:S02]  /*1bf50*/  IMAD.U32 R10, RZ, RZ, UR8 ;  /* 0x00000008ff0a7e24 */ /* 0x000fe4000f8e00ff */
[----:B------:R-:W-:Y:S02]  /*1bf60*/  IMAD.U32 R11, RZ, RZ, UR9 ;  /* 0x00000009ff0b7e24 */ /* 0x000fe4000f8e00ff */
[----:B------:R-:W-:Y:S02]  /*1bf70*/  IMAD.MOV.U32 R8, RZ, RZ, 0x70 ;  /* 0x00000070ff087424 */ /* 0x000fe400078e00ff */
[----:B------:R-:W-:-:S07]  /*1bf80*/  IMAD.MOV.U32 R12, RZ, RZ, 0x1 ;  /* 0x00000001ff0c7424 */ /* 0x000fce00078e00ff */
[----:B------:R-:W-:-:S07]  /*1bf90*/  LEPC R20, `(.L_x_5433) ;  /* 0x000000001014794e */ /* 0x000fce0000000000 */
[----:B01----:R-:W-:Y:S05]  /*1bfa0*/  CALL.ABS.NOINC R2 ;  /* 0x0000000002007343 */ /* 0x003fea0003c00000 */
.L_x_5433:
[----:B------:R-:W-:Y:S05]  /*1bfb0*/  BSYNC B6 ;  /* 0x0000000000067941 */ /* 0x000fea0003800000 */
.L_x_5432:
[----:B------:R-:W2:Y:S01]  /*1bfc0*/  LDL.LU R0, [R1+0x8] ;  /* 0x0000080001007983 */ /* 0x000ea20000300800 */
[----:B------:R-:W-:Y:S01]  /*1bfd0*/  ULDC.64 UR4, c[0x0][0x2d8] ;  /* 0x0000b60000047ab9 */ /* 0x000fe20000000a00 */
[----:B------:R-:W0:Y:S02]  /*1bfe0*/  LDC R7, c[0x0][0x448] ;  /* 0x00011200ff077b82 */ /* 0x000e240000000800 */
[----:B------:R-:W2:Y:S04]  /*1bff0*/  LDL.LU.64 R2, [R1+0x18] ;  /* 0x0000180001027983 */ /* 0x000ea80000300a00 */
[----:B------:R-:W3:Y:S04]  /*1c000*/  LDL.LU R20, [R1+0x14] ;  /* 0x0000140001147983 */ /* 0x000ee80000300800 */
[----:B------:R-:W4:Y:S04]  /*1c010*/  LDL.LU R21, [R1] ;  /* 0x0000000001157983 */ /* 0x000f280000300800 */
[----:B------:R0:W5:Y:S02]  /*1c020*/  LDL R8, [R1+0x4] ;  /* 0x0000040001087983 */ /* 0x0001640000100800 */
[----:B0-----:R-:W-:-:S13]  /*1c030*/  ISETP.NE.AND P0, PT, R7, 0x1, PT ;  /* 0x000000010700780c */ /* 0x001fda0003f05270 */
[----:B------:R-:W0:Y:S01]  /*1c040*/  @P0 LDC R6, c[0x0][0x44c] ;  /* 0x00011300ff060b82 */ /* 0x000e220000000800 */
        /* <DEDUP_REMOVED lines=17> */
[----:B------:R-:W-:Y:S02]  /*1c160*/  IMAD R5, R17, 0x80, R20 ;  /* 0x0000008011057824 */ /* 0x000fe400078e0214 */
[----:B------:R2:W5:Y:S02]  /*1c170*/  LDL R20, [R1+0xc] ;  /* 0x00000c0001147983 */ /* 0x0005640000100800 */
        /* <DEDUP_REMOVED lines=27> */
[----:B--2---:R-:W-:Y:S10]  /*1c330*/  BRA.DIV UR5, `(.L_x_5434) ;  /* 0x0000005e053c7947 */ /* 0x004ff4000b800000 */
[----:B------:R-:W0:Y:S01]  /*1c340*/  SHFL.IDX PT, R3, R0, RZ, 0x181f ;  /* 0x00181fff00037589 */ /* 0x000e2200000e0000 */
[----:B-----5:R-:W-:Y:S02]  /*1c350*/  IMAD R5, R20, R7, RZ ;  /* 0x0000000714057224 */ /* 0x020fe400078e02ff */
[----:B------:R-:W-:Y:S01]  /*1c360*/  IMAD R17, R17, 0x80, R10 ;  /* 0x0000008011117824 */ /* 0x000fe200078e020a */
[----:B------:R-:W2:Y:S03]  /*1c370*/  SHFL.IDX PT, R2, R4, RZ, 0x181f ;  /* 0x00181fff04027589 */ /* 0x000ea600000e0000 */
[C---:B------:R-:W-:Y:S01]  /*1c380*/  VIADD R6, R17.reuse, 0x10 ;  /* 0x0000001011067836 */ /* 0x040fe20000000000 */
[----:B------:R-:W-:-:S13]  /*1c390*/  ISETP.GE.AND P0, PT, R17, R5, PT ;  /* 0x000000051100720c */ /* 0x000fda0003f06270 */
[----:B0-----:R-:W-:-:S05]  /*1c3a0*/  @!P0 LEA R3, P2, R9, R3, 0x1 ;  /* 0x0000000309038211 */ /* 0x001fca00078408ff */
[----:B--2---:R-:W-:-:S05]  /*1c3b0*/  @!P0 IMAD.X R2, RZ, RZ, R2, P2 ;  /* 0x000000ffff028224 */ /* 0x004fca00010e0602 */
        /* <DEDUP_REMOVED lines=58> */
[----:B------:R-:W3:Y:S04]  /*1c760*/  SHFL.IDX PT, R4, R4, 0x7, 0x181f ;  /* 0x00f81f0004047f89 */ /* 0x000ee800000e0000 */
[----:B------:R-:W4:Y:S01]  /*1c770*/  SHFL.IDX PT, R0, R0, 0x7, 0x181f ;  /* 0x00f81f0000007f89 */ /* 0x000f2200000e0000 */
[----:B0-----:R-:W-:-:S05]  /*1c780*/  @!P0 LEA R3, P2, R9, R3, 0x1 ;  /* 0x0000000309038211 */ /* 0x001fca00078408ff */
[----:B--2---:R-:W-:-:S05]  /*1c790*/  @!P0 IMAD.X R2, RZ, RZ, R2, P2 ;  /* 0x000000ffff028224 */ /* 0x004fca00010e0602 */
[----:B------:R-:W-:-:S04]  /*1c7a0*/  @!P0 LOP3.LUT R3, R3, R2, RZ, 0x3c, !PT ;  /* 0x0000000203038212 */ /* 0x000fc800078e3cff */
[----:B------:R-:W-:-:S04]  /*1c7b0*/  @!P0 LOP3.LUT R2, R3, R2, RZ, 0x3c, !PT ;  /* 0x0000000203028212 */ /* 0x000fc800078e3cff */
[----:B------:R-:W-:-:S05]  /*1c7c0*/  @!P0 LOP3.LUT R3, R3, R2, RZ, 0x3c, !PT ;  /* 0x0000000203038212 */ /* 0x000fca00078e3cff */
[----:B---34-:R2:W-:Y:S02]  /*1c7d0*/  @!P0 LDGSTS.E.BYPASS.LTC128B.128 [R8+0x1b400], desc[UR42][R2.64], !P1 ;  /* 0x1b40000002088fae */ /* 0x0185e4000c901d6a */
.L_x_5622:
[----:B------:R-:W-:-:S05]  /*1c7e0*/  VIADD R17, R17, 0x70 ;  /* 0x0000007011117836 */ /* 0x000fca0000000000 */
[----:B------:R-:W-:-:S13]  /*1c7f0*/  ISETP.GE.AND P0, PT, R17, R5, PT ;  /* 0x000000051100720c */ /* 0x000fda0003f06270 */
[----:B0-2---:R-:W-:-:S05]  /*1c800*/  @!P0 LEA R2, P2, R9, R0, 0x1 ;  /* 0x0000000009028211 */ /* 0x005fca00078408ff */
[----:B------:R-:W-:-:S05]  /*1c810*/  @!P0 IMAD.X R3, RZ, RZ, R4, P2 ;  /* 0x000000ffff038224 */ /* 0x000fca00010e0604 */
[----:B------:R-:W-:Y:S01]  /*1c820*/  @!PT LDS RZ, [RZ] ;  /* 0x00000000fffff984 */ /* 0x000fe20000000800 */
[----:B------:R-:W-:Y:S01]  /*1c830*/  @!PT LDS RZ, [RZ] ;  /* 0x00000000fffff984 */ /* 0x000fe20000000800 */
[----:B------:R-:W-:Y:S01]  /*1c840*/  @!PT LDS RZ, [RZ] ;  /* 0x00000000fffff984 */ /* 0x000fe20000000800 */
[----:B------:R0:W-:Y:S01]  /*1c850*/  @!P0 LDGSTS.E.BYPASS.LTC128B.128 [R8+0x1bc00], desc[UR42][R2.64], !P1 ;  /* 0x1bc0000002088fae */ /* 0x0001e2000c901d6a */
[----:B------:R-:W-:Y:S01]  /*1c860*/  PLOP3.LUT P0, PT, PT, PT, PT, 0x80, 0x0 ;  /* 0x000000000000781c */ /* 0x000fe20003f0f070 */
[----:B------:R-:W-:-:S12]  /*1c870*/  NOP ;  /* 0x0000000000007918 */ /* 0x000fd80000000000 */
.L_x_5435:
        /* <DEDUP_REMOVED lines=18> */
.L_x_5623:
[----:B------:R-:W-:Y:S05]  /*1c9a0*/  BSYNC B0 ;  /* 0x0000000000007941 */ /* 0x000fea0003800000 */
.L_x_5436:
[----:B------:R-:W-:-:S05]  /*1c9b0*/  IMAD.U32 R0, RZ, RZ, UR38 ;  /* 0x00000026ff007e24 */ /* 0x000fca000f8e00ff */
[----:B------:R-:W-:-:S13]  /*1c9c0*/  ISETP.NE.AND P0, PT, R0, 0x3, PT ;  /* 0x000000030000780c */ /* 0x000fda0003f05270 */
[----:B------:R-:W-:Y:S05]  /*1c9d0*/  @!P0 BRA `(.L_x_5438) ;  /* 0x0000000000048947 */ /* 0x000fea0003800000 */
[----:B------:R-:W-:Y:S01]  /*1c9e0*/  BPT.TRAP 0x1 ;  /* 0x000000040000795c */ /* 0x000fe20000300000 */
.L_x_5438:
[----:B0-----:R-:W-:Y:S01]  /*1c9f0*/  SHF.L.U32 R3, R26, 0x1f, RZ ;  /* 0x0000001f1a037819 */ /* 0x001fe200000006ff */
[----:B------:R-:W-:Y:S03]  /*1ca00*/  BSSY B0, `(.L_x_5439) ;  /* 0x0000003000007945 */ /* 0x000fe60003800000 */
[----:B------:R-:W0:Y:S02]  /*1ca10*/  SYNCS.PHASECHK.TRANS64.TRYWAIT P0, [R32+URZ+0x22860], R3 ;  /* 0x02286003200075a7 */ /* 0x000e24000800017f */
[----:B0-----:R-:W-:Y:S05]  /*1ca20*/  @!P0 BRA `(.L_x_5440) ;  /* 0x0000006000388947 */ /* 0x001fea0003800000 */
.L_x_5624:
[----:B------:R-:W-:Y:S05]  /*1ca30*/  BSYNC B0 ;  /* 0x0000000000007941 */ /* 0x000fea0003800000 */
.L_x_5439:
[----:B------:R-:W2:Y:S01]  /*1ca40*/  LDL.LU R0, [R1+0x28] ;  /* 0x0000280001007983 */ /* 0x000ea20000300800 */
[----:B------:R-:W-:Y:S01]  /*1ca50*/  ULDC.64 UR4, c[0x0][0x328] ;  /* 0x0000ca0000047ab9 */ /* 0x000fe20000000a00 */
[----:B------:R-:W-:Y:S02]  /*1ca60*/  ULDC.64 UR6, c[0x0][0x318] ;  /* 0x0000c60000067ab9 */ /* 0x000fe40000000a00 */
[----:B------:R-:W3:Y:S01]  /*1ca70*/  LDL.LU R4, [R1+0x2c] ;  /* 0x00002c0001047983 */ /* 0x000ee20000300800 */
[----:B0-----:R-:W-:-:S04]  /*1ca80*/  IMAD.WIDE.U32 R2, R37, UR4, RZ ;  /* 0x0000000425027c25 */ /* 0x001fc8000f8e00ff */
[----:B--2---:R-:W-:-:S04]  /*1ca90*/  IMAD R0, R0, UR4, RZ ;  /* 0x0000000400007c24 */ /* 0x004fc8000f8e02ff */
[----:B------:R-:W-:Y:S01]  /*1caa0*/  IMAD R5, R37, UR5, R0 ;  /* 0x0000000525057c24 */ /* 0x000fe2000f8e0200 */
[----:B------:R-:W-:-:S04]  /*1cab0*/  ULDC.64 UR4, c[0x0][0x338] ;  /* 0x0000ce0000047ab9 */ /* 0x000fc80000000a00 */
[----:B------:R-:W-:Y:S01]  /*1cac0*/  IADD3 R3, R3, R5, RZ ;  /* 0x0000000503037210 */ /* 0x000fe20007ffe0ff */
[----:B---3--:R-:W-:Y:S02]  /*1cad0*/  IMAD R5, R4, UR4, RZ ;  /* 0x0000000404057c24 */ /* 0x008fe4000f8e02ff */
[----:B------:R-:W-:Y:S02]  /*1cae0*/  IMAD R4, R25, 0x6000, R29 ;  /* 0x0000600019047824 */ /* 0x000fe400078e021d */
[C---:B------:R-:W-:Y:S02]  /*1caf0*/  IMAD R5, R36.reuse, UR5, R5 ;  /* 0x0000000524057c24 */ /* 0x040fe4000f8e0205 */
[----:B------:R-:W-:Y:S01]  /*1cb00*/  IMAD.WIDE.U32 R2, R36, UR4, R2 ;  /* 0x0000000424027c25 */ /* 0x000fe2000f8e0002 */
        /* <DEDUP_REMOVED lines=12> */
[----:B------:R-:W2:Y:S01]  /*1cbd0*/  SHFL.IDX PT, R14, R5, RZ, 0x181f ;  /* 0x00181fff050e7589 */ /* 0x000ea200000e0000 */
[----:B------:R-:W-:Y:S02]  /*1cbe0*/  ISETP.NE.U32.AND P3, PT, R7, 0x1, PT ;  /* 0x000000010700780c */ /* 0x000fe40003f65070 */
[----:B------:R-:W-:Y:S01]  /*1cbf0*/  LOP3.LUT P1, RZ, R35, 0x4, RZ, 0xc0, !PT ;  /* 0x0000000423ff7812 */ /* 0x000fe2000782c0ff */
        /* <DEDUP_REMOVED lines=41> */
[----:B------:R-:W-:Y:S04]  /*1ce90*/  SHFL.IDX PT, R14, R5, 0x4, 0x181f ;  /* 0x00981f00050e7f89 */ /* 0x000fe800000e0000 */
[----:B0-----:R-:W0:Y:S02]  /*1cea0*/  SHFL.IDX PT, R3, R6, 0x3, 0x181f ;  /* 0x00781f0006037f89 */ /* 0x001e2400000e0000 */
[----:B0-----:R-:W-:Y:S01]  /*1ceb0*/  IMAD.X R9, RZ, RZ, R3, P4 ;  /* 0x000000ffff097224 */ /* 0x001fe200020e0603 */
[C---:B------:R-:W-:Y:S01]  /*1cec0*/  ISETP.LT.OR P4, PT, R33.reuse, 0x31, P3 ;  /* 0x000000312100780c */ /* 0x040fe20001f81670 */
[----:B------:R-:W0:Y:S04]  /*1ced0*/  SHFL.IDX PT, R3, R6, 0x4, 0x181f ;  /* 0x00981f0006037f89 */ /* 0x000e2800000e0000 */
[----:B------:R-:W2:Y:S08]  /*1cee0*/  SHFL.IDX PT, R6, R6, 0x5, 0x181f ;  /* 0x00b81f0006067f89 */ /* 0x000eb000000e0000 */
        /* <DEDUP_REMOVED lines=8> */
[----:B------:R3:W4:Y:S02]  /*1cf70*/  SHFL.IDX PT, R14, R5, 0x5, 0x181f ;  /* 0x00b81f00050e7f89 */ /* 0x00072400000e0000 */
        /* <DEDUP_REMOVED lines=9> */
.L_x_5638:
[C---:B------:R-:W-:Y:S02]  /*1d010*/  ISETP.LT.OR P3, PT, R33.reuse, 0x51, P3 ;  /* 0x000000512100780c */ /* 0x040fe40001f61670 */
[C---:B------:R-:W-:Y:S02]  /*1d020*/  ISETP.LT.OR P2, PT, R33.reuse, 0x51, !P2 ;  /* 0x000000512100780c */ /* 0x040fe40005741670 */
[C---:B------:R-:W-:Y:S02]  /*1d030*/  ISETP.LT.OR P1, PT, R33.reuse, 0x51, !P1 ;  /* 0x000000512100780c */ /* 0x040fe40004f21670 */
[----:B0--3--:R-:W-:Y:S02]  /*1d040*/  IADD3 R2, P4, R14, R0, RZ ;  /* 0x000000000e027210 */ /* 0x009fe40007f9e0ff */
        /* <DEDUP_REMOVED lines=11> */
.L_x_5442:
        /* <DEDUP_REMOVED lines=11> */
.L_x_5443:
[----:B------:R-:W2:Y:S01]  /*1d1b0*/  LDL.LU R2, [R1+0x20] ;  /* 0x0000200001027983 */ /* 0x000ea20000300800 */
[----:B------:R0:W-:Y:S01]  /*1d1c0*/  SYNCS.ARRIVE.TRANS64.A1T0 RZ, [R32+URZ+0x22850], RZ ;  /* 0x022850ff20ff79a7 */ /* 0x0001e2000810003f */
[----:B------:R-:W-:Y:S01]  /*1d1d0*/  BSSY B0, `(.L_x_5444) ;  /* 0x00000dc000007945 */ /* 0x000fe20003800000 */
[----:B--2---:R-:W-:-:S05]  /*1d1e0*/  VIADD R10, R2, 0xfffffffe ;  /* 0xfffffffe020a7836 */ /* 0x004fca0000000000 */
[----:B------:R-:W-:-:S13]  /*1d1f0*/  ISETP.GE.AND P0, PT, R10, R30, PT ;  /* 0x0000001e0a00720c */ /* 0x000fda0003f06270 */
[----:B0-----:R-:W-:Y:S05]  /*1d200*/  @!P0 BRA `(.L_x_5445) ;  /* 0x0000000c00608947 */ /* 0x001fea0003800000 */
.L_x_5458:
[----:B0-----:R-:W0:Y:S01]  /*1d210*/  S2R R2, SR_TID.X ;  /* 0x0000000000027919 */ /* 0x001e220000002100 */
[----:B------:R-:W2:Y:S01]  /*1d220*/  LDC R8, c[0x0][0x430] ;  /* 0x00010c00ff087b82 */ /* 0x000ea20000000800 */
[----:B------:R-:W-:Y:S01]  /*1d230*/  IMAD R9, R10, 0x60, R31 ;  /* 0x000000600a097824 */ /* 0x000fe200078e021f */
[----:B---3--:R-:W3:Y:S01]  /*1d240*/  S2R R4, SR_TID.X ;  /* 0x0000000000047919 */ /* 0x008ee20000002100 */
[----:B------:R-:W-:Y:S01]  /*1d250*/  VIADD R25, R25, 0x1 ;  /* 0x0000000119197836 */ /* 0x000fe20000000000 */
[----:B--2---:R-:W-:Y:S02]  /*1d260*/  ISETP.NE.AND P0, PT, R8, 0x1, PT ;  /* 0x000000010800780c */ /* 0x004fe40003f05270 */
[----:B0-----:R-:W-:Y:S01]  /*1d270*/  LOP3.LUT R2, R2, 0x7f, RZ, 0xc0, !PT ;  /* 0x0000007f02027812 */ /* 0x001fe200078ec0ff */
[----:B---3--:R-:W-:-:S03]  /*1d280*/  IMAD.SHL.U32 R4, R4, 0x10, RZ ;  /* 0x0000001004047824 */ /* 0x008fc600078e00ff */
[----:B------:R-:W-:-:S07]  /*1d290*/  SHF.R.U32.HI R2, RZ, 0x3, R2 ;  /* 0x00000003ff027819 */ /* 0x000fce0000011602 */
[----:B------:R-:W0:Y:S01]  /*1d2a0*/  @P0 LDC R3, c[0x0][0x438] ;  /* 0x00010e00ff030b82 */ /* 0x000e220000000800 */
[----:B------:R-:W-:-:S04]  /*1d2b0*/  LOP3.LUT R4, R2, 0x70, R4, 0xf8, !PT ;  /* 0x0000007002047812 */ /* 0x000fc800078ef804 */
[----:B------:R-:W-:-:S03]  /*1d2c0*/  ISETP.GT.U32.AND P1, PT, R4, 0x5f, PT ;  /* 0x0000005f0400780c */ /* 0x000fc60003f24070 */
[----:B------:R-:W2:Y:S01]  /*1d2d0*/  @P0 LDC R2, c[0x0][0x434] ;  /* 0x00010d00ff020b82 */ /* 0x000ea20000000800 */
[----:B------:R-:W-:-:S04]  /*1d2e0*/  IMAD.IADD R9, R4, 0x1, R9 ;  /* 0x0000000104097824 */ /* 0x000fc800078e0209 */
[----:B------:R-:W-:-:S05]  /*1d2f0*/  IMAD.MOV.U32 R11, RZ, RZ, R9 ;  /* 0x000000ffff0b7224 */ /* 0x000fca00078e0009 */
[----:B------:R-:W3:Y:S08]  /*1d300*/  @!P1 LDC.64 R4, c[0x0][0x428] ;  /* 0x00010a00ff049b82 */ /* 0x000ef00000000a00 */
[----:B----4-:R-:W4:Y:S01]  /*1d310*/  @!P1 LDC.64 R6, c[0x0][0x418] ;  /* 0x00010600ff069b82 */ /* 0x010f220000000a00 */
[----:B--2---:R-:W-:-:S05]  /*1d320*/  @P0 IMAD.HI.U32 R2, R9, R2, RZ ;  /* 0x0000000209020227 */ /* 0x004fca00078e00ff */
[----:B0-----:R-:W-:-:S04]  /*1d330*/  @P0 SHF.R.U32.HI R11, RZ, R3, R2 ;  /* 0x00000003ff0b0219 */ /* 0x001fc80000011602 */
[----:B------:R-:W-:Y:S01]  /*1d340*/  @!P1 SHF.R.S32.HI R3, RZ, 0x1f, R11 ;  /* 0x0000001fff039819 */ /* 0x000fe2000001140b */
[----:B---3--:R-:W-:-:S04]  /*1d350*/  @!P1 IMAD R2, R34, R4, RZ ;  /* 0x0000000422029224 */ /* 0x008fc800078e02ff */
[----:B------:R-:W-:Y:S02]  /*1d360*/  @!P1 IMAD R5, R28, R5, R2 ;  /* 0x000000051c059224 */ /* 0x000fe400078e0202 */
[----:B------:R-:W-:-:S04]  /*1d370*/  @!P1 IMAD.MOV.U32 R2, RZ, RZ, R11 ;  /* 0x000000ffff029224 */ /* 0x000fc800078e000b */
[----:B------:R-:W-:-:S04]  /*1d380*/  @!P1 IMAD.WIDE.U32 R2, R28, R4, R2 ;  /* 0x000000041c029225 */ /* 0x000fc800078e0002 */
[----:B------:R-:W-:Y:S01]  /*1d390*/  @!P1 IMAD.IADD R5, R5, 0x1, R3 ;  /* 0x0000000105059824 */ /* 0x000fe200078e0203 */
[C---:B----4-:R-:W-:Y:S01]  /*1d3a0*/  @!P1 LEA R6, P0, R2.reuse, R6, 0x2 ;  /* 0x0000000602069211 */ /* 0x050fe200078010ff */
[----:B------:R-:W-:Y:S02]  /*1d3b0*/  IMAD.MOV.U32 R4, RZ, RZ, RZ ;  /* 0x000000ffff047224 */ /* 0x000fe400078e00ff */
[----:B------:R-:W-:Y:S01]  /*1d3c0*/  IMAD.U32 R12, RZ, RZ, UR38 ;  /* 0x00000026ff0c7e24 */ /* 0x000fe2000f8e00ff */
        /* <DEDUP_REMOVED lines=8> */
[----:B------:R-:W-:Y:S01]  /*1d450*/  IMAD.MOV.U32 R3, RZ, RZ, R10 ;  /* 0x000000ffff037224 */ /* 0x000fe200078e000a */
[----:B------:R-:W-:Y:S01]  /*1d460*/  SEL R25, R25, RZ, P0 ;  /* 0x000000ff19197207 */ /* 0x000fe20000000000 */
[----:B------:R-:W-:-:S02]  /*1d470*/  IMAD R5, R8, R5, R9 ;  /* 0x0000000508057224 */ /* 0x000fc400078e0209 */
[----:B------:R-:W-:Y:S01]  /*1d480*/  VIADD R10, R10, 0xffffffff ;  /* 0xffffffff0a0a7836 */ /* 0x000fe20000000000 */
[----:B------:R-:W-:Y:S01]  /*1d490*/  ISETP.GT.AND P2, PT, R3, R30, PT ;  /* 0x0000001e0300720c */ /* 0x000fe20003f44270 */
[----:B0-----:R-:W-:-:S12]  /*1d4a0*/  @!P1 BRA `(.L_x_5446) ;  /* 0x0000000000049947 */ /* 0x001fd80003800000 */
[----:B------:R-:W-:Y:S01]  /*1d4b0*/  BPT.TRAP 0x1 ;  /* 0x000000040000795c */ /* 0x000fe20000300000 */
.L_x_5446:
[----:B------:R-:W-:Y:S01]  /*1d4c0*/  IMAD R6, R25, 0x8, R22 ;  /* 0x0000000819067824 */ /* 0x000fe200078e0216 */
[----:B------:R-:W-:Y:S01]  /*1d4d0*/  SHF.L.U32 R21, R26, 0x1f, RZ ;  /* 0x0000001f1a157819 */ /* 0x000fe200000006ff */
[----:B------:R-:W-:Y:S01]  /*1d4e0*/  BSSY B1, `(.L_x_5447) ;  /* 0x0000004000017945 */ /* 0x000fe20003800000 */
[----:B------:R-:W-:Y:S02]  /*1d4f0*/  SHF.R.S32.HI R17, RZ, 0x1f, R5 ;  /* 0x0000001fff117819 */ /* 0x000fe40000011405 */
[----:B------:R-:W0:Y:S02]  /*1d500*/  SYNCS.PHASECHK.TRANS64.TRYWAIT P0, [R6+URZ+0x22840], R21 ;  /* 0x02284015060075a7 */ /* 0x000e24000800017f */
[----:B0-----:R-:W-:Y:S05]  /*1d510*/  @!P0 BRA `(.L_x_5448) ;  /* 0x0000005c00d88947 */ /* 0x001fea0003800000 */
.L_x_5639:
[----:B------:R-:W-:Y:S05]  /*1d520*/  BSYNC B1 ;  /* 0x0000000000017941 */ /* 0x000fea0003800000 */
.L_x_5447:
        /* <DEDUP_REMOVED lines=21> */
[----:B------:R-:W2:Y:S01]  /*1d680*/  SHFL.IDX PT, R2, R8, RZ, 0x181f ;  /* 0x00181fff08027589 */ /* 0x000ea200000e0000 */
[----:B------:R-:W-:-:S03]  /*1d690*/  IMAD R7, R7, 0x2, R22 ;  /* 0x0000000207077824 */ /* 0x000fc600078e0216 */
[----:B------:R-:W3:Y:S01]  /*1d6a0*/  SHFL.IDX PT, R3, R9, RZ, 0x181f ;  /* 0x00181fff09037589 */ /* 0x000ee200000e0000 */
[----:B--2---:R-:W-:-:S05]  /*1d6b0*/  IADD3 R2, P0, R2, R0, RZ ;  /* 0x0000000002027210 */ /* 0x004fca0007f1e0ff */
[----:B---3--:R-:W-:-:S05]  /*1d6c0*/  IMAD.X R3, RZ, RZ, R3, P0 ;  /* 0x000000ffff037224 */ /* 0x008fca00000e0603 */
[----:B------:R-:W-:Y:S01]  /*1d6d0*/  @!PT LDS RZ, [RZ] ;  /* 0x00000000fffff984 */ /* 0x000fe20000000800 */
[----:B------:R2:W-:Y:S04]  /*1d6e0*/  LDGSTS.E.BYPASS.LTC128B.128 [R7+0x1c400], desc[UR42][R2.64], !P1 ;  /* 0x1c40000002077fae */ /* 0x0005e8000c901d6a */
[----:B--2---:R-:W2:Y:S04]  /*1d6f0*/  SHFL.IDX PT, R2, R8, 0x1, 0x181f ;  /* 0x00381f0008027f89 */ /* 0x004ea800000e0000 */
[----:B------:R-:W3:Y:S01]  /*1d700*/  SHFL.IDX PT, R3, R9, 0x1, 0x181f ;  /* 0x00381f0009037f89 */ /* 0x000ee200000e0000 */
[----:B--2---:R-:W-:-:S04]  /*1d710*/  IADD3 R2, P0, R2, R0, RZ ;  /* 0x0000000002027210 */ /* 0x004fc80007f1e0ff */
[----:B---3--:R-:W-:-:S05]  /*1d720*/  IADD3.X R3, RZ, R3, RZ, P0, !PT ;  /* 0x00000003ff037210 */ /* 0x008fca00007fe4ff */
[----:B------:R2:W-:Y:S04]  /*1d730*/  LDGSTS.E.BYPASS.LTC128B.128 [R7+0x1cc00], desc[UR42][R2.64], !P1 ;  /* 0x1cc0000002077fae */ /* 0x0005e8000c901d6a */
[----:B--2---:R-:W2:Y:S04]  /*1d740*/  SHFL.IDX PT, R2, R8, 0x2, 0x181f ;  /* 0x00581f0008027f89 */ /* 0x004ea800000e0000 */
[----:B------:R-:W3:Y:S01]  /*1d750*/  SHFL.IDX PT, R3, R9, 0x2, 0x181f ;  /* 0x00581f0009037f89 */ /* 0x000ee200000e0000 */
[----:B--2---:R-:W-:-:S05]  /*1d760*/  IADD3 R2, P0, R2, R0, RZ ;  /* 0x0000000002027210 */ /* 0x004fca0007f1e0ff */
[----:B---3--:R-:W-:-:S05]  /*1d770*/  IMAD.X R3, RZ, RZ, R3, P0 ;  /* 0x000000ffff037224 */ /* 0x008fca00000e0603 */
[----:B------:R2:W-:Y:S04]  /*1d780*/  LDGSTS.E.BYPASS.LTC128B.128 [R7+0x1d400], desc[UR42][R2.64], !P1 ;  /* 0x1d40000002077fae */ /* 0x0005e8000c901d6a */
[----:B--2---:R-:W2:Y:S04]  /*1d790*/  SHFL.IDX PT, R2, R8, 0x3, 0x181f ;  /* 0x00781f0008027f89 */ /* 0x004ea800000e0000 */
[----:B------:R-:W3:Y:S01]  /*1d7a0*/  SHFL.IDX PT, R3, R9, 0x3, 0x181f ;  /* 0x00781f0009037f89 */ /* 0x000ee200000e0000 */
[----:B--2---:R-:W-:-:S05]  /*1d7b0*/  IADD3 R2, P0, R2, R0, RZ ;  /* 0x0000000002027210 */ /* 0x004fca0007f1e0ff */
[----:B---3--:R-:W-:-:S05]  /*1d7c0*/  IMAD.X R3, RZ, RZ, R3, P0 ;  /* 0x000000ffff037224 */ /* 0x008fca00000e0603 */
[----:B------:R2:W-:Y:S04]  /*1d7d0*/  LDGSTS.E.BYPASS.LTC128B.128 [R7+0x1dc00], desc[UR42][R2.64], !P1 ;  /* 0x1dc0000002077fae */ /* 0x0005e8000c901d6a */
[----:B--2---:R-:W2:Y:S04]  /*1d7e0*/  SHFL.IDX PT, R2, R8, 0x4, 0x181f ;  /* 0x00981f0008027f89 */ /* 0x004ea800000e0000 */
[----:B------:R-:W3:Y:S04]  /*1d7f0*/  SHFL.IDX PT, R3, R9, 0x4, 0x181f ;  /* 0x00981f0009037f89 */ /* 0x000ee800000e0000 */
[----:B------:R-:W4:Y:S01]  /*1d800*/  SHFL.IDX PT, R9, R9, 0x5, 0x181f ;  /* 0x00b81f0009097f89 */ /* 0x000f2200000e0000 */
[----:B--2---:R-:W-:-:S05]  /*1d810*/  IADD3 R2, P0, R2, R0, RZ ;  /* 0x0000000002027210 */ /* 0x004fca0007f1e0ff */
[----:B---3--:R-:W-:-:S05]  /*1d820*/  IMAD.X R3, RZ, RZ, R3, P0 ;  /* 0x000000ffff037224 */ /* 0x008fca00000e0603 */
[----:B------:R2:W-:Y:S04]  /*1d830*/  LDGSTS.E.BYPASS.LTC128B.128 [R7+0x1e400], desc[UR42][R2.64], !P1 ;  /* 0x1e40000002077fae */ /* 0x0005e8000c901d6a */
[----:B--2-4-:R2:W3:Y:S02]  /*1d840*/  SHFL.IDX PT, R2, R8, 0x5, 0x181f ;  /* 0x00b81f0008027f89 */ /* 0x0144e400000e0000 */
.L_x_5653:
[----:B---3--:R-:W-:-:S05]  /*1d850*/  IADD3 R2, P0, R2, R0, RZ ;  /* 0x0000000002027210 */ /* 0x008fca0007f1e0ff */
[----:B------:R-:W-:Y:S01]  /*1d860*/  IMAD.X R3, RZ, RZ, R9, P0 ;  /* 0x000000ffff037224 */ /* 0x000fe200000e0609 */
[----:B------:R-:W-:-:S04]  /*1d870*/  PLOP3.LUT P0, PT, PT, PT, PT, 0x80, 0x0 ;  /* 0x000000000000781c */ /* 0x000fc80003f0f070 */
[----:B------:R-:W-:Y:S01]  /*1d880*/  @!PT LDS RZ, [RZ] ;  /* 0x00000000fffff984 */ /* 0x000fe20000000800 */
[----:B------:R-:W-:Y:S01]  /*1d890*/  @!PT LDS RZ, [RZ] ;  /* 0x00000000fffff984 */ /* 0x000fe20000000800 */
[----:B------:R-:W-:Y:S01]  /*1d8a0*/  @!PT LDS RZ, [RZ] ;  /* 0x00000000fffff984 */ /* 0x000fe20000000800 */
[----:B------:R3:W-:Y:S01]  /*1d8b0*/  LDGSTS.E.BYPASS.LTC128B.128 [R7+0x1ec00], desc[UR42][R2.64], !P1 ;  /* 0x1ec0000002077fae */ /* 0x0007e2000c901d6a */
[----:B------:R-:W-:-:S08]  /*1d8c0*/  NOP ;  /* 0x0000000000007918 */ /* 0x000fd00000000000 */
.L_x_5450:
[----:B------:R-:W-:Y:S02]  /*1d8d0*/  PLOP3.LUT P1, PT, P1, P0, PT, 0xa2, 0x0 ;  /* 0x000000000000781c */ /* 0x000fe40000f21472 */
[----:B------:R-:W-:-:S08]  /*1d8e0*/  @P0 R2UR P1, UR4, R6 ;  /* 0x00000000060402ca */ /* 0x000fd00000020000 */
[----:B------:R-:W-:-:S05]  /*1d8f0*/  @P0 PLOP3.LUT P0, PT, P1, PT, PT, 0x80, 0x0 ;  /* 0x000000000000081c */ /* 0x000fca0000f0f070 */
[----:B------:R-:W-:Y:S01]  /*1d900*/  @!P1 SYNCS.ARRIVE.TRANS64.RED.A0T1 RZ, [UR4+0x22830], RZ ;  /* 0x022830ffffff99a7 */ /* 0x000fe20008200404 */
[----:B------:R-:W-:Y:S07]  /*1d910*/  @!P1 ARRIVES.LDGSTSBAR.64.TRANSCNT [UR4+0x22830] ;  /* 0x02283000ff0099b0 */ /* 0x000fee0008000a84 */
[----:B------:R-:W-:Y:S05]  /*1d920*/  @P0 BRA.U.ANY `(.L_x_5450) ;  /* 0xfffffffd00e80947 */ /* 0x000fea000393ffff */
[----:B------:R-:W-:Y:S01]  /*1d930*/  NOP ;  /* 0x0000000000007918 */ /* 0x000fe20000000000 */
[----:B---3--:R-:W-:-:S05]  /*1d940*/  IMAD.U32 R2, RZ, RZ, UR38 ;  /* 0x00000026ff027e24 */ /* 0x008fca000f8e00ff */
[----:B------:R-:W-:-:S13]  /*1d950*/  ISETP.NE.AND P3, PT, R2, 0x3, PT ;  /* 0x000000030200780c */ /* 0x000fda0003f65270 */
[----:B------:R-:W-:Y:S05]  /*1d960*/  @!P3 BRA `(.L_x_5451) ;  /* 0x000000000004b947 */ /* 0x000fea0003800000 */
[----:B------:R-:W-:Y:S01]  /*1d970*/  BPT.TRAP 0x1 ;  /* 0x000000040000795c */ /* 0x000fe20000300000 */
.L_x_5451:
[----:B------:R3:W-:Y:S01]  /*1d980*/  SYNCS.ARRIVE.TRANS64.A1T0 RZ, [R6+URZ+0x22830], RZ ;  /* 0x022830ff06ff79a7 */ /* 0x0007e2000810003f */
[----:B------:R-:W-:Y:S05]  /*1d990*/  @!P3 BRA `(.L_x_5452) ;  /* 0x000000000004b947 */ /* 0x000fea0003800000 */
[----:B------:R-:W-:Y:S01]  /*1d9a0*/  BPT.TRAP 0x1 ;  /* 0x000000040000795c */ /* 0x000fe20000300000 */
.L_x_5452:
[----:B------:R-:W4:Y:S01]  /*1d9b0*/  SYNCS.PHASECHK.TRANS64.TRYWAIT P0, [R6+URZ+0x22860], R21 ;  /* 0x02286015060075a7 */ /* 0x000f22000800017f */
[----:B------:R-:W-:Y:S04]  /*1d9c0*/  BSSY B1, `(.L_x_5453) ;  /* 0x0000002000017945 */ /* 0x000fe80003800000 */
[----:B----4-:R-:W-:Y:S05]  /*1d9d0*/  @!P0 BRA `(.L_x_5454) ;  /* 0x0000006000608947 */ /* 0x010fea0003800000 */
.L_x_5654:
[----:B------:R-:W-:Y:S05]  /*1d9e0*/  BSYNC B1 ;  /* 0x0000000000017941 */ /* 0x000fea0003800000 */
.L_x_5453:
[----:B------:R-:W-:Y:S01]  /*1d9f0*/  ULDC.64 UR4, c[0x0][0x328] ;  /* 0x0000ca0000047ab9 */ /* 0x000fe20000000a00 */
[----:B------:R-:W-:Y:S01]  /*1da00*/  ULDC.64 UR6, c[0x0][0x318] ;  /* 0x0000c60000067ab9 */ /* 0x000fe20000000a00 */
[----:B------:R-:W-:Y:S01]  /*1da10*/  IMAD R2, R17, UR4, RZ ;  /* 0x0000000411027c24 */ /* 0x000fe2000f8e02ff */
[C---:B------:R-:W-:Y:S02]  /*1da20*/  LOP3.LUT P5, RZ, R23.reuse, 0x10, RZ, 0xc0, !PT ;  /* 0x0000001017ff7812 */ /* 0x040fe400078ac0ff */
        /* <DEDUP_REMOVED lines=16> */
[----:B--2---:R-:W-:-:S04]  /*1db30*/  LEA R8, P0, R2, UR6, 0x1 ;  /* 0x0000000602087c11 */ /* 0x004fc8000f8008ff */
[----:B------:R-:W-:Y:S01]  /*1db40*/  LEA.HI.X R9, R2, UR7, R9, 0x1, P0 ;  /* 0x0000000702097c11 */ /* 0x000fe200080f0c09 */
[----:B------:R-:W-:Y:S08]  /*1db50*/  BRA.DIV UR4, `(.L_x_5455) ;  /* 0x0000006204147947 */ /* 0x000ff0000b800000 */
[----:B------:R-:W2:Y:S01]  /*1db60*/  SHFL.IDX PT, R14, R8, RZ, 0x181f ;  /* 0x00181fff080e7589 */ /* 0x000ea200000e0000 */
[----:B------:R-:W-:-:S03]  /*1db70*/  IMAD R7, R7, 0x2, R22 ;  /* 0x0000000207077824 */ /* 0x000fc600078e0216 */
[----:B------:R-:W5:Y:S04]  /*1db80*/  SHFL.IDX PT, R3, R9, RZ, 0x181f ;  /* 0x00181fff09037589 */ /* 0x000f6800000e0000 */
[----:B------:R-:W-:Y:S04]  /*1db90*/  SHFL.IDX PT, R5, R9, 0x1, 0x181f ;  /* 0x00381f0009057f89 */ /* 0x000fe800000e0000 */
[----:B------:R-:W-:Y:S01]  /*1dba0*/  SHFL.IDX PT, R17, R9, 0x2, 0x181f ;  /* 0x00581f0009117f89 */ /* 0x000fe200000e0000 */
[----:B--2---:R-:W-:-:S03]  /*1dbb0*/  IADD3 R2, P0, R14, R0, RZ ;  /* 0x000000000e027210 */ /* 0x004fc60007f1e0ff */
[----:B------:R-:W2:Y:S02]  /*1dbc0*/  SHFL.IDX PT, R14, R8, 0x1, 0x181f ;  /* 0x00381f00080e7f89 */ /* 0x000ea400000e0000 */
[----:B-----5:R-:W-:-:S05]  /*1dbd0*/  IMAD.X R3, RZ, RZ, R3, P0 ;  /* 0x000000ffff037224 */ /* 0x020fca00000e0603 */
[----:B------:R-:W-:Y:S04]  /*1dbe0*/  LDGSTS.E.BYPASS.LTC128B.128 [R7+0x400], desc[UR42][R2.64], !P5 ;  /* 0x0040000002077fae */ /* 0x000fe8000e901d6a */
[----:B------:R-:W-:Y:S04]  /*1dbf0*/  LDGSTS.E.BYPASS.LTC128B.128 [R7+0x3400], desc[UR42][R2.64+0x80], !P4 ;  /* 0x0340008002077fae */ /* 0x000fe8000e101d6a */
[----:B------:R-:W-:Y:S04]  /*1dc00*/  LDGSTS.E.BYPASS.LTC128B.128 [R7+0x6400], desc[UR42][R2.64+0x100], !P3 ;  /* 0x0640010002077fae */ /* 0x000fe8000d901d6a */
[----:B------:R5:W-:Y:S01]  /*1dc10*/  LDGSTS.E.BYPASS.LTC128B.128 [R7+0x9400], desc[UR42][R2.64+0x180], !P1 ;  /* 0x0940018002077fae */ /* 0x000be2000c901d6a */
[----:B--2---:R-:W-:-:S03]  /*1dc20*/  IADD3 R4, P0, R14, R0, RZ ;  /* 0x000000000e047210 */ /* 0x004fc60007f1e0ff */
[----:B------:R-:W5:Y:S02]  /*1dc30*/  SHFL.IDX PT, R14, R8, 0x2, 0x181f ;  /* 0x00581f00080e7f89 */ /* 0x000f6400000e0000 */
[----:B------:R-:W-:-:S05]  /*1dc40*/  IMAD.X R5, RZ, RZ, R5, P0 ;  /* 0x000000ffff057224 */ /* 0x000fca00000e0605 */
[----:B------:R-:W-:Y:S04]  /*1dc50*/  LDGSTS.E.BYPASS.LTC128B.128 [R7+0xc00], desc[UR42][R4.64], !P5 ;  /* 0x00c0000004077fae */ /* 0x000fe8000e901d6a */
[----:B------:R-:W-:Y:S04]  /*1dc60*/  LDGSTS.E.BYPASS.LTC128B.128 [R7+0x3c00], desc[UR42][R4.64+0x80], !P4 ;  /* 0x03c0008004077fae */ /* 0x000fe8000e101d6a */
[----:B------:R-:W-:Y:S04]  /*1dc70*/  LDGSTS.E.BYPASS.LTC128B.128 [R7+0x6c00], desc[UR42][R4.64+0x100], !P3 ;  /* 0x06c0010004077fae */ /* 0x000fe8000d901d6a */
[----:B------:R2:W-:Y:S01]  /*1dc80*/  LDGSTS.E.BYPASS.LTC128B.128 [R7+0x9c00], desc[UR42][R4.64+0x180], !P1 ;  /* 0x09c0018004077fae */ /* 0x0005e2000c901d6a */
[----:B-----5:R-:W-:-:S03]  /*1dc90*/  IADD3 R2, P0, R14, R0, RZ ;  /* 0x000000000e027210 */ /* 0x020fc60007f1e0ff */
[----:B------:R-:W5:Y:S02]  /*1dca0*/  SHFL.IDX PT, R14, R8, 0x3, 0x181f ;  /* 0x00781f00080e7f89 */ /* 0x000f6400000e0000 */
[----:B------:R-:W-:Y:S02]  /*1dcb0*/  IMAD.X R3, RZ, RZ, R17, P0 ;  /* 0x000000ffff037224 */ /* 0x000fe400000e0611 */
[----:B------:R-:W-:Y:S04]  /*1dcc0*/  SHFL.IDX PT, R17, R9, 0x4, 0x181f ;  /* 0x00981f0009117f89 */ /* 0x000fe800000e0000 */
[----:B--2---:R-:W2:Y:S04]  /*1dcd0*/  SHFL.IDX PT, R5, R9, 0x3, 0x181f ;  /* 0x00781f0009057f89 */ /* 0x004ea800000e0000 */
[----:B------:R-:W-:Y:S04]  /*1dce0*/  LDGSTS.E.BYPASS.LTC128B.128 [R7+0x1400], desc[UR42][R2.64], !P5 ;  /* 0x0140000002077fae */ /* 0x000fe8000e901d6a */
[----:B------:R-:W-:Y:S04]  /*1dcf0*/  LDGSTS.E.BYPASS.LTC128B.128 [R7+0x4400], desc[UR42][R2.64+0x80], !P4 ;  /* 0x0440008002077fae */ /* 0x000fe8000e101d6a */
[----:B------:R-:W-:Y:S01]  /*1dd00*/  LDGSTS.E.BYPASS.LTC128B.128 [R7+0x7400], desc[UR42][R2.64+0x100], !P3 ;  /* 0x0740010002077fae */ /* 0x000fe2000d901d6a */
[----:B-----5:R-:W-:-:S03]  /*1dd10*/  IADD3 R4, P0, R14, R0, RZ ;  /* 0x000000000e047210 */ /* 0x020fc60007f1e0ff */
[----:B------:R5:W-:Y:S04]  /*1dd20*/  LDGSTS.E.BYPASS.LTC128B.128 [R7+0xa400], desc[UR42][R2.64+0x180], !P1 ;  /* 0x0a40018002077fae */ /* 0x000be8000c901d6a */
[----:B------:R-:W5:Y:S01]  /*1dd30*/  SHFL.IDX PT, R14, R8, 0x4, 0x181f ;  /* 0x00981f00080e7f89 */ /* 0x000f6200000e0000 */
[----:B--2---:R-:W-:-:S03]  /*1dd40*/  IMAD.X R5, RZ, RZ, R5, P0 ;  /* 0x000000ffff057224 */ /* 0x004fc600000e0605 */
[----:B------:R-:W2:Y:S04]  /*1dd50*/  SHFL.IDX PT, R9, R9, 0x5, 0x181f ;  /* 0x00b81f0009097f89 */ /* 0x000ea800000e0000 */
[----:B------:R0:W-:Y:S04]  /*1dd60*/  LDGSTS.E.BYPASS.LTC128B.128 [R7+0x1c00], desc[UR42][R4.64], !P5 ;  /* 0x01c0000004077fae */ /* 0x0001e8000e901d6a */
[----:B------:R0:W-:Y:S04]  /*1dd70*/  LDGSTS.E.BYPASS.LTC128B.128 [R7+0x4c00], desc[UR42][R4.64+0x80], !P4 ;  /* 0x04c0008004077fae */ /* 0x0001e8000e101d6a */
[----:B------:R0:W-:Y:S04]  /*1dd80*/  LDGSTS.E.BYPASS.LTC128B.128 [R7+0x7c00], desc[UR42][R4.64+0x100], !P3 ;  /* 0x07c0010004077fae */ /* 0x0001e8000d901d6a */
[----:B------:R0:W-:Y:S01]  /*1dd90*/  LDGSTS.E.BYPASS.LTC128B.128 [R7+0xac00], desc[UR42][R4.64+0x180], !P1 ;  /* 0x0ac0018004077fae */ /* 0x0001e2000c901d6a */
[----:B-----5:R-:W-:-:S03]  /*1dda0*/  IADD3 R2, P0, R14, R0, RZ ;  /* 0x000000000e027210 */ /* 0x020fc60007f1e0ff */
[----:B------:R0:W0:Y:S02]  /*1ddb0*/  SHFL.IDX PT, R14, R8, 0x5, 0x181f ;  /* 0x00b81f00080e7f89 */ /* 0x00002400000e0000 */
[----:B------:R-:W-:-:S05]  /*1ddc0*/  IMAD.X R3, RZ, RZ, R17, P0 ;  /* 0x000000ffff037224 */ /* 0x000fca00000e0611 */
[----:B------:R0:W-:Y:S04]  /*1ddd0*/  LDGSTS.E.BYPASS.LTC128B.128 [R7+0x2400], desc[UR42][R2.64], !P5 ;  /* 0x0240000002077fae */ /* 0x0001e8000e901d6a */
[----:B------:R0:W-:Y:S04]  /*1dde0*/  LDGSTS.E.BYPASS.LTC128B.128 [R7+0x5400], desc[UR42][R2.64+0x80], !P4 ;  /* 0x0540008002077fae */ /* 0x0001e8000e101d6a */
[----:B------:R0:W-:Y:S04]  /*1ddf0*/  LDGSTS.E.BYPASS.LTC128B.128 [R7+0x8400], desc[UR42][R2.64+0x100], !P3 ;  /* 0x0840010002077fae */ /* 0x0001e8000d901d6a */
[----:B--2---:R0:W-:Y:S02]  /*1de00*/  LDGSTS.E.BYPASS.LTC128B.128 [R7+0xb400], desc[UR42][R2.64+0x180], !P1 ;  /* 0x0b40018002077fae */ /* 0x0041e4000c901d6a */
.L_x_5668:
[----:B0-----:R-:W-:-:S05]  /*1de10*/  IADD3 R2, P0, R14, R0, RZ ;  /* 0x000000000e027210 */ /* 0x001fca0007f1e0ff */
        /* <DEDUP_REMOVED lines=10> */
.L_x_5456:
        /* <DEDUP_REMOVED lines=11> */
.L_x_5457:
[----:B------:R0:W-:Y:S01]  /*1df70*/  SYNCS.ARRIVE.TRANS64.A1T0 RZ, [R6+URZ+0x22850], RZ ;  /* 0x022850ff06ff79a7 */ /* 0x0001e2000810003f */
[----:B------:R-:W-:Y:S05]  /*1df80*/  @P2 BRA `(.L_x_5458) ;  /* 0xfffffff000a02947 */ /* 0x000fea000383ffff */
.L_x_5445:
[----:B------:R-:W-:Y:S05]  /*1df90*/  BSYNC B0 ;  /* 0x0000000000007941 */ /* 0x000fea0003800000 */
.L_x_5444:
        /* <DEDUP_REMOVED lines=10> */
[----:B------:R-:W5:Y:S01]  /*1e040*/  LDC.64 R2, c[0x0][0xc60] ;  /* 0x00031800ff027b82 */ /* 0x000f620000000a00 */
[----:B------:R-:W2:Y:S02]  /*1e050*/  FLO.U32 R0, UR4 ;  /* 0x0000000400007d00 */ /* 0x000ea400080e0000 */
[----:B--2---:R-:W-:-:S06]  /*1e060*/  ISETP.EQ.U32.AND P1, PT, R0, R7, PT ;  /* 0x000000070000720c */ /* 0x004fcc0003f22070 */
[----:B------:R-:W5:Y:S07]  /*1e070*/  POPC R7, UR4 ;  /* 0x0000000400077d09 */ /* 0x000f6e0008000000 */
[----:B-----5:R-:W2:Y:S01]  /*1e080*/  @P1 ATOMG.E.ADD.STRONG.GPU PT, R3, desc[UR42][R2.64], R7 ;  /* 0x00000007020319a8 */ /* 0x020ea200081ee1ea */
[----:B------:R-:W5:Y:S02]  /*1e090*/  S2R R4, SR_LTMASK ;  /* 0x0000000000047919 */ /* 0x000f640000003900 */
[----:B-----5:R-:W-:-:S04]  /*1e0a0*/  LOP3.LUT R4, R4, UR4, RZ, 0xc0, !PT ;  /* 0x0000000404047c12 */ /* 0x020fc8000f8ec0ff */
[----:B------:R-:W5:Y:S01]  /*1e0b0*/  POPC R9, R4 ;  /* 0x0000000400097309 */ /* 0x000f620000000000 */
[----:B--2---:R-:W5:Y:S02]  /*1e0c0*/  SHFL.IDX PT, R0, R3, R0, 0x1f ;  /* 0x00001f0003007589 */ /* 0x004f6400000e0000 */
[----:B-----5:R-:W-:-:S07]  /*1e0d0*/  IADD3 R16, R0, UR37, R9 ;  /* 0x0000002500107c10 */ /* 0x020fce000fffe009 */
.L_x_5460:
[----:B------:R-:W-:Y:S05]  /*1e0e0*/  BSYNC B0 ;  /* 0x0000000000007941 */ /* 0x000fea0003800000 */
.L_x_5459:
[----:B------:R-:W-:Y:S02]  /*1e0f0*/  LOP3.LUT R26, R26, R5, RZ, 0x3c, !PT ;  /* 0x000000051a1a7212 */ /* 0x000fe400078e3cff */
[----:B------:R-:W-:-:S07]  /*1e100*/  SEL R25, R25, RZ, P0 ;  /* 0x000000ff19197207 */ /* 0x000fce0000000000 */
.L_x_5419:
[----:B------:R-:W-:Y:S05]  /*1e110*/  BSYNC B7 ;  /* 0x0000000000077941 */ /* 0x000fea0003800000 */
.L_x_5417:
        /* <DEDUP_REMOVED lines=8> */
[----:B------:R2:W0:Y:S01]  /*1e1a0*/  LDS.128 R16, [R22+0x228d0] ;  /* 0x0228d00016107984 */ /* 0x0004220000000c00 */
[----:B------:R-:W-:Y:S06]  /*1e1b0*/  BAR.ARV 0x4, 0x180 ;  /* 0x0106000000007b1d */ /* 0x000fec0000002000 */
[----:B------:R-:W-:Y:S05]  /*1e1c0*/  BRA `(.L_x_5462) ;  /* 0x0000000c00d47947 */ /* 0x000fea0003800000 */
.L_x_5461:
        /* <DEDUP_REMOVED lines=9> */
[----:B------:R-:W5:Y:S01]  /*1e260*/  @!P1 LDC.64 R4, c[0x0][0xc78] ;  /* 0x00031e00ff049b82 */ /* 0x000f620000000a00 */
[----:B--2---:R-:W-:-:S05]  /*1e270*/  @!P1 IMAD.WIDE R2, R7, 0x4, R2 ;  /* 0x0000000407029825 */ /* 0x004fca00078e0202 */
[----:B0--34-:R5:W2:Y:S02]  /*1e280*/  @!P1 LDG.E R6, desc[UR42][R2.64] ;  /* 0x0000002a02069981 */ /* 0x019aa4000c1e1900 */
        /* <DEDUP_REMOVED lines=31> */
.L_x_5678:
[----:B------:R-:W-:Y:S02]  /*1e480*/  ULDC UR4, c[0x0][0xc38] ;  /* 0x00030e0000047ab9 */ /* 0x000fe40000000800 */
[----:B------:R-:W-:-:S05]  /*1e490*/  MOV R5, UR4 ;  /* 0x0000000400057c02 */ /* 0x000fca0008000f00 */
[----:B--2---:R-:W-:-:S04]  /*1e4a0*/  IMAD R14, R14, R5, RZ ;  /* 0x000000050e0e7224 */ /* 0x004fc800078e02ff */
[----:B------:R-:W-:-:S05]  /*1e4b0*/  IMAD.IADD R7, R7, 0x1, R14 ;  /* 0x0000000107077824 */ /* 0x000fca00078e020e */
[----:B------:R-:W-:-:S13]  /*1e4c0*/  ISETP.GT.AND P6, PT, R7, R0, PT ;  /* 0x000000000700720c */ /* 0x000fda0003fc4270 */
[----:B------:R-:W-:Y:S05]  /*1e4d0*/  @P6 BRA `(.L_x_5464) ;  /* 0x0000000000a46947 */ /* 0x000fea0003800000 */
.L_x_5467:
        /* <DEDUP_REMOVED lines=35> */
.L_x_5686:
[----:B------:R-:W-:Y:S02]  /*1e710*/  ULDC UR4, c[0x0][0xc38] ;  /* 0x00030e0000047ab9 */ /* 0x000fe40000000800 */
[----:B------:R-:W-:-:S04]  /*1e720*/  IMAD.U32 R5, RZ, RZ, UR4 ;  /* 0x00000004ff057e24 */ /* 0x000fc8000f8e00ff */
[----:B--2---:R-:W-:-:S04]  /*1e730*/  IMAD R14, R14, R5, RZ ;  /* 0x000000050e0e7224 */ /* 0x004fc800078e02ff */
[----:B------:R-:W-:-:S05]  /*1e740*/  IMAD.IADD R7, R14, 0x1, R7 ;  /* 0x000000010e077824 */ /* 0x000fca00078e0207 */
[----:B------:R-:W-:-:S13]  /*1e750*/  ISETP.GT.AND P6, PT, R7, R0, PT ;  /* 0x000000000700720c */ /* 0x000fda0003fc4270 */
[----:B------:R-:W-:Y:S05]  /*1e760*/  @!P6 BRA `(.L_x_5467) ;  /* 0xfffffffc005ce947 */ /* 0x000fea000383ffff */
.L_x_5464:
[----:B------:R-:W-:Y:S01]  /*1e770*/  IMAD.IADD R7, R7, 0x1, -R14 ;  /* 0x0000000107077824 */ /* 0x000fe200078e0a0e */
[----:B------:R-:W-:-:S03]  /*1e780*/  UMOV UR4, 0xffffffff ;  /* 0xffffffff00047882 */ /* 0x000fc60000000000 */
[----:B------:R-:W-:-:S05]  /*1e790*/  IMAD R3, R2, R5, R7 ;  /* 0x0000000502037224 */ /* 0x000fca00078e0207 */
[----:B------:R-:W-:Y:S01]  /*1e7a0*/  ISETP.GT.AND P6, PT, R3, R0, PT ;  /* 0x000000000300720c */ /* 0x000fe20003fc4270 */
[----:B------:R-:W-:-:S12]  /*1e7b0*/  BRA.DIV UR4, `(.L_x_5468) ;  /* 0x0000006204b87947 */ /* 0x000fd8000b800000 */
[----:B------:R-:W-:-:S04]  /*1e7c0*/  VOTE.ANY R3, PT, !P6 ;  /* 0x0000000000037806 */ /* 0x000fc800070e0100 */
[----:B------:R-:W2:Y:S02]  /*1e7d0*/  POPC R12, R3 ;  /* 0x00000003000c7309 */ /* 0x000ea40000000000 */
[----:B--2---:R2:W3:Y:S01]  /*1e7e0*/  SHFL.IDX PT, R17, R17, R12, 0x1f ;  /* 0x00001f0c11117589 */ /* 0x0044e200000e0000 */
[----:B------:R-:W-:-:S03]  /*1e7f0*/  IMAD.IADD R19, R12, 0x1, R19 ;  /* 0x000000010c137824 */ /* 0x000fc600078e0213 */
[----:B------:R2:W4:Y:S04]  /*1e800*/  SHFL.IDX PT, R4, R4, R12, 0x1f ;  /* 0x00001f0c04047589 */ /* 0x00052800000e0000 */
.L_x_5691:
[----:B------:R-:W-:-:S13]  /*1e810*/  ISETP.NE.AND P0, PT, R3, RZ, PT ;  /* 0x000000ff0300720c */ /* 0x000fda0003f05270 */
[----:B------:R-:W-:Y:S05]  /*1e820*/  @!P0 BRA `(.L_x_5469) ;  /* 0x0000000000108947 */ /* 0x000fea0003800000 */
[----:B------:R-:W-:Y:S01]  /*1e830*/  UMOV UR4, 0xffffffff ;  /* 0xffffffff00047882 */ /* 0x000fe20000000000 */
[----:B--2---:R-:W-:Y:S02]  /*1e840*/  VIADD R12, R12, 0xffffffff ;  /* 0xffffffff0c0c7836 */ /* 0x004fe40000000000 */
[----:B------:R-:W-:Y:S05]  /*1e850*/  BRA.DIV UR4, `(.L_x_5470) ;  /* 0x0000006204ec7947 */ /* 0x000fea000b800000 */
[----:B------:R2:W0:Y:S02]  /*1e860*/  SHFL.IDX PT, R6, R2, R12, 0x1f ;  /* 0x00001f0c02067589 */ /* 0x00042400000e0000 */
.L_x_5469:
[----:B----4-:R-:W-:Y:S01]  /*1e870*/  ISETP.NE.AND P0, PT, R4, 0x1, PT ;  /* 0x000000010400780c */ /* 0x010fe20003f05270 */
[----:B0-----:R-:W-:-:S04]  /*1e880*/  IMAD R16, R6, R5, R7 ;  /* 0x0000000506107224 */ /* 0x001fc800078e0207 */
[----:B------:R-:W-:-:S08]  /*1e890*/  IMAD.IADD R0, R0, 0x1, -R16 ;  /* 0x0000000100007824 */ /* 0x000fd000078e0a10 */
[----:B------:R-:W-:Y:S05]  /*1e8a0*/  @!P0 BRA `(.L_x_5471) ;  /* 0x0000000000dc8947 */ /* 0x000fea0003800000 */
[-C--:B---3--:R-:W-:Y:S02]  /*1e8b0*/  IABS R5, R17.reuse ;  /* 0x0000001100057213 */ /* 0x088fe40000000000 */
[----:B------:R-:W-:Y:S02]  /*1e8c0*/  IABS R6, R4 ;  /* 0x0000000400067213 */ /* 0x000fe40000000000 */
[----:B------:R-:W0:Y:S08]  /*1e8d0*/  I2F.RP R7, R5 ;  /* 0x0000000500077306 */ /* 0x000e300000209400 */
[----:B------:R-:W3:Y:S08]  /*1e8e0*/  I2F.RP R8, R6 ;  /* 0x0000000600087306 */ /* 0x000ef00000209400 */
[----:B0-----:R-:W2:Y:S08]  /*1e8f0*/  MUFU.RCP R7, R7 ;  /* 0x0000000700077308 */ /* 0x001eb00000001000 */
[----:B---3--:R-:W-:Y:S01]  /*1e900*/  MUFU.RCP R8, R8 ;  /* 0x0000000800087308 */ /* 0x008fe20000001000 */
[----:B--2---:R-:W-:Y:S01]  /*1e910*/  VIADD R2, R7, 0xffffffe ;  /* 0x0ffffffe07027836 */ /* 0x004fe20000000000 */
        /* <DEDUP_REMOVED lines=34> */
[-C--:B------:R-:W-:Y:S01]  /*1eb40*/  @!P1 IADD3 R3, R3, -R6.reuse, RZ ;  /* 0x8000000603039210 */ /* 0x080fe20007ffe0ff */
        /* <DEDUP_REMOVED lines=13> */
.L_x_5471:
[----:B--2---:R-:W0:Y:S02]  /*1ec20*/  LDC.64 R2, c[0x0][0xc90] ;  /* 0x00032400ff027b82 */ /* 0x004e240000000a00 */
[----:B0-----:R-:W-:-:S05]  /*1ec30*/  IMAD.WIDE R2, R19, 0x4, R2 ;  /* 0x0000000413027825 */ /* 0x001fca00078e0202 */
[----:B------:R0:W3:Y:S02]  /*1ec40*/  LDG.E R6, desc[UR42][R2.64] ;  /* 0x0000002a02067981 */ /* 0x0000e4000c1e1900 */
[----:B0-----:R-:W-:Y:S02]  /*1ec50*/  IMAD.MOV.U32 R2, RZ, RZ, RZ ;  /* 0x000000ffff027224 */ /* 0x001fe400078e00ff */
[----:B---3--:R-:W-:-:S05]  /*1ec60*/  IMAD R7, R17, R6, RZ ;  /* 0x0000000611077224 */ /* 0x008fca00078e02ff */
[----:B------:R-:W-:-:S04]  /*1ec70*/  IABS R4, R7 ;  /* 0x0000000700047213 */ /* 0x000fc80000000000 */
[----:B------:R-:W0:Y:S08]  /*1ec80*/  I2F.RP R8, R4 ;  /* 0x0000000400087306 */ /* 0x000e300000209400 */
[----:B0-----:R-:W0:Y:S02]  /*1ec90*/  MUFU.RCP R8, R8 ;  /* 0x0000000800087308 */ /* 0x001e240000001000 */
[----:B0-----:R-:W-:-:S06]  /*1eca0*/  VIADD R9, R8, 0xffffffe ;  /* 0x0ffffffe08097836 */ /* 0x001fcc0000000000 */
[----:B------:R-:W1:Y:S02]  /*1ecb0*/  F2I.FTZ.U32.TRUNC.NTZ R3, R9 ;  /* 0x0000000900037305 */ /* 0x000e64000021f000 */
[----:B-1----:R-:W-:-:S04]  /*1ecc0*/  IMAD.MOV R11, RZ, RZ, -R3 ;  /* 0x000000ffff0b7224 */ /* 0x002fc800078e0a03 */
        /* <DEDUP_REMOVED lines=49> */
.L_x_5472:
[----:B------:R-:W-:-:S05]  /*1efe0*/  LOP3.LUT R2, RZ, R2, RZ, 0x33, !PT ;  /* 0x00000002ff027212 */ /* 0x000fca00078e33ff */
[----:B------:R-:W-:Y:S01]  /*1eff0*/  IMAD.IADD R17, R17, 0x1, R2 ;  /* 0x0000000111117824 */ /* 0x000fe200078e0202 */
[----:B------:R-:W-:Y:S06]  /*1f000*/  BRA `(.L_x_5473) ;  /* 0x00000000001c7947 */ /* 0x000fec0003800000 */
.L_x_5465:
[----:B------:R-:W-:Y:S01]  /*1f010*/  UMOV UR4, URZ ;  /* 0x0000003f00047c82 */ /* 0x000fe20008000000 */
[----:B------:R-:W-:Y:S01]  /*1f020*/  UMOV UR5, URZ ;  /* 0x0000003f00057c82 */ /* 0x000fe20008000000 */
[----:B------:R-:W-:Y:S01]  /*1f030*/  ULDC UR6, c[0x0][0xc3c] ;  /* 0x00030f0000067ab9 */ /* 0x000fe20000000800 */
[----:B------:R-:W-:Y:S01]  /*1f040*/  IMAD.MOV.U32 R16, RZ, RZ, R0 ;  /* 0x000000ffff107224 */ /* 0x000fe200078e0000 */
[----:B------:R-:W-:Y:S01]  /*1f050*/  MOV R17, UR4 ;  /* 0x0000000400117c02 */ /* 0x000fe20008000f00 */
[----:B------:R-:W-:Y:S02]  /*1f060*/  IMAD.U32 R18, RZ, RZ, UR5 ;  /* 0x00000005ff127e24 */ /* 0x000fe4000f8e00ff */
[----:B------:R-:W-:-:S07]  /*1f070*/  IMAD.U32 R19, RZ, RZ, UR6 ;  /* 0x00000006ff137e24 */ /* 0x000fce000f8e00ff */
.L_x_5473:
        /* <DEDUP_REMOVED lines=10> */
.L_x_5462:
[----:B------:R-:W-:Y:S02]  /*1f120*/  ULDC UR4, c[0x0][0xc3c] ;  /* 0x00030f0000047ab9 */ /* 0x000fe40000000800 */
[----:B0-----:R-:W-:-:S13]  /*1f130*/  ISETP.GE.AND P0, PT, R19, UR4, PT ;  /* 0x0000000413007c0c */ /* 0x001fda000bf06270 */
[----:B------:R-:W-:Y:S05]  /*1f140*/  @!P0 BRA `(.L_x_5474) ;  /* 0xffffff9800fc8947 */ /* 0x000fea000383ffff */
[----:B------:R-:W-:Y:S05]  /*1f150*/  BSYNC B8 ;  /* 0x0000000000087941 */ /* 0x000fea0003800000 */
.L_x_5371:
        /* <DEDUP_REMOVED lines=12> */
.L_x_5694:
[----:B------:R-:W-:Y:S05]  /*1f220*/  BSYNC B0 ;  /* 0x0000000000007941 */ /* 0x000fea0003800000 */
.L_x_5475:
[----:B------:R-:W-:-:S03]  /*1f230*/  UMOV UR4, 0xffffffff ;  /* 0xffffffff00047882 */ /* 0x000fc60000000000 */
[----:B------:R-:W-:Y:S05]  /*1f240*/  BRA.DIV UR4, `(.L_x_5477) ;  /* 0x0000005a04ac7947 */ /* 0x000fea000b800000 */
[----:B0-----:R-:W0:Y:S02]  /*1f250*/  S2R R0, SR_TID.X ;  /* 0x0000000000007919 */ /* 0x001e240000002100 */
[----:B0-----:R-:W-:-:S04]  /*1f260*/  SHF.R.U32.HI R0, RZ, 0x5, R0 ;  /* 0x00000005ff007819 */ /* 0x001fc80000011600 */
[----:B------:R-:W-:-:S05]  /*1f270*/  LOP3.LUT R0, R0, 0x3, RZ, 0xc0, !PT ;  /* 0x0000000300007812 */ /* 0x000fca00078ec0ff */
[----:B------:R0:W1:Y:S02]  /*1f280*/  SHFL.IDX PT, R14, R0, RZ, 0x1f ;  /* 0x00001fff000e7589 */ /* 0x00006400000e0000 */
.L_x_5697:
[----:B-1----:R-:W-:-:S13]  /*1f290*/  ISETP.NE.AND P0, PT, R14, RZ, PT ;  /* 0x000000ff0e00720c */ /* 0x002fda0003f05270 */
[----:B------:R-:W-:Y:S05]  /*1f2a0*/  @P0 BRA `(.L_x_5189) ;  /* 0x0000000000880947 */ /* 0x000fea0003800000 */
[----:B------:R-:W-:-:S03]  /*1f2b0*/  UMOV UR4, 0xffffffff ;  /* 0xffffffff00047882 */ /* 0x000fc60000000000 */
[----:B------:R-:W-:Y:S05]  /*1f2c0*/  BRA.DIV UR4, `(.L_x_5478) ;  /* 0x0000005a04c07947 */ /* 0x000fea000b800000 */
[----:B------:R-:W-:-:S13]  /*1f2d0*/  ELECT P6, URZ, PT ;  /* 0x00000000003f782f */ /* 0x000fda00038c0000 */
.L_x_5700:
[----:B------:R-:W-:Y:S05]  /*1f2e0*/  @!P6 BRA `(.L_x_5189) ;  /* 0x000000000078e947 */ /* 0x000fea0003800000 */
[----:B------:R-:W-:-:S06]  /*1f2f0*/  ULOP3.LUT UR4, UR36, 0x2, URZ, 0xfc, !UPT ;  /* 0x0000000224047892 */ /* 0x000fcc000f8efc3f */
[----:B0-----:R-:W-:-:S05]  /*1f300*/  IMAD.U32 R0, RZ, RZ, UR4 ;  /* 0x00000004ff007e24 */ /* 0x001fca000f8e00ff */
[----:B------:R-:W-:-:S13]  /*1f310*/  ISETP.NE.AND P0, PT, R0, 0x3, PT ;  /* 0x000000030000780c */ /* 0x000fda0003f05270 */
[----:B------:R-:W-:Y:S05]  /*1f320*/  @!P0 BRA `(.L_x_5479) ;  /* 0x0000000000048947 */ /* 0x000fea0003800000 */
[----:B------:R-:W-:Y:S01]  /*1f330*/  BPT.TRAP 0x1 ;  /* 0x000000040000795c */ /* 0x000fe20000300000 */
.L_x_5479:
[C---:B------:R-:W-:Y:S01]  /*1f340*/  IMAD R5, R25.reuse, 0x8, R4 ;  /* 0x0000000819057824 */ /* 0x040fe200078e0204 */
[----:B------:R-:W-:Y:S01]  /*1f350*/  SHF.L.U32 R0, R26, 0x1f, RZ ;  /* 0x0000001f1a007819 */ /* 0x000fe200000006ff */
[----:B------:R-:W-:-:S03]  /*1f360*/  VIADD R25, R25, 0x1 ;  /* 0x0000000119197836 */ /* 0x000fc60000000000 */
[----:B------:R-:W0:Y:S02]  /*1f370*/  SYNCS.PHASECHK.TRANS64.TRYWAIT P1, [R5+URZ+0x22840], R0 ;  /* 0x02284000050075a7 */ /* 0x000e24000802017f */
[----:B------:R-:W-:-:S04]  /*1f380*/  ISETP.NE.AND P2, PT, R25, 0x2, PT ;  /* 0x000000021900780c */ /* 0x000fc80003f45270 */
[----:B------:R-:W-:Y:S01]  /*1f390*/  SEL R3, RZ, 0x1, P2 ;  /* 0x00000001ff037807 */ /* 0x000fe20001000000 */
[----:B0-----:R-:W-:Y:S08]  /*1f3a0*/  @!P1 BRA `(.L_x_5480) ;  /* 0x0000005800a89947 */ /* 0x001ff00003800000 */
.L_x_5701:
[----:B------:R-:W-:Y:S02]  /*1f3b0*/  SEL R25, R25, RZ, P2 ;  /* 0x000000ff19197207 */ /* 0x000fe40001000000 */
[----:B------:R-:W-:Y:S01]  /*1f3c0*/  LOP3.LUT R2, R26, R3, RZ, 0x3c, !PT ;  /* 0x000000031a027212 */ /* 0x000fe200078e3cff */
[----:B------:R-:W-:Y:S06]  /*1f3d0*/  @!P0 BRA `(.L_x_5481) ;  /* 0x0000000000048947 */ /* 0x000fec0003800000 */
[----:B------:R-:W-:Y:S01]  /*1f3e0*/  BPT.TRAP 0x1 ;  /* 0x000000040000795c */ /* 0x000fe20000300000 */
.L_x_5481:
[----:B------:R-:W-:Y:S01]  /*1f3f0*/  IMAD R25, R25, 0x8, R4 ;  /* 0x0000000819197824 */ /* 0x000fe200078e0204 */
[----:B------:R-:W-:-:S04]  /*1f400*/  SHF.L.U32 R2, R2, 0x1f, RZ ;  /* 0x0000001f02027819 */ /* 0x000fc800000006ff */
[----:B------:R-:W1:Y:S02]  /*1f410*/  SYNCS.PHASECHK.TRANS64.TRYWAIT P1, [R25+URZ+0x22840], R2 ;  /* 0x02284002190075a7 */ /* 0x000e64000802017f */
[----:B-1----:R-:W-:Y:S05]  /*1f420*/  @!P1 BRA `(.L_x_5482) ;  /* 0x00000058009c9947 */ /* 0x002fea0003800000 */
.L_x_5702:
[----:B------:R-:W-:Y:S05]  /*1f430*/  @!P0 BRA `(.L_x_5483) ;  /* 0x0000000000048947 */ /* 0x000fea0003800000 */
[----:B------:R-:W-:Y:S01]  /*1f440*/  BPT.TRAP 0x1 ;  /* 0x000000040000795c */ /* 0x000fe20000300000 */
.L_x_5483:
[----:B------:R-:W5:Y:S02]  /*1f450*/  SYNCS.PHASECHK.TRANS64.TRYWAIT P1, [R5+URZ+0x22860], R0 ;  /* 0x02286000050075a7 */ /* 0x000f64000802017f */
[----:B-----5:R-:W-:Y:S05]  /*1f460*/  @!P1 BRA `(.L_x_5484) ;  /* 0x0000005800a09947 */ /* 0x020fea0003800000 */
.L_x_5703:
[----:B------:R-:W-:Y:S05]  /*1f470*/  @!P0 BRA `(.L_x_5485) ;  /* 0x0000000000048947 */ /* 0x000fea0003800000 */
[----:B------:R-:W-:Y:S01]  /*1f480*/  BPT.TRAP 0x1 ;  /* 0x000000040000795c */ /* 0x000fe20000300000 */
.L_x_5485:
[----:B------:R0:W0:Y:S02]  /*1f490*/  SYNCS.PHASECHK.TRANS64.TRYWAIT P0, [R25+URZ+0x22860], R2 ;  /* 0x02286002190075a7 */ /* 0x000024000800017f */
[----:B0-----:R-:W-:Y:S05]  /*1f4a0*/  @!P0 NANOSLEEP.SYNCS 0x989680 ;  /* 0x009896800000895d */ /* 0x001fea0003900000 */
[----:B------:R-:W0:Y:S02]  /*1f4b0*/  @!P0 SYNCS.PHASECHK.TRANS64 P0, [R25+URZ+0x22860], R2 ;  /* 0x02286002190085a7 */ /* 0x000e24000800007f */
[----:B0-----:R-:W-:Y:S05]  /*1f4c0*/  @!P0 BRA `(.L_x_5485) ;  /* 0xfffffffc00f08947 */ /* 0x001fea000383ffff */
.L_x_5189:
[----:B------:R-:W-:Y:S05]  /*1f4d0*/  BSYNC B9 ;  /* 0x0000000000097941 */ /* 0x000fea0003800000 */
.L_x_5186:
[----:B------:R-:W-:Y:S05]  /*1f4e0*/  EXIT ;  /* 0x000000000000794d */ /* 0x000fea0003800000 */
.L_x_5209:
[----:B0-----:R0:W1:Y:S02]  /*1f4f0*/  SYNCS.PHASECHK.TRANS64.TRYWAIT P5, [R87+URZ+0x22890], R95 ;  /* 0x0228905f570075a7 */ /* 0x00106400080a017f */
[----:B-1----:R-:W-:Y:S05]  /*1f500*/  @!P5 NANOSLEEP.SYNCS 0x989680 ;  /* 0x009896800000d95d */ /* 0x002fea0003900000 */
[----:B------:R-:W1:Y:S02]  /*1f510*/  @!P5 SYNCS.PHASECHK.TRANS64 P5, [R87+URZ+0x22890], R95 ;  /* 0x0228905f5700d5a7 */ /* 0x000e6400080a007f */
[----:B-1----:R-:W-:Y:S05]  /*1f520*/  @!P5 BRA `(.L_x_5209) ;  /* 0xfffffffc00f0d947 */ /* 0x002fea000383ffff */
[----:B------:R-:W-:Y:S05]  /*1f530*/  BRA `(.L_x_5486) ;  /* 0xfffffe4000f07947 */ /* 0x000fea000383ffff */
.L_x_5210:
        /* <DEDUP_REMOVED lines=8> */
.L_x_5488:
[----:B------:R-:W-:Y:S05]  /*1f5c0*/  BSYNC B1 ;  /* 0x0000000000017941 */ /* 0x000fea0003800000 */
.L_x_5487:
        /* <DEDUP_REMOVED lines=8> */
.L_x_5489:
[----:B------:R-:W-:Y:S05]  /*1f650*/  BRA `(.L_x_5490) ;  /* 0xfffffe4000bc7947 */ /* 0x000fea000383ffff */
.L_x_5219:
        /* <DEDUP_REMOVED lines=8> */
.L_x_5492:
[----:B------:R-:W-:Y:S05]  /*1f6e0*/  BSYNC B1 ;  /* 0x0000000000017941 */ /* 0x000fea0003800000 */
.L_x_5491:
        /* <DEDUP_REMOVED lines=8> */
.L_x_5493:
[----:B------:R-:W-:Y:S05]  /*1f770*/  BRA `(.L_x_5494) ;  /* 0xfffffe4800447947 */ /* 0x000fea000383ffff */
.L_x_5229:
[----:B-1----:R1:W2:Y:S02]  /*1f780*/  SYNCS.PHASECHK.TRANS64.TRYWAIT P4, [R87+URZ+0x22890], R95 ;  /* 0x0228905f570075a7 */ /* 0x0022a4000808017f */
[----:B--2---:R-:W-:Y:S05]  /*1f790*/  @!P4 NANOSLEEP.SYNCS 0x989680 ;  /* 0x009896800000c95d */ /* 0x004fea0003900000 */
[----:B------:R-:W2:Y:S02]  /*1f7a0*/  @!P4 SYNCS.PHASECHK.TRANS64 P4, [R87+URZ+0x22890], R95 ;  /* 0x0228905f5700c5a7 */ /* 0x000ea4000808007f */
[----:B--2---:R-:W-:Y:S05]  /*1f7b0*/  @!P4 BRA `(.L_x_5229) ;  /* 0xfffffffc00f0c947 */ /* 0x004fea000383ffff */
[----:B------:R-:W-:Y:S05]  /*1f7c0*/  BRA `(.L_x_5495) ;  /* 0xfffffe5400387947 */ /* 0x000fea000383ffff */
.L_x_5230:
[----:B------:R-:W-:Y:S01]  /*1f7d0*/  BSSY B1, `(.L_x_5496) ;  /* 0x0000008000017945 */ /* 0x000fe20003800000 */
[----:B------:R-:W-:Y:S01]  /*1f7e0*/  IMAD.MOV.U32 R13, RZ, RZ, R97 ;  /* 0x000000ffff0d7224 */ /* 0x000fe200078e0061 */
[----:B------:R-:W-:Y:S01]  /*1f7f0*/  MOV R11, 0x1c1f ;  /* 0x00001c1f000b7802 */ /* 0x000fe20000000f00 */
[----:B------:R-:W-:Y:S02]  /*1f800*/  IMAD.MOV.U32 R12, RZ, RZ, RZ ;  /* 0x000000ffff0c7224 */ /* 0x000fe400078e00ff */
[----:B------:R-:W-:-:S07]  /*1f810*/  IMAD.MOV.U32 R15, RZ, RZ, -0x1 ;  /* 0xffffffffff0f7424 */ /* 0x000fce00078e00ff */
[----:B-1----:R-:W-:Y:S05]  /*1f820*/  WARPSYNC.COLLECTIVE R15, `(.L_x_5497) ;  /* 0x000000000f087348 */ /* 0x002fea0003c00000 */
[----:B------:R0:W2:Y:S02]  /*1f830*/  SHFL.IDX P6, R14, R13, R12, R11 ;  /* 0x0000000c0d0e7389 */ /* 0x0000a400000c000b */
[----:B012---:R-:W-:Y:S01]  /*1f840*/  ENDCOLLECTIVE ;  /* 0x000000000000791b */ /* 0x007fe20003800000 */
.L_x_5497:
[----:B------:R-:W-:Y:S05]  /*1f850*/  BSYNC B1 ;  /* 0x0000000000017941 */ /* 0x000fea0003800000 */
.L_x_5496:
        /* <DEDUP_REMOVED lines=8> */
.L_x_5498:
[----:B------:R-:W-:Y:S01]  /*1f8e0*/  IMAD.MOV.U32 R100, RZ, RZ, R14 ;  /* 0x000000ffff647224 */ /* 0x000fe200078e000e */
[----:B------:R-:W-:Y:S06]  /*1f8f0*/  BRA `(.L_x_5499) ;  /* 0xfffffe5400047947 */ /* 0x000fec000383ffff */
.L_x_5235:
        /* <DEDUP_REMOVED lines=8> */
.L_x_5501:
[----:B------:R-:W-:Y:S05]  /*1f980*/  BSYNC B1 ;  /* 0x0000000000017941 */ /* 0x000fea0003800000 */
.L_x_5500:
        /* <DEDUP_REMOVED lines=8> */
.L_x_5502:
[----:B------:R-:W-:Y:S01]  /*1fa10*/  IMAD.MOV.U32 R96, RZ, RZ, R14 ;  /* 0x000000ffff607224 */ /* 0x000fe200078e000e */
[----:B------:R-:W-:Y:S06]  /*1fa20*/  BRA `(.L_x_5503) ;  /* 0xfffffe5800b07947 */ /* 0x000fec000383ffff */
.L_x_5240:
[----:B0-----:R0:W1:Y:S02]  /*1fa30*/  SYNCS.PHASECHK.TRANS64.TRYWAIT P2, [R87+URZ+0x22890], R95 ;  /* 0x0228905f570075a7 */ /* 0x001064000804017f */
[----:B-1----:R-:W-:Y:S05]  /*1fa40*/  @!P2 NANOSLEEP.SYNCS 0x989680 ;  /* 0x009896800000a95d */ /* 0x002fea0003900000 */
[----:B------:R-:W1:Y:S02]  /*1fa50*/  @!P2 SYNCS.PHASECHK.TRANS64 P2, [R87+URZ+0x22890], R95 ;  /* 0x0228905f5700a5a7 */ /* 0x000e64000804007f */
[----:B-1----:R-:W-:Y:S05]  /*1fa60*/  @!P2 BRA `(.L_x_5240) ;  /* 0xfffffffc00f0a947 */ /* 0x002fea000383ffff */
[----:B------:R-:W-:Y:S05]  /*1fa70*/  BRA `(.L_x_5504) ;  /* 0xfffffe6000c87947 */ /* 0x000fea000383ffff */
.L_x_5241:
        /* <DEDUP_REMOVED lines=8> */
.L_x_5506:
[----:B------:R-:W-:Y:S05]  /*1fb00*/  BSYNC B1 ;  /* 0x0000000000017941 */ /* 0x000fea0003800000 */
.L_x_5505:
        /* <DEDUP_REMOVED lines=8> */
.L_x_5507:
[----:B------:R-:W-:Y:S01]  /*1fb90*/  IMAD.MOV.U32 R7, RZ, RZ, R14 ;  /* 0x000000ffff077224 */ /* 0x000fe200078e000e */
[----:B------:R-:W-:Y:S06]  /*1fba0*/  BRA `(.L_x_5508) ;  /* 0xfffffe6000e47947 */ /* 0x000fec000383ffff */
.L_x_5244:
[----:B------:R-:W-:Y:S01]  /*1fbb0*/  BSSY B1, `(.L_x_5509) ;  /* 0x0000008000017945 */ /* 0x000fe20003800000 */
[----:B----4-:R-:W-:Y:S01]  /*1fbc0*/  IMAD.MOV.U32 R13, RZ, RZ, R33 ;  /* 0x000000ffff0d7224 */ /* 0x010fe200078e0021 */
[----:B------:R-:W-:Y:S01]  /*1fbd0*/  MOV R12, 0x1 ;  /* 0x00000001000c7802 */ /* 0x000fe20000000f00 */
[----:B------:R-:W-:Y:S02]  /*1fbe0*/  IMAD.MOV.U32 R11, RZ, RZ, 0x1c1f ;  /* 0x00001c1fff0b7424 */ /* 0x000fe400078e00ff */
[----:B------:R-:W-:-:S07]  /*1fbf0*/  IMAD.MOV.U32 R15, RZ, RZ, -0x1 ;  /* 0xffffffffff0f7424 */ /* 0x000fce00078e00ff */
[----:B0123--:R-:W-:Y:S05]  /*1fc00*/  WARPSYNC.COLLECTIVE R15, `(.L_x_5510) ;  /* 0x000000000f087348 */ /* 0x00ffea0003c00000 */
[----:B------:R4:W0:Y:S02]  /*1fc10*/  SHFL.IDX P6, R14, R13, R12, R11 ;  /* 0x0000000c0d0e7389 */ /* 0x00082400000c000b */
[----:B01234-:R-:W-:Y:S01]  /*1fc20*/  ENDCOLLECTIVE ;  /* 0x000000000000791b */ /* 0x01ffe20003800000 */
.L_x_5510:
[----:B------:R-:W-:Y:S05]  /*1fc30*/  BSYNC B1 ;  /* 0x0000000000017941 */ /* 0x000fea0003800000 */
.L_x_5509:
        /* <DEDUP_REMOVED lines=8> */
.L_x_5511:
[----:B------:R-:W-:Y:S01]  /*1fcc0*/  IMAD.MOV.U32 R7, RZ, RZ, R14 ;  /* 0x000000ffff077224 */ /* 0x000fe200078e000e */
[----:B------:R-:W-:Y:S06]  /*1fcd0*/  BRA `(.L_x_5512) ;  /* 0xfffffe6000e07947 */ /* 0x000fec000383ffff */
.L_x_5248:
[----:B---3--:R3:W4:Y:S02]  /*1fce0*/  SYNCS.PHASECHK.TRANS64.TRYWAIT P3, [R87+URZ+0x228b0], R95 ;  /* 0x0228b05f570075a7 */ /* 0x008724000806017f */
[----:B----4-:R-:W-:Y:S05]  /*1fcf0*/  @!P3 NANOSLEEP.SYNCS 0x989680 ;  /* 0x009896800000b95d */ /* 0x010fea0003900000 */
[----:B------:R-:W4:Y:S02]  /*1fd00*/  @!P3 SYNCS.PHASECHK.TRANS64 P3, [R87+URZ+0x228b0], R95 ;  /* 0x0228b05f5700b5a7 */ /* 0x000f24000806007f */
[----:B----4-:R-:W-:Y:S05]  /*1fd10*/  @!P3 BRA `(.L_x_5248) ;  /* 0xfffffffc00f0b947 */ /* 0x010fea000383ffff */
[----:B------:R-:W-:Y:S05]  /*1fd20*/  BRA `(.L_x_5513) ;  /* 0xfffffe6400587947 */ /* 0x000fea000383ffff */
.L_x_5258:
[----:B------:R-:W-:Y:S01]  /*1fd30*/  BSSY B0, `(.L_x_5514) ;  /* 0x0000007000007945 */ /* 0x000fe20003800000 */
[----:B------:R-:W-:Y:S02]  /*1fd40*/  IMAD.MOV.U32 R12, RZ, RZ, RZ ;  /* 0x000000ffff0c7224 */ /* 0x000fe400078e00ff */
[----:B------:R-:W-:Y:S02]  /*1fd50*/  IMAD.MOV.U32 R11, RZ, RZ, 0x1f ;  /* 0x0000001fff0b7424 */ /* 0x000fe400078e00ff */
[----:B------:R-:W-:-:S07]  /*1fd60*/  IMAD.MOV.U32 R15, RZ, RZ, -0x1 ;  /* 0xffffffffff0f7424 */ /* 0x000fce00078e00ff */
[----:B------:R-:W-:Y:S05]  /*1fd70*/  WARPSYNC.COLLECTIVE R15, `(.L_x_5515) ;  /* 0x000000000f087348 */ /* 0x000fea0003c00000 */
[----:B------:R0:W1:Y:S02]  /*1fd80*/  SHFL.IDX P6, R14, R13, R12, R11 ;  /* 0x0000000c0d0e7389 */ /* 0x00006400000c000b */
[----:B01----:R-:W-:Y:S01]  /*1fd90*/  ENDCOLLECTIVE ;  /* 0x000000000000791b */ /* 0x003fe20003800000 */
.L_x_5515:
[----:B------:R-:W-:Y:S05]  /*1fda0*/  BSYNC B0 ;  /* 0x0000000000007941 */ /* 0x000fea0003800000 */
.L_x_5514:
[----:B------:R-:W-:Y:S05]  /*1fdb0*/  BRA `(.L_x_5516) ;  /* 0xfffffe7400887947 */ /* 0x000fea000383ffff */
.L_x_5270:
        /* <DEDUP_REMOVED lines=8> */
.L_x_5518:
[----:B------:R-:W-:Y:S05]  /*1fe40*/  BSYNC B1 ;  /* 0x0000000000017941 */ /* 0x000fea0003800000 */
.L_x_5517:
        /* <DEDUP_REMOVED lines=8> */
.L_x_5519:
[----:B------:R-:W-:Y:S02]  /*1fed0*/  IMAD.MOV.U32 R13, RZ, RZ, R34 ;  /* 0x000000ffff0d7224 */ /* 0x000fe400078e0022 */
[----:B------:R-:W-:-:S07]  /*1fee0*/  IMAD.MOV.U32 R3, RZ, RZ, R14 ;  /* 0x000000ffff037224 */ /* 0x000fce00078e000e */
[----:B------:R-:W-:Y:S05]  /*1fef0*/  WARPSYNC.COLLECTIVE R15, `(.L_x_5520) ;  /* 0x000000000f087348 */ /* 0x000fea0003c00000 */
[----:B------:R0:W1:Y:S02]  /*1ff00*/  SHFL.IDX P6, R14, R13, R12, R11 ;  /* 0x0000000c0d0e7389 */ /* 0x00006400000c000b */
[----:B01----:R-:W-:Y:S01]  /*1ff10*/  ENDCOLLECTIVE ;  /* 0x000000000000791b */ /* 0x003fe20003800000 */
.L_x_5520:
[----:B------:R-:W-:Y:S02]  /*1ff20*/  IMAD.MOV.U32 R13, RZ, RZ, R30 ;  /* 0x000000ffff0d7224 */ /* 0x000fe400078e001e */
[----:B------:R-:W-:-:S07]  /*1ff30*/  IMAD.MOV.U32 R7, RZ, RZ, R14 ;  /* 0x000000ffff077224 */ /* 0x000fce00078e000e */
[----:B------:R-:W-:Y:S05]  /*1ff40*/  WARPSYNC.COLLECTIVE R15, `(.L_x_5521) ;  /* 0x000000000f087348 */ /* 0x000fea0003c00000 */
[----:B------:R0:W1:Y:S02]  /*1ff50*/  SHFL.IDX P6, R14, R13, R12, R11 ;  /* 0x0000000c0d0e7389 */ /* 0x00006400000c000b */
[----:B01----:R-:W-:Y:S01]  /*1ff60*/  ENDCOLLECTIVE ;  /* 0x000000000000791b */ /* 0x003fe20003800000 */
.L_x_5521:
[----:B------:R-:W-:Y:S01]  /*1ff70*/  IMAD.MOV.U32 R8, RZ, RZ, R14 ;  /* 0x000000ffff087224 */ /* 0x000fe200078e000e */
[----:B------:R-:W-:Y:S06]  /*1ff80*/  BRA `(.L_x_5522) ;  /* 0xfffffe7c00007947 */ /* 0x000fec000383ffff */
.L_x_5273:
[----:B------:R-:W-:Y:S01]  /*1ff90*/  BSSY B1, `(.L_x_5523) ;  /* 0x0000008000017945 */ /* 0x000fe20003800000 */
[----:B------:R-:W-:Y:S01]  /*1ffa0*/  IMAD.MOV.U32 R13, RZ, RZ, R31 ;  /* 0x000000ffff0d7224 */ /* 0x000fe200078e001f */
[----:B------:R-:W-:Y:S01]  /*1ffb0*/  MOV R15, 0xffffffff ;  /* 0xffffffff000f7802 */ /* 0x000fe20000000f00 */
[----:B------:R-:W-:Y:S02]  /*1ffc0*/  IMAD.MOV.U32 R12, RZ, RZ, 0x1 ;  /* 0x00000001ff0c7424 */ /* 0x000fe400078e00ff */
[----:B------:R-:W-:-:S07]  /*1ffd0*/  IMAD.MOV.U32 R11, RZ, RZ, 0x1c1f ;  /* 0x00001c1fff0b7424 */ /* 0x000fce00078e00ff */
[----:B-1--4-:R-:W-:Y:S05]  /*1ffe0*/  WARPSYNC.COLLECTIVE R15, `(.L_x_5524) ;  /* 0x000000000f087348 */ /* 0x012fea0003c00000 */
[----:B------:R0:W2:Y:S02]  /*1fff0*/  SHFL.IDX P6, R14, R13, R12, R11 ;  /* 0x0000000c0d0e7389 */ /* 0x0000a400000c000b */
[----:B012-4-:R-:W-:Y:S01]  /*20000*/  ENDCOLLECTIVE ;  /* 0x000000000000791b */ /* 0x017fe20003800000 */
.L_x_5524:
[----:B------:R-:W-:Y:S05]  /*20010*/  BSYNC B1 ;  /* 0x0000000000017941 */ /* 0x000fea0003800000 */
.L_x_5523:
        /* <DEDUP_REMOVED lines=8> */
.L_x_5525:
[----:B------:R-:W-:Y:S02]  /*200a0*/  IMAD.MOV.U32 R13, RZ, RZ, R34 ;  /* 0x000000ffff0d7224 */ /* 0x000fe400078e0022 */
[----:B------:R-:W-:-:S07]  /*200b0*/  IMAD.MOV.U32 R3, RZ, RZ, R14 ;  /* 0x000000ffff037224 */ /* 0x000fce00078e000e */
[----:B------:R-:W-:Y:S05]  /*200c0*/  WARPSYNC.COLLECTIVE R15, `(.L_x_5526) ;  /* 0x000000000f087348 */ /* 0x000fea0003c00000 */
[----:B------:R0:W1:Y:S02]  /*200d0*/  SHFL.IDX P6, R14, R13, R12, R11 ;  /* 0x0000000c0d0e7389 */ /* 0x00006400000c000b */
[----:B01----:R-:W-:Y:S01]  /*200e0*/  ENDCOLLECTIVE ;  /* 0x000000000000791b */ /* 0x003fe20003800000 */
.L_x_5526:
[----:B------:R-:W-:Y:S02]  /*200f0*/  IMAD.MOV.U32 R13, RZ, RZ, R30 ;  /* 0x000000ffff0d7224 */ /* 0x000fe400078e001e */
[----:B------:R-:W-:-:S07]  /*20100*/  IMAD.MOV.U32 R7, RZ, RZ, R14 ;  /* 0x000000ffff077224 */ /* 0x000fce00078e000e */
[----:B------:R-:W-:Y:S05]  /*20110*/  WARPSYNC.COLLECTIVE R15, `(.L_x_5527) ;  /* 0x000000000f087348 */ /* 0x000fea0003c00000 */
[----:B------:R0:W1:Y:S02]  /*20120*/  SHFL.IDX P6, R14, R13, R12, R11 ;  /* 0x0000000c0d0e7389 */ /* 0x00006400000c000b */
[----:B01----:R-:W-:Y:S01]  /*20130*/  ENDCOLLECTIVE ;  /* 0x000000000000791b */ /* 0x003fe20003800000 */
.L_x_5527:
[----:B------:R-:W-:Y:S01]  /*20140*/  IMAD.MOV.U32 R30, RZ, RZ, R14 ;  /* 0x000000ffff1e7224 */ /* 0x000fe200078e000e */
[----:B------:R-:W-:Y:S06]  /*20150*/  BRA `(.L_x_5528) ;  /* 0xfffffe7c00587947 */ /* 0x000fec000383ffff */
.L_x_5277:
[----:B0-----:R0:W1:Y:S02]  /*20160*/  SYNCS.PHASECHK.TRANS64.TRYWAIT P0, [R19+URZ+0x22800], R34 ;  /* 0x02280022130075a7 */ /* 0x001064000800017f */
[----:B-1----:R-:W-:Y:S05]  /*20170*/  @!P0 NANOSLEEP.SYNCS 0x989680 ;  /* 0x009896800000895d */ /* 0x002fea0003900000 */
[----:B------:R-:W1:Y:S02]  /*20180*/  @!P0 SYNCS.PHASECHK.TRANS64 P0, [R19+URZ+0x22800], R34 ;  /* 0x02280022130085a7 */ /* 0x000e64000800007f */
[----:B-1----:R-:W-:Y:S05]  /*20190*/  @!P0 BRA `(.L_x_5277) ;  /* 0xfffffffc00f08947 */ /* 0x002fea000383ffff */
[----:B------:R-:W-:Y:S05]  /*201a0*/  BRA `(.L_x_5529) ;  /* 0xfffffe80004c7947 */ /* 0x000fea000383ffff */
.L_x_5285:
        /* <DEDUP_REMOVED lines=9> */
.L_x_5531:
[----:B------:R-:W-:Y:S05]  /*20240*/  BSYNC B1 ;  /* 0x0000000000017941 */ /* 0x000fea0003800000 */
.L_x_5530:
[----:B------:R0:W5:Y:S01]  /*20250*/  LDL R8, [R1+0x8] ;  /* 0x0000080001087983 */ /* 0x0001620000100800 */
[----:B------:R-:W-:Y:S01]  /*20260*/  IMAD.MOV.U32 R13, RZ, RZ, R36 ;  /* 0x000000ffff0d7224 */ /* 0x000fe200078e0024 */
[----:B------:R-:W-:Y:S01]  /*20270*/  ISETP.GE.AND P0, PT, R16, R39, PT ;  /* 0x000000271000720c */ /* 0x000fe20003f06270 */
[----:B------:R-:W-:Y:S02]  /*20280*/  IMAD.MOV.U32 R12, RZ, RZ, RZ ;  /* 0x000000ffff0c7224 */ /* 0x000fe400078e00ff */
[----:B------:R-:W-:Y:S02]  /*20290*/  IMAD.MOV.U32 R11, RZ, RZ, 0x1c1f ;  /* 0x00001c1fff0b7424 */ /* 0x000fe400078e00ff */
[----:B------:R-:W-:Y:S02]  /*202a0*/  IMAD.MOV.U32 R15, RZ, RZ, -0x1 ;  /* 0xffffffffff0f7424 */ /* 0x000fe400078e00ff */
[----:B0-----:R-:W-:-:S07]  /*202b0*/  IMAD.MOV.U32 R0, RZ, RZ, R14 ;  /* 0x000000ffff007224 */ /* 0x001fce00078e000e */
[----:B-----5:R-:W-:Y:S05]  /*202c0*/  WARPSYNC.COLLECTIVE R15, `(.L_x_5532) ;  /* 0x000000000f087348 */ /* 0x020fea0003c00000 */
[----:B------:R0:W1:Y:S02]  /*202d0*/  SHFL.IDX P6, R14, R13, R12, R11 ;  /* 0x0000000c0d0e7389 */ /* 0x00006400000c000b */
[----:B01---5:R-:W-:Y:S01]  /*202e0*/  ENDCOLLECTIVE ;  /* 0x000000000000791b */ /* 0x023fe20003800000 */
.L_x_5532:
[----:B------:R-:W-:Y:S02]  /*202f0*/  IMAD.MOV.U32 R13, RZ, RZ, R24 ;  /* 0x000000ffff0d7224 */ /* 0x000fe400078e0018 */
[----:B------:R-:W-:-:S07]  /*20300*/  IMAD.MOV.U32 R3, RZ, RZ, R14 ;  /* 0x000000ffff037224 */ /* 0x000fce00078e000e */
[----:B------:R-:W-:Y:S05]  /*20310*/  WARPSYNC.COLLECTIVE R15, `(.L_x_5533) ;  /* 0x000000000f087348 */ /* 0x000fea0003c00000 */
[----:B------:R0:W1:Y:S02]  /*20320*/  SHFL.IDX P6, R14, R13, R12, R11 ;  /* 0x0000000c0d0e7389 */ /* 0x00006400000c000b */
[----:B01----:R-:W-:Y:S01]  /*20330*/  ENDCOLLECTIVE ;  /* 0x000000000000791b */ /* 0x003fe20003800000 */
.L_x_5533:
[----:B------:R-:W-:Y:S02]  /*20340*/  IMAD.MOV.U32 R13, RZ, RZ, R37 ;  /* 0x000000ffff0d7224 */ /* 0x000fe400078e0025 */
[----:B------:R-:W-:-:S07]  /*20350*/  IMAD.MOV.U32 R4, RZ, RZ, R14 ;  /* 0x000000ffff047224 */ /* 0x000fce00078e000e */
[----:B------:R-:W-:Y:S05]  /*20360*/  WARPSYNC.COLLECTIVE R15, `(.L_x_5534) ;  /* 0x000000000f087348 */ /* 0x000fea0003c00000 */
[----:B------:R0:W1:Y:S02]  /*20370*/  SHFL.IDX P6, R14, R13, R12, R11 ;  /* 0x0000000c0d0e7389 */ /* 0x00006400000c000b */
[----:B01----:R-:W-:Y:S01]  /*20380*/  ENDCOLLECTIVE ;  /* 0x000000000000791b */ /* 0x003fe20003800000 */
.L_x_5534:
[----:B------:R-:W-:-:S05]  /*20390*/  IMAD R25, R8, R6, RZ ;  /* 0x0000000608197224 */ /* 0x000fca00078e02ff */
[----:B------:R-:W-:-:S13]  /*203a0*/  ISETP.GE.OR P1, PT, R40, R25, P0 ;  /* 0x000000192800720c */ /* 0x000fda0000726670 */
[C---:B------:R-:W-:Y:S01]  /*203b0*/  @!P1 IMAD.SHL.U32 R5, R16.reuse, 0x2, RZ ;  /* 0x0000000210059824 */ /* 0x040fe200078e00ff */
[----:B------:R-:W-:-:S04]  /*203c0*/  @!P1 SHF.L.U64.HI R7, R16, 0x1, R17 ;  /* 0x0000000110079819 */ /* 0x000fc80000010211 */
[----:B------:R-:W-:-:S05]  /*203d0*/  @!P1 IADD3 R8, P2, R3, R5, RZ ;  /* 0x0000000503089210 */ /* 0x000fca0007f5e0ff */
[----:B------:R-:W-:-:S06]  /*203e0*/  @!P1 IMAD.X R9, R0, 0x1, R7, P2 ;  /* 0x0000000100099824 */ /* 0x000fcc00010e0607 */
        /* <DEDUP_REMOVED lines=11> */
[----:B--2---:R-:W-:Y:S01]  /*204a0*/  @!P1 IMAD.MOV.U32 R29, RZ, RZ, R11 ;  /* 0x000000ffff1d9224 */ /* 0x004fe200078e000b */
[----:B------:R-:W-:Y:S01]  /*204b0*/  @!P1 MOV R21, R9 ;  /* 0x0000000900159202 */ /* 0x000fe20000000f00 */
[----:B------:R-:W-:-:S02]  /*204c0*/  IMAD.MOV.U32 R11, RZ, RZ, 0x1c1f ;  /* 0x00001c1fff0b7424 */ /* 0x000fc400078e00ff */
[----:B------:R-:W-:Y:S02]  /*204d0*/  @!P1 IMAD.MOV.U32 R20, RZ, RZ, R8 ;  /* 0x000000ffff149224 */ /* 0x000fe400078e0008 */
[----:B------:R-:W-:-:S07]  /*204e0*/  IMAD.MOV.U32 R3, RZ, RZ, R21 ;  /* 0x000000ffff037224 */ /* 0x000fce00078e0015 */
[----:B-----5:R-:W-:Y:S05]  /*204f0*/  WARPSYNC.COLLECTIVE R15, `(.L_x_5535) ;  /* 0x000000000f087348 */ /* 0x020fea0003c00000 */
[----:B------:R0:W1:Y:S02]  /*20500*/  SHFL.IDX P6, R14, R13, R12, R11 ;  /* 0x0000000c0d0e7389 */ /* 0x00006400000c000b */
[----:B01---5:R-:W-:Y:S01]  /*20510*/  ENDCOLLECTIVE ;  /* 0x000000000000791b */ /* 0x023fe20003800000 */
.L_x_5535:
[----:B------:R-:W-:Y:S02]  /*20520*/  IMAD.MOV.U32 R0, RZ, RZ, R20 ;  /* 0x000000ffff007224 */ /* 0x000fe400078e0014 */
[----:B------:R-:W-:Y:S01]  /*20530*/  @!P1 IMAD.MOV.U32 R28, RZ, RZ, R10 ;  /* 0x000000ffff1c9224 */ /* 0x000fe200078e000a */
[----:B------:R-:W-:Y:S01]  /*20540*/  PRMT R48, R48, 0x5410, R3 ;  /* 0x0000541030307816 */ /* 0x000fe20000000003 */
[----:B------:R-:W-:Y:S01]  /*20550*/  IMAD.MOV.U32 R9, RZ, RZ, R29 ;  /* 0x000000ffff097224 */ /* 0x000fe200078e001d */
[----:B------:R-:W-:Y:S01]  /*20560*/  PRMT R38, R38, 0x5410, R0 ;  /* 0x0000541026267816 */ /* 0x000fe20000000000 */
[----:B------:R-:W-:Y:S02]  /*20570*/  @!P1 IMAD.MOV.U32 R30, RZ, RZ, R4 ;  /* 0x000000ffff1e9224 */ /* 0x000fe400078e0004 */
[----:B------:R-:W-:Y:S02]  /*20580*/  @!P1 IMAD.MOV.U32 R31, RZ, RZ, R5 ;  /* 0x000000ffff1f9224 */ /* 0x000fe400078e0005 */
[----:B------:R-:W-:-:S02]  /*20590*/  @!P1 IMAD.MOV.U32 R34, RZ, RZ, R6 ;  /* 0x000000ffff229224 */ /* 0x000fc400078e0006 */
[----:B------:R-:W-:Y:S02]  /*205a0*/  @!P1 IMAD.MOV.U32 R35, RZ, RZ, R7 ;  /* 0x000000ffff239224 */ /* 0x000fe400078e0007 */
[--C-:B------:R-:W-:Y:S01]  /*205b0*/  IMAD.MOV.U32 R13, RZ, RZ, R36.reuse ;  /* 0x000000ffff0d7224 */ /* 0x100fe200078e0024 */
[----:B------:R-:W-:Y:S01]  /*205c0*/  PRMT R36, R9, 0x7610, R36 ;  /* 0x0000761009247816 */ /* 0x000fe20000000024 */
[----:B------:R-:W-:Y:S02]  /*205d0*/  IMAD.MOV.U32 R4, RZ, RZ, R30 ;  /* 0x000000ffff047224 */ /* 0x000fe400078e001e */
[----:B------:R-:W-:Y:S02]  /*205e0*/  IMAD.MOV.U32 R5, RZ, RZ, R31 ;  /* 0x000000ffff057224 */ /* 0x000fe400078e001f */
[----:B------:R-:W-:Y:S02]  /*205f0*/  IMAD.MOV.U32 R8, RZ, RZ, R28 ;  /* 0x000000ffff087224 */ /* 0x000fe400078e001c */
[----:B------:R-:W-:Y:S01]  /*20600*/  IMAD.MOV.U32 R6, RZ, RZ, R34 ;  /* 0x000000ffff067224 */ /* 0x000fe200078e0022 */
[----:B------:R-:W-:Y:S01]  /*20610*/  PRMT R41, R4, 0x5410, R5 ;  /* 0x0000541004297816 */ /* 0x000fe20000000005 */
[----:B------:R-:W-:Y:S01]  /*20620*/  IMAD.MOV.U32 R0, RZ, RZ, R14 ;  /* 0x000000ffff007224 */ /* 0x000fe200078e000e */
[----:B------:R-:W-:-:S07]  /*20630*/  PRMT R38, R8, 0x7610, R38 ;  /* 0x0000761008267816 */ /* 0x000fce0000000026 */
[----:B------:R-:W-:Y:S05]  /*20640*/  WARPSYNC.COLLECTIVE R15, `(.L_x_5536) ;  /* 0x000000000f087348 */ /* 0x000fea0003c00000 */
[----:B------:R0:W1:Y:S02]  /*20650*/  SHFL.IDX P6, R14, R13, R12, R11 ;  /* 0x0000000c0d0e7389 */ /* 0x00006400000c000b */
[----:B01----:R-:W-:Y:S01]  /*20660*/  ENDCOLLECTIVE ;  /* 0x000000000000791b */ /* 0x003fe20003800000 */
.L_x_5536:
[----:B------:R-:W-:Y:S01]  /*20670*/  IMAD.MOV.U32 R7, RZ, RZ, R35 ;  /* 0x000000ffff077224 */ /* 0x000fe200078e0023 */
[----:B------:R-:W-:-:S04]  /*20680*/  CS2R R4, SRZ ;  /* 0x0000000000047805 */ /* 0x000fc8000001ff00 */
[----:B------:R-:W-:Y:S01]  /*20690*/  PRMT R45, R7, 0x5410, R6 ;  /* 0x00005410072d7816 */ /* 0x000fe20000000006 */
[----:B------:R-:W-:Y:S02]  /*206a0*/  IMAD.MOV.U32 R13, RZ, RZ, R24 ;  /* 0x000000ffff0d7224 */ /* 0x000fe400078e0018 */
[----:B------:R-:W-:-:S07]  /*206b0*/  IMAD.MOV.U32 R3, RZ, RZ, R14 ;  /* 0x000000ffff037224 */ /* 0x000fce00078e000e */
[----:B------:R-:W-:Y:S05]  /*206c0*/  WARPSYNC.COLLECTIVE R15, `(.L_x_5537) ;  /* 0x000000000f087348 */ /* 0x000fea0003c00000 */
[----:B------:R0:W1:Y:S02]  /*206d0*/  SHFL.IDX P6, R14, R13, R12, R11 ;  /* 0x0000000c0d0e7389 */ /* 0x00006400000c000b */
[----:B01----:R-:W-:Y:S01]  /*206e0*/  ENDCOLLECTIVE ;  /* 0x000000000000791b */ /* 0x003fe20003800000 */
.L_x_5537:
[----:B------:R-:W-:Y:S02]  /*206f0*/  IMAD.MOV.U32 R13, RZ, RZ, R37 ;  /* 0x000000ffff0d7224 */ /* 0x000fe400078e0025 */
[----:B------:R-:W-:-:S07]  /*20700*/  IMAD.MOV.U32 R24, RZ, RZ, R14 ;  /* 0x000000ffff187224 */ /* 0x000fce00078e000e */
[----:B------:R-:W-:Y:S05]  /*20710*/  WARPSYNC.COLLECTIVE R15, `(.L_x_5538) ;  /* 0x000000000f087348 */ /* 0x000fea0003c00000 */
[----:B------:R0:W1:Y:S02]  /*20720*/  SHFL.IDX P6, R14, R13, R12, R11 ;  /* 0x0000000c0d0e7389 */ /* 0x00006400000c000b */
[----:B01----:R-:W-:Y:S01]  /*20730*/  ENDCOLLECTIVE ;  /* 0x000000000000791b */ /* 0x003fe20003800000 */
.L_x_5538:
[----:B------:R-:W-:Y:S05]  /*20740*/  BRA `(.L_x_5539) ;  /* 0xfffffe8c00587947 */ /* 0x000fea000383ffff */
.L_x_5289:
[----:B0-----:R0:W1:Y:S02]  /*20750*/  SYNCS.PHASECHK.TRANS64.TRYWAIT P1, [R19+URZ+0x22800], R12 ;  /* 0x0228000c130075a7 */ /* 0x001064000802017f */
[----:B-1----:R-:W-:Y:S05]  /*20760*/  @!P1 NANOSLEEP.SYNCS 0x989680 ;  /* 0x009896800000995d */ /* 0x002fea0003900000 */
[----:B------:R-:W1:Y:S02]  /*20770*/  @!P1 SYNCS.PHASECHK.TRANS64 P1, [R19+URZ+0x22800], R12 ;  /* 0x0228000c130095a7 */ /* 0x000e64000802007f */
[----:B-1----:R-:W-:Y:S05]  /*20780*/  @!P1 BRA `(.L_x_5289) ;  /* 0xfffffffc00f09947 */ /* 0x002fea000383ffff */
[----:B------:R-:W-:Y:S05]  /*20790*/  BRA `(.L_x_5540) ;  /* 0xfffffe9000007947 */ /* 0x000fea000383ffff */
.L_x_5295:
[----:B-1----:R1:W3:Y:S02]  /*207a0*/  SYNCS.PHASECHK.TRANS64.TRYWAIT P1, [R13+URZ+0x22830], R74 ;  /* 0x0228304a0d0075a7 */ /* 0x0022e4000802017f */
[----:B---3--:R-:W-:Y:S05]  /*207b0*/  @!P1 NANOSLEEP.SYNCS 0x989680 ;  /* 0x009896800000995d */ /* 0x008fea0003900000 */
[----:B------:R-:W3:Y:S02]  /*207c0*/  @!P1 SYNCS.PHASECHK.TRANS64 P1, [R13+URZ+0x22830], R74 ;  /* 0x0228304a0d0095a7 */ /* 0x000ee4000802007f */
[----:B---3--:R-:W-:Y:S05]  /*207d0*/  @!P1 BRA `(.L_x_5295) ;  /* 0xfffffffc00f09947 */ /* 0x008fea000383ffff */
[----:B------:R-:W-:Y:S05]  /*207e0*/  BRA `(.L_x_5294) ;  /* 0xfffffe9c00d47947 */ /* 0x000fea000383ffff */
.L_x_5301:
[----:B-1----:R1:W2:Y:S02]  /*207f0*/  SYNCS.PHASECHK.TRANS64.TRYWAIT P1, [R13+URZ+0x22850], R74 ;  /* 0x0228504a0d0075a7 */ /* 0x0022a4000802017f */
[----:B--2---:R-:W-:Y:S05]  /*20800*/  @!P1 NANOSLEEP.SYNCS 0x989680 ;  /* 0x009896800000995d */ /* 0x004fea0003900000 */
[----:B------:R-:W2:Y:S02]  /*20810*/  @!P1 SYNCS.PHASECHK.TRANS64 P1, [R13+URZ+0x22850], R74 ;  /* 0x0228504a0d0095a7 */ /* 0x000ea4000802007f */
[----:B--2---:R-:W-:Y:S05]  /*20820*/  @!P1 BRA `(.L_x_5301) ;  /* 0xfffffffc00f09947 */ /* 0x004fea000383ffff */
[----:B------:R-:W-:Y:S05]  /*20830*/  BRA `(.L_x_5300) ;  /* 0xfffffebc00a47947 */ /* 0x000fea000383ffff */
.L_x_5307:
[----:B-1----:R1:W2:Y:S02]  /*20840*/  SYNCS.PHASECHK.TRANS64.TRYWAIT P1, [R14+URZ+0x22830], R15 ;  /* 0x0228300f0e0075a7 */ /* 0x0022a4000802017f */
[----:B--2---:R-:W-:Y:S05]  /*20850*/  @!P1 NANOSLEEP.SYNCS 0x989680 ;  /* 0x009896800000995d */ /* 0x004fea0003900000 */
[----:B------:R-:W2:Y:S02]  /*20860*/  @!P1 SYNCS.PHASECHK.TRANS64 P1, [R14+URZ+0x22830], R15 ;  /* 0x0228300f0e0095a7 */ /* 0x000ea4000802007f */
[----:B--2---:R-:W-:Y:S05]  /*20870*/  @!P1 BRA `(.L_x_5307) ;  /* 0xfffffffc00f09947 */ /* 0x004fea000383ffff */
[----:B------:R-:W-:Y:S05]  /*20880*/  BRA `(.L_x_5306) ;  /* 0xfffffec400307947 */ /* 0x000fea000383ffff */
.L_x_5313:
[----:B-1----:R1:W2:Y:S02]  /*20890*/  SYNCS.PHASECHK.TRANS64.TRYWAIT P1, [R14+URZ+0x22850], R15 ;  /* 0x0228500f0e0075a7 */ /* 0x0022a4000802017f */
[----:B--2---:R-:W-:Y:S05]  /*208a0*/  @!P1 NANOSLEEP.SYNCS 0x989680 ;  /* 0x009896800000995d */ /* 0x004fea0003900000 */
[----:B------:R-:W2:Y:S02]  /*208b0*/  @!P1 SYNCS.PHASECHK.TRANS64 P1, [R14+URZ+0x22850], R15 ;  /* 0x0228500f0e0095a7 */ /* 0x000ea4000802007f */
[----:B--2---:R-:W-:Y:S05]  /*208c0*/  @!P1 BRA `(.L_x_5313) ;  /* 0xfffffffc00f09947 */ /* 0x004fea000383ffff */
[----:B------:R-:W-:Y:S05]  /*208d0*/  BRA `(.L_x_5312) ;  /* 0xfffffee800fc7947 */ /* 0x000fea000383ffff */
.L_x_5320:
[----:B-1----:R1:W2:Y:S02]  /*208e0*/  SYNCS.PHASECHK.TRANS64.TRYWAIT P1, [R14+URZ+0x22830], R15 ;  /* 0x0228300f0e0075a7 */ /* 0x0022a4000802017f */
[----:B--2---:R-:W-:Y:S05]  /*208f0*/  @!P1 NANOSLEEP.SYNCS 0x989680 ;  /* 0x009896800000995d */ /* 0x004fea0003900000 */
[----:B------:R-:W2:Y:S02]  /*20900*/  @!P1 SYNCS.PHASECHK.TRANS64 P1, [R14+URZ+0x22830], R15 ;  /* 0x0228300f0e0095a7 */ /* 0x000ea4000802007f */
[----:B--2---:R-:W-:Y:S05]  /*20910*/  @!P1 BRA `(.L_x_5320) ;  /* 0xfffffffc00f09947 */ /* 0x004fea000383ffff */
[----:B------:R-:W-:Y:S05]  /*20920*/  BRA `(.L_x_5319) ;  /* 0xfffffef0004c7947 */ /* 0x000fea000383ffff */
.L_x_5326:
[----:B-1----:R1:W2:Y:S02]  /*20930*/  SYNCS.PHASECHK.TRANS64.TRYWAIT P1, [R14+URZ+0x22850], R15 ;  /* 0x0228500f0e0075a7 */ /* 0x0022a4000802017f */
[----:B--2---:R-:W-:Y:S05]  /*20940*/  @!P1 NANOSLEEP.SYNCS 0x989680 ;  /* 0x009896800000995d */ /* 0x004fea0003900000 */
[----:B------:R-:W2:Y:S02]  /*20950*/  @!P1 SYNCS.PHASECHK.TRANS64 P1, [R14+URZ+0x22850], R15 ;  /* 0x0228500f0e0095a7 */ /* 0x000ea4000802007f */
[----:B--2---:R-:W-:Y:S05]  /*20960*/  @!P1 BRA `(.L_x_5326) ;  /* 0xfffffffc00f09947 */ /* 0x004fea000383ffff */
[----:B------:R-:W-:Y:S05]  /*20970*/  BRA `(.L_x_5325) ;  /* 0xffffff1000347947 */ /* 0x000fea000383ffff */
.L_x_5333:
[----:B------:R-:W-:Y:S02]  /*20980*/  IMAD.MOV.U32 R13, RZ, RZ, R20 ;  /* 0x000000ffff0d7224 */ /* 0x000fe400078e0014 */
[----:B------:R-:W-:Y:S02]  /*20990*/  IMAD.MOV.U32 R12, RZ, RZ, RZ ;  /* 0x000000ffff0c7224 */ /* 0x000fe400078e00ff */
[----:B------:R-:W-:Y:S02]  /*209a0*/  IMAD.MOV.U32 R11, RZ, RZ, 0x181f ;  /* 0x0000181fff0b7424 */ /* 0x000fe400078e00ff */
[----:B------:R-:W-:-:S07]  /*209b0*/  IMAD.MOV.U32 R15, RZ, RZ, -0x1 ;  /* 0xffffffffff0f7424 */ /* 0x000fce00078e00ff */
[----:B-----5:R-:W-:Y:S05]  /*209c0*/  WARPSYNC.COLLECTIVE R15, `(.L_x_5541) ;  /* 0x000000000f087348 */ /* 0x020fea0003c00000 */
[----:B------:R0:W1:Y:S02]  /*209d0*/  SHFL.IDX P6, R14, R13, R12, R11 ;  /* 0x0000000c0d0e7389 */ /* 0x00006400000c000b */
[----:B01---5:R-:W-:Y:S01]  /*209e0*/  ENDCOLLECTIVE ;  /* 0x000000000000791b */ /* 0x023fe20003800000 */
.L_x_5541:
[----:B------:R-:W-:Y:S01]  /*209f0*/  MOV R13, R4 ;  /* 0x00000004000d7202 */ /* 0x000fe20000000f00 */
[----:B------:R-:W-:-:S07]  /*20a00*/  IMAD.MOV.U32 R3, RZ, RZ, R14 ;  /* 0x000000ffff037224 */ /* 0x000fce00078e000e */
[----:B------:R-:W-:Y:S05]  /*20a10*/  WARPSYNC.COLLECTIVE R15, `(.L_x_5542) ;  /* 0x000000000f087348 */ /* 0x000fea0003c00000 */
[----:B------:R0:W1:Y:S02]  /*20a20*/  SHFL.IDX P6, R14, R13, R12, R11 ;  /* 0x0000000c0d0e7389 */ /* 0x00006400000c000b */
[----:B01----:R-:W-:Y:S01]  /*20a30*/  ENDCOLLECTIVE ;  /* 0x000000000000791b */ /* 0x003fe20003800000 */
.L_x_5542:
[----:B------:R-:W-:Y:S05]  /*20a40*/  BRA `(.L_x_5543) ;  /* 0xffffff3800847947 */ /* 0x000fea000383ffff */
.L_x_5336:
        /* <DEDUP_REMOVED lines=8> */
.L_x_5545:
[----:B------:R-:W-:Y:S05]  /*20ad0*/  BSYNC B1 ;  /* 0x0000000000017941 */ /* 0x000fea0003800000 */
.L_x_5544:
        /* <DEDUP_REMOVED lines=8> */
.L_x_5546:
[----:B------:R-:W-:Y:S05]  /*20b60*/  BRA `(.L_x_5547) ;  /* 0xffffff3800cc7947 */ /* 0x000fea000383ffff */
.L_x_5339:
[----:B------:R-:W-:Y:S01]  /*20b70*/  BSSY B1, `(.L_x_5548) ;  /* 0x0000008000017945 */ /* 0x000fe20003800000 */
[----:B---3--:R-:W-:Y:S02]  /*20b80*/  IMAD.MOV.U32 R13, RZ, RZ, R20 ;  /* 0x000000ffff0d7224 */ /* 0x008fe400078e0014 */
[----:B------:R-:W-:Y:S02]  /*20b90*/  IMAD.MOV.U32 R12, RZ, RZ, 0x2 ;  /* 0x00000002ff0c7424 */ /* 0x000fe400078e00ff */
[----:B------:R-:W-:Y:S02]  /*20ba0*/  IMAD.MOV.U32 R11, RZ, RZ, 0x181f ;  /* 0x0000181fff0b7424 */ /* 0x000fe400078e00ff */
[----:B------:R-:W-:-:S07]  /*20bb0*/  IMAD.MOV.U32 R15, RZ, RZ, -0x1 ;  /* 0xffffffffff0f7424 */ /* 0x000fce00078e00ff */
[----:B012-45:R-:W-:Y:S05]  /*20bc0*/  WARPSYNC.COLLECTIVE R15, `(.L_x_5549) ;  /* 0x000000000f087348 */ /* 0x037fea0003c00000 */
[----:B--2---:R2:W3:Y:S02]  /*20bd0*/  SHFL.IDX P6, R14, R13, R12, R11 ;  /* 0x0000000c0d0e7389 */ /* 0x0044e400000c000b */
[----:B012345:R-:W-:Y:S01]  /*20be0*/  ENDCOLLECTIVE ;  /* 0x000000000000791b */ /* 0x03ffe20003800000 */
.L_x_5549:
[----:B------:R-:W-:Y:S05]  /*20bf0*/  BSYNC B1 ;  /* 0x0000000000017941 */ /* 0x000fea0003800000 */
.L_x_5548:
        /* <DEDUP_REMOVED lines=8> */
.L_x_5550:
[----:B------:R-:W-:Y:S05]  /*20c80*/  BRA `(.L_x_5551) ;  /* 0xffffff3c00147947 */ /* 0x000fea000383ffff */
.L_x_5342:
        /* <DEDUP_REMOVED lines=8> */
.L_x_5553:
[----:B------:R-:W-:Y:S05]  /*20d10*/  BSYNC B1 ;  /* 0x0000000000017941 */ /* 0x000fea0003800000 */
.L_x_5552:
        /* <DEDUP_REMOVED lines=8> */
.L_x_5554:
[----:B------:R-:W-:Y:S05]  /*20da0*/  BRA `(.L_x_5555) ;  /* 0xffffff3c005c7947 */ /* 0x000fea000383ffff */
.L_x_5344:
[----:B------:R-:W-:Y:S01]  /*20db0*/  IMAD.MOV.U32 R13, RZ, RZ, R4 ;  /* 0x000000ffff0d7224 */ /* 0x000fe200078e0004 */
[----:B------:R-:W-:Y:S01]  /*20dc0*/  MOV R12, RZ ;  /* 0x000000ff000c7202 */ /* 0x000fe20000000f00 */
[----:B------:R-:W-:Y:S02]  /*20dd0*/  IMAD.MOV.U32 R11, RZ, RZ, 0x1c1f ;  /* 0x00001c1fff0b7424 */ /* 0x000fe400078e00ff */
[----:B------:R-:W-:-:S07]  /*20de0*/  IMAD.MOV.U32 R15, RZ, RZ, -0x1 ;  /* 0xffffffffff0f7424 */ /* 0x000fce00078e00ff */
[----:B------:R-:W-:Y:S05]  /*20df0*/  WARPSYNC.COLLECTIVE R15, `(.L_x_5556) ;  /* 0x000000000f087348 */ /* 0x000fea0003c00000 */
[----:B------:R0:W1:Y:S02]  /*20e00*/  SHFL.IDX P6, R14, R13, R12, R11 ;  /* 0x0000000c0d0e7389 */ /* 0x00006400000c000b */
[----:B01----:R-:W-:Y:S01]  /*20e10*/  ENDCOLLECTIVE ;  /* 0x000000000000791b */ /* 0x003fe20003800000 */
.L_x_5556:
[----:B------:R-:W-:Y:S02]  /*20e20*/  IMAD.MOV.U32 R13, RZ, RZ, R3 ;  /* 0x000000ffff0d7224 */ /* 0x000fe400078e0003 */
[----:B------:R-:W-:-:S07]  /*20e30*/  IMAD.MOV.U32 R20, RZ, RZ, R14 ;  /* 0x000000ffff147224 */ /* 0x000fce00078e000e */
[----:B------:R-:W-:Y:S05]  /*20e40*/  WARPSYNC.COLLECTIVE R15, `(.L_x_5557) ;  /* 0x000000000f087348 */ /* 0x000fea0003c00000 */
[----:B------:R0:W1:Y:S02]  /*20e50*/  SHFL.IDX P6, R14, R13, R12, R11 ;  /* 0x0000000c0d0e7389 */ /* 0x00006400000c000b */
[----:B01----:R-:W-:Y:S01]  /*20e60*/  ENDCOLLECTIVE ;  /* 0x000000000000791b */ /* 0x003fe20003800000 */
.L_x_5557:
[----:B------:R-:W-:Y:S01]  /*20e70*/  IMAD.MOV.U32 R12, RZ, RZ, R14 ;  /* 0x000000ffff0c7224 */ /* 0x000fe200078e000e */
[----:B------:R-:W-:Y:S06]  /*20e80*/  BRA `(.L_x_5558) ;  /* 0xffffff40005c7947 */ /* 0x000fec000383ffff */
.L_x_5347:
        /* <DEDUP_REMOVED lines=8> */
.L_x_5560:
[----:B------:R-:W-:Y:S05]  /*20f10*/  BSYNC B1 ;  /* 0x0000000000017941 */ /* 0x000fea0003800000 */
.L_x_5559:
        /* <DEDUP_REMOVED lines=8> */
.L_x_5561:
[----:B------:R-:W-:Y:S01]  /*20fa0*/  IMAD.MOV.U32 R3, RZ, RZ, R14 ;  /* 0x000000ffff037224 */ /* 0x000fe200078e000e */
[----:B------:R-:W-:Y:S06]  /*20fb0*/  BRA `(.L_x_5562) ;  /* 0xffffff4c00347947 */ /* 0x000fec000383ffff */
.L_x_5351:
[----:B------:R-:W-:Y:S02]  /*20fc0*/  IMAD.MOV.U32 R13, RZ, RZ, R4 ;  /* 0x000000ffff0d7224 */ /* 0x000fe400078e0004 */
[----:B------:R-:W-:Y:S02]  /*20fd0*/  IMAD.MOV.U32 R12, RZ, RZ, RZ ;  /* 0x000000ffff0c7224 */ /* 0x000fe400078e00ff */
[----:B------:R-:W-:Y:S02]  /*20fe0*/  IMAD.MOV.U32 R11, RZ, RZ, 0x181f ;  /* 0x0000181fff0b7424 */ /* 0x000fe400078e00ff */
[----:B------:R-:W-:-:S07]  /*20ff0*/  IMAD.MOV.U32 R15, RZ, RZ, -0x1 ;  /* 0xffffffffff0f7424 */ /* 0x000fce00078e00ff */
[----:B0-----:R-:W-:Y:S05]  /*21000*/  WARPSYNC.COLLECTIVE R15, `(.L_x_5563) ;  /* 0x000000000f087348 */ /* 0x001fea0003c00000 */
[----:B------:R1:W2:Y:S02]  /*21010*/  SHFL.IDX P6, R14, R13, R12, R11 ;  /* 0x0000000c0d0e7389 */ /* 0x0002a400000c000b */
[----:B012---:R-:W-:Y:S01]  /*21020*/  ENDCOLLECTIVE ;  /* 0x000000000000791b */ /* 0x007fe20003800000 */
.L_x_5563:
[----:B------:R-:W-:Y:S02]  /*21030*/  IMAD.MOV.U32 R13, RZ, RZ, R0 ;  /* 0x000000ffff0d7224 */ /* 0x000fe400078e0000 */
[----:B------:R-:W-:-:S07]  /*21040*/  IMAD.MOV.U32 R3, RZ, RZ, R14 ;  /* 0x000000ffff037224 */ /* 0x000fce00078e000e */
[----:B------:R-:W-:Y:S05]  /*21050*/  WARPSYNC.COLLECTIVE R15, `(.L_x_5564) ;  /* 0x000000000f087348 */ /* 0x000fea0003c00000 */
[----:B------:R0:W1:Y:S02]  /*21060*/  SHFL.IDX P6, R14, R13, R12, R11 ;  /* 0x0000000c0d0e7389 */ /* 0x00006400000c000b */
[----:B01----:R-:W-:Y:S01]  /*21070*/  ENDCOLLECTIVE ;  /* 0x000000000000791b */ /* 0x003fe20003800000 */
.L_x_5564:
[----:B------:R-:W-:Y:S01]  /*21080*/  IMAD.MOV.U32 R9, RZ, RZ, R14 ;  /* 0x000000ffff097224 */ /* 0x000fe200078e000e */
[----:B------:R-:W-:Y:S06]  /*21090*/  BRA `(.L_x_5565) ;  /* 0xffffff6000947947 */ /* 0x000fec000383ffff */
.L_x_5354:
        /* <DEDUP_REMOVED lines=8> */
.L_x_5567:
[----:B------:R-:W-:Y:S05]  /*21120*/  BSYNC B1 ;  /* 0x0000000000017941 */ /* 0x000fea0003800000 */
.L_x_5566:
        /* <DEDUP_REMOVED lines=8> */
.L_x_5568:
[----:B------:R-:W-:Y:S01]  /*211b0*/  IMAD.MOV.U32 R9, RZ, RZ, R14 ;  /* 0x000000ffff097224 */ /* 0x000fe200078e000e */
[----:B------:R-:W-:Y:S06]  /*211c0*/  BRA `(.L_x_5569) ;  /* 0xffffff6000dc7947 */ /* 0x000fec000383ffff */
.L_x_5357:
        /* <DEDUP_REMOVED lines=8> */
.L_x_5571:
[----:B------:R-:W-:Y:S05]  /*21250*/  BSYNC B1 ;  /* 0x0000000000017941 */ /* 0x000fea0003800000 */
.L_x_5570:
        /* <DEDUP_REMOVED lines=8> */
.L_x_5572:
[----:B------:R-:W-:Y:S01]  /*212e0*/  IMAD.MOV.U32 R9, RZ, RZ, R14 ;  /* 0x000000ffff097224 */ /* 0x000fe200078e000e */
[----:B------:R-:W-:Y:S06]  /*212f0*/  BRA `(.L_x_5573) ;  /* 0xffffff6400207947 */ /* 0x000fec000383ffff */
.L_x_5360:
[----:B------:R-:W-:Y:S01]  /*21300*/  BSSY B1, `(.L_x_5574) ;  /* 0x0000008000017945 */ /* 0x000fe20003800000 */
[----:B0-----:R-:W-:Y:S02]  /*21310*/  IMAD.MOV.U32 R13, RZ, RZ, R4 ;  /* 0x000000ffff0d7224 */ /* 0x001fe400078e0004 */
[----:B------:R-:W-:Y:S02]  /*21320*/  IMAD.MOV.U32 R12, RZ, RZ, 0x3 ;  /* 0x00000003ff0c7424 */ /* 0x000fe400078e00ff */
[----:B------:R-:W-:Y:S02]  /*21330*/  IMAD.MOV.U32 R11, RZ, RZ, 0x181f ;  /* 0x0000181fff0b7424 */ /* 0x000fe400078e00ff */
[----:B------:R-:W-:-:S07]  /*21340*/  IMAD.MOV.U32 R15, RZ, RZ, -0x1 ;  /* 0xffffffffff0f7424 */ /* 0x000fce00078e00ff */
[----:B-1234-:R-:W-:Y:S05]  /*21350*/  WARPSYNC.COLLECTIVE R15, `(.L_x_5575) ;  /* 0x000000000f087348 */ /* 0x01efea0003c00000 */
[----:B------:R0:W0:Y:S02]  /*21360*/  SHFL.IDX P6, R14, R13, R12, R11 ;  /* 0x0000000c0d0e7389 */ /* 0x00002400000c000b */
[----:B01234-:R-:W-:Y:S01]  /*21370*/  ENDCOLLECTIVE ;  /* 0x000000000000791b */ /* 0x01ffe20003800000 */
.L_x_5575:
[----:B------:R-:W-:Y:S05]  /*21380*/  BSYNC B1 ;  /* 0x0000000000017941 */ /* 0x000fea0003800000 */
.L_x_5574:
        /* <DEDUP_REMOVED lines=8> */
.L_x_5576:
[----:B------:R-:W-:Y:S01]  /*21410*/  IMAD.MOV.U32 R9, RZ, RZ, R14 ;  /* 0x000000ffff097224 */ /* 0x000fe200078e000e */
[----:B------:R-:W-:Y:S06]  /*21420*/  BRA `(.L_x_5577) ;  /* 0xffffff6400647947 */ /* 0x000fec000383ffff */
.L_x_5379:
[----:B-1----:R-:W0:Y:S01]  /*21430*/  S2R R11, SR_TID.X ;  /* 0x00000000000b7919 */ /* 0x002e220000002100 */
[----:B------:R-:W-:Y:S01]  /*21440*/  BSSY B1, `(.L_x_5578) ;  /* 0x000000a000017945 */ /* 0x000fe20003800000 */
[----:B------:R-:W-:Y:S02]  /*21450*/  IMAD.MOV.U32 R12, RZ, RZ, RZ ;  /* 0x000000ffff0c7224 */ /* 0x000fe400078e00ff */
[----:B------:R-:W-:Y:S01]  /*21460*/  IMAD.MOV.U32 R15, RZ, RZ, -0x1 ;  /* 0xffffffffff0f7424 */ /* 0x000fe200078e00ff */
[----:B0-----:R-:W-:-:S04]  /*21470*/  SHF.R.U32.HI R11, RZ, 0x5, R11 ;  /* 0x00000005ff0b7819 */ /* 0x001fc8000001160b */
[----:B------:R-:W-:-:S05]  /*21480*/  LOP3.LUT R11, R11, 0x3, RZ, 0xc0, !PT ;  /* 0x000000030b0b7812 */ /* 0x000fca00078ec0ff */
[----:B------:R-:W-:Y:S02]  /*21490*/  IMAD.MOV.U32 R13, RZ, RZ, R11 ;  /* 0x000000ffff0d7224 */ /* 0x000fe400078e000b */
[----:B------:R-:W-:-:S07]  /*214a0*/  IMAD.MOV.U32 R11, RZ, RZ, 0x1f ;  /* 0x0000001fff0b7424 */ /* 0x000fce00078e00ff */
[----:B------:R-:W-:Y:S05]  /*214b0*/  WARPSYNC.COLLECTIVE R15, `(.L_x_5579) ;  /* 0x000000000f087348 */ /* 0x000fea0003c00000 */
[----:B------:R0:W1:Y:S02]  /*214c0*/  SHFL.IDX P6, R14, R13, R12, R11 ;  /* 0x0000000c0d0e7389 */ /* 0x00006400000c000b */
[----:B01----:R-:W-:Y:S01]  /*214d0*/  ENDCOLLECTIVE ;  /* 0x000000000000791b */ /* 0x003fe20003800000 */
.L_x_5579:
[----:B------:R-:W-:Y:S05]  /*214e0*/  BSYNC B1 ;  /* 0x0000000000017941 */ /* 0x000fea0003800000 */
.L_x_5578:
[----:B------:R-:W-:Y:S05]  /*214f0*/  BRA `(.L_x_5580) ;  /* 0xffffff80009c7947 */ /* 0x000fea000383ffff */
.L_x_5381:
[----:B------:R-:W-:Y:S01]  /*21500*/  BSSY B1, `(.L_x_5581) ;  /* 0x0000006000017945 */ /* 0x000fe20003800000 */
[----:B------:R-:W-:-:S07]  /*21510*/  IMAD.MOV.U32 R15, RZ, RZ, -0x1 ;  /* 0xffffffffff0f7424 */ /* 0x000fce00078e00ff */
[----:B01----:R-:W-:Y:S05]  /*21520*/  WARPSYNC.COLLECTIVE R15, `(.L_x_5582) ;  /* 0x000000000f0c7348 */ /* 0x003fea0003c00000 */
[----:B------:R-:W-:Y:S02]  /*21530*/  ELECT P6, UR62, PT ;  /* 0x00000000003e782f */ /* 0x000fe400038c0000 */
[----:B------:R-:W-:Y:S01]  /*21540*/  MOV R14, UR62 ;  /* 0x0000003e000e7c02 */ /* 0x000fe20008000f00 */
[----:B01----:R-:W-:Y:S10]  /*21550*/  ENDCOLLECTIVE ;  /* 0x000000000000791b */ /* 0x003ff40003800000 */
.L_x_5582:
[----:B------:R-:W-:Y:S05]  /*21560*/  BSYNC B1 ;  /* 0x0000000000017941 */ /* 0x000fea0003800000 */
.L_x_5581:
[----:B------:R-:W-:Y:S05]  /*21570*/  BRA `(.L_x_5380) ;  /* 0xffffff8000947947 */ /* 0x000fea000383ffff */
.L_x_5383:
[----:B0-----:R0:W2:Y:S02]  /*21580*/  SYNCS.PHASECHK.TRANS64.TRYWAIT P0, [R22+URZ+0x22820], R3 ;  /* 0x02282003160075a7 */ /* 0x0010a4000800017f */
[----:B--2---:R-:W-:Y:S05]  /*21590*/  @!P0 NANOSLEEP.SYNCS 0x989680 ;  /* 0x009896800000895d */ /* 0x004fea0003900000 */
[----:B------:R-:W2:Y:S02]  /*215a0*/  @!P0 SYNCS.PHASECHK.TRANS64 P0, [R22+URZ+0x22820], R3 ;  /* 0x02282003160085a7 */ /* 0x000ea4000800007f */
[----:B--2---:R-:W-:Y:S05]  /*215b0*/  @!P0 BRA `(.L_x_5383) ;  /* 0xfffffffc00f08947 */ /* 0x004fea000383ffff */
[----:B------:R-:W-:Y:S05]  /*215c0*/  BRA `(.L_x_5583) ;  /* 0xffffff8000a47947 */ /* 0x000fea000383ffff */
.L_x_5387:
[----:B0-----:R0:W2:Y:S02]  /*215d0*/  SYNCS.PHASECHK.TRANS64.TRYWAIT P0, [R3+URZ+0x228a0], R9 ;  /* 0x0228a009030075a7 */ /* 0x0010a4000800017f */
[----:B--2---:R-:W-:Y:S05]  /*215e0*/  @!P0 NANOSLEEP.SYNCS 0x989680 ;  /* 0x009896800000895d */ /* 0x004fea0003900000 */
[----:B------:R-:W2:Y:S02]  /*215f0*/  @!P0 SYNCS.PHASECHK.TRANS64 P0, [R3+URZ+0x228a0], R9 ;  /* 0x0228a009030085a7 */ /* 0x000ea4000800007f */
[----:B--2---:R-:W-:Y:S05]  /*21600*/  @!P0 BRA `(.L_x_5387) ;  /* 0xfffffffc00f08947 */ /* 0x004fea000383ffff */
[----:B------:R-:W-:Y:S05]  /*21610*/  BRA `(.L_x_5584) ;  /* 0xffffff8000bc7947 */ /* 0x000fea000383ffff */
.L_x_5392:
[----:B-1----:R1:W2:Y:S02]  /*21620*/  SYNCS.PHASECHK.TRANS64.TRYWAIT P0, [R3+URZ+0x228c0], R9 ;  /* 0x0228c009030075a7 */ /* 0x0022a4000800017f */
[----:B--2---:R-:W-:Y:S05]  /*21630*/  @!P0 NANOSLEEP.SYNCS 0x989680 ;  /* 0x009896800000895d */ /* 0x004fea0003900000 */
[----:B------:R-:W2:Y:S02]  /*21640*/  @!P0 SYNCS.PHASECHK.TRANS64 P0, [R3+URZ+0x228c0], R9 ;  /* 0x0228c009030085a7 */ /* 0x000ea4000800007f */
[----:B--2---:R-:W-:Y:S05]  /*21650*/  @!P0 BRA `(.L_x_5392) ;  /* 0xfffffffc00f08947 */ /* 0x004fea000383ffff */
[----:B------:R-:W-:Y:S05]  /*21660*/  BRA `(.L_x_5585) ;  /* 0xffffff8400387947 */ /* 0x000fea000383ffff */
.L_x_5402:
[----:B0-----:R0:W2:Y:S02]  /*21670*/  SYNCS.PHASECHK.TRANS64.TRYWAIT P1, [R9+URZ+0x228a0], R2 ;  /* 0x0228a002090075a7 */ /* 0x0010a4000802017f */
[----:B--2---:R-:W-:Y:S05]  /*21680*/  @!P1 NANOSLEEP.SYNCS 0x989680 ;  /* 0x009896800000995d */ /* 0x004fea0003900000 */
[----:B------:R-:W2:Y:S02]  /*21690*/  @!P1 SYNCS.PHASECHK.TRANS64 P1, [R9+URZ+0x228a0], R2 ;  /* 0x0228a002090095a7 */ /* 0x000ea4000802007f */
[----:B--2---:R-:W-:Y:S05]  /*216a0*/  @!P1 BRA `(.L_x_5402) ;  /* 0xfffffffc00f09947 */ /* 0x004fea000383ffff */
[----:B------:R-:W-:Y:S05]  /*216b0*/  BRA `(.L_x_5586) ;  /* 0xffffff8800ac7947 */ /* 0x000fea000383ffff */
.L_x_5407:
[----:B-1----:R1:W2:Y:S02]  /*216c0*/  SYNCS.PHASECHK.TRANS64.TRYWAIT P1, [R9+URZ+0x228c0], R2 ;  /* 0x0228c002090075a7 */ /* 0x0022a4000802017f */
[----:B--2---:R-:W-:Y:S05]  /*216d0*/  @!P1 NANOSLEEP.SYNCS 0x989680 ;  /* 0x009896800000995d */ /* 0x004fea0003900000 */
[----:B------:R-:W2:Y:S02]  /*216e0*/  @!P1 SYNCS.PHASECHK.TRANS64 P1, [R9+URZ+0x228c0], R2 ;  /* 0x0228c002090095a7 */ /* 0x000ea4000802007f */
[----:B--2---:R-:W-:Y:S05]  /*216f0*/  @!P1 BRA `(.L_x_5407) ;  /* 0xfffffffc00f09947 */ /* 0x004fea000383ffff */
[----:B------:R-:W-:Y:S05]  /*21700*/  BRA `(.L_x_5587) ;  /* 0xffffff8c00247947 */ /* 0x000fea000383ffff */
.L_x_5425:
[----:B------:R-:W0:Y:S01]  /*21710*/  S2R R9, SR_TID.X ;  /* 0x0000000000097919 */ /* 0x000e220000002100 */
[----:B------:R-:W-:Y:S01]  /*21720*/  BSSY B0, `(.L_x_5588) ;  /* 0x000000a000007945 */ /* 0x000fe20003800000 */
[----:B------:R-:W-:Y:S02]  /*21730*/  IMAD.MOV.U32 R12, RZ, RZ, RZ ;  /* 0x000000ffff0c7224 */ /* 0x000fe400078e00ff */
[----:B------:R-:W-:Y:S02]  /*21740*/  IMAD.MOV.U32 R11, RZ, RZ, 0x1f ;  /* 0x0000001fff0b7424 */ /* 0x000fe400078e00ff */
[----:B------:R-:W-:Y:S01]  /*21750*/  IMAD.MOV.U32 R15, RZ, RZ, -0x1 ;  /* 0xffffffffff0f7424 */ /* 0x000fe200078e00ff */
[----:B0-----:R-:W-:-:S04]  /*21760*/  SHF.R.U32.HI R9, RZ, 0x5, R9 ;  /* 0x00000005ff097819 */ /* 0x001fc80000011609 */
[----:B------:R-:W-:-:S04]  /*21770*/  LOP3.LUT R9, R9, 0x3, RZ, 0xc0, !PT ;  /* 0x0000000309097812 */ /* 0x000fc800078ec0ff */
[----:B------:R-:W-:-:S07]  /*21780*/  MOV R13, R9 ;  /* 0x00000009000d7202 */ /* 0x000fce0000000f00 */
[----:B-----5:R-:W-:Y:S05]  /*21790*/  WARPSYNC.COLLECTIVE R15, `(.L_x_5589) ;  /* 0x000000000f087348 */ /* 0x020fea0003c00000 */
[----:B------:R0:W1:Y:S02]  /*217a0*/  SHFL.IDX P6, R14, R13, R12, R11 ;  /* 0x0000000c0d0e7389 */ /* 0x00006400000c000b */
[----:B01---5:R-:W-:Y:S01]  /*217b0*/  ENDCOLLECTIVE ;  /* 0x000000000000791b */ /* 0x023fe20003800000 */
.L_x_5589:
[----:B------:R-:W-:Y:S05]  /*217c0*/  BSYNC B0 ;  /* 0x0000000000007941 */ /* 0x000fea0003800000 */
.L_x_5588:
[----:B------:R-:W-:Y:S05]  /*217d0*/  BRA `(.L_x_5590) ;  /* 0xffffff9c005c7947 */ /* 0x000fea000383ffff */
.L_x_5428:
[----:B0-----:R0:W1:Y:S02]  /*217e0*/  SYNCS.PHASECHK.TRANS64.TRYWAIT P0, [R32+URZ+0x22840], R0 ;  /* 0x02284000200075a7 */ /* 0x001064000800017f */
[----:B-1----:R-:W-:Y:S05]  /*217f0*/  @!P0 NANOSLEEP.SYNCS 0x989680 ;  /* 0x009896800000895d */ /* 0x002fea0003900000 */
[----:B------:R-:W1:Y:S02]  /*21800*/  @!P0 SYNCS.PHASECHK.TRANS64 P0, [R32+URZ+0x22840], R0 ;  /* 0x02284000200085a7 */ /* 0x000e64000800007f */
[----:B-1----:R-:W-:Y:S05]  /*21810*/  @!P0 BRA `(.L_x_5428) ;  /* 0xfffffffc00f08947 */ /* 0x002fea000383ffff */
[----:B------:R-:W-:Y:S05]  /*21820*/  BRA `(.L_x_5591) ;  /* 0xffffff9c006c7947 */ /* 0x000fea000383ffff */
.L_x_5429:
        /* <DEDUP_REMOVED lines=8> */
.L_x_5593:
[----:B------:R-:W-:Y:S05]  /*218b0*/  BSYNC B0 ;  /* 0x0000000000007941 */ /* 0x000fea0003800000 */
.L_x_5592:
        /* <DEDUP_REMOVED lines=9> */
.L_x_5594:
[----:B------:R-:W-:Y:S02]  /*21950*/  IMAD.MOV.U32 R13, RZ, RZ, R4 ;  /* 0x000000ffff0d7224 */ /* 0x000fe400078e0004 */
[----:B------:R-:W-:Y:S02]  /*21960*/  IMAD.MOV.U32 R12, RZ, RZ, 0x1 ;  /* 0x00000001ff0c7424 */ /* 0x000fe400078e00ff */
[----:B------:R-:W-:-:S07]  /*21970*/  IMAD.MOV.U32 R3, RZ, RZ, R14 ;  /* 0x000000ffff037224 */ /* 0x000fce00078e000e */
[----:B------:R-:W-:Y:S05]  /*21980*/  WARPSYNC.COLLECTIVE R15, `(.L_x_5595) ;  /* 0x000000000f087348 */ /* 0x000fea0003c00000 */
[----:B------:R0:W1:Y:S02]  /*21990*/  SHFL.IDX P6, R14, R13, R12, R11 ;  /* 0x0000000c0d0e7389 */ /* 0x00006400000c000b */
[----:B01----:R-:W-:Y:S01]  /*219a0*/  ENDCOLLECTIVE ;  /* 0x000000000000791b */ /* 0x003fe20003800000 */
.L_x_5595:
        /* <DEDUP_REMOVED lines=15> */
.L_x_5596:
[----:B------:R-:W-:Y:S02]  /*21aa0*/  @P0 IMAD R7, R5, 0x2, R22 ;  /* 0x0000000205070824 */ /* 0x000fe400078e0216 */
[----:B------:R-:W-:Y:S02]  /*21ab0*/  IMAD.MOV.U32 R13, RZ, RZ, R4 ;  /* 0x000000ffff0d7224 */ /* 0x000fe400078e0004 */
[----:B------:R-:W-:Y:S02]  /*21ac0*/  IMAD.MOV.U32 R12, RZ, RZ, 0x2 ;  /* 0x00000002ff0c7424 */ /* 0x000fe400078e00ff */
[----:B------:R-:W-:-:S07]  /*21ad0*/  IMAD.MOV.U32 R3, RZ, RZ, R14 ;  /* 0x000000ffff037224 */ /* 0x000fce00078e000e */
[----:B------:R-:W-:Y:S05]  /*21ae0*/  WARPSYNC.COLLECTIVE R15, `(.L_x_5597) ;  /* 0x000000000f087348 */ /* 0x000fea0003c00000 */
[----:B------:R0:W1:Y:S02]  /*21af0*/  SHFL.IDX P6, R14, R13, R12, R11 ;  /* 0x0000000c0d0e7389 */ /* 0x00006400000c000b */
[----:B01----:R-:W-:Y:S01]  /*21b00*/  ENDCOLLECTIVE ;  /* 0x000000000000791b */ /* 0x003fe20003800000 */
.L_x_5597:
        /* <DEDUP_REMOVED lines=15> */
.L_x_5598:
[----:B------:R-:W-:Y:S01]  /*21c00*/  @P0 LEA R7, R5, R22, 0x1 ;  /* 0x0000001605070211 */ /* 0x000fe200078e08ff */
[----:B------:R-:W-:Y:S02]  /*21c10*/  IMAD.MOV.U32 R13, RZ, RZ, R4 ;  /* 0x000000ffff0d7224 */ /* 0x000fe400078e0004 */
[----:B------:R-:W-:Y:S02]  /*21c20*/  IMAD.MOV.U32 R12, RZ, RZ, 0x3 ;  /* 0x00000003ff0c7424 */ /* 0x000fe400078e00ff */
[----:B------:R-:W-:-:S07]  /*21c30*/  IMAD.MOV.U32 R3, RZ, RZ, R14 ;  /* 0x000000ffff037224 */ /* 0x000fce00078e000e */
[----:B------:R-:W-:Y:S05]  /*21c40*/  WARPSYNC.COLLECTIVE R15, `(.L_x_5599) ;  /* 0x000000000f087348 */ /* 0x000fea0003c00000 */
[----:B------:R0:W1:Y:S02]  /*21c50*/  SHFL.IDX P6, R14, R13, R12, R11 ;  /* 0x0000000c0d0e7389 */ /* 0x00006400000c000b */
[----:B01----:R-:W-:Y:S01]  /*21c60*/  ENDCOLLECTIVE ;  /* 0x000000000000791b */ /* 0x003fe20003800000 */
.L_x_5599:
        /* <DEDUP_REMOVED lines=15> */
.L_x_5600:
[----:B------:R-:W-:Y:S02]  /*21d60*/  @P0 IMAD R7, R5, 0x2, R22 ;  /* 0x0000000205070824 */ /* 0x000fe400078e0216 */
[----:B------:R-:W-:Y:S02]  /*21d70*/  IMAD.MOV.U32 R13, RZ, RZ, R4 ;  /* 0x000000ffff0d7224 */ /* 0x000fe400078e0004 */
[----:B------:R-:W-:Y:S02]  /*21d80*/  IMAD.MOV.U32 R12, RZ, RZ, 0x4 ;  /* 0x00000004ff0c7424 */ /* 0x000fe400078e00ff */
[----:B------:R-:W-:-:S07]  /*21d90*/  IMAD.MOV.U32 R3, RZ, RZ, R14 ;  /* 0x000000ffff037224 */ /* 0x000fce00078e000e */
[----:B------:R-:W-:Y:S05]  /*21da0*/  WARPSYNC.COLLECTIVE R15, `(.L_x_5601) ;  /* 0x000000000f087348 */ /* 0x000fea0003c00000 */
[----:B------:R0:W1:Y:S02]  /*21db0*/  SHFL.IDX P6, R14, R13, R12, R11 ;  /* 0x0000000c0d0e7389 */ /* 0x00006400000c000b */
[----:B01----:R-:W-:Y:S01]  /*21dc0*/  ENDCOLLECTIVE ;  /* 0x000000000000791b */ /* 0x003fe20003800000 */
.L_x_5601:
        /* <DEDUP_REMOVED lines=15> */
.L_x_5602:
[----:B------:R-:W-:Y:S02]  /*21ec0*/  @P0 IMAD R7, R5, 0x2, R22 ;  /* 0x0000000205070824 */ /* 0x000fe400078e0216 */
[----:B------:R-:W-:Y:S02]  /*21ed0*/  IMAD.MOV.U32 R13, RZ, RZ, R4 ;  /* 0x000000ffff0d7224 */ /* 0x000fe400078e0004 */
[----:B------:R-:W-:Y:S02]  /*21ee0*/  IMAD.MOV.U32 R12, RZ, RZ, 0x5 ;  /* 0x00000005ff0c7424 */ /* 0x000fe400078e00ff */
[----:B------:R-:W-:-:S07]  /*21ef0*/  IMAD.MOV.U32 R3, RZ, RZ, R14 ;  /* 0x000000ffff037224 */ /* 0x000fce00078e000e */
[----:B------:R-:W-:Y:S05]  /*21f00*/  WARPSYNC.COLLECTIVE R15, `(.L_x_5603) ;  /* 0x000000000f087348 */ /* 0x000fea0003c00000 */
[----:B------:R0:W1:Y:S02]  /*21f10*/  SHFL.IDX P6, R14, R13, R12, R11 ;  /* 0x0000000c0d0e7389 */ /* 0x00006400000c000b */
[----:B01----:R-:W-:Y:S01]  /*21f20*/  ENDCOLLECTIVE ;  /* 0x000000000000791b */ /* 0x003fe20003800000 */
.L_x_5603:
        /* <DEDUP_REMOVED lines=10> */
.L_x_5604:
[----:B------:R-:W-:Y:S01]  /*21fd0*/  @!PT LDS RZ, [RZ] ;  /* 0x00000000fffff984 */ /* 0x000fe20000000800 */
[----:B------:R-:W-:Y:S01]  /*21fe0*/  @!PT LDS RZ, [RZ] ;  /* 0x00000000fffff984 */ /* 0x000fe20000000800 */
[----:B------:R-:W-:Y:S01]  /*21ff0*/  @!PT LDS RZ, [RZ] ;  /* 0x00000000fffff984 */ /* 0x000fe20000000800 */
[----:B------:R0:W-:Y:S01]  /*22000*/  @P0 LDGSTS.E.BYPASS.LTC128B.128 [R7+0x1e400], desc[UR42][R2.64], !P2 ;  /* 0x1e40000002070fae */ /* 0x0001e2000d101d6a */
[----:B------:R-:W-:Y:S01]  /*22010*/  IMAD.MOV.U32 R0, RZ, RZ, R14 ;  /* 0x000000ffff007224 */ /* 0x000fe200078e000e */
[----:B------:R-:W-:Y:S06]  /*22020*/  BRA `(.L_x_5605) ;  /* 0xffffff9800cc7947 */ /* 0x000fec000383ffff */
.L_x_5434:
[----:B------:R-:W-:Y:S02]  /*22030*/  IMAD.MOV.U32 R13, RZ, RZ, R4 ;  /* 0x000000ffff0d7224 */ /* 0x000fe400078e0004 */
[----:B------:R-:W-:Y:S02]  /*22040*/  IMAD.MOV.U32 R12, RZ, RZ, RZ ;  /* 0x000000ffff0c7224 */ /* 0x000fe400078e00ff */
[----:B------:R-:W-:Y:S02]  /*22050*/  IMAD.MOV.U32 R11, RZ, RZ, 0x181f ;  /* 0x0000181fff0b7424 */ /* 0x000fe400078e00ff */
[----:B------:R-:W-:Y:S02]  /*22060*/  IMAD.MOV.U32 R15, RZ, RZ, -0x1 ;  /* 0xffffffffff0f7424 */ /* 0x000fe400078e00ff */
[----:B-----5:R-:W-:Y:S02]  /*22070*/  IMAD R5, R20, R7, RZ ;  /* 0x0000000714057224 */ /* 0x020fe400078e02ff */
[----:B------:R-:W-:-:S07]  /*22080*/  IMAD R17, R17, 0x80, R10 ;  /* 0x0000008011117824 */ /* 0x000fce00078e020a */
[----:B-1----:R-:W-:Y:S05]  /*22090*/  WARPSYNC.COLLECTIVE R15, `(.L_x_5606) ;  /* 0x000000000f087348 */ /* 0x002fea0003c00000 */
[----:B------:R0:W2:Y:S02]  /*220a0*/  SHFL.IDX P6, R14, R13, R12, R11 ;  /* 0x0000000c0d0e7389 */ /* 0x0000a400000c000b */
[----:B012---:R-:W-:Y:S01]  /*220b0*/  ENDCOLLECTIVE ;  /* 0x000000000000791b */ /* 0x007fe20003800000 */
.L_x_5606:
[C---:B------:R-:W-:Y:S02]  /*220c0*/  ISETP.GE.AND P0, PT, R17.reuse, R5, PT ;  /* 0x000000051100720c */ /* 0x040fe40003f06270 */
[----:B------:R-:W-:Y:S01]  /*220d0*/  IADD3 R6, R17, 0x10, RZ ;  /* 0x0000001011067810 */ /* 0x000fe20007ffe0ff */
[----:B------:R-:W-:Y:S02]  /*220e0*/  IMAD.MOV.U32 R13, RZ, RZ, R0 ;  /* 0x000000ffff0d7224 */ /* 0x000fe400078e0000 */
[----:B------:R-:W-:-:S08]  /*220f0*/  IMAD.MOV.U32 R2, RZ, RZ, R14 ;  /* 0x000000ffff027224 */ /* 0x000fd000078e000e */
[----:B------:R-:W-:Y:S05]  /*22100*/  WARPSYNC.COLLECTIVE R15, `(.L_x_5607) ;  /* 0x000000000f087348 */ /* 0x000fea0003c00000 */
[----:B------:R0:W1:Y:S02]  /*22110*/  SHFL.IDX P6, R14, R13, R12, R11 ;  /* 0x0000000c0d0e7389 */ /* 0x00006400000c000b */
[----:B01----:R-:W-:Y:S01]  /*22120*/  ENDCOLLECTIVE ;  /* 0x000000000000791b */ /* 0x003fe20003800000 */
.L_x_5607:
[----:B------:R-:W-:Y:S02]  /*22130*/  IMAD.MOV.U32 R13, RZ, RZ, R4 ;  /* 0x000000ffff0d7224 */ /* 0x000fe400078e0004 */
[----:B------:R-:W-:Y:S02]  /*22140*/  IMAD.MOV.U32 R12, RZ, RZ, 0x1 ;  /* 0x00000001ff0c7424 */ /* 0x000fe400078e00ff */
[----:B------:R-:W-:-:S07]  /*22150*/  IMAD.MOV.U32 R3, RZ, RZ, R14 ;  /* 0x000000ffff037224 */ /* 0x000fce00078e000e */
[----:B------:R-:W-:Y:S05]  /*22160*/  WARPSYNC.COLLECTIVE R15, `(.L_x_5608) ;  /* 0x000000000f087348 */ /* 0x000fea0003c00000 */
[----:B------:R0:W1:Y:S02]  /*22170*/  SHFL.IDX P6, R14, R13, R12, R11 ;  /* 0x0000000c0d0e7389 */ /* 0x00006400000c000b */
[----:B01----:R-:W-:Y:S01]  /*22180*/  ENDCOLLECTIVE ;  /* 0x000000000000791b */ /* 0x003fe20003800000 */
.L_x_5608:
        /* <DEDUP_REMOVED lines=15> */
.L_x_5609:
[----:B------:R-:W-:Y:S02]  /*22280*/  IMAD.MOV.U32 R13, RZ, RZ, R4 ;  /* 0x000000ffff0d7224 */ /* 0x000fe400078e0004 */
[----:B------:R-:W-:Y:S02]  /*22290*/  IMAD.MOV.U32 R12, RZ, RZ, 0x2 ;  /* 0x00000002ff0c7424 */ /* 0x000fe400078e00ff */
[----:B------:R-:W-:-:S07]  /*222a0*/  IMAD.MOV.U32 R3, RZ, RZ, R14 ;  /* 0x000000ffff037224 */ /* 0x000fce00078e000e */
[----:B------:R-:W-:Y:S05]  /*222b0*/  WARPSYNC.COLLECTIVE R15, `(.L_x_5610) ;  /* 0x000000000f087348 */ /* 0x000fea0003c00000 */
[----:B------:R0:W1:Y:S02]  /*222c0*/  SHFL.IDX P6, R14, R13, R12, R11 ;  /* 0x0000000c0d0e7389 */ /* 0x00006400000c000b */
[----:B01----:R-:W-:Y:S01]  /*222d0*/  ENDCOLLECTIVE ;  /* 0x000000000000791b */ /* 0x003fe20003800000 */
.L_x_5610:
        /* <DEDUP_REMOVED lines=16> */
.L_x_5611:
[----:B------:R-:W-:Y:S02]  /*223e0*/  IMAD.MOV.U32 R13, RZ, RZ, R4 ;  /* 0x000000ffff0d7224 */ /* 0x000fe400078e0004 */
[----:B------:R-:W-:Y:S02]  /*223f0*/  IMAD.MOV.U32 R12, RZ, RZ, 0x3 ;  /* 0x00000003ff0c7424 */ /* 0x000fe400078e00ff */
[----:B------:R-:W-:-:S07]  /*22400*/  IMAD.MOV.U32 R3, RZ, RZ, R14 ;  /* 0x000000ffff037224 */ /* 0x000fce00078e000e */
[----:B------:R-:W-:Y:S05]  /*22410*/  WARPSYNC.COLLECTIVE R15, `(.L_x_5612) ;  /* 0x000000000f087348 */ /* 0x000fea0003c00000 */
[----:B------:R0:W1:Y:S02]  /*22420*/  SHFL.IDX P6, R14, R13, R12, R11 ;  /* 0x0000000c0d0e7389 */ /* 0x00006400000c000b */
[----:B01----:R-:W-:Y:S01]  /*22430*/  ENDCOLLECTIVE ;  /* 0x000000000000791b */ /* 0x003fe20003800000 */
.L_x_5612:
        /* <DEDUP_REMOVED lines=16> */
.L_x_5613:
[----:B------:R-:W-:Y:S02]  /*22540*/  IMAD.MOV.U32 R13, RZ, RZ, R4 ;  /* 0x000000ffff0d7224 */ /* 0x000fe400078e0004 */
[----:B------:R-:W-:Y:S02]  /*22550*/  IMAD.MOV.U32 R12, RZ, RZ, 0x4 ;  /* 0x00000004ff0c7424 */ /* 0x000fe400078e00ff */
[----:B------:R-:W-:-:S07]  /*22560*/  IMAD.MOV.U32 R3, RZ, RZ, R14 ;  /* 0x000000ffff037224 */ /* 0x000fce00078e000e */
[----:B------:R-:W-:Y:S05]  /*22570*/  WARPSYNC.COLLECTIVE R15, `(.L_x_5614) ;  /* 0x000000000f087348 */ /* 0x000fea0003c00000 */
[----:B------:R0:W1:Y:S02]  /*22580*/  SHFL.IDX P6, R14, R13, R12, R11 ;  /* 0x0000000c0d0e7389 */ /* 0x00006400000c000b */
[----:B01----:R-:W-:Y:S01]  /*22590*/  ENDCOLLECTIVE ;  /* 0x000000000000791b */ /* 0x003fe20003800000 */
.L_x_5614:
        /* <DEDUP_REMOVED lines=16> */
.L_x_5615:
[----:B------:R-:W-:Y:S01]  /*226a0*/  MOV R13, R4 ;  /* 0x00000004000d7202 */ /* 0x000fe20000000f00 */
[----:B------:R-:W-:Y:S02]  /*226b0*/  IMAD.MOV.U32 R12, RZ, RZ, 0x5 ;  /* 0x00000005ff0c7424 */ /* 0x000fe400078e00ff */
[----:B------:R-:W-:-:S07]  /*226c0*/  IMAD.MOV.U32 R3, RZ, RZ, R14 ;  /* 0x000000ffff037224 */ /* 0x000fce00078e000e */
[----:B------:R-:W-:Y:S05]  /*226d0*/  WARPSYNC.COLLECTIVE R15, `(.L_x_5616) ;  /* 0x000000000f087348 */ /* 0x000fea0003c00000 */
[----:B------:R0:W1:Y:S02]  /*226e0*/  SHFL.IDX P6, R14, R13, R12, R11 ;  /* 0x0000000c0d0e7389 */ /* 0x00006400000c000b */
[----:B01----:R-:W-:Y:S01]  /*226f0*/  ENDCOLLECTIVE ;  /* 0x000000000000791b */ /* 0x003fe20003800000 */
.L_x_5616:
        /* <DEDUP_REMOVED lines=16> */
.L_x_5617:
[----:B------:R-:W-:Y:S02]  /*22800*/  IMAD.MOV.U32 R13, RZ, RZ, R4 ;  /* 0x000000ffff0d7224 */ /* 0x000fe400078e0004 */
[----:B------:R-:W-:Y:S02]  /*22810*/  IMAD.MOV.U32 R12, RZ, RZ, 0x6 ;  /* 0x00000006ff0c7424 */ /* 0x000fe400078e00ff */
[----:B------:R-:W-:-:S07]  /*22820*/  IMAD.MOV.U32 R3, RZ, RZ, R14 ;  /* 0x000000ffff037224 */ /* 0x000fce00078e000e */
[----:B------:R-:W-:Y:S05]  /*22830*/  WARPSYNC.COLLECTIVE R15, `(.L_x_5618) ;  /* 0x000000000f087348 */ /* 0x000fea0003c00000 */
[----:B------:R0:W1:Y:S02]  /*22840*/  SHFL.IDX P6, R14, R13, R12, R11 ;  /* 0x0000000c0d0e7389 */ /* 0x00006400000c000b */
[----:B01----:R-:W-:Y:S01]  /*22850*/  ENDCOLLECTIVE ;  /* 0x000000000000791b */ /* 0x003fe20003800000 */
.L_x_5618:
        /* <DEDUP_REMOVED lines=16> */
.L_x_5619:
[----:B------:R-:W-:Y:S02]  /*22960*/  IMAD.MOV.U32 R13, RZ, RZ, R4 ;  /* 0x000000ffff0d7224 */ /* 0x000fe400078e0004 */
[----:B------:R-:W-:Y:S02]  /*22970*/  IMAD.MOV.U32 R12, RZ, RZ, 0x7 ;  /* 0x00000007ff0c7424 */ /* 0x000fe400078e00ff */
[----:B------:R-:W-:-:S07]  /*22980*/  IMAD.MOV.U32 R3, RZ, RZ, R14 ;  /* 0x000000ffff037224 */ /* 0x000fce00078e000e */
[----:B------:R-:W-:Y:S05]  /*22990*/  WARPSYNC.COLLECTIVE R15, `(.L_x_5620) ;  /* 0x000000000f087348 */ /* 0x000fea0003c00000 */
[----:B------:R0:W1:Y:S02]  /*229a0*/  SHFL.IDX P6, R14, R13, R12, R11 ;  /* 0x0000000c0d0e7389 */ /* 0x00006400000c000b */
[----:B01----:R-:W-:Y:S01]  /*229b0*/  ENDCOLLECTIVE ;  /* 0x000000000000791b */ /* 0x003fe20003800000 */
.L_x_5620:
        /* <DEDUP_REMOVED lines=10> */
.L_x_5621:
[----:B------:R-:W-:Y:S01]  /*22a60*/  @!PT LDS RZ, [RZ] ;  /* 0x00000000fffff984 */ /* 0x000fe20000000800 */
[----:B------:R-:W-:Y:S01]  /*22a70*/  @!PT LDS RZ, [RZ] ;  /* 0x00000000fffff984 */ /* 0x000fe20000000800 */
[----:B------:R-:W-:Y:S01]  /*22a80*/  @!PT LDS RZ, [RZ] ;  /* 0x00000000fffff984 */ /* 0x000fe20000000800 */
[----:B------:R0:W-:Y:S01]  /*22a90*/  @!P0 LDGSTS.E.BYPASS.LTC128B.128 [R8+0x1b400], desc[UR42][R2.64], !P1 ;  /* 0x1b40000002088fae */ /* 0x0001e2000c901d6a */
[----:B------:R-:W-:Y:S01]  /*22aa0*/  IMAD.MOV.U32 R0, RZ, RZ, R14 ;  /* 0x000000ffff007224 */ /* 0x000fe200078e000e */
[----:B------:R-:W-:Y:S06]  /*22ab0*/  BRA `(.L_x_5622) ;  /* 0xffffff9c00487947 */ /* 0x000fec000383ffff */
.L_x_5437:
[----:B0-----:R0:W2:Y:S02]  /*22ac0*/  SYNCS.PHASECHK.TRANS64.TRYWAIT P0, [R22+URZ+0x22820], R3 ;  /* 0x02282003160075a7 */ /* 0x0010a4000800017f */
[----:B--2---:R-:W-:Y:S05]  /*22ad0*/  @!P0 NANOSLEEP.SYNCS 0x989680 ;  /* 0x009896800000895d */ /* 0x004fea0003900000 */
[----:B------:R-:W2:Y:S02]  /*22ae0*/  @!P0 SYNCS.PHASECHK.TRANS64 P0, [R22+URZ+0x22820], R3 ;  /* 0x02282003160085a7 */ /* 0x000ea4000800007f */
[----:B--2---:R-:W-:Y:S05]  /*22af0*/  @!P0 BRA `(.L_x_5437) ;  /* 0xfffffffc00f08947 */ /* 0x004fea000383ffff */
[----:B------:R-:W-:Y:S05]  /*22b00*/  BRA `(.L_x_5623) ;  /* 0xffffff9c00a47947 */ /* 0x000fea000383ffff */
.L_x_5440:
[----:B0-----:R0:W2:Y:S02]  /*22b10*/  SYNCS.PHASECHK.TRANS64.TRYWAIT P0, [R32+URZ+0x22860], R3 ;  /* 0x02286003200075a7 */ /* 0x0010a4000800017f */
[----:B--2---:R-:W-:Y:S05]  /*22b20*/  @!P0 NANOSLEEP.SYNCS 0x989680 ;  /* 0x009896800000895d */ /* 0x004fea0003900000 */
[----:B------:R-:W2:Y:S02]  /*22b30*/  @!P0 SYNCS.PHASECHK.TRANS64 P0, [R32+URZ+0x22860], R3 ;  /* 0x02286003200085a7 */ /* 0x000ea4000800007f */
[----:B--2---:R-:W-:Y:S05]  /*22b40*/  @!P0 BRA `(.L_x_5440) ;  /* 0xfffffffc00f08947 */ /* 0x004fea000383ffff */
[----:B------:R-:W-:Y:S05]  /*22b50*/  BRA `(.L_x_5624) ;  /* 0xffffff9c00b47947 */ /* 0x000fea000383ffff */
.L_x_5441:
        /* <DEDUP_REMOVED lines=8> */
.L_x_5626:
[----:B------:R-:W-:Y:S05]  /*22be0*/  BSYNC B0 ;  /* 0x0000000000007941 */ /* 0x000fea0003800000 */
.L_x_5625:
        /* <DEDUP_REMOVED lines=13> */
.L_x_5627:
        /* <DEDUP_REMOVED lines=11> */
.L_x_5628:
        /* <DEDUP_REMOVED lines=17> */
.L_x_5629:
[----:B------:R-:W-:Y:S02]  /*22e80*/  IMAD.MOV.U32 R13, RZ, RZ, R6 ;  /* 0x000000ffff0d7224 */ /* 0x000fe400078e0006 */
[----:B------:R-:W-:Y:S01]  /*22e90*/  IMAD.MOV.U32 R12, RZ, RZ, 0x2 ;  /* 0x00000002ff0c7424 */ /* 0x000fe200078e00ff */
[----:B------:R-:W-:-:S13]  /*22ea0*/  IADD3 R2, P4, R14, R0, RZ ;  /* 0x000000000e027210 */ /* 0x000fda0007f9e0ff */
[----:B------:R-:W-:Y:S05]  /*22eb0*/  WARPSYNC.COLLECTIVE R15, `(.L_x_5630) ;  /* 0x000000000f087348 */ /* 0x000fea0003c00000 */
[----:B------:R0:W1:Y:S02]  /*22ec0*/  SHFL.IDX P6, R14, R13, R12, R11 ;  /* 0x0000000c0d0e7389 */ /* 0x00006400000c000b */
[----:B01----:R-:W-:Y:S01]  /*22ed0*/  ENDCOLLECTIVE ;  /* 0x000000000000791b */ /* 0x003fe20003800000 */
.L_x_5630:
        /* <DEDUP_REMOVED lines=17> */
.L_x_5631:
[----:B------:R-:W-:Y:S02]  /*22ff0*/  IMAD.MOV.U32 R13, RZ, RZ, R6 ;  /* 0x000000ffff0d7224 */ /* 0x000fe400078e0006 */
[----:B------:R-:W-:Y:S01]  /*23000*/  IMAD.MOV.U32 R12, RZ, RZ, 0x3 ;  /* 0x00000003ff0c7424 */ /* 0x000fe200078e00ff */
[----:B------:R-:W-:-:S13]  /*23010*/  IADD3 R2, P4, R14, R0, RZ ;  /* 0x000000000e027210 */ /* 0x000fda0007f9e0ff */
[----:B------:R-:W-:Y:S05]  /*23020*/  WARPSYNC.COLLECTIVE R15, `(.L_x_5632) ;  /* 0x000000000f087348 */ /* 0x000fea0003c00000 */
[----:B------:R0:W1:Y:S02]  /*23030*/  SHFL.IDX P6, R14, R13, R12, R11 ;  /* 0x0000000c0d0e7389 */ /* 0x00006400000c000b */
[----:B01----:R-:W-:Y:S01]  /*23040*/  ENDCOLLECTIVE ;  /* 0x000000000000791b */ /* 0x003fe20003800000 */
.L_x_5632:
        /* <DEDUP_REMOVED lines=17> */
.L_x_5633:
[----:B------:R-:W-:Y:S02]  /*23160*/  IMAD.MOV.U32 R13, RZ, RZ, R6 ;  /* 0x000000ffff0d7224 */ /* 0x000fe400078e0006 */
[----:B------:R-:W-:Y:S01]  /*23170*/  IMAD.MOV.U32 R12, RZ, RZ, 0x4 ;  /* 0x00000004ff0c7424 */ /* 0x000fe200078e00ff */
[----:B------:R-:W-:-:S13]  /*23180*/  IADD3 R2, P4, R14, R0, RZ ;  /* 0x000000000e027210 */ /* 0x000fda0007f9e0ff */
[----:B------:R-:W-:Y:S05]  /*23190*/  WARPSYNC.COLLECTIVE R15, `(.L_x_5634) ;  /* 0x000000000f087348 */ /* 0x000fea0003c00000 */
[----:B------:R0:W1:Y:S02]  /*231a0*/  SHFL.IDX P6, R14, R13, R12, R11 ;  /* 0x0000000c0d0e7389 */ /* 0x00006400000c000b */
[----:B01----:R-:W-:Y:S01]  /*231b0*/  ENDCOLLECTIVE ;  /* 0x000000000000791b */ /* 0x003fe20003800000 */
.L_x_5634:
        /* <DEDUP_REMOVED lines=17> */
.L_x_5635:
[----:B------:R-:W-:Y:S02]  /*232d0*/  IMAD.MOV.U32 R13, RZ, RZ, R6 ;  /* 0x000000ffff0d7224 */ /* 0x000fe400078e0006 */
[----:B------:R-:W-:Y:S01]  /*232e0*/  IMAD.MOV.U32 R12, RZ, RZ, 0x5 ;  /* 0x00000005ff0c7424 */ /* 0x000fe200078e00ff */
[----:B------:R-:W-:-:S13]  /*232f0*/  IADD3 R2, P4, R14, R0, RZ ;  /* 0x000000000e027210 */ /* 0x000fda0007f9e0ff */
[----:B------:R-:W-:Y:S05]  /*23300*/  WARPSYNC.COLLECTIVE R15, `(.L_x_5636) ;  /* 0x000000000f087348 */ /* 0x000fea0003c00000 */
[----:B------:R0:W1:Y:S02]  /*23310*/  SHFL.IDX P6, R14, R13, R12, R11 ;  /* 0x0000000c0d0e7389 */ /* 0x00006400000c000b */
[----:B01----:R-:W-:Y:S01]  /*23320*/  ENDCOLLECTIVE ;  /* 0x000000000000791b */ /* 0x003fe20003800000 */
.L_x_5636:
        /* <DEDUP_REMOVED lines=12> */
.L_x_5637:
        /* <DEDUP_REMOVED lines=9> */
.L_x_5448:
[----:B0-----:R0:W2:Y:S02]  /*23480*/  SYNCS.PHASECHK.TRANS64.TRYWAIT P0, [R6+URZ+0x22840], R21 ;  /* 0x02284015060075a7 */ /* 0x0010a4000800017f */
[----:B--2---:R-:W-:Y:S05]  /*23490*/  @!P0 NANOSLEEP.SYNCS 0x989680 ;  /* 0x009896800000895d */ /* 0x004fea0003900000 */
[----:B------:R-:W2:Y:S02]  /*234a0*/  @!P0 SYNCS.PHASECHK.TRANS64 P0, [R6+URZ+0x22840], R21 ;  /* 0x02284015060085a7 */ /* 0x000ea4000800007f */
[----:B--2---:R-:W-:Y:S05]  /*234b0*/  @!P0 BRA `(.L_x_5448) ;  /* 0xfffffffc00f08947 */ /* 0x004fea000383ffff */
[----:B------:R-:W-:Y:S05]  /*234c0*/  BRA `(.L_x_5639) ;  /* 0xffffffa000147947 */ /* 0x000fea000383ffff */
.L_x_5449:
[----:B------:R-:W-:Y:S01]  /*234d0*/  BSSY B1, `(.L_x_5640) ;  /* 0x0000008000017945 */ /* 0x000fe20003800000 */
[----:B------:R-:W-:Y:S01]  /*234e0*/  IMAD.MOV.U32 R13, RZ, RZ, R9 ;  /* 0x000000ffff0d7224 */ /* 0x000fe200078e0009 */
[----:B------:R-:W-:Y:S01]  /*234f0*/  MOV R15, 0xffffffff ;  /* 0xffffffff000f7802 */ /* 0x000fe20000000f00 */
[----:B------:R-:W-:Y:S02]  /*23500*/  IMAD.MOV.U32 R12, RZ, RZ, RZ ;  /* 0x000000ffff0c7224 */ /* 0x000fe400078e00ff */
[----:B------:R-:W-:-:S07]  /*23510*/  IMAD.MOV.U32 R11, RZ, RZ, 0x181f ;  /* 0x0000181fff0b7424 */ /* 0x000fce00078e00ff */
[----:B01----:R-:W-:Y:S05]  /*23520*/  WARPSYNC.COLLECTIVE R15, `(.L_x_5641) ;  /* 0x000000000f087348 */ /* 0x003fea0003c00000 */
[----:B------:R2:W3:Y:S02]  /*23530*/  SHFL.IDX P6, R14, R13, R12, R11 ;  /* 0x0000000c0d0e7389 */ /* 0x0004e400000c000b */
[----:B0123--:R-:W-:Y:S01]  /*23540*/  ENDCOLLECTIVE ;  /* 0x000000000000791b */ /* 0x00ffe20003800000 */
.L_x_5641:
[----:B------:R-:W-:Y:S05]  /*23550*/  BSYNC B1 ;  /* 0x0000000000017941 */ /* 0x000fea0003800000 */
.L_x_5640:
        /* <DEDUP_REMOVED lines=9> */
.L_x_5642:
[----:B------:R-:W-:Y:S02]  /*235f0*/  IMAD.MOV.U32 R13, RZ, RZ, R9 ;  /* 0x000000ffff0d7224 */ /* 0x000fe400078e0009 */
[----:B------:R-:W-:Y:S02]  /*23600*/  IMAD.MOV.U32 R12, RZ, RZ, 0x1 ;  /* 0x00000001ff0c7424 */ /* 0x000fe400078e00ff */
[----:B------:R-:W-:-:S07]  /*23610*/  IMAD.MOV.U32 R2, RZ, RZ, R14 ;  /* 0x000000ffff027224 */ /* 0x000fce00078e000e */
[----:B------:R-:W-:Y:S05]  /*23620*/  WARPSYNC.COLLECTIVE R15, `(.L_x_5643) ;  /* 0x000000000f087348 */ /* 0x000fea0003c00000 */
[----:B------:R0:W1:Y:S02]  /*23630*/  SHFL.IDX P6, R14, R13, R12, R11 ;  /* 0x0000000c0d0e7389 */ /* 0x00006400000c000b */
[----:B01----:R-:W-:Y:S01]  /*23640*/  ENDCOLLECTIVE ;  /* 0x000000000000791b */ /* 0x003fe20003800000 */
.L_x_5643:
        /* <DEDUP_REMOVED lines=11> */
.L_x_5644:
[----:B------:R-:W-:Y:S02]  /*23700*/  IMAD.MOV.U32 R13, RZ, RZ, R9 ;  /* 0x000000ffff0d7224 */ /* 0x000fe400078e0009 */
[----:B------:R-:W-:Y:S02]  /*23710*/  IMAD.MOV.U32 R12, RZ, RZ, 0x2 ;  /* 0x00000002ff0c7424 */ /* 0x000fe400078e00ff */
[----:B------:R-:W-:-:S07]  /*23720*/  IMAD.MOV.U32 R2, RZ, RZ, R14 ;  /* 0x000000ffff027224 */ /* 0x000fce00078e000e */
[----:B------:R-:W-:Y:S05]  /*23730*/  WARPSYNC.COLLECTIVE R15, `(.L_x_5645) ;  /* 0x000000000f087348 */ /* 0x000fea0003c00000 */
[----:B------:R0:W1:Y:S02]  /*23740*/  SHFL.IDX P6, R14, R13, R12, R11 ;  /* 0x0000000c0d0e7389 */ /* 0x00006400000c000b */
[----:B01----:R-:W-:Y:S01]  /*23750*/  ENDCOLLECTIVE ;  /* 0x000000000000791b */ /* 0x003fe20003800000 */
.L_x_5645:
        /* <DEDUP_REMOVED lines=11> */
.L_x_5646:
[----:B------:R-:W-:Y:S02]  /*23810*/  IMAD.MOV.U32 R13, RZ, RZ, R9 ;  /* 0x000000ffff0d7224 */ /* 0x000fe400078e0009 */
[----:B------:R-:W-:Y:S02]  /*23820*/  IMAD.MOV.U32 R12, RZ, RZ, 0x3 ;  /* 0x00000003ff0c7424 */ /* 0x000fe400078e00ff */
[----:B------:R-:W-:-:S07]  /*23830*/  IMAD.MOV.U32 R2, RZ, RZ, R14 ;  /* 0x000000ffff027224 */ /* 0x000fce00078e000e */
[----:B------:R-:W-:Y:S05]  /*23840*/  WARPSYNC.COLLECTIVE R15, `(.L_x_5647) ;  /* 0x000000000f087348 */ /* 0x000fea0003c00000 */
[----:B------:R0:W1:Y:S02]  /*23850*/  SHFL.IDX P6, R14, R13, R12, R11 ;  /* 0x0000000c0d0e7389 */ /* 0x00006400000c000b */
[----:B01----:R-:W-:Y:S01]  /*23860*/  ENDCOLLECTIVE ;  /* 0x000000000000791b */ /* 0x003fe20003800000 */
.L_x_5647:
        /* <DEDUP_REMOVED lines=11> */
.L_x_5648:
[----:B------:R-:W-:Y:S02]  /*23920*/  IMAD.MOV.U32 R13, RZ, RZ, R9 ;  /* 0x000000ffff0d7224 */ /* 0x000fe400078e0009 */
[----:B------:R-:W-:Y:S02]  /*23930*/  IMAD.MOV.U32 R12, RZ, RZ, 0x4 ;  /* 0x00000004ff0c7424 */ /* 0x000fe400078e00ff */
[----:B------:R-:W-:-:S07]  /*23940*/  IMAD.MOV.U32 R2, RZ, RZ, R14 ;  /* 0x000000ffff027224 */ /* 0x000fce00078e000e */
[----:B------:R-:W-:Y:S05]  /*23950*/  WARPSYNC.COLLECTIVE R15, `(.L_x_5649) ;  /* 0x000000000f087348 */ /* 0x000fea0003c00000 */
[----:B------:R0:W1:Y:S02]  /*23960*/  SHFL.IDX P6, R14, R13, R12, R11 ;  /* 0x0000000c0d0e7389 */ /* 0x00006400000c000b */
[----:B01----:R-:W-:Y:S01]  /*23970*/  ENDCOLLECTIVE ;  /* 0x000000000000791b */ /* 0x003fe20003800000 */
.L_x_5649:
        /* <DEDUP_REMOVED lines=11> */
.L_x_5650:
[----:B------:R-:W-:Y:S02]  /*23a30*/  IMAD.MOV.U32 R13, RZ, RZ, R9 ;  /* 0x000000ffff0d7224 */ /* 0x000fe400078e0009 */
[----:B------:R-:W-:Y:S02]  /*23a40*/  IMAD.MOV.U32 R12, RZ, RZ, 0x5 ;  /* 0x00000005ff0c7424 */ /* 0x000fe400078e00ff */
[----:B------:R-:W-:-:S07]  /*23a50*/  IMAD.MOV.U32 R2, RZ, RZ, R14 ;  /* 0x000000ffff027224 */ /* 0x000fce00078e000e */
[----:B------:R-:W-:Y:S05]  /*23a60*/  WARPSYNC.COLLECTIVE R15, `(.L_x_5651) ;  /* 0x000000000f087348 */ /* 0x000fea0003c00000 */
[----:B------:R0:W1:Y:S02]  /*23a70*/  SHFL.IDX P6, R14, R13, R12, R11 ;  /* 0x0000000c0d0e7389 */ /* 0x00006400000c000b */
[----:B01----:R-:W-:Y:S01]  /*23a80*/  ENDCOLLECTIVE ;  /* 0x000000000000791b */ /* 0x003fe20003800000 */
.L_x_5651:
        /* <DEDUP_REMOVED lines=11> */
.L_x_5652:
[----:B------:R-:W-:Y:S01]  /*23b40*/  IMAD.MOV.U32 R2, RZ, RZ, R14 ;  /* 0x000000ffff027224 */ /* 0x000fe200078e000e */
[----:B------:R-:W-:Y:S06]  /*23b50*/  BRA `(.L_x_5653) ;  /* 0xffffff9c003c7947 */ /* 0x000fec000383ffff */
.L_x_5454:
[----:B----4-:R4:W0:Y:S02]  /*23b60*/  SYNCS.PHASECHK.TRANS64.TRYWAIT P0, [R6+URZ+0x22860], R21 ;  /* 0x02286015060075a7 */ /* 0x010824000800017f */
[----:B0-----:R-:W-:Y:S05]  /*23b70*/  @!P0 NANOSLEEP.SYNCS 0x989680 ;  /* 0x009896800000895d */ /* 0x001fea0003900000 */
[----:B------:R-:W0:Y:S02]  /*23b80*/  @!P0 SYNCS.PHASECHK.TRANS64 P0, [R6+URZ+0x22860], R21 ;  /* 0x02286015060085a7 */ /* 0x000e24000800007f */
[----:B0-----:R-:W-:Y:S05]  /*23b90*/  @!P0 BRA `(.L_x_5454) ;  /* 0xfffffffc00f08947 */ /* 0x001fea000383ffff */
[----:B------:R-:W-:Y:S05]  /*23ba0*/  BRA `(.L_x_5654) ;  /* 0xffffff9c008c7947 */ /* 0x000fea000383ffff */
.L_x_5455:
[----:B------:R-:W-:Y:S01]  /*23bb0*/  BSSY B1, `(.L_x_5655) ;  /* 0x0000008000017945 */ /* 0x000fe20003800000 */
[----:B------:R-:W-:Y:S02]  /*23bc0*/  IMAD.MOV.U32 R13, RZ, RZ, R9 ;  /* 0x000000ffff0d7224 */ /* 0x000fe400078e0009 */
[----:B------:R-:W-:Y:S02]  /*23bd0*/  IMAD.MOV.U32 R12, RZ, RZ, RZ ;  /* 0x000000ffff0c7224 */ /* 0x000fe400078e00ff */
[----:B------:R-:W-:Y:S02]  /*23be0*/  IMAD.MOV.U32 R11, RZ, RZ, 0x181f ;  /* 0x0000181fff0b7424 */ /* 0x000fe400078e00ff */
[----:B------:R-:W-:-:S07]  /*23bf0*/  IMAD.MOV.U32 R15, RZ, RZ, -0x1 ;  /* 0xffffffffff0f7424 */ /* 0x000fce00078e00ff */
[----:B01-34-:R-:W-:Y:S05]  /*23c00*/  WARPSYNC.COLLECTIVE R15, `(.L_x_5656) ;  /* 0x000000000f087348 */ /* 0x01bfea0003c00000 */
[----:B------:R2:W0:Y:S02]  /*23c10*/  SHFL.IDX P6, R14, R13, R12, R11 ;  /* 0x0000000c0d0e7389 */ /* 0x00042400000c000b */
[----:B01234-:R-:W-:Y:S01]  /*23c20*/  ENDCOLLECTIVE ;  /* 0x000000000000791b */ /* 0x01ffe20003800000 */
.L_x_5656:
[----:B------:R-:W-:Y:S05]  /*23c30*/  BSYNC B1 ;  /* 0x0000000000017941 */ /* 0x000fea0003800000 */
.L_x_5655:
        /* <DEDUP_REMOVED lines=9> */
.L_x_5657:
[----:B------:R-:W-:Y:S02]  /*23cd0*/  IMAD.MOV.U32 R13, RZ, RZ, R9 ;  /* 0x000000ffff0d7224 */ /* 0x000fe400078e0009 */
[----:B------:R-:W-:Y:S01]  /*23ce0*/  IMAD.MOV.U32 R12, RZ, RZ, 0x1 ;  /* 0x00000001ff0c7424 */ /* 0x000fe200078e00ff */
[----:B------:R-:W-:-:S13]  /*23cf0*/  IADD3 R2, P0, R14, R0, RZ ;  /* 0x000000000e027210 */ /* 0x000fda0007f1e0ff */
[----:B------:R-:W-:Y:S05]  /*23d00*/  WARPSYNC.COLLECTIVE R15, `(.L_x_5658) ;  /* 0x000000000f087348 */ /* 0x000fea0003c00000 */
[----:B------:R0:W1:Y:S02]  /*23d10*/  SHFL.IDX P6, R14, R13, R12, R11 ;  /* 0x0000000c0d0e7389 */ /* 0x00006400000c000b */
[----:B01----:R-:W-:Y:S01]  /*23d20*/  ENDCOLLECTIVE ;  /* 0x000000000000791b */ /* 0x003fe20003800000 */
.L_x_5658:
        /* <DEDUP_REMOVED lines=13> */
.L_x_5659:
[----:B------:R-:W-:Y:S02]  /*23e00*/  IMAD.MOV.U32 R13, RZ, RZ, R9 ;  /* 0x000000ffff0d7224 */ /* 0x000fe400078e0009 */
[----:B------:R-:W-:Y:S01]  /*23e10*/  IMAD.MOV.U32 R12, RZ, RZ, 0x2 ;  /* 0x00000002ff0c7424 */ /* 0x000fe200078e00ff */
[----:B------:R-:W-:-:S13]  /*23e20*/  IADD3 R2, P0, R14, R0, RZ ;  /* 0x000000000e027210 */ /* 0x000fda0007f1e0ff */
[----:B------:R-:W-:Y:S05]  /*23e30*/  WARPSYNC.COLLECTIVE R15, `(.L_x_5660) ;  /* 0x000000000f087348 */ /* 0x000fea0003c00000 */
[----:B------:R0:W1:Y:S02]  /*23e40*/  SHFL.IDX P6, R14, R13, R12, R11 ;  /* 0x0000000c0d0e7389 */ /* 0x00006400000c000b */
[----:B01----:R-:W-:Y:S01]  /*23e50*/  ENDCOLLECTIVE ;  /* 0x000000000000791b */ /* 0x003fe20003800000 */
.L_x_5660:
        /* <DEDUP_REMOVED lines=13> */
.L_x_5661:
[----:B------:R-:W-:Y:S02]  /*23f30*/  IMAD.MOV.U32 R13, RZ, RZ, R9 ;  /* 0x000000ffff0d7224 */ /* 0x000fe400078e0009 */
[----:B------:R-:W-:Y:S01]  /*23f40*/  IMAD.MOV.U32 R12, RZ, RZ, 0x3 ;  /* 0x00000003ff0c7424 */ /* 0x000fe200078e00ff */
[----:B------:R-:W-:-:S13]  /*23f50*/  IADD3 R2, P0, R14, R0, RZ ;  /* 0x000000000e027210 */ /* 0x000fda0007f1e0ff */
[----:B------:R-:W-:Y:S05]  /*23f60*/  WARPSYNC.COLLECTIVE R15, `(.L_x_5662) ;  /* 0x000000000f087348 */ /* 0x000fea0003c00000 */
[----:B------:R0:W1:Y:S02]  /*23f70*/  SHFL.IDX P6, R14, R13, R12, R11 ;  /* 0x0000000c0d0e7389 */ /* 0x00006400000c000b */
[----:B01----:R-:W-:Y:S01]  /*23f80*/  ENDCOLLECTIVE ;  /* 0x000000000000791b */ /* 0x003fe20003800000 */
.L_x_5662:
        /* <DEDUP_REMOVED lines=13> */
.L_x_5663:
[----:B------:R-:W-:Y:S02]  /*24060*/  IMAD.MOV.U32 R13, RZ, RZ, R9 ;  /* 0x000000ffff0d7224 */ /* 0x000fe400078e0009 */
[----:B------:R-:W-:Y:S01]  /*24070*/  IMAD.MOV.U32 R12, RZ, RZ, 0x4 ;  /* 0x00000004ff0c7424 */ /* 0x000fe200078e00ff */
[----:B------:R-:W-:-:S13]  /*24080*/  IADD3 R2, P0, R14, R0, RZ ;  /* 0x000000000e027210 */ /* 0x000fda0007f1e0ff */
[----:B------:R-:W-:Y:S05]  /*24090*/  WARPSYNC.COLLECTIVE R15, `(.L_x_5664) ;  /* 0x000000000f087348 */ /* 0x000fea0003c00000 */
[----:B------:R0:W1:Y:S02]  /*240a0*/  SHFL.IDX P6, R14, R13, R12, R11 ;  /* 0x0000000c0d0e7389 */ /* 0x00006400000c000b */
[----:B01----:R-:W-:Y:S01]  /*240b0*/  ENDCOLLECTIVE ;  /* 0x000000000000791b */ /* 0x003fe20003800000 */
.L_x_5664:
        /* <DEDUP_REMOVED lines=13> */
.L_x_5665:
[----:B------:R-:W-:Y:S02]  /*24190*/  IMAD.MOV.U32 R13, RZ, RZ, R9 ;  /* 0x000000ffff0d7224 */ /* 0x000fe400078e0009 */
[----:B------:R-:W-:Y:S01]  /*241a0*/  IMAD.MOV.U32 R12, RZ, RZ, 0x5 ;  /* 0x00000005ff0c7424 */ /* 0x000fe200078e00ff */
[----:B------:R-:W-:-:S13]  /*241b0*/  IADD3 R2, P0, R14, R0, RZ ;  /* 0x000000000e027210 */ /* 0x000fda0007f1e0ff */
[----:B------:R-:W-:Y:S05]  /*241c0*/  WARPSYNC.COLLECTIVE R15, `(.L_x_5666) ;  /* 0x000000000f087348 */ /* 0x000fea0003c00000 */
[----:B------:R0:W1:Y:S02]  /*241d0*/  SHFL.IDX P6, R14, R13, R12, R11 ;  /* 0x0000000c0d0e7389 */ /* 0x00006400000c000b */
[----:B01----:R-:W-:Y:S01]  /*241e0*/  ENDCOLLECTIVE ;  /* 0x000000000000791b */ /* 0x003fe20003800000 */
.L_x_5666:
        /* <DEDUP_REMOVED lines=13> */
.L_x_5667:
[----:B------:R-:W-:Y:S05]  /*242c0*/  BRA `(.L_x_5668) ;  /* 0xffffff9800d07947 */ /* 0x000fea000383ffff */
.L_x_5463:
[----:B------:R-:W-:Y:S01]  /*242d0*/  BSSY B0, `(.L_x_5669) ;  /* 0x0000008000007945 */ /* 0x000fe20003800000 */
[----:B------:R-:W-:Y:S02]  /*242e0*/  IMAD.MOV.U32 R13, RZ, RZ, R16 ;  /* 0x000000ffff0d7224 */ /* 0x000fe400078e0010 */
[----:B------:R-:W-:Y:S02]  /*242f0*/  IMAD.MOV.U32 R12, RZ, RZ, RZ ;  /* 0x000000ffff0c7224 */ /* 0x000fe400078e00ff */
[----:B-1----:R-:W-:Y:S02]  /*24300*/  IMAD.MOV.U32 R11, RZ, RZ, 0x1f ;  /* 0x0000001fff0b7424 */ /* 0x002fe400078e00ff */
[----:B------:R-:W-:-:S07]  /*24310*/  IMAD.MOV.U32 R15, RZ, RZ, -0x1 ;  /* 0xffffffffff0f7424 */ /* 0x000fce00078e00ff */
[----:B0--34-:R-:W-:Y:S05]  /*24320*/  WARPSYNC.COLLECTIVE R15, `(.L_x_5670) ;  /* 0x000000000f087348 */ /* 0x019fea0003c00000 */
[----:B------:R1:W2:Y:S02]  /*24330*/  SHFL.IDX P6, R14, R13, R12, R11 ;  /* 0x0000000c0d0e7389 */ /* 0x0002a400000c000b */
[----:B01234-:R-:W-:Y:S01]  /*24340*/  ENDCOLLECTIVE ;  /* 0x000000000000791b */ /* 0x01ffe20003800000 */
.L_x_5670:
[----:B------:R-:W-:Y:S05]  /*24350*/  BSYNC B0 ;  /* 0x0000000000007941 */ /* 0x000fea0003800000 */
.L_x_5669:
        /* <DEDUP_REMOVED lines=9> */
.L_x_5671:
        /* <DEDUP_REMOVED lines=17> */
[----:B------:R-:W-:Y:S01]  /*24500*/  IMAD.MOV.U32 R6, RZ, RZ, RZ ;  /* 0x000000ffff067224 */ /* 0x000fe200078e00ff */
[----:B---3--:R-:W-:-:S02]  /*24510*/  @!P1 MOV R4, R5 ;  /* 0x0000000500049202 */ /* 0x008fc40000000f00 */
[----:B------:R-:W-:-:S03]  /*24520*/  ISETP.NE.AND P1, PT, R8, RZ, PT ;  /* 0x000000ff0800720c */ /* 0x000fc60003f25270 */
[----:B------:R-:W-:-:S10]  /*24530*/  IMAD R13, R4, R17, RZ ;  /* 0x00000011040d7224 */ /* 0x000fd400078e02ff */
[----:B------:R-:W-:Y:S05]  /*24540*/  WARPSYNC.COLLECTIVE R15, `(.L_x_5672) ;  /* 0x000000000f087348 */ /* 0x000fea0003c00000 */
[----:B------:R0:W1:Y:S02]  /*24550*/  SHFL.UP P6, R14, R13, R12, R11 ;  /* 0x0400000c0d0e7389 */ /* 0x00006400000c000b */
[----:B01----:R-:W-:Y:S01]  /*24560*/  ENDCOLLECTIVE ;  /* 0x000000000000791b */ /* 0x003fe20003800000 */
.L_x_5672:
[----:B------:R-:W-:Y:S01]  /*24570*/  IMAD.MOV.U32 R12, RZ, RZ, 0x2 ;  /* 0x00000002ff0c7424 */ /* 0x000fe200078e00ff */
[----:B------:R-:W-:-:S05]  /*24580*/  SEL R14, R14, RZ, P1 ;  /* 0x000000ff0e0e7207 */ /* 0x000fca0000800000 */
[----:B------:R-:W-:-:S04]  /*24590*/  IMAD.IADD R5, R13, 0x1, R14 ;  /* 0x000000010d057824 */ /* 0x000fc800078e020e */
[----:B------:R-:W-:-:S07]  /*245a0*/  IMAD.MOV.U32 R13, RZ, RZ, R5 ;  /* 0x000000ffff0d7224 */ /* 0x000fce00078e0005 */
[----:B------:R-:W-:Y:S05]  /*245b0*/  WARPSYNC.COLLECTIVE R15, `(.L_x_5673) ;  /* 0x000000000f087348 */ /* 0x000fea0003c00000 */
[----:B------:R0:W1:Y:S02]  /*245c0*/  SHFL.UP P6, R14, R13, R12, R11 ;  /* 0x0400000c0d0e7389 */ /* 0x00006400000c000b */
[----:B01----:R-:W-:Y:S01]  /*245d0*/  ENDCOLLECTIVE ;  /* 0x000000000000791b */ /* 0x003fe20003800000 */
.L_x_5673:
[----:B------:R-:W-:Y:S01]  /*245e0*/  IMAD.MOV.U32 R12, RZ, RZ, 0x4 ;  /* 0x00000004ff0c7424 */ /* 0x000fe200078e00ff */
[----:B------:R-:W-:-:S05]  /*245f0*/  SEL R2, R14, RZ, P2 ;  /* 0x000000ff0e027207 */ /* 0x000fca0001000000 */
[----:B------:R-:W-:-:S04]  /*24600*/  IMAD.IADD R2, R5, 0x1, R2 ;  /* 0x0000000105027824 */ /* 0x000fc800078e0202 */
[----:B------:R-:W-:-:S07]  /*24610*/  IMAD.MOV.U32 R13, RZ, RZ, R2 ;  /* 0x000000ffff0d7224 */ /* 0x000fce00078e0002 */
[----:B------:R-:W-:Y:S05]  /*24620*/  WARPSYNC.COLLECTIVE R15, `(.L_x_5674) ;  /* 0x000000000f087348 */ /* 0x000fea0003c00000 */
[----:B------:R0:W1:Y:S02]  /*24630*/  SHFL.UP P6, R14, R13, R12, R11 ;  /* 0x0400000c0d0e7389 */ /* 0x00006400000c000b */
[----:B01----:R-:W-:Y:S01]  /*24640*/  ENDCOLLECTIVE ;  /* 0x000000000000791b */ /* 0x003fe20003800000 */
.L_x_5674:
[----:B------:R-:W-:Y:S01]  /*24650*/  IMAD.MOV.U32 R12, RZ, RZ, 0x8 ;  /* 0x00000008ff0c7424 */ /* 0x000fe200078e00ff */
[----:B------:R-:W-:-:S05]  /*24660*/  SEL R3, R14, RZ, P3 ;  /* 0x000000ff0e037207 */ /* 0x000fca0001800000 */
[----:B------:R-:W-:-:S04]  /*24670*/  IMAD.IADD R3, R2, 0x1, R3 ;  /* 0x0000000102037824 */ /* 0x000fc800078e0203 */
[----:B------:R-:W-:-:S07]  /*24680*/  IMAD.MOV.U32 R13, RZ, RZ, R3 ;  /* 0x000000ffff0d7224 */ /* 0x000fce00078e0003 */
[----:B------:R-:W-:Y:S05]  /*24690*/  WARPSYNC.COLLECTIVE R15, `(.L_x_5675) ;  /* 0x000000000f087348 */ /* 0x000fea0003c00000 */
[----:B------:R0:W1:Y:S02]  /*246a0*/  SHFL.UP P6, R14, R13, R12, R11 ;  /* 0x0400000c0d0e7389 */ /* 0x00006400000c000b */
[----:B01----:R-:W-:Y:S01]  /*246b0*/  ENDCOLLECTIVE ;  /* 0x000000000000791b */ /* 0x003fe20003800000 */
.L_x_5675:
[----:B------:R-:W-:Y:S01]  /*246c0*/  IMAD.MOV.U32 R12, RZ, RZ, 0x10 ;  /* 0x00000010ff0c7424 */ /* 0x000fe200078e00ff */
[----:B------:R-:W-:-:S05]  /*246d0*/  SEL R14, R14, RZ, P4 ;  /* 0x000000ff0e0e7207 */ /* 0x000fca0002000000 */
[----:B------:R-:W-:-:S04]  /*246e0*/  IMAD.IADD R5, R3, 0x1, R14 ;  /* 0x0000000103057824 */ /* 0x000fc800078e020e */
[----:B------:R-:W-:-:S07]  /*246f0*/  IMAD.MOV.U32 R13, RZ, RZ, R5 ;  /* 0x000000ffff0d7224 */ /* 0x000fce00078e0005 */
[----:B------:R-:W-:Y:S05]  /*24700*/  WARPSYNC.COLLECTIVE R15, `(.L_x_5676) ;  /* 0x000000000f087348 */ /* 0x000fea0003c00000 */
[----:B------:R0:W1:Y:S02]  /*24710*/  SHFL.UP P6, R14, R13, R12, R11 ;  /* 0x0400000c0d0e7389 */ /* 0x00006400000c000b */
[----:B01----:R-:W-:Y:S01]  /*24720*/  ENDCOLLECTIVE ;  /* 0x000000000000791b */ /* 0x003fe20003800000 */
.L_x_5676:
        /* <DEDUP_REMOVED lines=8> */
.L_x_5677:
[----:B------:R-:W-:Y:S05]  /*247b0*/  BRA `(.L_x_5678) ;  /* 0xffffff9c00307947 */ /* 0x000fea000383ffff */
.L_x_5466:
[----:B------:R-:W-:Y:S01]  /*247c0*/  BSSY B0, `(.L_x_5679) ;  /* 0x0000007000007945 */ /* 0x000fe20003800000 */
[----:B------:R-:W-:Y:S02]  /*247d0*/  IMAD.MOV.U32 R12, RZ, RZ, 0x1 ;  /* 0x00000001ff0c7424 */ /* 0x000fe400078e00ff */
[----:B-1----:R-:W-:Y:S02]  /*247e0*/  IMAD.MOV.U32 R11, RZ, RZ, RZ ;  /* 0x000000ffff0b7224 */ /* 0x002fe400078e00ff */
[----:B------:R-:W-:-:S07]  /*247f0*/  IMAD.MOV.U32 R15, RZ, RZ, -0x1 ;  /* 0xffffffffff0f7424 */ /* 0x000fce00078e00ff */
[----:B------:R-:W-:Y:S05]  /*24800*/  WARPSYNC.COLLECTIVE R15, `(.L_x_5680) ;  /* 0x000000000f087348 */ /* 0x000fea0003c00000 */
[----:B------:R0:W1:Y:S02]  /*24810*/  SHFL.UP P6, R14, R13, R12, R11 ;  /* 0x0400000c0d0e7389 */ /* 0x00006400000c000b */
[----:B01----:R-:W-:Y:S01]  /*24820*/  ENDCOLLECTIVE ;  /* 0x000000000000791b */ /* 0x003fe20003800000 */
.L_x_5680:
[----:B------:R-:W-:Y:S05]  /*24830*/  BSYNC B0 ;  /* 0x0000000000007941 */ /* 0x000fea0003800000 */
.L_x_5679:
        /* <DEDUP_REMOVED lines=8> */
.L_x_5681:
[----:B------:R-:W-:Y:S01]  /*248c0*/  IMAD.MOV.U32 R12, RZ, RZ, 0x4 ;  /* 0x00000004ff0c7424 */ /* 0x000fe200078e00ff */
[----:B------:R-:W-:-:S05]  /*248d0*/  SEL R2, R14, RZ, P2 ;  /* 0x000000ff0e027207 */ /* 0x000fca0001000000 */
[----:B------:R-:W-:-:S04]  /*248e0*/  IMAD.IADD R2, R13, 0x1, R2 ;  /* 0x000000010d027824 */ /* 0x000fc800078e0202 */
[----:B------:R-:W-:-:S07]  /*248f0*/  IMAD.MOV.U32 R13, RZ, RZ, R2 ;  /* 0x000000ffff0d7224 */ /* 0x000fce00078e0002 */
[----:B------:R-:W-:Y:S05]  /*24900*/  WARPSYNC.COLLECTIVE R15, `(.L_x_5682) ;  /* 0x000000000f087348 */ /* 0x000fea0003c00000 */
[----:B------:R0:W1:Y:S02]  /*24910*/  SHFL.UP P6, R14, R13, R12, R11 ;  /* 0x0400000c0d0e7389 */ /* 0x00006400000c000b */
[----:B01----:R-:W-:Y:S01]  /*24920*/  ENDCOLLECTIVE ;  /* 0x000000000000791b */ /* 0x003fe20003800000 */
.L_x_5682:
[----:B------:R-:W-:Y:S01]  /*24930*/  IMAD.MOV.U32 R12, RZ, RZ, 0x8 ;  /* 0x00000008ff0c7424 */ /* 0x000fe200078e00ff */
[----:B------:R-:W-:-:S04]  /*24940*/  SEL R3, R14, RZ, P3 ;  /* 0x000000ff0e037207 */ /* 0x000fc80001800000 */
[----:B------:R-:W-:-:S05]  /*24950*/  IADD3 R3, R2, R3, RZ ;  /* 0x0000000302037210 */ /* 0x000fca0007ffe0ff */
[----:B------:R-:W-:-:S07]  /*24960*/  IMAD.MOV.U32 R13, RZ, RZ, R3 ;  /* 0x000000ffff0d7224 */ /* 0x000fce00078e0003 */
[----:B------:R-:W-:Y:S05]  /*24970*/  WARPSYNC.COLLECTIVE R15, `(.L_x_5683) ;  /* 0x000000000f087348 */ /* 0x000fea0003c00000 */
[----:B------:R0:W1:Y:S02]  /*24980*/  SHFL.UP P6, R14, R13, R12, R11 ;  /* 0x0400000c0d0e7389 */ /* 0x00006400000c000b */
[----:B01----:R-:W-:Y:S01]  /*24990*/  ENDCOLLECTIVE ;  /* 0x000000000000791b */ /* 0x003fe20003800000 */
.L_x_5683:
[----:B------:R-:W-:Y:S01]  /*249a0*/  IMAD.MOV.U32 R12, RZ, RZ, 0x10 ;  /* 0x00000010ff0c7424 */ /* 0x000fe200078e00ff */
[----:B------:R-:W-:-:S05]  /*249b0*/  SEL R14, R14, RZ, P4 ;  /* 0x000000ff0e0e7207 */ /* 0x000fca0002000000 */
[----:B------:R-:W-:-:S04]  /*249c0*/  IMAD.IADD R5, R3, 0x1, R14 ;  /* 0x0000000103057824 */ /* 0x000fc800078e020e */
[----:B------:R-:W-:-:S07]  /*249d0*/  IMAD.MOV.U32 R13, RZ, RZ, R5 ;  /* 0x000000ffff0d7224 */ /* 0x000fce00078e0005 */
[----:B------:R-:W-:Y:S05]  /*249e0*/  WARPSYNC.COLLECTIVE R15, `(.L_x_5684) ;  /* 0x000000000f087348 */ /* 0x000fea0003c00000 */
[----:B------:R0:W1:Y:S02]  /*249f0*/  SHFL.UP P6, R14, R13, R12, R11 ;  /* 0x0400000c0d0e7389 */ /* 0x00006400000c000b */
[----:B01----:R-:W-:Y:S01]  /*24a00*/  ENDCOLLECTIVE ;  /* 0x000000000000791b */ /* 0x003fe20003800000 */
.L_x_5684:
        /* <DEDUP_REMOVED lines=8> */
.L_x_5685:
[----:B------:R-:W-:Y:S05]  /*24a90*/  BRA `(.L_x_5686) ;  /* 0xffffff9c001c7947 */ /* 0x000fea000383ffff */
.L_x_5468:
[----:B------:R-:W-:Y:S01]  /*24aa0*/  BSSY B0, `(.L_x_5687) ;  /* 0x0000006000007945 */ /* 0x000fe20003800000 */
[----:B------:R-:W-:Y:S01]  /*24ab0*/  PLOP3.LUT P6, PT, P6, PT, PT, 0x8, 0x0 ;  /* 0x000000000000781c */ /* 0x000fe200037ce170 */
[----:B------:R-:W-:-:S12]  /*24ac0*/  IMAD.MOV.U32 R15, RZ, RZ, -0x1 ;  /* 0xffffffffff0f7424 */ /* 0x000fd800078e00ff */
[----:B01----:R-:W-:Y:S05]  /*24ad0*/  WARPSYNC.COLLECTIVE R15, `(.L_x_5688) ;  /* 0x000000000f087348 */ /* 0x003fea0003c00000 */
[----:B------:R-:W-:Y:S01]  /*24ae0*/  VOTE.ANY R14, PT, P6 ;  /* 0x00000000000e7806 */ /* 0x000fe200030e0100 */
[----:B01----:R-:W-:Y:S06]  /*24af0*/  ENDCOLLECTIVE ;  /* 0x000000000000791b */ /* 0x003fec0003800000 */
.L_x_5688:
[----:B------:R-:W-:Y:S05]  /*24b00*/  BSYNC B0 ;  /* 0x0000000000007941 */ /* 0x000fea0003800000 */
.L_x_5687:
        /* <DEDUP_REMOVED lines=8> */
.L_x_5689:
[----:B------:R-:W-:Y:S02]  /*24b90*/  IMAD.IADD R19, R12, 0x1, R19 ;  /* 0x000000010c137824 */ /* 0x000fe400078e0213 */
[----:B------:R-:W-:Y:S02]  /*24ba0*/  IMAD.MOV.U32 R13, RZ, RZ, R4 ;  /* 0x000000ffff0d7224 */ /* 0x000fe400078e0004 */
[----:B------:R-:W-:-:S07]  /*24bb0*/  IMAD.MOV.U32 R17, RZ, RZ, R14 ;  /* 0x000000ffff117224 */ /* 0x000fce00078e000e */
[----:B------:R-:W-:Y:S05]  /*24bc0*/  WARPSYNC.COLLECTIVE R15, `(.L_x_5690) ;  /* 0x000000000f087348 */ /* 0x000fea0003c00000 */
[----:B------:R0:W1:Y:S02]  /*24bd0*/  SHFL.IDX P6, R14, R13, R12, R11 ;  /* 0x0000000c0d0e7389 */ /* 0x00006400000c000b */
[----:B01----:R-:W-:Y:S01]  /*24be0*/  ENDCOLLECTIVE ;  /* 0x000000000000791b */ /* 0x003fe20003800000 */
.L_x_5690:
[----:B------:R-:W-:Y:S01]  /*24bf0*/  IMAD.MOV.U32 R4, RZ, RZ, R14 ;  /* 0x000000ffff047224 */ /* 0x000fe200078e000e */
[----:B------:R-:W-:Y:S06]  /*24c00*/  BRA `(.L_x_5691) ;  /* 0xffffff9c00007947 */ /* 0x000fec000383ffff */
.L_x_5470:
[----:B------:R-:W-:Y:S01]  /*24c10*/  BSSY B0, `(.L_x_5692) ;  /* 0x0000007000007945 */ /* 0x000fe20003800000 */
[----:B------:R-:W-:Y:S02]  /*24c20*/  IMAD.MOV.U32 R13, RZ, RZ, R2 ;  /* 0x000000ffff0d7224 */ /* 0x000fe400078e0002 */
[----:B-1----:R-:W-:Y:S02]  /*24c30*/  IMAD.MOV.U32 R11, RZ, RZ, 0x1f ;  /* 0x0000001fff0b7424 */ /* 0x002fe400078e00ff */
[----:B------:R-:W-:-:S07]  /*24c40*/  IMAD.MOV.U32 R15, RZ, RZ, -0x1 ;  /* 0xffffffffff0f7424 */ /* 0x000fce00078e00ff */
[----:B0--34-:R-:W-:Y:S05]  /*24c50*/  WARPSYNC.COLLECTIVE R15, `(.L_x_5693) ;  /* 0x000000000f087348 */ /* 0x019fea0003c00000 */
[----:B------:R1:W2:Y:S02]  /*24c60*/  SHFL.IDX P6, R14, R13, R12, R11 ;  /* 0x0000000c0d0e7389 */ /* 0x0002a400000c000b */
[----:B01234-:R-:W-:Y:S01]  /*24c70*/  ENDCOLLECTIVE ;  /* 0x000000000000791b */ /* 0x01ffe20003800000 */
.L_x_5693:
[----:B------:R-:W-:Y:S05]  /*24c80*/  BSYNC B0 ;  /* 0x0000000000007941 */ /* 0x000fea0003800000 */
.L_x_5692:
[----:B------:R-:W-:Y:S01]  /*24c90*/  IMAD.MOV.U32 R6, RZ, RZ, R14 ;  /* 0x000000ffff067224 */ /* 0x000fe200078e000e */
[----:B------:R-:W-:Y:S06]  /*24ca0*/  BRA `(.L_x_5469) ;  /* 0xffffff9800f07947 */ /* 0x000fec000383ffff */
.L_x_5476:
[----:B0-----:R0:W1:Y:S02]  /*24cb0*/  SYNCS.PHASECHK.TRANS64.TRYWAIT P0, [R4+URZ+0x22820], R0 ;  /* 0x02282000040075a7 */ /* 0x001064000800017f */
[----:B-1----:R-:W-:Y:S05]  /*24cc0*/  @!P0 NANOSLEEP.SYNCS 0x989680 ;  /* 0x009896800000895d */ /* 0x002fea0003900000 */
[----:B------:R-:W1:Y:S02]  /*24cd0*/  @!P0 SYNCS.PHASECHK.TRANS64 P0, [R4+URZ+0x22820], R0 ;  /* 0x02282000040085a7 */ /* 0x000e64000800007f */
[----:B-1----:R-:W-:Y:S05]  /*24ce0*/  @!P0 BRA `(.L_x_5476) ;  /* 0xfffffffc00f08947 */ /* 0x002fea000383ffff */
[----:B------:R-:W-:Y:S05]  /*24cf0*/  BRA `(.L_x_5694) ;  /* 0xffffffa400487947 */ /* 0x000fea000383ffff */
.L_x_5477:
        /* <DEDUP_REMOVED lines=11> */
.L_x_5696:
[----:B------:R-:W-:Y:S05]  /*24db0*/  BSYNC B0 ;  /* 0x0000000000007941 */ /* 0x000fea0003800000 */
.L_x_5695:
[----:B------:R-:W-:Y:S05]  /*24dc0*/  BRA `(.L_x_5697) ;  /* 0xffffffa400307947 */ /* 0x000fea000383ffff */
.L_x_5478:
[----:B------:R-:W-:Y:S01]  /*24dd0*/  BSSY B0, `(.L_x_5698) ;  /* 0x0000006000007945 */ /* 0x000fe20003800000 */
[----:B------:R-:W-:-:S07]  /*24de0*/  IMAD.MOV.U32 R15, RZ, RZ, -0x1 ;  /* 0xffffffffff0f7424 */ /* 0x000fce00078e00ff */
[----:B0-234-:R-:W-:Y:S05]  /*24df0*/  WARPSYNC.COLLECTIVE R15, `(.L_x_5699) ;  /* 0x000000000f0c7348 */ /* 0x01dfea0003c00000 */
[----:B------:R-:W-:Y:S02]  /*24e00*/  ELECT P6, UR62, PT ;  /* 0x00000000003e782f */ /* 0x000fe400038c0000 */
[----:B------:R-:W-:Y:S01]  /*24e10*/  MOV R14, UR62 ;  /* 0x0000003e000e7c02 */ /* 0x000fe20008000f00 */
[----:B0-234-:R-:W-:Y:S10]  /*24e20*/  ENDCOLLECTIVE ;  /* 0x000000000000791b */ /* 0x01dff40003800000 */
.L_x_5699:
[----:B------:R-:W-:Y:S05]  /*24e30*/  BSYNC B0 ;  /* 0x0000000000007941 */ /* 0x000fea0003800000 */
.L_x_5698:
[----:B------:R-:W-:Y:S05]  /*24e40*/  BRA `(.L_x_5700) ;  /* 0xffffffa400247947 */ /* 0x000fea000383ffff */
.L_x_5480:
[----:B0-----:R0:W1:Y:S02]  /*24e50*/  SYNCS.PHASECHK.TRANS64.TRYWAIT P1, [R5+URZ+0x22840], R0 ;  /* 0x02284000050075a7 */ /* 0x001064000802017f */
[----:B-1----:R-:W-:Y:S05]  /*24e60*/  @!P1 NANOSLEEP.SYNCS 0x989680 ;  /* 0x009896800000995d */ /* 0x002fea0003900000 */
[----:B------:R-:W1:Y:S02]  /*24e70*/  @!P1 SYNCS.PHASECHK.TRANS64 P1, [R5+URZ+0x22840], R0 ;  /* 0x02284000050095a7 */ /* 0x000e64000802007f */
[----:B-1----:R-:W-:Y:S05]  /*24e80*/  @!P1 BRA `(.L_x_5480) ;  /* 0xfffffffc00f09947 */ /* 0x002fea000383ffff */
[----:B------:R-:W-:Y:S05]  /*24e90*/  BRA `(.L_x_5701) ;  /* 0xffffffa400447947 */ /* 0x000fea000383ffff */
.L_x_5482:
[----:B-1----:R1:W0:Y:S02]  /*24ea0*/  SYNCS.PHASECHK.TRANS64.TRYWAIT P1, [R25+URZ+0x22840], R2 ;  /* 0x02284002190075a7 */ /* 0x002224000802017f */
[----:B0-----:R-:W-:Y:S05]  /*24eb0*/  @!P1 NANOSLEEP.SYNCS 0x989680 ;  /* 0x009896800000995d */ /* 0x001fea0003900000 */
[----:B------:R-:W0:Y:S02]  /*24ec0*/  @!P1 SYNCS.PHASECHK.TRANS64 P1, [R25+URZ+0x22840], R2 ;  /* 0x02284002190095a7 */ /* 0x000e24000802007f */
[----:B0-----:R-:W-:Y:S05]  /*24ed0*/  @!P1 BRA `(.L_x_5482) ;  /* 0xfffffffc00f09947 */ /* 0x001fea000383ffff */
[----:B------:R-:W-:Y:S05]  /*24ee0*/  BRA `(.L_x_5702) ;  /* 0xffffffa400507947 */ /* 0x000fea000383ffff */
.L_x_5484:
[----:B------:R0:W0:Y:S02]  /*24ef0*/  SYNCS.PHASECHK.TRANS64.TRYWAIT P1, [R5+URZ+0x22860], R0 ;  /* 0x02286000050075a7 */ /* 0x000024000802017f */
[----:B0-----:R-:W-:Y:S05]  /*24f00*/  @!P1 NANOSLEEP.SYNCS 0x989680 ;  /* 0x009896800000995d */ /* 0x001fea0003900000 */
[----:B------:R-:W0:Y:S02]  /*24f10*/  @!P1 SYNCS.PHASECHK.TRANS64 P1, [R5+URZ+0x22860], R0 ;  /* 0x02286000050095a7 */ /* 0x000e24000802007f */
[----:B0-----:R-:W-:Y:S05]  /*24f20*/  @!P1 BRA `(.L_x_5484) ;  /* 0xfffffffc00f09947 */ /* 0x001fea000383ffff */
[----:B------:R-:W-:Y:S05]  /*24f30*/  BRA `(.L_x_5703) ;  /* 0xffffffa4004c7947 */ /* 0x000fea000383ffff */
.L_x_5704:
        /* <DEDUP_REMOVED lines=12> */
.L_x_6574:


//--------------------- .text._ZN7cutlass13device_kernelIN5flash11enable_sm90INS1_16FlashAttnFwdSm90INS1_25CollectiveMainloopFwdSm90ILi2EN4cute5tupleIJNS5_1CILi1EEES8_S8_EEENS6_IJNS7_ILi128EEENS7_ILi96EEENS7_ILi64EEEEEELi256ENS_10bfloat16_tEfNS_4arch4Sm90ELb1ELb0ELb1ELb1ELb1ELb0ELb1ELb1ELb0ELb1ELb1ELb0EEENS1_21CollectiveEpilogueFwdINS6_IJSA_NS7_ILi256EEESB_EEES9_SE_SG_Li256ELb1ELb1ELb1ELb0EEENS1_36VarlenDynamicPersistentTileSchedulerILi128ELi96ELi256ELi128ELb1ELb1ELb1ELb1ELb1ELb1EEEEEEEEEvNT_6ParamsE --------------------------
	.section	.text._ZN7cutlass13device_kernelIN5flash11enable_sm90INS1_16FlashAttnFwdSm90INS1_25CollectiveMainloopFwdSm90ILi2EN4cute5tupleIJNS5_1CILi1EEES8_S8_EEENS6_IJNS7_ILi128EEENS7_ILi96EEENS7_ILi64EEEEEELi256ENS_10bfloat16_tEfNS_4arch4Sm90ELb1ELb0ELb1ELb1ELb1ELb0ELb1ELb1ELb0ELb1ELb1ELb0EEENS1_21CollectiveEpilogueFwdINS6_IJSA_NS7_ILi256EEESB_EEES9_SE_SG_Li256ELb1ELb1ELb1ELb0EEENS1_36VarlenDynamicPersistentTileSchedulerILi128ELi96ELi256ELi128ELb1ELb1ELb1ELb1ELb1ELb1EEEEEEEEEvNT_6ParamsE,"ax",@progbits
	.align	128
.text._ZN7cutlass13device_kernelIN5flash11enable_sm90INS1_16FlashAttnFwdSm90INS1_25CollectiveMainloopFwdSm90ILi2EN4cute5tupleIJNS5_1CILi1EEES8_S8_EEENS6_IJNS7_ILi128EEENS7_ILi96EEENS7_ILi64EEEEEELi256ENS_10bfloat16_tEfNS_4arch4Sm90ELb1ELb0ELb1ELb1ELb1ELb0ELb1ELb1ELb0ELb1ELb1ELb0EEENS1_21CollectiveEpilogueFwdINS6_IJSA_NS7_ILi256EEESB_EEES9_SE_SG_Li256ELb1ELb1ELb1ELb0EEENS1_36VarlenDynamicPersistentTileSchedulerILi128ELi96ELi256ELi128ELb1ELb1ELb1ELb1ELb1ELb1EEEEEEEEEvNT_6ParamsE:
        .type           _ZN7cutlass13device_kernelIN5flash11enable_sm90INS1_16FlashAttnFwdSm90INS1_25CollectiveMainloopFwdSm90ILi2EN4cute5tupleIJNS5_1CILi1EEES8_S8_EEENS6_IJNS7_ILi128EEENS7_ILi96EEENS7_ILi64EEEEEELi256ENS_10bfloat16_tEfNS_4arch4Sm90ELb1ELb0ELb1ELb1ELb1ELb0ELb1ELb1ELb0ELb1ELb1ELb0EEENS1_21CollectiveEpilogueFwdINS6_IJSA_NS7_ILi256EEESB_EEES9_SE_SG_Li256ELb1ELb1ELb1ELb0EEENS1_36VarlenDynamicPersistentTileSchedulerILi128ELi96ELi256ELi128ELb1ELb1ELb1ELb1ELb1ELb1EEEEEEEEEvNT_6ParamsE,@function
        .size           _ZN7cutlass13device_kernelIN5flash11enable_sm90INS1_16FlashAttnFwdSm90INS1_25CollectiveMainloopFwdSm90ILi2EN4cute5tupleIJNS5_1CILi1EEES8_S8_EEENS6_IJNS7_ILi128EEENS7_ILi96EEENS7_ILi64EEEEEELi256ENS_10bfloat16_tEfNS_4arch4Sm90ELb1ELb0ELb1ELb1ELb1ELb0ELb1ELb1ELb0ELb1ELb1ELb0EEENS1_21CollectiveEpilogueFwdINS6_IJSA_NS7_ILi256EEESB_EEES9_SE_SG_Li256ELb1ELb1ELb1ELb0EEENS1_36VarlenDynamicPersistentTileSchedulerILi128ELi96ELi256ELi128ELb1ELb1ELb1ELb1ELb1ELb1EEEEEEEEEvNT_6ParamsE,(.L_x_6575 - _ZN7cutlass13device_kernelIN5flash11enable_sm90INS1_16FlashAttnFwdSm90INS1_25CollectiveMainloopFwdSm90ILi2EN4cute5tupleIJNS5_1CILi1EEES8_S8_EEENS6_IJNS7_ILi128EEENS7_ILi96EEENS7_ILi64EEEEEELi256ENS_10bfloat16_tEfNS_4arch4Sm90ELb1ELb0ELb1ELb1ELb1ELb0ELb1ELb1ELb0ELb1ELb1ELb0EEENS1_21CollectiveEpilogueFwdINS6_IJSA_NS7_ILi256EEESB_EEES9_SE_SG_Li256ELb1ELb1ELb1ELb0EEENS1_36VarlenDynamicPersistentTileSchedulerILi128ELi96ELi256ELi128ELb1ELb1ELb1ELb1ELb1ELb1EEEEEEEEEvNT_6ParamsE)
        .other          _ZN7cutlass13device_kernelIN5flash11enable_sm90INS1_16FlashAttnFwdSm90INS1_25CollectiveMainloopFwdSm90ILi2EN4cute5tupleIJNS5_1CILi1EEES8_S8_EEENS6_IJNS7_ILi128EEENS7_ILi96EEENS7_ILi64EEEEEELi256ENS_10bfloat16_tEfNS_4arch4Sm90ELb1ELb0ELb1ELb1ELb1ELb0ELb1ELb1ELb0ELb1ELb1ELb0EEENS1_21CollectiveEpilogueFwdINS6_IJSA_NS7_ILi256EEESB_EEES9_SE_SG_Li256ELb1ELb1ELb1ELb0EEENS1_36VarlenDynamicPersistentTileSchedulerILi128ELi96ELi256ELi128ELb1ELb1ELb1ELb1ELb1ELb1EEEEEEEEEvNT_6ParamsE,@"STO_CUDA_ENTRY STV_DEFAULT"
_ZN7cutlass13device_kernelIN5flash11enable_sm90INS1_16FlashAttnFwdSm90INS1_25CollectiveMainloopFwdSm90ILi2EN4cute5tupleIJNS5_1CILi1EEES8_S8_EEENS6_IJNS7_ILi128EEENS7_ILi96EEENS7_ILi64EEEEEELi256ENS_10bfloat16_tEfNS_4arch4Sm90ELb1ELb0ELb1ELb1ELb1ELb0ELb1ELb1ELb0ELb1ELb1ELb0EEENS1_21CollectiveEpilogueFwdINS6_IJSA_NS7_ILi256EEESB_EEES9_SE_SG_Li256ELb1ELb1ELb1ELb0EEENS1_36VarlenDynamicPersistentTileSchedulerILi128ELi96ELi256ELi128ELb1ELb1ELb1ELb1ELb1ELb1EEEEEEEEEvNT_6ParamsE:
        /* <DEDUP_REMOVED lines=47> */
.L_x_5705:
        /* <DEDUP_REMOVED lines=22> */
.L_x_5706:
        /* <DEDUP_REMOVED lines=18> */
.L_x_5707:
        /* <DEDUP_REMOVED lines=22> */
.L_x_5708:
        /* <DEDUP_REMOVED lines=23> */
.L_x_5709:
        /* <DEDUP_REMOVED lines=10> */
.L_x_5711:
        /* <DEDUP_REMOVED lines=63> */
[----:B------:R-:W-:Y:S02]  /*0cd0*/  IMAD.IADD R9, R16, 0x1, -R9 ;  /* 0x0000000110097824 */ /* 0x000fe400078e0a09 */
[----:B------:R-:W-:Y:S01]  /*0ce0*/  IMAD R0, R2, 0x40, R11 ;  /* 0x0000004002007824 */ /* 0x000fe200078e020b */
[----:B------:R-:W-:Y:S01]  /*0cf0*/  MOV R2, UR6 ;  /* 0x0000000600027c02 */ /* 0x000fe20008000f00 */
[----:B------:R-:W-:Y:S01]  /*0d00*/  IMAD.IADD R3, R12, 0x1, -R3 ;  /* 0x000000010c037824 */ /* 0x000fe200078e0a03 */
[----:B------:R-:W-:Y:S01]  /*0d10*/  STL [R1+0x34], R4 ;  /* 0x0000340401007387 */ /* 0x000fe20000100800 */
[----:B------:R-:W-:Y:S01]  /*0d20*/  IMAD.SHL.U32 R22, R9, 0x2, RZ ;  /* 0x0000000209167824 */ /* 0x000fe200078e00ff */
[----:B------:R-:W-:Y:S01]  /*0d30*/  UMOV UR6, URZ ;  /* 0x0000003f00067c82 */ /* 0x000fe20008000000 */
[----:B------:R-:W-:Y:S01]  /*0d40*/  IMAD R206, R3, 0x8, R0 ;  /* 0x0000000803ce7824 */ /* 0x000fe200078e0200 */
[----:B------:R0:W-:Y:S01]  /*0d50*/  STL [R1+0x30], R0 ;  /* 0x0000300001007387 */ /* 0x0001e20000100800 */
[C---:B------:R-:W-:Y:S01]  /*0d60*/  VIADD R23, R22.reuse, 0x8 ;  /* 0x0000000816177836 */ /* 0x040fe20000000000 */
[C---:B------:R-:W-:Y:S01]  /*0d70*/  IADD3 R229, R22.reuse, 0xa0, RZ ;  /* 0x000000a016e57810 */ /* 0x040fe20007ffe0ff */
        /* <DEDUP_REMOVED lines=52> */
[----:B------:R-:W-:Y:S02]  /*10c0*/  SHF.R.S32.HI R4, RZ, 0x1f, R224 ;  /* 0x0000001fff047819 */ /* 0x000fe400000114e0 */
[----:B0-----:R-:W-:-:S07]  /*10d0*/  SHF.R.S32.HI R2, RZ, 0x1f, R223 ;  /* 0x0000001fff027819 */ /* 0x001fce00000114df */
.L_x_5776:
[----:B------:R-:W-:Y:S01]  /*10e0*/  ULDC.64 UR6, c[0x0][0xd88] ;  /* 0x0003620000067ab9 */ /* 0x000fe20000000a00 */
[----:B------:R-:W-:Y:S01]  /*10f0*/  ULDC.64 UR8, c[0x0][0xb10] ;  /* 0x0002c40000087ab9 */ /* 0x000fe20000000a00 */
[----:B------:R-:W-:Y:S01]  /*1100*/  UIMAD.WIDE UR6, UR5, 0x4, UR6 ;  /* 0x00000004050678a5 */ /* 0x000fe2000f8e0206 */
[----:B0---4-:R-:W0:Y:S05]  /*1110*/  LDC.64 R8, c[0x0][0x418] ;  /* 0x00010600ff087b82 */ /* 0x011e2a0000000a00 */
[----:B------:R-:W-:Y:S02]  /*1120*/  IMAD.U32 R212, RZ, RZ, UR6 ;  /* 0x00000006ffd47e24 */ /* 0x000fe4000f8e00ff */
[----:B------:R-:W-:Y:S01]  /*1130*/  IMAD.U32 R213, RZ, RZ, UR7 ;  /* 0x00000007ffd57e24 */ /* 0x000fe2000f8e00ff */
[----:B------:R-:W-:Y:S01]  /*1140*/  ULDC.64 UR6, c[0x0][0xb20] ;  /* 0x0002c80000067ab9 */ /* 0x000fe20000000a00 */
[----:B-1----:R-:W1:Y:S03]  /*1150*/  LDC R0, c[0x0][0x424] ;  /* 0x00010900ff007b82 */ /* 0x002e660000000800 */
[----:B--2---:R-:W2:Y:S01]  /*1160*/  LDG.E R212, desc[UR36][R212.64] ;  /* 0x00000024d4d47981 */ /* 0x004ea2000c1e1900 */
[----:B------:R-:W-:Y:S01]  /*1170*/  ISETP.NE.U32.AND P1, PT, RZ, UR6, PT ;  /* 0x00000006ff007c0c */ /* 0x000fe2000bf25070 */
[----:B------:R-:W-:Y:S01]  /*1180*/  IMAD.MOV.U32 R4, RZ, RZ, RZ ;  /* 0x000000ffff047224 */ /* 0x000fe200078e00ff */
[----:B------:R-:W-:-:S02]  /*1190*/  ISETP.NE.U32.AND P0, PT, RZ, UR8, PT ;  /* 0x00000008ff007c0c */ /* 0x000fc4000bf05070 */
[----:B------:R-:W-:Y:S01]  /*11a0*/  ISETP.NE.AND.EX P1, PT, RZ, UR7, PT, P1 ;  /* 0x00000007ff007c0c */ /* 0x000fe2000bf25310 */
[----:B---3--:R-:W3:Y:S01]  /*11b0*/  LDC R7, c[0x0][0x2f0] ;  /* 0x0000bc00ff077b82 */ /* 0x008ee20000000800 */
[----:B------:R-:W-:Y:S02]  /*11c0*/  ISETP.NE.AND.EX P0, PT, RZ, UR9, PT, P0 ;  /* 0x00000009ff007c0c */ /* 0x000fe4000bf05300 */
[----:B--2---:R-:W-:-:S09]  /*11d0*/  SHF.R.S32.HI R222, RZ, 0x1f, R212 ;  /* 0x0000001fffde7819 */ /* 0x004fd200000114d4 */
[----:B------:R-:W-:-:S04]  /*11e0*/  @P1 LEA R2, P2, R212, UR6, 0x2 ;  /* 0x00000006d4021c11 */ /* 0x000fc8000f8410ff */
[C---:B------:R-:W-:Y:S02]  /*11f0*/  @P1 LEA.HI.X R3, R212.reuse, UR7, R222, 0x2, P2 ;  /* 0x00000007d4031c11 */ /* 0x040fe400090f14de */
[----:B------:R-:W-:-:S03]  /*1200*/  @P0 LEA R202, P2, R212, UR8, 0x2 ;  /* 0x00000008d4ca0c11 */ /* 0x000fc6000f8410ff */
[----:B------:R2:W5:Y:S01]  /*1210*/  @P1 LDG.E R4, desc[UR36][R2.64] ;  /* 0x0000002402041981 */ /* 0x000562000c1e1900 */
[----:B------:R-:W-:Y:S01]  /*1220*/  @P0 LEA.HI.X R203, R212, UR9, R222, 0x2, P2 ;  /* 0x00000009d4cb0c11 */ /* 0x000fe200090f14de */
[----:B------:R-:W-:-:S04]  /*1230*/  ULDC.64 UR8, c[0x0][0xb18] ;  /* 0x0002c60000087ab9 */ /* 0x000fc80000000a00 */
[----:B------:R2:W5:Y:S01]  /*1240*/  @P0 LDG.E R202, desc[UR36][R202.64] ;  /* 0x00000024caca0981 */ /* 0x000562000c1e1900 */
[----:B0-----:R-:W-:Y:S02]  /*1250*/  ISETP.NE.U32.AND P1, PT, R8, RZ, PT ;  /* 0x000000ff0800720c */ /* 0x001fe40003f25070 */
[----:B------:R-:W-:Y:S02]  /*1260*/  ISETP.NE.U32.AND P2, PT, RZ, UR8, PT ;  /* 0x00000008ff007c0c */ /* 0x000fe4000bf45070 */
[----:B------:R-:W-:Y:S02]  /*1270*/  ISETP.NE.AND.EX P1, PT, R9, RZ, PT, P1 ;  /* 0x000000ff0900720c */ /* 0x000fe40003f25310 */
[----:B------:R-:W-:Y:S02]  /*1280*/  ISETP.NE.AND.EX P2, PT, RZ, UR9, PT, P2 ;  /* 0x00000009ff007c0c */ /* 0x000fe4000bf45320 */
[----:B-1----:R-:W-:Y:S01]  /*1290*/  SEL R0, R0, 0x1, P1 ;  /* 0x0000000100007807 */ /* 0x002fe20000800000 */
[----:B--23--:R-:W-:Y:S10]  /*12a0*/  @P0 BRA `(.L_x_5712) ;  /* 0x0000000000280947 */ /* 0x00cff40003800000 */
[----:B------:R-:W-:Y:S01]  /*12b0*/  ULDC.64 UR6, c[0x0][0xaf8] ;  /* 0x0002be0000067ab9 */ /* 0x000fe20000000a00 */
[----:B-----5:R-:W0:Y:S01]  /*12c0*/  LDC R202, c[0x0][0x288] ;  /* 0x0000a200ffca7b82 */ /* 0x020e220000000800 */
[----:B------:R-:W-:-:S04]  /*12d0*/  ISETP.NE.U32.AND P0, PT, RZ, UR6, PT ;  /* 0x00000006ff007c0c */ /* 0x000fc8000bf05070 */
[----:B------:R-:W-:-:S13]  /*12e0*/  ISETP.NE.AND.EX P0, PT, RZ, UR7, PT, P0 ;  /* 0x00000007ff007c0c */ /* 0x000fda000bf05300 */
[----:B------:R-:W-:Y:S05]  /*12f0*/  @!P0 BRA `(.L_x_5712) ;  /* 0x0000000000148947 */ /* 0x000fea0003800000 */
[----:B------:R-:W1:Y:S02]  /*1300*/  LDC.64 R2, c[0x0][0xaf8] ;  /* 0x0002be00ff027b82 */ /* 0x000e640000000a00 */
[----:B-1----:R-:W-:-:S05]  /*1310*/  IMAD.WIDE R2, R212, 0x4, R2 ;  /* 0x00000004d4027825 */ /* 0x002fca00078e0202 */
[----:B0-----:R-:W2:Y:S04]  /*1320*/  LDG.E R202, desc[UR36][R2.64] ;  /* 0x0000002402ca7981 */ /* 0x001ea8000c1e1900 */
[----:B------:R-:W2:Y:S02]  /*1330*/  LDG.E R5, desc[UR36][R2.64+0x4] ;  /* 0x0000042402057981 */ /* 0x000ea4000c1e1900 */
[----:B--2---:R-:W-:-:S07]  /*1340*/  IMAD.IADD R202, R5, 0x1, -R202 ;  /* 0x0000000105ca7824 */ /* 0x004fce00078e0aca */
.L_x_5712:
[----:B------:R-:W-:Y:S01]  /*1350*/  IMAD R203, R0, R7, RZ ;  /* 0x0000000700cb7224 */ /* 0x000fe200078e02ff */
[----:B------:R-:W-:Y:S01]  /*1360*/  LOP3.LUT R213, R6, 0xffff, RZ, 0xc0, !PT ;  /* 0x0000ffff06d57812 */ /* 0x000fe200078ec0ff */
[----:B------:R-:W-:Y:S06]  /*1370*/  @!P2 BRA `(.L_x_5713) ;  /* 0x000000000010a947 */ /* 0x000fec0003800000 */
[----:B------:R-:W-:-:S04]  /*1380*/  LEA R2, P0, R212, UR8, 0x2 ;  /* 0x00000008d4027c11 */ /* 0x000fc8000f8010ff */
[----:B------:R-:W-:-:S05]  /*1390*/  LEA.HI.X R3, R212, UR9, R222, 0x2, P0 ;  /* 0x00000009d4037c11 */ /* 0x000fca00080f14de */
[----:B------:R1:W5:Y:S01]  /*13a0*/  LDG.E R203, desc[UR36][R2.64] ;  /* 0x0000002402cb7981 */ /* 0x000362000c1e1900 */
[----:B------:R-:W-:Y:S05]  /*13b0*/  BRA `(.L_x_5714) ;  /* 0x0000000000247947 */ /* 0x000fea0003800000 */
.L_x_5713:
        /* <DEDUP_REMOVED lines=9> */
.L_x_5714:
[----:B------:R-:W2:Y:S01]  /*1450*/  LDC R0, c[0x0][0x448] ;  /* 0x00011200ff007b82 */ /* 0x000ea20000000800 */
[----:B------:R-:W-:Y:S01]  /*1460*/  USHF.L.U32 UR4, UR4, 0x7, URZ ;  /* 0x0000000704047899 */ /* 0x000fe2000800063f */
[----:B-----5:R-:W-:Y:S01]  /*1470*/  IMAD.IADD R203, R203, 0x1, -R4 ;  /* 0x00000001cbcb7824 */ /* 0x020fe200078e0a04 */
[----:B------:R-:W-:-:S04]  /*1480*/  LOP3.LUT R23, R23, 0xfffffffd, RZ, 0xc0, !PT ;  /* 0xfffffffd17177812 */ /* 0x000fc800078ec0ff */
[----:B------:R-:W-:Y:S01]  /*1490*/  IMAD.U32 R204, RZ, RZ, UR4 ;  /* 0x00000004ffcc7e24 */ /* 0x000fe2000f8e00ff */
[----:B------:R-:W-:Y:S01]  /*14a0*/  UIADD3 UR4, UR4, 0x7f, URZ ;  /* 0x0000007f04047890 */ /* 0x000fe2000fffe03f */
[----:B01----:R-:W-:Y:S02]  /*14b0*/  IADD3 R3, R203, 0x60, -R202 ;  /* 0x00000060cb037810 */ /* 0x003fe40007ffe8ca */
[----:B--2---:R-:W-:-:S03]  /*14c0*/  ISETP.NE.AND P0, PT, R0, 0x1, PT ;  /* 0x000000010000780c */ /* 0x004fc60003f05270 */
[----:B------:R-:W-:-:S10]  /*14d0*/  IMAD.U32 R0, RZ, RZ, UR4 ;  /* 0x00000004ff007e24 */ /* 0x000fd4000f8e00ff */
[----:B------:R-:W0:Y:S01]  /*14e0*/  @P0 LDC R2, c[0x0][0x44c] ;  /* 0x00011300ff020b82 */ /* 0x000e220000000800 */
[----:B------:R-:W-:-:S07]  /*14f0*/  @P0 LOP3.LUT R23, R23, 0x2, RZ, 0xfc, !PT ;  /* 0x0000000217170812 */ /* 0x000fce00078efcff */
[----:B------:R-:W1:Y:S01]  /*1500*/  @P0 LDC R5, c[0x0][0x450] ;  /* 0x00011400ff050b82 */ /* 0x000e620000000800 */
[----:B0-----:R-:W-:-:S05]  /*1510*/  @P0 IMAD.HI.U32 R2, R2, UR4, RZ ;  /* 0x0000000402020c27 */ /* 0x001fca000f8e00ff */
[----:B-1----:R-:W-:Y:S01]  /*1520*/  @P0 SHF.R.U32.HI R0, RZ, R5, R2 ;  /* 0x00000005ff000219 */ /* 0x002fe20000011602 */
[----:B------:R-:W-:-:S03]  /*1530*/  VIADD R2, R203, 0x5f ;  /* 0x0000005fcb027836 */ /* 0x000fc60000000000 */
[----:B------:R-:W-:Y:S01]  /*1540*/  IADD3 R0, R3, R0, RZ ;  /* 0x0000000003007210 */ /* 0x000fe20007ffe0ff */
[----:B------:R-:W-:-:S04]  /*1550*/  IMAD.HI R2, R2, 0x2aaaaaab, RZ ;  /* 0x2aaaaaab02027827 */ /* 0x000fc800078e02ff */
[----:B------:R-:W-:Y:S01]  /*1560*/  IMAD.HI R0, R0, 0x2aaaaaab, RZ ;  /* 0x2aaaaaab00007827 */ /* 0x000fe200078e02ff */
[----:B------:R-:W-:-:S04]  /*1570*/  SHF.R.U32.HI R3, RZ, 0x1f, R2 ;  /* 0x0000001fff037819 */ /* 0x000fc80000011602 */
[----:B------:R-:W-:Y:S02]  /*1580*/  SHF.R.U32.HI R5, RZ, 0x1f, R0 ;  /* 0x0000001fff057819 */ /* 0x000fe40000011600 */
[----:B------:R-:W-:Y:S02]  /*1590*/  LEA.HI.SX32 R3, R2, R3, 0x1c ;  /* 0x0000000302037211 */ /* 0x000fe400078fe2ff */
[----:B------:R-:W-:Y:S02]  /*15a0*/  LEA.HI.SX32 R2, R0, R5, 0x1c ;  /* 0x0000000500027211 */ /* 0x000fe400078fe2ff */
[C---:B------:R-:W-:Y:S02]  /*15b0*/  LOP3.LUT R0, R6.reuse, 0xff000000, RZ, 0xc0, !PT ;  /* 0xff00000006007812 */ /* 0x040fe400078ec0ff */
[----:B------:R-:W-:Y:S01]  /*15c0*/  VIMNMX R165, R3, R2, PT ;  /* 0x0000000203a57248 */ /* 0x000fe20003fe0100 */
[----:B------:R-:W-:Y:S01]  /*15d0*/  IMAD.MOV.U32 R2, RZ, RZ, RZ ;  /* 0x000000ffff027224 */ /* 0x000fe200078e00ff */
[----:B------:R-:W-:-:S02]  /*15e0*/  LOP3.LUT R6, R6, 0xff0000, RZ, 0xc0, !PT ;  /* 0x00ff000006067812 */ /* 0x000fc400078ec0ff */
[----:B------:R-:W-:Y:S02]  /*15f0*/  SHF.R.U32.HI R3, RZ, 0x8, R0 ;  /* 0x00000008ff037819 */ /* 0x000fe40000011600 */
[----:B------:R-:W-:Y:S02]  /*1600*/  ISETP.GE.AND P0, PT, R165, 0x1, PT ;  /* 0x00000001a500780c */ /* 0x000fe40003f06270 */
[----:B------:R-:W-:-:S04]  /*1610*/  LEA.HI R3, R6, R3, RZ, 0x10 ;  /* 0x0000000306037211 */ /* 0x000fc800078f80ff */
[----:B------:R-:W-:Y:S02]  /*1620*/  LOP3.LUT R10, R3, 0xff, RZ, 0xc0, !PT ;  /* 0x000000ff030a7812 */ /* 0x000fe400078ec0ff */
[----:B------:R-:W-:-:S03]  /*1630*/  SHF.R.U32.HI R214, RZ, 0x10, R3 ;  /* 0x00000010ffd67819 */ /* 0x000fc60000011603 */
[----:B------:R0:W-:Y:S02]  /*1640*/  STL [R1+0x24], R10 ;  /* 0x0000240a01007387 */ /* 0x0001e40000100800 */
        /* <DEDUP_REMOVED lines=31> */
.L_x_5715:
[-C--:B------:R-:W-:Y:S01]  /*1840*/  IMAD R205, R10, R2.reuse, RZ ;  /* 0x000000020acd7224 */ /* 0x080fe200078e02ff */
[----:B------:R-:W-:Y:S01]  /*1850*/  PLOP3.LUT P0, PT, PT, PT, PT, 0x80, 0x0 ;  /* 0x000000000000781c */ /* 0x000fe20003f0f070 */
[----:B------:R-:W-:Y:S01]  /*1860*/  IMAD.MOV.U32 R0, RZ, RZ, RZ ;  /* 0x000000ffff007224 */ /* 0x000fe200078e00ff */
[----:B------:R-:W-:Y:S01]  /*1870*/  CS2R R150, SRZ ;  /* 0x0000000000967805 */ /* 0x000fe2000001ff00 */
[----:B------:R-:W-:Y:S01]  /*1880*/  IMAD.MOV.U32 R3, RZ, RZ, RZ ;  /* 0x000000ffff037224 */ /* 0x000fe200078e00ff */
[----:B------:R-:W-:Y:S02]  /*1890*/  VIADDMNMX R165, R205, R2, R165, PT ;  /* 0x00000002cda57246 */ /* 0x000fe400038001a5 */
[----:B------:R-:W-:Y:S02]  /*18a0*/  CS2R R148, SRZ ;  /* 0x0000000000947805 */ /* 0x000fe4000001ff00 */
        /* <DEDUP_REMOVED lines=96> */
[----:B------:R1:W2:Y:S01]  /*1eb0*/  LDC.64 R2, c[0x4][R0] ;  /* 0x0100000000027b82 */ /* 0x0002a20000000a00 */
[----:B------:R-:W-:Y:S01]  /*1ec0*/  IMAD.U32 R5, RZ, RZ, UR5 ;  /* 0x00000005ff057e24 */ /* 0x000fe2000f8e00ff */
[----:B------:R-:W-:Y:S01]  /*1ed0*/  ULDC.64 UR4, c[0x4][0xa0] ;  /* 0x0100280000047ab9 */ /* 0x000fe20000000a00 */
[----:B0-----:R-:W-:Y:S01]  /*1ee0*/  IMAD.U32 R10, RZ, RZ, UR6 ;  /* 0x00000006ff0a7e24 */ /* 0x001fe2000f8e00ff */
[----:B------:R-:W-:Y:S01]  /*1ef0*/  MOV R6, UR4 ;  /* 0x0000000400067c02 */ /* 0x000fe20008000f00 */
[----:B------:R-:W-:Y:S02]  /*1f00*/  IMAD.U32 R7, RZ, RZ, UR5 ;  /* 0x00000005ff077e24 */ /* 0x000fe4000f8e00ff */
[----:B------:R-:W-:-:S02]  /*1f10*/  IMAD.U32 R11, RZ, RZ, UR7 ;  /* 0x00000007ff0b7e24 */ /* 0x000fc4000f8e00ff */
[----:B------:R-:W-:Y:S02]  /*1f20*/  IMAD.MOV.U32 R8, RZ, RZ, 0x70 ;  /* 0x00000070ff087424 */ /* 0x000fe400078e00ff */
[----:B------:R-:W-:Y:S02]  /*1f30*/  IMAD.MOV.U32 R12, RZ, RZ, 0x1 ;  /* 0x00000001ff0c7424 */ /* 0x000fe400078e00ff */
[----:B-1----:R-:W-:-:S07]  /*1f40*/  IMAD.MOV.U32 R13, RZ, RZ, RZ ;  /* 0x000000ffff0d7224 */ /* 0x002fce00078e00ff */
[----:B------:R-:W-:-:S07]  /*1f50*/  LEPC R20, `(.L_x_5717) ;  /* 0x000000001014794e */ /* 0x000fce0000000000 */
[----:B--2---:R-:W-:Y:S05]  /*1f60*/  CALL.ABS.NOINC R2 ;  /* 0x0000000002007343 */ /* 0x004fea0003c00000 */
.L_x_5717:
[----:B------:R-:W2:Y:S01]  /*1f70*/  LDL R2, [R1+0x28] ;  /* 0x0000280001027983 */ /* 0x000ea20000100800 */
[----:B------:R-:W-:Y:S01]  /*1f80*/  MOV R0, 0x400 ;  /* 0x0000040000007802 */ /* 0x000fe20000000f00 */
[----:B------:R-:W1:Y:S01]  /*1f90*/  S2R R3, SR_CgaCtaId ;  /* 0x0000000000037919 */ /* 0x000e620000008800 */
[----:B------:R-:W3:Y:S02]  /*1fa0*/  S2R R16, SR_TID.X ;  /* 0x0000000000107919 */ /* 0x000ee40000002100 */
[----:B-1----:R-:W-:Y:S02]  /*1fb0*/  LEA R5, R3, R0, 0x18 ;  /* 0x0000000003057211 */ /* 0x002fe400078ec0ff */
[----:B---3--:R-:W-:Y:S02]  /*1fc0*/  SHF.R.U32.HI R16, RZ, 0x7, R16 ;  /* 0x00000007ff107819 */ /* 0x008fe40000011610 */
[----:B--2---:R-:W-:-:S13]  /*1fd0*/  R2UR UR5, R2 ;  /* 0x00000000020572ca */ /* 0x004fda00000e0000 */
[----:B------:R-:W-:-:S04]  /*1fe0*/  ULEA.HI UR4, UR5, UR5, URZ, 0x1 ;  /* 0x0000000505047291 */ /* 0x000fc8000f8f083f */
[----:B------:R-:W-:-:S04]  /*1ff0*/  ULOP3.LUT UR4, UR4, 0xfffffffe, URZ, 0xc0, !UPT ;  /* 0xfffffffe04047892 */ /* 0x000fc8000f8ec03f */
[----:B------:R-:W-:-:S06]  /*2000*/  UIADD3 UR4, UR5, -UR4, URZ ;  /* 0x8000000405047290 */ /* 0x000fcc000fffe03f */
[----:B------:R-:W-:-:S05]  /*2010*/  IMAD.U32 R2, RZ, RZ, UR4 ;  /* 0x00000004ff027e24 */ /* 0x000fca000f8e00ff */
[----:B------:R-:W-:Y:S01]  /*2020*/  SHF.L.U32 R0, R2, 0x1f, RZ ;  /* 0x0000001f02007819 */ /* 0x000fe200000006ff */
[----:B------:R-:W-:-:S03]  /*2030*/  VIADD R2, R16, 0x8 ;  /* 0x0000000810027836 */ /* 0x000fc60000000000 */
[----:B------:R-:W1:Y:S02]  /*2040*/  SYNCS.PHASECHK.TRANS64.TRYWAIT P0, [R5+URZ+0x32400], R0 ;  /* 0x03240000050075a7 */ /* 0x000e64000800017f */
[----:B-1----:R-:W-:Y:S05]  /*2050*/  @!P0 BRA `(.L_x_5718) ;  /* 0x0000014800408947 */ /* 0x002fea0003800000 */
.L_x_5869:
        /* <DEDUP_REMOVED lines=8> */
.L_x_5719:
[----:B------:R-:W-:Y:S01]  /*20e0*/  R2UR UR6, R5 ;  /* 0x00000000050672ca */ /* 0x000fe200000e0000 */
[----:B------:R-:W-:-:S05]  /*20f0*/  IMAD.U32 R3, RZ, RZ, UR39 ;  /* 0x00000027ff037e24 */ /* 0x000fca000f8e00ff */
[----:B------:R-:W-:-:S07]  /*2100*/  SHF.L.U32 R3, R3, 0x1f, RZ ;  /* 0x0000001f03037819 */ /* 0x000fce00000006ff */
[----:B------:R-:W-:-:S09]  /*2110*/  ULEA UR6, UR38, UR6, 0x3 ;  /* 0x0000000626067291 */ /* 0x000fd2000f8e183f */
[----:B------:R2:W3:Y:S01]  /*2120*/  SYNCS.PHASECHK.TRANS64.TRYWAIT P1, [UR6+0x32430], R3 ;  /* 0x03243003ff0075a7 */ /* 0x0004e20008020146 */
[----:B------:R-:W-:Y:S05]  /*2130*/  @!P0 BRA `(.L_x_5720) ;  /* 0x0000000000048947 */ /* 0x000fea0003800000 */
[----:B------:R-:W-:Y:S01]  /*2140*/  BPT.TRAP 0x1 ;  /* 0x000000040000795c */ /* 0x000fe20000300000 */
.L_x_5720:
[----:B---3--:R-:W-:Y:S05]  /*2150*/  @P1 BRA `(.L_x_5721) ;  /* 0x0000000000081947 */ /* 0x008fea0003800000 */
[----:B------:R-:W3:Y:S02]  /*2160*/  SYNCS.PHASECHK.TRANS64.TRYWAIT P1, [UR6+0x32430], R3 ;  /* 0x03243003ff0075a7 */ /* 0x000ee40008020146 */
[----:B---3--:R-:W-:Y:S05]  /*2170*/  @!P1 BRA `(.L_x_5722) ;  /* 0x00000148000c9947 */ /* 0x008fea0003800000 */
.L_x_5721:
[----:B------:R-:W-:Y:S01]  /*2180*/  R2UR UR4, R5 ;  /* 0x00000000050472ca */ /* 0x000fe200000e0000 */
[----:B------:R-:W-:Y:S01]  /*2190*/  WARPGROUP.ARRIVE ;  /* 0x00000000000079c5 */ /* 0x000fe20000000000 */
[----:B------:R-:W-:Y:S01]  /*21a0*/  UMOV UR8, UR41 ;  /* 0x0000002900087c82 */ /* 0x000fe20008000000 */
[----:B------:R-:W-:Y:S01]  /*21b0*/  UMOV UR9, 0x40000040 ;  /* 0x4000004000097882 */ /* 0x000fe20000000000 */
[----:B------:R-:W-:Y:S01]  /*21c0*/  UMOV UR11, 0x40000040 ;  /* 0x40000040000b7882 */ /* 0x000fe20000000000 */
[----:B------:R-:W-:-:S08]  /*21d0*/  UIADD3 UR5, UR41, 0x2, URZ ;  /* 0x0000000229057890 */ /* 0x000fd0000fffe03f */
        /* <DEDUP_REMOVED lines=42> */
.L_x_5870:
[----:B------:R-:W-:Y:S05]  /*2480*/  @!P0 BRA `(.L_x_5724) ;  /* 0x0000000000048947 */ /* 0x000fea0003800000 */
[----:B------:R-:W-:Y:S01]  /*2490*/  BPT.TRAP 0x1 ;  /* 0x000000040000795c */ /* 0x000fe20000300000 */
.L_x_5724:
[----:B------:R0:W0:Y:S01]  /*24a0*/  SYNCS.PHASECHK.TRANS64.TRYWAIT P1, [UR6+0x32450], R3 ;  /* 0x03245003ff0075a7 */ /* 0x0000220008020146 */
[----:B------:R-:W-:Y:S05]  /*24b0*/  @!P0 BRA `(.L_x_5725) ;  /* 0x0000000000048947 */ /* 0x000fea0003800000 */
[----:B------:R-:W-:Y:S01]  /*24c0*/  BPT.TRAP 0x1 ;  /* 0x000000040000795c */ /* 0x000fe20000300000 */
.L_x_5725:
[----:B0-----:R-:W-:Y:S05]  /*24d0*/  @P1 BRA `(.L_x_5726) ;  /* 0x0000000000081947 */ /* 0x001fea0003800000 */
[----:B------:R-:W0:Y:S02]  /*24e0*/  SYNCS.PHASECHK.TRANS64.TRYWAIT P1, [UR6+0x32450], R3 ;  /* 0x03245003ff0075a7 */ /* 0x000e240008020146 */
[----:B0-----:R-:W-:Y:S05]  /*24f0*/  @!P1 BRA `(.L_x_5727) ;  /* 0x0000014400589947 */ /* 0x001fea0003800000 */
.L_x_5726:
[----:B------:R-:W-:Y:S01]  /*2500*/  R2UR UR4, R5 ;  /* 0x00000000050472ca */ /* 0x000fe200000e0000 */
[----:B------:R-:W-:Y:S01]  /*2510*/  WARPGROUP.ARRIVE ;  /* 0x00000000000079c5 */ /* 0x000fe20000000000 */
[----:B------:R-:W-:Y:S01]  /*2520*/  UMOV UR9, 0x40000040 ;  /* 0x4000004000097882 */ /* 0x000fe20000000000 */
[----:B------:R-:W-:Y:S01]  /*2530*/  UMOV UR11, 0x40000040 ;  /* 0x40000040000b7882 */ /* 0x000fe20000000000 */
[----:B------:R-:W-:Y:S01]  /*2540*/  IMAD.U32 R13, RZ, RZ, UR9 ;  /* 0x00000009ff0d7e24 */ /* 0x000fe2000f8e00ff */
[----:B------:R-:W-:Y:S01]  /*2550*/  UMOV UR13, 0x40000040 ;  /* 0x40000040000d7882 */ /* 0x000fe20000000000 */
        /* <DEDUP_REMOVED lines=8> */
[----:B01--4-:R-:W0:Y:S01]  /*25e0*/  S2R R0, SR_TID.X ;  /* 0x0000000000007919 */ /* 0x013e220000002100 */
[----:B------:R-:W-:Y:S01]  /*25f0*/  UMOV UR23, 0x40000040 ;  /* 0x4000004000177882 */ /* 0x000fe20000000000 */
[----:B------:R-:W-:Y:S01]  /*2600*/  UMOV UR25, 0x40000040 ;  /* 0x4000004000197882 */ /* 0x000fe20000000000 */
[----:B------:R-:W-:Y:S01]  /*2610*/  USHF.R.U32.HI UR4, URZ, 0x4, UR4 ;  /* 0x000000043f047899 */ /* 0x000fe20008011604 */
[----:B------:R-:W-:Y:S01]  /*2620*/  UMOV UR27, 0x40000040 ;  /* 0x40000040001b7882 */ /* 0x000fe20000000000 */
[----:B------:R-:W-:-:S02]  /*2630*/  UMOV UR29, 0x40000040 ;  /* 0x40000040001d7882 */ /* 0x000fc40000000000 */
[----:B------:R-:W-:Y:S02]  /*2640*/  ULOP3.LUT UR7, UR4, 0x3fff, URZ, 0xc0, !UPT ;  /* 0x00003fff04077892 */ /* 0x000fe4000f8ec03f */
[----:B------:R-:W-:Y:S02]  /*2650*/  ULOP3.LUT UR4, UR40, 0x10000, URZ, 0xfc, !UPT ;  /* 0x0001000028047892 */ /* 0x000fe4000f8efc3f */
[----:B------:R-:W-:Y:S02]  /*2660*/  ULOP3.LUT UR60, UR7, 0x10000, URZ, 0xfc, !UPT ;  /* 0x00010000073c7892 */ /* 0x000fe4000f8efc3f */
[----:B------:R-:W-:Y:S02]  /*2670*/  UIADD3 UR56, UR4, 0x402, URZ ;  /* 0x0000040204387890 */ /* 0x000fe4000fffe03f */
[----:B------:R-:W-:Y:S01]  /*2680*/  UIMAD UR5, UR38, 0xc00, UR60 ;  /* 0x00000c00260578a4 */ /* 0x000fe2000f8e023c */
[----:B------:R-:W-:Y:S01]  /*2690*/  UMOV UR8, UR4 ;  /* 0x0000000400087c82 */ /* 0x000fe20008000000 */
[----:B------:R-:W-:Y:S01]  /*26a0*/  UIADD3 UR16, UR4, 0x800, URZ ;  /* 0x0000080004107890 */ /* 0x000fe2000fffe03f */
[----:B------:R-:W-:Y:S01]  /*26b0*/  IMAD.U32 R12, RZ, RZ, UR8 ;  /* 0x00000008ff0c7e24 */ /* 0x000fe2000f8e00ff */
[----:B------:R-:W-:-:S03]  /*26c0*/  UIADD3 UR58, UR5, 0x302, URZ ;  /* 0x00000302053a7890 */ /* 0x000fc6000fffe03f */
[----:B------:R-:W-:Y:S01]  /*26d0*/  UMOV UR10, UR5 ;  /* 0x00000005000a7c82 */ /* 0x000fe20008000000 */
[----:B------:R-:W-:Y:S01]  /*26e0*/  UIADD3 UR18, UR5, 0x600, URZ ;  /* 0x0000060005127890 */ /* 0x000fe2000fffe03f */
[----:B------:R-:W-:Y:S01]  /*26f0*/  HGMMA.64x96x16.F32.BF16 R24, gdesc[UR8], R24, gsb0 ;  /* 0x01600000081879f0 */ /* 0x000fe20008001818 */
[----:B------:R-:W-:Y:S02]  /*2700*/  UIADD3 UR8, UR4, 0x2, URZ ;  /* 0x0000000204087890 */ /* 0x000fe4000fffe03f */
[----:B------:R-:W-:Y:S02]  /*2710*/  UIADD3 UR9, UR5, 0x2, URZ ;  /* 0x0000000205097890 */ /* 0x000fe4000fffe03f */
[----:B------:R-:W-:Y:S01]  /*2720*/  UIADD3 UR10, UR5, 0x304, URZ ;  /* 0x00000304050a7890 */ /* 0x000fe2000fffe03f */
[----:B------:R-:W-:Y:S02]  /*2730*/  UMOV UR11, 0x40000040 ;  /* 0x40000040000b7882 */ /* 0x000fe40000000000 */
[----:B------:R-:W-:Y:S01]  /*2740*/  UMOV UR12, UR8 ;  /* 0x00000008000c7c82 */ /* 0x000fe20008000000 */
[----:B------:R-:W-:Y:S01]  /*2750*/  UIADD3 UR8, UR4, 0x4, URZ ;  /* 0x0000000404087890 */ /* 0x000fe2000fffe03f */
[----:B------:R-:W-:Y:S01]  /*2760*/  MOV R10, UR12 ;  /* 0x0000000c000a7c02 */ /* 0x000fe20008000f00 */
[----:B------:R-:W-:Y:S01]  /*2770*/  UMOV UR14, UR9 ;  /* 0x00000009000e7c82 */ /* 0x000fe20008000000 */
[----:B------:R-:W-:Y:S01]  /*2780*/  UIADD3 UR9, UR5, 0x4, URZ ;  /* 0x0000000405097890 */ /* 0x000fe2000fffe03f */
[----:B0-----:R-:W-:Y:S01]  /*2790*/  SHF.R.U32.HI R0, RZ, 0x7, R0 ;  /* 0x00000007ff007819 */ /* 0x001fe20000011600 */
[----:B------:R-:W-:-:S02]  /*27a0*/  UIADD3 UR20, UR4, 0x802, URZ ;  /* 0x0000080204147890 */ /* 0x000fc4000fffe03f */
[----:B------:R-:W-:Y:S01]  /*27b0*/  UIADD3 UR22, UR5, 0x602, URZ ;  /* 0x0000060205167890 */ /* 0x000fe2000fffe03f */
[----:B------:R-:W-:Y:S01]  /*27c0*/  IADD3 R0, -R0, 0xb, RZ ;  /* 0x0000000b00007810 */ /* 0x000fe20007ffe1ff */
[----:B------:R-:W-:Y:S02]  /*27d0*/  UIADD3 UR24, UR4, 0x804, URZ ;  /* 0x0000080404187890 */ /* 0x000fe4000fffe03f */
[----:B------:R-:W-:Y:S02]  /*27e0*/  UIADD3 UR26, UR5, 0x604, URZ ;  /* 0x00000604051a7890 */ /* 0x000fe4000fffe03f */
[----:B------:R-:W-:Y:S02]  /*27f0*/  UIADD3 UR28, UR4, 0x806, URZ ;  /* 0x00000806041c7890 */ /* 0x000fe4000fffe03f */
[----:B------:R-:W-:Y:S01]  /*2800*/  UIADD3 UR30, UR5, 0x606, URZ ;  /* 0x00000606051e7890 */ /* 0x000fe2000fffe03f */
        /* <DEDUP_REMOVED lines=47> */
[----:B---3--:R-:W-:Y:S01]  /*2b00*/  IMAD.U32 R4, RZ, RZ, UR12 ;  /* 0x0000000cff047e24 */ /* 0x008fe2000f8e00ff */
        /* <DEDUP_REMOVED lines=46> */
.L_x_5728:
[----:B------:R-:W1:Y:S01]  /*2df0*/  LDC R81, c[0x0][0x448] ;  /* 0x00011200ff517b82 */ /* 0x000e620000000800 */
[----:B------:R-:W-:Y:S01]  /*2e00*/  ULDC UR4, c[0x0][0xad0] ;  /* 0x0002b40000047ab9 */ /* 0x000fe20000000800 */
[----:B------:R-:W-:Y:S01]  /*2e10*/  R2UR UR5, R204 ;  /* 0x00000000cc0572ca */ /* 0x000fe200000e0000 */
[----:B--2---:R-:W-:Y:S01]  /*2e20*/  FMUL.FTZ R3, R26, UR4 ;  /* 0x000000041a037c20 */ /* 0x004fe20008410000 */
        /* <DEDUP_REMOVED lines=16> */
[----:B--2---:R-:W-:-:S02]  /*2f30*/  VIADD R33, R206, UR5 ;  /* 0x00000005ce217c36 */ /* 0x004fc40008000000 */
[----:B------:R-:W-:Y:S01]  /*2f40*/  FMUL.FTZ R27, R39, UR4 ;  /* 0x00000004271b7c20 */ /* 0x000fe20008410000 */
[----:B------:R-:W-:Y:S01]  /*2f50*/  FMUL.FTZ R21, R30, UR4 ;  /* 0x000000041e157c20 */ /* 0x000fe20008410000 */
[----:B------:R-:W-:Y:S01]  /*2f60*/  FMUL.FTZ R30, R42, UR4 ;  /* 0x000000042a1e7c20 */ /* 0x000fe20008410000 */
[----:B-1----:R-:W-:Y:S01]  /*2f70*/  ISETP.NE.AND P6, PT, R81, 0x1, PT ;  /* 0x000000015100780c */ /* 0x002fe20003fc5270 */
        /* <DEDUP_REMOVED lines=12> */
[----:B------:R-:W2:Y:S01]  /*3040*/  @P6 LDC R34, c[0x0][0x44c] ;  /* 0x00011300ff226b82 */ /* 0x000ea20000000800 */
[----:B------:R-:W-:Y:S01]  /*3050*/  FMUL.FTZ R61, R61, UR4 ;  /* 0x000000043d3d7c20 */ /* 0x000fe20008410000 */
[----:B------:R-:W-:Y:S01]  /*3060*/  FMUL.FTZ R64, R64, UR4 ;  /* 0x0000000440407c20 */ /* 0x000fe20008410000 */
[----:B------:R-:W-:Y:S01]  /*3070*/  FMUL.FTZ R65, R65, UR4 ;  /* 0x0000000441417c20 */ /* 0x000fe20008410000 */
[----:B------:R-:W-:Y:S01]  /*3080*/  FMUL.FTZ R68, R68, UR4 ;  /* 0x0000000444447c20 */ /* 0x000fe20008410000 */
[----:B------:R-:W-:Y:S01]  /*3090*/  FMUL.FTZ R180, R50, UR4 ;  /* 0x0000000432b47c20 */ /* 0x000fe20008410000 */
[----:B------:R-:W3:Y:S01]  /*30a0*/  MUFU.TANH R73, R73 ;  /* 0x0000004900497308 */ /* 0x000ee20000002400 */
[----:B------:R-:W-:Y:S01]  /*30b0*/  FMUL.FTZ R181, R51, UR4 ;  /* 0x0000000433b57c20 */ /* 0x000fe20008410000 */
[----:B------:R-:W4:Y:S01]  /*30c0*/  @P6 LDC R35, c[0x0][0x450] ;  /* 0x00011400ff236b82 */ /* 0x000f220000000800 */
[----:B------:R-:W-:Y:S01]  /*30d0*/  FMUL.FTZ R69, R69, UR4 ;  /* 0x0000000445457c20 */ /* 0x000fe20008410000 */
        /* <DEDUP_REMOVED lines=11> */
[----:B------:R-:W-:Y:S01]  /*3190*/  ULDC UR5, c[0x0][0xa80] ;  /* 0x0002a00000057ab9 */ /* 0x000fe20000000800 */
[----:B------:R5:W0:Y:S01]  /*31a0*/  MUFU.TANH R74, R28 ;  /* 0x0000001c004a7308 */ /* 0x000a220000002400 */
[----:B------:R-:W1:Y:S01]  /*31b0*/  S2UR UR10, SR_CgaCtaId ;  /* 0x00000000000a79c3 */ /* 0x000e620000008800 */
[----:B--2---:R-:W-:Y:S01]  /*31c0*/  @P6 IMAD.HI.U32 R34, R33, R34, RZ ;  /* 0x0000002221226227 */ /* 0x004fe200078e00ff */
[----:B------:R-:W-:Y:S01]  /*31d0*/  ULOP3.LUT UR54, UR7, 0x3000000, URZ, 0xfc, !UPT ;  /* 0x0300000007367892 */ /* 0x000fe2000f8efc3f */
[----:B------:R-:W-:Y:S01]  /*31e0*/  UMOV UR11, 0x40000040 ;  /* 0x40000040000b7882 */ /* 0x000fe20000000000 */
[----:B------:R-:W-:-:S03]  /*31f0*/  UMOV UR15, 0x40000040 ;  /* 0x40000040000f7882 */ /* 0x000fc60000000000 */
[----:B------:R2:W0:Y:S01]  /*3200*/  MUFU.TANH R75, R29 ;  /* 0x0000001d004b7308 */ /* 0x0004220000002400 */
[----:B-----5:R-:W-:Y:S01]  /*3210*/  FMUL.FTZ R28, R38, UR4 ;  /* 0x00000004261c7c20 */ /* 0x020fe20008410000 */
[----:B----4-:R-:W-:Y:S01]  /*3220*/  @P6 SHF.R.U32.HI R33, RZ, R35, R34 ;  /* 0x00000023ff216219 */ /* 0x010fe20000011622 */
[----:B------:R-:W-:-:S04]  /*3230*/  IMAD R35, R165, -0x60, R203 ;  /* 0xffffffa0a5237824 */ /* 0x000fc800078e02cb */
[----:B------:R-:W4:Y:S01]  /*3240*/  SHFL.IDX PT, R34, R33, RZ, 0x1c1f ;  /* 0x001c1fff21227589 */ /* 0x000f2200000e0000 */
[C-C-:B------:R-:W-:Y:S01]  /*3250*/  IADD3 R37, -R22.reuse, 0x61, R35.reuse ;  /* 0x0000006116257810 */ /* 0x140fe20007ffe123 */
[----:B------:R-:W-:Y:S01]  /*3260*/  MUFU.TANH R80, R45 ;  /* 0x0000002d00507308 */ /* 0x000fe20000002400 */
[----:B------:R-:W-:Y:S01]  /*3270*/  IADD3 R35, -R22, 0x60, R35 ;  /* 0x0000006016237810 */ /* 0x000fe20007ffe123 */
[----:B------:R-:W5:Y:S01]  /*3280*/  SHFL.IDX PT, R36, R33, 0x1, 0x1c1f ;  /* 0x003c1f0021247f89 */ /* 0x000f6200000e0000 */
[----:B--2---:R-:W-:Y:S01]  /*3290*/  FMUL.FTZ R29, R43, UR4 ;  /* 0x000000042b1d7c20 */ /* 0x004fe20008410000 */
[----:B------:R-:W-:-:S04]  /*32a0*/  IMAD.IADD R48, R37, 0x1, -R202 ;  /* 0x0000000125307824 */ /* 0x000fc800078e0aca */
[----:B------:R2:W0:Y:S08]  /*32b0*/  MUFU.TANH R76, R32 ;  /* 0x00000020004c7308 */ /* 0x0004300000002400 */
[----:B------:R3:W0:Y:S01]  /*32c0*/  MUFU.TANH R39, R41 ;  /* 0x0000002900277308 */ /* 0x0006220000002400 */
[----:B--2---:R-:W-:Y:S01]  /*32d0*/  FMUL.FTZ R32, R47, UR4 ;  /* 0x000000042f207c20 */ /* 0x004fe20008410000 */
[----:B------:R-:W-:Y:S01]  /*32e0*/  UIADD3 UR4, UR6, 0x32440, URZ ;  /* 0x0003244006047890 */ /* 0x000fe2000fffe03f */
[----:B----4-:R-:W-:-:S03]  /*32f0*/  VIADDMNMX R45, R34, R48, R35, PT ;  /* 0x00000030222d7246 */ /* 0x010fc60003800123 */
[----:B-1----:R-:W-:Y:S02]  /*3300*/  UPRMT UR4, UR10, 0x654, UR4 ;  /* 0x000006540a047896 */ /* 0x002fe40008000004 */
[----:B------:R1:W-:Y:S01]  /*3310*/  MUFU.TANH R43, R44 ;  /* 0x0000002c002b7308 */ /* 0x0003e20000002400 */
[----:B------:R-:W-:Y:S01]  /*3320*/  UIMAD UR10, UR38, 0xc00, UR54 ;  /* 0x00000c00260a78a4 */ /* 0x000fe2000f8e0236 */
[C---:B------:R-:W-:Y:S02]  /*3330*/  ISETP.GT.AND P3, PT, R45.reuse, RZ, PT ;  /* 0x000000ff2d00720c */ /* 0x040fe40003f64270 */
[C---:B------:R-:W-:Y:S01]  /*3340*/  ISETP.GT.AND P4, PT, R45.reuse, 0x1, PT ;  /* 0x000000012d00780c */ /* 0x040fe20003f84270 */
[----:B------:R-:W-:Y:S01]  /*3350*/  UIADD3 UR14, UR10, 0x80, URZ ;  /* 0x000000800a0e7890 */ /* 0x000fe2000fffe03f */
[----:B-----5:R-:W-:Y:S02]  /*3360*/  VIADDMNMX R48, R36, R48, R35, PT ;  /* 0x0000003024307246 */ /* 0x020fe40003800123 */
[----:B------:R-:W-:Y:S01]  /*3370*/  ISETP.GT.AND P5, PT, R45, 0x8, PT ;  /* 0x000000082d00780c */ /* 0x000fe20003fa4270 */
[----:B------:R-:W2:Y:S01]  /*3380*/  MUFU.TANH R40, R40 ;  /* 0x0000002800287308 */ /* 0x000ea20000002400 */
[----:B------:R-:W-:Y:S01]  /*3390*/  FSEL R36, R72, -INF , P3 ;  /* 0xff80000048247808 */ /* 0x000fe20001800000 */
[----:B------:R-:W-:Y:S01]  /*33a0*/  SYNCS.ARRIVE.TRANS64.RED.A1T0 RZ, [UR4], RZ ;  /* 0x000000ffffff79a7 */ /* 0x000fe20008100404 */
[----:B---3--:R-:W-:Y:S01]  /*33b0*/  FSEL R41, R73, -INF , P4 ;  /* 0xff80000049297808 */ /* 0x008fe20002000000 */
[----:B------:R-:W-:Y:S01]  /*33c0*/  UIADD3 UR4, UR10, 0x100, URZ ;  /* 0x000001000a047890 */ /* 0x000fe2000fffe03f */
[----:B------:R-:W-:-:S02]  /*33d0*/  ISETP.GT.AND P1, PT, R45, 0x9, PT ;  /* 0x000000092d00780c */ /* 0x000fc40003f24270 */
[----:B0-----:R-:W-:Y:S01]  /*33e0*/  FSEL R42, R74, -INF , P5 ;  /* 0xff8000004a2a7808 */ /* 0x001fe20002800000 */
[----:B------:R-:W0:Y:S01]  /*33f0*/  MUFU.TANH R49, R49 ;  /* 0x0000003100317308 */ /* 0x000e220000002400 */
[----:B------:R-:W-:Y:S02]  /*3400*/  FMNMX.FTZ R35, R36, R41, !PT ;  /* 0x0000002924237209 */ /* 0x000fe40007810000 */
[----:B------:R-:W-:Y:S02]  /*3410*/  ISETP.GT.AND P2, PT, R45, 0x10, PT ;  /* 0x000000102d00780c */ /* 0x000fe40003f44270 */
[----:B-1----:R-:W-:Y:S02]  /*3420*/  FSEL R44, R75, -INF , P1 ;  /* 0xff8000004b2c7808 */ /* 0x002fe40000800000 */
[----:B------:R-:W-:Y:S01]  /*3430*/  FMNMX.FTZ R35, R42, R35, !PT ;  /* 0x000000232a237209 */ /* 0x000fe20007810000 */
[----:B------:R-:W1:Y:S01]  /*3440*/  MUFU.TANH R52, R52 ;  /* 0x0000003400347308 */ /* 0x000e620000002400 */
[----:B------:R-:W-:-:S02]  /*3450*/  FSEL R37, R76, -INF , P2 ;  /* 0xff8000004c257808 */ /* 0x000fc40001000000 */
[C---:B------:R-:W-:Y:S02]  /*3460*/  ISETP.GT.AND P2, PT, R45.reuse, 0x21, PT ;  /* 0x000000212d00780c */ /* 0x040fe40003f44270 */
[----:B------:R-:W-:Y:S02]  /*3470*/  ISETP.GT.AND P3, PT, R45, 0x11, PT ;  /* 0x000000112d00780c */ /* 0x000fe40003f64270 */
[----:B------:R-:W-:Y:S01]  /*3480*/  FMNMX.FTZ R46, R44, R35, !PT ;  /* 0x000000232c2e7209 */ /* 0x000fe20007810000 */
[----:B------:R-:W3:Y:S01]  /*3490*/  MUFU.TANH R53, R53 ;  /* 0x0000003500357308 */ /* 0x000ee20000002400 */
[----:B------:R-:W-:Y:S02]  /*34a0*/  FSEL R35, R39, -INF , P2 ;  /* 0xff80000027237808 */ /* 0x000fe40001000000 */
[----:B------:R-:W-:Y:S02]  /*34b0*/  ISETP.GT.AND P4, PT, R45, 0x18, PT ;  /* 0x000000182d00780c */ /* 0x000fe40003f84270 */
[----:B------:R-:W-:-:S02]  /*34c0*/  FSEL R34, R77, -INF , P3 ;  /* 0xff8000004d227808 */ /* 0x000fc40001800000 */
[----:B------:R-:W-:Y:S01]  /*34d0*/  FMNMX.FTZ R39, R37, R46, !PT ;  /* 0x0000002e25277209 */ /* 0x000fe20007810000 */
[----:B------:R-:W4:Y:S01]  /*34e0*/  MUFU.TANH R56, R56 ;  /* 0x0000003800387308 */ /* 0x000f220000002400 */
[C---:B------:R-:W-:Y:S02]  /*34f0*/  ISETP.GT.AND P5, PT, R45.reuse, 0x19, PT ;  /* 0x000000192d00780c */ /* 0x040fe40003fa4270 */
[----:B------:R-:W-:Y:S02]  /*3500*/  FSEL R33, R78, -INF , P4 ;  /* 0xff8000004e217808 */ /* 0x000fe40002000000 */
[----:B------:R-:W-:Y:S02]  /*3510*/  FMNMX.FTZ R46, R34, R39, !PT ;  /* 0x00000027222e7209 */ /* 0x000fe40007810000 */
[----:B------:R-:W-:Y:S01]  /*3520*/  ISETP.GT.AND P1, PT, R45, 0x20, PT ;  /* 0x000000202d00780c */ /* 0x000fe20003f24270 */
[----:B------:R-:W5:Y:S01]  /*3530*/  MUFU.TANH R57, R57 ;  /* 0x0000003900397308 */ /* 0x000f620000002400 */
[----:B------:R-:W-:-:S02]  /*3540*/  FSEL R38, R79, -INF , P5 ;  /* 0xff8000004f267808 */ /* 0x000fc40002800000 */
[----:B------:R-:W-:Y:S02]  /*3550*/  FMNMX.FTZ R47, R33, R46, !PT ;  /* 0x0000002e212f7209 */ /* 0x000fe40007810000 */
[----:B--2---:R-:W-:Y:S02]  /*3560*/  FSEL R40, R40, -INF , P1 ;  /* 0xff80000028287808 */ /* 0x004fe40000800000 */
[----:B------:R-:W-:Y:S01]  /*3570*/  FMNMX.FTZ R47, R38, R47, !PT ;  /* 0x0000002f262f7209 */ /* 0x000fe20007810000 */
[----:B------:R-:W2:Y:S01]  /*3580*/  MUFU.TANH R60, R60 ;  /* 0x0000003c003c7308 */ /* 0x000ea20000002400 */
[C---:B------:R-:W-:Y:S02]  /*3590*/  ISETP.GT.AND P3, PT, R45.reuse, 0x28, PT ;  /* 0x000000282d00780c */ /* 0x040fe40003f64270 */
[----:B------:R-:W-:Y:S02]  /*35a0*/  FMNMX.FTZ R46, R40, R47, !PT ;  /* 0x0000002f282e7209 */ /* 0x000fe40007810000 */
[----:B------:R-:W-:-:S02]  /*35b0*/  ISETP.GT.AND P4, PT, R45, 0x29, PT ;  /* 0x000000292d00780c */ /* 0x000fc40003f84270 */
[C---:B------:R-:W-:Y:S01]  /*35c0*/  ISETP.GT.AND P5, PT, R45.reuse, 0x30, PT ;  /* 0x000000302d00780c */ /* 0x040fe20003fa4270 */
[----:B------:R-:W2:Y:S01]  /*35d0*/  MUFU.TANH R61, R61 ;  /* 0x0000003d003d7308 */ /* 0x000ea20000002400 */
[----:B------:R-:W-:Y:S02]  /*35e0*/  ISETP.GT.AND P1, PT, R45, 0x31, PT ;  /* 0x000000312d00780c */ /* 0x000fe40003f24270 */
[----:B------:R-:W-:Y:S02]  /*35f0*/  FSEL R43, R43, -INF , P3 ;  /* 0xff8000002b2b7808 */ /* 0x000fe40001800000 */
[----:B------:R-:W-:Y:S02]  /*3600*/  FMNMX.FTZ R46, R35, R46, !PT ;  /* 0x0000002e232e7209 */ /* 0x000fe40007810000 */
[----:B------:R-:W-:Y:S01]  /*3610*/  FSEL R39, R80, -INF , P4 ;  /* 0xff80000050277808 */ /* 0x000fe20002000000 */
[----:B------:R-:W2:Y:S01]  /*3620*/  MUFU.TANH R64, R64 ;  /* 0x0000004000407308 */ /* 0x000ea20000002400 */
[----:B------:R-:W-:-:S02]  /*3630*/  FSEL R184, R184, -INF , P5 ;  /* 0xff800000b8b87808 */ /* 0x000fc40002800000 */
[----:B0-----:R-:W-:Y:S02]  /*3640*/  FSEL R185, R49, -INF , P1 ;  /* 0xff80000031b97808 */ /* 0x001fe40000800000 */
[C---:B------:R-:W-:Y:S02]  /*3650*/  ISETP.GT.AND P2, PT, R45.reuse, 0x38, PT ;  /* 0x000000382d00780c */ /* 0x040fe40003f44270 */
[C---:B------:R-:W-:Y:S01]  /*3660*/  ISETP.GT.AND P3, PT, R45.reuse, 0x39, PT ;  /* 0x000000392d00780c */ /* 0x040fe20003f64270 */
[----:B------:R-:W0:Y:S01]  /*3670*/  MUFU.TANH R65, R65 ;  /* 0x0000004100417308 */ /* 0x000e220000002400 */
[C---:B------:R-:W-:Y:S02]  /*3680*/  ISETP.GT.AND P4, PT, R45.reuse, 0x40, PT ;  /* 0x000000402d00780c */ /* 0x040fe40003f84270 */
[C---:B------:R-:W-:Y:S02]  /*3690*/  ISETP.GT.AND P5, PT, R45.reuse, 0x41, PT ;  /* 0x000000412d00780c */ /* 0x040fe40003fa4270 */
[----:B------:R-:W-:-:S02]  /*36a0*/  ISETP.GT.AND P1, PT, R45, 0x48, PT ;  /* 0x000000482d00780c */ /* 0x000fc40003f24270 */
[----:B------:R-:W-:Y:S01]  /*36b0*/  FMNMX.FTZ R46, R43, R46, !PT ;  /* 0x0000002e2b2e7209 */ /* 0x000fe20007810000 */
[----:B------:R-:W0:Y:S01]  /*36c0*/  MUFU.TANH R3, R3 ;  /* 0x0000000300037308 */ /* 0x000e220000002400 */
[----:B-1----:R-:W-:Y:S02]  /*36d0*/  FSEL R186, R52, -INF , P2 ;  /* 0xff80000034ba7808 */ /* 0x002fe40001000000 */
[----:B---3--:R-:W-:Y:S02]  /*36e0*/  FSEL R187, R53, -INF , P3 ;  /* 0xff80000035bb7808 */ /* 0x008fe40001800000 */
[----:B----4-:R-:W-:Y:S02]  /*36f0*/  FSEL R176, R56, -INF , P4 ;  /* 0xff80000038b07808 */ /* 0x010fe40002000000 */
[----:B-----5:R-:W-:Y:S01]  /*3700*/  FSEL R177, R57, -INF , P5 ;  /* 0xff80000039b17808 */ /* 0x020fe20002800000 */
[----:B------:R-:W1:Y:S01]  /*3710*/  MUFU.TANH R20, R20 ;  /* 0x0000001400147308 */ /* 0x000e620000002400 */
[----:B--2---:R-:W-:-:S02]  /*3720*/  FSEL R178, R60, -INF , P1 ;  /* 0xff8000003cb27808 */ /* 0x004fc40000800000 */
[C---:B------:R-:W-:Y:S02]  /*3730*/  ISETP.GT.AND P2, PT, R45.reuse, 0x49, PT ;  /* 0x000000492d00780c */ /* 0x040fe40003f44270 */
[C---:B------:R-:W-:Y:S02]  /*3740*/  ISETP.GT.AND P3, PT, R45.reuse, 0x50, PT ;  /* 0x000000502d00780c */ /* 0x040fe40003f64270 */
[C---:B------:R-:W-:Y:S01]  /*3750*/  ISETP.GT.AND P4, PT, R45.reuse, 0x51, PT ;  /* 0x000000512d00780c */ /* 0x040fe20003f84270 */
[----:B------:R-:W2:Y:S01]  /*3760*/  MUFU.TANH R68, R68 ;  /* 0x0000004400447308 */ /* 0x000ea20000002400 */
[C---:B------:R-:W-:Y:S02]  /*3770*/  ISETP.GT.AND P5, PT, R45.reuse, 0x58, PT ;  /* 0x000000582d00780c */ /* 0x040fe40003fa4270 */
[----:B------:R-:W-:Y:S02]  /*3780*/  ISETP.GT.AND P1, PT, R45, 0x59, PT ;  /* 0x000000592d00780c */ /* 0x000fe40003f24270 */
[----:B------:R-:W-:-:S02]  /*3790*/  FMNMX.FTZ R45, R39, R46, !PT ;  /* 0x0000002e272d7209 */ /* 0x000fc40007810000 */
[----:B------:R-:W-:Y:S01]  /*37a0*/  FSEL R179, R61, -INF , P2 ;  /* 0xff8000003db37808 */ /* 0x000fe20001000000 */
[----:B------:R-:W3:Y:S01]  /*37b0*/  MUFU.TANH R21, R21 ;  /* 0x0000001500157308 */ /* 0x000ee20000002400 */
[----:B------:R-:W-:Y:S02]  /*37c0*/  FMNMX.FTZ R46, R184, R45, !PT ;  /* 0x0000002db82e7209 */ /* 0x000fe40007810000 */
[----:B------:R-:W-:Y:S02]  /*37d0*/  FSEL R47, R64, -INF , P3 ;  /* 0xff800000402f7808 */ /* 0x000fe40001800000 */
[----:B------:R-:W-:Y:S02]  /*37e0*/  FMNMX.FTZ R45, R185, R46, !PT ;  /* 0x0000002eb92d7209 */ /* 0x000fe40007810000 */
[----:B------:R-:W-:Y:S01]  /*37f0*/  ISETP.GT.AND P2, PT, R48, RZ, PT ;  /* 0x000000ff3000720c */ /* 0x000fe20003f44270 */
[----:B------:R-:W4:Y:S01]  /*3800*/  MUFU.TANH R24, R24 ;  /* 0x0000001800187308 */ /* 0x000f220000002400 */
[----:B------:R-:W-:-:S02]  /*3810*/  FMNMX.FTZ R50, R186, R45, !PT ;  /* 0x0000002dba327209 */ /* 0x000fc40007810000 */
[C---:B------:R-:W-:Y:S02]  /*3820*/  ISETP.GT.AND P3, PT, R48.reuse, 0x1, PT ;  /* 0x000000013000780c */ /* 0x040fe40003f64270 */
[----:B0-----:R-:W-:Y:S02]  /*3830*/  FSEL R46, R65, -INF , P4 ;  /* 0xff800000412e7808 */ /* 0x001fe40002000000 */
[----:B------:R-:W-:Y:S01]  /*3840*/  FMNMX.FTZ R51, R187, R50, !PT ;  /* 0x00000032bb337209 */ /* 0x000fe20007810000 */
[----:B------:R-:W0:Y:S01]  /*3850*/  MUFU.TANH R26, R26 ;  /* 0x0000001a001a7308 */ /* 0x000e220000002400 */
[----:B------:R-:W-:Y:S02]  /*3860*/  ISETP.GT.AND P4, PT, R48, 0x8, PT ;  /* 0x000000083000780c */ /* 0x000fe40003f84270 */
[----:B------:R-:W-:Y:S02]  /*3870*/  FSEL R3, R3, -INF , P2 ;  /* 0xff80000003037808 */ /* 0x000fe40001000000 */
[----:B-1----:R-:W-:-:S02]  /*3880*/  FSEL R49, R20, -INF , P3 ;  /* 0xff80000014317808 */ /* 0x002fc40001800000 */
[----:B--2---:R-:W-:Y:S01]  /*3890*/  FSEL R45, R68, -INF , P5 ;  /* 0xff800000442d7808 */ /* 0x004fe20002800000 */
[----:B------:R-:W1:Y:S01]  /*38a0*/  MUFU.TANH R25, R25 ;  /* 0x0000001900197308 */ /* 0x000e620000002400 */
[----:B------:R-:W-:Y:S02]  /*38b0*/  FMNMX.FTZ R50, R176, R51, !PT ;  /* 0x00000033b0327209 */ /* 0x000fe40007810000 */
[C---:B------:R-:W-:Y:S02]  /*38c0*/  ISETP.GT.AND P5, PT, R48.reuse, 0x9, PT ;  /* 0x000000093000780c */ /* 0x040fe40003fa4270 */
[----:B---3--:R-:W-:Y:S02]  /*38d0*/  FSEL R51, R21, -INF , P4 ;  /* 0xff80000015337808 */ /* 0x008fe40002000000 */
[----:B------:R-:W-:Y:S01]  /*38e0*/  FMNMX.FTZ R20, R3, R49, !PT ;  /* 0x0000003103147209 */ /* 0x000fe20007810000 */
[----:B------:R-:W2:Y:S01]  /*38f0*/  MUFU.TANH R28, R28 ;  /* 0x0000001c001c7308 */ /* 0x000ea20000002400 */
[----:B------:R-:W-:-:S02]  /*3900*/  ISETP.GT.AND P2, PT, R48, 0x10, PT ;  /* 0x000000103000780c */ /* 0x000fc40003f44270 */
[----:B----4-:R-:W-:Y:S02]  /*3910*/  FSEL R53, R24, -INF , P5 ;  /* 0xff80000018357808 */ /* 0x010fe40002800000 */
[----:B------:R-:W-:Y:S02]  /*3920*/  FMNMX.FTZ R20, R51, R20, !PT ;  /* 0x0000001433147209 */ /* 0x000fe40007810000 */
[----:B------:R-:W-:Y:S01]  /*3930*/  ISETP.GT.AND P3, PT, R48, 0x11, PT ;  /* 0x000000113000780c */ /* 0x000fe20003f64270 */
[----:B------:R-:W3:Y:S01]  /*3940*/  MUFU.TANH R27, R27 ;  /* 0x0000001b001b7308 */ /* 0x000ee20000002400 */
[----:B0-----:R-:W-:Y:S02]  /*3950*/  FSEL R55, R26, -INF , P2 ;  /* 0xff8000001a377808 */ /* 0x001fe40001000000 */
[----:B------:R-:W-:Y:S02]  /*3960*/  FMNMX.FTZ R20, R53, R20, !PT ;  /* 0x0000001435147209 */ /* 0x000fe40007810000 */
[----:B------:R-:W-:-:S02]  /*3970*/  ISETP.GT.AND P4, PT, R48, 0x18, PT ;  /* 0x000000183000780c */ /* 0x000fc40003f84270 */
[----:B-1----:R-:W-:Y:S01]  /*3980*/  FSEL R57, R25, -INF , P3 ;  /* 0xff80000019397808 */ /* 0x002fe20001800000 */
[----:B------:R-:W0:Y:S01]  /*3990*/  MUFU.TANH R69, R69 ;  /* 0x0000004500457308 */ /* 0x000e220000002400 */
[----:B------:R-:W-:Y:S02]  /*39a0*/  FMNMX.FTZ R20, R55, R20, !PT ;  /* 0x0000001437147209 */ /* 0x000fe40007810000 */
[----:B------:R-:W-:Y:S02]  /*39b0*/  FMNMX.FTZ R21, R177, R50, !PT ;  /* 0x00000032b1157209 */ /* 0x000fe40007810000 */
[----:B------:R-:W-:Y:S02]  /*39c0*/  ISETP.GT.AND P2, PT, R48, 0x19, PT ;  /* 0x000000193000780c */ /* 0x000fe40003f44270 */
[----:B--2---:R-:W-:Y:S01]  /*39d0*/  FSEL R61, R28, -INF , P4 ;  /* 0xff8000001c3d7808 */ /* 0x004fe20002000000 */
[----:B------:R-:W1:Y:S01]  /*39e0*/  MUFU.TANH R30, R30 ;  /* 0x0000001e001e7308 */ /* 0x000e620000002400 */
[----:B------:R-:W-:-:S02]  /*39f0*/  FMNMX.FTZ R20, R57, R20, !PT ;  /* 0x0000001439147209 */ /* 0x000fc40007810000 */
[----:B------:R-:W-:Y:S02]  /*3a00*/  FMNMX.FTZ R24, R178, R21, !PT ;  /* 0x00000015b2187209 */ /* 0x000fe40007810000 */
[----:B------:R-:W-:Y:S02]  /*3a10*/  ISETP.GT.AND P3, PT, R48, 0x20, PT ;  /* 0x000000203000780c */ /* 0x000fe40003f64270 */
[----:B---3--:R-:W-:Y:S01]  /*3a20*/  FSEL R59, R27, -INF , P2 ;  /* 0xff8000001b3b7808 */ /* 0x008fe20001000000 */
[----:B------:R-:W2:Y:S01]  /*3a30*/  MUFU.TANH R29, R29 ;  /* 0x0000001d001d7308 */ /* 0x000ea20000002400 */
[----:B------:R-:W-:Y:S02]  /*3a40*/  FMNMX.FTZ R20, R61, R20, !PT ;  /* 0x000000143d147209 */ /* 0x000fe40007810000 */
[----:B------:R-:W-:Y:S02]  /*3a50*/  FMNMX.FTZ R24, R179, R24, !PT ;  /* 0x00000018b3187209 */ /* 0x000fe40007810000 */
[----:B0-----:R-:W-:-:S02]  /*3a60*/  FSEL R166, R69, -INF , P1 ;  /* 0xff80000045a67808 */ /* 0x001fc40000800000 */
[----:B------:R-:W-:Y:S01]  /*3a70*/  ISETP.GT.AND P1, PT, R48, 0x21, PT ;  /* 0x000000213000780c */ /* 0x000fe20003f24270 */
[----:B------:R-:W0:Y:S01]  /*3a80*/  MUFU.TANH R31, R31 ;  /* 0x0000001f001f7308 */ /* 0x000e220000002400 */
[----:B-1----:R-:W-:Y:S02]  /*3a90*/  FSEL R25, R30, -INF , P3 ;  /* 0xff8000001e197808 */ /* 0x002fe40001800000 */
[----:B------:R-:W-:Y:S02]  /*3aa0*/  FMNMX.FTZ R20, R59, R20, !PT ;  /* 0x000000143b147209 */ /* 0x000fe40007810000 */
[----:B------:R-:W-:Y:S02]  /*3ab0*/  FMNMX.FTZ R21, R47, R24, !PT ;  /* 0x000000182f157209 */ /* 0x000fe40007810000 */
[----:B------:R-:W-:Y:S01]  /*3ac0*/  ISETP.GT.AND P2, PT, R48, 0x28, PT ;  /* 0x000000283000780c */ /* 0x000fe20003f44270 */
[----:B------:R-:W1:Y:S01]  /*3ad0*/  MUFU.TANH R32, R32 ;  /* 0x0000002000207308 */ /* 0x000e620000002400 */
[----:B--2---:R-:W-:-:S02]  /*3ae0*/  FSEL R29, R29, -INF , P1 ;  /* 0xff8000001d1d7808 */ /* 0x004fc40000800000 */
[----:B------:R-:W-:Y:S02]  /*3af0*/  FMNMX.FTZ R20, R25, R20, !PT ;  /* 0x0000001419147209 */ /* 0x000fe40007810000 */
[----:B------:R-:W-:Y:S02]  /*3b00*/  FMNMX.FTZ R24, R46, R21, !PT ;  /* 0x000000152e187209 */ /* 0x000fe40007810000 */
[----:B------:R-:W-:Y:S01]  /*3b10*/  ISETP.GT.AND P1, PT, R48, 0x29, PT ;  /* 0x000000293000780c */ /* 0x000fe20003f24270 */
[----:B------:R-:W2:Y:S01]  /*3b20*/  MUFU.TANH R180, R180 ;  /* 0x000000b400b47308 */ /* 0x000ea20000002400 */
[----:B0-----:R-:W-:Y:S02]  /*3b30*/  FSEL R31, R31, -INF , P2 ;  /* 0xff8000001f1f7808 */ /* 0x001fe40001000000 */
[----:B------:R-:W-:Y:S02]  /*3b40*/  FMNMX.FTZ R20, R29, R20, !PT ;  /* 0x000000141d147209 */ /* 0x000fe40007810000 */
[----:B------:R-:W-:-:S02]  /*3b50*/  FMNMX.FTZ R21, R45, R24, !PT ;  /* 0x000000182d157209 */ /* 0x000fc40007810000 */
[----:B------:R-:W-:Y:S01]  /*3b60*/  ISETP.GT.AND P2, PT, R48, 0x30, PT ;  /* 0x000000303000780c */ /* 0x000fe20003f44270 */
[----:B------:R-:W0:Y:S01]  /*3b70*/  MUFU.TANH R181, R181 ;  /* 0x000000b500b57308 */ /* 0x000e220000002400 */
[----:B-1----:R-:W-:Y:S02]  /*3b80*/  FSEL R27, R32, -INF , P1 ;  /* 0xff800000201b7808 */ /* 0x002fe40000800000 */
[----:B------:R-:W-:Y:S02]  /*3b90*/  FMNMX.FTZ R20, R31, R20, !PT ;  /* 0x000000141f147209 */ /* 0x000fe40007810000 */
[----:B------:R-:W-:Y:S02]  /*3ba0*/  FMNMX.FTZ R24, R166, R21, !PT ;  /* 0x00000015a6187209 */ /* 0x000fe40007810000 */
[----:B------:R-:W-:Y:S01]  /*3bb0*/  ISETP.GT.AND P1, PT, R48, 0x31, PT ;  /* 0x000000313000780c */ /* 0x000fe20003f24270 */
[----:B------:R-:W1:Y:S01]  /*3bc0*/  MUFU.TANH R182, R182 ;  /* 0x000000b600b67308 */ /* 0x000e620000002400 */
[----:B--2---:R-:W-:Y:S01]  /*3bd0*/  FSEL R180, R180, -INF , P2 ;  /* 0xff800000b4b47808 */ /* 0x004fe20001000000 */
[----:B------:R-:W2:Y:S01]  /*3be0*/  SHFL.BFLY PT, R65, R24, 0x2, 0x1f ;  /* 0x0c401f0018417f89 */ /* 0x000ea200000e0000 */
[----:B------:R-:W-:-:S02]  /*3bf0*/  FMNMX.FTZ R21, R27, R20, !PT ;  /* 0x000000141b157209 */ /* 0x000fc40007810000 */
[----:B------:R-:W-:Y:S02]  /*3c00*/  ISETP.GT.AND P2, PT, R48, 0x38, PT ;  /* 0x000000383000780c */ /* 0x000fe40003f44270 */
[----:B------:R-:W-:Y:S01]  /*3c10*/  FMNMX.FTZ R20, R180, R21, !PT ;  /* 0x00000015b4147209 */ /* 0x000fe20007810000 */
        /* <DEDUP_REMOVED lines=9> */
[----:B---3--:R-:W-:Y:S02]  /*3cb0*/  FSEL R183, R183, -INF , P1 ;  /* 0xff800000b7b77808 */ /* 0x008fe40000800000 */
[----:B------:R-:W-:Y:S02]  /*3cc0*/  ISETP.GT.AND P1, PT, R48, 0x41, PT ;  /* 0x000000413000780c */ /* 0x000fe40003f24270 */
[----:B------:R-:W-:Y:S02]  /*3cd0*/  FMNMX.FTZ R20, R183, R20, !PT ;  /* 0x00000014b7147209 */ /* 0x000fe40007810000 */
[----:B--2---:R-:W-:Y:S01]  /*3ce0*/  FMNMX.FTZ R65, R24, R65, !PT ;  /* 0x0000004118417209 */ /* 0x004fe20007810000 */
[----:B------:R-:W2:Y:S01]  /*3cf0*/  MUFU.TANH R62, R62 ;  /* 0x0000003e003e7308 */ /* 0x000ea20000002400 */
[----:B0-----:R-:W-:Y:S02]  /*3d00*/  FSEL R173, R173, -INF , P2 ;  /* 0xff800000adad7808 */ /* 0x001fe40001000000 */
[----:B------:R-:W-:Y:S01]  /*3d10*/  ISETP.GT.AND P2, PT, R48, 0x48, PT ;  /* 0x000000483000780c */ /* 0x000fe20003f44270 */
[----:B------:R-:W0:Y:S01]  /*3d20*/  SHFL.BFLY PT, R24, R65, 0x1, 0x1f ;  /* 0x0c201f0041187f89 */ /* 0x000e2200000e0000 */
[----:B------:R-:W-:-:S03]  /*3d30*/  FMNMX.FTZ R20, R173, R20, !PT ;  /* 0x00000014ad147209 */ /* 0x000fc60007810000 */
[----:B------:R-:W3:Y:S01]  /*3d40*/  MUFU.TANH R63, R63 ;  /* 0x0000003f003f7308 */ /* 0x000ee20000002400 */
[----:B-1----:R-:W-:Y:S01]  /*3d50*/  FSEL R169, R169, -INF , P1 ;  /* 0xff800000a9a97808 */ /* 0x002fe20000800000 */
[----:B------:R1:W-:Y:S01]  /*3d60*/  BAR.SYNC.DEFER_BLOCKING R2, 0x100 ;  /* 0x000400020000751d */ /* 0x0003e20000010000 */
[----:B------:R-:W-:Y:S02]  /*3d70*/  ISETP.GT.AND P1, PT, R48, 0x49, PT ;  /* 0x000000493000780c */ /* 0x000fe40003f24270 */
[----:B------:R-:W-:-:S03]  /*3d80*/  FMNMX.FTZ R21, R169, R20, !PT ;  /* 0x00000014a9157209 */ /* 0x000fc60007810000 */
[----:B------:R-:W4:Y:S01]  /*3d90*/  MUFU.TANH R66, R66 ;  /* 0x0000004200427308 */ /* 0x000f220000002400 */
[----:B--2---:R-:W-:Y:S02]  /*3da0*/  FSEL R172, R62, -INF , P2 ;  /* 0xff8000003eac7808 */ /* 0x004fe40001000000 */
[----:B------:R-:W-:Y:S02]  /*3db0*/  ISETP.GT.AND P2, PT, R48, 0x50, PT ;  /* 0x000000503000780c */ /* 0x000fe40003f44270 */
[----:B------:R-:W-:-:S03]  /*3dc0*/  FMNMX.FTZ R21, R172, R21, !PT ;  /* 0x00000015ac157209 */ /* 0x000fc60007810000 */
[----:B------:R-:W2:Y:S01]  /*3dd0*/  MUFU.TANH R67, R67 ;  /* 0x0000004300437308 */ /* 0x000ea20000002400 */
[----:B---3--:R-:W-:Y:S02]  /*3de0*/  FSEL R174, R63, -INF , P1 ;  /* 0xff8000003fae7808 */ /* 0x008fe40000800000 */
[----:B------:R-:W-:Y:S02]  /*3df0*/  ISETP.GT.AND P1, PT, R48, 0x51, PT ;  /* 0x000000513000780c */ /* 0x000fe40003f24270 */
[----:B------:R-:W-:-:S03]  /*3e00*/  FMNMX.FTZ R20, R174, R21, !PT ;  /* 0x00000015ae147209 */ /* 0x000fc60007810000 */
[----:B------:R-:W3:Y:S01]  /*3e10*/  MUFU.TANH R70, R70 ;  /* 0x0000004600467308 */ /* 0x000ee20000002400 */
[----:B----4-:R-:W-:Y:S02]  /*3e20*/  FSEL R171, R66, -INF , P2 ;  /* 0xff80000042ab7808 */ /* 0x010fe40001000000 */
[----:B------:R-:W-:Y:S02]  /*3e30*/  ISETP.GT.AND P2, PT, R48, 0x58, PT ;  /* 0x000000583000780c */ /* 0x000fe40003f44270 */
[----:B------:R-:W-:-:S03]  /*3e40*/  FMNMX.FTZ R21, R171, R20, !PT ;  /* 0x00000014ab157209 */ /* 0x000fc60007810000 */
[----:B------:R-:W4:Y:S01]  /*3e50*/  MUFU.TANH R71, R71 ;  /* 0x0000004700477308 */ /* 0x000f220000002400 */
[----:B--2---:R-:W-:Y:S02]  /*3e60*/  FSEL R170, R67, -INF , P1 ;  /* 0xff80000043aa7808 */ /* 0x004fe40000800000 */
[----:B------:R-:W-:Y:S02]  /*3e70*/  ISETP.GT.AND P1, PT, R48, 0x59, PT ;  /* 0x000000593000780c */ /* 0x000fe40003f24270 */
[----:B------:R-:W-:Y:S02]  /*3e80*/  FMNMX.FTZ R20, R170, R21, !PT ;  /* 0x00000015aa147209 */ /* 0x000fe40007810000 */
[----:B0-----:R-:W-:Y:S02]  /*3e90*/  FMNMX.FTZ R21, R65, R24, !PT ;  /* 0x0000001841157209 */ /* 0x001fe40007810000 */
[----:B---3--:R-:W-:-:S03]  /*3ea0*/  FSEL R167, R70, -INF , P2 ;  /* 0xff80000046a77808 */ /* 0x008fc60001000000 */
[----:B------:R-:W-:Y:S01]  /*3eb0*/  FMUL.FTZ R24, R21, UR5 ;  /* 0x0000000515187c20 */ /* 0x000fe20008410000 */
[----:B------:R-:W-:Y:S02]  /*3ec0*/  FMNMX.FTZ R20, R167, R20, !PT ;  /* 0x00000014a7147209 */ /* 0x000fe40007810000 */
[----:B----4-:R-:W-:Y:S02]  /*3ed0*/  FSEL R175, R71, -INF , P1 ;  /* 0xff80000047af7808 */ /* 0x010fe40000800000 */
[----:B------:R-:W-:Y:S02]  /*3ee0*/  FSETP.NEU.FTZ.AND P1, PT, R21, -INF , PT ;  /* 0xff8000001500780b */ /* 0x000fe40003f3d000 */
[----:B------:R-:W-:Y:S02]  /*3ef0*/  FMNMX.FTZ R20, R175, R20, !PT ;  /* 0x00000014af147209 */ /* 0x000fe40007810000 */
[----:B------:R-:W-:-:S03]  /*3f00*/  FSEL R24, R24, RZ, P1 ;  /* 0x000000ff18187208 */ /* 0x000fc60000800000 */
[----:B------:R-:W0:Y:S02]  /*3f10*/  SHFL.BFLY PT, R63, R20, 0x2, 0x1f ;  /* 0x0c401f00143f7f89 */ /* 0x000e2400000e0000 */
        /* <DEDUP_REMOVED lines=24> */
[--C-:B-1----:R-:W-:Y:S01]  /*40a0*/  FFMA.FTZ R2, R47, UR5, -R24.reuse ;  /* 0x000000052f027c23 */ /* 0x102fe20008010818 */
[--C-:B------:R-:W-:Y:S01]  /*40b0*/  FFMA.FTZ R20, R45, UR5, -R24.reuse ;  /* 0x000000052d147c23 */ /* 0x100fe20008010818 */
[----:B------:R-:W-:Y:S01]  /*40c0*/  FFMA.FTZ R166, R166, UR5, -R24 ;  /* 0x00000005a6a67c23 */ /* 0x000fe20008010818 */
[----:B------:R-:W0:Y:S04]  /*40d0*/  SHFL.BFLY PT, R164, R63, 0x1, 0x1f ;  /* 0x0c201f003fa47f89 */ /* 0x000e2800000e0000 */
[----:B------:R-:W1:Y:S01]  /*40e0*/  MUFU.EX2 R65, R44 ;  /* 0x0000002c00417308 */ /* 0x000e620000000800 */
[----:B--2---:R-:W-:-:S07]  /*40f0*/  F2FP.BF16.F32.PACK_AB R152, R41, R36 ;  /* 0x000000242998723e */ /* 0x004fce00000010ff */
[----:B------:R-:W-:Y:S08]  /*4100*/  MUFU.EX2 R37, R37 ;  /* 0x0000002500257308 */ /* 0x000ff00000000800 */
[----:B------:R-:W2:Y:S01]  /*4110*/  MUFU.EX2 R34, R34 ;  /* 0x0000002200227308 */ /* 0x000ea20000000800 */
[----:B-1----:R-:W-:Y:S02]  /*4120*/  F2FP.BF16.F32.PACK_AB R154, R65, R42 ;  /* 0x0000002a419a723e */ /* 0x002fe400000010ff */
[----:B0-----:R-:W-:-:S04]  /*4130*/  FMNMX.FTZ R164, R63, R164, !PT ;  /* 0x000000a43fa47209 */ /* 0x001fc80007810000 */
[C---:B------:R-:W-:Y:S01]  /*4140*/  FSETP.NEU.FTZ.AND P1, PT, R164.reuse, -INF , PT ;  /* 0xff800000a400780b */ /* 0x040fe20003f3d000 */
[----:B------:R-:W-:Y:S01]  /*4150*/  FMUL.FTZ R168, R164, UR5 ;  /* 0x00000005a4a87c20 */ /* 0x000fe20008410000 */
[----:B------:R0:W-:Y:S04]  /*4160*/  MUFU.EX2 R162, R39 ;  /* 0x0000002700a27308 */ /* 0x0001e80000000800 */
[----:B------:R-:W-:Y:S02]  /*4170*/  FSEL R168, R168, RZ, P1 ;  /* 0x000000ffa8a87208 */ /* 0x000fe40000800000 */
[----:B--2---:R-:W-:Y:S02]  /*4180*/  F2FP.BF16.F32.PACK_AB R156, R34, R37 ;  /* 0x00000025229c723e */ /* 0x004fe400000010ff */
        /* <DEDUP_REMOVED lines=17> */
[----:B-1----:R-:W-:Y:S01]  /*42a0*/  FFMA.FTZ R3, R46, UR5, -R24 ;  /* 0x000000052e037c23 */ /* 0x002fe20008010818 */
[----:B------:R-:W-:Y:S01]  /*42b0*/  FADD.FTZ R46, R42, R39 ;  /* 0x000000272a2e7221 */ /* 0x000fe20000010000 */
[--C-:B------:R-:W-:Y:S01]  /*42c0*/  FFMA.FTZ R171, R171, UR5, -R168.reuse ;  /* 0x00000005abab7c23 */ /* 0x100fe200080108a8 */
[--C-:B------:R-:W-:Y:S01]  /*42d0*/  FFMA.FTZ R170, R170, UR5, -R168.reuse ;  /* 0x00000005aaaa7c23 */ /* 0x100fe200080108a8 */
[----:B------:R-:W-:Y:S01]  /*42e0*/  FFMA.FTZ R167, R167, UR5, -R168 ;  /* 0x00000005a7a77c23 */ /* 0x000fe200080108a8 */
[----:B------:R-:W-:-:S02]  /*42f0*/  FADD.FTZ R46, R65, R46 ;  /* 0x0000002e412e7221 */ /* 0x000fc40000010000 */
[----:B------:R-:W1:Y:S08]  /*4300*/  MUFU.EX2 R51, R51 ;  /* 0x0000003300337308 */ /* 0x000e700000000800 */
[----:B------:R-:W2:Y:S01]  /*4310*/  MUFU.EX2 R28, R53 ;  /* 0x00000035001c7308 */ /* 0x000ea20000000800 */
[----:B0-----:R-:W-:Y:S01]  /*4320*/  FADD.FTZ R44, R153, R26 ;  /* 0x0000001a992c7221 */ /* 0x001fe20000010000 */
[----:B------:R-:W-:-:S06]  /*4330*/  F2FP.BF16.F32.PACK_AB R153, R26, R153 ;  /* 0x000000991a99723e */ /* 0x000fcc00000010ff */
[----:B------:R-:W0:Y:S01]  /*4340*/  MUFU.EX2 R55, R55 ;  /* 0x0000003700377308 */ /* 0x000e220000000800 */
[----:B-1----:R-:W-:-:S07]  /*4350*/  FADD.FTZ R39, R51, R44 ;  /* 0x0000002c33277221 */ /* 0x002fce0000010000 */
[----:B------:R-:W1:Y:S01]  /*4360*/  MUFU.EX2 R30, R57 ;  /* 0x00000039001e7308 */ /* 0x000e620000000800 */
[C---:B--2---:R-:W-:Y:S01]  /*4370*/  FADD.FTZ R36, R28.reuse, R39 ;  /* 0x000000271c247221 */ /* 0x044fe20000010000 */
[----:B------:R-:W-:Y:S01]  /*4380*/  FADD.FTZ R39, R37, R46 ;  /* 0x0000002e25277221 */ /* 0x000fe20000010000 */
[----:B------:R-:W-:-:S05]  /*4390*/  F2FP.BF16.F32.PACK_AB R155, R28, R51 ;  /* 0x000000331c9b723e */ /* 0x000fca00000010ff */
        /* <DEDUP_REMOVED lines=8> */
[----:B------:R-:W-:Y:S01]  /*4420*/  MUFU.EX2 R40, R40 ;  /* 0x0000002800287308 */ /* 0x000fe20000000800 */
[----:B0-----:R-:W-:-:S07]  /*4430*/  F2FP.BF16.F32.PACK_AB R158, R38, R33 ;  /* 0x00000021269e723e */ /* 0x001fce00000010ff */
[----:B------:R-:W-:Y:S01]  /*4440*/  MUFU.EX2 R25, R25 ;  /* 0x0000001900197308 */ /* 0x000fe20000000800 */
[C---:B-1----:R-:W-:Y:S01]  /*4450*/  FADD.FTZ R28, R32.reuse, R37 ;  /* 0x00000025201c7221 */ /* 0x042fe20000010000 */
[----:B------:R-:W-:-:S06]  /*4460*/  F2FP.BF16.F32.PACK_AB R159, R32, R61 ;  /* 0x0000003d209f723e */ /* 0x000fcc00000010ff */
[----:B------:R-:W0:Y:S08]  /*4470*/  MUFU.EX2 R35, R35 ;  /* 0x0000002300237308 */ /* 0x000e300000000800 */
[----:B------:R1:W2:Y:S08]  /*4480*/  MUFU.EX2 R24, R29 ;  /* 0x0000001d00187308 */ /* 0x0002b00000000800 */
[----:B------:R-:W3:Y:S01]  /*4490*/  MUFU.EX2 R43, R43 ;  /* 0x0000002b002b7308 */ /* 0x000ee20000000800 */
[----:B-1----:R-:W-:Y:S01]  /*44a0*/  FADD.FTZ R29, R33, R36 ;  /* 0x00000024211d7221 */ /* 0x002fe20000010000 */
[----:B0-----:R-:W-:-:S03]  /*44b0*/  F2FP.BF16.F32.PACK_AB R160, R35, R40 ;  /* 0x0000002823a0723e */ /* 0x001fc600000010ff */
[----:B------:R-:W-:-:S03]  /*44c0*/  FADD.FTZ R29, R38, R29 ;  /* 0x0000001d261d7221 */ /* 0x000fc60000010000 */
[----:B------:R-:W0:Y:S01]  /*44d0*/  MUFU.EX2 R31, R31 ;  /* 0x0000001f001f7308 */ /* 0x000e220000000800 */
[----:B------:R-:W-:Y:S01]  /*44e0*/  FADD.FTZ R30, R40, R29 ;  /* 0x0000001d281e7221 */ /* 0x000fe20000010000 */
[----:B------:R-:W-:Y:S01]  /*44f0*/  FADD.FTZ R29, R25, R28 ;  /* 0x0000001c191d7221 */ /* 0x000fe20000010000 */
[C---:B--2---:R-:W-:Y:S02]  /*4500*/  F2FP.BF16.F32.PACK_AB R161, R24.reuse, R25 ;  /* 0x0000001918a1723e */ /* 0x044fe400000010ff */
[----:B------:R-:W-:Y:S01]  /*4510*/  FADD.FTZ R30, R35, R30 ;  /* 0x0000001e231e7221 */ /* 0x000fe20000010000 */
[----:B------:R-:W-:Y:S02]  /*4520*/  FADD.FTZ R28, R24, R29 ;  /* 0x0000001d181c7221 */ /* 0x000fe40000010000 */
[----:B------:R3:W1:Y:S08]  /*4530*/  MUFU.EX2 R26, R27 ;  /* 0x0000001b001a7308 */ /* 0x0006700000000800 */
[----:B------:R-:W-:Y:S01]  /*4540*/  MUFU.EX2 R185, R185 ;  /* 0x000000b900b97308 */ /* 0x000fe20000000800 */
[----:B---3--:R-:W-:Y:S01]  /*4550*/  FADD.FTZ R27, R43, R30 ;  /* 0x0000001e2b1b7221 */ /* 0x008fe20000010000 */
[----:B0-----:R-:W-:-:S03]  /*4560*/  FADD.FTZ R189, R31, R28 ;  /* 0x0000001c1fbd7221 */ /* 0x001fc60000010000 */
[C---:B------:R-:W-:Y:S01]  /*4570*/  FADD.FTZ R188, R162.reuse, R27 ;  /* 0x0000001ba2bc7221 */ /* 0x040fe20000010000 */
[----:B------:R-:W-:Y:S02]  /*4580*/  F2FP.BF16.F32.PACK_AB R162, R162, R43 ;  /* 0x0000002ba2a2723e */ /* 0x000fe400000010ff */
[----:B------:R-:W-:Y:S01]  /*4590*/  MUFU.EX2 R186, R186 ;  /* 0x000000ba00ba7308 */ /* 0x000fe20000000800 */
[C---:B-1----:R-:W-:Y:S01]  /*45a0*/  FADD.FTZ R189, R26.reuse, R189 ;  /* 0x000000bd1abd7221 */ /* 0x042fe20000010000 */
[----:B------:R-:W-:Y:S02]  /*45b0*/  F2FP.BF16.F32.PACK_AB R163, R26, R31 ;  /* 0x0000001f1aa3723e */ /* 0x000fe400000010ff */
[----:B------:R-:W-:-:S04]  /*45c0*/  WARPGROUP.ARRIVE ;  /* 0x00000000000079c5 */ /* 0x000fc80000000000 */
        /* <DEDUP_REMOVED lines=14> */
[--C-:B------:R-:W-:Y:S01]  /*46b0*/  FFMA.FTZ R153, R180, UR5, -R168.reuse ;  /* 0x00000005b4997c23 */ /* 0x100fe200080108a8 */
[----:B------:R-:W-:-:S03]  /*46c0*/  FFMA.FTZ R154, R181, UR5, -R168 ;  /* 0x00000005b59a7c23 */ /* 0x000fc600080108a8 */
[----:B------:R-:W-:Y:S01]  /*46d0*/  MUFU.EX2 R152, R184 ;  /* 0x000000b800987308 */ /* 0x000fe20000000800 */
[----:B------:R-:W-:Y:S01]  /*46e0*/  HGMMA.64x256x16.F32.BF16 R24, R156, gdesc[UR12].tnspB, R24, gsb0 ;  /* 0x43e0000c9c187df0 */ /* 0x000fe20008001818 */
[----:B------:R-:W-:Y:S01]  /*46f0*/  UMOV UR14, UR4 ;  /* 0x00000004000e7c82 */ /* 0x000fe20008000000 */
[----:B------:R-:W-:Y:S01]  /*4700*/  UMOV UR15, 0x40000040 ;  /* 0x40000040000f7882 */ /* 0x000fe20000000000 */
[----:B------:R-:W-:-:S04]  /*4710*/  UIADD3 UR4, UR10, 0x180, URZ ;  /* 0x000001800a047890 */ /* 0x000fc8000fffe03f */
[----:B------:R-:W0:Y:S08]  /*4720*/  MUFU.EX2 R153, R153 ;  /* 0x0000009900997308 */ /* 0x000e300000000800 */
[----:B------:R-:W1:Y:S01]  /*4730*/  MUFU.EX2 R154, R154 ;  /* 0x0000009a009a7308 */ /* 0x000e620000000800 */
[----:B------:R-:W-:Y:S02]  /*4740*/  WARPGROUP.DEPBAR.LE gsb0, 0x0 ;  /* 0x00008000000079c5 */ /* 0x000fe40000010000 */
[----:B------:R-:W-:Y:S01]  /*4750*/  WARPGROUP.ARRIVE ;  /* 0x00000000000079c5 */ /* 0x000fe20000000000 */
[--C-:B------:R-:W-:Y:S01]  /*4760*/  FFMA.FTZ R156, R182, UR5, -R168.reuse ;  /* 0x00000005b69c7c23 */ /* 0x100fe200080108a8 */
[----:B------:R-:W-:Y:S01]  /*4770*/  FFMA.FTZ R157, R183, UR5, -R168 ;  /* 0x00000005b79d7c23 */ /* 0x000fe200080108a8 */
[----:B0-----:R-:W-:Y:S01]  /*4780*/  FADD.FTZ R159, R153, R189 ;  /* 0x000000bd999f7221 */ /* 0x001fe20000010000 */
[----:B------:R-:W-:Y:S01]  /*4790*/  FADD.FTZ R158, R152, R188 ;  /* 0x000000bc989e7221 */ /* 0x000fe20000010000 */
[----:B-1----:R-:W-:-:S05]  /*47a0*/  F2FP.BF16.F32.PACK_AB R153, R154, R153 ;  /* 0x000000999a99723e */ /* 0x002fca00000010ff */
[----:B------:R-:W-:Y:S01]  /*47b0*/  HGMMA.64x256x16.F32.BF16 R24, R160, gdesc[UR12].tnspB, R24, gsb0 ;  /* 0x43e0000ca0187df0 */ /* 0x000fe20008001818 */
[----:B------:R-:W0:Y:S01]  /*47c0*/  MUFU.EX2 R156, R156 ;  /* 0x0000009c009c7308 */ /* 0x000e220000000800 */
[----:B------:R-:W-:Y:S01]  /*47d0*/  FADD.FTZ R159, R154, R159 ;  /* 0x0000009f9a9f7221 */ /* 0x000fe20000010000 */
[----:B------:R-:W-:Y:S01]  /*47e0*/  F2FP.BF16.F32.PACK_AB R152, R185, R152 ;  /* 0x00000098b998723e */ /* 0x000fe200000010ff */
[----:B------:R-:W-:Y:S01]  /*47f0*/  UMOV UR14, UR4 ;  /* 0x00000004000e7c82 */ /* 0x000fe20008000000 */
[----:B------:R-:W-:Y:S01]  /*4800*/  F2FP.BF16.F32.PACK_AB R154, R187, R186 ;  /* 0x000000babb9a723e */ /* 0x000fe200000010ff */
[----:B------:R-:W-:Y:S01]  /*4810*/  UMOV UR15, 0x40000040 ;  /* 0x40000040000f7882 */ /* 0x000fe20000000000 */
[----:B------:R-:W-:Y:S01]  /*4820*/  FADD.FTZ R158, R185, R158 ;  /* 0x0000009eb99e7221 */ /* 0x000fe20000010000 */
[----:B------:R-:W-:Y:S01]  /*4830*/  UIADD3 UR4, UR10, 0x200, URZ ;  /* 0x000002000a047890 */ /* 0x000fe2000fffe03f */
[----:B------:R-:W1:Y:S01]  /*4840*/  MUFU.EX2 R157, R157 ;  /* 0x0000009d009d7308 */ /* 0x000e620000000800 */
[----:B------:R-:W-:Y:S01]  /*4850*/  UIADD3 UR10, UR10, 0x280, URZ ;  /* 0x000002800a0a7890 */ /* 0x000fe2000fffe03f */
[----:B------:R-:W-:-:S04]  /*4860*/  FADD.FTZ R158, R186, R158 ;  /* 0x0000009eba9e7221 */ /* 0x000fc80000010000 */
[----:B------:R-:W-:Y:S02]  /*4870*/  FADD.FTZ R187, R187, R158 ;  /* 0x0000009ebbbb7221 */ /* 0x000fe40000010000 */
[----:B------:R-:W-:Y:S01]  /*4880*/  MUFU.EX2 R158, R174 ;  /* 0x000000ae009e7308 */ /* 0x000fe20000000800 */
[----:B0-----:R-:W-:Y:S01]  /*4890*/  FADD.FTZ R159, R156, R159 ;  /* 0x0000009f9c9f7221 */ /* 0x001fe20000010000 */
[----:B-1----:R-:W-:-:S03]  /*48a0*/  F2FP.BF16.F32.PACK_AB R155, R157, R156 ;  /* 0x0000009c9d9b723e */ /* 0x002fc600000010ff */
[----:B------:R-:W-:Y:S01]  /*48b0*/  FADD.FTZ R159, R157, R159 ;  /* 0x0000009f9d9f7221 */ /* 0x000fe20000010000 */
[----:B------:R-:W-:Y:S02]  /*48c0*/  WARPGROUP.DEPBAR.LE gsb0, 0x0 ;  /* 0x00008000000079c5 */ /* 0x000fe40000010000 */
[----:B------:R-:W-:Y:S01]  /*48d0*/  WARPGROUP.ARRIVE ;  /* 0x00000000000079c5 */ /* 0x000fe20000000000 */
[--C-:B------:R-:W-:Y:S01]  /*48e0*/  FFMA.FTZ R160, R169, UR5, -R168.reuse ;  /* 0x00000005a9a07c23 */ /* 0x100fe200080108a8 */
[----:B------:R-:W-:-:S04]  /*48f0*/  FFMA.FTZ R161, R172, UR5, -R168 ;  /* 0x00000005aca17c23 */ /* 0x000fc800080108a8 */
[----:B------:R-:W-:Y:S01]  /*4900*/  HGMMA.64x256x16.F32.BF16 R24, R152, gdesc[UR12].tnspB, R24, gsb0 ;  /* 0x43e0000c98187df0 */ /* 0x000fe20008001818 */
[----:B------:R-:W-:Y:S01]  /*4910*/  MUFU.EX2 R160, R160 ;  /* 0x000000a000a07308 */ /* 0x000fe20000000800 */
[----:B------:R-:W-:Y:S01]  /*4920*/  UMOV UR14, UR4 ;  /* 0x00000004000e7c82 */ /* 0x000fe20008000000 */
[----:B------:R-:W-:-:S06]  /*4930*/  UMOV UR15, 0x40000040 ;  /* 0x40000040000f7882 */ /* 0x000fcc0000000000 */
[----:B------:R-:W0:Y:S01]  /*4940*/  MUFU.EX2 R161, R161 ;  /* 0x000000a100a17308 */ /* 0x000e220000000800 */
[----:B------:R-:W-:Y:S02]  /*4950*/  WARPGROUP.DEPBAR.LE gsb0, 0x0 ;  /* 0x00008000000079c5 */ /* 0x000fe40000010000 */
[----:B------:R-:W-:-:S05]  /*4960*/  FFMA.FTZ R153, R173, UR5, -R168 ;  /* 0x00000005ad997c23 */ /* 0x000fca00080108a8 */
[----:B------:R-:W1:Y:S01]  /*4970*/  MUFU.EX2 R152, R176 ;  /* 0x000000b000987308 */ /* 0x000e620000000800 */
[----:B------:R-:W-:Y:S01]  /*4980*/  F2FP.BF16.F32.PACK_AB R154, R179, R178 ;  /* 0x000000b2b39a723e */ /* 0x000fe200000010ff */
[----:B------:R-:W-:Y:S01]  /*4990*/  FFMA.FTZ R168, R175, UR5, -R168 ;  /* 0x00000005afa87c23 */ /* 0x000fe200080108a8 */
[----:B0-----:R-:W-:-:S05]  /*49a0*/  F2FP.BF16.F32.PACK_AB R155, R158, R161 ;  /* 0x000000a19e9b723e */ /* 0x001fca00000010ff */
[----:B------:R-:W0:Y:S08]  /*49b0*/  MUFU.EX2 R153, R153 ;  /* 0x0000009900997308 */ /* 0x000e300000000800 */
[----:B------:R-:W2:Y:S01]  /*49c0*/  MUFU.EX2 R168, R168 ;  /* 0x000000a800a87308 */ /* 0x000ea20000000800 */
[----:B-1----:R-:W-:Y:S01]  /*49d0*/  FADD.FTZ R156, R152, R187 ;  /* 0x000000bb989c7221 */ /* 0x002fe20000010000 */
[----:B------:R-:W-:-:S03]  /*49e0*/  F2FP.BF16.F32.PACK_AB R152, R177, R152 ;  /* 0x00000098b198723e */ /* 0x000fc600000010ff */
[----:B------:R-:W-:Y:S01]  /*49f0*/  FADD.FTZ R156, R177, R156 ;  /* 0x0000009cb19c7221 */ /* 0x000fe20000010000 */
[----:B0-----:R-:W-:Y:S01]  /*4a00*/  FADD.FTZ R159, R153, R159 ;  /* 0x0000009f999f7221 */ /* 0x001fe20000010000 */
[----:B------:R-:W-:Y:S02]  /*4a10*/  F2FP.BF16.F32.PACK_AB R153, R160, R153 ;  /* 0x00000099a099723e */ /* 0x000fe400000010ff */
[----:B------:R-:W-:Y:S01]  /*4a20*/  FADD.FTZ R156, R178, R156 ;  /* 0x0000009cb29c7221 */ /* 0x000fe20000010000 */
[----:B------:R-:W-:Y:S01]  /*4a30*/  FADD.FTZ R159, R160, R159 ;  /* 0x0000009fa09f7221 */ /* 0x000fe20000010000 */
[----:B------:R-:W-:Y:S02]  /*4a40*/  WARPGROUP.ARRIVE ;  /* 0x00000000000079c5 */ /* 0x000fe40000000000 */
[----:B------:R-:W-:Y:S01]  /*4a50*/  FADD.FTZ R156, R179, R156 ;  /* 0x0000009cb39c7221 */ /* 0x000fe20000010000 */
[----:B------:R-:W-:-:S03]  /*4a60*/  FADD.FTZ R159, R161, R159 ;  /* 0x0000009fa19f7221 */ /* 0x000fc60000010000 */
[----:B------:R-:W-:Y:S01]  /*4a70*/  FADD.FTZ R156, R2, R156 ;  /* 0x0000009c029c7221 */ /* 0x000fe20000010000 */
[----:B------:R-:W-:Y:S01]  /*4a80*/  HGMMA.64x256x16.F32.BF16 R24, R152, gdesc[UR12].tnspB, R24, gsb0 ;  /* 0x43e0000c98187df0 */ /* 0x000fe20008001818 */
[----:B------:R-:W-:Y:S02]  /*4a90*/  FADD.FTZ R159, R158, R159 ;  /* 0x0000009f9e9f7221 */ /* 0x000fe40000010000 */
[C---:B------:R-:W-:Y:S01]  /*4aa0*/  FADD.FTZ R156, R3.reuse, R156 ;  /* 0x0000009c039c7221 */ /* 0x040fe20000010000 */
[----:B------:R-:W-:Y:S02]  /*4ab0*/  WARPGROUP.DEPBAR.LE gsb0, 0x0 ;  /* 0x00008000000079c5 */ /* 0x000fe40000010000 */
[----:B------:R-:W0:Y:S01]  /*4ac0*/  MUFU.EX2 R153, R171 ;  /* 0x000000ab00997308 */ /* 0x000e220000000800 */
[----:B------:R-:W-:Y:S01]  /*4ad0*/  F2FP.BF16.F32.PACK_AB R152, R3, R2 ;  /* 0x000000020398723e */ /* 0x000fe200000010ff */
[----:B------:R-:W-:Y:S01]  /*4ae0*/  FADD.FTZ R3, R20, R156 ;  /* 0x0000009c14037221 */ /* 0x000fe20000010000 */
[----:B------:R-:W-:-:S02]  /*4af0*/  F2FP.BF16.F32.PACK_AB R154, R166, R20 ;  /* 0x00000014a69a723e */ /* 0x000fc400000010ff */
[----:B--2---:R-:W-:Y:S01]  /*4b00*/  F2FP.BF16.F32.PACK_AB R155, R168, R167 ;  /* 0x000000a7a89b723e */ /* 0x004fe200000010ff */
[----:B------:R-:W-:Y:S01]  /*4b10*/  FADD.FTZ R2, R166, R3 ;  /* 0x00000003a6027221 */ /* 0x000fe20000010000 */
[----:B0-----:R-:W-:Y:S01]  /*4b20*/  FADD.FTZ R159, R153, R159 ;  /* 0x0000009f999f7221 */ /* 0x001fe20000010000 */
[----:B------:R-:W-:-:S03]  /*4b30*/  F2FP.BF16.F32.PACK_AB R153, R170, R153 ;  /* 0x00000099aa99723e */ /* 0x000fc600000010ff */
[----:B------:R-:W-:Y:S01]  /*4b40*/  FADD.FTZ R170, R170, R159 ;  /* 0x0000009faaaa7221 */ /* 0x000fe20000010000 */
[----:B------:R-:W-:-:S03]  /*4b50*/  WARPGROUP.ARRIVE ;  /* 0x00000000000079c5 */ /* 0x000fc60000000000 */
[----:B------:R-:W-:-:S07]  /*4b60*/  FADD.FTZ R167, R167, R170 ;  /* 0x000000aaa7a77221 */ /* 0x000fce0000010000 */
[----:B------:R-:W-:Y:S01]  /*4b70*/  HGMMA.64x256x16.F32.BF16 R24, R152, gdesc[UR8].tnspB, R24, gsb0 ;  /* 0x43e0000898187df0 */ /* 0x000fe20008001818 */
[----:B------:R-:W-:Y:S02]  /*4b80*/  FADD.FTZ R3, R168, R167 ;  /* 0x000000a7a8037221 */ /* 0x000fe40000010000 */
[----:B------:R-:W-:Y:S02]  /*4b90*/  WARPGROUP.DEPBAR.LE gsb0, 0x0 ;  /* 0x00008000000079c5 */ /* 0x000fe40000010000 */
[----:B------:R-:W-:Y:S05]  /*4ba0*/  @!P0 BRA `(.L_x_5729) ;  /* 0x0000000000048947 */ /* 0x000fea0003800000 */
[----:B------:R-:W-:Y:S01]  /*4bb0*/  BPT.TRAP 0x1 ;  /* 0x000000040000795c */ /* 0x000fe20000300000 */
.L_x_5729:
[----:B------:R-:W0:Y:S01]  /*4bc0*/  @P6 LDC R152, c[0x0][0x44c] ;  /* 0x00011300ff986b82 */ /* 0x000e220000000800 */
[----:B------:R-:W-:Y:S01]  /*4bd0*/  R2UR UR7, R204 ;  /* 0x00000000cc0772ca */ /* 0x000fe200000e0000 */
[----:B------:R-:W-:Y:S01]  /*4be0*/  VIADD R165, R165, 0xfffffffe ;  /* 0xfffffffea5a57836 */ /* 0x000fe20000000000 */
[----:B------:R-:W-:-:S05]  /*4bf0*/  UIADD3 UR6, UR6, 0x32460, URZ ;  /* 0x0003246006067890 */ /* 0x000fca000fffe03f */
[----:B------:R-:W1:Y:S06]  /*4c00*/  @P6 LDC R153, c[0x0][0x450] ;  /* 0x00011400ff996b82 */ /* 0x000e6c0000000800 */
[----:B------:R-:W-:Y:S02]  /*4c10*/  IMAD.U32 R20, RZ, RZ, UR7 ;  /* 0x00000007ff147e24 */ /* 0x000fe4000f8e00ff */
[----:B------:R-:W2:Y:S01]  /*4c20*/  S2UR UR4, SR_CgaCtaId ;  /* 0x00000000000479c3 */ /* 0x000ea20000008800 */
[----:B0-----:R-:W-:Y:S01]  /*4c30*/  @P6 IMAD.HI.U32 R152, R152, UR7, RZ ;  /* 0x0000000798986c27 */ /* 0x001fe2000f8e00ff */
[----:B------:R-:W-:-:S04]  /*4c40*/  R2UR UR7, R165 ;  /* 0x00000000a50772ca */ /* 0x000fc800000e0000 */
[----:B-1----:R-:W-:-:S04]  /*4c50*/  @P6 SHF.R.U32.HI R20, RZ, R153, R152 ;  /* 0x00000099ff146219 */ /* 0x002fc80000011698 */
[----:B------:R-:W-:Y:S01]  /*4c60*/  IADD3 R20, R20, R203, -R202 ;  /* 0x000000cb14147210 */ /* 0x000fe20007ffe8ca */
[----:B--2---:R-:W-:-:S04]  /*4c70*/  UPRMT UR6, UR4, 0x654, UR6 ;  /* 0x0000065404067896 */ /* 0x004fc80008000006 */
[----:B------:R-:W-:-:S05]  /*4c80*/  IMAD.HI R20, R20, 0x2aaaaaab, RZ ;  /* 0x2aaaaaab14147827 */ /* 0x000fca00078e02ff */
[----:B------:R-:W-:Y:S01]  /*4c90*/  SHF.R.U32.HI R153, RZ, 0x1f, R20 ;  /* 0x0000001fff997819 */ /* 0x000fe20000011614 */
[----:B------:R-:W-:Y:S03]  /*4ca0*/  SYNCS.ARRIVE.TRANS64.RED.A1T0 RZ, [UR6], RZ ;  /* 0x000000ffffff79a7 */ /* 0x000fe60008100406 */
[----:B------:R-:W-:-:S04]  /*4cb0*/  LEA.HI.SX32 R20, R20, R153, 0x1c ;  /* 0x0000009914147211 */ /* 0x000fc800078fe2ff */
[----:B------:R-:W-:-:S04]  /*4cc0*/  VIMNMX R20, R205, R20, !PT ;  /* 0x00000014cd147248 */ /* 0x000fc80007fe0100 */
[----:B------:R-:W-:-:S13]  /*4cd0*/  ISETP.LE.AND P1, PT, R20, UR7, PT ;  /* 0x0000000714007c0c */ /* 0x000fda000bf23270 */
[----:B------:R-:W-:Y:S05]  /*4ce0*/  @!P1 BRA `(.L_x_5730) ;  /* 0x0000003000409947 */ /* 0x000fea0003800000 */
[----:B------:R-:W-:Y:S02]  /*4cf0*/  IMAD.MOV.U32 R208, RZ, RZ, R164 ;  /* 0x000000ffffd07224 */ /* 0x000fe400078e00a4 */
[----:B------:R-:W-:-:S07]  /*4d00*/  IMAD.MOV.U32 R207, RZ, RZ, R21 ;  /* 0x000000ffffcf7224 */ /* 0x000fce00078e0015 */
.L_x_5741:
[----:B------:R-:W-:-:S04]  /*4d10*/  UIADD3 UR38, UR38, 0x1, URZ ;  /* 0x0000000126267890 */ /* 0x000fc8000fffe03f */
[----:B------:R-:W-:-:S04]  /*4d20*/  UISETP.NE.AND UP0, UPT, UR38, 0x2, UPT ;  /* 0x000000022600788c */ /* 0x000fc8000bf05270 */
[----:B------:R-:W-:Y:S02]  /*4d30*/  USEL UR6, UR38, URZ, UP0 ;  /* 0x0000003f26067287 */ /* 0x000fe40008000000 */
[----:B------:R-:W-:-:S04]  /*4d40*/  USEL UR4, URZ, 0x1, UP0 ;  /* 0x000000013f047887 */ /* 0x000fc80008000000 */
[----:B------:R-:W-:Y:S01]  /*4d50*/  ULOP3.LUT UR39, UR39, UR4, URZ, 0x3c, !UPT ;  /* 0x0000000427277292 */ /* 0x000fe2000f8e3c3f */
[----:B------:R-:W-:Y:S01]  /*4d60*/  UMOV UR38, UR6 ;  /* 0x0000000600267c82 */ /* 0x000fe20008000000 */
[----:B------:R-:W-:Y:S10]  /*4d70*/  @!P0 BRA `(.L_x_5731) ;  /* 0x0000000000048947 */ /* 0x000ff40003800000 */
[----:B------:R-:W-:Y:S01]  /*4d80*/  BPT.TRAP 0x1 ;  /* 0x000000040000795c */ /* 0x000fe20000300000 */
.L_x_5731:
        /* <DEDUP_REMOVED lines=9> */
.L_x_5732:
[----:B-1----:R-:W-:Y:S05]  /*4e20*/  @P1 BRA `(.L_x_5733) ;  /* 0x0000000000081947 */ /* 0x002fea0003800000 */
[----:B------:R-:W1:Y:S02]  /*4e30*/  SYNCS.PHASECHK.TRANS64.TRYWAIT P1, [UR4+0x32430], R0 ;  /* 0x03243000ff0075a7 */ /* 0x000e640008020144 */
[----:B-1----:R-:W-:Y:S05]  /*4e40*/  @!P1 BRA `(.L_x_5734) ;  /* 0x0000011c001c9947 */ /* 0x002fea0003800000 */
.L_x_5733:
[----:B------:R-:W-:Y:S01]  /*4e50*/  R2UR UR48, R200 ;  /* 0x00000000c83072ca */ /* 0x000fe200000e0000 */
[----:B------:R-:W-:Y:S01]  /*4e60*/  UIMAD UR5, UR38, 0x300, UR61 ;  /* 0x00000300260578a4 */ /* 0x000fe2000f8e023d */
[----:B------:R-:W-:Y:S01]  /*4e70*/  R2UR UR49, R201 ;  /* 0x00000000c93172ca */ /* 0x000fe200000e0000 */
[----:B------:R-:W-:Y:S01]  /*4e80*/  WARPGROUP.ARRIVE ;  /* 0x00000000000079c5 */ /* 0x000fe20000000000 */
        /* <DEDUP_REMOVED lines=27> */
.L_x_5735:
[----:B------:R2:W3:Y:S01]  /*5040*/  SYNCS.PHASECHK.TRANS64.TRYWAIT P1, [UR4+0x32450], R0 ;  /* 0x03245000ff0075a7 */ /* 0x0004e20008020144 */
[----:B------:R-:W-:Y:S05]  /*5050*/  @!P0 BRA `(.L_x_5736) ;  /* 0x0000000000048947 */ /* 0x000fea0003800000 */
[----:B------:R-:W-:Y:S01]  /*5060*/  BPT.TRAP 0x1 ;  /* 0x000000040000795c */ /* 0x000fe20000300000 */
.L_x_5736:
[----:B---3--:R-:W-:Y:S05]  /*5070*/  @P1 BRA `(.L_x_5737) ;  /* 0x0000000000081947 */ /* 0x008fea0003800000 */
[----:B------:R-:W3:Y:S02]  /*5080*/  SYNCS.PHASECHK.TRANS64.TRYWAIT P1, [UR4+0x32450], R0 ;  /* 0x03245000ff0075a7 */ /* 0x000ee40008020144 */
[----:B---3--:R-:W-:Y:S05]  /*5090*/  @!P1 BRA `(.L_x_5738) ;  /* 0x0000011800a09947 */ /* 0x008fea0003800000 */
.L_x_5737:
[----:B------:R-:W-:Y:S01]  /*50a0*/  R2UR UR48, R12 ;  /* 0x000000000c3072ca */ /* 0x000fe200000e0000 */
[----:B------:R-:W-:Y:S01]  /*50b0*/  UIMAD UR5, UR6, 0xc00, UR60 ;  /* 0x00000c00060578a4 */ /* 0x000fe2000f8e023c */
[----:B------:R-:W-:Y:S01]  /*50c0*/  R2UR UR49, R13 ;  /* 0x000000000d3172ca */ /* 0x000fe200000e0000 */
[----:B------:R-:W-:Y:S01]  /*50d0*/  WARPGROUP.ARRIVE ;  /* 0x00000000000079c5 */ /* 0x000fe20000000000 */
[----:B------:R-:W-:Y:S01]  /*50e0*/  UMOV UR51, 0x40000040 ;  /* 0x4000004000337882 */ /* 0x000fe20000000000 */
[----:B------:R-:W-:-:S04]  /*50f0*/  UIADD3 UR10, UR5, 0x304, URZ ;  /* 0x00000304050a7890 */ /* 0x000fc8000fffe03f */
[----:B-1----:R-:W1:Y:S01]  /*5100*/  S2R R21, SR_TID.X ;  /* 0x0000000000157919 */ /* 0x002e620000002100 */
        /* <DEDUP_REMOVED lines=23> */
[----:B-1----:R-:W-:-:S04]  /*5280*/  SHF.R.U32.HI R21, RZ, 0x7, R21 ;  /* 0x00000007ff157819 */ /* 0x002fc80000011615 */
[----:B0-2---:R-:W-:Y:S01]  /*5290*/  IADD3 R0, -R21, 0xb, RZ ;  /* 0x0000000b15007810 */ /* 0x005fe20007ffe1ff */
        /* <DEDUP_REMOVED lines=25> */
[----:B------:R-:W-:Y:S01]  /*5430*/  UMOV UR51, 0x40000040 ;  /* 0x4000004000337882 */ /* 0x000fe20000000000 */
[----:B------:R-:W-:Y:S01]  /*5440*/  UMOV UR48, UR56 ;  /* 0x0000003800307c82 */ /* 0x000fe20008000000 */
[----:B------:R-:W-:Y:S01]  /*5450*/  UMOV UR49, UR57 ;  /* 0x0000003900317c82 */ /* 0x000fe20008000000 */
        /* <DEDUP_REMOVED lines=41> */
.L_x_5739:
[----:B------:R-:W1:Y:S01]  /*56f0*/  LDC R21, c[0x0][0x448] ;  /* 0x00011200ff157b82 */ /* 0x000e620000000800 */
[----:B------:R-:W-:Y:S01]  /*5700*/  R2UR UR5, R204 ;  /* 0x00000000cc0572ca */ /* 0x000fe200000e0000 */
[----:B------:R-:W-:Y:S01]  /*5710*/  ULDC UR10, c[0x0][0xad0] ;  /* 0x0002b400000a7ab9 */ /* 0x000fe20000000800 */
[----:B------:R-:W-:Y:S01]  /*5720*/  UIMAD UR6, UR6, 0xc00, UR54 ;  /* 0x00000c00060678a4 */ /* 0x000fe2000f8e0236 */
        /* <DEDUP_REMOVED lines=10> */
[----:B------:R-:W-:Y:S01]  /*57d0*/  VIADD R217, R206, UR5 ;  /* 0x00000005ced97c36 */ /* 0x000fe20008000000 */
[----:B------:R-:W-:Y:S01]  /*57e0*/  UIMAD UR5, UR7, -0x60, URZ ;  /* 0xffffffa0070578a4 */ /* 0x000fe2000f8e023f */
[----:B------:R-:W-:Y:S01]  /*57f0*/  FMUL.FTZ R170, R170, UR10 ;  /* 0x0000000aaaaa7c20 */ /* 0x000fe20008410000 */
[----:B------:R-:W-:Y:S01]  /*5800*/  FMUL.FTZ R171, R171, UR10 ;  /* 0x0000000aabab7c20 */ /* 0x000fe20008410000 */
[----:B------:R-:W-:Y:S01]  /*5810*/  FMUL.FTZ R174, R174, UR10 ;  /* 0x0000000aaeae7c20 */ /* 0x000fe20008410000 */
[----:B------:R-:W-:Y:S01]  /*5820*/  MUFU.TANH R158, R158 ;  /* 0x0000009e009e7308 */ /* 0x000fe20000002400 */
[----:B------:R-:W-:Y:S01]  /*5830*/  FMUL.FTZ R175, R175, UR10 ;  /* 0x0000000aafaf7c20 */ /* 0x000fe20008410000 */
[----:B------:R-:W-:-:S02]  /*5840*/  IMAD.U32 R172, RZ, RZ, UR5 ;  /* 0x00000005ffac7e24 */ /* 0x000fc4000f8e00ff */
[----:B------:R-:W-:Y:S01]  /*5850*/  FMUL.FTZ R178, R178, UR10 ;  /* 0x0000000ab2b27c20 */ /* 0x000fe20008410000 */
[----:B------:R-:W-:Y:S01]  /*5860*/  FMUL.FTZ R179, R179, UR10 ;  /* 0x0000000ab3b37c20 */ /* 0x000fe20008410000 */
[----:B-1----:R-:W-:Y:S01]  /*5870*/  ISETP.NE.AND P1, PT, R21, 0x1, PT ;  /* 0x000000011500780c */ /* 0x002fe20003f25270 */
[----:B------:R-:W-:Y:S01]  /*5880*/  FMUL.FTZ R219, R184, UR10 ;  /* 0x0000000ab8db7c20 */ /* 0x000fe20008410000 */
[----:B------:R-:W-:Y:S01]  /*5890*/  IADD3 R172, -R22, 0x1, R172 ;  /* 0x0000000116ac7810 */ /* 0x000fe20007ffe1ac */
[----:B------:R-:W-:Y:S01]  /*58a0*/  MUFU.TANH R159, R159 ;  /* 0x0000009f009f7308 */ /* 0x000fe20000002400 */
[----:B------:R-:W-:Y:S01]  /*58b0*/  FMUL.FTZ R182, R182, UR10 ;  /* 0x0000000ab6b67c20 */ /* 0x000fe20008410000 */
[----:B------:R-:W-:Y:S01]  /*58c0*/  FMUL.FTZ R211, R173, UR10 ;  /* 0x0000000aadd37c20 */ /* 0x000fe20008410000 */
[----:B------:R-:W-:Y:S01]  /*58d0*/  IADD3 R172, -R202, R172, R203 ;  /* 0x000000accaac7210 */ /* 0x000fe20007ffe1cb */
[----:B------:R-:W-:Y:S01]  /*58e0*/  FMUL.FTZ R183, R183, UR10 ;  /* 0x0000000ab7b77c20 */ /* 0x000fe20008410000 */
[----:B------:R-:W-:Y:S01]  /*58f0*/  FMUL.FTZ R186, R186, UR10 ;  /* 0x0000000ababa7c20 */ /* 0x000fe20008410000 */
[----:B------:R-:W-:Y:S01]  /*5900*/  FMUL.FTZ R187, R187, UR10 ;  /* 0x0000000abbbb7c20 */ /* 0x000fe20008410000 */
[----:B------:R-:W-:Y:S01]  /*5910*/  FMUL.FTZ R190, R190, UR10 ;  /* 0x0000000abebe7c20 */ /* 0x000fe20008410000 */
[----:B------:R-:W-:Y:S01]  /*5920*/  MUFU.TANH R162, R162 ;  /* 0x000000a200a27308 */ /* 0x000fe20000002400 */
[----:B------:R-:W-:Y:S01]  /*5930*/  FMUL.FTZ R191, R191, UR10 ;  /* 0x0000000abfbf7c20 */ /* 0x000fe20008410000 */
[----:B------:R-:W1:Y:S01]  /*5940*/  @P1 LDC R209, c[0x0][0x44c] ;  /* 0x00011300ffd11b82 */ /* 0x000e620000000800 */
[----:B------:R-:W-:Y:S01]  /*5950*/  FMUL.FTZ R194, R194, UR10 ;  /* 0x0000000ac2c27c20 */ /* 0x000fe20008410000 */
[----:B------:R-:W-:Y:S01]  /*5960*/  FMUL.FTZ R195, R195, UR10 ;  /* 0x0000000ac3c37c20 */ /* 0x000fe20008410000 */
[----:B------:R-:W-:Y:S01]  /*5970*/  FMUL.FTZ R198, R198, UR10 ;  /* 0x0000000ac6c67c20 */ /* 0x000fe20008410000 */
[----:B------:R-:W-:Y:S01]  /*5980*/  FMUL.FTZ R199, R199, UR10 ;  /* 0x0000000ac7c77c20 */ /* 0x000fe20008410000 */
[----:B------:R-:W-:Y:S01]  /*5990*/  FMUL.FTZ R169, R169, UR10 ;  /* 0x0000000aa9a97c20 */ /* 0x000fe20008410000 */
[----:B------:R-:W-:Y:S01]  /*59a0*/  MUFU.TANH R163, R163 ;  /* 0x000000a300a37308 */ /* 0x000fe20000002400 */
[----:B------:R-:W-:Y:S01]  /*59b0*/  FMUL.FTZ R216, R177, UR10 ;  /* 0x0000000ab1d87c20 */ /* 0x000fe20008410000 */
[----:B------:R-:W2:Y:S01]  /*59c0*/  @P1 LDC R21, c[0x0][0x450] ;  /* 0x00011400ff151b82 */ /* 0x000ea20000000800 */
[----:B------:R-:W-:Y:S01]  /*59d0*/  FMUL.FTZ R218, R181, UR10 ;  /* 0x0000000ab5da7c20 */ /* 0x000fe20008410000 */
[----:B------:R-:W-:Y:S01]  /*59e0*/  FMUL.FTZ R165, R165, UR10 ;  /* 0x0000000aa5a57c20 */ /* 0x000fe20008410000 */
[----:B------:R-:W-:Y:S01]  /*59f0*/  FMUL.FTZ R215, R176, UR10 ;  /* 0x0000000ab0d77c20 */ /* 0x000fe20008410000 */
[----:B------:R-:W-:Y:S01]  /*5a00*/  ULDC UR5, c[0x0][0xa80] ;  /* 0x0002a00000057ab9 */ /* 0x000fe20000000800 */
[----:B------:R-:W-:Y:S01]  /*5a10*/  FMUL.FTZ R168, R168, UR10 ;  /* 0x0000000aa8a87c20 */ /* 0x000fe20008410000 */
[----:B------:R-:W-:Y:S01]  /*5a20*/  MUFU.TANH R166, R166 ;  /* 0x000000a600a67308 */ /* 0x000fe20000002400 */
[----:B------:R-:W-:Y:S01]  /*5a30*/  FMUL.FTZ R220, R185, UR10 ;  /* 0x0000000ab9dc7c20 */ /* 0x000fe20008410000 */
[----:B------:R-:W-:Y:S01]  /*5a40*/  FMUL.FTZ R180, R180, UR10 ;  /* 0x0000000ab4b47c20 */ /* 0x000fe20008410000 */
[----:B------:R-:W-:Y:S01]  /*5a50*/  FMUL.FTZ R188, R188, UR10 ;  /* 0x0000000abcbc7c20 */ /* 0x000fe20008410000 */
[----:B------:R-:W-:Y:S01]  /*5a60*/  FMUL.FTZ R189, R189, UR10 ;  /* 0x0000000abdbd7c20 */ /* 0x000fe20008410000 */
[----:B------:R-:W-:Y:S01]  /*5a70*/  FMUL.FTZ R192, R192, UR10 ;  /* 0x0000000ac0c07c20 */ /* 0x000fe20008410000 */
[----:B------:R-:W-:-:S02]  /*5a80*/  UMOV UR11, 0x40000040 ;  /* 0x40000040000b7882 */ /* 0x000fc40000000000 */
[----:B------:R-:W-:Y:S01]  /*5a90*/  MUFU.TANH R167, R167 ;  /* 0x000000a700a77308 */ /* 0x000fe20000002400 */
[----:B-1----:R-:W-:-:S07]  /*5aa0*/  @P1 IMAD.HI.U32 R209, R217, R209, RZ ;  /* 0x000000d1d9d11227 */ /* 0x002fce00078e00ff */
[----:B------:R-:W-:Y:S01]  /*5ab0*/  MUFU.TANH R152, R152 ;  /* 0x0000009800987308 */ /* 0x000fe20000002400 */
[----:B--2---:R-:W-:Y:S01]  /*5ac0*/  @P1 SHF.R.U32.HI R217, RZ, R21, R209 ;  /* 0x00000015ffd91219 */ /* 0x004fe200000116d1 */
[----:B------:R-:W-:Y:S01]  /*5ad0*/  FMUL.FTZ R21, R154, UR10 ;  /* 0x0000000a9a157c20 */ /* 0x000fe20008410000 */
[----:B------:R-:W-:Y:S01]  /*5ae0*/  FMUL.FTZ R154, R156, UR10 ;  /* 0x0000000a9c9a7c20 */ /* 0x000fe20008410000 */
[----:B------:R-:W-:Y:S01]  /*5af0*/  FMUL.FTZ R156, R157, UR10 ;  /* 0x0000000a9d9c7c20 */ /* 0x000fe20008410000 */
[----:B------:R-:W-:Y:S01]  /*5b00*/  FMUL.FTZ R157, R160, UR10 ;  /* 0x0000000aa09d7c20 */ /* 0x000fe20008410000 */
[----:B------:R-:W-:Y:S01]  /*5b10*/  FMUL.FTZ R160, R161, UR10 ;  /* 0x0000000aa1a07c20 */ /* 0x000fe20008410000 */
[----:B------:R-:W-:Y:S01]  /*5b20*/  FMUL.FTZ R161, R164, UR10 ;  /* 0x0000000aa4a17c20 */ /* 0x000fe20008410000 */
[----:B------:R-:W1:Y:S01]  /*5b30*/  MUFU.TANH R21, R21 ;  /* 0x0000001500157308 */ /* 0x000e620000002400 */
[----:B------:R-:W2:Y:S01]  /*5b40*/  SHFL.IDX PT, R164, R217, 0x1, 0x1c1f ;  /* 0x003c1f00d9a47f89 */ /* 0x000ea200000e0000 */
[----:B------:R-:W-:-:S03]  /*5b50*/  FMUL.FTZ R209, R153, UR10 ;  /* 0x0000000a99d17c20 */ /* 0x000fc60008410000 */
[----:B------:R-:W3:Y:S03]  /*5b60*/  SHFL.IDX PT, R153, R217, RZ, 0x1c1f ;  /* 0x001c1fffd9997589 */ /* 0x000ee600000e0000 */
[----:B------:R-:W-:Y:S08]  /*5b70*/  MUFU.TANH R170, R170 ;  /* 0x000000aa00aa7308 */ /* 0x000ff00000002400 */
[----:B------:R-:W4:Y:S08]  /*5b80*/  MUFU.TANH R160, R160 ;  /* 0x000000a000a07308 */ /* 0x000f300000002400 */
[----:B------:R-:W-:Y:S01]  /*5b90*/  MUFU.TANH R171, R171 ;  /* 0x000000ab00ab7308 */ /* 0x000fe20000002400 */
[----:B--2---:R-:W-:-:S02]  /*5ba0*/  IMAD.IADD R164, R172, 0x1, R164 ;  /* 0x00000001aca47824 */ /* 0x004fc400078e02a4 */
[----:B---3--:R-:W-:-:S03]  /*5bb0*/  IMAD.IADD R153, R172, 0x1, R153 ;  /* 0x00000001ac997824 */ /* 0x008fc600078e0299 */
[C---:B------:R-:W-:Y:S02]  /*5bc0*/  ISETP.GT.AND P6, PT, R164.reuse, RZ, PT ;  /* 0x000000ffa400720c */ /* 0x040fe40003fc4270 */
[----:B------:R-:W2:Y:S02]  /*5bd0*/  MUFU.TANH R210, R210 ;  /* 0x000000d200d27308 */ /* 0x000ea40000002400 */
[----:B-1----:R-:W-:Y:S02]  /*5be0*/  FSEL R21, R21, -INF , P6 ;  /* 0xff80000015157808 */ /* 0x002fe40003000000 */
[C---:B------:R-:W-:Y:S02]  /*5bf0*/  ISETP.GT.AND P6, PT, R164.reuse, 0x1, PT ;  /* 0x00000001a400780c */ /* 0x040fe40003fc4270 */
[----:B------:R-:W-:Y:S02]  /*5c00*/  ISETP.GT.AND P3, PT, R153, RZ, PT ;  /* 0x000000ff9900720c */ /* 0x000fe40003f64270 */
[----:B------:R-:W-:Y:S01]  /*5c10*/  FSEL R155, R155, -INF , P6 ;  /* 0xff8000009b9b7808 */ /* 0x000fe20003000000 */
[----:B------:R-:W1:Y:S01]  /*5c20*/  MUFU.TANH R174, R174 ;  /* 0x000000ae00ae7308 */ /* 0x000e620000002400 */
[----:B------:R-:W-:-:S02]  /*5c30*/  ISETP.GT.AND P6, PT, R164, 0x8, PT ;  /* 0x00000008a400780c */ /* 0x000fc40003fc4270 */
[----:B------:R-:W-:Y:S02]  /*5c40*/  FSEL R152, R152, -INF , P3 ;  /* 0xff80000098987808 */ /* 0x000fe40001800000 */
[----:B------:R-:W-:Y:S02]  /*5c50*/  FSEL R158, R158, -INF , P6 ;  /* 0xff8000009e9e7808 */ /* 0x000fe40003000000 */
[C---:B------:R-:W-:Y:S01]  /*5c60*/  ISETP.GT.AND P6, PT, R164.reuse, 0x9, PT ;  /* 0x00000009a400780c */ /* 0x040fe20003fc4270 */
[----:B------:R-:W3:Y:S01]  /*5c70*/  MUFU.TANH R175, R175 ;  /* 0x000000af00af7308 */ /* 0x000ee20000002400 */
[----:B------:R-:W-:Y:S02]  /*5c80*/  ISETP.GT.AND P3, PT, R153, 0x11, PT ;  /* 0x000000119900780c */ /* 0x000fe40003f64270 */
[----:B------:R-:W-:Y:S02]  /*5c90*/  FSEL R159, R159, -INF , P6 ;  /* 0xff8000009f9f7808 */ /* 0x000fe40003000000 */
[----:B------:R-:W-:-:S02]  /*5ca0*/  ISETP.GT.AND P6, PT, R164, 0x10, PT ;  /* 0x00000010a400780c */ /* 0x000fc40003fc4270 */
[----:B----4-:R-:W-:Y:S01]  /*5cb0*/  FSEL R184, R160, -INF , P3 ;  /* 0xff800000a0b87808 */ /* 0x010fe20001800000 */
[----:B------:R-:W4:Y:S01]  /*5cc0*/  MUFU.TANH R178, R178 ;  /* 0x000000b200b27308 */ /* 0x000f220000002400 */
[----:B------:R-:W-:Y:S02]  /*5cd0*/  FSEL R162, R162, -INF , P6 ;  /* 0xff800000a2a27808 */ /* 0x000fe40003000000 */
[C---:B------:R-:W-:Y:S02]  /*5ce0*/  ISETP.GT.AND P6, PT, R164.reuse, 0x11, PT ;  /* 0x00000011a400780c */ /* 0x040fe40003fc4270 */
[----:B------:R-:W-:Y:S02]  /*5cf0*/  ISETP.GT.AND P3, PT, R153, 0x28, PT ;  /* 0x000000289900780c */ /* 0x000fe40003f64270 */
[----:B------:R-:W-:Y:S01]  /*5d00*/  FSEL R163, R163, -INF , P6 ;  /* 0xff800000a3a37808 */ /* 0x000fe20003000000 */
[----:B------:R-:W5:Y:S01]  /*5d10*/  MUFU.TANH R179, R179 ;  /* 0x000000b300b37308 */ /* 0x000f620000002400 */
[----:B------:R-:W-:-:S02]  /*5d20*/  ISETP.GT.AND P6, PT, R164, 0x18, PT ;  /* 0x00000018a400780c */ /* 0x000fc40003fc4270 */
[----:B--2---:R-:W-:Y:S02]  /*5d30*/  FSEL R173, R210, -INF , P3 ;  /* 0xff800000d2ad7808 */ /* 0x004fe40001800000 */
[----:B------:R-:W-:Y:S02]  /*5d40*/  FSEL R166, R166, -INF , P6 ;  /* 0xff800000a6a67808 */ /* 0x000fe40003000000 */
[C---:B------:R-:W-:Y:S01]  /*5d50*/  ISETP.GT.AND P6, PT, R164.reuse, 0x19, PT ;  /* 0x00000019a400780c */ /* 0x040fe20003fc4270 */
[----:B------:R-:W2:Y:S01]  /*5d60*/  MUFU.TANH R182, R182 ;  /* 0x000000b600b67308 */ /* 0x000ea20000002400 */
[----:B------:R-:W-:Y:S02]  /*5d70*/  ISETP.GT.AND P2, PT, R153, 0x1, PT ;  /* 0x000000019900780c */ /* 0x000fe40003f44270 */
[----:B------:R-:W-:Y:S02]  /*5d80*/  FSEL R167, R167, -INF , P6 ;  /* 0xff800000a7a77808 */ /* 0x000fe40003000000 */
[----:B------:R-:W-:-:S02]  /*5d90*/  ISETP.GT.AND P6, PT, R164, 0x20, PT ;  /* 0x00000020a400780c */ /* 0x000fc40003fc4270 */
[C---:B------:R-:W-:Y:S01]  /*5da0*/  ISETP.GT.AND P4, PT, R153.reuse, 0x10, PT ;  /* 0x000000109900780c */ /* 0x040fe20003f84270 */
[----:B------:R-:W0:Y:S01]  /*5db0*/  MUFU.TANH R183, R183 ;  /* 0x000000b700b77308 */ /* 0x000e220000002400 */
[----:B------:R-:W-:Y:S02]  /*5dc0*/  FSEL R170, R170, -INF , P6 ;  /* 0xff800000aaaa7808 */ /* 0x000fe40003000000 */
[C---:B------:R-:W-:Y:S02]  /*5dd0*/  ISETP.GT.AND P6, PT, R164.reuse, 0x21, PT ;  /* 0x00000021a400780c */ /* 0x040fe40003fc4270 */
[----:B------:R-:W-:Y:S02]  /*5de0*/  ISETP.GT.AND P1, PT, R153, 0x8, PT ;  /* 0x000000089900780c */ /* 0x000fe40003f24270 */
[----:B------:R-:W-:Y:S01]  /*5df0*/  FSEL R171, R171, -INF , P6 ;  /* 0xff800000abab7808 */ /* 0x000fe20003000000 */
[----:B------:R-:W0:Y:S01]  /*5e00*/  MUFU.TANH R186, R186 ;  /* 0x000000ba00ba7308 */ /* 0x000e220000002400 */
[----:B------:R-:W-:-:S02]  /*5e10*/  ISETP.GT.AND P6, PT, R164, 0x28, PT ;  /* 0x00000028a400780c */ /* 0x000fc40003fc4270 */
[C---:B------:R-:W-:Y:S02]  /*5e20*/  ISETP.GT.AND P5, PT, R153.reuse, 0x9, PT ;  /* 0x000000099900780c */ /* 0x040fe40003fa4270 */
[----:B-1----:R-:W-:Y:S02]  /*5e30*/  FSEL R210, R174, -INF , P6 ;  /* 0xff800000aed27808 */ /* 0x002fe40003000000 */
[C---:B------:R-:W-:Y:S01]  /*5e40*/  ISETP.GT.AND P6, PT, R164.reuse, 0x29, PT ;  /* 0x00000029a400780c */ /* 0x040fe20003fc4270 */
[----:B------:R-:W1:Y:S01]  /*5e50*/  MUFU.TANH R187, R187 ;  /* 0x000000bb00bb7308 */ /* 0x000e620000002400 */
[----:B------:R-:W-:Y:S02]  /*5e60*/  ISETP.GT.AND P3, PT, R153, 0x39, PT ;  /* 0x000000399900780c */ /* 0x000fe40003f64270 */
[----:B---3--:R-:W-:Y:S02]  /*5e70*/  FSEL R175, R175, -INF , P6 ;  /* 0xff800000afaf7808 */ /* 0x008fe40003000000 */
[----:B------:R-:W-:-:S03]  /*5e80*/  ISETP.GT.AND P6, PT, R164, 0x30, PT ;  /* 0x00000030a400780c */ /* 0x000fc60003fc4270 */
[----:B------:R-:W3:Y:S01]  /*5e90*/  MUFU.TANH R190, R190 ;  /* 0x000000be00be7308 */ /* 0x000ee20000002400 */
[----:B----4-:R-:W-:Y:S02]  /*5ea0*/  FSEL R178, R178, -INF , P6 ;  /* 0xff800000b2b27808 */ /* 0x010fe40003000000 */
[----:B------:R-:W-:-:S04]  /*5eb0*/  ISETP.GT.AND P6, PT, R164, 0x31, PT ;  /* 0x00000031a400780c */ /* 0x000fc80003fc4270 */
[----:B-----5:R-:W-:Y:S01]  /*5ec0*/  FSEL R179, R179, -INF , P6 ;  /* 0xff800000b3b37808 */ /* 0x020fe20003000000 */
[----:B------:R-:W4:Y:S01]  /*5ed0*/  MUFU.TANH R191, R191 ;  /* 0x000000bf00bf7308 */ /* 0x000f220000002400 */
[----:B------:R-:W-:-:S04]  /*5ee0*/  ISETP.GT.AND P6, PT, R164, 0x38, PT ;  /* 0x00000038a400780c */ /* 0x000fc80003fc4270 */
[----:B--2---:R-:W-:Y:S02]  /*5ef0*/  FSEL R182, R182, -INF , P6 ;  /* 0xff800000b6b67808 */ /* 0x004fe40003000000 */
[C---:B------:R-:W-:Y:S01]  /*5f00*/  ISETP.GT.AND P6, PT, R164.reuse, 0x39, PT ;  /* 0x00000039a400780c */ /* 0x040fe20003fc4270 */
[----:B------:R-:W2:Y:S03]  /*5f10*/  MUFU.TANH R194, R194 ;  /* 0x000000c200c27308 */ /* 0x000ea60000002400 */
[----:B0-----:R-:W-:Y:S02]  /*5f20*/  FSEL R183, R183, -INF , P6 ;  /* 0xff800000b7b77808 */ /* 0x001fe40003000000 */
[----:B------:R-:W-:-:S03]  /*5f30*/  ISETP.GT.AND P6, PT, R164, 0x40, PT ;  /* 0x00000040a400780c */ /* 0x000fc60003fc4270 */
[----:B------:R-:W0:Y:S01]  /*5f40*/  MUFU.TANH R195, R195 ;  /* 0x000000c300c37308 */ /* 0x000e220000002400 */
[----:B------:R-:W-:Y:S02]  /*5f50*/  FSEL R186, R186, -INF , P6 ;  /* 0xff800000baba7808 */ /* 0x000fe40003000000 */
[----:B------:R-:W-:-:S04]  /*5f60*/  ISETP.GT.AND P6, PT, R164, 0x41, PT ;  /* 0x00000041a400780c */ /* 0x000fc80003fc4270 */
[----:B-1----:R-:W-:Y:S01]  /*5f70*/  FSEL R187, R187, -INF , P6 ;  /* 0xff800000bbbb7808 */ /* 0x002fe20003000000 */
[----:B------:R-:W1:Y:S01]  /*5f80*/  MUFU.TANH R198, R198 ;  /* 0x000000c600c67308 */ /* 0x000e620000002400 */
[----:B------:R-:W-:-:S04]  /*5f90*/  ISETP.GT.AND P6, PT, R164, 0x48, PT ;  /* 0x00000048a400780c */ /* 0x000fc80003fc4270 */
[----:B---3--:R-:W-:Y:S02]  /*5fa0*/  FSEL R190, R190, -INF , P6 ;  /* 0xff800000bebe7808 */ /* 0x008fe40003000000 */
[C---:B------:R-:W-:Y:S01]  /*5fb0*/  ISETP.GT.AND P6, PT, R164.reuse, 0x49, PT ;  /* 0x00000049a400780c */ /* 0x040fe20003fc4270 */
[----:B------:R-:W3:Y:S03]  /*5fc0*/  MUFU.TANH R199, R199 ;  /* 0x000000c700c77308 */ /* 0x000ee60000002400 */
[----:B----4-:R-:W-:Y:S02]  /*5fd0*/  FSEL R191, R191, -INF , P6 ;  /* 0xff800000bfbf7808 */ /* 0x010fe40003000000 */
[----:B------:R-:W-:-:S03]  /*5fe0*/  ISETP.GT.AND P6, PT, R164, 0x50, PT ;  /* 0x00000050a400780c */ /* 0x000fc60003fc4270 */
[----:B------:R-:W4:Y:S01]  /*5ff0*/  MUFU.TANH R209, R209 ;  /* 0x000000d100d17308 */ /* 0x000f220000002400 */
[----:B--2---:R-:W-:Y:S02]  /*6000*/  FSEL R194, R194, -INF , P6 ;  /* 0xff800000c2c27808 */ /* 0x004fe40003000000 */
[----:B------:R-:W-:-:S04]  /*6010*/  ISETP.GT.AND P6, PT, R164, 0x51, PT ;  /* 0x00000051a400780c */ /* 0x000fc80003fc4270 */
[----:B0-----:R-:W-:Y:S01]  /*6020*/  FSEL R195, R195, -INF , P6 ;  /* 0xff800000c3c37808 */ /* 0x001fe20003000000 */
[----:B------:R-:W0:Y:S01]  /*6030*/  MUFU.TANH R157, R157 ;  /* 0x0000009d009d7308 */ /* 0x000e220000002400 */
[----:B------:R-:W-:-:S04]  /*6040*/  ISETP.GT.AND P6, PT, R164, 0x58, PT ;  /* 0x00000058a400780c */ /* 0x000fc80003fc4270 */
[----:B-1----:R-:W-:Y:S02]  /*6050*/  FSEL R198, R198, -INF , P6 ;  /* 0xff800000c6c67808 */ /* 0x002fe40003000000 */
[----:B------:R-:W-:Y:S01]  /*6060*/  ISETP.GT.AND P6, PT, R164, 0x59, PT ;  /* 0x00000059a400780c */ /* 0x000fe20003fc4270 */
[----:B------:R-:W1:Y:S01]  /*6070*/  MUFU.TANH R161, R161 ;  /* 0x000000a100a17308 */ /* 0x000e620000002400 */
[----:B------:R-:W-:Y:S02]  /*6080*/  FMNMX.FTZ R164, R21, R208, !PT ;  /* 0x000000d015a47209 */ /* 0x000fe40007810000 */
[----:B---3--:R-:W-:Y:S02]  /*6090*/  FSEL R199, R199, -INF , P6 ;  /* 0xff800000c7c77808 */ /* 0x008fe40003000000 */
[----:B------:R-:W-:Y:S02]  /*60a0*/  FMNMX.FTZ R164, R155, R164, !PT ;  /* 0x000000a49ba47209 */ /* 0x000fe40007810000 */
[----:B----4-:R-:W-:Y:S01]  /*60b0*/  FSEL R209, R209, -INF , P2 ;  /* 0xff800000d1d17808 */ /* 0x010fe20001000000 */
[----:B------:R-:W2:Y:S01]  /*60c0*/  MUFU.TANH R169, R169 ;  /* 0x000000a900a97308 */ /* 0x000ea20000002400 */
[----:B------:R-:W-:-:S02]  /*60d0*/  FMNMX.FTZ R164, R158, R164, !PT ;  /* 0x000000a49ea47209 */ /* 0x000fc40007810000 */
[----:B------:R-:W-:Y:S02]  /*60e0*/  ISETP.GT.AND P2, PT, R153, 0x18, PT ;  /* 0x000000189900780c */ /* 0x000fe40003f44270 */
[----:B------:R-:W-:Y:S02]  /*60f0*/  FMNMX.FTZ R164, R159, R164, !PT ;  /* 0x000000a49fa47209 */ /* 0x000fe40007810000 */
[----:B0-----:R-:W-:Y:S01]  /*6100*/  FSEL R177, R157, -INF , P4 ;  /* 0xff8000009db17808 */ /* 0x001fe20002000000 */
[----:B------:R-:W0:Y:S01]  /*6110*/  MUFU.TANH R211, R211 ;  /* 0x000000d300d37308 */ /* 0x000e220000002400 */
[----:B------:R-:W-:Y:S02]  /*6120*/  FMNMX.FTZ R164, R162, R164, !PT ;  /* 0x000000a4a2a47209 */ /* 0x000fe40007810000 */
[----:B------:R-:W-:Y:S02]  /*6130*/  ISETP.GT.AND P4, PT, R153, 0x21, PT ;  /* 0x000000219900780c */ /* 0x000fe40003f84270 */
[----:B------:R-:W-:-:S02]  /*6140*/  FMNMX.FTZ R164, R163, R164, !PT ;  /* 0x000000a4a3a47209 */ /* 0x000fc40007810000 */
[----:B-1----:R-:W-:Y:S01]  /*6150*/  FSEL R181, R161, -INF , P2 ;  /* 0xff800000a1b57808 */ /* 0x002fe20001000000 */
[----:B------:R-:W1:Y:S01]  /*6160*/  MUFU.TANH R154, R154 ;  /* 0x0000009a009a7308 */ /* 0x000e620000002400 */
[----:B------:R-:W-:Y:S02]  /*6170*/  FMNMX.FTZ R164, R166, R164, !PT ;  /* 0x000000a4a6a47209 */ /* 0x000fe40007810000 */
[----:B------:R-:W-:Y:S02]  /*6180*/  ISETP.GT.AND P2, PT, R153, 0x29, PT ;  /* 0x000000299900780c */ /* 0x000fe40003f44270 */
[----:B------:R-:W-:Y:S02]  /*6190*/  FMNMX.FTZ R164, R167, R164, !PT ;  /* 0x000000a4a7a47209 */ /* 0x000fe40007810000 */
[----:B--2---:R-:W-:Y:S01]  /*61a0*/  FSEL R176, R169, -INF , P4 ;  /* 0xff800000a9b07808 */ /* 0x004fe20002000000 */
[----:B------:R-:W2:Y:S01]  /*61b0*/  MUFU.TANH R156, R156 ;  /* 0x0000009c009c7308 */ /* 0x000ea20000002400 */
[----:B------:R-:W-:-:S02]  /*61c0*/  FMNMX.FTZ R164, R170, R164, !PT ;  /* 0x000000a4aaa47209 */ /* 0x000fc40007810000 */
[----:B0-----:R-:W-:Y:S02]  /*61d0*/  FSEL R169, R211, -INF , P2 ;  /* 0xff800000d3a97808 */ /* 0x001fe40001000000 */
[----:B------:R-:W-:Y:S02]  /*61e0*/  FMNMX.FTZ R164, R171, R164, !PT ;  /* 0x000000a4aba47209 */ /* 0x000fe40007810000 */
[----:B------:R-:W-:Y:S01]  /*61f0*/  ISETP.GT.AND P4, PT, R153, 0x38, PT ;  /* 0x000000389900780c */ /* 0x000fe20003f84270 */
[----:B------:R-:W-:Y:S01]  /*6200*/  MUFU.TANH R165, R165 ;  /* 0x000000a500a57308 */ /* 0x000fe20000002400 */
[----:B------:R-:W-:Y:S02]  /*6210*/  FMNMX.FTZ R164, R210, R164, !PT ;  /* 0x000000a4d2a47209 */ /* 0x000fe40007810000 */
[----:B-1----:R-:W-:Y:S02]  /*6220*/  FSEL R185, R154, -INF , P1 ;  /* 0xff8000009ab97808 */ /* 0x002fe40000800000 */
[----:B------:R-:W-:-:S02]  /*6230*/  FMNMX.FTZ R164, R175, R164, !PT ;  /* 0x000000a4afa47209 */ /* 0x000fc40007810000 */
[----:B------:R-:W-:Y:S01]  /*6240*/  ISETP.GT.AND P1, PT, R153, 0x19, PT ;  /* 0x000000199900780c */ /* 0x000fe20003f24270 */
[----:B------:R-:W0:Y:S01]  /*6250*/  MUFU.TANH R168, R168 ;  /* 0x000000a800a87308 */ /* 0x000e220000002400 */
[----:B------:R-:W-:Y:S02]  /*6260*/  FMNMX.FTZ R164, R178, R164, !PT ;  /* 0x000000a4b2a47209 */ /* 0x000fe40007810000 */
[----:B--2---:R-:W-:Y:S02]  /*6270*/  FSEL R154, R156, -INF , P5 ;  /* 0xff8000009c9a7808 */ /* 0x004fe40002800000 */
[----:B------:R-:W-:Y:S02]  /*6280*/  FMNMX.FTZ R164, R179, R164, !PT ;  /* 0x000000a4b3a47209 */ /* 0x000fe40007810000 */
[----:B------:R-:W-:Y:S01]  /*6290*/  ISETP.GT.AND P5, PT, R153, 0x20, PT ;  /* 0x000000209900780c */ /* 0x000fe20003fa4270 */
[----:B------:R-:W1:Y:S01]  /*62a0*/  MUFU.TANH R215, R215 ;  /* 0x000000d700d77308 */ /* 0x000e620000002400 */
[----:B------:R-:W-:-:S02]  /*62b0*/  FMNMX.FTZ R164, R182, R164, !PT ;  /* 0x000000a4b6a47209 */ /* 0x000fc40007810000 */
[----:B------:R-:W-:Y:S02]  /*62c0*/  ISETP.GT.AND P2, PT, R153, 0x40, PT ;  /* 0x000000409900780c */ /* 0x000fe40003f44270 */
[----:B------:R-:W-:-:S03]  /*62d0*/  FMNMX.FTZ R164, R183, R164, !PT ;  /* 0x000000a4b7a47209 */ /* 0x000fc60007810000 */
[----:B------:R-:W2:Y:S01]  /*62e0*/  MUFU.TANH R216, R216 ;  /* 0x000000d800d87308 */ /* 0x000ea20000002400 */
[----:B------:R-:W-:Y:S02]  /*62f0*/  FMNMX.FTZ R164, R186, R164, !PT ;  /* 0x000000a4baa47209 */ /* 0x000fe40007810000 */
[----:B0-----:R-:W-:Y:S02]  /*6300*/  FSEL R172, R168, -INF , P5 ;  /* 0xff800000a8ac7808 */ /* 0x001fe40002800000 */
[----:B------:R-:W-:Y:S02]  /*6310*/  FMNMX.FTZ R164, R187, R164, !PT ;  /* 0x000000a4bba47209 */ /* 0x000fe40007810000 */
[----:B------:R-:W-:Y:S01]  /*6320*/  ISETP.GT.AND P5, PT, R153, 0x31, PT ;  /* 0x000000319900780c */ /* 0x000fe20003fa4270 */
[----:B------:R0:W3:Y:S01]  /*6330*/  MUFU.TANH R217, R180 ;  /* 0x000000b400d97308 */ /* 0x0000e20000002400 */
[----:B------:R-:W-:-:S04]  /*6340*/  FMNMX.FTZ R164, R190, R164, !PT ;  /* 0x000000a4bea47209 */ /* 0x000fc80007810000 */
[----:B------:R-:W-:-:S03]  /*6350*/  FMNMX.FTZ R164, R191, R164, !PT ;  /* 0x000000a4bfa47209 */ /* 0x000fc60007810000 */
[----:B------:R-:W4:Y:S01]  /*6360*/  MUFU.TANH R218, R218 ;  /* 0x000000da00da7308 */ /* 0x000f220000002400 */
[----:B------:R-:W-:Y:S02]  /*6370*/  FMNMX.FTZ R164, R194, R164, !PT ;  /* 0x000000a4c2a47209 */ /* 0x000fe40007810000 */
[----:B0-----:R-:W-:Y:S02]  /*6380*/  FSEL R180, R165, -INF , P1 ;  /* 0xff800000a5b47808 */ /* 0x001fe40000800000 */
[----:B------:R-:W-:Y:S02]  /*6390*/  FMNMX.FTZ R164, R195, R164, !PT ;  /* 0x000000a4c3a47209 */ /* 0x000fe40007810000 */
[----:B------:R-:W-:Y:S01]  /*63a0*/  ISETP.GT.AND P1, PT, R153, 0x30, PT ;  /* 0x000000309900780c */ /* 0x000fe20003f24270 */
[----:B------:R-:W0:Y:S01]  /*63b0*/  MUFU.TANH R219, R219 ;  /* 0x000000db00db7308 */ /* 0x000e220000002400 */
[----:B------:R-:W-:Y:S02]  /*63c0*/  FMNMX.FTZ R164, R198, R164, !PT ;  /* 0x000000a4c6a47209 */ /* 0x000fe40007810000 */
[----:B-1----:R-:W-:-:S02]  /*63d0*/  FSEL R161, R215, -INF , P1 ;  /* 0xff800000d7a17808 */ /* 0x002fc40000800000 */
[----:B------:R-:W-:Y:S01]  /*63e0*/  FMNMX.FTZ R164, R199, R164, !PT ;  /* 0x000000a4c7a47209 */ /* 0x000fe20007810000 */
[----:B------:R-:W1:Y:S01]  /*63f0*/  S2R R215, SR_TID.X ;  /* 0x0000000000d77919 */ /* 0x000e620000002100 */
[----:B------:R-:W-:Y:S01]  /*6400*/  ISETP.GT.AND P1, PT, R153, 0x41, PT ;  /* 0x000000419900780c */ /* 0x000fe20003f24270 */
[----:B------:R-:W5:Y:S01]  /*6410*/  MUFU.TANH R220, R220 ;  /* 0x000000dc00dc7308 */ /* 0x000f620000002400 */
[----:B--2---:R-:W-:Y:S01]  /*6420*/  FSEL R168, R216, -INF , P5 ;  /* 0xff800000d8a87808 */ /* 0x004fe20002800000 */
[----:B------:R-:W2:Y:S01]  /*6430*/  SHFL.BFLY PT, R174, R164, 0x2, 0x1f ;  /* 0x0c401f00a4ae7f89 */ /* 0x000ea200000e0000 */
[----:B---3--:R-:W-:Y:S02]  /*6440*/  FSEL R160, R217, -INF , P4 ;  /* 0xff800000d9a07808 */ /* 0x008fe40002000000 */
[----:B----4-:R-:W-:Y:S02]  /*6450*/  FSEL R165, R218, -INF , P3 ;  /* 0xff800000daa57808 */ /* 0x010fe40001800000 */
[----:B------:R-:W-:Y:S01]  /*6460*/  ISETP.GT.AND P5, PT, R153, 0x49, PT ;  /* 0x000000499900780c */ /* 0x000fe20003fa4270 */
[----:B------:R-:W3:Y:S01]  /*6470*/  MUFU.TANH R192, R192 ;  /* 0x000000c000c07308 */ /* 0x000ee20000002400 */
[----:B0-----:R-:W-:-:S02]  /*6480*/  FSEL R157, R219, -INF , P2 ;  /* 0xff800000db9d7808 */ /* 0x001fc40001000000 */
[C---:B------:R-:W-:Y:S02]  /*6490*/  ISETP.GT.AND P4, PT, R153.reuse, 0x50, PT ;  /* 0x000000509900780c */ /* 0x040fe40003f84270 */
[C---:B------:R-:W-:Y:S02]  /*64a0*/  ISETP.GT.AND P3, PT, R153.reuse, 0x51, PT ;  /* 0x000000519900780c */ /* 0x040fe40003f64270 */
[C---:B------:R-:W-:Y:S02]  /*64b0*/  ISETP.GT.AND P2, PT, R153.reuse, 0x58, PT ;  /* 0x000000589900780c */ /* 0x040fe40003f44270 */
[----:B-----5:R-:W-:Y:S02]  /*64c0*/  FSEL R156, R220, -INF , P1 ;  /* 0xff800000dc9c7808 */ /* 0x020fe40000800000 */
[----:B------:R-:W-:Y:S02]  /*64d0*/  ISETP.GT.AND P1, PT, R153, 0x59, PT ;  /* 0x000000599900780c */ /* 0x000fe40003f24270 */
[----:B---3--:R-:W-:-:S02]  /*64e0*/  FSEL R192, R192, -INF , P4 ;  /* 0xff800000c0c07808 */ /* 0x008fc40002000000 */
[----:B--2---:R-:W-:Y:S02]  /*64f0*/  FMNMX.FTZ R164, R164, R174, !PT ;  /* 0x000000aea4a47209 */ /* 0x004fe40007810000 */
[----:B-1----:R-:W-:-:S03]  /*6500*/  SHF.R.U32.HI R215, RZ, 0x7, R215 ;  /* 0x00000007ffd77819 */ /* 0x002fc600000116d7 */
[----:B------:R-:W0:Y:S02]  /*6510*/  SHFL.BFLY PT, R174, R164, 0x1, 0x1f ;  /* 0x0c201f00a4ae7f89 */ /* 0x000e2400000e0000 */
[----:B0-----:R-:W-:-:S04]  /*6520*/  FMNMX.FTZ R164, R164, R174, !PT ;  /* 0x000000aea4a47209 */ /* 0x001fc80007810000 */
[C---:B------:R-:W-:Y:S01]  /*6530*/  FSETP.NEU.FTZ.AND P6, PT, R164.reuse, -INF , PT ;  /* 0xff800000a400780b */ /* 0x040fe20003fdd000 */
[----:B------:R-:W-:-:S03]  /*6540*/  FMUL.FTZ R211, R164, UR5 ;  /* 0x00000005a4d37c20 */ /* 0x000fc60008410000 */
[----:B------:R-:W-:Y:S02]  /*6550*/  FSEL R174, R164, RZ, P6 ;  /* 0x000000ffa4ae7208 */ /* 0x000fe40003000000 */
[----:B------:R-:W-:Y:S02]  /*6560*/  FSEL R211, R211, RZ, P6 ;  /* 0x000000ffd3d37208 */ /* 0x000fe40003000000 */
[----:B------:R-:W-:Y:S01]  /*6570*/  ISETP.GT.AND P6, PT, R153, 0x48, PT ;  /* 0x000000489900780c */ /* 0x000fe20003fc4270 */
[----:B------:R-:W-:Y:S02]  /*6580*/  FADD.FTZ R208, -R174, R208 ;  /* 0x000000d0aed07221 */ /* 0x000fe40000010100 */
[--C-:B------:R-:W-:Y:S01]  /*6590*/  FFMA.FTZ R21, R21, UR5, -R211.reuse ;  /* 0x0000000515157c23 */ /* 0x100fe200080108d3 */
[--C-:B------:R-:W-:Y:S01]  /*65a0*/  FFMA.FTZ R155, R155, UR5, -R211.reuse ;  /* 0x000000059b9b7c23 */ /* 0x100fe200080108d3 */
[----:B------:R-:W-:Y:S01]  /*65b0*/  FMUL.FTZ R208, R208, UR5 ;  /* 0x00000005d0d07c20 */ /* 0x000fe20008410000 */
[----:B------:R0:W1:Y:S01]  /*65c0*/  MUFU.TANH R174, R188 ;  /* 0x000000bc00ae7308 */ /* 0x0000620000002400 */
        /* <DEDUP_REMOVED lines=8> */
[----:B0-----:R-:W-:Y:S01]  /*6650*/  FMUL.FTZ R188, R196, UR10 ;  /* 0x0000000ac4bc7c20 */ /* 0x001fe20008410000 */
[--C-:B------:R-:W-:Y:S01]  /*6660*/  FFMA.FTZ R171, R171, UR5, -R211.reuse ;  /* 0x00000005abab7c23 */ /* 0x100fe200080108d3 */
[--C-:B------:R-:W-:Y:S01]  /*6670*/  FFMA.FTZ R210, R210, UR5, -R211.reuse ;  /* 0x00000005d2d27c23 */ /* 0x100fe200080108d3 */
[--C-:B------:R-:W-:Y:S01]  /*6680*/  FFMA.FTZ R175, R175, UR5, -R211.reuse ;  /* 0x00000005afaf7c23 */ /* 0x100fe200080108d3 */
[--C-:B------:R-:W-:Y:S01]  /*6690*/  FFMA.FTZ R178, R178, UR5, -R211.reuse ;  /* 0x00000005b2b27c23 */ /* 0x100fe200080108d3 */
[--C-:B------:R-:W-:Y:S01]  /*66a0*/  FFMA.FTZ R179, R179, UR5, -R211.reuse ;  /* 0x00000005b3b37c23 */ /* 0x100fe200080108d3 */
[--C-:B------:R-:W-:Y:S01]  /*66b0*/  FFMA.FTZ R182, R182, UR5, -R211.reuse ;  /* 0x00000005b6b67c23 */ /* 0x100fe200080108d3 */
[----:B------:R-:W0:Y:S01]  /*66c0*/  MUFU.EX2 R208, R208 ;  /* 0x000000d000d07308 */ /* 0x000e220000000800 */
[----:B-1----:R-:W-:Y:S01]  /*66d0*/  FSEL R174, R174, -INF , P6 ;  /* 0xff800000aeae7808 */ /* 0x002fe20003000000 */
[--C-:B------:R-:W-:Y:S01]  /*66e0*/  FFMA.FTZ R183, R183, UR5, -R211.reuse ;  /* 0x00000005b7b77c23 */ /* 0x100fe200080108d3 */
[--C-:B------:R-:W-:Y:S01]  /*66f0*/  FFMA.FTZ R186, R186, UR5, -R211.reuse ;  /* 0x00000005baba7c23 */ /* 0x100fe200080108d3 */
[--C-:B------:R-:W-:Y:S01]  /*6700*/  FFMA.FTZ R187, R187, UR5, -R211.reuse ;  /* 0x00000005bbbb7c23 */ /* 0x100fe200080108d3 */
[--C-:B------:R-:W-:Y:S01]  /*6710*/  FFMA.FTZ R190, R190, UR5, -R211.reuse ;  /* 0x00000005bebe7c23 */ /* 0x100fe200080108d3 */
[--C-:B------:R-:W-:Y:S01]  /*6720*/  FFMA.FTZ R191, R191, UR5, -R211.reuse ;  /* 0x00000005bfbf7c23 */ /* 0x100fe200080108d3 */
[--C-:B------:R-:W-:Y:S01]  /*6730*/  FFMA.FTZ R194, R194, UR5, -R211.reuse ;  /* 0x00000005c2c27c23 */ /* 0x100fe200080108d3 */
[----:B------:R0:W1:Y:S01]  /*6740*/  MUFU.EX2 R153, R155 ;  /* 0x0000009b00997308 */ /* 0x0000620000000800 */
[--C-:B------:R-:W-:Y:S01]  /*6750*/  FFMA.FTZ R195, R195, UR5, -R211.reuse ;  /* 0x00000005c3c37c23 */ /* 0x100fe200080108d3 */
[--C-:B------:R-:W-:Y:S01]  /*6760*/  FFMA.FTZ R198, R198, UR5, -R211.reuse ;  /* 0x00000005c6c67c23 */ /* 0x100fe200080108d3 */
[----:B------:R-:W-:-:S05]  /*6770*/  FFMA.FTZ R199, R199, UR5, -R211 ;  /* 0x00000005c7c77c23 */ /* 0x000fca00080108d3 */
[----:B------:R-:W2:Y:S01]  /*6780*/  MUFU.TANH R188, R188 ;  /* 0x000000bc00bc7308 */ /* 0x000ea20000002400 */
[----:B0-----:R-:W-:Y:S01]  /*6790*/  FFMA.FTZ R155, R208, R3, R21 ;  /* 0x00000003d09b7223 */ /* 0x001fe20000010015 */
[----:B------:R-:W-:Y:S01]  /*67a0*/  FMNMX.FTZ R3, R152, R207, !PT ;  /* 0x000000cf98037209 */ /* 0x000fe20007810000 */
[-C--:B------:R-:W-:Y:S01]  /*67b0*/  FMUL.FTZ R26, R26, R208.reuse ;  /* 0x000000d01a1a7220 */ /* 0x080fe20000410000 */
[-C--:B------:R-:W-:Y:S01]  /*67c0*/  FMUL.FTZ R27, R27, R208.reuse ;  /* 0x000000d01b1b7220 */ /* 0x080fe20000410000 */
[-C--:B------:R-:W-:Y:S01]  /*67d0*/  FMUL.FTZ R30, R30, R208.reuse ;  /* 0x000000d01e1e7220 */ /* 0x080fe20000410000 */
[----:B------:R-:W-:Y:S01]  /*67e0*/  FMNMX.FTZ R3, R209, R3, !PT ;  /* 0x00000003d1037209 */ /* 0x000fe20007810000 */
[-C--:B------:R-:W-:Y:S01]  /*67f0*/  FMUL.FTZ R31, R31, R208.reuse ;  /* 0x000000d01f1f7220 */ /* 0x080fe20000410000 */
[----:B------:R-:W-:Y:S01]  /*6800*/  MUFU.EX2 R158, R158 ;  /* 0x0000009e009e7308 */ /* 0x000fe20000000800 */
[----:B-1----:R-:W-:Y:S01]  /*6810*/  FADD.FTZ R155, R153, R155 ;  /* 0x0000009b999b7221 */ /* 0x002fe20000010000 */
[----:B------:R-:W-:Y:S01]  /*6820*/  FMNMX.FTZ R3, R185, R3, !PT ;  /* 0x00000003b9037209 */ /* 0x000fe20007810000 */
[-C--:B------:R-:W-:Y:S01]  /*6830*/  FMUL.FTZ R34, R34, R208.reuse ;  /* 0x000000d022227220 */ /* 0x080fe20000410000 */
[----:B------:R-:W-:Y:S01]  /*6840*/  F2FP.BF16.F32.PACK_AB R153, R153, R21 ;  /* 0x000000159999723e */ /* 0x000fe200000010ff */
[-C--:B------:R-:W-:Y:S01]  /*6850*/  FMUL.FTZ R35, R35, R208.reuse ;  /* 0x000000d023237220 */ /* 0x080fe20000410000 */
[----:B------:R-:W-:Y:S01]  /*6860*/  FMNMX.FTZ R3, R154, R3, !PT ;  /* 0x000000039a037209 */ /* 0x000fe20007810000 */
        /* <DEDUP_REMOVED lines=26> */
[----:B------:R0:W1:Y:S01]  /*6a10*/  MUFU.TANH R3, R189 ;  /* 0x000000bd00037308 */ /* 0x0000620000002400 */
        /* <DEDUP_REMOVED lines=8> */
[----:B0-----:R-:W-:Y:S01]  /*6aa0*/  FMUL.FTZ R189, R193, UR10 ;  /* 0x0000000ac1bd7c20 */ /* 0x001fe20008410000 */
[----:B------:R-:W-:Y:S01]  /*6ab0*/  FMNMX.FTZ R21, R161, R21, !PT ;  /* 0x00000015a1157209 */ /* 0x000fe20007810000 */
[----:B------:R-:W-:Y:S01]  /*6ac0*/  FMUL.FTZ R193, R197, UR10 ;  /* 0x0000000ac5c17c20 */ /* 0x000fe20008410000 */
[----:B------:R-:W-:Y:S01]  /*6ad0*/  UIADD3 UR10, UR4, 0x32440, URZ ;  /* 0x00032440040a7890 */ /* 0x000fe2000fffe03f */
[-C--:B------:R-:W-:Y:S01]  /*6ae0*/  FMUL.FTZ R86, R86, R208.reuse ;  /* 0x000000d056567220 */ /* 0x080fe20000410000 */
[----:B------:R-:W-:Y:S01]  /*6af0*/  FMNMX.FTZ R21, R168, R21, !PT ;  /* 0x00000015a8157209 */ /* 0x000fe20007810000 */
[----:B------:R-:W0:Y:S01]  /*6b00*/  MUFU.TANH R189, R189 ;  /* 0x000000bd00bd7308 */ /* 0x000e220000002400 */
[----:B------:R-:W-:Y:S01]  /*6b10*/  UPRMT UR10, UR55, 0x654, UR10 ;  /* 0x00000654370a7896 */ /* 0x000fe2000800000a */
[----:B-1----:R-:W-:Y:S01]  /*6b20*/  FSEL R3, R3, -INF , P5 ;  /* 0xff80000003037808 */ /* 0x002fe20002800000 */
[-C--:B------:R-:W-:Y:S01]  /*6b30*/  FMUL.FTZ R87, R87, R208.reuse ;  /* 0x000000d057577220 */ /* 0x080fe20000410000 */
[----:B------:R-:W-:Y:S01]  /*6b40*/  FMNMX.FTZ R21, R160, R21, !PT ;  /* 0x00000015a0157209 */ /* 0x000fe20007810000 */
[-C--:B------:R-:W-:Y:S01]  /*6b50*/  FMUL.FTZ R90, R90, R208.reuse ;  /* 0x000000d05a5a7220 */ /* 0x080fe20000410000 */
[-C--:B------:R-:W-:Y:S01]  /*6b60*/  FMUL.FTZ R91, R91, R208.reuse ;  /* 0x000000d05b5b7220 */ /* 0x080fe20000410000 */
[-C--:B------:R-:W-:Y:S01]  /*6b70*/  FMUL.FTZ R94, R94, R208.reuse ;  /* 0x000000d05e5e7220 */ /* 0x080fe20000410000 */
[----:B------:R-:W-:Y:S01]  /*6b80*/  FMNMX.FTZ R21, R165, R21, !PT ;  /* 0x00000015a5157209 */ /* 0x000fe20007810000 */
[----:B------:R-:W1:Y:S01]  /*6b90*/  MUFU.TANH R193, R193 ;  /* 0x000000c100c17308 */ /* 0x000e620000002400 */
[----:B------:R-:W-:Y:S01]  /*6ba0*/  SYNCS.ARRIVE.TRANS64.RED.A1T0 RZ, [UR10], RZ ;  /* 0x000000ffffff79a7 */ /* 0x000fe2000810040a */
[-C--:B------:R-:W-:Y:S01]  /*6bb0*/  FMUL.FTZ R95, R95, R208.reuse ;  /* 0x000000d05f5f7220 */ /* 0x080fe20000410000 */
[----:B------:R-:W-:Y:S01]  /*6bc0*/  FMNMX.FTZ R21, R157, R21, !PT ;  /* 0x000000159d157209 */ /* 0x000fe20007810000 */
[-C--:B------:R-:W-:Y:S01]  /*6bd0*/  FMUL.FTZ R98, R98, R208.reuse ;  /* 0x000000d062627220 */ /* 0x080fe20000410000 */
[-C--:B------:R-:W-:Y:S01]  /*6be0*/  FMUL.FTZ R99, R99, R208.reuse ;  /* 0x000000d063637220 */ /* 0x080fe20000410000 */
[-C--:B------:R-:W-:Y:S01]  /*6bf0*/  FMUL.FTZ R102, R102, R208.reuse ;  /* 0x000000d066667220 */ /* 0x080fe20000410000 */
[----:B------:R-:W-:Y:S01]  /*6c00*/  FMNMX.FTZ R21, R156, R21, !PT ;  /* 0x000000159c157209 */ /* 0x000fe20007810000 */
[-C--:B------:R-:W-:Y:S01]  /*6c10*/  FMUL.FTZ R103, R103, R208.reuse ;  /* 0x000000d067677220 */ /* 0x080fe20000410000 */
[----:B0-----:R-:W-:Y:S01]  /*6c20*/  FSEL R189, R189, -INF , P3 ;  /* 0xff800000bdbd7808 */ /* 0x001fe20001800000 */
[-C--:B------:R-:W-:Y:S01]  /*6c30*/  FMUL.FTZ R106, R106, R208.reuse ;  /* 0x000000d06a6a7220 */ /* 0x080fe20000410000 */
[----:B------:R-:W-:Y:S01]  /*6c40*/  FMNMX.FTZ R21, R174, R21, !PT ;  /* 0x00000015ae157209 */ /* 0x000fe20007810000 */
[-C--:B------:R-:W-:Y:S01]  /*6c50*/  FMUL.FTZ R107, R107, R208.reuse ;  /* 0x000000d06b6b7220 */ /* 0x080fe20000410000 */
[-C--:B------:R-:W-:Y:S01]  /*6c60*/  FMUL.FTZ R110, R110, R208.reuse ;  /* 0x000000d06e6e7220 */ /* 0x080fe20000410000 */
[-C--:B------:R-:W-:Y:S01]  /*6c70*/  FMUL.FTZ R111, R111, R208.reuse ;  /* 0x000000d06f6f7220 */ /* 0x080fe20000410000 */
[----:B------:R-:W-:Y:S01]  /*6c80*/  FMNMX.FTZ R21, R3, R21, !PT ;  /* 0x0000001503157209 */ /* 0x000fe20007810000 */
[-C--:B------:R-:W-:Y:S01]  /*6c90*/  FMUL.FTZ R114, R114, R208.reuse ;  /* 0x000000d072727220 */ /* 0x080fe20000410000 */
[----:B-1----:R-:W-:Y:S01]  /*6ca0*/  FSEL R193, R193, -INF , P1 ;  /* 0xff800000c1c17808 */ /* 0x002fe20000800000 */
        /* <DEDUP_REMOVED lines=23> */
[----:B------:R-:W-:Y:S01]  /*6e20*/  FMUL.FTZ R151, R151, R208 ;  /* 0x000000d097977220 */ /* 0x000fe20000410000 */
[----:B------:R-:W-:Y:S01]  /*6e30*/  UMOV UR10, UR6 ;  /* 0x00000006000a7c82 */ /* 0x000fe20008000000 */
[----:B------:R-:W-:Y:S08]  /*6e40*/  MUFU.EX2 R163, R163 ;  /* 0x000000a300a37308 */ /* 0x000ff00000000800 */
        /* <DEDUP_REMOVED lines=9> */
[C---:B------:R-:W-:Y:S01]  /*6ee0*/  FSETP.NEU.FTZ.AND P1, PT, R21.reuse, -INF , PT ;  /* 0xff8000001500780b */ /* 0x040fe20003f3d000 */
[----:B------:R-:W-:-:S03]  /*6ef0*/  FMUL.FTZ R196, R21, UR5 ;  /* 0x0000000515c47c20 */ /* 0x000fc60008410000 */
[----:B------:R-:W-:Y:S02]  /*6f00*/  FSEL R197, R21, RZ, P1 ;  /* 0x000000ff15c57208 */ /* 0x000fe40000800000 */
[----:B------:R-:W-:Y:S01]  /*6f10*/  FSEL R196, R196, RZ, P1 ;  /* 0x000000ffc4c47208 */ /* 0x000fe20000800000 */
[----:B------:R-:W-:Y:S02]  /*6f20*/  MUFU.EX2 R182, R182 ;  /* 0x000000b600b67308 */ /* 0x000fe40000000800 */
[----:B------:R-:W-:Y:S02]  /*6f30*/  FADD.FTZ R197, -R197, R207 ;  /* 0x000000cfc5c57221 */ /* 0x000fe40000010100 */
[--C-:B------:R-:W-:Y:S01]  /*6f40*/  FFMA.FTZ R152, R152, UR5, -R196.reuse ;  /* 0x0000000598987c23 */ /* 0x100fe200080108c4 */
[--C-:B------:R-:W-:Y:S01]  /*6f50*/  FFMA.FTZ R207, R209, UR5, -R196.reuse ;  /* 0x00000005d1cf7c23 */ /* 0x100fe200080108c4 */
[----:B------:R-:W-:Y:S01]  /*6f60*/  FMUL.FTZ R197, R197, UR5 ;  /* 0x00000005c5c57c20 */ /* 0x000fe20008410000 */
        /* <DEDUP_REMOVED lines=8> */
[----:B------:R-:W-:-:S02]  /*6ff0*/  FFMA.FTZ R193, R193, UR5, -R196 ;  /* 0x00000005c1c17c23 */ /* 0x000fc400080108c4 */
[----:B------:R-:W-:Y:S08]  /*7000*/  MUFU.EX2 R152, R152 ;  /* 0x0000009800987308 */ /* 0x000ff00000000800 */
[----:B------:R-:W0:Y:S08]  /*7010*/  MUFU.EX2 R197, R197 ;  /* 0x000000c500c57308 */ /* 0x000e300000000800 */
[----:B------:R-:W1:Y:S08]  /*7020*/  MUFU.EX2 R207, R207 ;  /* 0x000000cf00cf7308 */ /* 0x000e700000000800 */
[----:B------:R-:W-:Y:S01]  /*7030*/  MUFU.EX2 R185, R185 ;  /* 0x000000b900b97308 */ /* 0x000fe20000000800 */
[----:B0-----:R-:W-:Y:S01]  /*7040*/  FFMA.FTZ R2, R197, R2, R152 ;  /* 0x00000002c5027223 */ /* 0x001fe20000010098 */
        /* <DEDUP_REMOVED lines=64> */
[----:B------:R-:W-:Y:S01]  /*7450*/  FFMA.FTZ R197, R154, UR5, -R196 ;  /* 0x000000059ac57c23 */ /* 0x000fe200080108c4 */
[----:B------:R-:W-:Y:S01]  /*7460*/  IADD3 R154, R215, 0x8, RZ ;  /* 0x00000008d79a7810 */ /* 0x000fe20007ffe0ff */
[C---:B-1----:R-:W-:Y:S01]  /*7470*/  FADD.FTZ R2, R207.reuse, R2 ;  /* 0x00000002cf027221 */ /* 0x042fe20000010000 */
[----:B------:R-:W-:Y:S01]  /*7480*/  F2FP.BF16.F32.PACK_AB R152, R207, R152 ;  /* 0x00000098cf98723e */ /* 0x000fe200000010ff */
[----:B------:R-:W-:Y:S01]  /*7490*/  FADD.FTZ R207, R158, R155 ;  /* 0x0000009b9ecf7221 */ /* 0x000fe20000010000 */
[----:B------:R-:W-:Y:S01]  /*74a0*/  F2FP.BF16.F32.PACK_AB R155, R159, R158 ;  /* 0x0000009e9f9b723e */ /* 0x000fe200000010ff */
[----:B------:R-:W0:Y:S01]  /*74b0*/  MUFU.EX2 R197, R197 ;  /* 0x000000c500c57308 */ /* 0x000e220000000800 */
[----:B------:R0:W-:Y:S01]  /*74c0*/  BAR.SYNC.DEFER_BLOCKING R154, 0x100 ;  /* 0x0004009a0000751d */ /* 0x0001e20000010000 */
[----:B------:R-:W-:Y:S01]  /*74d0*/  FFMA.FTZ R158, R177, UR5, -R196 ;  /* 0x00000005b19e7c23 */ /* 0x000fe200080108c4 */
[----:B------:R-:W-:-:S05]  /*74e0*/  FADD.FTZ R207, R159, R207 ;  /* 0x000000cf9fcf7221 */ /* 0x000fca0000010000 */
[----:B------:R-:W1:Y:S08]  /*74f0*/  MUFU.EX2 R158, R158 ;  /* 0x0000009e009e7308 */ /* 0x000e700000000800 */
[----:B------:R2:W-:Y:S01]  /*7500*/  MUFU.EX2 R177, R170 ;  /* 0x000000aa00b17308 */ /* 0x0005e20000000800 */
[----:B0-----:R-:W-:Y:S01]  /*7510*/  F2FP.BF16.F32.PACK_AB R154, R197, R185 ;  /* 0x000000b9c59a723e */ /* 0x001fe200000010ff */
[----:B------:R-:W-:Y:S01]  /*7520*/  FADD.FTZ R185, R185, R2 ;  /* 0x00000002b9b97221 */ /* 0x000fe20000010000 */
[--C-:B------:R-:W-:Y:S01]  /*7530*/  FFMA.FTZ R2, R180, UR5, -R196.reuse ;  /* 0x00000005b4027c23 */ /* 0x100fe200080108c4 */
[--C-:B------:R-:W-:Y:S01]  /*7540*/  FFMA.FTZ R180, R172, UR5, -R196.reuse ;  /* 0x00000005acb47c23 */ /* 0x100fe200080108c4 */
[----:B------:R-:W-:Y:S01]  /*7550*/  FFMA.FTZ R172, R173, UR5, -R196 ;  /* 0x00000005adac7c23 */ /* 0x000fe200080108c4 */
[----:B------:R-:W-:-:S02]  /*7560*/  FADD.FTZ R197, R197, R185 ;  /* 0x000000b9c5c57221 */ /* 0x000fc40000010000 */
[----:B------:R-:W-:Y:S01]  /*7570*/  MUFU.EX2 R161, R161 ;  /* 0x000000a100a17308 */ /* 0x000fe20000000800 */
[----:B------:R-:W-:Y:S01]  /*7580*/  WARPGROUP.ARRIVE ;  /* 0x00000000000079c5 */ /* 0x000fe20000000000 */
[----:B--2---:R-:W-:Y:S01]  /*7590*/  FFMA.FTZ R170, R176, UR5, -R196 ;  /* 0x00000005b0aa7c23 */ /* 0x004fe200080108c4 */
[----:B-1----:R-:W-:-:S04]  /*75a0*/  FADD.FTZ R197, R158, R197 ;  /* 0x000000c59ec57221 */ /* 0x002fc80000010000 */
[----:B------:R-:W-:Y:S01]  /*75b0*/  HGMMA.64x256x16.F32.BF16 R24, R152, gdesc[UR8].tnspB, R24, gsb0 ;  /* 0x43e0000898187df0 */ /* 0x000fe20008001818 */
[----:B------:R-:W-:Y:S01]  /*75c0*/  MUFU.EX2 R2, R2 ;  /* 0x0000000200027308 */ /* 0x000fe20000000800 */
[----:B------:R-:W-:Y:S01]  /*75d0*/  UIADD3 UR10, UR6, 0x80, URZ ;  /* 0x00000080060a7890 */ /* 0x000fe2000fffe03f */
[----:B------:R-:W-:-:S06]  /*75e0*/  UMOV UR11, 0x40000040 ;  /* 0x40000040000b7882 */ /* 0x000fcc0000000000 */
        /* <DEDUP_REMOVED lines=18> */
[----:B------:R0:W1:Y:S08]  /*7710*/  MUFU.EX2 R153, R162 ;  /* 0x000000a200997308 */ /* 0x0000700000000800 */
[----:B------:R2:W3:Y:S01]  /*7720*/  MUFU.EX2 R155, R166 ;  /* 0x000000a6009b7308 */ /* 0x0004e20000000800 */
[----:B0-----:R-:W-:-:S07]  /*7730*/  FFMA.FTZ R162, R184, UR5, -R196 ;  /* 0x00000005b8a27c23 */ /* 0x001fce00080108c4 */
[----:B------:R-:W0:Y:S01]  /*7740*/  MUFU.EX2 R162, R162 ;  /* 0x000000a200a27308 */ /* 0x000e220000000800 */
[----:B--2---:R-:W-:Y:S01]  /*7750*/  FFMA.FTZ R166, R181, UR5, -R196 ;  /* 0x00000005b5a67c23 */ /* 0x004fe200080108c4 */
[----:B-1----:R-:W-:Y:S01]  /*7760*/  FADD.FTZ R159, R153, R207 ;  /* 0x000000cf999f7221 */ /* 0x002fe20000010000 */
[----:B------:R-:W-:-:S03]  /*7770*/  F2FP.BF16.F32.PACK_AB R153, R163, R153 ;  /* 0x00000099a399723e */ /* 0x000fc600000010ff */
[----:B------:R-:W-:Y:S01]  /*7780*/  FADD.FTZ R159, R163, R159 ;  /* 0x0000009fa39f7221 */ /* 0x000fe20000010000 */
[----:B------:R-:W-:Y:S01]  /*7790*/  FFMA.FTZ R163, R169, UR5, -R196 ;  /* 0x00000005a9a37c23 */ /* 0x000fe200080108c4 */
[----:B------:R-:W1:Y:S02]  /*77a0*/  MUFU.EX2 R166, R166 ;  /* 0x000000a600a67308 */ /* 0x000e640000000800 */
[----:B---3--:R-:W-:Y:S01]  /*77b0*/  FADD.FTZ R159, R155, R159 ;  /* 0x0000009f9b9f7221 */ /* 0x008fe20000010000 */
[----:B------:R-:W-:-:S03]  /*77c0*/  F2FP.BF16.F32.PACK_AB R155, R167, R155 ;  /* 0x0000009ba79b723e */ /* 0x000fc600000010ff */
[----:B------:R-:W-:Y:S01]  /*77d0*/  FADD.FTZ R167, R167, R159 ;  /* 0x0000009fa7a77221 */ /* 0x000fe20000010000 */
[--C-:B------:R-:W-:Y:S01]  /*77e0*/  FFMA.FTZ R159, R160, UR5, -R196.reuse ;  /* 0x00000005a09f7c23 */ /* 0x100fe200080108c4 */
[----:B------:R-:W2:Y:S01]  /*77f0*/  MUFU.EX2 R163, R163 ;  /* 0x000000a300a37308 */ /* 0x000ea20000000800 */
[----:B0-----:R-:W-:Y:S01]  /*7800*/  F2FP.BF16.F32.PACK_AB R152, R162, R158 ;  /* 0x0000009ea298723e */ /* 0x001fe200000010ff */
[--C-:B------:R-:W-:Y:S01]  /*7810*/  FFMA.FTZ R158, R168, UR5, -R196.reuse ;  /* 0x00000005a89e7c23 */ /* 0x100fe200080108c4 */
[----:B------:R-:W-:Y:S01]  /*7820*/  FFMA.FTZ R160, R165, UR5, -R196 ;  /* 0x00000005a5a07c23 */ /* 0x000fe200080108c4 */
[----:B------:R-:W-:Y:S01]  /*7830*/  FADD.FTZ R197, R162, R197 ;  /* 0x000000c5a2c57221 */ /* 0x000fe20000010000 */
[----:B------:R-:W-:-:S03]  /*7840*/  FADD.FTZ R167, R177, R167 ;  /* 0x000000a7b1a77221 */ /* 0x000fc60000010000 */
[----:B------:R-:W0:Y:S01]  /*7850*/  MUFU.EX2 R158, R158 ;  /* 0x0000009e009e7308 */ /* 0x000e220000000800 */
[----:B-1----:R-:W-:Y:S01]  /*7860*/  F2FP.BF16.F32.PACK_AB R154, R2, R166 ;  /* 0x000000a6029a723e */ /* 0x002fe200000010ff */
[----:B------:R-:W-:-:S03]  /*7870*/  FADD.FTZ R166, R166, R197 ;  /* 0x000000c5a6a67221 */ /* 0x000fc60000010000 */
[----:B------:R-:W-:Y:S01]  /*7880*/  WARPGROUP.ARRIVE ;  /* 0x00000000000079c5 */ /* 0x000fe20000000000 */
[----:B------:R-:W-:Y:S01]  /*7890*/  FADD.FTZ R166, R2, R166 ;  /* 0x000000a602a67221 */ /* 0x000fe20000010000 */
[--C-:B------:R-:W-:Y:S01]  /*78a0*/  FFMA.FTZ R2, R157, UR5, -R196.reuse ;  /* 0x000000059d027c23 */ /* 0x100fe200080108c4 */
[----:B------:R-:W-:Y:S01]  /*78b0*/  MUFU.EX2 R159, R159 ;  /* 0x0000009f009f7308 */ /* 0x000fe20000000800 */
[----:B------:R-:W-:Y:S02]  /*78c0*/  FFMA.FTZ R157, R174, UR5, -R196 ;  /* 0x00000005ae9d7c23 */ /* 0x000fe400080108c4 */
[----:B------:R-:W-:Y:S01]  /*78d0*/  HGMMA.64x256x16.F32.BF16 R24, R152, gdesc[UR8].tnspB, R24, gsb0 ;  /* 0x43e0000898187df0 */ /* 0x000fe20008001818 */
[----:B------:R-:W-:Y:S01]  /*78e0*/  UIADD3 UR10, UR6, 0x100, URZ ;  /* 0x00000100060a7890 */ /* 0x000fe2000fffe03f */
[----:B------:R-:W-:-:S03]  /*78f0*/  UMOV UR11, 0x40000040 ;  /* 0x40000040000b7882 */ /* 0x000fc60000000000 */
[----:B------:R-:W1:Y:S08]  /*7900*/  MUFU.EX2 R160, R160 ;  /* 0x000000a000a07308 */ /* 0x000e700000000800 */
[----:B------:R-:W3:Y:S08]  /*7910*/  MUFU.EX2 R2, R2 ;  /* 0x0000000200027308 */ /* 0x000ef00000000800 */
[----:B------:R-:W4:Y:S01]  /*7920*/  MUFU.EX2 R157, R157 ;  /* 0x0000009d009d7308 */ /* 0x000f220000000800 */
[----:B------:R-:W-:-:S02]  /*7930*/  WARPGROUP.DEPBAR.LE gsb0, 0x0 ;  /* 0x00008000000079c5 */ /* 0x000fc40000010000 */
[----:B------:R-:W-:Y:S01]  /*7940*/  F2FP.BF16.F32.PACK_AB R152, R170, R180 ;  /* 0x000000b4aa98723e */ /* 0x000fe200000010ff */
[----:B------:R-:W-:Y:S01]  /*7950*/  FADD.FTZ R180, R180, R166 ;  /* 0x000000a6b4b47221 */ /* 0x000fe20000010000 */
[C---:B------:R-:W-:Y:S01]  /*7960*/  F2FP.BF16.F32.PACK_AB R153, R171.reuse, R177 ;  /* 0x000000b1ab99723e */ /* 0x040fe200000010ff */
[----:B------:R-:W-:Y:S01]  /*7970*/  FADD.FTZ R171, R171, R167 ;  /* 0x000000a7abab7221 */ /* 0x000fe20000010000 */
[----:B--2---:R-:W-:Y:S01]  /*7980*/  F2FP.BF16.F32.PACK_AB R154, R163, R172 ;  /* 0x000000aca39a723e */ /* 0x004fe200000010ff */
[----:B------:R-:W-:Y:S01]  /*7990*/  FADD.FTZ R180, R170, R180 ;  /* 0x000000b4aab47221 */ /* 0x000fe20000010000 */
[C---:B------:R-:W-:Y:S01]  /*79a0*/  F2FP.BF16.F32.PACK_AB R155, R175.reuse, R210 ;  /* 0x000000d2af9b723e */ /* 0x040fe200000010ff */
[----:B------:R-:W-:Y:S02]  /*79b0*/  FADD.FTZ R171, R210, R171 ;  /* 0x000000abd2ab7221 */ /* 0x000fe40000010000 */
[----:B------:R-:W-:Y:S01]  /*79c0*/  FADD.FTZ R180, R172, R180 ;  /* 0x000000b4acb47221 */ /* 0x000fe20000010000 */
[----:B------:R-:W-:Y:S01]  /*79d0*/  WARPGROUP.ARRIVE ;  /* 0x00000000000079c5 */ /* 0x000fe20000000000 */
[----:B------:R-:W-:-:S02]  /*79e0*/  FADD.FTZ R171, R175, R171 ;  /* 0x000000abafab7221 */ /* 0x000fc40000010000 */
[----:B------:R-:W-:-:S03]  /*79f0*/  FADD.FTZ R180, R163, R180 ;  /* 0x000000b4a3b47221 */ /* 0x000fc60000010000 */
        /* <DEDUP_REMOVED lines=19> */
[----:B---3--:R-:W-:Y:S01]  /*7b30*/  FADD.FTZ R161, R2, R161 ;  /* 0x000000a102a17221 */ /* 0x008fe20000010000 */
[----:B------:R-:W-:Y:S01]  /*7b40*/  UMOV UR11, 0x40000040 ;  /* 0x40000040000b7882 */ /* 0x000fe20000000000 */
[----:B------:R-:W-:Y:S02]  /*7b50*/  FADD.FTZ R178, R186, R178 ;  /* 0x000000b2bab27221 */ /* 0x000fe40000010000 */
[----:B------:R-:W-:Y:S02]  /*7b60*/  FADD.FTZ R161, R156, R161 ;  /* 0x000000a19ca17221 */ /* 0x000fe40000010000 */
[----:B------:R-:W-:Y:S02]  /*7b70*/  FADD.FTZ R178, R187, R178 ;  /* 0x000000b2bbb27221 */ /* 0x000fe40000010000 */
[----:B----4-:R-:W-:-:S02]  /*7b80*/  FADD.FTZ R161, R157, R161 ;  /* 0x000000a19da17221 */ /* 0x010fc40000010000 */
[----:B------:R-:W-:Y:S02]  /*7b90*/  FADD.FTZ R178, R190, R178 ;  /* 0x000000b2beb27221 */ /* 0x000fe40000010000 */
[----:B------:R-:W-:Y:S02]  /*7ba0*/  FADD.FTZ R161, R3, R161 ;  /* 0x000000a103a17221 */ /* 0x000fe40000010000 */
[----:B------:R-:W-:Y:S02]  /*7bb0*/  FADD.FTZ R178, R191, R178 ;  /* 0x000000b2bfb27221 */ /* 0x000fe40000010000 */
[----:B------:R-:W-:Y:S02]  /*7bc0*/  FADD.FTZ R161, R192, R161 ;  /* 0x000000a1c0a17221 */ /* 0x000fe40000010000 */
[----:B------:R-:W-:Y:S02]  /*7bd0*/  FADD.FTZ R178, R194, R178 ;  /* 0x000000b2c2b27221 */ /* 0x000fe40000010000 */
[----:B------:R-:W-:-:S02]  /*7be0*/  FADD.FTZ R161, R189, R161 ;  /* 0x000000a1bda17221 */ /* 0x000fc40000010000 */
[----:B------:R-:W-:-:S04]  /*7bf0*/  FADD.FTZ R178, R195, R178 ;  /* 0x000000b2c3b27221 */ /* 0x000fc80000010000 */
[----:B------:R-:W-:Y:S01]  /*7c00*/  FADD.FTZ R178, R198, R178 ;  /* 0x000000b2c6b27221 */ /* 0x000fe20000010000 */
[----:B------:R-:W-:Y:S02]  /*7c10*/  WARPGROUP.DEPBAR.LE gsb0, 0x0 ;  /* 0x00008000000079c5 */ /* 0x000fe40000010000 */
[----:B------:R-:W-:Y:S01]  /*7c20*/  F2FP.BF16.F32.PACK_AB R152, R156, R2 ;  /* 0x000000029c98723e */ /* 0x000fe200000010ff */
[----:B------:R-:W-:Y:S01]  /*7c30*/  FADD.FTZ R2, R188, R161 ;  /* 0x000000a1bc027221 */ /* 0x000fe20000010000 */
[----:B------:R-:W-:Y:S02]  /*7c40*/  F2FP.BF16.F32.PACK_AB R153, R187, R186 ;  /* 0x000000babb99723e */ /* 0x000fe400000010ff */
[----:B------:R-:W-:Y:S01]  /*7c50*/  F2FP.BF16.F32.PACK_AB R154, R3, R157 ;  /* 0x0000009d039a723e */ /* 0x000fe200000010ff */
[----:B------:R-:W-:Y:S01]  /*7c60*/  FADD.FTZ R3, R199, R178 ;  /* 0x000000b2c7037221 */ /* 0x000fe20000010000 */
[----:B------:R-:W-:Y:S01]  /*7c70*/  F2FP.BF16.F32.PACK_AB R155, R191, R190 ;  /* 0x000000bebf9b723e */ /* 0x000fe200000010ff */
[----:B------:R-:W-:-:S03]  /*7c80*/  FADD.FTZ R2, R193, R2 ;  /* 0x00000002c1027221 */ /* 0x000fc60000010000 */
[----:B------:R-:W-:-:S06]  /*7c90*/  WARPGROUP.ARRIVE ;  /* 0x00000000000079c5 */ /* 0x000fcc0000000000 */
[----:B------:R-:W-:Y:S01]  /*7ca0*/  HGMMA.64x256x16.F32.BF16 R24, R152, gdesc[UR8].tnspB, R24, gsb0 ;  /* 0x43e0000898187df0 */ /* 0x000fe20008001818 */
[----:B------:R-:W-:Y:S01]  /*7cb0*/  UIADD3 UR10, UR6, 0x280, URZ ;  /* 0x00000280060a7890 */ /* 0x000fe2000fffe03f */
[----:B------:R-:W-:Y:S01]  /*7cc0*/  UMOV UR11, 0x40000040 ;  /* 0x40000040000b7882 */ /* 0x000fe20000000000 */
[----:B------:R-:W-:Y:S02]  /*7cd0*/  WARPGROUP.DEPBAR.LE gsb0, 0x0 ;  /* 0x00008000000079c5 */ /* 0x000fe40000010000 */
[----:B------:R-:W-:Y:S02]  /*7ce0*/  F2FP.BF16.F32.PACK_AB R152, R189, R192 ;  /* 0x000000c0bd98723e */ /* 0x000fe400000010ff */
[----:B------:R-:W-:Y:S02]  /*7cf0*/  F2FP.BF16.F32.PACK_AB R153, R195, R194 ;  /* 0x000000c2c399723e */ /* 0x000fe400000010ff */
[----:B------:R-:W-:Y:S02]  /*7d00*/  F2FP.BF16.F32.PACK_AB R154, R193, R188 ;  /* 0x000000bcc19a723e */ /* 0x000fe400000010ff */
[----:B------:R-:W-:-:S04]  /*7d10*/  F2FP.BF16.F32.PACK_AB R155, R199, R198 ;  /* 0x000000c6c79b723e */ /* 0x000fc800000010ff */
[----:B------:R-:W-:-:S13]  /*7d20*/  WARPGROUP.ARRIVE ;  /* 0x00000000000079c5 */ /* 0x000fda0000000000 */
[----:B------:R-:W-:Y:S03]  /*7d30*/  HGMMA.64x256x16.F32.BF16 R24, R152, gdesc[UR8].tnspB, R24, gsb0 ;  /* 0x43e0000898187df0 */ /* 0x000fe60008001818 */
[----:B------:R-:W-:Y:S02]  /*7d40*/  WARPGROUP.DEPBAR.LE gsb0, 0x0 ;  /* 0x00008000000079c5 */ /* 0x000fe40000010000 */
[----:B------:R-:W-:Y:S05]  /*7d50*/  @!P0 BRA `(.L_x_5740) ;  /* 0x0000000000048947 */ /* 0x000fea0003800000 */
[----:B------:R-:W-:Y:S01]  /*7d60*/  BPT.TRAP 0x1 ;  /* 0x000000040000795c */ /* 0x000fe20000300000 */
.L_x_5740:
[----:B------:R-:W-:Y:S01]  /*7d70*/  UIADD3 UR4, UR4, 0x32460, URZ ;  /* 0x0003246004047890 */ /* 0x000fe2000fffe03f */
[----:B------:R-:W-:Y:S01]  /*7d80*/  ISETP.LT.AND P1, PT, R20, UR7, PT ;  /* 0x0000000714007c0c */ /* 0x000fe2000bf21270 */
[----:B------:R-:W-:Y:S01]  /*7d90*/  UIADD3 UR7, UR7, -0x1, URZ ;  /* 0xffffffff07077890 */ /* 0x000fe2000fffe03f */
[----:B------:R-:W-:Y:S01]  /*7da0*/  IMAD.MOV.U32 R208, RZ, RZ, R164 ;  /* 0x000000ffffd07224 */ /* 0x000fe200078e00a4 */
[----:B------:R-:W-:Y:S01]  /*7db0*/  UPRMT UR4, UR55, 0x654, UR4 ;  /* 0x0000065437047896 */ /* 0x000fe20008000004 */
[----:B------:R-:W-:-:S08]  /*7dc0*/  IMAD.MOV.U32 R207, RZ, RZ, R21 ;  /* 0x000000ffffcf7224 */ /* 0x000fd000078e0015 */
[----:B------:R-:W-:Y:S01]  /*7dd0*/  SYNCS.ARRIVE.TRANS64.RED.A1T0 RZ, [UR4], RZ ;  /* 0x000000ffffff79a7 */ /* 0x000fe20008100404 */
[----:B------:R-:W-:Y:S05]  /*7de0*/  @P1 BRA `(.L_x_5741) ;  /* 0xffffffcc00c81947 */ /* 0x000fea000383ffff */
.L_x_5730:
[----:B------:R-:W-:-:S13]  /*7df0*/  ISETP.LE.AND P1, PT, R205, UR7, PT ;  /* 0x00000007cd007c0c */ /* 0x000fda000bf23270 */
[----:B------:R-:W-:Y:S05]  /*7e00*/  @!P1 BRA `(.L_x_5742) ;  /* 0x00000028005c9947 */ /* 0x000fea0003800000 */
[----:B------:R-:W-:Y:S02]  /*7e10*/  IMAD.MOV.U32 R20, RZ, RZ, R164 ;  /* 0x000000ffff147224 */ /* 0x000fe400078e00a4 */
[----:B------:R-:W-:-:S07]  /*7e20*/  IMAD.MOV.U32 R202, RZ, RZ, R21 ;  /* 0x000000ffffca7224 */ /* 0x000fce00078e0015 */
.L_x_5753:
[----:B------:R-:W-:-:S04]  /*7e30*/  UIADD3 UR38, UR38, 0x1, URZ ;  /* 0x0000000126267890 */ /* 0x000fc8000fffe03f */
[----:B------:R-:W-:-:S04]  /*7e40*/  UISETP.NE.AND UP0, UPT, UR38, 0x2, UPT ;  /* 0x000000022600788c */ /* 0x000fc8000bf05270 */
[----:B------:R-:W-:Y:S02]  /*7e50*/  USEL UR4, URZ, 0x1, UP0 ;  /* 0x000000013f047887 */ /* 0x000fe40008000000 */
[----:B------:R-:W-:Y:S02]  /*7e60*/  USEL UR38, UR38, URZ, UP0 ;  /* 0x0000003f26267287 */ /* 0x000fe40008000000 */
[----:B------:R-:W-:Y:S01]  /*7e70*/  ULOP3.LUT UR39, UR39, UR4, URZ, 0x3c, !UPT ;  /* 0x0000000427277292 */ /* 0x000fe2000f8e3c3f */
[----:B0-----:R-:W-:Y:S11]  /*7e80*/  @!P0 BRA `(.L_x_5743) ;  /* 0x0000000000048947 */ /* 0x001ff60003800000 */
[----:B------:R-:W-:Y:S01]  /*7e90*/  BPT.TRAP 0x1 ;  /* 0x000000040000795c */ /* 0x000fe20000300000 */
.L_x_5743:
        /* <DEDUP_REMOVED lines=9> */
.L_x_5744:
[----:B-1----:R-:W-:Y:S05]  /*7f30*/  @P1 BRA `(.L_x_5745) ;  /* 0x0000000000081947 */ /* 0x002fea0003800000 */
[----:B------:R-:W1:Y:S02]  /*7f40*/  SYNCS.PHASECHK.TRANS64.TRYWAIT P1, [UR4+0x32430], R0 ;  /* 0x03243000ff0075a7 */ /* 0x000e640008020144 */
[----:B-1----:R-:W-:Y:S05]  /*7f50*/  @!P1 BRA `(.L_x_5746) ;  /* 0x000000ec00089947 */ /* 0x002fea0003800000 */
.L_x_5745:
        /* <DEDUP_REMOVED lines=31> */
.L_x_5747:
[----:B------:R2:W3:Y:S01]  /*8150*/  SYNCS.PHASECHK.TRANS64.TRYWAIT P1, [UR4+0x32450], R0 ;  /* 0x03245000ff0075a7 */ /* 0x0004e20008020144 */
[----:B------:R-:W-:Y:S05]  /*8160*/  @!P0 BRA `(.L_x_5748) ;  /* 0x0000000000048947 */ /* 0x000fea0003800000 */
[----:B------:R-:W-:Y:S01]  /*8170*/  BPT.TRAP 0x1 ;  /* 0x000000040000795c */ /* 0x000fe20000300000 */
.L_x_5748:
[----:B---3--:R-:W-:Y:S05]  /*8180*/  @P1 BRA `(.L_x_5749) ;  /* 0x0000000000081947 */ /* 0x008fea0003800000 */
[----:B------:R-:W3:Y:S02]  /*8190*/  SYNCS.PHASECHK.TRANS64.TRYWAIT P1, [UR4+0x32450], R0 ;  /* 0x03245000ff0075a7 */ /* 0x000ee40008020144 */
[----:B---3--:R-:W-:Y:S05]  /*81a0*/  @!P1 BRA `(.L_x_5750) ;  /* 0x000000e8008c9947 */ /* 0x008fea0003800000 */
.L_x_5749:
[----:B------:R-:W-:Y:S01]  /*81b0*/  R2UR UR48, R12 ;  /* 0x000000000c3072ca */ /* 0x000fe200000e0000 */
[----:B------:R-:W-:Y:S01]  /*81c0*/  UIMAD UR5, UR38, 0xc00, UR60 ;  /* 0x00000c00260578a4 */ /* 0x000fe2000f8e023c */
[----:B------:R-:W-:Y:S01]  /*81d0*/  R2UR UR49, R13 ;  /* 0x000000000d3172ca */ /* 0x000fe200000e0000 */
[----:B------:R-:W-:Y:S01]  /*81e0*/  WARPGROUP.ARRIVE ;  /* 0x00000000000079c5 */ /* 0x000fe20000000000 */
[----:B------:R-:W-:Y:S01]  /*81f0*/  UMOV UR51, 0x40000040 ;  /* 0x4000004000337882 */ /* 0x000fe20000000000 */
[----:B------:R-:W-:-:S04]  /*8200*/  UIADD3 UR10, UR5, 0x304, URZ ;  /* 0x00000304050a7890 */ /* 0x000fc8000fffe03f */
[----:B------:R-:W3:Y:S01]  /*8210*/  S2R R208, SR_TID.X ;  /* 0x0000000000d07919 */ /* 0x000ee20000002100 */
        /* <DEDUP_REMOVED lines=23> */
[----:B---3--:R-:W-:-:S04]  /*8390*/  SHF.R.U32.HI R208, RZ, 0x7, R208 ;  /* 0x00000007ffd07819 */ /* 0x008fc800000116d0 */
[----:B012---:R-:W-:Y:S01]  /*83a0*/  IADD3 R0, -R208, 0xb, RZ ;  /* 0x0000000bd0007810 */ /* 0x007fe20007ffe1ff */
        /* <DEDUP_REMOVED lines=69> */
.L_x_5751:
        /* <DEDUP_REMOVED lines=43> */
[----:B------:R-:W-:-:S05]  /*8ab0*/  UMOV UR15, 0x40000040 ;  /* 0x40000040000f7882 */ /* 0x000fca0000000000 */
        /* <DEDUP_REMOVED lines=41> */
[----:B---3--:R-:W-:-:S05]  /*8d50*/  FMNMX.FTZ R21, R197, R21, !PT ;  /* 0x00000015c5157209 */ /* 0x008fca0007810000 */
        /* <DEDUP_REMOVED lines=11> */
[C---:B------:R-:W-:Y:S01]  /*8e10*/  FADD.FTZ R207, -R21.reuse, R202 ;  /* 0x000000ca15cf7221 */ /* 0x040fe20000010100 */
[----:B------:R-:W-:-:S03]  /*8e20*/  FMUL.FTZ R154, R21, UR5 ;  /* 0x00000005159a7c20 */ /* 0x000fc60008410000 */
[----:B------:R-:W-:Y:S01]  /*8e30*/  FMUL.FTZ R207, R207, UR5 ;  /* 0x00000005cfcf7c20 */ /* 0x000fe20008410000 */
[--C-:B------:R-:W-:Y:S01]  /*8e40*/  FFMA.FTZ R152, R152, UR5, -R154.reuse ;  /* 0x0000000598987c23 */ /* 0x100fe2000801089a */
[--C-:B------:R-:W-:Y:S01]  /*8e50*/  FFMA.FTZ R153, R153, UR5, -R154.reuse ;  /* 0x0000000599997c23 */ /* 0x100fe2000801089a */
[--C-:B------:R-:W-:Y:S01]  /*8e60*/  FFMA.FTZ R202, R157, UR5, -R154.reuse ;  /* 0x000000059dca7c23 */ /* 0x100fe2000801089a */
[--C-:B------:R-:W-:Y:S01]  /*8e70*/  FFMA.FTZ R157, R164, UR5, -R154.reuse ;  /* 0x00000005a49d7c23 */ /* 0x100fe2000801089a */
[----:B-1----:R-:W-:Y:S01]  /*8e80*/  FMNMX.FTZ R164, R193, R20, !PT ;  /* 0x00000014c1a47209 */ /* 0x002fe20007810000 */
        /* <DEDUP_REMOVED lines=22> */
[----:B--2---:R-:W-:Y:S01]  /*8ff0*/  FMNMX.FTZ R164, R155, R164, !PT ;  /* 0x000000a49ba47209 */ /* 0x004fe20007810000 */
[----:B------:R2:W4:Y:S01]  /*9000*/  MUFU.EX2 R154, R153 ;  /* 0x00000099009a7308 */ /* 0x0005220000000800 */
[-C--:B-1----:R-:W-:Y:S01]  /*9010*/  FMUL.FTZ R24, R24, R207.reuse ;  /* 0x000000cf18187220 */ /* 0x082fe20000410000 */
[----:B---3--:R-:W-:Y:S01]  /*9020*/  FFMA.FTZ R2, R207, R2, R152 ;  /* 0x00000002cf027223 */ /* 0x008fe20000010098 */
[----:B------:R-:W-:Y:S01]  /*9030*/  FMNMX.FTZ R164, R158, R164, !PT ;  /* 0x000000a49ea47209 */ /* 0x000fe20007810000 */
[-C--:B------:R-:W-:Y:S01]  /*9040*/  FMUL.FTZ R25, R25, R207.reuse ;  /* 0x000000cf19197220 */ /* 0x080fe20000410000 */
[-C--:B------:R-:W-:Y:S01]  /*9050*/  FMUL.FTZ R28, R28, R207.reuse ;  /* 0x000000cf1c1c7220 */ /* 0x080fe20000410000 */
[-C--:B------:R-:W-:Y:S01]  /*9060*/  FMUL.FTZ R29, R29, R207.reuse ;  /* 0x000000cf1d1d7220 */ /* 0x080fe20000410000 */
[----:B------:R-:W-:Y:S01]  /*9070*/  FMNMX.FTZ R164, R159, R164, !PT ;  /* 0x000000a49fa47209 */ /* 0x000fe20007810000 */
[----:B------:R-:W-:Y:S01]  /*9080*/  MUFU.EX2 R202, R202 ;  /* 0x000000ca00ca7308 */ /* 0x000fe20000000800 */
[----:B--2---:R-:W-:Y:S01]  /*9090*/  FMUL.FTZ R153, R171, UR10 ;  /* 0x0000000aab997c20 */ /* 0x004fe20008410000 */
[----:B------:R-:W-:Y:S01]  /*90a0*/  FMUL.FTZ R171, R174, UR10 ;  /* 0x0000000aaeab7c20 */ /* 0x000fe20008410000 */
[----:B------:R-:W-:Y:S01]  /*90b0*/  FMNMX.FTZ R164, R162, R164, !PT ;  /* 0x000000a4a2a47209 */ /* 0x000fe20007810000 */
[----:B------:R-:W-:Y:S01]  /*90c0*/  FMUL.FTZ R174, R178, UR10 ;  /* 0x0000000ab2ae7c20 */ /* 0x000fe20008410000 */
[----:B------:R-:W-:Y:S01]  /*90d0*/  FMUL.FTZ R178, R182, UR10 ;  /* 0x0000000ab6b27c20 */ /* 0x000fe20008410000 */
[----:B------:R-:W-:Y:S01]  /*90e0*/  FMUL.FTZ R182, R186, UR10 ;  /* 0x0000000abab67c20 */ /* 0x000fe20008410000 */
[----:B------:R-:W-:Y:S01]  /*90f0*/  FMNMX.FTZ R164, R163, R164, !PT ;  /* 0x000000a4a3a47209 */ /* 0x000fe20007810000 */
[----:B------:R-:W1:Y:S01]  /*9100*/  MUFU.TANH R153, R153 ;  /* 0x0000009900997308 */ /* 0x000e620000002400 */
[C---:B----4-:R-:W-:Y:S01]  /*9110*/  FADD.FTZ R2, R154.reuse, R2 ;  /* 0x000000029a027221 */ /* 0x050fe20000010000 */
[----:B------:R-:W-:Y:S01]  /*9120*/  F2FP.BF16.F32.PACK_AB R152, R154, R152 ;  /* 0x000000989a98723e */ /* 0x000fe200000010ff */
[----:B------:R-:W-:Y:S01]  /*9130*/  FMUL.FTZ R186, R190, UR10 ;  /* 0x0000000abeba7c20 */ /* 0x000fe20008410000 */
[----:B------:R-:W-:Y:S01]  /*9140*/  FMNMX.FTZ R164, R166, R164, !PT ;  /* 0x000000a4a6a47209 */ /* 0x000fe20007810000 */
[----:B------:R-:W-:Y:S01]  /*9150*/  FMUL.FTZ R190, R194, UR10 ;  /* 0x0000000ac2be7c20 */ /* 0x000fe20008410000 */
[----:B------:R-:W-:Y:S01]  /*9160*/  FMUL.FTZ R194, R198, UR10 ;  /* 0x0000000ac6c27c20 */ /* 0x000fe20008410000 */
[-C--:B------:R-:W-:Y:S01]  /*9170*/  FMUL.FTZ R32, R32, R207.reuse ;  /* 0x000000cf20207220 */ /* 0x080fe20000410000 */
[----:B------:R2:W3:Y:S01]  /*9180*/  MUFU.EX2 R154, R156 ;  /* 0x0000009c009a7308 */ /* 0x0004e20000000800 */
[----:B------:R-:W-:Y:S01]  /*9190*/  FMNMX.FTZ R164, R167, R164, !PT ;  /* 0x000000a4a7a47209 */ /* 0x000fe20007810000 */
[-C--:B------:R-:W-:Y:S01]  /*91a0*/  FMUL.FTZ R33, R33, R207.reuse ;  /* 0x000000cf21217220 */ /* 0x080fe20000410000 */
[-C--:B------:R-:W-:Y:S01]  /*91b0*/  FMUL.FTZ R36, R36, R207.reuse ;  /* 0x000000cf24247220 */ /* 0x080fe20000410000 */
[-C--:B------:R-:W-:Y:S01]  /*91c0*/  FMUL.FTZ R37, R37, R207.reuse ;  /* 0x000000cf25257220 */ /* 0x080fe20000410000 */
[----:B------:R-:W-:Y:S01]  /*91d0*/  FMNMX.FTZ R164, R170, R164, !PT ;  /* 0x000000a4aaa47209 */ /* 0x000fe20007810000 */
[-C--:B------:R-:W-:Y:S01]  /*91e0*/  FMUL.FTZ R40, R40, R207.reuse ;  /* 0x000000cf28287220 */ /* 0x080fe20000410000 */
[-C--:B------:R-:W-:Y:S01]  /*91f0*/  FMUL.FTZ R41, R41, R207.reuse ;  /* 0x000000cf29297220 */ /* 0x080fe20000410000 */
[----:B------:R-:W4:Y:S01]  /*9200*/  MUFU.TANH R171, R171 ;  /* 0x000000ab00ab7308 */ /* 0x000f220000002400 */
[----:B--2---:R-:W-:Y:S01]  /*9210*/  FMUL.FTZ R156, R175, UR10 ;  /* 0x0000000aaf9c7c20 */ /* 0x004fe20008410000 */
[----:B------:R-:W-:Y:S01]  /*9220*/  FMUL.FTZ R175, R179, UR10 ;  /* 0x0000000ab3af7c20 */ /* 0x000fe20008410000 */
[----:B-1----:R-:W-:Y:S01]  /*9230*/  FMNMX.FTZ R164, R153, R164, !PT ;  /* 0x000000a499a47209 */ /* 0x002fe20007810000 */
[----:B------:R-:W-:Y:S01]  /*9240*/  FMUL.FTZ R179, R183, UR10 ;  /* 0x0000000ab7b37c20 */ /* 0x000fe20008410000 */
[----:B------:R-:W-:Y:S01]  /*9250*/  FMUL.FTZ R183, R187, UR10 ;  /* 0x0000000abbb77c20 */ /* 0x000fe20008410000 */
[----:B------:R-:W-:Y:S01]  /*9260*/  FMUL.FTZ R187, R191, UR10 ;  /* 0x0000000abfbb7c20 */ /* 0x000fe20008410000 */
[----:B------:R-:W-:Y:S01]  /*9270*/  FMUL.FTZ R191, R195, UR10 ;  /* 0x0000000ac3bf7c20 */ /* 0x000fe20008410000 */
[----:B------:R-:W1:Y:S01]  /*9280*/  MUFU.TANH R156, R156 ;  /* 0x0000009c009c7308 */ /* 0x000e620000002400 */
[----:B------:R-:W-:Y:S01]  /*9290*/  FMUL.FTZ R195, R199, UR10 ;  /* 0x0000000ac7c37c20 */ /* 0x000fe20008410000 */
[----:B------:R-:W-:Y:S01]  /*92a0*/  UIADD3 UR10, UR4, 0x32440, URZ ;  /* 0x00032440040a7890 */ /* 0x000fe2000fffe03f */
[----:B---3--:R-:W-:Y:S01]  /*92b0*/  FADD.FTZ R2, R154, R2 ;  /* 0x000000029a027221 */ /* 0x008fe20000010000 */
[----:B------:R-:W-:Y:S01]  /*92c0*/  F2FP.BF16.F32.PACK_AB R154, R202, R154 ;  /* 0x0000009aca9a723e */ /* 0x000fe200000010ff */
[-C--:B------:R-:W-:Y:S01]  /*92d0*/  FMUL.FTZ R44, R44, R207.reuse ;  /* 0x000000cf2c2c7220 */ /* 0x080fe20000410000 */
[----:B------:R-:W-:Y:S01]  /*92e0*/  UPRMT UR11, UR6, 0x654, UR10 ;  /* 0x00000654060b7896 */ /* 0x000fe2000800000a */
[----:B------:R-:W-:Y:S01]  /*92f0*/  FADD.FTZ R2, R202, R2 ;  /* 0x00000002ca027221 */ /* 0x000fe20000010000 */
[----:B------:R-:W2:Y:S01]  /*9300*/  MUFU.TANH R174, R174 ;  /* 0x000000ae00ae7308 */ /* 0x000ea20000002400 */
[----:B----4-:R-:W-:Y:S01]  /*9310*/  FMNMX.FTZ R164, R171, R164, !PT ;  /* 0x000000a4aba47209 */ /* 0x010fe20007810000 */
[-C--:B------:R-:W-:Y:S01]  /*9320*/  FMUL.FTZ R45, R45, R207.reuse ;  /* 0x000000cf2d2d7220 */ /* 0x080fe20000410000 */
[-C--:B------:R-:W-:Y:S01]  /*9330*/  FMUL.FTZ R48, R48, R207.reuse ;  /* 0x000000cf30307220 */ /* 0x080fe20000410000 */
[-C--:B------:R-:W-:Y:S01]  /*9340*/  FMUL.FTZ R49, R49, R207.reuse ;  /* 0x000000cf31317220 */ /* 0x080fe20000410000 */
[-C--:B------:R-:W-:Y:S01]  /*9350*/  FMUL.FTZ R52, R52, R207.reuse ;  /* 0x000000cf34347220 */ /* 0x080fe20000410000 */
[-C--:B------:R-:W-:Y:S01]  /*9360*/  FMUL.FTZ R53, R53, R207.reuse ;  /* 0x000000cf35357220 */ /* 0x080fe20000410000 */
[----:B------:R-:W-:Y:S01]  /*9370*/  SYNCS.ARRIVE.TRANS64.RED.A1T0 RZ, [UR11], RZ ;  /* 0x000000ffffff79a7 */ /* 0x000fe2000810040b */
[----:B------:R-:W3:Y:S01]  /*9380*/  MUFU.TANH R175, R175 ;  /* 0x000000af00af7308 */ /* 0x000ee20000002400 */
[----:B-1----:R-:W-:Y:S01]  /*9390*/  FMNMX.FTZ R164, R156, R164, !PT ;  /* 0x000000a49ca47209 */ /* 0x002fe20007810000 */
[-C--:B------:R-:W-:Y:S01]  /*93a0*/  FMUL.FTZ R56, R56, R207.reuse ;  /* 0x000000cf38387220 */ /* 0x080fe20000410000 */
[-C--:B------:R-:W-:Y:S01]  /*93b0*/  FMUL.FTZ R57, R57, R207.reuse ;  /* 0x000000cf39397220 */ /* 0x080fe20000410000 */
[-C--:B------:R-:W-:Y:S01]  /*93c0*/  FMUL.FTZ R60, R60, R207.reuse ;  /* 0x000000cf3c3c7220 */ /* 0x080fe20000410000 */
[-C--:B------:R-:W-:Y:S01]  /*93d0*/  FMUL.FTZ R61, R61, R207.reuse ;  /* 0x000000cf3d3d7220 */ /* 0x080fe20000410000 */
[-C--:B------:R-:W-:Y:S01]  /*93e0*/  FMUL.FTZ R64, R64, R207.reuse ;  /* 0x000000cf40407220 */ /* 0x080fe20000410000 */
[-C--:B------:R-:W-:Y:S01]  /*93f0*/  FMUL.FTZ R65, R65, R207.reuse ;  /* 0x000000cf41417220 */ /* 0x080fe20000410000 */
        /* <DEDUP_REMOVED lines=58> */
[----:B------:R-:W-:Y:S01]  /*97a0*/  UIMAD UR10, UR38, 0xc00, UR54 ;  /* 0x00000c00260a78a4 */ /* 0x000fe2000f8e0236 */
[----:B------:R-:W-:-:S03]  /*97b0*/  UMOV UR11, 0x40000040 ;  /* 0x40000040000b7882 */ /* 0x000fc60000000000 */
[----:B------:R-:W-:Y:S02]  /*97c0*/  UIADD3 UR14, UR10, 0x80, URZ ;  /* 0x000000800a0e7890 */ /* 0x000fe4000fffe03f */
[----:B------:R-:W3:Y:S01]  /*97d0*/  MUFU.TANH R194, R194 ;  /* 0x000000c200c27308 */ /* 0x000ee20000002400 */
[----:B-1----:R-:W-:-:S07]  /*97e0*/  FMNMX.FTZ R164, R190, R164, !PT ;  /* 0x000000a4bea47209 */ /* 0x002fce0007810000 */
[----:B------:R-:W1:Y:S01]  /*97f0*/  MUFU.TANH R195, R195 ;  /* 0x000000c300c37308 */ /* 0x000e620000002400 */
[----:B--2---:R-:W-:-:S07]  /*9800*/  FMNMX.FTZ R164, R191, R164, !PT ;  /* 0x000000a4bfa47209 */ /* 0x004fce0007810000 */
[----:B------:R-:W-:Y:S01]  /*9810*/  MUFU.EX2 R161, R161 ;  /* 0x000000a100a17308 */ /* 0x000fe20000000800 */
[----:B---3--:R-:W-:-:S07]  /*9820*/  FMNMX.FTZ R164, R194, R164, !PT ;  /* 0x000000a4c2a47209 */ /* 0x008fce0007810000 */
[----:B------:R-:W-:Y:S01]  /*9830*/  MUFU.EX2 R157, R157 ;  /* 0x0000009d009d7308 */ /* 0x000fe20000000800 */
[----:B-1----:R-:W-:-:S05]  /*9840*/  FMNMX.FTZ R164, R195, R164, !PT ;  /* 0x000000a4c3a47209 */ /* 0x002fca0007810000 */
[----:B------:R-:W1:Y:S02]  /*9850*/  SHFL.BFLY PT, R198, R164, 0x2, 0x1f ;  /* 0x0c401f00a4c67f89 */ /* 0x000e6400000e0000 */
[----:B------:R-:W-:Y:S08]  /*9860*/  MUFU.EX2 R169, R169 ;  /* 0x000000a900a97308 */ /* 0x000ff00000000800 */
[----:B------:R-:W-:Y:S08]  /*9870*/  MUFU.EX2 R173, R173 ;  /* 0x000000ad00ad7308 */ /* 0x000ff00000000800 */
[----:B------:R-:W-:Y:S01]  /*9880*/  MUFU.EX2 R177, R177 ;  /* 0x000000b100b17308 */ /* 0x000fe20000000800 */
[----:B-1----:R-:W-:-:S07]  /*9890*/  FMNMX.FTZ R164, R164, R198, !PT ;  /* 0x000000c6a4a47209 */ /* 0x002fce0007810000 */
[----:B------:R-:W-:Y:S01]  /*98a0*/  MUFU.EX2 R181, R181 ;  /* 0x000000b500b57308 */ /* 0x000fe20000000800 */
[----:B------:R-:W1:Y:S07]  /*98b0*/  SHFL.BFLY PT, R198, R164, 0x1, 0x1f ;  /* 0x0c201f00a4c67f89 */ /* 0x000e6e00000e0000 */
[----:B------:R-:W-:Y:S08]  /*98c0*/  MUFU.EX2 R185, R185 ;  /* 0x000000b900b97308 */ /* 0x000ff00000000800 */
[----:B------:R-:W-:Y:S08]  /*98d0*/  MUFU.EX2 R189, R189 ;  /* 0x000000bd00bd7308 */ /* 0x000ff00000000800 */
[----:B------:R-:W-:Y:S01]  /*98e0*/  MUFU.EX2 R203, R203 ;  /* 0x000000cb00cb7308 */ /* 0x000fe20000000800 */
[----:B-1----:R-:W-:-:S05]  /*98f0*/  FMNMX.FTZ R164, R164, R198, !PT ;  /* 0x000000c6a4a47209 */ /* 0x002fca0007810000 */
[C---:B------:R-:W-:Y:S01]  /*9900*/  FADD.FTZ R198, -R164.reuse, R20 ;  /* 0x00000014a4c67221 */ /* 0x040fe20000010100 */
[----:B------:R-:W-:Y:S01]  /*9910*/  FMUL.FTZ R20, R164, UR5 ;  /* 0x00000005a4147c20 */ /* 0x000fe20008410000 */
[----:B------:R-:W-:Y:S02]  /*9920*/  MUFU.EX2 R197, R197 ;  /* 0x000000c500c57308 */ /* 0x000fe40000000800 */
[----:B------:R-:W-:Y:S01]  /*9930*/  FMUL.FTZ R198, R198, UR5 ;  /* 0x00000005c6c67c20 */ /* 0x000fe20008410000 */
[--C-:B------:R-:W-:Y:S01]  /*9940*/  FFMA.FTZ R193, R193, UR5, -R20.reuse ;  /* 0x00000005c1c17c23 */ /* 0x100fe20008010814 */
[--C-:B------:R-:W-:Y:S01]  /*9950*/  FFMA.FTZ R155, R155, UR5, -R20.reuse ;  /* 0x000000059b9b7c23 */ /* 0x100fe20008010814 */
[--C-:B------:R-:W-:Y:S01]  /*9960*/  FFMA.FTZ R199, R166, UR5, -R20.reuse ;  /* 0x00000005a6c77c23 */ /* 0x100fe20008010814 */
[--C-:B------:R-:W-:Y:S01]  /*9970*/  FFMA.FTZ R166, R153, UR5, -R20.reuse ;  /* 0x0000000599a67c23 */ /* 0x100fe20008010814 */
[----:B------:R-:W-:Y:S01]  /*9980*/  FFMA.FTZ R202, R156, UR5, -R20 ;  /* 0x000000059cca7c23 */ /* 0x000fe20008010814 */
[----:B------:R-:W1:Y:S01]  /*9990*/  MUFU.EX2 R198, R198 ;  /* 0x000000c600c67308 */ /* 0x000e620000000800 */
[----:B------:R-:W-:-:S02]  /*99a0*/  VIADD R156, R208, 0x8 ;  /* 0x00000008d09c7836 */ /* 0x000fc40000000000 */
[--C-:B------:R-:W-:Y:S01]  /*99b0*/  FFMA.FTZ R158, R158, UR5, -R20.reuse ;  /* 0x000000059e9e7c23 */ /* 0x100fe20008010814 */
[--C-:B------:R-:W-:Y:S01]  /*99c0*/  FFMA.FTZ R159, R159, UR5, -R20.reuse ;  /* 0x000000059f9f7c23 */ /* 0x100fe20008010814 */
[--C-:B------:R-:W-:Y:S01]  /*99d0*/  FFMA.FTZ R167, R167, UR5, -R20.reuse ;  /* 0x00000005a7a77c23 */ /* 0x100fe20008010814 */
[--C-:B------:R-:W-:Y:S01]  /*99e0*/  FFMA.FTZ R162, R162, UR5, -R20.reuse ;  /* 0x00000005a2a27c23 */ /* 0x100fe20008010814 */
[----:B------:R2:W-:Y:S01]  /*99f0*/  BAR.SYNC.DEFER_BLOCKING R156, 0x100 ;  /* 0x0004009c0000751d */ /* 0x0005e20000010000 */
        /* <DEDUP_REMOVED lines=10> */
[-C--:B-1----:R-:W-:Y:S01]  /*9aa0*/  FMUL.FTZ R26, R26, R198.reuse ;  /* 0x000000c61a1a7220 */ /* 0x082fe20000410000 */
        /* <DEDUP_REMOVED lines=11> */
[----:B---3--:R-:W-:Y:S01]  /*9b60*/  FFMA.FTZ R193, R198, R3, R153 ;  /* 0x00000003c6c17223 */ /* 0x008fe20000010099 */
[-C--:B------:R-:W-:Y:S01]  /*9b70*/  FMUL.FTZ R47, R47, R198.reuse ;  /* 0x000000c62f2f7220 */ /* 0x080fe20000410000 */
[----:B------:R-:W-:Y:S01]  /*9b80*/  MUFU.EX2 R3, R159 ;  /* 0x0000009f00037308 */ /* 0x000fe20000000800 */
[-C--:B------:R-:W-:Y:S01]  /*9b90*/  FMUL.FTZ R50, R50, R198.reuse ;  /* 0x000000c632327220 */ /* 0x080fe20000410000 */
[-C--:B------:R-:W-:Y:S01]  /*9ba0*/  FMUL.FTZ R51, R51, R198.reuse ;  /* 0x000000c633337220 */ /* 0x080fe20000410000 */
[-C--:B------:R-:W-:Y:S01]  /*9bb0*/  FMUL.FTZ R54, R54, R198.reuse ;  /* 0x000000c636367220 */ /* 0x080fe20000410000 */
[-C--:B------:R-:W-:Y:S01]  /*9bc0*/  FMUL.FTZ R55, R55, R198.reuse ;  /* 0x000000c637377220 */ /* 0x080fe20000410000 */
[-C--:B------:R-:W-:Y:S01]  /*9bd0*/  FMUL.FTZ R58, R58, R198.reuse ;  /* 0x000000c63a3a7220 */ /* 0x080fe20000410000 */
[C---:B-1----:R-:W-:Y:S01]  /*9be0*/  FADD.FTZ R193, R155.reuse, R193 ;  /* 0x000000c19bc17221 */ /* 0x042fe20000010000 */
[----:B------:R-:W-:Y:S01]  /*9bf0*/  F2FP.BF16.F32.PACK_AB R153, R155, R153 ;  /* 0x000000999b99723e */ /* 0x000fe200000010ff */
        /* <DEDUP_REMOVED lines=48> */
[----:B-1----:R-:W-:Y:S01]  /*9f00*/  FADD.FTZ R193, R155, R193 ;  /* 0x000000c19bc17221 */ /* 0x002fe20000010000 */
[----:B------:R-:W-:Y:S01]  /*9f10*/  F2FP.BF16.F32.PACK_AB R155, R3, R155 ;  /* 0x0000009b039b723e */ /* 0x000fe200000010ff */
[----:B--2---:R-:W1:Y:S01]  /*9f20*/  MUFU.EX2 R156, R160 ;  /* 0x000000a0009c7308 */ /* 0x004e620000000800 */
[--C-:B------:R-:W-:Y:S01]  /*9f30*/  FFMA.FTZ R186, R186, UR5, -R20.reuse ;  /* 0x00000005baba7c23 */ /* 0x100fe20008010814 */
[--C-:B------:R-:W-:Y:S01]  /*9f40*/  FFMA.FTZ R187, R187, UR5, -R20.reuse ;  /* 0x00000005bbbb7c23 */ /* 0x100fe20008010814 */
[----:B------:R-:W-:Y:S01]  /*9f50*/  WARPGROUP.ARRIVE ;  /* 0x00000000000079c5 */ /* 0x000fe20000000000 */
[--C-:B------:R-:W-:Y:S01]  /*9f60*/  FFMA.FTZ R190, R190, UR5, -R20.reuse ;  /* 0x00000005bebe7c23 */ /* 0x100fe20008010814 */
[--C-:B------:R-:W-:Y:S01]  /*9f70*/  FFMA.FTZ R191, R191, UR5, -R20.reuse ;  /* 0x00000005bfbf7c23 */ /* 0x100fe20008010814 */
[--C-:B------:R-:W-:Y:S01]  /*9f80*/  FFMA.FTZ R194, R194, UR5, -R20.reuse ;  /* 0x00000005c2c27c23 */ /* 0x100fe20008010814 */
[----:B------:R-:W-:Y:S01]  /*9f90*/  FFMA.FTZ R20, R195, UR5, -R20 ;  /* 0x00000005c3147c23 */ /* 0x000fe20008010814 */
[----:B------:R-:W2:Y:S01]  /*9fa0*/  MUFU.EX2 R158, R165 ;  /* 0x000000a5009e7308 */ /* 0x000ea20000000800 */
[----:B------:R-:W-:Y:S01]  /*9fb0*/  HGMMA.64x256x16.F32.BF16 R24, R152, gdesc[UR8].tnspB, R24, gsb0 ;  /* 0x43e0000898187df0 */ /* 0x000fe20008001818 */
[----:B------:R-:W-:Y:S01]  /*9fc0*/  UMOV UR11, 0x40000040 ;  /* 0x40000040000b7882 */ /* 0x000fe20000000000 */
[----:B------:R-:W-:-:S05]  /*9fd0*/  FADD.FTZ R193, R3, R193 ;  /* 0x000000c103c17221 */ /* 0x000fca0000010000 */
[----:B------:R-:W3:Y:S01]  /*9fe0*/  MUFU.EX2 R165, R162 ;  /* 0x000000a200a57308 */ /* 0x000ee20000000800 */
[----:B-1----:R-:W-:Y:S01]  /*9ff0*/  FADD.FTZ R2, R156, R2 ;  /* 0x000000029c027221 */ /* 0x002fe20000010000 */
[----:B------:R-:W-:-:S03]  /*a000*/  F2FP.BF16.F32.PACK_AB R156, R161, R156 ;  /* 0x0000009ca19c723e */ /* 0x000fc600000010ff */
[----:B------:R-:W-:-:S03]  /*a010*/  FADD.FTZ R2, R161, R2 ;  /* 0x00000002a1027221 */ /* 0x000fc60000010000 */
[----:B------:R-:W1:Y:S01]  /*a020*/  MUFU.EX2 R195, R163 ;  /* 0x000000a300c37308 */ /* 0x000e620000000800 */
[----:B------:R-:W-:-:S04]  /*a030*/  FADD.FTZ R2, R157, R2 ;  /* 0x000000029d027221 */ /* 0x000fc80000010000 */
[C---:B--2---:R-:W-:Y:S01]  /*a040*/  FADD.FTZ R2, R158.reuse, R2 ;  /* 0x000000029e027221 */ /* 0x044fe20000010000 */
[----:B------:R-:W-:Y:S02]  /*a050*/  F2FP.BF16.F32.PACK_AB R158, R158, R157 ;  /* 0x0000009d9e9e723e */ /* 0x000fe400000010ff */
[----:B------:R-:W2:Y:S01]  /*a060*/  MUFU.EX2 R199, R199 ;  /* 0x000000c700c77308 */ /* 0x000ea20000000800 */
[----:B---3--:R-:W-:-:S07]  /*a070*/  FADD.FTZ R193, R165, R193 ;  /* 0x000000c1a5c17221 */ /* 0x008fce0000010000 */
[----:B------:R-:W3:Y:S01]  /*a080*/  MUFU.EX2 R167, R167 ;  /* 0x000000a700a77308 */ /* 0x000ee20000000800 */
[C---:B-1----:R-:W-:Y:S01]  /*a090*/  F2FP.BF16.F32.PACK_AB R157, R195.reuse, R165 ;  /* 0x000000a5c39d723e */ /* 0x042fe200000010ff */
[----:B------:R-:W-:-:S06]  /*a0a0*/  FADD.FTZ R193, R195, R193 ;  /* 0x000000c1c3c17221 */ /* 0x000fcc0000010000 */
[----:B------:R-:W1:Y:S01]  /*a0b0*/  MUFU.EX2 R160, R168 ;  /* 0x000000a800a07308 */ /* 0x000e620000000800 */
[----:B--2---:R-:W-:-:S07]  /*a0c0*/  FADD.FTZ R193, R199, R193 ;  /* 0x000000c1c7c17221 */ /* 0x004fce0000010000 */
[----:B------:R-:W2:Y:S01]  /*a0d0*/  MUFU.EX2 R162, R172 ;  /* 0x000000ac00a27308 */ /* 0x000ea20000000800 */
[C---:B---3--:R-:W-:Y:S01]  /*a0e0*/  F2FP.BF16.F32.PACK_AB R159, R167.reuse, R199 ;  /* 0x000000c7a79f723e */ /* 0x048fe200000010ff */
[----:B------:R-:W-:-:S06]  /*a0f0*/  FADD.FTZ R193, R167, R193 ;  /* 0x000000c1a7c17221 */ /* 0x000fcc0000010000 */
[----:B------:R-:W3:Y:S01]  /*a100*/  MUFU.EX2 R170, R170 ;  /* 0x000000aa00aa7308 */ /* 0x000ee20000000800 */
[----:B-1----:R-:W-:Y:S01]  /*a110*/  FADD.FTZ R2, R160, R2 ;  /* 0x00000002a0027221 */ /* 0x002fe20000010000 */
[----:B------:R-:W-:-:S03]  /*a120*/  F2FP.BF16.F32.PACK_AB R160, R169, R160 ;  /* 0x000000a0a9a0723e */ /* 0x000fc600000010ff */
[----:B------:R-:W-:-:S03]  /*a130*/  FADD.FTZ R2, R169, R2 ;  /* 0x00000002a9027221 */ /* 0x000fc60000010000 */
[----:B------:R-:W1:Y:S01]  /*a140*/  MUFU.EX2 R166, R166 ;  /* 0x000000a600a67308 */ /* 0x000e620000000800 */
[----:B--2---:R-:W-:Y:S01]  /*a150*/  FADD.FTZ R2, R162, R2 ;  /* 0x00000002a2027221 */ /* 0x004fe20000010000 */
[----:B------:R-:W-:-:S03]  /*a160*/  F2FP.BF16.F32.PACK_AB R162, R173, R162 ;  /* 0x000000a2ada2723e */ /* 0x000fc600000010ff */
[----:B------:R-:W-:-:S03]  /*a170*/  FADD.FTZ R2, R173, R2 ;  /* 0x00000002ad027221 */ /* 0x000fc60000010000 */
        /* <DEDUP_REMOVED lines=11> */
[----:B-1----:R-:W-:-:S07]  /*a230*/  FADD.FTZ R193, R174, R193 ;  /* 0x000000c1aec17221 */ /* 0x002fce0000010000 */
[----:B------:R-:W1:Y:S01]  /*a240*/  MUFU.EX2 R179, R179 ;  /* 0x000000b300b37308 */ /* 0x000e620000000800 */
[----:B--2---:R-:W-:-:S07]  /*a250*/  FADD.FTZ R193, R175, R193 ;  /* 0x000000c1afc17221 */ /* 0x004fce0000010000 */
[----:B------:R-:W-:Y:S01]  /*a260*/  MUFU.EX2 R182, R182 ;  /* 0x000000b600b67308 */ /* 0x000fe20000000800 */
[----:B---3--:R-:W-:-:S07]  /*a270*/  FADD.FTZ R193, R178, R193 ;  /* 0x000000c1b2c17221 */ /* 0x008fce0000010000 */
[----:B------:R-:W-:Y:S01]  /*a280*/  MUFU.EX2 R183, R183 ;  /* 0x000000b700b77308 */ /* 0x000fe20000000800 */
[----:B-1----:R-:W-:-:S07]  /*a290*/  FADD.FTZ R193, R179, R193 ;  /* 0x000000c1b3c17221 */ /* 0x002fce0000010000 */
        /* <DEDUP_REMOVED lines=10> */
[----:B------:R-:W-:Y:S01]  /*a340*/  F2FP.BF16.F32.PACK_AB R155, R179, R178 ;  /* 0x000000b2b39b723e */ /* 0x000fe200000010ff */
[----:B------:R-:W-:Y:S01]  /*a350*/  HGMMA.64x256x16.F32.BF16 R24, R156, gdesc[UR12].tnspB, R24, gsb0 ;  /* 0x43e0000c9c187df0 */ /* 0x000fe20008001818 */
[----:B------:R-:W-:Y:S01]  /*a360*/  UIADD3 UR14, UR10, 0x100, URZ ;  /* 0x000001000a0e7890 */ /* 0x000fe2000fffe03f */
[----:B------:R-:W-:Y:S02]  /*a370*/  UMOV UR15, 0x40000040 ;  /* 0x40000040000f7882 */ /* 0x000fe40000000000 */
[----:B------:R-:W2:Y:S01]  /*a380*/  MUFU.EX2 R154, R180 ;  /* 0x000000b4009a7308 */ /* 0x000ea20000000800 */
[----:B-1----:R-:W-:Y:S01]  /*a390*/  FADD.FTZ R2, R152, R2 ;  /* 0x0000000298027221 */ /* 0x002fe20000010000 */
[----:B------:R-:W-:-:S03]  /*a3a0*/  F2FP.BF16.F32.PACK_AB R152, R177, R152 ;  /* 0x00000098b198723e */ /* 0x000fc600000010ff */
[----:B------:R-:W-:-:S04]  /*a3b0*/  FADD.FTZ R2, R177, R2 ;  /* 0x00000002b1027221 */ /* 0x000fc80000010000 */
[----:B--2---:R-:W-:Y:S01]  /*a3c0*/  FADD.FTZ R2, R154, R2 ;  /* 0x000000029a027221 */ /* 0x004fe20000010000 */
[----:B------:R-:W-:-:S03]  /*a3d0*/  F2FP.BF16.F32.PACK_AB R154, R181, R154 ;  /* 0x0000009ab59a723e */ /* 0x000fc600000010ff */
[----:B------:R-:W-:Y:S01]  /*a3e0*/  FADD.FTZ R2, R181, R2 ;  /* 0x00000002b5027221 */ /* 0x000fe20000010000 */
[----:B------:R-:W-:Y:S02]  /*a3f0*/  WARPGROUP.DEPBAR.LE gsb0, 0x0 ;  /* 0x00008000000079c5 */ /* 0x000fe40000010000 */
[----:B------:R-:W-:-:S08]  /*a400*/  WARPGROUP.ARRIVE ;  /* 0x00000000000079c5 */ /* 0x000fd00000000000 */
        /* <DEDUP_REMOVED lines=9> */
[----:B------:R-:W-:Y:S01]  /*a4a0*/  UIADD3 UR10, UR10, 0x280, URZ ;  /* 0x000002800a0a7890 */ /* 0x000fe2000fffe03f */
[----:B------:R-:W-:Y:S02]  /*a4b0*/  WARPGROUP.DEPBAR.LE gsb0, 0x0 ;  /* 0x00008000000079c5 */ /* 0x000fe40000010000 */
[----:B------:R-:W1:Y:S01]  /*a4c0*/  MUFU.EX2 R152, R184 ;  /* 0x000000b800987308 */ /* 0x000e620000000800 */
[----:B------:R-:W-:Y:S01]  /*a4d0*/  F2FP.BF16.F32.PACK_AB R153, R183, R182 ;  /* 0x000000b6b799723e */ /* 0x000fe200000010ff */
[----:B------:R-:W-:Y:S01]  /*a4e0*/  FADD.FTZ R182, R182, R193 ;  /* 0x000000c1b6b67221 */ /* 0x000fe20000010000 */
[----:B------:R-:W-:-:S03]  /*a4f0*/  F2FP.BF16.F32.PACK_AB R155, R187, R186 ;  /* 0x000000babb9b723e */ /* 0x000fc600000010ff */
[----:B------:R-:W-:Y:S02]  /*a500*/  FADD.FTZ R183, R183, R182 ;  /* 0x000000b6b7b77221 */ /* 0x000fe40000010000 */
[----:B------:R-:W2:Y:S02]  /*a510*/  MUFU.EX2 R154, R188 ;  /* 0x000000bc009a7308 */ /* 0x000ea40000000800 */
[----:B------:R-:W-:-:S04]  /*a520*/  FADD.FTZ R186, R186, R183 ;  /* 0x000000b7baba7221 */ /* 0x000fc80000010000 */
[----:B------:R-:W-:Y:S01]  /*a530*/  FADD.FTZ R187, R187, R186 ;  /* 0x000000babbbb7221 */ /* 0x000fe20000010000 */
[----:B-1----:R-:W-:Y:S01]  /*a540*/  FADD.FTZ R2, R152, R2 ;  /* 0x0000000298027221 */ /* 0x002fe20000010000 */
[----:B------:R-:W-:-:S03]  /*a550*/  F2FP.BF16.F32.PACK_AB R152, R185, R152 ;  /* 0x00000098b998723e */ /* 0x000fc600000010ff */
[----:B------:R-:W-:-:S04]  /*a560*/  FADD.FTZ R2, R185, R2 ;  /* 0x00000002b9027221 */ /* 0x000fc80000010000 */
[----:B--2---:R-:W-:Y:S01]  /*a570*/  FADD.FTZ R2, R154, R2 ;  /* 0x000000029a027221 */ /* 0x004fe20000010000 */
[----:B------:R-:W-:-:S03]  /*a580*/  F2FP.BF16.F32.PACK_AB R154, R189, R154 ;  /* 0x0000009abd9a723e */ /* 0x000fc600000010ff */
[----:B------:R-:W-:Y:S01]  /*a590*/  FADD.FTZ R2, R189, R2 ;  /* 0x00000002bd027221 */ /* 0x000fe20000010000 */
[----:B------:R-:W-:-:S06]  /*a5a0*/  WARPGROUP.ARRIVE ;  /* 0x00000000000079c5 */ /* 0x000fcc0000000000 */
[----:B------:R-:W-:Y:S03]  /*a5b0*/  HGMMA.64x256x16.F32.BF16 R24, R152, gdesc[UR12].tnspB, R24, gsb0 ;  /* 0x43e0000c98187df0 */ /* 0x000fe60008001818 */
        /* <DEDUP_REMOVED lines=18> */
[----:B------:R-:W-:Y:S05]  /*a6e0*/  @!P0 BRA `(.L_x_5752) ;  /* 0x0000000000048947 */ /* 0x000fea0003800000 */
[----:B------:R-:W-:Y:S01]  /*a6f0*/  BPT.TRAP 0x1 ;  /* 0x000000040000795c */ /* 0x000fe20000300000 */
.L_x_5752:
        /* <DEDUP_REMOVED lines=8> */
.L_x_5742:
        /* <DEDUP_REMOVED lines=10> */
[----:B------:R-:W-:-:S02]  /*a820*/  IMAD.MOV.U32 R2, RZ, RZ, RZ ;  /* 0x000000ffff027224 */ /* 0x000fc400078e00ff */
[----:B---3--:R-:W-:Y:S02]  /*a830*/  FADD.FTZ R7, R4, R3 ;  /* 0x0000000304077221 */ /* 0x008fe40000010000 */
[----:B------:R-:W1:Y:S04]  /*a840*/  SHFL.BFLY PT, R5, R6, 0x1, 0x1f ;  /* 0x0c201f0006057f89 */ /* 0x000e6800000e0000 */
[----:B------:R-:W3:Y:S01]  /*a850*/  SHFL.BFLY PT, R4, R7, 0x1, 0x1f ;  /* 0x0c201f0007047f89 */ /* 0x000ee200000e0000 */
[----:B-1----:R-:W-:Y:S01]  /*a860*/  FADD.FTZ R8, R6, R5 ;  /* 0x0000000506087221 */ /* 0x002fe20000010000 */
[----:B------:R-:W-:Y:S02]  /*a870*/  IMAD.MOV.U32 R5, RZ, RZ, RZ ;  /* 0x000000ffff057224 */ /* 0x000fe400078e00ff */
[----:B------:R-:W-:-:S02]  /*a880*/  IMAD.U32 R6, RZ, RZ, UR5 ;  /* 0x00000005ff067e24 */ /* 0x000fc4000f8e00ff */
[----:B---3--:R-:W-:Y:S01]  /*a890*/  FADD.FTZ R3, R7, R4 ;  /* 0x0000000407037221 */ /* 0x008fe20000010000 */
[----:B------:R-:W-:-:S04]  /*a8a0*/  FSETP.NE.FTZ.AND P1, PT, R8, RZ, PT ;  /* 0x000000ff0800720b */ /* 0x000fc80003f35000 */
[----:B------:R-:W-:-:S09]  /*a8b0*/  FSETP.NE.FTZ.AND P2, PT, R3, RZ, PT ;  /* 0x000000ff0300720b */ /* 0x000fd20003f55000 */
        /* <DEDUP_REMOVED lines=147> */
.L_x_5716:
        /* <DEDUP_REMOVED lines=10> */
[----:B------:R-:W2:Y:S01]  /*b290*/  LDL R2, [R1+0x34] ;  /* 0x0000340001027983 */ /* 0x000ea20000100800 */
[----:B------:R-:W1:Y:S01]  /*b2a0*/  S2UR UR8, SR_SWINHI ;  /* 0x00000000000879c3 */ /* 0x000e620000002f00 */
[----:B------:R-:W-:Y:S01]  /*b2b0*/  IMAD.MOV.U32 R152, RZ, RZ, 0x2 ;  /* 0x00000002ff987424 */ /* 0x000fe200078e00ff */
[----:B0-----:R-:W-:Y:S01]  /*b2c0*/  F2FP.BF16.F32.PACK_AB R10, R29, R28 ;  /* 0x0000001c1d0a723e */ /* 0x001fe200000010ff */
[----:B------:R-:W-:Y:S01]  /*b2d0*/  ULDC.64 UR10, c[0x0][0xd08] ;  /* 0x00034200000a7ab9 */ /* 0x000fe20000000a00 */
[----:B------:R-:W3:Y:S01]  /*b2e0*/  LDL R163, [R1+0x24] ;  /* 0x0000240001a37983 */ /* 0x000ee20000100800 */
[----:B------:R-:W-:Y:S01]  /*b2f0*/  R2UR UR12, R204 ;  /* 0x00000000cc0c72ca */ /* 0x000fe200000e0000 */
[----:B------:R-:W-:Y:S01]  /*b300*/  UMOV UR6, UR9 ;  /* 0x0000000900067c82 */ /* 0x000fe20008000000 */
[----:B-1----:R-:W-:Y:S01]  /*b310*/  UMOV UR7, UR8 ;  /* 0x0000000800077c82 */ /* 0x002fe20008000000 */
[----:B------:R-:W-:Y:S02]  /*b320*/  F2FP.BF16.F32.PACK_AB R11, R31, R30 ;  /* 0x0000001e1f0b723e */ /* 0x000fe400000010ff */
[----:B------:R-:W-:-:S02]  /*b330*/  F2FP.BF16.F32.PACK_AB R14, R37, R36 ;  /* 0x00000024250e723e */ /* 0x000fc400000010ff */
[----:B------:R-:W-:Y:S01]  /*b340*/  F2FP.BF16.F32.PACK_AB R15, R39, R38 ;  /* 0x00000026270f723e */ /* 0x000fe200000010ff */
[----:B------:R-:W-:Y:S01]  /*b350*/  BAR.SYNC.DEFER_BLOCKING 0x1, 0x100 ;  /* 0x0044000000007b1d */ /* 0x000fe20000010000 */
[----:B--2---:R-:W-:-:S03]  /*b360*/  IMAD.WIDE R152, R2, R152, UR6 ;  /* 0x0000000602987e25 */ /* 0x004fc6000f8e0298 */
[C---:B------:R-:W-:Y:S02]  /*b370*/  LOP3.LUT R9, R152.reuse, 0x380, RZ, 0xc0, !PT ;  /* 0x0000038098097812 */ /* 0x040fe400078ec0ff */
[C---:B------:R-:W-:Y:S02]  /*b380*/  IADD3 R5, P0, R152.reuse, 0xc060, RZ ;  /* 0x0000c06098057810 */ /* 0x040fe40007f1e0ff */
[C---:B------:R-:W-:Y:S02]  /*b390*/  IADD3 R13, P4, R152.reuse, 0x20, RZ ;  /* 0x00000020980d7810 */ /* 0x040fe40007f9e0ff */
[----:B------:R-:W-:Y:S02]  /*b3a0*/  SHF.R.U64 R9, R9, 0x3, RZ ;  /* 0x0000000309097819 */ /* 0x000fe400000012ff */
[----:B------:R-:W-:Y:S02]  /*b3b0*/  IADD3 R17, P3, R152, 0x40, RZ ;  /* 0x0000004098117810 */ /* 0x000fe40007f7e0ff */
[----:B------:R-:W-:-:S02]  /*b3c0*/  LOP3.LUT R4, R5, 0x380, RZ, 0xc0, !PT ;  /* 0x0000038005047812 */ /* 0x000fc400078ec0ff */
[----:B------:R-:W-:Y:S02]  /*b3d0*/  LOP3.LUT R12, R13, 0x380, RZ, 0xc0, !PT ;  /* 0x000003800d0c7812 */ /* 0x000fe400078ec0ff */
[----:B------:R-:W-:Y:S01]  /*b3e0*/  LOP3.LUT R8, R9, R152, RZ, 0x3c, !PT ;  /* 0x0000009809087212 */ /* 0x000fe200078e3cff */
[----:B------:R-:W-:Y:S01]  /*b3f0*/  IMAD.MOV.U32 R9, RZ, RZ, R153 ;  /* 0x000000ffff097224 */ /* 0x000fe200078e0099 */
[----:B------:R-:W-:Y:S02]  /*b400*/  LOP3.LUT R16, R17, 0x380, RZ, 0xc0, !PT ;  /* 0x0000038011107812 */ /* 0x000fe400078ec0ff */
[----:B------:R-:W-:Y:S02]  /*b410*/  SHF.R.U64 R4, R4, 0x3, RZ ;  /* 0x0000000304047819 */ /* 0x000fe400000012ff */
[----:B------:R-:W-:Y:S02]  /*b420*/  SHF.R.U64 R12, R12, 0x3, RZ ;  /* 0x000000030c0c7819 */ /* 0x000fe400000012ff */
[----:B------:R-:W-:-:S02]  /*b430*/  IADD3 R157, P5, R152, 0x60, RZ ;  /* 0x00000060989d7810 */ /* 0x000fc40007fbe0ff */
[----:B------:R-:W-:Y:S02]  /*b440*/  SHF.R.U64 R16, R16, 0x3, RZ ;  /* 0x0000000310107819 */ /* 0x000fe400000012ff */
[----:B------:R-:W-:Y:S02]  /*b450*/  LOP3.LUT R4, R4, R5, RZ, 0x3c, !PT ;  /* 0x0000000504047212 */ /* 0x000fe400078e3cff */
[----:B------:R-:W-:Y:S01]  /*b460*/  LOP3.LUT R12, R12, R13, RZ, 0x3c, !PT ;  /* 0x0000000d0c0c7212 */ /* 0x000fe200078e3cff */
[----:B------:R-:W-:Y:S01]  /*b470*/  IMAD.X R13, RZ, RZ, R153, P4 ;  /* 0x000000ffff0d7224 */ /* 0x000fe200020e0699 */
[----:B------:R-:W-:Y:S02]  /*b480*/  LOP3.LUT R156, R157, 0x380, RZ, 0xc0, !PT ;  /* 0x000003809d9c7812 */ /* 0x000fe400078ec0ff */
[----:B------:R-:W-:Y:S02]  /*b490*/  MOV R5, R8 ;  /* 0x0000000800057202 */ /* 0x000fe40000000f00 */
[----:B------:R-:W-:-:S02]  /*b4a0*/  F2FP.BF16.F32.PACK_AB R8, R25, R24 ;  /* 0x000000181908723e */ /* 0x000fc400000010ff */
[----:B------:R-:W-:Y:S02]  /*b4b0*/  F2FP.BF16.F32.PACK_AB R9, R27, R26 ;  /* 0x0000001a1b09723e */ /* 0x000fe400000010ff */
[----:B------:R-:W-:Y:S02]  /*b4c0*/  LOP3.LUT R16, R16, R17, RZ, 0x3c, !PT ;  /* 0x0000001110107212 */ /* 0x000fe400078e3cff */
[----:B------:R-:W-:Y:S02]  /*b4d0*/  SHF.R.U64 R156, R156, 0x3, RZ ;  /* 0x000000039c9c7819 */ /* 0x000fe400000012ff */
[----:B------:R-:W-:Y:S02]  /*b4e0*/  IADD3.X R17, RZ, R153, RZ, P3, !PT ;  /* 0x00000099ff117210 */ /* 0x000fe40001ffe4ff */
[----:B------:R-:W-:Y:S01]  /*b4f0*/  IADD3 R19, P4, R152, 0x4000, RZ ;  /* 0x0000400098137810 */ /* 0x000fe20007f9e0ff */
[----:B------:R0:W-:Y:S01]  /*b500*/  STSM.16.M88.4 [R5], R8 ;  /* 0x0000000805007844 */ /* 0x0001e20000000200 */
[----:B------:R-:W-:-:S02]  /*b510*/  MOV R2, R12 ;  /* 0x0000000c00027202 */ /* 0x000fc40000000f00 */
[----:B------:R-:W-:Y:S02]  /*b520*/  F2FP.BF16.F32.PACK_AB R12, R33, R32 ;  /* 0x00000020210c723e */ /* 0x000fe400000010ff */
[----:B------:R-:W-:Y:S02]  /*b530*/  F2FP.BF16.F32.PACK_AB R13, R35, R34 ;  /* 0x00000022230d723e */ /* 0x000fe400000010ff */
[----:B------:R-:W-:Y:S02]  /*b540*/  IADD3 R7, P3, R152, 0x8020, RZ ;  /* 0x0000802098077810 */ /* 0x000fe40007f7e0ff */
[----:B------:R-:W-:Y:S01]  /*b550*/  LOP3.LUT R156, R156, R157, RZ, 0x3c, !PT ;  /* 0x0000009d9c9c7212 */ /* 0x000fe200078e3cff */
[----:B------:R-:W-:Y:S01]  /*b560*/  IMAD.X R157, RZ, RZ, R153, P5 ;  /* 0x000000ffff9d7224 */ /* 0x000fe200028e0699 */
[----:B------:R-:W-:Y:S02]  /*b570*/  MOV R17, R16 ;  /* 0x0000001000117202 */ /* 0x000fe40000000f00 */
[----:B------:R-:W-:-:S02]  /*b580*/  LOP3.LUT R18, R19, 0x380, RZ, 0xc0, !PT ;  /* 0x0000038013127812 */ /* 0x000fc400078ec0ff */
[----:B0-----:R-:W-:Y:S02]  /*b590*/  F2FP.BF16.F32.PACK_AB R8, R41, R40 ;  /* 0x000000282908723e */ /* 0x001fe400000010ff */
[----:B------:R-:W-:Y:S02]  /*b5a0*/  F2FP.BF16.F32.PACK_AB R9, R43, R42 ;  /* 0x0000002a2b09723e */ /* 0x000fe400000010ff */
[----:B------:R-:W-:Y:S02]  /*b5b0*/  F2FP.BF16.F32.PACK_AB R10, R45, R44 ;  /* 0x0000002c2d0a723e */ /* 0x000fe400000010ff */
[----:B------:R-:W-:Y:S02]  /*b5c0*/  F2FP.BF16.F32.PACK_AB R11, R47, R46 ;  /* 0x0000002e2f0b723e */ /* 0x000fe400000010ff */
[----:B------:R-:W-:Y:S01]  /*b5d0*/  IADD3 R5, P5, R152, 0x4020, RZ ;  /* 0x0000402098057810 */ /* 0x000fe20007fbe0ff */
[----:B------:R-:W-:Y:S01]  /*b5e0*/  STSM.16.M88.4 [R2], R12 ;  /* 0x0000000c02007844 */ /* 0x000fe20000000200 */
[----:B------:R-:W-:-:S02]  /*b5f0*/  LOP3.LUT R16, R7, 0x380, RZ, 0xc0, !PT ;  /* 0x0000038007107812 */ /* 0x000fc400078ec0ff */
[----:B------:R-:W-:Y:S01]  /*b600*/  SHF.R.U64 R18, R18, 0x3, RZ ;  /* 0x0000000312127819 */ /* 0x000fe200000012ff */
[----:B------:R0:W-:Y:S01]  /*b610*/  STSM.16.M88.4 [R17], R8 ;  /* 0x0000000811007844 */ /* 0x0001e20000000200 */
[----:B------:R-:W-:Y:S02]  /*b620*/  SHF.R.U64 R16, R16, 0x3, RZ ;  /* 0x0000000310107819 */ /* 0x000fe400000012ff */
[----:B------:R-:W-:Y:S01]  /*b630*/  LOP3.LUT R18, R18, R19, RZ, 0x3c, !PT ;  /* 0x0000001312127212 */ /* 0x000fe200078e3cff */
[----:B------:R-:W-:Y:S01]  /*b640*/  IMAD.X R19, RZ, RZ, R153, P4 ;  /* 0x000000ffff137224 */ /* 0x000fe200020e0699 */
[----:B------:R-:W-:Y:S02]  /*b650*/  LOP3.LUT R16, R16, R7, RZ, 0x3c, !PT ;  /* 0x0000000710107212 */ /* 0x000fe400078e3cff */
[----:B------:R-:W-:Y:S02]  /*b660*/  MOV R7, R156 ;  /* 0x0000009c00077202 */ /* 0x000fe40000000f00 */
[----:B------:R-:W-:-:S02]  /*b670*/  IADD3 R157, P6, R152, 0x8000, RZ ;  /* 0x00008000989d7810 */ /* 0x000fc40007fde0ff */
[----:B0-----:R-:W-:Y:S02]  /*b680*/  LOP3.LUT R8, R5, 0x380, RZ, 0xc0, !PT ;  /* 0x0000038005087812 */ /* 0x001fe400078ec0ff */
[----:B------:R-:W-:Y:S02]  /*b690*/  IADD3 R2, P4, R152, 0x4040, RZ ;  /* 0x0000404098027810 */ /* 0x000fe40007f9e0ff */
[----:B------:R-:W-:Y:S02]  /*b6a0*/  SHF.R.U64 R8, R8, 0x3, RZ ;  /* 0x0000000308087819 */ /* 0x000fe400000012ff */
[----:B------:R-:W-:Y:S02]  /*b6b0*/  F2FP.BF16.F32.PACK_AB R12, R49, R48 ;  /* 0x00000030310c723e */ /* 0x000fe400000010ff */
[----:B------:R-:W-:Y:S02]  /*b6c0*/  F2FP.BF16.F32.PACK_AB R13, R51, R50 ;  /* 0x00000032330d723e */ /* 0x000fe400000010ff */
[----:B------:R-:W-:-:S02]  /*b6d0*/  F2FP.BF16.F32.PACK_AB R14, R53, R52 ;  /* 0x00000034350e723e */ /* 0x000fc400000010ff */
[----:B------:R-:W-:Y:S02]  /*b6e0*/  F2FP.BF16.F32.PACK_AB R15, R55, R54 ;  /* 0x00000036370f723e */ /* 0x000fe400000010ff */
[----:B------:R-:W-:Y:S02]  /*b6f0*/  LOP3.LUT R160, R8, R5, RZ, 0x3c, !PT ;  /* 0x0000000508a07212 */ /* 0x000fe400078e3cff */
[----:B------:R-:W-:Y:S01]  /*b700*/  LOP3.LUT R5, R2, 0x380, RZ, 0xc0, !PT ;  /* 0x0000038002057812 */ /* 0x000fe200078ec0ff */
[----:B------:R0:W-:Y:S01]  /*b710*/  STSM.16.M88.4 [R7], R12 ;  /* 0x0000000c07007844 */ /* 0x0001e20000000200 */
[----:B------:R-:W-:Y:S01]  /*b720*/  LOP3.LUT R156, R157, 0x380, RZ, 0xc0, !PT ;  /* 0x000003809d9c7812 */ /* 0x000fe200078ec0ff */
[----:B------:R-:W-:Y:S01]  /*b730*/  IMAD.X R161, RZ, RZ, R153, P5 ;  /* 0x000000ffffa17224 */ /* 0x000fe200028e0699 */
[C---:B------:R-:W-:Y:S02]  /*b740*/  IADD3 R155, P1, R152.reuse, 0x8040, RZ ;  /* 0x00008040989b7810 */ /* 0x040fe40007f3e0ff */
[----:B------:R-:W-:-:S02]  /*b750*/  IADD3 R158, P5, R152, 0x4060, RZ ;  /* 0x00004060989e7810 */ /* 0x000fc40007fbe0ff */
[----:B------:R-:W-:Y:S02]  /*b760*/  SHF.R.U64 R156, R156, 0x3, RZ ;  /* 0x000000039c9c7819 */ /* 0x000fe400000012ff */
[----:B------:R-:W-:Y:S01]  /*b770*/  LOP3.LUT R154, R155, 0x380, RZ, 0xc0, !PT ;  /* 0x000003809b9a7812 */ /* 0x000fe200078ec0ff */
[----:B------:R-:W-:Y:S01]  /*b780*/  IMAD.X R17, RZ, RZ, R153, P3 ;  /* 0x000000ffff117224 */ /* 0x000fe200018e0699 */
[----:B------:R-:W-:Y:S02]  /*b790*/  LOP3.LUT R159, R158, 0x380, RZ, 0xc0, !PT ;  /* 0x000003809e9f7812 */ /* 0x000fe400078ec0ff */
[----:B0-----:R-:W-:Y:S02]  /*b7a0*/  MOV R7, R18 ;  /* 0x0000001200077202 */ /* 0x001fe40000000f00 */
[----:B------:R-:W-:Y:S02]  /*b7b0*/  SHF.R.U64 R19, R5, 0x3, RZ ;  /* 0x0000000305137819 */ /* 0x000fe400000012ff */
[----:B------:R-:W-:-:S02]  /*b7c0*/  LOP3.LUT R156, R156, R157, RZ, 0x3c, !PT ;  /* 0x0000009d9c9c7212 */ /* 0x000fc400078e3cff */
[----:B------:R-:W-:Y:S01]  /*b7d0*/  LOP3.LUT R18, R19, R2, RZ, 0x3c, !PT ;  /* 0x0000000213127212 */ /* 0x000fe200078e3cff */
[--C-:B------:R-:W-:Y:S01]  /*b7e0*/  IMAD.X R19, RZ, RZ, R153.reuse, P4 ;  /* 0x000000ffff137224 */ /* 0x100fe200020e0699 */
[----:B------:R-:W-:Y:S01]  /*b7f0*/  F2FP.BF16.F32.PACK_AB R8, R57, R56 ;  /* 0x000000383908723e */ /* 0x000fe200000010ff */
[----:B------:R-:W-:Y:S01]  /*b800*/  IMAD.X R157, RZ, RZ, R153, P6 ;  /* 0x000000ffff9d7224 */ /* 0x000fe200030e0699 */
[----:B------:R-:W-:Y:S02]  /*b810*/  F2FP.BF16.F32.PACK_AB R9, R59, R58 ;  /* 0x0000003a3b09723e */ /* 0x000fe400000010ff */
[----:B------:R-:W-:Y:S02]  /*b820*/  F2FP.BF16.F32.PACK_AB R10, R61, R60 ;  /* 0x0000003c3d0a723e */ /* 0x000fe400000010ff */
[----:B------:R-:W-:Y:S02]  /*b830*/  F2FP.BF16.F32.PACK_AB R11, R63, R62 ;  /* 0x0000003e3f0b723e */ /* 0x000fe400000010ff */
[----:B------:R-:W-:-:S02]  /*b840*/  SHF.R.U64 R154, R154, 0x3, RZ ;  /* 0x000000039a9a7819 */ /* 0x000fc400000012ff */
[----:B------:R-:W-:Y:S02]  /*b850*/  MOV R160, R160 ;  /* 0x000000a000a07202 */ /* 0x000fe40000000f00 */
[----:B------:R-:W-:Y:S02]  /*b860*/  F2FP.BF16.F32.PACK_AB R12, R65, R64 ;  /* 0x00000040410c723e */ /* 0x000fe400000010ff */
[----:B------:R-:W-:Y:S02]  /*b870*/  F2FP.BF16.F32.PACK_AB R13, R67, R66 ;  /* 0x00000042430d723e */ /* 0x000fe400000010ff */
[----:B------:R-:W-:Y:S02]  /*b880*/  F2FP.BF16.F32.PACK_AB R14, R69, R68 ;  /* 0x00000044450e723e */ /* 0x000fe400000010ff */
[----:B------:R-:W-:Y:S02]  /*b890*/  F2FP.BF16.F32.PACK_AB R15, R71, R70 ;  /* 0x00000046470f723e */ /* 0x000fe400000010ff */
[----:B------:R-:W-:Y:S01]  /*b8a0*/  SHF.R.U64 R159, R159, 0x3, RZ ;  /* 0x000000039f9f7819 */ /* 0x000fe200000012ff */
[----:B------:R-:W-:Y:S01]  /*b8b0*/  STSM.16.M88.4 [R7], R8 ;  /* 0x0000000807007844 */ /* 0x000fe20000000200 */
[----:B------:R-:W-:-:S02]  /*b8c0*/  MOV R2, R16 ;  /* 0x0000001000027202 */ /* 0x000fc40000000f00 */
[----:B------:R-:W-:Y:S01]  /*b8d0*/  MOV R5, R18 ;  /* 0x0000001200057202 */ /* 0x000fe20000000f00 */
[----:B------:R0:W-:Y:S01]  /*b8e0*/  STSM.16.M88.4 [R160], R12 ;  /* 0x0000000ca0007844 */ /* 0x0001e20000000200 */
[----:B------:R-:W-:Y:S01]  /*b8f0*/  LOP3.LUT R154, R154, R155, RZ, 0x3c, !PT ;  /* 0x0000009b9a9a7212 */ /* 0x000fe200078e3cff */
[----:B------:R-:W-:Y:S01]  /*b900*/  IMAD.X R155, RZ, RZ, R153, P1 ;  /* 0x000000ffff9b7224 */ /* 0x000fe200008e0699 */
[----:B------:R-:W-:Y:S02]  /*b910*/  F2FP.BF16.F32.PACK_AB R16, R73, R72 ;  /* 0x000000484910723e */ /* 0x000fe400000010ff */
[----:B------:R-:W-:Y:S02]  /*b920*/  F2FP.BF16.F32.PACK_AB R17, R75, R74 ;  /* 0x0000004a4b11723e */ /* 0x000fe400000010ff */
[----:B------:R-:W-:Y:S02]  /*b930*/  F2FP.BF16.F32.PACK_AB R18, R77, R76 ;  /* 0x0000004c4d12723e */ /* 0x000fe400000010ff */
[----:B------:R-:W-:-:S02]  /*b940*/  F2FP.BF16.F32.PACK_AB R19, R79, R78 ;  /* 0x0000004e4f13723e */ /* 0x000fc400000010ff */
[----:B------:R-:W-:Y:S01]  /*b950*/  LOP3.LUT R158, R159, R158, RZ, 0x3c, !PT ;  /* 0x0000009e9f9e7212 */ /* 0x000fe200078e3cff */
[----:B------:R-:W-:Y:S01]  /*b960*/  IMAD.X R159, RZ, RZ, R153, P5 ;  /* 0x000000ffff9f7224 */ /* 0x000fe200028e0699 */
[----:B------:R-:W-:Y:S02]  /*b970*/  MOV R156, R156 ;  /* 0x0000009c009c7202 */ /* 0x000fe40000000f00 */
[C---:B------:R-:W-:Y:S02]  /*b980*/  IADD3 R162, P3, R152.reuse, 0xc020, RZ ;  /* 0x0000c02098a27810 */ /* 0x040fe40007f7e0ff */
[C---:B------:R-:W-:Y:S02]  /*b990*/  IADD3 R21, P2, R152.reuse, 0xc040, RZ ;  /* 0x0000c04098157810 */ /* 0x040fe40007f5e0ff */
[C---:B0-----:R-:W-:Y:S02]  /*b9a0*/  IADD3 R160, P4, R152.reuse, 0x8060, RZ ;  /* 0x0000806098a07810 */ /* 0x041fe40007f9e0ff */
[----:B------:R-:W-:Y:S01]  /*b9b0*/  IADD3 R157, P1, R152, 0xc000, RZ ;  /* 0x0000c000989d7810 */ /* 0x000fe20007f3e0ff */
[----:B------:R0:W-:Y:S01]  /*b9c0*/  STSM.16.M88.4 [R5], R16 ;  /* 0x0000001005007844 */ /* 0x0001e20000000200 */
[----:B------:R-:W-:-:S02]  /*b9d0*/  LOP3.LUT R7, R162, 0x380, RZ, 0xc0, !PT ;  /* 0x00000380a2077812 */ /* 0x000fc400078ec0ff */
[----:B------:R-:W-:Y:S02]  /*b9e0*/  LOP3.LUT R20, R21, 0x380, RZ, 0xc0, !PT ;  /* 0x0000038015147812 */ /* 0x000fe400078ec0ff */
[----:B------:R-:W-:Y:S02]  /*b9f0*/  LOP3.LUT R152, R157, 0x380, RZ, 0xc0, !PT ;  /* 0x000003809d987812 */ /* 0x000fe400078ec0ff */
[----:B------:R-:W-:Y:S02]  /*ba00*/  MOV R158, R158 ;  /* 0x0000009e009e7202 */ /* 0x000fe40000000f00 */
[----:B------:R-:W-:Y:S02]  /*ba10*/  F2FP.BF16.F32.PACK_AB R8, R81, R80 ;  /* 0x000000505108723e */ /* 0x000fe400000010ff */
[----:B------:R-:W-:Y:S02]  /*ba20*/  F2FP.BF16.F32.PACK_AB R9, R83, R82 ;  /* 0x000000525309723e */ /* 0x000fe400000010ff */
[----:B------:R-:W-:-:S02]  /*ba30*/  F2FP.BF16.F32.PACK_AB R10, R85, R84 ;  /* 0x00000054550a723e */ /* 0x000fc400000010ff */
[----:B------:R-:W-:Y:S02]  /*ba40*/  F2FP.BF16.F32.PACK_AB R11, R87, R86 ;  /* 0x00000056570b723e */ /* 0x000fe400000010ff */
[----:B0-----:R-:W-:Y:S02]  /*ba50*/  LOP3.LUT R5, R160, 0x380, RZ, 0xc0, !PT ;  /* 0x00000380a0057812 */ /* 0x001fe400078ec0ff */
[----:B------:R-:W-:Y:S02]  /*ba60*/  SHF.R.U64 R7, R7, 0x3, RZ ;  /* 0x0000000307077819 */ /* 0x000fe400000012ff */
[----:B------:R-:W-:Y:S02]  /*ba70*/  SHF.R.U64 R20, R20, 0x3, RZ ;  /* 0x0000000314147819 */ /* 0x000fe400000012ff */
[----:B------:R-:W-:Y:S02]  /*ba80*/  SHF.R.U64 R5, R5, 0x3, RZ ;  /* 0x0000000305057819 */ /* 0x000fe400000012ff */
[----:B------:R-:W-:Y:S01]  /*ba90*/  SHF.R.U64 R152, R152, 0x3, RZ ;  /* 0x0000000398987819 */ /* 0x000fe200000012ff */
[----:B------:R0:W-:Y:S01]  /*baa0*/  STSM.16.M88.4 [R158], R8 ;  /* 0x000000089e007844 */ /* 0x0001e20000000200 */
[----:B------:R-:W-:-:S02]  /*bab0*/  F2FP.BF16.F32.PACK_AB R12, R89, R88 ;  /* 0x00000058590c723e */ /* 0x000fc400000010ff */
[----:B------:R-:W-:Y:S02]  /*bac0*/  F2FP.BF16.F32.PACK_AB R13, R91, R90 ;  /* 0x0000005a5b0d723e */ /* 0x000fe400000010ff */
[----:B------:R-:W-:Y:S02]  /*bad0*/  F2FP.BF16.F32.PACK_AB R14, R93, R92 ;  /* 0x0000005c5d0e723e */ /* 0x000fe400000010ff */
[----:B------:R-:W-:Y:S02]  /*bae0*/  F2FP.BF16.F32.PACK_AB R15, R95, R94 ;  /* 0x0000005e5f0f723e */ /* 0x000fe400000010ff */
[----:B------:R-:W-:Y:S01]  /*baf0*/  LOP3.LUT R20, R20, R21, RZ, 0x3c, !PT ;  /* 0x0000001514147212 */ /* 0x000fe200078e3cff */
[----:B------:R-:W-:Y:S01]  /*bb00*/  IMAD.X R21, RZ, RZ, R153, P2 ;  /* 0x000000ffff157224 */ /* 0x000fe200010e0699 */
[----:B------:R-:W-:Y:S02]  /*bb10*/  F2FP.BF16.F32.PACK_AB R16, R97, R96 ;  /* 0x000000606110723e */ /* 0x000fe400000010ff */
[----:B------:R-:W-:-:S02]  /*bb20*/  F2FP.BF16.F32.PACK_AB R17, R99, R98 ;  /* 0x000000626311723e */ /* 0x000fc400000010ff */
[----:B------:R-:W-:Y:S02]  /*bb30*/  F2FP.BF16.F32.PACK_AB R18, R101, R100 ;  /* 0x000000646512723e */ /* 0x000fe400000010ff */
[----:B0-----:R-:W-:Y:S01]  /*bb40*/  LOP3.LUT R8, R7, R162, RZ, 0x3c, !PT ;  /* 0x000000a207087212 */ /* 0x001fe200078e3cff */
[--C-:B------:R-:W-:Y:S01]  /*bb50*/  IMAD.X R11, RZ, RZ, R153.reuse, P4 ;  /* 0x000000ffff0b7224 */ /* 0x100fe200020e0699 */
[----:B------:R-:W-:Y:S01]  /*bb60*/  F2FP.BF16.F32.PACK_AB R19, R103, R102 ;  /* 0x000000666713723e */ /* 0x000fe200000010ff */
[--C-:B------:R-:W-:Y:S01]  /*bb70*/  IMAD.X R9, RZ, RZ, R153.reuse, P3 ;  /* 0x000000ffff097224 */ /* 0x100fe200018e0699 */
[----:B------:R-:W-:Y:S01]  /*bb80*/  LOP3.LUT R10, R5, R160, RZ, 0x3c, !PT ;  /* 0x000000a0050a7212 */ /* 0x000fe200078e3cff */
[--C-:B------:R-:W-:Y:S01]  /*bb90*/  IMAD.X R5, RZ, RZ, R153.reuse, P0 ;  /* 0x000000ffff057224 */ /* 0x100fe200000e0699 */
[----:B------:R-:W-:Y:S01]  /*bba0*/  MOV R7, R154 ;  /* 0x0000009a00077202 */ /* 0x000fe20000000f00 */
[----:B------:R-:W-:Y:S01]  /*bbb0*/  IMAD.X R155, RZ, RZ, R153, P1 ;  /* 0x000000ffff9b7224 */ /* 0x000fe200008e0699 */
[----:B------:R-:W-:-:S02]  /*bbc0*/  LOP3.LUT R154, R152, R157, RZ, 0x3c, !PT ;  /* 0x0000009d989a7212 */ /* 0x000fc400078e3cff */
[----:B------:R-:W0:Y:S01]  /*bbd0*/  LDC.64 R152, c[0x0][0xd00] ;  /* 0x00034000ff987b82 */ /* 0x000e220000000a00 */
[----:B------:R1:W-:Y:S01]  /*bbe0*/  STSM.16.M88.4 [R156], R12 ;  /* 0x0000000c9c007844 */ /* 0x0003e20000000200 */
[----:B------:R-:W-:-:S03]  /*bbf0*/  MOV R154, R154 ;  /* 0x0000009a009a7202 */ /* 0x000fc60000000f00 */
[----:B------:R2:W-:Y:S01]  /*bc00*/  STSM.16.M88.4 [R2], R16 ;  /* 0x0000001002007844 */ /* 0x0005e20000000200 */
[----:B------:R-:W-:Y:S02]  /*bc10*/  MOV R21, R20 ;  /* 0x0000001400157202 */ /* 0x000fe40000000f00 */
[----:B-1----:R-:W-:Y:S02]  /*bc20*/  F2FP.BF16.F32.PACK_AB R12, R105, R104 ;  /* 0x00000068690c723e */ /* 0x002fe400000010ff */
[----:B------:R-:W-:Y:S02]  /*bc30*/  F2FP.BF16.F32.PACK_AB R13, R107, R106 ;  /* 0x0000006a6b0d723e */ /* 0x000fe400000010ff */
[----:B------:R-:W-:Y:S02]  /*bc40*/  F2FP.BF16.F32.PACK_AB R14, R109, R108 ;  /* 0x0000006c6d0e723e */ /* 0x000fe400000010ff */
[----:B------:R-:W-:Y:S02]  /*bc50*/  F2FP.BF16.F32.PACK_AB R15, R111, R110 ;  /* 0x0000006e6f0f723e */ /* 0x000fe400000010ff */
[----:B------:R-:W-:-:S02]  /*bc60*/  MOV R156, R10 ;  /* 0x0000000a009c7202 */ /* 0x000fc40000000f00 */
[----:B--2---:R-:W-:Y:S02]  /*bc70*/  F2FP.BF16.F32.PACK_AB R16, R113, R112 ;  /* 0x000000707110723e */ /* 0x004fe400000010ff */
[----:B------:R-:W-:Y:S02]  /*bc80*/  F2FP.BF16.F32.PACK_AB R17, R115, R114 ;  /* 0x000000727311723e */ /* 0x000fe400000010ff */
[----:B------:R-:W-:Y:S02]  /*bc90*/  F2FP.BF16.F32.PACK_AB R18, R117, R116 ;  /* 0x000000747512723e */ /* 0x000fe400000010ff */
[----:B------:R-:W-:Y:S02]  /*bca0*/  F2FP.BF16.F32.PACK_AB R19, R119, R118 ;  /* 0x000000767713723e */ /* 0x000fe400000010ff */
[----:B------:R-:W-:Y:S02]  /*bcb0*/  MOV R2, R8 ;  /* 0x0000000800027202 */ /* 0x000fe40000000f00 */
[----:B------:R-:W-:-:S02]  /*bcc0*/  F2FP.BF16.F32.PACK_AB R8, R121, R120 ;  /* 0x000000787908723e */ /* 0x000fc400000010ff */
[----:B------:R-:W-:Y:S02]  /*bcd0*/  F2FP.BF16.F32.PACK_AB R9, R123, R122 ;  /* 0x0000007a7b09723e */ /* 0x000fe400000010ff */
[----:B------:R-:W-:Y:S02]  /*bce0*/  F2FP.BF16.F32.PACK_AB R10, R125, R124 ;  /* 0x0000007c7d0a723e */ /* 0x000fe400000010ff */
[----:B------:R-:W-:Y:S01]  /*bcf0*/  F2FP.BF16.F32.PACK_AB R11, R127, R126 ;  /* 0x0000007e7f0b723e */ /* 0x000fe200000010ff */
[----:B------:R1:W-:Y:S04]  /*bd00*/  STSM.16.M88.4 [R7], R12 ;  /* 0x0000000c07007844 */ /* 0x0003e80000000200 */
[----:B------:R2:W-:Y:S04]  /*bd10*/  STSM.16.M88.4 [R156], R16 ;  /* 0x000000109c007844 */ /* 0x0005e80000000200 */
[----:B------:R4:W-:Y:S01]  /*bd20*/  STSM.16.M88.4 [R154], R8 ;  /* 0x000000089a007844 */ /* 0x0009e20000000200 */
[----:B-1----:R-:W-:-:S02]  /*bd30*/  F2FP.BF16.F32.PACK_AB R12, R129, R128 ;  /* 0x00000080810c723e */ /* 0x002fc400000010ff */
[----:B------:R-:W-:Y:S02]  /*bd40*/  F2FP.BF16.F32.PACK_AB R13, R131, R130 ;  /* 0x00000082830d723e */ /* 0x000fe400000010ff */
[----:B------:R-:W-:Y:S02]  /*bd50*/  F2FP.BF16.F32.PACK_AB R14, R133, R132 ;  /* 0x00000084850e723e */ /* 0x000fe400000010ff */
[----:B------:R-:W-:Y:S02]  /*bd60*/  F2FP.BF16.F32.PACK_AB R15, R135, R134 ;  /* 0x00000086870f723e */ /* 0x000fe400000010ff */
[----:B--2---:R-:W-:Y:S02]  /*bd70*/  F2FP.BF16.F32.PACK_AB R16, R137, R136 ;  /* 0x000000888910723e */ /* 0x004fe400000010ff */
[----:B------:R-:W-:Y:S02]  /*bd80*/  F2FP.BF16.F32.PACK_AB R17, R139, R138 ;  /* 0x0000008a8b11723e */ /* 0x000fe400000010ff */
[----:B------:R-:W-:-:S02]  /*bd90*/  F2FP.BF16.F32.PACK_AB R18, R141, R140 ;  /* 0x0000008c8d12723e */ /* 0x000fc400000010ff */
[----:B------:R-:W-:Y:S02]  /*bda0*/  F2FP.BF16.F32.PACK_AB R19, R143, R142 ;  /* 0x0000008e8f13723e */ /* 0x000fe400000010ff */
[----:B------:R-:W-:Y:S02]  /*bdb0*/  MOV R7, R4 ;  /* 0x0000000400077202 */ /* 0x000fe40000000f00 */
[----:B----4-:R-:W-:Y:S02]  /*bdc0*/  F2FP.BF16.F32.PACK_AB R8, R145, R144 ;  /* 0x000000909108723e */ /* 0x010fe400000010ff */
        /* <DEDUP_REMOVED lines=9> */
[----:B------:R-:W-:Y:S01]  /*be60*/  SHF.L.U64.HI R20, R212, 0x2, R222 ;  /* 0x00000002d4147819 */ /* 0x000fe200000102de */
        /* <DEDUP_REMOVED lines=8> */
[----:B------:R-:W4:-:S12]  /*bef0*/  @P0 LDG.E R2, desc[UR36][R4.64] ;  /* 0x0000002404020981 */ /* 0x000f18000c1e1900 */
[----:B--2---:R-:W-:-:S04]  /*bf00*/  @P1 IADD3 R8, P2, R155, UR10, RZ ;  /* 0x0000000a9b081c10 */ /* 0x004fc8000ff5e0ff */
[----:B------:R-:W-:Y:S01]  /*bf10*/  @P1 IADD3.X R9, R20, UR11, RZ, P2, !PT ;  /* 0x0000000b14091c10 */ /* 0x000fe200097fe4ff */
[----:B------:R-:W-:Y:S01]  /*bf20*/  IMAD.MOV.U32 R21, RZ, RZ, 0xab8 ;  /* 0x00000ab8ff157424 */ /* 0x000fe200078e00ff */
[----:B------:R-:W-:-:S03]  /*bf30*/  ULDC UR11, c[0x0][0xce8] ;  /* 0x00033a00000b7ab9 */ /* 0x000fc60000000800 */
[----:B------:R2:W5:Y:S01]  /*bf40*/  @P1 LDG.E R20, desc[UR36][R8.64] ;  /* 0x0000002408141981 */ /* 0x000562000c1e1900 */
        /* <DEDUP_REMOVED lines=10> */
[----:B------:R-:W4:Y:S01]  /*bff0*/  LDC.64 R12, c[0x0][R21+0x228] ;  /* 0x00008a00150c7b82 */ /* 0x000f220000000a00 */
[----:B------:R-:W-:Y:S02]  /*c000*/  PLOP3.LUT P4, PT, PT, PT, UP0, 0x80, 0x0 ;  /* 0x000000000000781c */ /* 0x000fe40003f8f008 */
[----:B------:R-:W-:Y:S01]  /*c010*/  SEL R7, R222, RZ, !P2 ;  /* 0x000000ffde077207 */ /* 0x000fe20005000000 */
[----:B------:R-:W-:Y:S01]  /*c020*/  VIADD R18, R206, UR12 ;  /* 0x0000000cce127c36 */ /* 0x000fe20008000000 */
[----:B------:R-:W-:Y:S01]  /*c030*/  @UP0 ULDC UR8, c[0x0][0xcec] ;  /* 0x00033b0000080ab9 */ /* 0x000fe20000000800 */
[-C--:B0-----:R-:W-:Y:S02]  /*c040*/  IMAD R11, R11, R212.reuse, RZ ;  /* 0x000000d40b0b7224 */ /* 0x081fe400078e02ff */
[----:B-1----:R-:W0:Y:S01]  /*c050*/  @!P3 LDC R14, c[0x0][0xc50] ;  /* 0x00031400ff0ebb82 */ /* 0x002e220000000800 */
[----:B------:R-:W-:-:S04]  /*c060*/  IMAD.WIDE.U32 R16, R10, R212, RZ ;  /* 0x000000d40a107225 */ /* 0x000fc800078e00ff */
[----:B------:R-:W-:Y:S02]  /*c070*/  IMAD R19, R10, R7, R11 ;  /* 0x000000070a137224 */ /* 0x000fe400078e020b */
[-C--:B--2---:R-:W-:Y:S01]  /*c080*/  IMAD.WIDE.U32 R10, R8, R213.reuse, RZ ;  /* 0x000000d5080a7225 */ /* 0x084fe200078e00ff */
[----:B------:R-:W1:Y:S03]  /*c090*/  @!P3 LDC R15, c[0x0][0xc54] ;  /* 0x00031500ff0fbb82 */ /* 0x000e660000000800 */
[----:B------:R-:W-:-:S05]  /*c0a0*/  IMAD R7, R9, R213, RZ ;  /* 0x000000d509077224 */ /* 0x000fca00078e02ff */
[----:B------:R2:W0:Y:S01]  /*c0b0*/  LDC.64 R8, c[0x0][R21+0x210] ;  /* 0x0000840015087b82 */ /* 0x0004220000000a00 */
[----:B------:R-:W-:Y:S01]  /*c0c0*/  IADD3 R152, R17, R19, RZ ;  /* 0x0000001311987210 */ /* 0x000fe20007ffe0ff */
[----:B------:R-:W-:Y:S01]  /*c0d0*/  IMAD.MOV.U32 R19, RZ, RZ, R18 ;  /* 0x000000ffff137224 */ /* 0x000fe200078e0012 */
[----:B---3--:R-:W-:Y:S02]  /*c0e0*/  SEL R17, R163, RZ, P3 ;  /* 0x000000ffa3117207 */ /* 0x008fe40001800000 */
[----:B----4-:R-:W-:Y:S01]  /*c0f0*/  IADD3 R16, P2, P5, R16, R10, R2 ;  /* 0x0000000a10107210 */ /* 0x010fe20007d5e002 */
        /* <DEDUP_REMOVED lines=14> */
[-C--:B0-----:R-:W-:Y:S01]  /*c1e0*/  IMAD R9, R9, R11.reuse, RZ ;  /* 0x0000000b09097224 */ /* 0x081fe200078e02ff */
[----:B------:R-:W-:Y:S01]  /*c1f0*/  SHF.R.S32.HI R17, RZ, 0x1f, R11 ;  /* 0x0000001fff117819 */ /* 0x000fe2000001140b */
[----:B------:R-:W-:-:S04]  /*c200*/  IMAD.WIDE.U32 R12, R8, R11, R12 ;  /* 0x0000000b080c7225 */ /* 0x000fc800078e000c */
[----:B------:R-:W-:Y:S01]  /*c210*/  IMAD R9, R8, R17, R9 ;  /* 0x0000001108097224 */ /* 0x000fe200078e0209 */
[----:B------:R-:W-:Y:S01]  /*c220*/  LEA R14, P2, R12, R14, 0x2 ;  /* 0x0000000e0c0e7211 */ /* 0x000fe200078410ff */
[----:B------:R-:W-:Y:S02]  /*c230*/  ULDC UR8, c[0x0][0xb88] ;  /* 0x0002e20000087ab9 */ /* 0x000fe40000000800 */
[----:B------:R-:W-:Y:S01]  /*c240*/  IMAD.IADD R8, R13, 0x1, R9 ;  /* 0x000000010d087824 */ /* 0x000fe200078e0209 */
[----:B-----5:R-:W-:-:S04]  /*c250*/  @P1 R2UR UR8, R20 ;  /* 0x00000000140812ca */ /* 0x020fc800000e0000 */
        /* <DEDUP_REMOVED lines=8> */
.L_x_5756:
[----:B------:R-:W2:Y:S04]  /*c2e0*/  LDL R11, [R1+0x30] ;  /* 0x00003000010b7983 */ /* 0x000ea80000100800 */
[----:B------:R-:W3:Y:S01]  /*c2f0*/  LDL R10, [R1+0x2c] ;  /* 0x00002c00010a7983 */ /* 0x000ee20000100800 */
[----:B------:R-:W-:Y:S01]  /*c300*/  R2UR UR10, R204 ;  /* 0x00000000cc0a72ca */ /* 0x000fe200000e0000 */
[----:B------:R-:W-:Y:S02]  /*c310*/  UIMAD UR8, UR8, UR11, URZ ;  /* 0x0000000b080872a4 */ /* 0x000fe4000f8e023f */
[----:B------:R-:W-:Y:S04]  /*c320*/  SHFL.IDX PT, R4, R14, RZ, 0x1c1f ;  /* 0x001c1fff0e047589 */ /* 0x000fe800000e0000 */
[----:B------:R-:W0:Y:S04]  /*c330*/  SHFL.IDX PT, R5, R15, RZ, 0x1c1f ;  /* 0x001c1fff0f057589 */ /* 0x000e2800000e0000 */
[----:B------:R-:W-:Y:S04]  /*c340*/  SHFL.IDX PT, R8, R14, 0x1, 0x1c1f ;  /* 0x003c1f000e087f89 */ /* 0x000fe800000e0000 */
[----:B------:R-:W1:Y:S01]  /*c350*/  SHFL.IDX PT, R9, R15, 0x1, 0x1c1f ;  /* 0x003c1f000f097f89 */ /* 0x000e6200000e0000 */
[----:B--2---:R-:W-:Y:S01]  /*c360*/  VIADD R11, R11, UR10 ;  /* 0x0000000a0b0b7c36 */ /* 0x004fe20008000000 */
        /* <DEDUP_REMOVED lines=53> */
[----:B------:R-:W-:Y:S02]  /*c6c0*/  LOP3.LUT R40, R41, 0x380, RZ, 0xc0, !PT ;  /* 0x0000038029287812 */ /* 0x000fe400078ec0ff */
        /* <DEDUP_REMOVED lines=15> */
[----:B------:R-:W-:Y:S02]  /*c7c0*/  LOP3.LUT R40, R40, R41, RZ, 0x3c, !PT ;  /* 0x0000002928287212 */ /* 0x000fe400078e3cff */
[----:B------:R-:W-:Y:S01]  /*c7d0*/  SHF.R.U64 R11, R11, 0x3, RZ ;  /* 0x000000030b0b7819 */ /* 0x000fe200000012ff */
[----:B------:R-:W-:Y:S01]  /*c7e0*/  IMAD R7, R2, UR7, R7 ;  /* 0x0000000702077c24 */ /* 0x000fe2000f8e0207 */
[----:B------:R-:W-:Y:S01]  /*c7f0*/  LOP3.LUT R44, R44, R45, RZ, 0x3c, !PT ;  /* 0x0000002d2c2c7212 */ /* 0x000fe200078e3cff */
[----:B------:R-:W-:Y:S01]  /*c800*/  IMAD.X R45, RZ, RZ, R5, P2 ;  /* 0x000000ffff2d7224 */ /* 0x000fe200010e0605 */
[----:B------:R-:W-:Y:S01]  /*c810*/  IADD3.X R41, RZ, R5, RZ, P3, !PT ;  /* 0x00000005ff297210 */ /* 0x000fe20001ffe4ff */
[----:B------:R-:W5:Y:S01]  /*c820*/  LD.E.128 R28, desc[UR36][R28.64] ;  /* 0x000000241c1c7980 */ /* 0x000f62000c101d00 */
[----:B------:R-:W-:-:S02]  /*c830*/  IADD3 R9, P1, R4, 0xf000, RZ ;  /* 0x0000f00004097810 */ /* 0x000fc40007f3e0ff */
[C---:B------:R-:W-:Y:S01]  /*c840*/  IADD3 R53, P0, R4.reuse, 0xa000, RZ ;  /* 0x0000a00004357810 */ /* 0x040fe20007f1e0ff */
[----:B------:R-:W5:Y:S01]  /*c850*/  LD.E.128 R32, desc[UR36][R32.64] ;  /* 0x0000002420207980 */ /* 0x000f62000c101d00 */
[C---:B------:R-:W-:Y:S01]  /*c860*/  IADD3 R57, P6, R4.reuse, 0xb000, RZ ;  /* 0x0000b00004397810 */ /* 0x040fe20007fde0ff */
[----:B------:R-:W-:Y:S01]  /*c870*/  IMAD.X R73, RZ, RZ, R5, P1 ;  /* 0x000000ffff497224 */ /* 0x000fe200008e0605 */
[C---:B------:R-:W-:Y:S01]  /*c880*/  IADD3 R61, P5, R4.reuse, 0xc000, RZ ;  /* 0x0000c000043d7810 */ /* 0x040fe20007fbe0ff */
[----:B------:R-:W5:Y:S01]  /*c890*/  LD.E.128 R36, desc[UR36][R36.64] ;  /* 0x0000002424247980 */ /* 0x000f62000c101d00 */
[C---:B------:R-:W-:Y:S02]  /*c8a0*/  IADD3 R65, P3, R4.reuse, 0xd000, RZ ;  /* 0x0000d00004417810 */ /* 0x040fe40007f7e0ff */
[----:B------:R-:W-:Y:S01]  /*c8b0*/  IADD3 R69, P2, R4, 0xe000, RZ ;  /* 0x0000e00004457810 */ /* 0x000fe20007f5e0ff */
[----:B------:R-:W5:Y:S01]  /*c8c0*/  LD.E.128 R40, desc[UR36][R40.64] ;  /* 0x0000002428287980 */ /* 0x000f62000c101d00 */
[----:B------:R-:W-:-:S02]  /*c8d0*/  LOP3.LUT R8, R9, 0x380, RZ, 0xc0, !PT ;  /* 0x0000038009087812 */ /* 0x000fc400078ec0ff */
[----:B------:R-:W-:Y:S01]  /*c8e0*/  LOP3.LUT R52, R53, 0x380, RZ, 0xc0, !PT ;  /* 0x0000038035347812 */ /* 0x000fe200078ec0ff */
[----:B------:R-:W5:Y:S01]  /*c8f0*/  LD.E.128 R44, desc[UR36][R44.64] ;  /* 0x000000242c2c7980 */ /* 0x000f62000c101d00 */
[----:B------:R-:W-:Y:S02]  /*c900*/  LOP3.LUT R56, R57, 0x380, RZ, 0xc0, !PT ;  /* 0x0000038039387812 */ /* 0x000fe400078ec0ff */
[----:B------:R-:W-:Y:S01]  /*c910*/  LOP3.LUT R60, R61, 0x380, RZ, 0xc0, !PT ;  /* 0x000003803d3c7812 */ /* 0x000fe200078ec0ff */
[----:B------:R-:W5:Y:S01]  /*c920*/  LD.E.128 R48, desc[UR36][R48.64] ;  /* 0x0000002430307980 */ /* 0x000f62000c101d00 */
[----:B------:R-:W-:Y:S02]  /*c930*/  LOP3.LUT R64, R65, 0x380, RZ, 0xc0, !PT ;  /* 0x0000038041407812 */ /* 0x000fe400078ec0ff */
[----:B------:R-:W-:Y:S02]  /*c940*/  LOP3.LUT R68, R69, 0x380, RZ, 0xc0, !PT ;  /* 0x0000038045447812 */ /* 0x000fe400078ec0ff */
[----:B------:R-:W-:-:S02]  /*c950*/  SHF.R.U64 R8, R8, 0x3, RZ ;  /* 0x0000000308087819 */ /* 0x000fc400000012ff */
[----:B------:R-:W-:Y:S02]  /*c960*/  SHF.R.U64 R52, R52, 0x3, RZ ;  /* 0x0000000334347819 */ /* 0x000fe400000012ff */
[----:B------:R-:W-:Y:S02]  /*c970*/  SHF.R.U64 R56, R56, 0x3, RZ ;  /* 0x0000000338387819 */ /* 0x000fe400000012ff */
[----:B------:R-:W-:Y:S02]  /*c980*/  SHF.R.U64 R60, R60, 0x3, RZ ;  /* 0x000000033c3c7819 */ /* 0x000fe400000012ff */
[----:B------:R-:W-:Y:S02]  /*c990*/  SHF.R.U64 R64, R64, 0x3, RZ ;  /* 0x0000000340407819 */ /* 0x000fe400000012ff */
        /* <DEDUP_REMOVED lines=15> */
[----:B------:R-:W-:Y:S01]  /*ca90*/  SHF.R.S32.HI R21, RZ, 0x1f, R212 ;  /* 0x0000001fff157819 */ /* 0x000fe200000114d4 */
[----:B------:R-:W-:-:S02]  /*caa0*/  VIADD R80, R3, UR12 ;  /* 0x0000000c03507c36 */ /* 0x000fc40008000000 */
[----:B------:R-:W5:Y:S04]  /*cab0*/  LD.E.128 R56, desc[UR36][R56.64] ;  /* 0x0000002438387980 */ /* 0x000f68000c101d00 */
[----:B------:R-:W5:Y:S01]  /*cac0*/  LD.E.128 R60, desc[UR36][R60.64] ;  /* 0x000000243c3c7980 */ /* 0x000f62000c101d00 */
[----:B0-----:R-:W-:Y:S01]  /*cad0*/  IMAD.WIDE.U32 R4, R2, UR6, RZ ;  /* 0x0000000602047c25 */ /* 0x001fe2000f8e00ff */
[----:B------:R-:W-:Y:S02]  /*cae0*/  ULDC.64 UR6, c[0x0][0xbe8] ;  /* 0x0002fa0000067ab9 */ /* 0x000fe40000000a00 */
[----:B------:R-:W5:Y:S01]  /*caf0*/  LD.E.128 R64, desc[UR36][R64.64] ;  /* 0x0000002440407980 */ /* 0x000f62000c101d00 */
[----:B------:R-:W-:Y:S02]  /*cb00*/  IMAD.IADD R5, R5, 0x1, R7 ;  /* 0x0000000105057824 */ /* 0x000fe400078e0207 */
[----:B------:R-:W-:Y:S01]  /*cb10*/  IMAD R2, R20, 0x20, R3 ;  /* 0x0000002014027824 */ /* 0x000fe200078e0203 */
[----:B------:R-:W5:Y:S01]  /*cb20*/  LD.E.128 R68, desc[UR36][R68.64] ;  /* 0x0000002444447980 */ /* 0x000f62000c101d00 */
[----:B------:R-:W-:-:S03]  /*cb30*/  IMAD.WIDE.U32 R4, R213, UR6, R4 ;  /* 0x00000006d5047c25 */ /* 0x000fc6000f8e0004 */
[----:B------:R-:W5:Y:S01]  /*cb40*/  LD.E.128 R72, desc[UR36][R72.64] ;  /* 0x0000002448487980 */ /* 0x000f62000c101d00 */
[----:B------:R-:W-:Y:S02]  /*cb50*/  VIADD R20, R2, UR12 ;  /* 0x0000000c02147c36 */ /* 0x000fe40008000000 */
[----:B------:R-:W-:Y:S01]  /*cb60*/  IMAD R5, R213, UR7, R5 ;  /* 0x00000007d5057c24 */ /* 0x000fe2000f8e0205 */
[----:B------:R-:W-:Y:S01]  /*cb70*/  ULDC.64 UR6, c[0x0][0xbf0] ;  /* 0x0002fc0000067ab9 */ /* 0x000fe20000000a00 */
        /* <DEDUP_REMOVED lines=8> */
[----:B------:R-:W-:-:S02]  /*cc00*/  IMAD R21, R21, UR6, RZ ;  /* 0x0000000615157c24 */ /* 0x000fc4000f8e02ff */
[----:B------:R-:W-:Y:S01]  /*cc10*/  IMAD.MOV.U32 R7, RZ, RZ, R20 ;  /* 0x000000ffff077224 */ /* 0x000fe200078e0014 */
[----:B------:R-:W-:Y:S01]  /*cc20*/  @P4 SHF.R.U32.HI R7, RZ, UR10, R2 ;  /* 0x0000000aff074c19 */ /* 0x000fe20008011602 */
[C---:B------:R-:W-:Y:S02]  /*cc30*/  IMAD R21, R212.reuse, UR7, R21 ;  /* 0x00000007d4157c24 */ /* 0x040fe4000f8e0215 */
[----:B------:R-:W-:Y:S01]  /*cc40*/  IMAD.WIDE.U32 R212, R212, UR6, R4 ;  /* 0x00000006d4d47c25 */ /* 0x000fe2000f8e0004 */
[----:B------:R-:W-:Y:S01]  /*cc50*/  SHF.R.S32.HI R2, RZ, 0x1f, R7 ;  /* 0x0000001fff027819 */ /* 0x000fe20000011407 */
[----:B------:R-:W-:Y:S02]  /*cc60*/  ULDC.64 UR6, c[0x0][0xbe0] ;  /* 0x0002f80000067ab9 */ /* 0x000fe40000000a00 */
[----:B------:R-:W-:Y:S02]  /*cc70*/  IMAD.IADD R213, R213, 0x1, R21 ;  /* 0x00000001d5d57824 */ /* 0x000fe400078e0215 */
[----:B------:R-:W-:-:S02]  /*cc80*/  IMAD.MOV R21, RZ, RZ, -R7 ;  /* 0x000000ffff157224 */ /* 0x000fc400078e0a07 */
        /* <DEDUP_REMOVED lines=10> */
[----:B------:R-:W-:-:S04]  /*cd30*/  ULDC.64 UR6, c[0x0][0xb80] ;  /* 0x0002e00000067ab9 */ /* 0x000fc80000000a00 */
[----:B------:R-:W-:Y:S02]  /*cd40*/  IADD3 R3, R3, R7, RZ ;  /* 0x0000000703037210 */ /* 0x000fe40007ffe0ff */
[----:B------:R-:W-:Y:S01]  /*cd50*/  LEA R7, P2, R2, UR6, 0x1 ;  /* 0x0000000602077c11 */ /* 0x000fe2000f8408ff */
[----:B------:R-:W-:-:S03]  /*cd60*/  UIADD3 UR6, UR9, 0x32420, URZ ;  /* 0x0003242009067890 */ /* 0x000fc6000fffe03f */
        /* <DEDUP_REMOVED lines=36> */
.L_x_5759:
[----:B------:R-:W-:Y:S05]  /*cfb0*/  BSYNC B1 ;  /* 0x0000000000017941 */ /* 0x000fea0003800000 */
.L_x_5758:
        /* <DEDUP_REMOVED lines=21> */
.L_x_5761:
[----:B------:R-:W-:Y:S05]  /*d110*/  BSYNC B1 ;  /* 0x0000000000017941 */ /* 0x000fea0003800000 */
.L_x_5760:
        /* <DEDUP_REMOVED lines=21> */
.L_x_5763:
[----:B------:R-:W-:Y:S05]  /*d270*/  BSYNC B1 ;  /* 0x0000000000017941 */ /* 0x000fea0003800000 */
.L_x_5762:
        /* <DEDUP_REMOVED lines=24> */
.L_x_5757:
[----:B------:R-:W-:Y:S01]  /*d400*/  ULDC.64 UR6, c[0x0][0xc08] ;  /* 0x0003020000067ab9 */ /* 0x000fe20000000a00 */
[----:B0-----:R-:W-:Y:S01]  /*d410*/  SHF.R.S32.HI R3, RZ, 0x1f, R212 ;  /* 0x0000001fff037819 */ /* 0x001fe200000114d4 */
[----:B------:R-:W-:Y:S01]  /*d420*/  IMAD R7, R7, UR6, RZ ;  /* 0x0000000607077c24 */ /* 0x000fe2000f8e02ff */
[----:B------:R-:W-:Y:S01]  /*d430*/  ULDC.64 UR12, c[0x0][0xc40] ;  /* 0x00031000000c7ab9 */ /* 0x000fe20000000a00 */
[----:B------:R-:W-:Y:S01]  /*d440*/  IMAD.WIDE.U32 R4, R2, UR6, RZ ;  /* 0x0000000602047c25 */ /* 0x000fe2000f8e00ff */
[----:B------:R-:W-:Y:S01]  /*d450*/  UIADD3 UR9, UR9, 0x32420, URZ ;  /* 0x0003242009097890 */ /* 0x000fe2000fffe03f */
[----:B------:R-:W-:Y:S01]  /*d460*/  IADD3 R184, R22, 0x30, RZ ;  /* 0x0000003016b87810 */ /* 0x000fe20007ffe0ff */
[----:B------:R-:W-:Y:S01]  /*d470*/  BSSY B1, `(.L_x_5765) ;  /* 0x00000f0000017945 */ /* 0x000fe20003800000 */
        /* <DEDUP_REMOVED lines=29> */
[----:B------:R-:W-:Y:S01]  /*d650*/  IADD3 R165, R22, 0x78, RZ ;  /* 0x0000007816a57810 */ /* 0x000fe20007ffe0ff */
        /* <DEDUP_REMOVED lines=14> */
[----:B------:R-:W-:Y:S01]  /*d740*/  IMAD.IADD R7, R5, 0x1, R3 ;  /* 0x0000000105077824 */ /* 0x000fe200078e0203 */
[----:B------:R-:W-:Y:S01]  /*d750*/  LEA R0, P1, R4, UR6, 0x2 ;  /* 0x0000000604007c11 */ /* 0x000fe2000f8210ff */
[C---:B------:R-:W-:Y:S02]  /*d760*/  VIADD R160, R22.reuse, 0x90 ;  /* 0x0000009016a07836 */ /* 0x040fe40000000000 */
[----:B------:R-:W-:Y:S01]  /*d770*/  VIADD R162, R22, 0x88 ;  /* 0x0000008816a27836 */ /* 0x000fe20000000000 */
[----:B------:R-:W-:Y:S01]  /*d780*/  LEA.HI.X R7, R4, UR7, R7, 0x2, P1 ;  /* 0x0000000704077c11 */ /* 0x000fe200088f1407 */
[C---:B------:R-:W-:Y:S01]  /*d790*/  VIADD R164, R22.reuse, 0x80 ;  /* 0x0000008016a47836 */ /* 0x040fe20000000000 */
[----:B------:R0:W1:Y:S01]  /*d7a0*/  SHFL.IDX PT, R2, R0, RZ, 0x1c1f ;  /* 0x001c1fff00027589 */ /* 0x00006200000e0000 */
[C---:B------:R-:W-:Y:S01]  /*d7b0*/  VIADD R166, R22.reuse, 0x78 ;  /* 0x0000007816a67836 */ /* 0x040fe20000000000 */
[----:B------:R-:W-:Y:S01]  /*d7c0*/  SHF.R.S32.HI R160, RZ, 0x1f, R160 ;  /* 0x0000001fffa07819 */ /* 0x000fe200000114a0 */
[C---:B------:R-:W-:Y:S01]  /*d7d0*/  VIADD R168, R22.reuse, 0x70 ;  /* 0x0000007016a87836 */ /* 0x040fe20000000000 */
[----:B------:R0:W2:Y:S01]  /*d7e0*/  SHFL.IDX PT, R3, R7, RZ, 0x1c1f ;  /* 0x001c1fff07037589 */ /* 0x0000a200000e0000 */
        /* <DEDUP_REMOVED lines=32> */
[----:B------:R-:W-:-:S02]  /*d9f0*/  VIADD R167, R22, 0x70 ;  /* 0x0000007016a77836 */ /* 0x000fc40000000000 */
[C---:B------:R-:W-:Y:S02]  /*da00*/  VIADD R169, R22.reuse, 0x68 ;  /* 0x0000006816a97836 */ /* 0x040fe40000000000 */
[C---:B------:R-:W-:Y:S02]  /*da10*/  VIADD R171, R22.reuse, 0x60 ;  /* 0x0000006016ab7836 */ /* 0x040fe40000000000 */
[C---:B------:R-:W-:Y:S02]  /*da20*/  VIADD R173, R22.reuse, 0x58 ;  /* 0x0000005816ad7836 */ /* 0x040fe40000000000 */
[C---:B------:R-:W-:Y:S02]  /*da30*/  VIADD R175, R22.reuse, 0x50 ;  /* 0x0000005016af7836 */ /* 0x040fe40000000000 */
[C---:B------:R-:W-:Y:S02]  /*da40*/  VIADD R177, R22.reuse, 0x48 ;  /* 0x0000004816b17836 */ /* 0x040fe40000000000 */
[----:B------:R-:W-:-:S02]  /*da50*/  VIADD R179, R22, 0x40 ;  /* 0x0000004016b37836 */ /* 0x000fc40000000000 */
[C---:B------:R-:W-:Y:S02]  /*da60*/  VIADD R181, R22.reuse, 0x38 ;  /* 0x0000003816b57836 */ /* 0x040fe40000000000 */
[C---:B------:R-:W-:Y:S02]  /*da70*/  VIADD R183, R22.reuse, 0x30 ;  /* 0x0000003016b77836 */ /* 0x040fe40000000000 */
[C---:B------:R-:W-:Y:S02]  /*da80*/  VIADD R16, R22.reuse, 0x28 ;  /* 0x0000002816107836 */ /* 0x040fe40000000000 */
[C---:B------:R-:W-:Y:S02]  /*da90*/  VIADD R186, R22.reuse, 0x20 ;  /* 0x0000002016ba7836 */ /* 0x040fe40000000000 */
[C---:B------:R-:W-:Y:S02]  /*daa0*/  VIADD R188, R22.reuse, 0x18 ;  /* 0x0000001816bc7836 */ /* 0x040fe40000000000 */
[----:B------:R-:W-:-:S02]  /*dab0*/  VIADD R190, R22, 0x10 ;  /* 0x0000001016be7836 */ /* 0x000fc40000000000 */
[----:B------:R-:W-:Y:S01]  /*dac0*/  VIADD R192, R22, 0x8 ;  /* 0x0000000816c07836 */ /* 0x000fe20000000000 */
[----:B012---:R-:W-:Y:S06]  /*dad0*/  @P2 BRA `(.L_x_5766) ;  /* 0x0000000800242947 */ /* 0x007fec0003800000 */
        /* <DEDUP_REMOVED lines=8> */
[----:B------:R-:W-:Y:S02]  /*db60*/  @!P2 LEA R8, P5, R192, R2, 0x2 ;  /* 0x00000002c008a211 */ /* 0x000fe400078a10ff */
[----:B------:R-:W-:Y:S02]  /*db70*/  @!P3 IMAD.WIDE R4, R22, 0x4, R2 ;  /* 0x000000041604b825 */ /* 0x000fe400078e0202 */
[----:B------:R-:W-:-:S03]  /*db80*/  @!P2 LEA.HI.X R9, R192, R3, R193, 0x2, P5 ;  /* 0x00000003c009a211 */ /* 0x000fc600028f14c1 */
        /* <DEDUP_REMOVED lines=69> */
[-C--:B------:R-:W-:Y:S02]  /*dfe0*/  @!P1 LEA.HI.X R5, R159, R3.reuse, R160, 0x2, P6 ;  /* 0x000000039f059211 */ /* 0x080fe400030f14a0 */
[-C--:B-1----:R-:W-:Y:S02]  /*dff0*/  @!P4 LEA R8, P5, R157, R2.reuse, 0x2 ;  /* 0x000000029d08c211 */ /* 0x082fe400078a10ff */
[-C--:B------:R-:W-:Y:S01]  /*e000*/  @!P3 LEA R10, P6, R229, R2.reuse, 0x2 ;  /* 0x00000002e50ab211 */ /* 0x080fe200078c10ff */
[----:B------:R0:W-:Y:S01]  /*e010*/  @!P1 ST.E.64 desc[UR36][R4.64], R96 ;  /* 0x0000006004009985 */ /* 0x0001e2000c101b24 */
[----:B------:R-:W-:Y:S02]  /*e020*/  @!P4 LEA.HI.X R9, R157, R3, R158, 0x2, P5 ;  /* 0x000000039d09c211 */ /* 0x000fe400028f149e */
[----:B------:R-:W-:Y:S02]  /*e030*/  ISETP.GE.AND P1, PT, R227, UR6, PT ;  /* 0x00000006e3007c0c */ /* 0x000fe4000bf26270 */
[----:B------:R-:W-:Y:S01]  /*e040*/  @!P2 LEA R12, P5, R228, R2, 0x2 ;  /* 0x00000002e40ca211 */ /* 0x000fe200078a10ff */
[----:B------:R1:W-:Y:S01]  /*e050*/  @!P4 ST.E.64 desc[UR36][R8.64], R100 ;  /* 0x000000640800c985 */ /* 0x0003e2000c101b24 */
[----:B------:R-:W-:-:S02]  /*e060*/  ISETP.GE.AND P4, PT, R226, UR6, PT ;  /* 0x00000006e2007c0c */ /* 0x000fc4000bf86270 */
[-C--:B------:R-:W-:Y:S02]  /*e070*/  @!P3 LEA.HI.X R11, R229, R3.reuse, R156, 0x2, P6 ;  /* 0x00000003e50bb211 */ /* 0x080fe400030f149c */
[----:B------:R-:W-:-:S03]  /*e080*/  @!P2 LEA.HI.X R13, R228, R3, R155, 0x2, P5 ;  /* 0x00000003e40da211 */ /* 0x000fc600028f149b */
[----:B------:R2:W-:Y:S01]  /*e090*/  @!P3 ST.E.64 desc[UR36][R10.64], R104 ;  /* 0x000000680a00b985 */ /* 0x0005e2000c101b24 */
[----:B------:R-:W-:Y:S02]  /*e0a0*/  ISETP.GE.AND P3, PT, R225, UR6, PT ;  /* 0x00000006e1007c0c */ /* 0x000fe4000bf66270 */
[CC--:B------:R-:W-:Y:S01]  /*e0b0*/  @!P1 LEA R14, P6, R227.reuse, R2.reuse, 0x2 ;  /* 0x00000002e30e9211 */ /* 0x0c0fe200078c10ff */
[----:B------:R-:W-:Y:S01]  /*e0c0*/  @!P2 ST.E.64 desc[UR36][R12.64], R108 ;  /* 0x0000006c0c00a985 */ /* 0x000fe2000c101b24 */
[----:B------:R-:W-:Y:S02]  /*e0d0*/  ISETP.GE.AND P2, PT, R224, UR6, PT ;  /* 0x00000006e0007c0c */ /* 0x000fe4000bf46270 */
[----:B------:R-:W-:Y:S02]  /*e0e0*/  @!P1 LEA.HI.X R15, R227, R3, R154, 0x2, P6 ;  /* 0x00000003e30f9211 */ /* 0x000fe400030f149a */
[----:B0-----:R-:W-:-:S03]  /*e0f0*/  @!P4 LEA R4, P5, R226, R2, 0x2 ;  /* 0x00000002e204c211 */ /* 0x001fc600078a10ff */
[----:B------:R0:W-:Y:S01]  /*e100*/  @!P1 ST.E.64 desc[UR36][R14.64], R112 ;  /* 0x000000700e009985 */ /* 0x0001e2000c101b24 */
[-C--:B------:R-:W-:Y:S02]  /*e110*/  @!P4 LEA.HI.X R5, R226, R3.reuse, R153, 0x2, P5 ;  /* 0x00000003e205c211 */ /* 0x080fe400028f1499 */
[----:B------:R-:W-:Y:S02]  /*e120*/  ISETP.GE.AND P1, PT, R223, UR6, PT ;  /* 0x00000006df007c0c */ /* 0x000fe4000bf26270 */
[CC--:B-1----:R-:W-:Y:S01]  /*e130*/  @!P3 LEA R8, P6, R225.reuse, R2.reuse, 0x2 ;  /* 0x00000002e108b211 */ /* 0x0c2fe200078c10ff */
[----:B------:R1:W-:Y:S01]  /*e140*/  @!P4 ST.E.64 desc[UR36][R4.64], R116 ;  /* 0x000000740400c985 */ /* 0x0003e2000c101b24 */
[C---:B--2---:R-:W-:Y:S02]  /*e150*/  @!P2 LEA R10, P4, R224.reuse, R2, 0x2 ;  /* 0x00000002e00aa211 */ /* 0x044fe400078810ff */
[-C--:B------:R-:W-:Y:S02]  /*e160*/  @!P3 LEA.HI.X R9, R225, R3.reuse, R152, 0x2, P6 ;  /* 0x00000003e109b211 */ /* 0x080fe400030f1498 */
[----:B------:R-:W-:-:S02]  /*e170*/  @!P2 LEA.HI.X R11, R224, R3, R20, 0x2, P4 ;  /* 0x00000003e00ba211 */ /* 0x000fc400020f1414 */
[----:B------:R-:W-:Y:S01]  /*e180*/  ISETP.GE.AND P4, PT, R221, UR6, PT ;  /* 0x00000006dd007c0c */ /* 0x000fe2000bf86270 */
[----:B------:R2:W-:Y:S01]  /*e190*/  @!P3 ST.E.64 desc[UR36][R8.64], R120 ;  /* 0x000000780800b985 */ /* 0x0005e2000c101b24 */
[----:B------:R-:W-:Y:S01]  /*e1a0*/  ISETP.GE.AND P3, PT, R17, UR6, PT ;  /* 0x0000000611007c0c */ /* 0x000fe2000bf66270 */
[----:B0-----:R-:W-:Y:S01]  /*e1b0*/  VIADD R15, R22, 0xe8 ;  /* 0x000000e8160f7836 */ /* 0x001fe20000000000 */
[C---:B------:R-:W-:Y:S01]  /*e1c0*/  @!P1 LEA R12, P5, R223.reuse, R2, 0x2 ;  /* 0x00000002df0c9211 */ /* 0x040fe200078a10ff */
[----:B------:R0:W-:Y:S01]  /*e1d0*/  @!P2 ST.E.64 desc[UR36][R10.64], R124 ;  /* 0x0000007c0a00a985 */ /* 0x0001e2000c101b24 */
[----:B------:R-:W-:Y:S02]  /*e1e0*/  SHF.R.S32.HI R14, RZ, 0x1f, R21 ;  /* 0x0000001fff0e7819 */ /* 0x000fe40000011415 */
[----:B------:R-:W-:Y:S02]  /*e1f0*/  @!P1 LEA.HI.X R13, R223, R3, R18, 0x2, P5 ;  /* 0x00000003df0d9211 */ /* 0x000fe400028f1412 */
[----:B------:R-:W-:-:S02]  /*e200*/  ISETP.GE.AND P2, PT, R15, UR6, PT ;  /* 0x000000060f007c0c */ /* 0x000fc4000bf46270 */
[----:B-1----:R-:W-:Y:S01]  /*e210*/  SHF.R.S32.HI R5, RZ, 0x1f, R17 ;  /* 0x0000001fff057819 */ /* 0x002fe20000011411 */
[----:B------:R1:W-:Y:S01]  /*e220*/  @!P1 ST.E.64 desc[UR36][R12.64], R128 ;  /* 0x000000800c009985 */ /* 0x0003e2000c101b24 */
[----:B------:R-:W-:Y:S02]  /*e230*/  ISETP.GE.AND P1, PT, R19, UR6, PT ;  /* 0x0000000613007c0c */ /* 0x000fe4000bf26270 */
[----:B--2---:R-:W-:Y:S02]  /*e240*/  SHF.R.S32.HI R9, RZ, 0x1f, R221 ;  /* 0x0000001fff097819 */ /* 0x004fe400000114dd */
[-C--:B------:R-:W-:Y:S02]  /*e250*/  @!P4 LEA R8, P5, R221, R2.reuse, 0x2 ;  /* 0x00000002dd08c211 */ /* 0x080fe400078a10ff */
[----:B------:R-:W-:Y:S02]  /*e260*/  @!P3 LEA R4, P6, R17, R2, 0x2 ;  /* 0x000000021104b211 */ /* 0x000fe400078c10ff */
[----:B------:R-:W-:-:S02]  /*e270*/  @!P4 LEA.HI.X R9, R221, R3, R9, 0x2, P5 ;  /* 0x00000003dd09c211 */ /* 0x000fc400028f1409 */
[----:B------:R-:W-:Y:S02]  /*e280*/  ISETP.GE.AND P5, PT, R21, UR6, PT ;  /* 0x0000000615007c0c */ /* 0x000fe4000bfa6270 */
[-C--:B------:R-:W-:Y:S01]  /*e290*/  @!P3 LEA.HI.X R5, R17, R3.reuse, R5, 0x2, P6 ;  /* 0x000000031105b211 */ /* 0x080fe200030f1405 */
[----:B------:R2:W-:Y:S01]  /*e2a0*/  @!P4 ST.E.64 desc[UR36][R8.64], R132 ;  /* 0x000000840800c985 */ /* 0x0005e2000c101b24 */
[----:B0-----:R-:W-:Y:S02]  /*e2b0*/  SHF.R.S32.HI R11, RZ, 0x1f, R15 ;  /* 0x0000001fff0b7819 */ /* 0x001fe4000001140f */
[C---:B------:R-:W-:Y:S01]  /*e2c0*/  @!P2 LEA R10, P6, R15.reuse, R2, 0x2 ;  /* 0x000000020f0aa211 */ /* 0x040fe200078c10ff */
[----:B------:R2:W-:Y:S01]  /*e2d0*/  @!P3 ST.E.64 desc[UR36][R4.64], R136 ;  /* 0x000000880400b985 */ /* 0x0005e2000c101b24 */
[----:B-1----:R-:W-:Y:S02]  /*e2e0*/  SHF.R.S32.HI R13, RZ, 0x1f, R19 ;  /* 0x0000001fff0d7819 */ /* 0x002fe40000011413 */
[----:B------:R-:W-:-:S02]  /*e2f0*/  @!P2 LEA.HI.X R11, R15, R3, R11, 0x2, P6 ;  /* 0x000000030f0ba211 */ /* 0x000fc400030f140b */
[----:B------:R-:W-:-:S03]  /*e300*/  @!P1 LEA R12, P6, R19, R2, 0x2 ;  /* 0x00000002130c9211 */ /* 0x000fc600078c10ff */
[----:B------:R2:W-:Y:S01]  /*e310*/  @!P2 ST.E.64 desc[UR36][R10.64], R140 ;  /* 0x0000008c0a00a985 */ /* 0x0005e2000c101b24 */
[----:B------:R-:W-:Y:S02]  /*e320*/  @!P1 LEA.HI.X R13, R19, R3, R13, 0x2, P6 ;  /* 0x00000003130d9211 */ /* 0x000fe400030f140d */
[----:B------:R-:W-:-:S03]  /*e330*/  @!P5 LEA R2, P6, R21, R2, 0x2 ;  /* 0x000000021502d211 */ /* 0x000fc600078c10ff */
[----:B------:R2:W-:Y:S01]  /*e340*/  @!P1 ST.E.64 desc[UR36][R12.64], R144 ;  /* 0x000000900c009985 */ /* 0x0005e2000c101b24 */
[----:B------:R-:W-:-:S05]  /*e350*/  @!P5 LEA.HI.X R3, R21, R3, R14, 0x2, P6 ;  /* 0x000000031503d211 */ /* 0x000fca00030f140e */
[----:B------:R2:W-:Y:S04]  /*e360*/  @!P5 ST.E.64 desc[UR36][R2.64], R148 ;  /* 0x000000940200d985 */ /* 0x0005e8000c101b24 */
.L_x_5766:
[----:B------:R-:W-:Y:S05]  /*e370*/  BSYNC B1 ;  /* 0x0000000000017941 */ /* 0x000fea0003800000 */
.L_x_5765:
[----:B--2---:R0:W1:Y:S04]  /*e380*/  SHFL.IDX PT, R3, R7, 0x1, 0x1c1f ;  /* 0x003c1f0007037f89 */ /* 0x00406800000e0000 */
[----:B------:R0:W2:Y:S01]  /*e390*/  SHFL.IDX PT, R2, R0, 0x1, 0x1c1f ;  /* 0x003c1f0000027f89 */ /* 0x0000a200000e0000 */
[----:B------:R-:W-:Y:S05]  /*e3a0*/  @P0 BRA `(.L_x_5764) ;  /* 0x0000001400d00947 */ /* 0x000fea0003800000 */
[----:B------:R-:W-:Y:S01]  /*e3b0*/  ULDC UR6, c[0x0][0xbc8] ;  /* 0x0002f20000067ab9 */ /* 0x000fe20000000800 */
[----:B------:R-:W-:Y:S01]  /*e3c0*/  VIADD R19, R22, 0xe0 ;  /* 0x000000e016137836 */ /* 0x000fe20000000000 */
[----:B------:R-:W-:Y:S01]  /*e3d0*/  ISETP.GE.AND P5, PT, R192, UR6, PT ;  /* 0x00000006c0007c0c */ /* 0x000fe2000bfa6270 */
[C---:B0-----:R-:W-:Y:S01]  /*e3e0*/  VIADD R7, R22.reuse, 0xf0 ;  /* 0x000000f016077836 */ /* 0x041fe20000000000 */
[----:B------:R-:W-:Y:S02]  /*e3f0*/  ISETP.GE.AND P4, PT, R22, UR6, PT ;  /* 0x0000000616007c0c */ /* 0x000fe4000bf86270 */
[----:B------:R-:W-:Y:S02]  /*e400*/  ISETP.GE.AND P2, PT, R190, UR6, PT ;  /* 0x00000006be007c0c */ /* 0x000fe4000bf46270 */
[----:B------:R-:W-:Y:S02]  /*e410*/  ISETP.GE.AND P1, PT, R188, UR6, PT ;  /* 0x00000006bc007c0c */ /* 0x000fe4000bf26270 */
[----:B------:R-:W-:-:S02]  /*e420*/  ISETP.GE.AND P0, PT, R186, UR6, PT ;  /* 0x00000006ba007c0c */ /* 0x000fc4000bf06270 */
[----:B------:R-:W-:-:S03]  /*e430*/  SHF.R.S32.HI R0, RZ, 0x1f, R19 ;  /* 0x0000001fff007819 */ /* 0x000fc60000011413 */
[-C--:B--2---:R-:W-:Y:S02]  /*e440*/  @!P5 LEA R8, P3, R192, R2.reuse, 0x2 ;  /* 0x00000002c008d211 */ /* 0x084fe400078610ff */
[----:B-1----:R-:W-:Y:S02]  /*e450*/  @!P4 IMAD.WIDE R4, R22, 0x4, R2 ;  /* 0x000000041604c825 */ /* 0x002fe400078e0202 */
        /* <DEDUP_REMOVED lines=26> */
[-C--:B--2---:R-:W-:Y:S02]  /*e600*/  @!P0 LEA R10, P4, R179, R2.reuse, 0x2 ;  /* 0x00000002b30a8211 */ /* 0x084fe400078810ff */
        /* <DEDUP_REMOVED lines=8> */
[-C--:B0-----:R-:W-:Y:S01]  /*e690*/  @!P2 LEA R14, P6, R175, R2.reuse, 0x2 ;  /* 0x00000002af0ea211 */ /* 0x081fe200078c10ff */
[----:B------:R0:W-:Y:S01]  /*e6a0*/  @!P1 ST.E.64 desc[UR36][R12.64], R62 ;  /* 0x0000003e0c009985 */ /* 0x0001e2000c101b24 */
[----:B------:R-:W-:Y:S02]  /*e6b0*/  ISETP.GE.AND P1, PT, R165, UR6, PT ;  /* 0x00000006a5007c0c */ /* 0x000fe4000bf26270 */
[----:B------:R-:W-:Y:S02]  /*e6c0*/  @!P2 LEA.HI.X R15, R175, R3, R176, 0x2, P6 ;  /* 0x00000003af0fa211 */ /* 0x000fe400030f14b0 */
[----:B-1----:R-:W-:-:S02]  /*e6d0*/  @!P3 LEA R4, P6, R173, R2, 0x2 ;  /* 0x00000002ad04b211 */ /* 0x002fc400078c10ff */
[----:B------:R-:W-:Y:S01]  /*e6e0*/  ISETP.GE.AND P0, PT, R167, UR6, PT ;  /* 0x00000006a7007c0c */ /* 0x000fe2000bf06270 */
[----:B------:R1:W-:Y:S01]  /*e6f0*/  @!P2 ST.E.64 desc[UR36][R14.64], R66 ;  /* 0x000000420e00a985 */ /* 0x0003e2000c101b24 */
[-C--:B----4-:R-:W-:Y:S02]  /*e700*/  @!P4 LEA R8, P2, R171, R2.reuse, 0x2 ;  /* 0x00000002ab08c211 */ /* 0x090fe400078410ff */
        /* <DEDUP_REMOVED lines=55> */
[----:B0-----:R-:W-:-:S02]  /*ea80*/  @!P2 LEA R10, P5, R224, R2, 0x2 ;  /* 0x00000002e00aa211 */ /* 0x001fc400078a10ff */
[----:B------:R-:W-:Y:S02]  /*ea90*/  SHF.R.S32.HI R16, RZ, 0x1f, R221 ;  /* 0x0000001fff107819 */ /* 0x000fe400000114dd */
[-C--:B--2---:R-:W-:Y:S02]  /*eaa0*/  @!P1 LEA R12, P6, R223, R2.reuse, 0x2 ;  /* 0x00000002df0c9211 */ /* 0x084fe400078c10ff */
[-C--:B------:R-:W-:Y:S02]  /*eab0*/  @!P2 LEA.HI.X R11, R224, R3.reuse, R20, 0x2, P5 ;  /* 0x00000003e00ba211 */ /* 0x080fe400028f1414 */
[----:B-1----:R-:W-:Y:S02]  /*eac0*/  @!P0 LEA R14, P5, R221, R2, 0x2 ;  /* 0x00000002dd0e8211 */ /* 0x002fe400078a10ff */
[----:B------:R-:W-:Y:S01]  /*ead0*/  @!P1 LEA.HI.X R13, R223, R3, R18, 0x2, P6 ;  /* 0x00000003df0d9211 */ /* 0x000fe200030f1412 */
[----:B------:R0:W-:Y:S01]  /*eae0*/  @!P2 ST.E.64 desc[UR36][R10.64], R126 ;  /* 0x0000007e0a00a985 */ /* 0x0001e2000c101b24 */
[----:B------:R-:W-:-:S02]  /*eaf0*/  ISETP.GE.AND P6, PT, R7, UR6, PT ;  /* 0x0000000607007c0c */ /* 0x000fc4000bfc6270 */
        /* <DEDUP_REMOVED lines=22> */
.L_x_5755:
[----:B------:R-:W1:Y:S01]  /*ec60*/  LDC.64 R4, c[0x0][0xd00] ;  /* 0x00034000ff047b82 */ /* 0x000e620000000a00 */
[----:B------:R-:W-:Y:S01]  /*ec70*/  ULDC.64 UR6, c[0x0][0xd08] ;  /* 0x0003420000067ab9 */ /* 0x000fe20000000a00 */
[----:B------:R-:W-:Y:S02]  /*ec80*/  MOV R7, RZ ;  /* 0x000000ff00077202 */ /* 0x000fe40000000f00 */
        /* <DEDUP_REMOVED lines=23> */
.L_x_5767:
[----:B------:R-:W-:Y:S01]  /*ee00*/  BSSY B1, `(.L_x_5768) ;  /* 0x0000039000017945 */ /* 0x000fe20003800000 */
[----:B------:R-:W-:Y:S02]  /*ee10*/  SEL R21, R212, RZ, !P0 ;  /* 0x000000ffd4157207 */ /* 0x000fe40004000000 */
[----:B------:R-:W-:Y:S02]  /*ee20*/  SEL R222, R222, RZ, !P0 ;  /* 0x000000ffdede7207 */ /* 0x000fe40004000000 */
[----:B-----5:R-:W-:Y:S01]  /*ee30*/  SHF.R.S32.HI R18, RZ, 0x1f, R7 ;  /* 0x0000001fff127819 */ /* 0x020fe20000011407 */
[----:B------:R-:W-:Y:S06]  /*ee40*/  @P3 BRA `(.L_x_5769) ;  /* 0x0000000000d03947 */ /* 0x000fec0003800000 */
[----:B------:R-:W1:Y:S01]  /*ee50*/  S2R R25, SR_TID.X ;  /* 0x0000000000197919 */ /* 0x000e620000002100 */
[----:B------:R-:W2:Y:S01]  /*ee60*/  LDC R29, c[0x0][0xce8] ;  /* 0x00033a00ff1d7b82 */ /* 0x000ea20000000800 */
[----:B------:R-:W-:-:S13]  /*ee70*/  R2UR UR6, R204 ;  /* 0x00000000cc0672ca */ /* 0x000fda00000e0000 */
[----:B------:R-:W-:Y:S02]  /*ee80*/  IMAD.U32 R4, RZ, RZ, UR6 ;  /* 0x00000006ff047e24 */ /* 0x000fe4000f8e00ff */
[----:B--2---:R-:W-:-:S03]  /*ee90*/  IMAD R2, R0, R29, RZ ;  /* 0x0000001d00027224 */ /* 0x004fc600078e02ff */
[----:B-1----:R-:W-:-:S04]  /*eea0*/  IADD3 R25, R4, -0x80, R25 ;  /* 0xffffff8004197810 */ /* 0x002fc80007ffe019 */
        /* <DEDUP_REMOVED lines=13> */
[----:B---3--:R-:W-:-:S02]  /*ef80*/  IMAD R5, R5, R21, RZ ;  /* 0x0000001505057224 */ /* 0x008fc400078e02ff */
[----:B------:R-:W-:-:S05]  /*ef90*/  IMAD.WIDE.U32 R12, R4, R21, RZ ;  /* 0x00000015040c7225 */ /* 0x000fca00078e00ff */
[----:B------:R-:W3:Y:S01]  /*efa0*/  LDC.64 R8, c[0x0][R16+0x228] ;  /* 0x00008a0010087b82 */ /* 0x000ee20000000a00 */
[----:B----4-:R-:W-:-:S07]  /*efb0*/  @P1 IMAD.HI.U32 R14, R25, R14, RZ ;  /* 0x0000000e190e1227 */ /* 0x010fce00078e00ff */
        /* <DEDUP_REMOVED lines=29> */
.L_x_5769:
[----:B------:R-:W-:Y:S05]  /*f190*/  BSYNC B1 ;  /* 0x0000000000017941 */ /* 0x000fea0003800000 */
.L_x_5768:
[----:B------:R-:W-:Y:S05]  /*f1a0*/  @P2 BRA `(.L_x_5764) ;  /* 0x0000000800502947 */ /* 0x000fea0003800000 */
[----:B------:R-:W2:Y:S01]  /*f1b0*/  LDC R11, c[0x0][0xce8] ;  /* 0x00033a00ff0b7b82 */ /* 0x000ea20000000800 */
[----:B-1----:R-:W-:Y:S01]  /*f1c0*/  SHF.R.S32.HI R3, RZ, 0x1f, R20 ;  /* 0x0000001fff037819 */ /* 0x002fe20000011414 */
[----:B------:R-:W-:Y:S01]  /*f1d0*/  ULDC.64 UR6, c[0x0][0xba0] ;  /* 0x0002e80000067ab9 */ /* 0x000fe20000000a00 */
[----:B------:R-:W-:Y:S01]  /*f1e0*/  R2UR UR8, R204 ;  /* 0x00000000cc0872ca */ /* 0x000fe200000e0000 */
[----:B------:R-:W-:Y:S01]  /*f1f0*/  IMAD R2, R18, UR6, RZ ;  /* 0x0000000612027c24 */ /* 0x000fe2000f8e02ff */
[----:B------:R-:W-:Y:S01]  /*f200*/  LEA.HI R4, R3, R20, RZ, 0x3 ;  /* 0x0000001403047211 */ /* 0x000fe200078f18ff */
[----:B------:R-:W-:Y:S02]  /*f210*/  BSSY B1, `(.L_x_5770) ;  /* 0x000004b000017945 */ /* 0x000fe40003800000 */
[C---:B------:R-:W-:Y:S01]  /*f220*/  IMAD R5, R7.reuse, UR7, R2 ;  /* 0x0000000707057c24 */ /* 0x040fe2000f8e0202 */
[----:B------:R-:W-:Y:S01]  /*f230*/  LOP3.LUT R9, R4, 0xfffffff8, RZ, 0xc0, !PT ;  /* 0xfffffff804097812 */ /* 0x000fe200078ec0ff */
[----:B------:R-:W-:Y:S01]  /*f240*/  IMAD.WIDE.U32 R2, R7, UR6, RZ ;  /* 0x0000000607027c25 */ /* 0x000fe2000f8e00ff */
[----:B------:R-:W-:Y:S01]  /*f250*/  SHF.R.S32.HI R15, RZ, 0x3, R4 ;  /* 0x00000003ff0f7819 */ /* 0x000fe20000011404 */
[----:B------:R-:W-:-:S02]  /*f260*/  ULDC.64 UR6, c[0x0][0xbe8] ;  /* 0x0002fa0000067ab9 */ /* 0x000fc40000000a00 */
[----:B------:R-:W-:Y:S02]  /*f270*/  IMAD.IADD R20, R20, 0x1, -R9 ;  /* 0x0000000114147824 */ /* 0x000fe400078e0a09 */
[----:B------:R-:W-:Y:S02]  /*f280*/  IMAD.IADD R3, R3, 0x1, R5 ;  /* 0x0000000103037824 */ /* 0x000fe400078e0205 */
[----:B------:R-:W-:Y:S02]  /*f290*/  IMAD R4, R20, 0x20, R15 ;  /* 0x0000002014047824 */ /* 0x000fe400078e020f */
[----:B------:R-:W-:Y:S01]  /*f2a0*/  IMAD.WIDE.U32 R2, R213, UR6, R2 ;  /* 0x00000006d5027c25 */ /* 0x000fe2000f8e0002 */
[----:B--2---:R-:W-:-:S03]  /*f2b0*/  ISETP.NE.AND P0, PT, R11, 0x1, PT ;  /* 0x000000010b00780c */ /* 0x004fc60003f05270 */
[----:B------:R-:W-:Y:S02]  /*f2c0*/  VIADD R9, R4, UR8 ;  /* 0x0000000804097c36 */ /* 0x000fe40008000000 */
[----:B------:R-:W-:Y:S01]  /*f2d0*/  IMAD R3, R213, UR7, R3 ;  /* 0x00000007d5037c24 */ /* 0x000fe2000f8e0203 */
[----:B------:R-:W-:Y:S01]  /*f2e0*/  ULDC.64 UR6, c[0x0][0xbf0] ;  /* 0x0002fc0000067ab9 */ /* 0x000fe20000000a00 */
[----:B------:R-:W-:Y:S02]  /*f2f0*/  IMAD.MOV.U32 R5, RZ, RZ, R9 ;  /* 0x000000ffff057224 */ /* 0x000fe400078e0009 */
[----:B------:R-:W-:Y:S02]  /*f300*/  IMAD R7, R222, UR6, RZ ;  /* 0x00000006de077c24 */ /* 0x000fe4000f8e02ff */
[C---:B------:R-:W-:Y:S02]  /*f310*/  IMAD.WIDE.U32 R2, R21.reuse, UR6, R2 ;  /* 0x0000000615027c25 */ /* 0x040fe4000f8e0002 */
[----:B------:R-:W1:Y:S02]  /*f320*/  @P0 LDC R8, c[0x0][0xcec] ;  /* 0x00033b00ff080b82 */ /* 0x000e640000000800 */
[----:B------:R-:W-:Y:S01]  /*f330*/  IMAD R7, R21, UR7, R7 ;  /* 0x0000000715077c24 */ /* 0x000fe2000f8e0207 */
[----:B------:R-:W-:-:S04]  /*f340*/  ULDC.64 UR6, c[0x0][0xbe0] ;  /* 0x0002f80000067ab9 */ /* 0x000fc80000000a00 */
[----:B------:R-:W-:Y:S01]  /*f350*/  IADD3 R3, R3, R7, RZ ;  /* 0x0000000703037210 */ /* 0x000fe20007ffe0ff */
[----:B------:R-:W2:Y:S01]  /*f360*/  @P0 LDC R13, c[0x0][0xcf0] ;  /* 0x00033c00ff0d0b82 */ /* 0x000ea20000000800 */
[----:B-1----:R-:W-:-:S05]  /*f370*/  @P0 IMAD.HI.U32 R4, R9, R8, RZ ;  /* 0x0000000809040227 */ /* 0x002fca00078e00ff */
[----:B--2---:R-:W-:-:S04]  /*f380*/  @P0 SHF.R.U32.HI R5, RZ, R13, R4 ;  /* 0x0000000dff050219 */ /* 0x004fc80000011604 */
        /* <DEDUP_REMOVED lines=8> */
[----:B------:R-:W-:Y:S01]  /*f410*/  ULDC.64 UR6, c[0x0][0xbd8] ;  /* 0x0002f60000067ab9 */ /* 0x000fe20000000a00 */
        /* <DEDUP_REMOVED lines=17> */
[----:B------:R1:W2:Y:S01]  /*f530*/  SHFL.IDX PT, R2, R5, RZ, 0x181f ;  /* 0x00181fff05027589 */ /* 0x0002a200000e0000 */
[----:B------:R-:W-:Y:S01]  /*f540*/  VIADD R15, R7, 0x40 ;  /* 0x00000040070f7836 */ /* 0x000fe20000000000 */
[----:B------:R-:W-:-:S02]  /*f550*/  SHF.R.S32.HI R12, RZ, 0x1f, R7 ;  /* 0x0000001fff0c7819 */ /* 0x000fc40000011407 */
[----:B------:R1:W3:Y:S01]  /*f560*/  SHFL.IDX PT, R0, R4, RZ, 0x181f ;  /* 0x00181fff04007589 */ /* 0x0002e200000e0000 */
[----:B0-----:R-:W-:Y:S02]  /*f570*/  SHF.R.S32.HI R10, RZ, 0x1f, R9 ;  /* 0x0000001fff0a7819 */ /* 0x001fe40000011409 */
        /* <DEDUP_REMOVED lines=8> */
[----:B--2---:R-:W-:-:S04]  /*f600*/  @!P5 LEA R18, P6, R7, R2, 0x1 ;  /* 0x000000020712d211 */ /* 0x004fc800078c08ff */
[----:B---3--:R-:W-:Y:S02]  /*f610*/  @!P5 LEA.HI.X R19, R7, R0, R12, 0x1, P6 ;  /* 0x000000000713d211 */ /* 0x008fe400030f0c0c */
        /* <DEDUP_REMOVED lines=10> */
.L_x_5771:
[----:B------:R-:W-:Y:S05]  /*f6c0*/  BSYNC B1 ;  /* 0x0000000000017941 */ /* 0x000fea0003800000 */
.L_x_5770:
[----:B---3--:R3:W4:Y:S01]  /*f6d0*/  SHFL.IDX PT, R0, R4, 0x1, 0x181f ;  /* 0x00381f0004007f89 */ /* 0x00872200000e0000 */
[----:B------:R-:W-:Y:S03]  /*f6e0*/  BSSY B1, `(.L_x_5772) ;  /* 0x0000014000017945 */ /* 0x000fe60003800000 */
[----:B0-2---:R3:W0:Y:S01]  /*f6f0*/  SHFL.IDX PT, R2, R5, 0x1, 0x181f ;  /* 0x00381f0005027f89 */ /* 0x00562200000e0000 */
        /* <DEDUP_REMOVED lines=18> */
.L_x_5773:
[----:B------:R-:W-:Y:S05]  /*f820*/  BSYNC B1 ;  /* 0x0000000000017941 */ /* 0x000fea0003800000 */
.L_x_5772:
[----:B----4-:R4:W1:Y:S01]  /*f830*/  SHFL.IDX PT, R0, R4, 0x2, 0x181f ;  /* 0x00581f0004007f89 */ /* 0x01086200000e0000 */
        /* <DEDUP_REMOVED lines=11> */
[----:B-1----:R-:W-:Y:S02]  /*f8f0*/  @!P3 LEA.HI.X R19, R7, R0, R12, 0x1, P6 ;  /* 0x000000000713b211 */ /* 0x002fe400030f0c0c */
        /* <DEDUP_REMOVED lines=8> */
.L_x_5775:
[----:B------:R-:W-:Y:S05]  /*f980*/  BSYNC B1 ;  /* 0x0000000000017941 */ /* 0x000fea0003800000 */
.L_x_5774:
[----:B-1----:R-:W-:Y:S01]  /*f990*/  VIADD R0, R8, 0x60 ;  /* 0x0000006008007836 */ /* 0x002fe20000000000 */
[----:B---34-:R-:W1:Y:S04]  /*f9a0*/  SHFL.IDX PT, R4, R4, 0x3, 0x181f ;  /* 0x00781f0004047f89 */ /* 0x018e6800000e0000 */
[----:B------:R-:W-:Y:S01]  /*f9b0*/  ISETP.GE.AND P0, PT, R0, R11, PT ;  /* 0x0000000b0000720c */ /* 0x000fe20003f06270 */
[----:B0-2---:R0:W2:-:S12]  /*f9c0*/  SHFL.IDX PT, R2, R5, 0x3, 0x181f ;  /* 0x00781f0005027f89 */ /* 0x00509800000e0000 */
[----:B0-----:R-:W-:Y:S05]  /*f9d0*/  @P0 BRA `(.L_x_5764) ;  /* 0x0000000000440947 */ /* 0x001fea0003800000 */
[----:B------:R-:W-:Y:S02]  /*f9e0*/  ULDC UR6, c[0x0][0xbc8] ;  /* 0x0002f20000067ab9 */ /* 0x000fe40000000800 */
[----:B------:R-:W-:Y:S02]  /*f9f0*/  ISETP.GE.AND P3, PT, R7, UR6, PT ;  /* 0x0000000607007c0c */ /* 0x000fe4000bf66270 */
[----:B------:R-:W-:Y:S02]  /*fa00*/  ISETP.GE.AND P2, PT, R15, UR6, PT ;  /* 0x000000060f007c0c */ /* 0x000fe4000bf46270 */
[----:B------:R-:W-:Y:S02]  /*fa10*/  ISETP.GE.AND P1, PT, R9, UR6, PT ;  /* 0x0000000609007c0c */ /* 0x000fe4000bf26270 */
[----:B------:R-:W-:-:S07]  /*fa20*/  ISETP.GE.AND P0, PT, R13, UR6, PT ;  /* 0x000000060d007c0c */ /* 0x000fce000bf06270 */
[----:B--2---:R-:W-:-:S04]  /*fa30*/  @!P3 LEA R18, P4, R7, R2, 0x1 ;  /* 0x000000020712b211 */ /* 0x004fc800078808ff */
[----:B-1----:R-:W-:Y:S02]  /*fa40*/  @!P3 LEA.HI.X R19, R7, R4, R12, 0x1, P4 ;  /* 0x000000040713b211 */ /* 0x002fe400020f0c0c */
        /* <DEDUP_REMOVED lines=10> */
.L_x_5764:
[----:B------:R-:W-:Y:S05]  /*faf0*/  BSYNC B0 ;  /* 0x0000000000007941 */ /* 0x000fea0003800000 */
.L_x_5754:
[----:B------:R-:W-:Y:S02]  /*fb00*/  ULDC UR6, c[0x0][0xd3c] ;  /* 0x00034f0000067ab9 */ /* 0x000fe40000000800 */
[----:B------:R-:W-:-:S06]  /*fb10*/  UISETP.GE.AND UP0, UPT, UR5, UR6, UPT ;  /* 0x000000060500728c */ /* 0x000fcc000bf06270 */
[----:B------:R-:W-:-:S13]  /*fb20*/  PLOP3.LUT P0, PT, PT, PT, UP0, 0x80, 0x0 ;  /* 0x000000000000781c */ /* 0x000fda0003f0f008 */
[----:B------:R-:W-:Y:S05]  /*fb30*/  @!P0 BRA `(.L_x_5776) ;  /* 0xffffff1400688947 */ /* 0x000fea000383ffff */
[----:B------:R-:W-:Y:S05]  /*fb40*/  EXIT ;  /* 0x000000000000794d */ /* 0x000fea0003800000 */
.L_x_5710:
        /* <DEDUP_REMOVED lines=16> */
.L_x_5777:
        /* <DEDUP_REMOVED lines=40> */
[----:B------:R-:W-:Y:S01]  /*fed0*/  MOV R8, R3 ;  /* 0x0000000300087202 */ /* 0x000fe20000000f00 */
[----:B------:R-:W-:Y:S01]  /*fee0*/  UMOV UR4, URZ ;  /* 0x0000003f00047c82 */ /* 0x000fe20008000000 */
[----:B------:R-:W-:-:S05]  /*fef0*/  ULDC UR5, c[0x0][0xd38] ;  /* 0x00034e0000057ab9 */ /* 0x000fca0000000800 */
.L_x_5781:
        /* <DEDUP_REMOVED lines=35> */
.L_x_5779:
        /* <DEDUP_REMOVED lines=13> */
.L_x_5782:
        /* <DEDUP_REMOVED lines=21> */
[----:B------:R-:W-:Y:S02]  /*10350*/  IADD3 R11, R10, 0xffffffe, RZ ;  /* 0x0ffffffe0a0b7810 */ /* 0x000fe40007ffe0ff */
[----:B------:R-:W-:Y:S02]  /*10360*/  LOP3.LUT R8, R5, R6, RZ, 0x3c, !PT ;  /* 0x0000000605087212 */ /* 0x000fe400078e3cff */
        /* <DEDUP_REMOVED lines=39> */
.L_x_5783:
        /* <DEDUP_REMOVED lines=12> */
[----:B0-----:R-:W-:-:S05]  /*106a0*/  IADD3 R11, RZ, -R3, RZ ;  /* 0x80000003ff0b7210 */ /* 0x001fca0007ffe0ff */
        /* <DEDUP_REMOVED lines=48> */
.L_x_5784:
[----:B------:R-:W-:-:S04]  /*109b0*/  LOP3.LUT R17, RZ, R2, RZ, 0x33, !PT ;  /* 0x00000002ff117212 */ /* 0x000fc800078e33ff */
[----:B------:R-:W-:Y:S01]  /*109c0*/  IADD3 R17, R6, R17, RZ ;  /* 0x0000001106117210 */ /* 0x000fe20007ffe0ff */
[----:B------:R-:W-:Y:S06]  /*109d0*/  BRA `(.L_x_5785) ;  /* 0x0000000000147947 */ /* 0x000fec0003800000 */
.L_x_5780:
[----:B------:R-:W-:Y:S01]  /*109e0*/  ULDC UR4, c[0x0][0xd3c] ;  /* 0x00034f0000047ab9 */ /* 0x000fe20000000800 */
[----:B------:R-:W-:Y:S02]  /*109f0*/  IMAD.MOV.U32 R17, RZ, RZ, RZ ;  /* 0x000000ffff117224 */ /* 0x000fe400078e00ff */
[----:B------:R-:W-:Y:S02]  /*10a00*/  IMAD.U32 R16, RZ, RZ, UR6 ;  /* 0x00000006ff107e24 */ /* 0x000fe4000f8e00ff */
[----:B------:R-:W-:Y:S02]  /*10a10*/  IMAD.MOV.U32 R18, RZ, RZ, RZ ;  /* 0x000000ffff127224 */ /* 0x000fe400078e00ff */
[----:B------:R-:W-:-:S07]  /*10a20*/  IMAD.U32 R19, RZ, RZ, UR4 ;  /* 0x00000004ff137e24 */ /* 0x000fce000f8e00ff */
.L_x_5785:
[----:B------:R-:W-:-:S13]  /*10a30*/  ISETP.NE.AND P0, PT, R7, RZ, PT ;  /* 0x000000ff0700720c */ /* 0x000fda0003f05270 */
[----:B------:R-:W0:Y:S01]  /*10a40*/  @!P0 S2R R3, SR_CgaCtaId ;  /* 0x0000000000038919 */ /* 0x000e220000008800 */
[----:B------:R-:W-:-:S04]  /*10a50*/  @!P0 MOV R2, 0x400 ;  /* 0x0000040000028802 */ /* 0x000fc80000000f00 */
[----:B0-----:R-:W-:-:S05]  /*10a60*/  @!P0 LEA R2, R3, R2, 0x18 ;  /* 0x0000000203028211 */ /* 0x001fca00078ec0ff */
[----:B------:R1:W-:Y:S01]  /*10a70*/  @!P0 STS.128 [R2+0x324d0], R16 ;  /* 0x0324d01002008388 */ /* 0x0003e20000000c00 */
[----:B------:R-:W-:Y:S06]  /*10a80*/  BAR.ARV 0x5, 0x180 ;  /* 0x0146000000007b1d */ /* 0x000fec0000002000 */
.L_x_5778:
        /* <DEDUP_REMOVED lines=31> */
.L_x_5855:
        /* <DEDUP_REMOVED lines=39> */
[----:B---3--:R-:W-:Y:S05]  /*10ef0*/  @P0 BRA `(.L_x_5787) ;  /* 0x0000000000200947 */ /* 0x008fea0003800000 */
        /* <DEDUP_REMOVED lines=8> */
.L_x_5787:
[----:B------:R-:W-:Y:S01]  /*10f80*/  ULDC.64 UR4, c[0x0][0xb18] ;  /* 0x0002c60000047ab9 */ /* 0x000fe20000000a00 */
[----:B------:R-:W-:Y:S02]  /*10f90*/  MOV R28, R34 ;  /* 0x00000022001c7202 */ /* 0x000fe40000000f00 */
[----:B------:R-:W-:-:S04]  /*10fa0*/  ISETP.NE.U32.AND P0, PT, RZ, UR4, PT ;  /* 0x00000004ff007c0c */ /* 0x000fc8000bf05070 */
[----:B------:R-:W-:-:S13]  /*10fb0*/  ISETP.NE.AND.EX P0, PT, RZ, UR5, PT, P0 ;  /* 0x00000005ff007c0c */ /* 0x000fda000bf05300 */
[----:B------:R-:W-:Y:S05]  /*10fc0*/  @!P0 BRA `(.L_x_5788) ;  /* 0x0000000000108947 */ /* 0x000fea0003800000 */
[----:B-1----:R-:W-:-:S04]  /*10fd0*/  IADD3 R2, P0, R31, UR4, RZ ;  /* 0x000000041f027c10 */ /* 0x002fc8000ff1e0ff */
[----:B------:R-:W-:-:S05]  /*10fe0*/  IADD3.X R3, R33, UR5, RZ, P0, !PT ;  /* 0x0000000521037c10 */ /* 0x000fca00087fe4ff */
[----:B------:R1:W5:Y:S01]  /*10ff0*/  LDG.E R25, desc[UR36][R2.64] ;  /* 0x0000002402197981 */ /* 0x000362000c1e1900 */
[----:B------:R-:W-:Y:S05]  /*11000*/  BRA `(.L_x_5789) ;  /* 0x0000000000247947 */ /* 0x000fea0003800000 */
.L_x_5788:
        /* <DEDUP_REMOVED lines=9> */
.L_x_5789:
[----:B------:R-:W3:Y:S01]  /*110a0*/  LDL R4, [R1+0x4] ;  /* 0x0000040001047983 */ /* 0x000ee20000100800 */
[----:B012---:R-:W0:Y:S01]  /*110b0*/  LDC R0, c[0x0][0x448] ;  /* 0x00011200ff007b82 */ /* 0x007e220000000800 */
[----:B-----5:R-:W-:Y:S01]  /*110c0*/  IMAD.IADD R25, R25, 0x1, -R32 ;  /* 0x0000000119197824 */ /* 0x020fe200078e0a20 */
[----:B------:R-:W-:Y:S01]  /*110d0*/  LOP3.LUT R23, R23, 0xfffeffff, RZ, 0xc0, !PT ;  /* 0xfffeffff17177812 */ /* 0x000fe200078ec0ff */
[----:B------:R-:W-:Y:S01]  /*110e0*/  BSSY B0, `(.L_x_5790) ;  /* 0x0000038000007945 */ /* 0x000fe20003800000 */
[----:B0-----:R-:W-:Y:S01]  /*110f0*/  ISETP.NE.AND P0, PT, R0, 0x1, PT ;  /* 0x000000010000780c */ /* 0x001fe20003f05270 */
[----:B------:R-:W-:-:S04]  /*11100*/  IMAD.SHL.U32 R0, R17, 0x80, RZ ;  /* 0x0000008011007824 */ /* 0x000fc800078e00ff */
[----:B------:R-:W-:-:S08]  /*11110*/  VIADD R0, R0, 0x7f ;  /* 0x0000007f00007836 */ /* 0x000fd00000000000 */
[----:B------:R-:W0:Y:S01]  /*11120*/  @P0 LDC R3, c[0x0][0x44c] ;  /* 0x00011300ff030b82 */ /* 0x000e220000000800 */
[----:B------:R-:W-:-:S07]  /*11130*/  @P0 LOP3.LUT R23, R23, 0x10000, RZ, 0xfc, !PT ;  /* 0x0001000017170812 */ /* 0x000fce00078efcff */
[----:B------:R-:W1:Y:S01]  /*11140*/  @P0 LDC R5, c[0x0][0x450] ;  /* 0x00011400ff050b82 */ /* 0x000e620000000800 */
[----:B0-----:R-:W-:-:S05]  /*11150*/  @P0 IMAD.HI.U32 R2, R0, R3, RZ ;  /* 0x0000000300020227 */ /* 0x001fca00078e00ff */
[----:B-1----:R-:W-:Y:S01]  /*11160*/  @P0 SHF.R.U32.HI R0, RZ, R5, R2 ;  /* 0x00000005ff000219 */ /* 0x002fe20000011602 */
[----:B------:R-:W-:-:S04]  /*11170*/  VIADD R2, R25, 0x5f ;  /* 0x0000005f19027836 */ /* 0x000fc80000000000 */
[----:B------:R-:W-:Y:S01]  /*11180*/  IMAD.HI R2, R2, 0x2aaaaaab, RZ ;  /* 0x2aaaaaab02027827 */ /* 0x000fe200078e02ff */
[----:B---3--:R-:W-:-:S05]  /*11190*/  IADD3 R3, R25, 0x60, -R4 ;  /* 0x0000006019037810 */ /* 0x008fca0007ffe804 */
        /* <DEDUP_REMOVED lines=44> */
.L_x_5791:
[----:B------:R-:W-:Y:S05]  /*11460*/  BSYNC B0 ;  /* 0x0000000000007941 */ /* 0x000fea0003800000 */
.L_x_5790:
        /* <DEDUP_REMOVED lines=23> */
.L_x_5793:
        /* <DEDUP_REMOVED lines=20> */
.L_x_5796:
[----:B------:R-:W-:Y:S05]  /*11720*/  BSYNC B6 ;  /* 0x0000000000067941 */ /* 0x000fea0003800000 */
.L_x_5795:
        /* <DEDUP_REMOVED lines=20> */
.L_x_5799:
        /* <DEDUP_REMOVED lines=15> */
.L_x_5798:
[----:B------:R-:W-:Y:S05]  /*11960*/  BSYNC B6 ;  /* 0x0000000000067941 */ /* 0x000fea0003800000 */
.L_x_5797:
        /* <DEDUP_REMOVED lines=9> */
[----:B------:R3:W5:Y:S01]  /*11a00*/  @P0 LDG.E R28, desc[UR36][R2.64] ;  /* 0x00000024021c0981 */ /* 0x000762000c1e1900 */
[----:B------:R-:W-:Y:S01]  /*11a10*/  LOP3.LUT R23, R23, 0xfffffffe, RZ, 0xc0, !PT ;  /* 0xfffffffe17177812 */ /* 0x000fe200078ec0ff */
[----:B------:R-:W-:Y:S01]  /*11a20*/  UMOV UR5, 0xffffffff ;  /* 0xffffffff00057882 */ /* 0x000fe20000000000 */
[----:B------:R-:W4:Y:S02]  /*11a30*/  S2R R21, SR_TID.X ;  /* 0x0000000000157919 */ /* 0x000f240000002100 */
[----:B------:R-:W-:Y:S01]  /*11a40*/  LOP3.LUT R23, R23, 0xffffffef, RZ, 0xc0, !PT ;  /* 0xffffffef17177812 */ /* 0x000fe200078ec0ff */
[----:B-1----:R-:W-:-:S05]  /*11a50*/  IMAD.SHL.U32 R20, R20, 0x8, RZ ;  /* 0x0000000814147824 */ /* 0x002fca00078e00ff */
[----:B------:R-:W-:-:S04]  /*11a60*/  LOP3.LUT R20, R20, 0x38, RZ, 0xc0, !PT ;  /* 0x0000003814147812 */ /* 0x000fc800078ec0ff */
[C---:B------:R-:W-:Y:S02]  /*11a70*/  LOP3.LUT R4, R20.reuse, 0x40, RZ, 0xfc, !PT ;  /* 0x0000004014047812 */ /* 0x040fe400078efcff */
[----:B------:R-:W-:Y:S02]  /*11a80*/  LOP3.LUT R20, R20, 0x80, RZ, 0xfc, !PT ;  /* 0x0000008014147812 */ /* 0x000fe400078efcff */
[----:B------:R-:W-:Y:S02]  /*11a90*/  ISETP.GE.AND P1, PT, R4, UR4, PT ;  /* 0x0000000404007c0c */ /* 0x000fe4000bf26270 */
[----:B------:R-:W-:Y:S02]  /*11aa0*/  ISETP.GE.AND P0, PT, R20, UR4, PT ;  /* 0x0000000414007c0c */ /* 0x000fe4000bf06270 */
[----:B------:R-:W1:Y:S09]  /*11ab0*/  S2R R20, SR_TID.X ;  /* 0x0000000000147919 */ /* 0x000e720000002100 */
[----:B------:R-:W-:Y:S01]  /*11ac0*/  @P1 LOP3.LUT R23, R23, 0x10, RZ, 0xfc, !PT ;  /* 0x0000001017171812 */ /* 0x000fe200078efcff */
[----:B----4-:R-:W-:-:S05]  /*11ad0*/  IMAD.SHL.U32 R21, R21, 0x8, RZ ;  /* 0x0000000815157824 */ /* 0x010fca00078e00ff */
[----:B------:R-:W-:-:S04]  /*11ae0*/  LOP3.LUT R21, R21, 0x38, RZ, 0xc0, !PT ;  /* 0x0000003815157812 */ /* 0x000fc800078ec0ff */
[C---:B------:R-:W-:Y:S02]  /*11af0*/  ISETP.GE.AND P2, PT, R21.reuse, UR4, PT ;  /* 0x0000000415007c0c */ /* 0x040fe4000bf46270 */
[----:B------:R-:W-:Y:S02]  /*11b00*/  LOP3.LUT R21, R21, 0xc0, RZ, 0xfc, !PT ;  /* 0x000000c015157812 */ /* 0x000fe400078efcff */
[----:B-1----:R-:W-:-:S09]  /*11b10*/  LOP3.LUT R20, R20, 0x7f, RZ, 0xc0, !PT ;  /* 0x0000007f14147812 */ /* 0x002fd200078ec0ff */
[----:B------:R-:W-:Y:S02]  /*11b20*/  @P2 LOP3.LUT R23, R23, 0x1, RZ, 0xfc, !PT ;  /* 0x0000000117172812 */ /* 0x000fe400078efcff */
[----:B------:R-:W-:Y:S02]  /*11b30*/  SHF.R.U32.HI R4, RZ, 0x3, R20 ;  /* 0x00000003ff047819 */ /* 0x000fe40000011614 */
[----:B------:R-:W1:Y:S01]  /*11b40*/  S2R R20, SR_TID.X ;  /* 0x0000000000147919 */ /* 0x000e620000002100 */
[----:B------:R-:W-:-:S04]  /*11b50*/  LOP3.LUT R23, R23, 0xfffffff7, RZ, 0xc0, !PT ;  /* 0xfffffff717177812 */ /* 0x000fc800078ec0ff */
[----:B------:R-:W-:Y:S02]  /*11b60*/  @P0 LOP3.LUT R23, R23, 0x8, RZ, 0xfc, !PT ;  /* 0x0000000817170812 */ /* 0x000fe400078efcff */
[----:B------:R-:W-:Y:S02]  /*11b70*/  ISETP.GE.AND P0, PT, R21, UR4, PT ;  /* 0x0000000415007c0c */ /* 0x000fe4000bf06270 */
[----:B------:R-:W-:-:S11]  /*11b80*/  LOP3.LUT R23, R23, 0xfffffffb, RZ, 0xc0, !PT ;  /* 0xfffffffb17177812 */ /* 0x000fd600078ec0ff */
[----:B------:R-:W-:Y:S01]  /*11b90*/  @P0 LOP3.LUT R23, R23, 0x4, RZ, 0xfc, !PT ;  /* 0x0000000417170812 */ /* 0x000fe200078efcff */
[----:B-1----:R-:W-:-:S05]  /*11ba0*/  IMAD.SHL.U32 R20, R20, 0x10, RZ ;  /* 0x0000001014147824 */ /* 0x002fca00078e00ff */
[----:B------:R-:W-:Y:S01]  /*11bb0*/  LOP3.LUT R20, R4, 0x70, R20, 0xf8, !PT ;  /* 0x0000007004147812 */ /* 0x000fe200078ef814 */
[----:B--2---:R-:W-:-:S04]  /*11bc0*/  VIADD R0, R0, 0xffffffff ;  /* 0xffffffff00007836 */ /* 0x004fc80000000000 */
[----:B------:R-:W-:Y:S01]  /*11bd0*/  IMAD R37, R0, 0x60, R20 ;  /* 0x0000006000257824 */ /* 0x000fe200078e0214 */
[----:B0--3--:R-:W-:Y:S06]  /*11be0*/  BRA.DIV UR5, `(.L_x_5800) ;  /* 0x0000005205147947 */ /* 0x009fec000b800000 */
.L_x_5873:
        /* <DEDUP_REMOVED lines=20> */
[----:B------:R-:W-:Y:S01]  /*11d30*/  @!P0 IMAD.IADD R7, R3, 0x1, R7 ;  /* 0x0000000103078824 */ /* 0x000fe200078e0207 */
[----:B------:R-:W-:-:S05]  /*11d40*/  SEL R3, RZ, 0x1, P2 ;  /* 0x00000001ff037807 */ /* 0x000fca0001000000 */
[----:B------:R1:W-:Y:S01]  /*11d50*/  STL [R1+0x20], R3 ;  /* 0x0000200301007387 */ /* 0x0003e20000100800 */
[----:B0-----:R-:W-:-:S04]  /*11d60*/  @!P0 LEA R4, P1, R2, R4, 0x2 ;  /* 0x0000000402048211 */ /* 0x001fc800078210ff */
[----:B------:R-:W-:Y:S01]  /*11d70*/  @!P0 LEA.HI.X R5, R2, R5, R7, 0x2, P1 ;  /* 0x0000000502058211 */ /* 0x000fe200008f1407 */
[----:B------:R-:W-:-:S04]  /*11d80*/  IMAD.MOV R2, RZ, RZ, -R6 ;  /* 0x000000ffff027224 */ /* 0x000fc800078e0a06 */
[----:B------:R-:W-:Y:S01]  /*11d90*/  IMAD R37, R8, R2, R37 ;  /* 0x0000000208257224 */ /* 0x000fe200078e0225 */
[----:B------:R1:W5:Y:S01]  /*11da0*/  @!P0 LDG.E R36, desc[UR36][R4.64] ;  /* 0x0000002404248981 */ /* 0x000362000c1e1900 */
[----:B------:R-:W-:Y:S01]  /*11db0*/  IMAD.U32 R2, RZ, RZ, UR38 ;  /* 0x00000026ff027e24 */ /* 0x000fe2000f8e00ff */
[----:B------:R-:W-:Y:S02]  /*11dc0*/  ISETP.GT.U32.AND P1, PT, R20, 0x5f, PT ;  /* 0x0000005f1400780c */ /* 0x000fe40003f24070 */
[----:B------:R-:W-:Y:S02]  /*11dd0*/  LOP3.LUT R23, R23, 0xfffffbff, RZ, 0xc0, !PT ;  /* 0xfffffbff17177812 */ /* 0x000fe400078ec0ff */
[----:B------:R-:W-:Y:S02]  /*11de0*/  ISETP.NE.AND P0, PT, R2, 0x3, PT ;  /* 0x000000030200780c */ /* 0x000fe40003f05270 */
[----:B------:R-:W-:-:S11]  /*11df0*/  LOP3.LUT R18, R18, 0xffff, RZ, 0xc0, !PT ;  /* 0x0000ffff12127812 */ /* 0x000fd600078ec0ff */
[----:B------:R-:W-:-:S04]  /*11e00*/  @P0 LOP3.LUT R23, R23, 0x400, RZ, 0xfc, !PT ;  /* 0x0000040017170812 */ /* 0x000fc800078efcff */
[----:B------:R-:W-:-:S04]  /*11e10*/  LOP3.LUT R23, R23, 0xffffffdf, RZ, 0xc0, !PT ;  /* 0xffffffdf17177812 */ /* 0x000fc800078ec0ff */
[----:B------:R-:W-:Y:S01]  /*11e20*/  @P1 LOP3.LUT R23, R23, 0x20, RZ, 0xfc, !PT ;  /* 0x0000002017171812 */ /* 0x000fe200078efcff */
[----:B-1----:R-:W-:Y:S06]  /*11e30*/  @!P0 BRA `(.L_x_5801) ;  /* 0x0000000000048947 */ /* 0x002fec0003800000 */
[----:B------:R-:W-:Y:S01]  /*11e40*/  BPT.TRAP 0x1 ;  /* 0x000000040000795c */ /* 0x000fe20000300000 */
.L_x_5801:
[----:B------:R-:W-:Y:S01]  /*11e50*/  IMAD R31, R0, -0x60, R25 ;  /* 0xffffffa0001f7824 */ /* 0x000fe200078e0219 */
[----:B------:R-:W-:Y:S01]  /*11e60*/  LEA R25, R24, R22, 0x3 ;  /* 0x0000001618197211 */ /* 0x000fe200078e18ff */
[----:B------:R-:W-:Y:S01]  /*11e70*/  BSSY B0, `(.L_x_5802) ;  /* 0x0000004000007945 */ /* 0x000fe20003800000 */
[----:B------:R-:W-:-:S04]  /*11e80*/  SHF.L.U32 R0, R27, 0x1f, RZ ;  /* 0x0000001f1b007819 */ /* 0x000fc800000006ff */
[----:B------:R-:W0:Y:S02]  /*11e90*/  SYNCS.PHASECHK.TRANS64.TRYWAIT P0, [R25+URZ+0x32440], R0 ;  /* 0x03244000190075a7 */ /* 0x000e24000800017f */
[----:B0-----:R-:W-:Y:S05]  /*11ea0*/  @!P0 BRA `(.L_x_5803) ;  /* 0x0000004c00988947 */ /* 0x001fea0003800000 */
.L_x_5874:
[----:B------:R-:W-:Y:S05]  /*11eb0*/  BSYNC B0 ;  /* 0x0000000000007941 */ /* 0x000fea0003800000 */
.L_x_5802:
        /* <DEDUP_REMOVED lines=87> */
.L_x_5888:
        /* <DEDUP_REMOVED lines=10> */
.L_x_5805:
        /* <DEDUP_REMOVED lines=10> */
.L_x_5806:
[----:B------:R1:W5:Y:S01]  /*12570*/  LDL.LU R0, [R1+0x8] ;  /* 0x0000080001007983 */ /* 0x0003620000300800 */
[----:B------:R-:W-:Y:S01]  /*12580*/  LOP3.LUT P0, RZ, R23, 0x40, RZ, 0xc0, !PT ;  /* 0x0000004017ff7812 */ /* 0x000fe2000780c0ff */
[----:B------:R1:W-:-:S12]  /*12590*/  SYNCS.ARRIVE.TRANS64.A1T0 RZ, [R25+URZ+0x32430], RZ ;  /* 0x032430ff19ff79a7 */ /* 0x0003d8000810003f */
[----:B------:R-:W-:Y:S05]  /*125a0*/  WARPSYNC.ALL ;  /* 0x0000000000007948 */ /* 0x000fea0003800000 */
[----:B0-----:R-:W-:Y:S01]  /*125b0*/  SEL R2, R34, RZ, !P0 ;  /* 0x000000ff22027207 */ /* 0x001fe20004000000 */
[----:B------:R-:W-:Y:S04]  /*125c0*/  BSSY B6, `(.L_x_5807) ;  /* 0x000001a000067945 */ /* 0x000fe80003800000 */
[----:B------:R0:W-:Y:S01]  /*125d0*/  STL [R1], R2 ;  /* 0x0000000201007387 */ /* 0x0001e20000100800 */
[----:B------:R-:W-:Y:S01]  /*125e0*/  BAR.SYNC.DEFER_BLOCKING 0x8, 0x180 ;  /* 0x0206000000007b1d */ /* 0x000fe20000010000 */
[----:B-----5:R-:W-:Y:S01]  /*125f0*/  SEL R34, R0, RZ, !P0 ;  /* 0x000000ff00227207 */ /* 0x020fe20004000000 */
[----:B------:R-:W-:-:S04]  /*12600*/  VIADD R0, R22, 0x18400 ;  /* 0x0001840016007836 */ /* 0x000fc80000000000 */
[----:B------:R0:W-:Y:S01]  /*12610*/  STL [R1+0xc], R34 ;  /* 0x00000c2201007387 */ /* 0x0001e20000100800 */
[----:B------:R-:W-:Y:S02]  /*12620*/  LOP3.LUT P0, RZ, R0, 0x3ff, RZ, 0xc0, !PT ;  /* 0x000003ff00ff7812 */ /* 0x000fe4000780c0ff */
[----:B------:R-:W-:-:S05]  /*12630*/  SHF.R.S32.HI R0, RZ, 0x1f, R35 ;  /* 0x0000001fff007819 */ /* 0x000fca0000011423 */
[----:B------:R0:W-:Y:S06]  /*12640*/  STL [R1+0x8], R0 ;  /* 0x0000080001007387 */ /* 0x0001ec0000100800 */
[----:B------:R-:W-:Y:S05]  /*12650*/  @!P0 BRA `(.L_x_5808) ;  /* 0x0000000000408947 */ /* 0x000fea0003800000 */
        /* <DEDUP_REMOVED lines=15> */
[----:B01----:R-:W-:Y:S05]  /*12750*/  CALL.ABS.NOINC R2 ;  /* 0x0000000002007343 */ /* 0x003fea0003c00000 */
.L_x_5808:
[----:B------:R-:W-:Y:S05]  /*12760*/  BSYNC B6 ;  /* 0x0000000000067941 */ /* 0x000fea0003800000 */
.L_x_5807:
[----:B------:R-:W2:Y:S01]  /*12770*/  LDL R4, [R1+0x8] ;  /* 0x0000080001047983 */ /* 0x000ea20000100800 */
[----:B0-----:R-:W0:Y:S01]  /*12780*/  S2R R2, SR_TID.X ;  /* 0x0000000000027919 */ /* 0x001e220000002100 */
[----:B------:R-:W-:Y:S01]  /*12790*/  IMAD.MOV.U32 R21, RZ, RZ, R34 ;  /* 0x000000ffff157224 */ /* 0x000fe200078e0022 */
[----:B------:R-:W-:Y:S01]  /*127a0*/  ULDC.64 UR4, c[0x0][0x298] ;  /* 0x0000a60000047ab9 */ /* 0x000fe20000000a00 */
[----:B------:R-:W3:Y:S01]  /*127b0*/  LDC R5, c[0x0][0x448] ;  /* 0x00011200ff057b82 */ /* 0x000ee20000000800 */
[----:B------:R-:W4:Y:S01]  /*127c0*/  LDL R20, [R1] ;  /* 0x0000000001147983 */ /* 0x000f220000100800 */
[----:B------:R-:W5:Y:S01]  /*127d0*/  S2R R34, SR_TID.X ;  /* 0x0000000000227919 */ /* 0x000f620000002100 */
[----:B0-----:R-:W-:-:S04]  /*127e0*/  LOP3.LUT R2, R2, 0x7f, RZ, 0xc0, !PT ;  /* 0x0000007f02027812 */ /* 0x001fc800078ec0ff */
[----:B------:R-:W-:Y:S02]  /*127f0*/  SHF.R.U32.HI R0, RZ, 0x3, R2 ;  /* 0x00000003ff007819 */ /* 0x000fe40000011602 */
[----:B------:R-:W0:Y:S02]  /*12800*/  LDC R2, c[0x0][0x448] ;  /* 0x00011200ff027b82 */ /* 0x000e240000000800 */
[----:B0-----:R-:W-:Y:S01]  /*12810*/  ISETP.NE.AND P6, PT, R2, 0x1, PT ;  /* 0x000000010200780c */ /* 0x001fe20003fc5270 */
[----:B-----5:R-:W-:-:S12]  /*12820*/  IMAD.SHL.U32 R34, R34, 0x10, RZ ;  /* 0x0000001022227824 */ /* 0x020fd800078e00ff */
[----:B------:R-:W0:Y:S08]  /*12830*/  @P6 LDC R3, c[0x0][0x44c] ;  /* 0x00011300ff036b82 */ /* 0x000e300000000800 */
[----:B------:R-:W5:Y:S01]  /*12840*/  @P6 LDC R2, c[0x0][0x450] ;  /* 0x00011400ff026b82 */ /* 0x000f620000000800 */
[----:B------:R-:W-:-:S05]  /*12850*/  LOP3.LUT R34, R0, 0x70, R34, 0xf8, !PT ;  /* 0x0000007000227812 */ /* 0x000fca00078ef822 */
[----:B------:R-:W-:-:S04]  /*12860*/  IMAD R34, R17, 0x80, R34 ;  /* 0x0000008011227824 */ /* 0x000fc800078e0222 */
[----:B------:R-:W-:Y:S02]  /*12870*/  IMAD.MOV.U32 R0, RZ, RZ, R34 ;  /* 0x000000ffff007224 */ /* 0x000fe400078e0022 */
[----:B0-----:R-:W-:-:S05]  /*12880*/  @P6 IMAD.HI.U32 R3, R34, R3, RZ ;  /* 0x0000000322036227 */ /* 0x001fca00078e00ff */
[----:B-----5:R-:W-:Y:S01]  /*12890*/  @P6 SHF.R.U32.HI R0, RZ, R2, R3 ;  /* 0x00000002ff006219 */ /* 0x020fe20000011603 */
[----:B------:R-:W-:-:S04]  /*128a0*/  IMAD.WIDE.U32 R2, R35, UR4, RZ ;  /* 0x0000000423027c25 */ /* 0x000fc8000f8e00ff */
[----:B--2---:R-:W-:-:S04]  /*128b0*/  IMAD R4, R4, UR4, RZ ;  /* 0x0000000404047c24 */ /* 0x004fc8000f8e02ff */
[----:B------:R-:W-:Y:S01]  /*128c0*/  IMAD R4, R35, UR5, R4 ;  /* 0x0000000523047c24 */ /* 0x000fe2000f8e0204 */
[----:B------:R-:W-:-:S03]  /*128d0*/  ULDC.64 UR4, c[0x0][0x2d8] ;  /* 0x0000b60000047ab9 */ /* 0x000fc60000000a00 */
[----:B------:R-:W-:Y:S02]  /*128e0*/  IMAD.IADD R3, R3, 0x1, R4 ;  /* 0x0000000103037824 */ /* 0x000fe400078e0204 */
[----:B------:R-:W-:-:S04]  /*128f0*/  IMAD.WIDE.U32 R2, R18, UR4, R2 ;  /* 0x0000000412027c25 */ /* 0x000fc8000f8e0002 */
[----:B------:R-:W-:Y:S01]  /*12900*/  IMAD R3, R18, UR5, R3 ;  /* 0x0000000512037c24 */ /* 0x000fe2000f8e0203 */
[----:B------:R-:W-:Y:S02]  /*12910*/  ULDC.64 UR4, c[0x0][0x2e0] ;  /* 0x0000b80000047ab9 */ /* 0x000fe40000000a00 */
[----:B------:R-:W-:Y:S02]  /*12920*/  IMAD R4, R21, UR4, RZ ;  /* 0x0000000415047c24 */ /* 0x000fe4000f8e02ff */
[----:B----4-:R-:W-:-:S04]  /*12930*/  IMAD.WIDE.U32 R2, R20, UR4, R2 ;  /* 0x0000000414027c25 */ /* 0x010fc8000f8e0002 */
[----:B------:R-:W-:Y:S01]  /*12940*/  IMAD R4, R20, UR5, R4 ;  /* 0x0000000514047c24 */ /* 0x000fe2000f8e0204 */
[----:B------:R-:W-:Y:S01]  /*12950*/  ULDC.64 UR4, c[0x0][0x2d0] ;  /* 0x0000b40000047ab9 */ /* 0x000fe20000000a00 */
[----:B------:R-:W0:Y:S02]  /*12960*/  S2R R20, SR_TID.X ;  /* 0x0000000000147919 */ /* 0x000e240000002100 */
[----:B------:R-:W-:Y:S01]  /*12970*/  IMAD.IADD R3, R3, 0x1, R4 ;  /* 0x0000000103037824 */ /* 0x000fe200078e0204 */
[----:B------:R-:W-:Y:S01]  /*12980*/  SHF.R.S32.HI R4, RZ, 0x1f, R0 ;  /* 0x0000001fff047819 */ /* 0x000fe20000011400 */
[----:B------:R-:W2:Y:S04]  /*12990*/  S2R R21, SR_TID.X ;  /* 0x0000000000157919 */ /* 0x000ea80000002100 */
[----:B------:R-:W-:-:S02]  /*129a0*/  IMAD R4, R4, UR4, RZ ;  /* 0x0000000404047c24 */ /* 0x000fc4000f8e02ff */
[----:B------:R-:W-:-:S04]  /*129b0*/  IMAD.WIDE.U32 R2, R0, UR4, R2 ;  /* 0x0000000400027c25 */ /* 0x000fc8000f8e0002 */
[----:B------:R-:W-:Y:S01]  /*129c0*/  IMAD R4, R0, UR5, R4 ;  /* 0x0000000500047c24 */ /* 0x000fe2000f8e0204 */
[----:B------:R-:W-:Y:S01]  /*129d0*/  ULDC.64 UR4, c[0x0][0x2c8] ;  /* 0x0000b20000047ab9 */ /* 0x000fe20000000a00 */
[----:B------:R-:W-:-:S04]  /*129e0*/  IMAD.MOV R0, RZ, RZ, -R0 ;  /* 0x000000ffff007224 */ /* 0x000fc800078e0a00 */
[----:B---3--:R-:W-:Y:S02]  /*129f0*/  IMAD R0, R5, R0, R34 ;  /* 0x0000000005007224 */ /* 0x008fe400078e0222 */
[----:B------:R-:W-:-:S03]  /*12a00*/  IMAD.IADD R3, R3, 0x1, R4 ;  /* 0x0000000103037824 */ /* 0x000fc600078e0204 */
[----:B------:R-:W-:Y:S01]  /*12a10*/  SHF.R.S32.HI R4, RZ, 0x1f, R0 ;  /* 0x0000001fff047819 */ /* 0x000fe20000011400 */
[----:B------:R-:W-:-:S04]  /*12a20*/  IMAD.WIDE.U32 R2, R0, UR4, R2 ;  /* 0x0000000400027c25 */ /* 0x000fc8000f8e0002 */
[----:B------:R-:W-:-:S04]  /*12a30*/  IMAD R4, R4, UR4, RZ ;  /* 0x0000000404047c24 */ /* 0x000fc8000f8e02ff */
[----:B------:R-:W-:Y:S01]  /*12a40*/  IMAD R4, R0, UR5, R4 ;  /* 0x0000000500047c24 */ /* 0x000fe2000f8e0204 */
[----:B------:R-:W-:Y:S01]  /*12a50*/  ULDC.64 UR4, c[0x0][0x280] ;  /* 0x0000a00000047ab9 */ /* 0x000fe20000000a00 */
[----:B0-----:R-:W-:Y:S01]  /*12a60*/  IMAD.SHL.U32 R20, R20, 0x8, RZ ;  /* 0x0000000814147824 */ /* 0x001fe200078e00ff */
[----:B------:R-:W-:Y:S01]  /*12a70*/  LEA R0, P0, R2, UR4, 0x1 ;  /* 0x0000000402007c11 */ /* 0x000fe2000f8008ff */
[----:B------:R-:W-:Y:S01]  /*12a80*/  IMAD.IADD R4, R3, 0x1, R4 ;  /* 0x0000000103047824 */ /* 0x000fe200078e0204 */
[----:B------:R-:W-:Y:S02]  /*12a90*/  ULDC UR4, c[0x0][0x2b8] ;  /* 0x0000ae0000047ab9 */ /* 0x000fe40000000800 */
[----:B------:R-:W-:Y:S02]  /*12aa0*/  LOP3.LUT R20, R20, 0x38, RZ, 0xc0, !PT ;  /* 0x0000003814147812 */ /* 0x000fe400078ec0ff */
[----:B------:R-:W-:Y:S01]  /*12ab0*/  LEA.HI.X R4, R2, UR5, R4, 0x1, P0 ;  /* 0x0000000502047c11 */ /* 0x000fe200080f0c04 */
[----:B------:R-:W-:Y:S01]  /*12ac0*/  UMOV UR5, 0xffffffff ;  /* 0xffffffff00057882 */ /* 0x000fe20000000000 */
[----:B--2---:R-:W-:-:S02]  /*12ad0*/  LOP3.LUT R21, R21, 0x7f, RZ, 0xc0, !PT ;  /* 0x0000007f15157812 */ /* 0x004fc400078ec0ff */
[----:B------:R-:W-:Y:S02]  /*12ae0*/  ISETP.GE.AND P0, PT, R20, UR4, PT ;  /* 0x0000000414007c0c */ /* 0x000fe4000bf06270 */
[----:B------:R-:W-:Y:S01]  /*12af0*/  SHF.R.U32.HI R21, RZ, 0x3, R21 ;  /* 0x00000003ff157819 */ /* 0x000fe20000011615 */
[----:B------:R-:W-:Y:S10]  /*12b00*/  BRA.DIV UR5, `(.L_x_5809) ;  /* 0x0000004a05947947 */ /* 0x000ff4000b800000 */
[----:B------:R-:W2:Y:S01]  /*12b10*/  LDL.LU R2, [R1+0x4] ;  /* 0x0000040001027983 */ /* 0x000ea20000300800 */
[----:B------:R-:W-:Y:S01]  /*12b20*/  IMAD R17, R17, 0x80, R21 ;  /* 0x0000008011117824 */ /* 0x000fe200078e0215 */
[----:B------:R-:W-:Y:S02]  /*12b30*/  LOP3.LUT R23, R23, 0xffffdfff, RZ, 0xc0, !PT ;  /* 0xffffdfff17177812 */ /* 0x000fe400078ec0ff */
[----:B------:R-:W0:Y:S01]  /*12b40*/  SHFL.IDX PT, R9, R0, RZ, 0x181f ;  /* 0x00181fff00097589 */ /* 0x000e2200000e0000 */
[----:B------:R-:W-:-:S03]  /*12b50*/  VIADD R7, R17, 0x10 ;  /* 0x0000001011077836 */ /* 0x000fc60000000000 */
[----:B------:R-:W3:Y:S04]  /*12b60*/  SHFL.IDX PT, R3, R4, RZ, 0x181f ;  /* 0x00181fff04037589 */ /* 0x000ee800000e0000 */
[----:B------:R-:W4:Y:S04]  /*12b70*/  SHFL.IDX PT, R6, R0, 0x1, 0x181f ;  /* 0x00381f0000067f89 */ /* 0x000f2800000e0000 */
[----:B------:R-:W-:Y:S04]  /*12b80*/  SHFL.IDX PT, R10, R0, 0x2, 0x181f ;  /* 0x00581f00000a7f89 */ /* 0x000fe800000e0000 */
[----:B------:R-:W-:Y:S01]  /*12b90*/  SHFL.IDX PT, R11, R0, 0x3, 0x181f ;  /* 0x00781f00000b7f89 */ /* 0x000fe200000e0000 */
[----:B--2---:R-:W-:-:S03]  /*12ba0*/  IMAD R5, R2, R5, RZ ;  /* 0x0000000502057224 */ /* 0x004fc600078e02ff */
[----:B------:R-:W2:Y:S02]  /*12bb0*/  SHFL.IDX PT, R2, R4, 0x1, 0x181f ;  /* 0x00381f0004027f89 */ /* 0x000ea400000e0000 */
[-C--:B------:R-:W-:Y:S02]  /*12bc0*/  ISETP.GE.AND P6, PT, R17, R5.reuse, PT ;  /* 0x000000051100720c */ /* 0x080fe40003fc6270 */
[----:B------:R-:W-:Y:S01]  /*12bd0*/  ISETP.GE.AND P5, PT, R7, R5, PT ;  /* 0x000000050700720c */ /* 0x000fe20003fa6270 */
[----:B------:R-:W-:-:S05]  /*12be0*/  VIADD R7, R17, 0x20 ;  /* 0x0000002011077836 */ /* 0x000fca0000000000 */
[----:B------:R-:W-:-:S05]  /*12bf0*/  ISETP.GE.AND P3, PT, R7, R5, PT ;  /* 0x000000050700720c */ /* 0x000fca0003f66270 */
[C---:B0-----:R-:W-:Y:S02]  /*12c00*/  @!P6 LEA R9, P1, R20.reuse, R9, 0x1 ;  /* 0x000000091409e211 */ /* 0x041fe400078208ff */
[----:B------:R-:W-:Y:S02]  /*12c10*/  @P6 LOP3.LUT R23, R23, 0x2000, RZ, 0xfc, !PT ;  /* 0x0000200017176812 */ /* 0x000fe400078efcff */
[----:B---3--:R-:W-:Y:S02]  /*12c20*/  @!P6 IADD3.X R3, RZ, R3, RZ, P1, !PT ;  /* 0x00000003ff03e210 */ /* 0x008fe40000ffe4ff */
[----:B----4-:R-:W-:Y:S02]  /*12c30*/  @!P5 LEA R6, P1, R20, R6, 0x1 ;  /* 0x000000061406d211 */ /* 0x010fe400078208ff */
[----:B------:R-:W-:-:S03]  /*12c40*/  LOP3.LUT R23, R23, 0xffffefff, RZ, 0xc0, !PT ;  /* 0xffffefff17177812 */ /* 0x000fc600078ec0ff */
[----:B--2---:R-:W-:Y:S01]  /*12c50*/  @!P5 IMAD.X R8, RZ, RZ, R2, P1 ;  /* 0x000000ffff08d224 */ /* 0x004fe200008e0602 */
[----:B------:R-:W-:Y:S01]  /*12c60*/  @!P3 LEA R10, P1, R20, R10, 0x1 ;  /* 0x0000000a140ab211 */ /* 0x000fe200078208ff */
[----:B------:R-:W0:Y:S01]  /*12c70*/  SHFL.IDX PT, R2, R4, 0x2, 0x181f ;  /* 0x00581f0004027f89 */ /* 0x000e2200000e0000 */
[----:B------:R-:W-:-:S04]  /*12c80*/  @P5 LOP3.LUT R23, R23, 0x1000, RZ, 0xfc, !PT ;  /* 0x0000100017175812 */ /* 0x000fc800078efcff */
[----:B------:R-:W-:-:S04]  /*12c90*/  LOP3.LUT R23, R23, 0xfffff7ff, RZ, 0xc0, !PT ;  /* 0xfffff7ff17177812 */ /* 0x000fc800078ec0ff */
[----:B------:R-:W-:-:S04]  /*12ca0*/  @P3 LOP3.LUT R23, R23, 0x800, RZ, 0xfc, !PT ;  /* 0x0000080017173812 */ /* 0x000fc800078efcff */
[----:B------:R-:W-:Y:S01]  /*12cb0*/  LOP3.LUT R23, R23, 0xfffffdff, RZ, 0xc0, !PT ;  /* 0xfffffdff17177812 */ /* 0x000fe200078ec0ff */
[----:B0-----:R-:W-:Y:S02]  /*12cc0*/  @!P3 IMAD.X R7, RZ, RZ, R2, P1 ;  /* 0x000000ffff07b224 */ /* 0x001fe400008e0602 */
[----:B------:R-:W-:-:S05]  /*12cd0*/  VIADD R2, R17, 0x30 ;  /* 0x0000003011027836 */ /* 0x000fca0000000000 */
[----:B------:R-:W-:Y:S01]  /*12ce0*/  ISETP.GE.AND P2, PT, R2, R5, PT ;  /* 0x000000050200720c */ /* 0x000fe20003f46270 */
[----:B------:R-:W-:-:S05]  /*12cf0*/  VIADD R2, R17, 0x40 ;  /* 0x0000004011027836 */ /* 0x000fca0000000000 */
[----:B------:R-:W-:Y:S02]  /*12d00*/  ISETP.GE.AND P4, PT, R2, R5, PT ;  /* 0x000000050200720c */ /* 0x000fe40003f86270 */
[----:B------:R-:W0:Y:S05]  /*12d10*/  SHFL.IDX PT, R2, R4, 0x3, 0x181f ;  /* 0x00781f0004027f89 */ /* 0x000e2a00000e0000 */
[----:B------:R-:W-:Y:S02]  /*12d20*/  @!P2 LEA R13, P1, R20, R11, 0x1 ;  /* 0x0000000b140da211 */ /* 0x000fe400078208ff */
[----:B------:R-:W2:Y:S01]  /*12d30*/  SHFL.IDX PT, R11, R0, 0x4, 0x181f ;  /* 0x00981f00000b7f89 */ /* 0x000ea200000e0000 */
[----:B------:R-:W-:-:S04]  /*12d40*/  @P2 LOP3.LUT R23, R23, 0x200, RZ, 0xfc, !PT ;  /* 0x0000020017172812 */ /* 0x000fc800078efcff */
[----:B------:R-:W-:-:S04]  /*12d50*/  LOP3.LUT R23, R23, 0xfffffeff, RZ, 0xc0, !PT ;  /* 0xfffffeff17177812 */ /* 0x000fc800078ec0ff */
[----:B------:R-:W-:-:S04]  /*12d60*/  @P4 LOP3.LUT R23, R23, 0x100, RZ, 0xfc, !PT ;  /* 0x0000010017174812 */ /* 0x000fc800078efcff */
[----:B------:R-:W-:Y:S01]  /*12d70*/  LOP3.LUT R23, R23, 0xffffff7f, RZ, 0xc0, !PT ;  /* 0xffffff7f17177812 */ /* 0x000fe200078ec0ff */
[----:B0-----:R-:W-:Y:S02]  /*12d80*/  @!P2 IMAD.X R12, RZ, RZ, R2, P1 ;  /* 0x000000ffff0ca224 */ /* 0x001fe400008e0602 */
[----:B------:R-:W0:Y:S01]  /*12d90*/  SHFL.IDX PT, R2, R4, 0x4, 0x181f ;  /* 0x00981f0004027f89 */ /* 0x000e2200000e0000 */
[----:B--2---:R-:W-:-:S05]  /*12da0*/  @!P4 LEA R14, P1, R20, R11, 0x1 ;  /* 0x0000000b140ec211 */ /* 0x004fca00078208ff */
[----:B0-----:R-:W-:Y:S02]  /*12db0*/  @!P4 IMAD.X R11, RZ, RZ, R2, P1 ;  /* 0x000000ffff0bc224 */ /* 0x001fe400008e0602 */
[----:B------:R-:W-:-:S05]  /*12dc0*/  @!P6 IMAD.MOV.U32 R2, RZ, RZ, R9 ;  /* 0x000000ffff02e224 */ /* 0x000fca00078e0009 */
[----:B------:R0:W-:Y:S02]  /*12dd0*/  @!P6 LDGSTS.E.BYPASS.LTC128B.128 [R26+0x18400], desc[UR36][R2.64], !P0 ;  /* 0x18400000021aefae */ /* 0x0001e4000c101d64 */
[----:B0-----:R-:W-:Y:S02]  /*12de0*/  @!P5 IMAD.MOV.U32 R2, RZ, RZ, R6 ;  /* 0x000000ffff02d224 */ /* 0x001fe400078e0006 */
[----:B------:R-:W-:Y:S01]  /*12df0*/  @!P5 IMAD.MOV.U32 R3, RZ, RZ, R8 ;  /* 0x000000ffff03d224 */ /* 0x000fe200078e0008 */
[----:B------:R-:W-:Y:S04]  /*12e00*/  SHFL.IDX PT, R6, R0, 0x6, 0x181f ;  /* 0x00d81f0000067f89 */ /* 0x000fe800000e0000 */
[----:B------:R0:W-:Y:S04]  /*12e10*/  @!P5 LDGSTS.E.BYPASS.LTC128B.128 [R26+0x18c00], desc[UR36][R2.64], !P0 ;  /* 0x18c00000021adfae */ /* 0x0001e8000c101d64 */
[----:B------:R-:W2:Y:S04]  /*12e20*/  SHFL.IDX PT, R8, R0, 0x5, 0x181f ;  /* 0x00b81f0000087f89 */ /* 0x000ea800000e0000 */
[----:B------:R-:W-:Y:S01]  /*12e30*/  SHFL.IDX PT, R0, R0, 0x7, 0x181f ;  /* 0x00f81f0000007f89 */ /* 0x000fe200000e0000 */
[----:B0-----:R-:W-:-:S02]  /*12e40*/  @!P3 IMAD.MOV.U32 R2, RZ, RZ, R10 ;  /* 0x000000ffff02b224 */ /* 0x001fc400078e000a */
[----:B------:R-:W-:Y:S02]  /*12e50*/  @!P3 IMAD.MOV.U32 R3, RZ, RZ, R7 ;  /* 0x000000ffff03b224 */ /* 0x000fe400078e0007 */
[----:B------:R-:W0:Y:S04]  /*12e60*/  SHFL.IDX PT, R7, R4, 0x5, 0x181f ;  /* 0x00b81f0004077f89 */ /* 0x000e2800000e0000 */
[----:B------:R3:W-:Y:S02]  /*12e70*/  @!P3 LDGSTS.E.BYPASS.LTC128B.128 [R26+0x19400], desc[UR36][R2.64], !P0 ;  /* 0x19400000021abfae */ /* 0x0007e4000c101d64 */
[----:B---3--:R-:W-:Y:S02]  /*12e80*/  VIADD R2, R17, 0x50 ;  /* 0x0000005011027836 */ /* 0x008fe40000000000 */
[----:B------:R-:W-:-:S03]  /*12e90*/  @!P2 IMAD.MOV.U32 R3, RZ, RZ, R12 ;  /* 0x000000ffff03a224 */ /* 0x000fc600078e000c */
[----:B------:R-:W-:Y:S01]  /*12ea0*/  ISETP.GE.AND P3, PT, R2, R5, PT ;  /* 0x000000050200720c */ /* 0x000fe20003f66270 */
[----:B------:R-:W-:-:S05]  /*12eb0*/  @!P2 IMAD.MOV.U32 R2, RZ, RZ, R13 ;  /* 0x000000ffff02a224 */ /* 0x000fca00078e000d */
[----:B------:R3:W-:Y:S07]  /*12ec0*/  @!P2 LDGSTS.E.BYPASS.LTC128B.128 [R26+0x19c00], desc[UR36][R2.64], !P0 ;  /* 0x19c00000021aafae */ /* 0x0007ee000c101d64 */
[----:B--2---:R-:W-:Y:S02]  /*12ed0*/  @!P3 LEA R8, P1, R20, R8, 0x1 ;  /* 0x000000081408b211 */ /* 0x004fe400078208ff */
[----:B------:R-:W-:Y:S01]  /*12ee0*/  @P3 LOP3.LUT R23, R23, 0x80, RZ, 0xfc, !PT ;  /* 0x0000008017173812 */ /* 0x000fe200078efcff */
[----:B---3--:R-:W2:Y:S01]  /*12ef0*/  SHFL.IDX PT, R2, R4, 0x6, 0x181f ;  /* 0x00d81f0004027f89 */ /* 0x008ea200000e0000 */
[----:B------:R-:W-:-:S02]  /*12f00*/  VIADD R3, R17, 0x60 ;  /* 0x0000006011037836 */ /* 0x000fc40000000000 */
[----:B------:R-:W-:Y:S01]  /*12f10*/  LOP3.LUT R23, R23, 0xffffffbf, RZ, 0xc0, !PT ;  /* 0xffffffbf17177812 */ /* 0x000fe200078ec0ff */
[----:B0-----:R-:W-:Y:S01]  /*12f20*/  @!P3 IMAD.X R7, RZ, RZ, R7, P1 ;  /* 0x000000ffff07b224 */ /* 0x001fe200008e0607 */
[----:B------:R-:W0:Y:S01]  /*12f30*/  SHFL.IDX PT, R4, R4, 0x7, 0x181f ;  /* 0x00f81f0004047f89 */ /* 0x000e2200000e0000 */
[----:B------:R-:W-:Y:S01]  /*12f40*/  ISETP.GE.AND P2, PT, R3, R5, PT ;  /* 0x000000050300720c */ /* 0x000fe20003f46270 */
[----:B------:R-:W-:-:S12]  /*12f50*/  @!P4 IMAD.MOV.U32 R3, RZ, RZ, R11 ;  /* 0x000000ffff03c224 */ /* 0x000fd800078e000b */
[----:B------:R-:W-:Y:S02]  /*12f60*/  @!P2 LEA R6, P1, R20, R6, 0x1 ;  /* 0x000000061406a211 */ /* 0x000fe400078208ff */
[----:B------:R-:W-:Y:S02]  /*12f70*/  @P2 LOP3.LUT R23, R23, 0x40, RZ, 0xfc, !PT ;  /* 0x0000004017172812 */ /* 0x000fe400078efcff */
[----:B--2---:R-:W-:Y:S01]  /*12f80*/  @!P2 IADD3.X R9, RZ, R2, RZ, P1, !PT ;  /* 0x00000002ff09a210 */ /* 0x004fe20000ffe4ff */
[----:B------:R-:W-:-:S05]  /*12f90*/  @!P4 IMAD.MOV.U32 R2, RZ, RZ, R14 ;  /* 0x000000ffff02c224 */ /* 0x000fca00078e000e */
[----:B------:R2:W-:Y:S02]  /*12fa0*/  @!P4 LDGSTS.E.BYPASS.LTC128B.128 [R26+0x1a400], desc[UR36][R2.64], !P0 ;  /* 0x1a400000021acfae */ /* 0x0005e4000c101d64 */
[----:B--2---:R-:W-:Y:S02]  /*12fb0*/  @!P3 IMAD.MOV.U32 R2, RZ, RZ, R8 ;  /* 0x000000ffff02b224 */ /* 0x004fe400078e0008 */
[----:B------:R-:W-:-:S05]  /*12fc0*/  @!P3 IMAD.MOV.U32 R3, RZ, RZ, R7 ;  /* 0x000000ffff03b224 */ /* 0x000fca00078e0007 */
[----:B------:R2:W-:Y:S02]  /*12fd0*/  @!P3 LDGSTS.E.BYPASS.LTC128B.128 [R26+0x1ac00], desc[UR36][R2.64], !P0 ;  /* 0x1ac00000021abfae */ /* 0x0005e4000c101d64 */
[----:B--2---:R-:W-:Y:S02]  /*12fe0*/  @!P2 IMAD.MOV.U32 R2, RZ, RZ, R6 ;  /* 0x000000ffff02a224 */ /* 0x004fe400078e0006 */
[----:B------:R-:W-:-:S05]  /*12ff0*/  @!P2 IMAD.MOV.U32 R3, RZ, RZ, R9 ;  /* 0x000000ffff03a224 */ /* 0x000fca00078e0009 */
[----:B0-----:R2:W-:Y:S02]  /*13000*/  @!P2 LDGSTS.E.BYPASS.LTC128B.128 [R26+0x1b400], desc[UR36][R2.64], !P0 ;  /* 0x1b400000021aafae */ /* 0x0015e4000c101d64 */
.L_x_5905:
[----:B------:R-:W-:Y:S01]  /*13010*/  VIADD R17, R17, 0x70 ;  /* 0x0000007011117836 */ /* 0x000fe20000000000 */
[----:B------:R-:W-:-:S04]  /*13020*/  LOP3.LUT R23, R23, 0xffffbfff, RZ, 0xc0, !PT ;  /* 0xffffbfff17177812 */ /* 0x000fc800078ec0ff */
[----:B------:R-:W-:-:S13]  /*13030*/  ISETP.GE.AND P2, PT, R17, R5, PT ;  /* 0x000000051100720c */ /* 0x000fda0003f46270 */
[----:B--2---:R-:W-:Y:S02]  /*13040*/  @!P2 LEA R2, P1, R20, R0, 0x1 ;  /* 0x000000001402a211 */ /* 0x004fe400078208ff */
        /* <DEDUP_REMOVED lines=8> */
.L_x_5810:
        /* <DEDUP_REMOVED lines=11> */
[----:B--2---:R-:W-:Y:S05]  /*13180*/  @!P0 BRA `(.L_x_5812) ;  /* 0x0000000000408947 */ /* 0x004fea0003800000 */
        /* <DEDUP_REMOVED lines=16> */
.L_x_5812:
[----:B------:R-:W-:Y:S05]  /*13290*/  BSYNC B6 ;  /* 0x0000000000067941 */ /* 0x000fea0003800000 */
.L_x_5811:
[----:B------:R-:W2:Y:S01]  /*132a0*/  LDL.LU R21, [R1+0x8] ;  /* 0x0000080001157983 */ /* 0x000ea20000300800 */
[----:B0-----:R-:W0:Y:S01]  /*132b0*/  LDC R2, c[0x0][0x448] ;  /* 0x00011200ff027b82 */ /* 0x001e220000000800 */
[----:B------:R-:W-:Y:S02]  /*132c0*/  ULDC.64 UR4, c[0x0][0x398] ;  /* 0x0000e60000047ab9 */ /* 0x000fe40000000a00 */
[----:B------:R-:W3:Y:S04]  /*132d0*/  LDL.LU R20, [R1+0xc] ;  /* 0x00000c0001147983 */ /* 0x000ee80000300800 */
[----:B------:R-:W4:Y:S01]  /*132e0*/  LDL.LU R17, [R1] ;  /* 0x0000000001117983 */ /* 0x000f220000300800 */
[----:B0-----:R-:W-:-:S13]  /*132f0*/  ISETP.NE.AND P6, PT, R2, 0x1, PT ;  /* 0x000000010200780c */ /* 0x001fda0003fc5270 */
[----:B------:R-:W0:Y:S08]  /*13300*/  @P6 LDC R3, c[0x0][0x44c] ;  /* 0x00011300ff036b82 */ /* 0x000e300000000800 */
[----:B------:R-:W5:Y:S01]  /*13310*/  @P6 LDC R2, c[0x0][0x450] ;  /* 0x00011400ff026b82 */ /* 0x000f620000000800 */
[----:B------:R-:W-:Y:S01]  /*13320*/  MOV R0, R34 ;  /* 0x0000002200007202 */ /* 0x000fe20000000f00 */
[----:B0-----:R-:W-:-:S05]  /*13330*/  @P6 IMAD.HI.U32 R3, R34, R3, RZ ;  /* 0x0000000322036227 */ /* 0x001fca00078e00ff */
[----:B-----5:R-:W-:Y:S01]  /*13340*/  @P6 SHF.R.U32.HI R0, RZ, R2, R3 ;  /* 0x00000002ff006219 */ /* 0x020fe20000011603 */
        /* <DEDUP_REMOVED lines=15> */
[----:B------:R-:W-:Y:S02]  /*13440*/  IMAD R4, R17, UR5, R4 ;  /* 0x0000000511047c24 */ /* 0x000fe4000f8e0204 */
[----:B------:R-:W0:Y:S02]  /*13450*/  S2R R17, SR_TID.X ;  /* 0x0000000000117919 */ /* 0x000e240000002100 */
        /* <DEDUP_REMOVED lines=14> */
[----:B0-----:R-:W-:Y:S02]  /*13540*/  IMAD.SHL.U32 R17, R17, 0x8, RZ ;  /* 0x0000000811117824 */ /* 0x001fe400078e00ff */
[----:B------:R-:W-:Y:S01]  /*13550*/  IMAD.IADD R3, R3, 0x1, R0 ;  /* 0x0000000103037824 */ /* 0x000fe200078e0200 */
[C---:B------:R-:W-:Y:S01]  /*13560*/  LEA R0, P0, R2.reuse, UR4, 0x1 ;  /* 0x0000000402007c11 */ /* 0x040fe2000f8008ff */
[----:B------:R-:W-:Y:S01]  /*13570*/  ULDC UR4, c[0x0][0x3b8] ;  /* 0x0000ee0000047ab9 */ /* 0x000fe20000000800 */
[----:B------:R-:W-:Y:S02]  /*13580*/  LOP3.LUT R17, R17, 0x38, RZ, 0xc0, !PT ;  /* 0x0000003811117812 */ /* 0x000fe400078ec0ff */
[----:B------:R-:W-:Y:S02]  /*13590*/  LEA.HI.X R4, R2, UR5, R3, 0x1, P0 ;  /* 0x0000000502047c11 */ /* 0x000fe400080f0c03 */
[----:B------:R-:W-:-:S02]  /*135a0*/  LOP3.LUT R9, R17, 0x40, RZ, 0xfc, !PT ;  /* 0x0000004011097812 */ /* 0x000fc400078efcff */
[C---:B------:R-:W-:Y:S02]  /*135b0*/  LOP3.LUT R7, R17.reuse, 0x80, RZ, 0xfc, !PT ;  /* 0x0000008011077812 */ /* 0x040fe400078efcff */
[----:B------:R-:W-:Y:S01]  /*135c0*/  LOP3.LUT R6, R17, 0xc0, RZ, 0xfc, !PT ;  /* 0x000000c011067812 */ /* 0x000fe200078efcff */
        /* <DEDUP_REMOVED lines=9> */
[----:B------:R-:W2:Y:S10]  /*13660*/  SHFL.IDX PT, R2, R4, RZ, 0x181f ;  /* 0x00181fff04027589 */ /* 0x000eb400000e0000 */
[----:B0-----:R-:W-:-:S02]  /*13670*/  @!P6 LEA R5, P0, R8, R14, 0x1 ;  /* 0x0000000e0805e211 */ /* 0x001fc400078008ff */
[----:B------:R-:W0:Y:S03]  /*13680*/  SHFL.IDX PT, R14, R0, 0x1, 0x181f ;  /* 0x00381f00000e7f89 */ /* 0x000e2600000e0000 */
[----:B--2---:R-:W-:Y:S02]  /*13690*/  @!P6 IMAD.X R3, RZ, RZ, R2, P0 ;  /* 0x000000ffff03e224 */ /* 0x004fe400000e0602 */
[----:B------:R-:W-:Y:S02]  /*136a0*/  @!P6 IMAD.MOV.U32 R2, RZ, RZ, R5 ;  /* 0x000000ffff02e224 */ /* 0x000fe400078e0005 */
[----:B------:R-:W2:Y:S04]  /*136b0*/  SHFL.IDX PT, R5, R4, 0x1, 0x181f ;  /* 0x00381f0004057f89 */ /* 0x000ea800000e0000 */
        /* <DEDUP_REMOVED lines=8> */
[----:B--2---:R-:W-:Y:S02]  /*13740*/  @!P5 IMAD.X R7, RZ, RZ, R5, P0 ;  /* 0x000000ffff07d224 */ /* 0x004fe400000e0605 */
[----:B------:R-:W2:Y:S01]  /*13750*/  SHFL.IDX PT, R5, R4, 0x2, 0x181f ;  /* 0x00581f0004057f89 */ /* 0x000ea200000e0000 */
[----:B---3--:R-:W-:Y:S02]  /*13760*/  @!P5 IMAD.MOV.U32 R2, RZ, RZ, R6 ;  /* 0x000000ffff02d224 */ /* 0x008fe400078e0006 */
        /* <DEDUP_REMOVED lines=16> */
[----:B--2---:R-:W-:Y:S02]  /*13870*/  @!P5 IMAD.X R7, RZ, RZ, R5, P0 ;  /* 0x000000ffff07d224 */ /* 0x004fe400000e0605 */
[----:B------:R-:W2:Y:S01]  /*13880*/  SHFL.IDX PT, R5, R4, 0x3, 0x181f ;  /* 0x00781f0004057f89 */ /* 0x000ea200000e0000 */
[----:B---3--:R-:W-:Y:S02]  /*13890*/  @!P5 IMAD.MOV.U32 R2, RZ, RZ, R6 ;  /* 0x000000ffff02d224 */ /* 0x008fe400078e0006 */
[----:B------:R-:W-:-:S05]  /*138a0*/  @!P5 IMAD.MOV.U32 R3, RZ, RZ, R7 ;  /* 0x000000ffff03d224 */ /* 0x000fca00078e0007 */
[----:B------:R-:W-:Y:S04]  /*138b0*/  @!P5 LDGSTS.E.BYPASS.LTC128B.128 [R26+0x23400], desc[UR36][R2.64], !P4 ;  /* 0x23400000021adfae */ /* 0x000fe8000e101d64 */
[----:B------:R-:W-:Y:S04]  /*138c0*/  @!P5 LDGSTS.E.BYPASS.LTC128B.128 [R26+0x27400], desc[UR36][R2.64+0x80], !P3 ;  /* 0x27400080021adfae */ /* 0x000fe8000d901d64 */
[----:B------:R-:W-:Y:S01]  /*138d0*/  @!P5 LDGSTS.E.BYPASS.LTC128B.128 [R26+0x2b400], desc[UR36][R2.64+0x100], !P2 ;  /* 0x2b400100021adfae */ /* 0x000fe2000d101d64 */
[----:B0-----:R-:W-:-:S03]  /*138e0*/  @!P6 LEA R6, P0, R8, R14, 0x1 ;  /* 0x0000000e0806e211 */ /* 0x001fc600078008ff */
[----:B------:R0:W-:Y:S01]  /*138f0*/  @!P5 LDGSTS.E.BYPASS.LTC128B.128 [R26+0x2f400], desc[UR36][R2.64+0x180], !P1 ;  /* 0x2f400180021adfae */ /* 0x0001e2000c901d64 */
[----:B------:R-:W-:-:S03]  /*13900*/  LOP3.LUT P5, RZ, R23, 0x100000, RZ, 0xc0, !PT ;  /* 0x0010000017ff7812 */ /* 0x000fc600078ac0ff */
[----:B------:R-:W3:Y:S01]  /*13910*/  SHFL.IDX PT, R14, R0, 0x4, 0x181f ;  /* 0x00981f00000e7f89 */ /* 0x000ee200000e0000 */
[----:B--2---:R-:W-:-:S03]  /*13920*/  @!P6 IMAD.X R7, RZ, RZ, R5, P0 ;  /* 0x000000ffff07e224 */ /* 0x004fc600000e0605 */
[----:B------:R-:W2:Y:S01]  /*13930*/  SHFL.IDX PT, R5, R4, 0x4, 0x181f ;  /* 0x00981f0004057f89 */ /* 0x000ea200000e0000 */
[----:B0-----:R-:W-:Y:S02]  /*13940*/  @!P6 IMAD.MOV.U32 R2, RZ, RZ, R6 ;  /* 0x000000ffff02e224 */ /* 0x001fe400078e0006 */
[----:B------:R-:W-:-:S05]  /*13950*/  @!P6 IMAD.MOV.U32 R3, RZ, RZ, R7 ;  /* 0x000000ffff03e224 */ /* 0x000fca00078e0007 */
[----:B------:R-:W-:Y:S04]  /*13960*/  @!P6 LDGSTS.E.BYPASS.LTC128B.128 [R26+0x23c00], desc[UR36][R2.64], !P4 ;  /* 0x23c00000021aefae */ /* 0x000fe8000e101d64 */
[----:B------:R-:W-:Y:S04]  /*13970*/  @!P6 LDGSTS.E.BYPASS.LTC128B.128 [R26+0x27c00], desc[UR36][R2.64+0x80], !P3 ;  /* 0x27c00080021aefae */ /* 0x000fe8000d901d64 */
[----:B------:R-:W-:Y:S01]  /*13980*/  @!P6 LDGSTS.E.BYPASS.LTC128B.128 [R26+0x2bc00], desc[UR36][R2.64+0x100], !P2 ;  /* 0x2bc00100021aefae */ /* 0x000fe2000d101d64 */
[----:B---3--:R-:W-:-:S03]  /*13990*/  @!P5 LEA R6, P0, R8, R14, 0x1 ;  /* 0x0000000e0806d211 */ /* 0x008fc600078008ff */
[----:B------:R-:W0:Y:S01]  /*139a0*/  SHFL.IDX PT, R14, R0, 0x5, 0x181f ;  /* 0x00b81f00000e7f89 */ /* 0x000e2200000e0000 */
[----:B--2---:R-:W-:-:S03]  /*139b0*/  @!P5 IADD3.X R7, RZ, R5, RZ, P0, !PT ;  /* 0x00000005ff07d210 */ /* 0x004fc600007fe4ff */
[----:B------:R-:W2:Y:S04]  /*139c0*/  SHFL.IDX PT, R5, R4, 0x5, 0x181f ;  /* 0x00b81f0004057f89 */ /* 0x000ea800000e0000 */
[----:B------:R3:W-:Y:S01]  /*139d0*/  @!P6 LDGSTS.E.BYPASS.LTC128B.128 [R26+0x2fc00], desc[UR36][R2.64+0x180], !P1 ;  /* 0x2fc00180021aefae */ /* 0x0007e2000c901d64 */
[----:B------:R-:W-:Y:S01]  /*139e0*/  LOP3.LUT P6, RZ, R23, 0x80000, RZ, 0xc0, !PT ;  /* 0x0008000017ff7812 */ /* 0x000fe200078cc0ff */
[----:B---3--:R-:W-:Y:S02]  /*139f0*/  @!P5 IMAD.MOV.U32 R2, RZ, RZ, R6 ;  /* 0x000000ffff02d224 */ /* 0x008fe400078e0006 */
[----:B------:R-:W-:-:S10]  /*13a00*/  @!P5 IMAD.MOV.U32 R3, RZ, RZ, R7 ;  /* 0x000000ffff03d224 */ /* 0x000fd400078e0007 */
[----:B0-----:R-:W-:Y:S02]  /*13a10*/  @!P6 LEA R6, P0, R8, R14, 0x1 ;  /* 0x0000000e0806e211 */ /* 0x001fe400078008ff */
[----:B------:R-:W0:Y:S03]  /*13a20*/  SHFL.IDX PT, R14, R0, 0x6, 0x181f ;  /* 0x00d81f00000e7f89 */ /* 0x000e2600000e0000 */
[----:B--2---:R-:W-:Y:S01]  /*13a30*/  @!P6 IMAD.X R7, RZ, RZ, R5, P0 ;  /* 0x000000ffff07e224 */ /* 0x004fe200000e0605 */
[----:B------:R-:W-:Y:S04]  /*13a40*/  @!P5 LDGSTS.E.BYPASS.LTC128B.128 [R26+0x24400], desc[UR36][R2.64], !P4 ;  /* 0x24400000021adfae */ /* 0x000fe8000e101d64 */
[----:B------:R-:W2:Y:S04]  /*13a50*/  SHFL.IDX PT, R5, R4, 0x6, 0x181f ;  /* 0x00d81f0004057f89 */ /* 0x000ea800000e0000 */
[----:B------:R-:W-:Y:S04]  /*13a60*/  @!P5 LDGSTS.E.BYPASS.LTC128B.128 [R26+0x28400], desc[UR36][R2.64+0x80], !P3 ;  /* 0x28400080021adfae */ /* 0x000fe8000d901d64 */
[----:B------:R-:W-:Y:S04]  /*13a70*/  @!P5 LDGSTS.E.BYPASS.LTC128B.128 [R26+0x2c400], desc[UR36][R2.64+0x100], !P2 ;  /* 0x2c400100021adfae */ /* 0x000fe8000d101d64 */
[----:B------:R3:W-:Y:S01]  /*13a80*/  @!P5 LDGSTS.E.BYPASS.LTC128B.128 [R26+0x30400], desc[UR36][R2.64+0x180], !P1 ;  /* 0x30400180021adfae */ /* 0x0007e2000c901d64 */
[----:B------:R-:W-:Y:S01]  /*13a90*/  LOP3.LUT P5, RZ, R23, 0x40000, RZ, 0xc0, !PT ;  /* 0x0004000017ff7812 */ /* 0x000fe200078ac0ff */
[----:B---3--:R-:W-:-:S02]  /*13aa0*/  @!P6 IMAD.MOV.U32 R2, RZ, RZ, R6 ;  /* 0x000000ffff02e224 */ /* 0x008fc400078e0006 */
[----:B------:R-:W-:-:S10]  /*13ab0*/  @!P6 IMAD.MOV.U32 R3, RZ, RZ, R7 ;  /* 0x000000ffff03e224 */ /* 0x000fd400078e0007 */
[----:B0-----:R-:W-:Y:S02]  /*13ac0*/  @!P5 LEA R6, P0, R8, R14, 0x1 ;  /* 0x0000000e0806d211 */ /* 0x001fe400078008ff */
[----:B------:R0:W3:Y:S03]  /*13ad0*/  SHFL.IDX PT, R14, R0, 0x7, 0x181f ;  /* 0x00f81f00000e7f89 */ /* 0x0000e600000e0000 */
[----:B--2---:R-:W-:Y:S01]  /*13ae0*/  @!P5 IMAD.X R7, RZ, RZ, R5, P0 ;  /* 0x000000ffff07d224 */ /* 0x004fe200000e0605 */
[----:B------:R-:W-:Y:S04]  /*13af0*/  @!P6 LDGSTS.E.BYPASS.LTC128B.128 [R26+0x24c00], desc[UR36][R2.64], !P4 ;  /* 0x24c00000021aefae */ /* 0x000fe8000e101d64 */
[----:B------:R-:W-:Y:S04]  /*13b00*/  @!P6 LDGSTS.E.BYPASS.LTC128B.128 [R26+0x28c00], desc[UR36][R2.64+0x80], !P3 ;  /* 0x28c00080021aefae */ /* 0x000fe8000d901d64 */
[----:B------:R-:W-:Y:S04]  /*13b10*/  @!P6 LDGSTS.E.BYPASS.LTC128B.128 [R26+0x2cc00], desc[UR36][R2.64+0x100], !P2 ;  /* 0x2cc00100021aefae */ /* 0x000fe8000d101d64 */
[----:B------:R2:W-:Y:S04]  /*13b20*/  @!P6 LDGSTS.E.BYPASS.LTC128B.128 [R26+0x30c00], desc[UR36][R2.64+0x180], !P1 ;  /* 0x30c00180021aefae */ /* 0x0005e8000c901d64 */
[----:B------:R0:W4:Y:S01]  /*13b30*/  SHFL.IDX PT, R5, R4, 0x7, 0x181f ;  /* 0x00f81f0004057f89 */ /* 0x00012200000e0000 */
[----:B--2---:R-:W-:-:S02]  /*13b40*/  @!P5 IMAD.MOV.U32 R2, RZ, RZ, R6 ;  /* 0x000000ffff02d224 */ /* 0x004fc400078e0006 */
[----:B------:R-:W-:-:S05]  /*13b50*/  @!P5 IMAD.MOV.U32 R3, RZ, RZ, R7 ;  /* 0x000000ffff03d224 */ /* 0x000fca00078e0007 */
[----:B------:R0:W-:Y:S04]  /*13b60*/  @!P5 LDGSTS.E.BYPASS.LTC128B.128 [R26+0x25400], desc[UR36][R2.64], !P4 ;  /* 0x25400000021adfae */ /* 0x0001e8000e101d64 */
[----:B------:R0:W-:Y:S04]  /*13b70*/  @!P5 LDGSTS.E.BYPASS.LTC128B.128 [R26+0x29400], desc[UR36][R2.64+0x80], !P3 ;  /* 0x29400080021adfae */ /* 0x0001e8000d901d64 */
[----:B------:R0:W-:Y:S04]  /*13b80*/  @!P5 LDGSTS.E.BYPASS.LTC128B.128 [R26+0x2d400], desc[UR36][R2.64+0x100], !P2 ;  /* 0x2d400100021adfae */ /* 0x0001e8000d101d64 */
[----:B---34-:R0:W-:Y:S02]  /*13b90*/  @!P5 LDGSTS.E.BYPASS.LTC128B.128 [R26+0x31400], desc[UR36][R2.64+0x180], !P1 ;  /* 0x31400180021adfae */ /* 0x0181e4000c901d64 */
.L_x_5923:
        /* <DEDUP_REMOVED lines=12> */
.L_x_5815:
[----:B------:R-:W-:Y:S05]  /*13c60*/  BSYNC B0 ;  /* 0x0000000000007941 */ /* 0x000fea0003800000 */
.L_x_5814:
[----:B------:R-:W-:Y:S01]  /*13c70*/  NOP ;  /* 0x0000000000007918 */ /* 0x000fe20000000000 */
[----:B------:R-:W-:-:S13]  /*13c80*/  PLOP3.LUT P0, PT, PT, PT, PT, 0x80, 0x0 ;  /* 0x000000000000781c */ /* 0x000fda0003f0f070 */
.L_x_5816:
[----:B------:R-:W-:Y:S02]  /*13c90*/  PLOP3.LUT P1, PT, P1, P0, PT, 0xa2, 0x0 ;  /* 0x000000000000781c */ /* 0x000fe40000f21472 */
[----:B------:R-:W-:-:S08]  /*13ca0*/  @P0 R2UR P1, UR4, R22 ;  /* 0x00000000160402ca */ /* 0x000fd00000020000 */
[----:B------:R-:W-:-:S05]  /*13cb0*/  @P0 PLOP3.LUT P0, PT, P1, PT, PT, 0x80, 0x0 ;  /* 0x000000000000081c */ /* 0x000fca0000f0f070 */
[----:B------:R-:W-:Y:S01]  /*13cc0*/  @!P1 SYNCS.ARRIVE.TRANS64.RED.A0T1 RZ, [UR4+0x32410], RZ ;  /* 0x032410ffffff99a7 */ /* 0x000fe20008200404 */
[----:B------:R-:W-:Y:S07]  /*13cd0*/  @!P1 ARRIVES.LDGSTSBAR.64.TRANSCNT [UR4+0x32410] ;  /* 0x03241000ff0099b0 */ /* 0x000fee0008000a84 */
[----:B------:R-:W-:Y:S05]  /*13ce0*/  @P0 BRA.U.ANY `(.L_x_5816) ;  /* 0xfffffffd00e80947 */ /* 0x000fea000393ffff */
[----:B0-2---:R-:W2:Y:S02]  /*13cf0*/  LDL.LU R2, [R1+0x1c] ;  /* 0x00001c0001027983 */ /* 0x005ea40000300800 */
        /* <DEDUP_REMOVED lines=11> */
.L_x_5924:
[----:B------:R-:W-:Y:S05]  /*13db0*/  BSYNC B0 ;  /* 0x0000000000007941 */ /* 0x000fea0003800000 */
.L_x_5817:
[----:B------:R-:W-:-:S13]  /*13dc0*/  LOP3.LUT P0, RZ, R23, 0x400, RZ, 0xc0, !PT ;  /* 0x0000040017ff7812 */ /* 0x000fda000780c0ff */
[----:B------:R-:W-:Y:S05]  /*13dd0*/  @!P0 BRA `(.L_x_5819) ;  /* 0x0000000000048947 */ /* 0x000fea0003800000 */
[----:B------:R-:W-:Y:S01]  /*13de0*/  BPT.TRAP 0x1 ;  /* 0x000000040000795c */ /* 0x000fe20000300000 */
.L_x_5819:
[----:B------:R-:W-:Y:S01]  /*13df0*/  SHF.L.U32 R0, R27, 0x1f, RZ ;  /* 0x0000001f1b007819 */ /* 0x000fe200000006ff */
[----:B------:R-:W-:Y:S03]  /*13e00*/  BSSY B0, `(.L_x_5820) ;  /* 0x0000003000007945 */ /* 0x000fe60003800000 */
[----:B------:R-:W2:Y:S02]  /*13e10*/  SYNCS.PHASECHK.TRANS64.TRYWAIT P0, [R25+URZ+0x32460], R0 ;  /* 0x03246000190075a7 */ /* 0x000ea4000800017f */
[----:B--2---:R-:W-:Y:S05]  /*13e20*/  @!P0 BRA `(.L_x_5821) ;  /* 0x0000004c00548947 */ /* 0x004fea0003800000 */
.L_x_5925:
[----:B------:R-:W-:Y:S05]  /*13e30*/  BSYNC B0 ;  /* 0x0000000000007941 */ /* 0x000fea0003800000 */
.L_x_5820:
        /* <DEDUP_REMOVED lines=8> */
[----:B------:R-:W-:Y:S02]  /*13ec0*/  LOP3.LUT P4, RZ, R23, 0x1, RZ, 0xc0, !PT ;  /* 0x0000000117ff7812 */ /* 0x000fe4000788c0ff */
[----:B------:R-:W-:Y:S01]  /*13ed0*/  SEL R7, RZ, 0x8, P1 ;  /* 0x00000008ff077807 */ /* 0x000fe20000800000 */
[----:B--2---:R-:W-:Y:S02]  /*13ee0*/  IMAD R0, R2, UR4, RZ ;  /* 0x0000000402007c24 */ /* 0x004fe4000f8e02ff */
[----:B0-----:R-:W-:-:S04]  /*13ef0*/  IMAD.WIDE.U32 R2, R37, UR4, RZ ;  /* 0x0000000425027c25 */ /* 0x001fc8000f8e00ff */
[----:B------:R-:W-:Y:S01]  /*13f00*/  IMAD R5, R37, UR5, R0 ;  /* 0x0000000525057c24 */ /* 0x000fe2000f8e0200 */
[----:B------:R-:W-:Y:S01]  /*13f10*/  ULDC.64 UR4, c[0x0][0x338] ;  /* 0x0000ce0000047ab9 */ /* 0x000fe20000000a00 */
[----:B------:R-:W-:Y:S02]  /*13f20*/  SEL R0, RZ, 0x2, P3 ;  /* 0x00000002ff007807 */ /* 0x000fe40001800000 */
        /* <DEDUP_REMOVED lines=40> */
[----:B0-----:R-:W-:Y:S02]  /*141b0*/  IADD3.X R9, RZ, R3, RZ, P3, !PT ;  /* 0x00000003ff097210 */ /* 0x001fe40001ffe4ff */
        /* <DEDUP_REMOVED lines=45> */
.L_x_5939:
        /* <DEDUP_REMOVED lines=15> */
.L_x_5823:
        /* <DEDUP_REMOVED lines=10> */
.L_x_5824:
[----:B0-----:R-:W2:Y:S01]  /*14620*/  LDL.LU R2, [R1+0x10] ;  /* 0x0000100001027983 */ /* 0x001ea20000300800 */
[----:B------:R0:W-:Y:S01]  /*14630*/  SYNCS.ARRIVE.TRANS64.A1T0 RZ, [R25+URZ+0x32450], RZ ;  /* 0x032450ff19ff79a7 */ /* 0x0001e2000810003f */
[----:B------:R-:W-:Y:S01]  /*14640*/  BSSY B0, `(.L_x_5825) ;  /* 0x00000d9000007945 */ /* 0x000fe20003800000 */
[----:B--2---:R-:W-:-:S05]  /*14650*/  VIADD R21, R2, 0xfffffffe ;  /* 0xfffffffe02157836 */ /* 0x004fca0000000000 */
[----:B------:R-:W-:-:S13]  /*14660*/  ISETP.GE.AND P0, PT, R21, R30, PT ;  /* 0x0000001e1500720c */ /* 0x000fda0003f06270 */
[----:B0-----:R-:W-:Y:S05]  /*14670*/  @!P0 BRA `(.L_x_5826) ;  /* 0x0000000c00548947 */ /* 0x001fea0003800000 */
.L_x_5839:
[----:B0-----:R-:W0:Y:S01]  /*14680*/  S2R R2, SR_TID.X ;  /* 0x0000000000027919 */ /* 0x001e220000002100 */
[----:B--2---:R-:W2:Y:S01]  /*14690*/  LDC R3, c[0x0][0x430] ;  /* 0x00010c00ff037b82 */ /* 0x004ea20000000800 */
[----:B------:R-:W-:Y:S01]  /*146a0*/  IMAD R8, R21, 0x60, R32 ;  /* 0x0000006015087824 */ /* 0x000fe200078e0220 */
[----:B------:R-:W-:Y:S01]  /*146b0*/  LOP3.LUT P1, RZ, R23, 0x400, RZ, 0xc0, !PT ;  /* 0x0000040017ff7812 */ /* 0x000fe2000782c0ff */
[----:B------:R-:W-:Y:S01]  /*146c0*/  VIADD R24, R24, 0x1 ;  /* 0x0000000118187836 */ /* 0x000fe20000000000 */
[----:B--2---:R-:W-:Y:S02]  /*146d0*/  ISETP.NE.AND P0, PT, R3, 0x1, PT ;  /* 0x000000010300780c */ /* 0x004fe40003f05270 */
[----:B0-----:R-:W-:-:S04]  /*146e0*/  LOP3.LUT R2, R2, 0x7f, RZ, 0xc0, !PT ;  /* 0x0000007f02027812 */ /* 0x001fc800078ec0ff */
[----:B------:R-:W-:Y:S02]  /*146f0*/  SHF.R.U32.HI R4, RZ, 0x3, R2 ;  /* 0x00000003ff047819 */ /* 0x000fe40000011602 */
[----:B------:R-:W0:Y:S05]  /*14700*/  S2R R2, SR_TID.X ;  /* 0x0000000000027919 */ /* 0x000e2a0000002100 */
[----:B------:R-:W2:Y:S08]  /*14710*/  @P0 LDC R3, c[0x0][0x434] ;  /* 0x00010d00ff030b82 */ /* 0x000eb00000000800 */
[----:B---3--:R-:W3:Y:S01]  /*14720*/  @P0 LDC R7, c[0x0][0x438] ;  /* 0x00010e00ff070b82 */ /* 0x008ee20000000800 */
        /* <DEDUP_REMOVED lines=15> */
[----:B--2---:R-:W-:Y:S01]  /*14820*/  @!P2 LEA R6, P0, R2, R6, 0x2 ;  /* 0x000000060206a211 */ /* 0x004fe200078010ff */
        /* <DEDUP_REMOVED lines=16> */
.L_x_5827:
[----:B------:R-:W-:Y:S01]  /*14930*/  IMAD R10, R24, 0x8, R22 ;  /* 0x00000008180a7824 */ /* 0x000fe200078e0216 */
[----:B------:R-:W-:Y:S01]  /*14940*/  SHF.L.U32 R20, R27, 0x1f, RZ ;  /* 0x0000001f1b147819 */ /* 0x000fe200000006ff */
[----:B------:R-:W-:Y:S01]  /*14950*/  BSSY B1, `(.L_x_5828) ;  /* 0x0000004000017945 */ /* 0x000fe20003800000 */
[----:B------:R-:W-:Y:S02]  /*14960*/  SHF.R.S32.HI R9, RZ, 0x1f, R5 ;  /* 0x0000001fff097819 */ /* 0x000fe40000011405 */
[----:B------:R-:W2:Y:S02]  /*14970*/  SYNCS.PHASECHK.TRANS64.TRYWAIT P0, [R10+URZ+0x32440], R20 ;  /* 0x032440140a0075a7 */ /* 0x000ea4000800017f */
[----:B--2---:R-:W-:Y:S05]  /*14980*/  @!P0 BRA `(.L_x_5829) ;  /* 0x0000004800d08947 */ /* 0x004fea0003800000 */
.L_x_5940:
[----:B------:R-:W-:Y:S05]  /*14990*/  BSYNC B1 ;  /* 0x0000000000017941 */ /* 0x000fea0003800000 */
.L_x_5828:
        /* <DEDUP_REMOVED lines=23> */
[----:B------:R-:W3:Y:S04]  /*14b10*/  SHFL.IDX PT, R3, R8, RZ, 0x181f ;  /* 0x00181fff08037589 */ /* 0x000ee800000e0000 */
[----:B------:R-:W-:Y:S01]  /*14b20*/  SHFL.IDX PT, R14, R6, 0x5, 0x181f ;  /* 0x00b81f00060e7f89 */ /* 0x000fe200000e0000 */
[----:B0-----:R-:W-:-:S04]  /*14b30*/  IADD3 R2, P0, R2, R0, RZ ;  /* 0x0000000002027210 */ /* 0x001fc80007f1e0ff */
[----:B---3--:R-:W-:-:S05]  /*14b40*/  IADD3.X R3, RZ, R3, RZ, P0, !PT ;  /* 0x00000003ff037210 */ /* 0x008fca00007fe4ff */
[----:B------:R0:W-:Y:S04]  /*14b50*/  LDGSTS.E.BYPASS.LTC128B.128 [R7+0x1c400], desc[UR36][R2.64], !P1 ;  /* 0x1c40000002077fae */ /* 0x0001e8000c901d64 */
[----:B0-----:R-:W0:Y:S04]  /*14b60*/  SHFL.IDX PT, R2, R6, 0x1, 0x181f ;  /* 0x00381f0006027f89 */ /* 0x001e2800000e0000 */
[----:B------:R-:W3:Y:S01]  /*14b70*/  SHFL.IDX PT, R3, R8, 0x1, 0x181f ;  /* 0x00381f0008037f89 */ /* 0x000ee200000e0000 */
[----:B0-----:R-:W-:-:S05]  /*14b80*/  IADD3 R2, P0, R2, R0, RZ ;  /* 0x0000000002027210 */ /* 0x001fca0007f1e0ff */
[----:B---3--:R-:W-:-:S05]  /*14b90*/  IMAD.X R3, RZ, RZ, R3, P0 ;  /* 0x000000ffff037224 */ /* 0x008fca00000e0603 */
        /* <DEDUP_REMOVED lines=12> */
[----:B------:R-:W3:Y:S04]  /*14c60*/  SHFL.IDX PT, R3, R8, 0x4, 0x181f ;  /* 0x00981f0008037f89 */ /* 0x000ee800000e0000 */
[----:B------:R-:W4:Y:S01]  /*14c70*/  SHFL.IDX PT, R8, R8, 0x5, 0x181f ;  /* 0x00b81f0008087f89 */ /* 0x000f2200000e0000 */
[----:B0-----:R-:W-:-:S05]  /*14c80*/  IADD3 R2, P0, R2, R0, RZ ;  /* 0x0000000002027210 */ /* 0x001fca0007f1e0ff */
[----:B---3--:R-:W-:-:S05]  /*14c90*/  IMAD.X R3, RZ, RZ, R3, P0 ;  /* 0x000000ffff037224 */ /* 0x008fca00000e0603 */
[----:B----4-:R0:W-:Y:S03]  /*14ca0*/  LDGSTS.E.BYPASS.LTC128B.128 [R7+0x1e400], desc[UR36][R2.64], !P1 ;  /* 0x1e40000002077fae */ /* 0x0101e6000c901d64 */
.L_x_5954:
        /* <DEDUP_REMOVED lines=8> */
.L_x_5831:
        /* <DEDUP_REMOVED lines=10> */
.L_x_5832:
[----:B------:R3:W-:Y:S01]  /*14dd0*/  SYNCS.ARRIVE.TRANS64.A1T0 RZ, [R10+URZ+0x32430], RZ ;  /* 0x032430ff0aff79a7 */ /* 0x0007e2000810003f */
[----:B------:R-:W-:Y:S05]  /*14de0*/  @!P3 BRA `(.L_x_5833) ;  /* 0x000000000004b947 */ /* 0x000fea0003800000 */
[----:B------:R-:W-:Y:S01]  /*14df0*/  BPT.TRAP 0x1 ;  /* 0x000000040000795c */ /* 0x000fe20000300000 */
.L_x_5833:
[----:B------:R-:W4:Y:S01]  /*14e00*/  SYNCS.PHASECHK.TRANS64.TRYWAIT P0, [R10+URZ+0x32460], R20 ;  /* 0x032460140a0075a7 */ /* 0x000f22000800017f */
[----:B------:R-:W-:Y:S04]  /*14e10*/  BSSY B1, `(.L_x_5834) ;  /* 0x0000002000017945 */ /* 0x000fe80003800000 */
[----:B----4-:R-:W-:Y:S05]  /*14e20*/  @!P0 BRA `(.L_x_5835) ;  /* 0x0000004c005c8947 */ /* 0x010fea0003800000 */
.L_x_5955:
[----:B------:R-:W-:Y:S05]  /*14e30*/  BSYNC B1 ;  /* 0x0000000000017941 */ /* 0x000fea0003800000 */
.L_x_5834:
[----:B------:R-:W-:Y:S01]  /*14e40*/  ULDC.64 UR4, c[0x0][0x328] ;  /* 0x0000ca0000047ab9 */ /* 0x000fe20000000a00 */
[----:B------:R-:W-:Y:S01]  /*14e50*/  ULDC.64 UR6, c[0x0][0x318] ;  /* 0x0000c60000067ab9 */ /* 0x000fe20000000a00 */
[----:B0-----:R-:W-:Y:S01]  /*14e60*/  IMAD R2, R9, UR4, RZ ;  /* 0x0000000409027c24 */ /* 0x001fe2000f8e02ff */
[C---:B------:R-:W-:Y:S01]  /*14e70*/  LOP3.LUT P5, RZ, R23.reuse, 0x1, RZ, 0xc0, !PT ;  /* 0x0000000117ff7812 */ /* 0x040fe200078ac0ff */
[----:B--2-4-:R-:W-:Y:S01]  /*14e80*/  IMAD R20, R24, 0x6000, R29 ;  /* 0x0000600018147824 */ /* 0x014fe200078e021d */
        /* <DEDUP_REMOVED lines=14> */
[----:B-1----:R-:W-:Y:S01]  /*14f70*/  IMAD R25, R18, UR5, R3 ;  /* 0x0000000512197c24 */ /* 0x002fe2000f8e0203 */
        /* <DEDUP_REMOVED lines=46> */
.L_x_5969:
        /* <DEDUP_REMOVED lines=11> */
.L_x_5837:
        /* <DEDUP_REMOVED lines=10> */
.L_x_5838:
[----:B------:R2:W-:Y:S01]  /*153b0*/  SYNCS.ARRIVE.TRANS64.A1T0 RZ, [R10+URZ+0x32450], RZ ;  /* 0x032450ff0aff79a7 */ /* 0x0005e2000810003f */
[----:B------:R-:W-:Y:S05]  /*153c0*/  @P2 BRA `(.L_x_5839) ;  /* 0xfffffff000ac2947 */ /* 0x000fea000383ffff */
.L_x_5826:
[----:B------:R-:W-:Y:S05]  /*153d0*/  BSYNC B0 ;  /* 0x0000000000007941 */ /* 0x000fea0003800000 */
.L_x_5825:
        /* <DEDUP_REMOVED lines=10> */
[----:B------:R-:W4:Y:S01]  /*15480*/  LDC.64 R2, c[0x0][0xd60] ;  /* 0x00035800ff027b82 */ /* 0x000f220000000a00 */
[----:B------:R-:W0:Y:S02]  /*15490*/  FLO.U32 R4, UR4 ;  /* 0x0000000400047d00 */ /* 0x000e2400080e0000 */
[----:B0-----:R-:W-:-:S06]  /*154a0*/  ISETP.EQ.U32.AND P1, PT, R4, R5, PT ;  /* 0x000000050400720c */ /* 0x001fcc0003f22070 */
[----:B------:R-:W4:Y:S07]  /*154b0*/  POPC R5, UR4 ;  /* 0x0000000400057d09 */ /* 0x000f2e0008000000 */
[----:B----4-:R-:W4:Y:S01]  /*154c0*/  @P1 ATOMG.E.ADD.STRONG.GPU PT, R3, desc[UR36][R2.64], R5 ;  /* 0x00000005020319a8 */ /* 0x010f2200081ee1e4 */
[----:B------:R-:W0:Y:S02]  /*154d0*/  S2R R6, SR_LTMASK ;  /* 0x0000000000067919 */ /* 0x000e240000003900 */
[----:B0-----:R-:W-:-:S04]  /*154e0*/  LOP3.LUT R6, R6, UR4, RZ, 0xc0, !PT ;  /* 0x0000000406067c12 */ /* 0x001fc8000f8ec0ff */
[----:B------:R-:W0:Y:S01]  /*154f0*/  POPC R7, R6 ;  /* 0x0000000600077309 */ /* 0x000e220000000000 */
[----:B----4-:R-:W0:Y:S02]  /*15500*/  SHFL.IDX PT, R4, R3, R4, 0x1f ;  /* 0x00001f0403047589 */ /* 0x010e2400000e0000 */
[----:B0-----:R-:W-:-:S07]  /*15510*/  IADD3 R16, R4, UR39, R7 ;  /* 0x0000002704107c10 */ /* 0x001fce000fffe007 */
.L_x_5841:
[----:B------:R-:W-:Y:S05]  /*15520*/  BSYNC B0 ;  /* 0x0000000000007941 */ /* 0x000fea0003800000 */
.L_x_5840:
[----:B------:R-:W-:Y:S02]  /*15530*/  SEL R24, R24, RZ, P0 ;  /* 0x000000ff18187207 */ /* 0x000fe40000000000 */
[----:B------:R-:W-:-:S07]  /*15540*/  LOP3.LUT R27, R27, R0, RZ, 0x3c, !PT ;  /* 0x000000001b1b7212 */ /* 0x000fce00078e3cff */
.L_x_5794:
[----:B------:R-:W-:Y:S05]  /*15550*/  BSYNC B7 ;  /* 0x0000000000077941 */ /* 0x000fea0003800000 */
.L_x_5792:
        /* <DEDUP_REMOVED lines=11> */
.L_x_5842:
        /* <DEDUP_REMOVED lines=9> */
[----:B------:R-:W4:Y:S01]  /*156a0*/  @!P1 LDC.64 R4, c[0x0][0xd78] ;  /* 0x00035e00ff049b82 */ /* 0x000f220000000a00 */
[----:B0-----:R-:W-:-:S05]  /*156b0*/  @!P1 IMAD.WIDE R2, R7, 0x4, R2 ;  /* 0x0000000407029825 */ /* 0x001fca00078e0202 */
[----:B------:R4:W5:Y:S02]  /*156c0*/  @!P1 LDG.E R6, desc[UR36][R2.64] ;  /* 0x0000002402069981 */ /* 0x000964000c1e1900 */
[----:B----4-:R-:W-:-:S05]  /*156d0*/  @!P1 IMAD.WIDE R2, R7, 0x4, R4 ;  /* 0x0000000407029825 */ /* 0x010fca00078e0204 */
[----:B------:R-:W4:Y:S01]  /*156e0*/  @!P1 LDG.E R5, desc[UR36][R2.64] ;  /* 0x0000002402059981 */ /* 0x000f22000c1e1900 */
[----:B------:R-:W-:Y:S01]  /*156f0*/  MOV R17, RZ ;  /* 0x000000ff00117202 */ /* 0x000fe20000000f00 */
[----:B------:R-:W-:Y:S01]  /*15700*/  IMAD.MOV.U32 R4, RZ, RZ, RZ ;  /* 0x000000ffff047224 */ /* 0x000fe200078e00ff */
[C---:B------:R-:W-:Y:S01]  /*15710*/  ISETP.GE.U32.AND P2, PT, R8.reuse, 0x2, PT ;  /* 0x000000020800780c */ /* 0x040fe20003f46070 */
[----:B------:R-:W-:Y:S01]  /*15720*/  SHFL.IDX PT, R0, R16, RZ, 0x1f ;  /* 0x00001fff10007589 */ /* 0x000fe200000e0000 */
[C---:B------:R-:W-:Y:S02]  /*15730*/  ISETP.GE.U32.AND P3, PT, R8.reuse, 0x4, PT ;  /* 0x000000040800780c */ /* 0x040fe40003f66070 */
[C---:B------:R-:W-:Y:S01]  /*15740*/  ISETP.GE.U32.AND P4, PT, R8.reuse, 0x8, PT ;  /* 0x000000080800780c */ /* 0x040fe20003f86070 */
[----:B------:R-:W-:Y:S01]  /*15750*/  SHFL.IDX PT, R7, R16, 0x1, 0x1f ;  /* 0x00201f0010077f89 */ /* 0x000fe200000e0000 */
[----:B------:R-:W-:Y:S01]  /*15760*/  ISETP.GE.U32.AND P5, PT, R8, 0x10, PT ;  /* 0x000000100800780c */ /* 0x000fe20003fa6070 */
[----:B-----5:R-:W-:-:S02]  /*15770*/  @!P1 IMAD.MOV.U32 R17, RZ, RZ, R6 ;  /* 0x000000ffff119224 */ /* 0x020fc400078e0006 */
[----:B------:R-:W-:Y:S02]  /*15780*/  IMAD.MOV.U32 R6, RZ, RZ, RZ ;  /* 0x000000ffff067224 */ /* 0x000fe400078e00ff */
[----:B----4-:R-:W-:Y:S01]  /*15790*/  @!P1 IMAD.MOV.U32 R4, RZ, RZ, R5 ;  /* 0x000000ffff049224 */ /* 0x010fe200078e0005 */
        /* <DEDUP_REMOVED lines=17> */
[----:B------:R0:W4:Y:S02]  /*158b0*/  SHFL.IDX PT, R14, R2, 0x1f, 0x1f ;  /* 0x03e01f00020e7f89 */ /* 0x00012400000e0000 */
.L_x_5979:
[----:B------:R-:W-:Y:S02]  /*158c0*/  ULDC UR4, c[0x0][0xd38] ;  /* 0x00034e0000047ab9 */ /* 0x000fe40000000800 */
[----:B------:R-:W-:-:S04]  /*158d0*/  IMAD.U32 R5, RZ, RZ, UR4 ;  /* 0x00000004ff057e24 */ /* 0x000fc8000f8e00ff */
[----:B----4-:R-:W-:-:S04]  /*158e0*/  IMAD R14, R14, R5, RZ ;  /* 0x000000050e0e7224 */ /* 0x010fc800078e02ff */
[----:B------:R-:W-:-:S05]  /*158f0*/  IMAD.IADD R7, R7, 0x1, R14 ;  /* 0x0000000107077824 */ /* 0x000fca00078e020e */
[----:B------:R-:W-:-:S13]  /*15900*/  ISETP.GT.AND P6, PT, R7, R0, PT ;  /* 0x000000000700720c */ /* 0x000fda0003fc4270 */
[----:B------:R-:W-:Y:S05]  /*15910*/  @P6 BRA `(.L_x_5845) ;  /* 0x0000000000a46947 */ /* 0x000fea0003800000 */
.L_x_5848:
        /* <DEDUP_REMOVED lines=10> */
[----:B------:R-:W4:Y:S01]  /*159c0*/  @!P6 LDC.64 R4, c[0x0][0xd78] ;  /* 0x00035e00ff04eb82 */ /* 0x000f220000000a00 */
[----:B0-----:R-:W-:-:S05]  /*159d0*/  @!P6 IMAD.WIDE R2, R9, 0x4, R2 ;  /* 0x000000040902e825 */ /* 0x001fca00078e0202 */
[----:B------:R4:W5:Y:S02]  /*159e0*/  @!P6 LDG.E R17, desc[UR36][R2.64] ;  /* 0x000000240211e981 */ /* 0x000964000c1e1900 */
[----:B----4-:R-:W-:-:S04]  /*159f0*/  @!P6 IMAD.WIDE R2, R9, 0x4, R4 ;  /* 0x000000040902e825 */ /* 0x010fc800078e0204 */
[----:B------:R-:W-:-:S06]  /*15a00*/  IMAD.MOV.U32 R4, RZ, RZ, RZ ;  /* 0x000000ffff047224 */ /* 0x000fcc00078e00ff */
[----:B------:R-:W5:Y:S01]  /*15a10*/  @!P6 LDG.E R4, desc[UR36][R2.64] ;  /* 0x000000240204e981 */ /* 0x000f62000c1e1900 */
[----:B------:R-:W-:Y:S01]  /*15a20*/  UMOV UR4, 0xffffffff ;  /* 0xffffffff00047882 */ /* 0x000fe20000000000 */
[----:B-----5:R-:W-:Y:S02]  /*15a30*/  IMAD R13, R4, R17, RZ ;  /* 0x00000011040d7224 */ /* 0x020fe400078e02ff */
        /* <DEDUP_REMOVED lines=13> */
[----:B------:R-:W0:Y:S02]  /*15b10*/  SHFL.UP PT, R14, R5, 0x10, RZ ;  /* 0x06000000050e7989 */ /* 0x000e2400000e00ff */
[----:B0-----:R-:W-:-:S05]  /*15b20*/  SEL R14, R14, RZ, P5 ;  /* 0x000000ff0e0e7207 */ /* 0x001fca0002800000 */
[----:B------:R-:W-:-:S05]  /*15b30*/  IMAD.IADD R2, R5, 0x1, R14 ;  /* 0x0000000105027824 */ /* 0x000fca00078e020e */
[----:B------:R0:W4:Y:S02]  /*15b40*/  SHFL.IDX PT, R14, R2, 0x1f, 0x1f ;  /* 0x03e01f00020e7f89 */ /* 0x00012400000e0000 */
.L_x_5987:
[----:B------:R-:W-:Y:S02]  /*15b50*/  ULDC UR4, c[0x0][0xd38] ;  /* 0x00034e0000047ab9 */ /* 0x000fe40000000800 */
[----:B------:R-:W-:-:S04]  /*15b60*/  IMAD.U32 R5, RZ, RZ, UR4 ;  /* 0x00000004ff057e24 */ /* 0x000fc8000f8e00ff */
[----:B----4-:R-:W-:-:S04]  /*15b70*/  IMAD R14, R14, R5, RZ ;  /* 0x000000050e0e7224 */ /* 0x010fc800078e02ff */
[----:B------:R-:W-:-:S05]  /*15b80*/  IMAD.IADD R7, R14, 0x1, R7 ;  /* 0x000000010e077824 */ /* 0x000fca00078e0207 */
[----:B------:R-:W-:-:S13]  /*15b90*/  ISETP.GT.AND P6, PT, R7, R0, PT ;  /* 0x000000000700720c */ /* 0x000fda0003fc4270 */
[----:B------:R-:W-:Y:S05]  /*15ba0*/  @!P6 BRA `(.L_x_5848) ;  /* 0xfffffffc005ce947 */ /* 0x000fea000383ffff */
.L_x_5845:
[----:B------:R-:W-:Y:S01]  /*15bb0*/  IMAD.IADD R7, R7, 0x1, -R14 ;  /* 0x0000000107077824 */ /* 0x000fe200078e0a0e */
[----:B------:R-:W-:-:S03]  /*15bc0*/  UMOV UR4, 0xffffffff ;  /* 0xffffffff00047882 */ /* 0x000fc60000000000 */
[----:B------:R-:W-:-:S05]  /*15bd0*/  IMAD R3, R2, R5, R7 ;  /* 0x0000000502037224 */ /* 0x000fca00078e0207 */
[----:B------:R-:W-:Y:S01]  /*15be0*/  ISETP.GT.AND P6, PT, R3, R0, PT ;  /* 0x000000000300720c */ /* 0x000fe20003fc4270 */
[----:B------:R-:W-:-:S12]  /*15bf0*/  BRA.DIV UR4, `(.L_x_5849) ;  /* 0x0000004e04bc7947 */ /* 0x000fd8000b800000 */
[----:B------:R-:W-:-:S04]  /*15c00*/  VOTE.ANY R3, PT, !P6 ;  /* 0x0000000000037806 */ /* 0x000fc800070e0100 */
[----:B------:R-:W4:Y:S02]  /*15c10*/  POPC R12, R3 ;  /* 0x00000003000c7309 */ /* 0x000f240000000000 */
[----:B----4-:R4:W0:Y:S01]  /*15c20*/  SHFL.IDX PT, R17, R17, R12, 0x1f ;  /* 0x00001f0c11117589 */ /* 0x01082200000e0000 */
[----:B------:R-:W-:-:S03]  /*15c30*/  IMAD.IADD R19, R12, 0x1, R19 ;  /* 0x000000010c137824 */ /* 0x000fc600078e0213 */
[----:B------:R4:W0:Y:S04]  /*15c40*/  SHFL.IDX PT, R4, R4, R12, 0x1f ;  /* 0x00001f0c04047589 */ /* 0x00082800000e0000 */
.L_x_5992:
[----:B------:R-:W-:-:S13]  /*15c50*/  ISETP.NE.AND P0, PT, R3, RZ, PT ;  /* 0x000000ff0300720c */ /* 0x000fda0003f05270 */
[----:B------:R-:W-:Y:S05]  /*15c60*/  @!P0 BRA `(.L_x_5850) ;  /* 0x0000000000108947 */ /* 0x000fea0003800000 */
[----:B------:R-:W-:Y:S01]  /*15c70*/  UMOV UR4, 0xffffffff ;  /* 0xffffffff00047882 */ /* 0x000fe20000000000 */
[----:B----4-:R-:W-:Y:S02]  /*15c80*/  VIADD R12, R12, 0xffffffff ;  /* 0xffffffff0c0c7836 */ /* 0x010fe40000000000 */
[----:B------:R-:W-:Y:S05]  /*15c90*/  BRA.DIV UR4, `(.L_x_5851) ;  /* 0x0000004e04f07947 */ /* 0x000fea000b800000 */
[----:B------:R4:W0:Y:S02]  /*15ca0*/  SHFL.IDX PT, R6, R2, R12, 0x1f ;  /* 0x00001f0c02067589 */ /* 0x00082400000e0000 */
.L_x_5850:
[----:B0-----:R-:W-:Y:S01]  /*15cb0*/  ISETP.NE.AND P0, PT, R4, 0x1, PT ;  /* 0x000000010400780c */ /* 0x001fe20003f05270 */
[----:B------:R-:W-:-:S04]  /*15cc0*/  IMAD R16, R6, R5, R7 ;  /* 0x0000000506107224 */ /* 0x000fc800078e0207 */
[----:B------:R-:W-:-:S08]  /*15cd0*/  IMAD.IADD R0, R0, 0x1, -R16 ;  /* 0x0000000100007824 */ /* 0x000fd000078e0a10 */
[----:B------:R-:W-:Y:S05]  /*15ce0*/  @!P0 BRA `(.L_x_5852) ;  /* 0x0000000000dc8947 */ /* 0x000fea0003800000 */
[-C--:B------:R-:W-:Y:S02]  /*15cf0*/  IABS R6, R17.reuse ;  /* 0x0000001100067213 */ /* 0x080fe40000000000 */
[----:B------:R-:W-:Y:S02]  /*15d00*/  IABS R5, R4 ;  /* 0x0000000400057213 */ /* 0x000fe40000000000 */
[----:B------:R-:W0:Y:S08]  /*15d10*/  I2F.RP R7, R6 ;  /* 0x0000000600077306 */ /* 0x000e300000209400 */
[----:B------:R-:W5:Y:S08]  /*15d20*/  I2F.RP R8, R5 ;  /* 0x0000000500087306 */ /* 0x000f700000209400 */
[----:B0-----:R-:W4:Y:S08]  /*15d30*/  MUFU.RCP R7, R7 ;  /* 0x0000000700077308 */ /* 0x001f300000001000 */
[----:B-----5:R-:W-:Y:S01]  /*15d40*/  MUFU.RCP R8, R8 ;  /* 0x0000000800087308 */ /* 0x020fe20000001000 */
[----:B----4-:R-:W-:Y:S01]  /*15d50*/  VIADD R2, R7, 0xffffffe ;  /* 0x0ffffffe07027836 */ /* 0x010fe20000000000 */
[----:B------:R-:W-:-:S06]  /*15d60*/  IABS R7, R17 ;  /* 0x0000001100077213 */ /* 0x000fcc0000000000 */
[----:B------:R0:W4:Y:S02]  /*15d70*/  F2I.FTZ.U32.TRUNC.NTZ R3, R2 ;  /* 0x0000000200037305 */ /* 0x000124000021f000 */
[----:B0-----:R-:W-:Y:S02]  /*15d80*/  IMAD.MOV.U32 R2, RZ, RZ, RZ ;  /* 0x000000ffff027224 */ /* 0x001fe400078e00ff */
[----:B----4-:R-:W-:-:S04]  /*15d90*/  IMAD.MOV R9, RZ, RZ, -R3 ;  /* 0x000000ffff097224 */ /* 0x010fc800078e0a03 */
        /* <DEDUP_REMOVED lines=20> */
[----:B------:R-:W-:-:S04]  /*15ee0*/  IABS R2, R4 ;  /* 0x0000000400027213 */ /* 0x000fc80000000000 */
[----:B------:R-:W-:-:S07]  /*15ef0*/  IADD3 R2, RZ, -R2, RZ ;  /* 0x80000002ff027210 */ /* 0x000fce0007ffe0ff */
        /* <DEDUP_REMOVED lines=22> */
.L_x_5852:
[----:B----4-:R-:W0:Y:S02]  /*16060*/  LDC.64 R2, c[0x0][0xd90] ;  /* 0x00036400ff027b82 */ /* 0x010e240000000a00 */
        /* <DEDUP_REMOVED lines=27> */
[----:B------:R-:W-:Y:S01]  /*16220*/  IMAD R4, R6, R2, RZ ;  /* 0x0000000206047224 */ /* 0x000fe200078e02ff */
[----:B------:R-:W-:-:S03]  /*16230*/  IADD3 R2, -R2, RZ, RZ ;  /* 0x000000ff02027210 */ /* 0x000fc60007ffe1ff */
        /* <DEDUP_REMOVED lines=30> */
.L_x_5853:
[----:B------:R-:W-:-:S05]  /*16420*/  LOP3.LUT R2, RZ, R2, RZ, 0x33, !PT ;  /* 0x00000002ff027212 */ /* 0x000fca00078e33ff */
[----:B------:R-:W-:Y:S01]  /*16430*/  IMAD.IADD R17, R17, 0x1, R2 ;  /* 0x0000000111117824 */ /* 0x000fe200078e0202 */
[----:B------:R-:W-:Y:S06]  /*16440*/  BRA `(.L_x_5854) ;  /* 0x00000000001c7947 */ /* 0x000fec0003800000 */
.L_x_5846:
[----:B------:R-:W-:Y:S01]  /*16450*/  UMOV UR4, URZ ;  /* 0x0000003f00047c82 */ /* 0x000fe20008000000 */
[----:B------:R-:W-:Y:S01]  /*16460*/  UMOV UR5, URZ ;  /* 0x0000003f00057c82 */ /* 0x000fe20008000000 */
[----:B------:R-:W-:Y:S01]  /*16470*/  ULDC UR6, c[0x0][0xd3c] ;  /* 0x00034f0000067ab9 */ /* 0x000fe20000000800 */
[----:B------:R-:W-:Y:S02]  /*16480*/  IMAD.MOV.U32 R16, RZ, RZ, R0 ;  /* 0x000000ffff107224 */ /* 0x000fe400078e0000 */
[----:B------:R-:W-:Y:S02]  /*16490*/  IMAD.U32 R17, RZ, RZ, UR4 ;  /* 0x00000004ff117e24 */ /* 0x000fe4000f8e00ff */
[----:B------:R-:W-:Y:S02]  /*164a0*/  IMAD.U32 R18, RZ, RZ, UR5 ;  /* 0x00000005ff127e24 */ /* 0x000fe4000f8e00ff */
[----:B------:R-:W-:-:S07]  /*164b0*/  IMAD.U32 R19, RZ, RZ, UR6 ;  /* 0x00000006ff137e24 */ /* 0x000fce000f8e00ff */
.L_x_5854:
        /* <DEDUP_REMOVED lines=10> */
.L_x_5843:
[----:B------:R-:W-:Y:S02]  /*16560*/  ULDC UR4, c[0x0][0xd3c] ;  /* 0x00034f0000047ab9 */ /* 0x000fe40000000800 */
[----:B----4-:R-:W-:-:S13]  /*16570*/  ISETP.GE.AND P0, PT, R19, UR4, PT ;  /* 0x0000000413007c0c */ /* 0x010fda000bf06270 */
[----:B------:R-:W-:Y:S05]  /*16580*/  @!P0 BRA `(.L_x_5855) ;  /* 0xffffffa400bc8947 */ /* 0x000fea000383ffff */
[----:B------:R-:W-:Y:S05]  /*16590*/  BSYNC B8 ;  /* 0x0000000000087941 */ /* 0x000fea0003800000 */
.L_x_5786:
        /* <DEDUP_REMOVED lines=12> */
.L_x_5995:
[----:B------:R-:W-:Y:S05]  /*16660*/  BSYNC B0 ;  /* 0x0000000000007941 */ /* 0x000fea0003800000 */
.L_x_5856:
[----:B------:R-:W-:-:S03]  /*16670*/  UMOV UR4, 0xffffffff ;  /* 0xffffffff00047882 */ /* 0x000fc60000000000 */
[----:B------:R-:W-:Y:S05]  /*16680*/  BRA.DIV UR4, `(.L_x_5858) ;  /* 0x0000004604b07947 */ /* 0x000fea000b800000 */
[----:B-1----:R-:W1:Y:S02]  /*16690*/  S2R R0, SR_TID.X ;  /* 0x0000000000007919 */ /* 0x002e640000002100 */
[----:B-1----:R-:W-:-:S04]  /*166a0*/  SHF.R.U32.HI R0, RZ, 0x5, R0 ;  /* 0x00000005ff007819 */ /* 0x002fc80000011600 */
[----:B------:R-:W-:-:S05]  /*166b0*/  LOP3.LUT R0, R0, 0x3, RZ, 0xc0, !PT ;  /* 0x0000000300007812 */ /* 0x000fca00078ec0ff */
[----:B------:R1:W4:Y:S02]  /*166c0*/  SHFL.IDX PT, R14, R0, RZ, 0x1f ;  /* 0x00001fff000e7589 */ /* 0x00032400000e0000 */
.L_x_5998:
[----:B----4-:R-:W-:Y:S01]  /*166d0*/  ISETP.NE.AND P0, PT, R14, RZ, PT ;  /* 0x000000ff0e00720c */ /* 0x010fe20003f05270 */
[----:B------:R-:W-:-:S12]  /*166e0*/  BSSY B0, `(.L_x_5859) ;  /* 0x0000026000007945 */ /* 0x000fd80003800000 */
[----:B------:R-:W-:Y:S05]  /*166f0*/  @P0 BRA `(.L_x_5860) ;  /* 0x0000000000900947 */ /* 0x000fea0003800000 */
[----:B------:R-:W-:-:S03]  /*16700*/  UMOV UR4, 0xffffffff ;  /* 0xffffffff00047882 */ /* 0x000fc60000000000 */
[----:B------:R-:W-:Y:S05]  /*16710*/  BRA.DIV UR4, `(.L_x_5861) ;  /* 0x0000004604c07947 */ /* 0x000fea000b800000 */
[----:B------:R-:W-:-:S13]  /*16720*/  ELECT P6, URZ, PT ;  /* 0x00000000003f782f */ /* 0x000fda00038c0000 */
.L_x_6001:
[----:B------:R-:W-:Y:S05]  /*16730*/  @!P6 BRA `(.L_x_5860) ;  /* 0x000000000080e947 */ /* 0x000fea0003800000 */
[----:B-1----:R-:W4:Y:S02]  /*16740*/  LDL R0, [R1+0x3c] ;  /* 0x00003c0001007983 */ /* 0x002f240000100800 */
[----:B----4-:R-:W-:-:S13]  /*16750*/  R2UR UR4, R0 ;  /* 0x00000000000472ca */ /* 0x010fda00000e0000 */
[----:B------:R-:W-:-:S06]  /*16760*/  ULOP3.LUT UR4, UR4, 0x2, URZ, 0xfc, !UPT ;  /* 0x0000000204047892 */ /* 0x000fcc000f8efc3f */
[----:B------:R-:W-:-:S05]  /*16770*/  IMAD.U32 R0, RZ, RZ, UR4 ;  /* 0x00000004ff007e24 */ /* 0x000fca000f8e00ff */
[----:B------:R-:W-:-:S13]  /*16780*/  ISETP.NE.AND P0, PT, R0, 0x3, PT ;  /* 0x000000030000780c */ /* 0x000fda0003f05270 */
[----:B------:R-:W-:Y:S05]  /*16790*/  @!P0 BRA `(.L_x_5862) ;  /* 0x0000000000048947 */ /* 0x000fea0003800000 */
[----:B------:R-:W-:Y:S01]  /*167a0*/  BPT.TRAP 0x1 ;  /* 0x000000040000795c */ /* 0x000fe20000300000 */
.L_x_5862:
[C---:B------:R-:W-:Y:S01]  /*167b0*/  IMAD R3, R24.reuse, 0x8, R5 ;  /* 0x0000000818037824 */ /* 0x040fe200078e0205 */
[----:B------:R-:W-:Y:S01]  /*167c0*/  SHF.L.U32 R2, R27, 0x1f, RZ ;  /* 0x0000001f1b027819 */ /* 0x000fe200000006ff */
[----:B------:R-:W-:-:S03]  /*167d0*/  VIADD R24, R24, 0x1 ;  /* 0x0000000118187836 */ /* 0x000fc60000000000 */
[----:B------:R-:W1:Y:S02]  /*167e0*/  SYNCS.PHASECHK.TRANS64.TRYWAIT P1, [R3+URZ+0x32440], R2 ;  /* 0x03244002030075a7 */ /* 0x000e64000802017f */
[----:B------:R-:W-:-:S04]  /*167f0*/  ISETP.NE.AND P2, PT, R24, 0x2, PT ;  /* 0x000000021800780c */ /* 0x000fc80003f45270 */
[----:B------:R-:W-:Y:S01]  /*16800*/  SEL R0, RZ, 0x1, P2 ;  /* 0x00000001ff007807 */ /* 0x000fe20001000000 */
[----:B-1----:R-:W-:Y:S08]  /*16810*/  @!P1 BRA `(.L_x_5863) ;  /* 0x0000004400a09947 */ /* 0x002ff00003800000 */
.L_x_6002:
[----:B------:R-:W-:Y:S02]  /*16820*/  SEL R24, R24, RZ, P2 ;  /* 0x000000ff18187207 */ /* 0x000fe40001000000 */
[----:B------:R-:W-:Y:S01]  /*16830*/  LOP3.LUT R0, R27, R0, RZ, 0x3c, !PT ;  /* 0x000000001b007212 */ /* 0x000fe200078e3cff */
[----:B------:R-:W-:Y:S06]  /*16840*/  @!P0 BRA `(.L_x_5864) ;  /* 0x0000000000048947 */ /* 0x000fec0003800000 */
[----:B------:R-:W-:Y:S01]  /*16850*/  BPT.TRAP 0x1 ;  /* 0x000000040000795c */ /* 0x000fe20000300000 */
.L_x_5864:
[----:B------:R-:W-:Y:S02]  /*16860*/  LEA R5, R24, R5, 0x3 ;  /* 0x0000000518057211 */ /* 0x000fe400078e18ff */
[----:B------:R-:W-:-:S04]  /*16870*/  SHF.L.U32 R0, R0, 0x1f, RZ ;  /* 0x0000001f00007819 */ /* 0x000fc800000006ff */
[----:B------:R-:W4:Y:S02]  /*16880*/  SYNCS.PHASECHK.TRANS64.TRYWAIT P1, [R5+URZ+0x32440], R0 ;  /* 0x03244000050075a7 */ /* 0x000f24000802017f */
[----:B----4-:R-:W-:Y:S05]  /*16890*/  @!P1 BRA `(.L_x_5865) ;  /* 0x0000004400949947 */ /* 0x010fea0003800000 */
.L_x_6003:
[----:B------:R-:W-:Y:S05]  /*168a0*/  @!P0 BRA `(.L_x_5866) ;  /* 0x0000000000048947 */ /* 0x000fea0003800000 */
[----:B------:R-:W-:Y:S01]  /*168b0*/  BPT.TRAP 0x1 ;  /* 0x000000040000795c */ /* 0x000fe20000300000 */
.L_x_5866:
[----:B------:R-:W5:Y:S02]  /*168c0*/  SYNCS.PHASECHK.TRANS64.TRYWAIT P1, [R3+URZ+0x32460], R2 ;  /* 0x03246002030075a7 */ /* 0x000f64000802017f */
[----:B-----5:R-:W-:Y:S05]  /*168d0*/  @!P1 BRA `(.L_x_5867) ;  /* 0x0000004400989947 */ /* 0x020fea0003800000 */
.L_x_6004:
[----:B------:R-:W-:Y:S05]  /*168e0*/  @!P0 BRA `(.L_x_5868) ;  /* 0x0000000000048947 */ /* 0x000fea0003800000 */
[----:B------:R-:W-:Y:S01]  /*168f0*/  BPT.TRAP 0x1 ;  /* 0x000000040000795c */ /* 0x000fe20000300000 */
.L_x_5868:
[----:B------:R0:W0:Y:S02]  /*16900*/  SYNCS.PHASECHK.TRANS64.TRYWAIT P0, [R5+URZ+0x32460], R0 ;  /* 0x03246000050075a7 */ /* 0x000024000800017f */
[----:B0-----:R-:W-:Y:S05]  /*16910*/  @!P0 NANOSLEEP.SYNCS 0x989680 ;  /* 0x009896800000895d */ /* 0x001fea0003900000 */
[----:B------:R-:W0:Y:S02]  /*16920*/  @!P0 SYNCS.PHASECHK.TRANS64 P0, [R5+URZ+0x32460], R0 ;  /* 0x03246000050085a7 */ /* 0x000e24000800007f */
[----:B0-----:R-:W-:Y:S05]  /*16930*/  @!P0 BRA `(.L_x_5868) ;  /* 0xfffffffc00f08947 */ /* 0x001fea000383ffff */
.L_x_5860:
[----:B------:R-:W-:Y:S05]  /*16940*/  BSYNC B0 ;  /* 0x0000000000007941 */ /* 0x000fea0003800000 */
.L_x_5859:
[----:B------:R-:W-:Y:S05]  /*16950*/  EXIT ;  /* 0x000000000000794d */ /* 0x000fea0003800000 */
.L_x_5718:
[----:B-1----:R1:W2:Y:S02]  /*16960*/  SYNCS.PHASECHK.TRANS64.TRYWAIT P0, [R5+URZ+0x32400], R0 ;  /* 0x03240000050075a7 */ /* 0x0022a4000800017f */
[----:B--2---:R-:W-:Y:S05]  /*16970*/  @!P0 NANOSLEEP.SYNCS 0x989680 ;  /* 0x009896800000895d */ /* 0x004fea0003900000 */
[----:B------:R-:W2:Y:S02]  /*16980*/  @!P0 SYNCS.PHASECHK.TRANS64 P0, [R5+URZ+0x32400], R0 ;  /* 0x03240000050085a7 */ /* 0x000ea4000800007f */
[----:B--2---:R-:W-:Y:S05]  /*16990*/  @!P0 BRA `(.L_x_5718) ;  /* 0xfffffffc00f08947 */ /* 0x004fea000383ffff */
[----:B------:R-:W-:Y:S05]  /*169a0*/  BRA `(.L_x_5869) ;  /* 0xfffffeb400ac7947 */ /* 0x000fea000383ffff */
.L_x_5722:
[----:B---3--:R-:W-:-:S04]  /*169b0*/  IMAD.U32 R4, RZ, RZ, UR6 ;  /* 0x00000006ff047e24 */ /* 0x008fc8000f8e00ff */
[----:B------:R3:W4:Y:S03]  /*169c0*/  SYNCS.PHASECHK.TRANS64.TRYWAIT P1, [R4+URZ+0x32430], R3 ;  /* 0x03243003040075a7 */ /* 0x000726000802017f */
[----:B----4-:R-:W-:Y:S05]  /*169d0*/  @!P1 NANOSLEEP.SYNCS 0x989680 ;  /* 0x009896800000995d */ /* 0x010fea0003900000 */
[----:B------:R-:W4:Y:S02]  /*169e0*/  @!P1 SYNCS.PHASECHK.TRANS64 P1, [R4+URZ+0x32430], R3 ;  /* 0x03243003040095a7 */ /* 0x000f24000802007f */
[----:B----4-:R-:W-:Y:S05]  /*169f0*/  @!P1 BRA `(.L_x_5722) ;  /* 0xfffffffc00ec9947 */ /* 0x010fea000383ffff */
[----:B------:R-:W-:Y:S05]  /*16a00*/  BRA `(.L_x_5721) ;  /* 0xfffffeb400dc7947 */ /* 0x000fea000383ffff */
.L_x_5723:
[----:B----4-:R4:W0:Y:S02]  /*16a10*/  SYNCS.PHASECHK.TRANS64.TRYWAIT P1, [R5+URZ+0x32410], R0 ;  /* 0x03241000050075a7 */ /* 0x010824000802017f */
[----:B0-----:R-:W-:Y:S05]  /*16a20*/  @!P1 NANOSLEEP.SYNCS 0x989680 ;  /* 0x009896800000995d */ /* 0x001fea0003900000 */
[----:B------:R-:W0:Y:S02]  /*16a30*/  @!P1 SYNCS.PHASECHK.TRANS64 P1, [R5+URZ+0x32410], R0 ;  /* 0x03241000050095a7 */ /* 0x000e24000802007f */
[----:B0-----:R-:W-:Y:S05]  /*16a40*/  @!P1 BRA `(.L_x_5723) ;  /* 0xfffffffc00f09947 */ /* 0x001fea000383ffff */
[----:B------:R-:W-:Y:S05]  /*16a50*/  BRA `(.L_x_5870) ;  /* 0xfffffeb800887947 */ /* 0x000fea000383ffff */
.L_x_5727:
[----:B01--4-:R-:W-:-:S04]  /*16a60*/  IMAD.U32 R0, RZ, RZ, UR6 ;  /* 0x00000006ff007e24 */ /* 0x013fc8000f8e00ff */
[----:B------:R0:W1:Y:S03]  /*16a70*/  SYNCS.PHASECHK.TRANS64.TRYWAIT P1, [R0+URZ+0x32450], R3 ;  /* 0x03245003000075a7 */ /* 0x000066000802017f */
[----:B-1----:R-:W-:Y:S05]  /*16a80*/  @!P1 NANOSLEEP.SYNCS 0x989680 ;  /* 0x009896800000995d */ /* 0x002fea0003900000 */
[----:B------:R-:W1:Y:S02]  /*16a90*/  @!P1 SYNCS.PHASECHK.TRANS64 P1, [R0+URZ+0x32450], R3 ;  /* 0x03245003000095a7 */ /* 0x000e64000802007f */
[----:B-1----:R-:W-:Y:S05]  /*16aa0*/  @!P1 BRA `(.L_x_5727) ;  /* 0xfffffffc00ec9947 */ /* 0x002fea000383ffff */
[----:B------:R-:W-:Y:S05]  /*16ab0*/  BRA `(.L_x_5726) ;  /* 0xfffffeb800907947 */ /* 0x000fea000383ffff */
.L_x_5734:
[----:B-1----:R-:W-:-:S04]  /*16ac0*/  IMAD.U32 R21, RZ, RZ, UR4 ;  /* 0x00000004ff157e24 */ /* 0x002fc8000f8e00ff */
[----:B------:R1:W2:Y:S03]  /*16ad0*/  SYNCS.PHASECHK.TRANS64.TRYWAIT P1, [R21+URZ+0x32430], R0 ;  /* 0x03243000150075a7 */ /* 0x0002a6000802017f */
[----:B--2---:R-:W-:Y:S05]  /*16ae0*/  @!P1 NANOSLEEP.SYNCS 0x989680 ;  /* 0x009896800000995d */ /* 0x004fea0003900000 */
[----:B------:R-:W2:Y:S02]  /*16af0*/  @!P1 SYNCS.PHASECHK.TRANS64 P1, [R21+URZ+0x32430], R0 ;  /* 0x03243000150095a7 */ /* 0x000ea4000802007f */
[----:B--2---:R-:W-:Y:S05]  /*16b00*/  @!P1 BRA `(.L_x_5734) ;  /* 0xfffffffc00ec9947 */ /* 0x004fea000383ffff */
[----:B------:R-:W-:Y:S05]  /*16b10*/  BRA `(.L_x_5733) ;  /* 0xfffffee000cc7947 */ /* 0x000fea000383ffff */
.L_x_5738:
[----:B-1----:R-:W-:-:S04]  /*16b20*/  IMAD.U32 R21, RZ, RZ, UR4 ;  /* 0x00000004ff157e24 */ /* 0x002fc8000f8e00ff */
[----:B------:R1:W3:Y:S03]  /*16b30*/  SYNCS.PHASECHK.TRANS64.TRYWAIT P1, [R21+URZ+0x32450], R0 ;  /* 0x03245000150075a7 */ /* 0x0002e6000802017f */
[----:B---3--:R-:W-:Y:S05]  /*16b40*/  @!P1 NANOSLEEP.SYNCS 0x989680 ;  /* 0x009896800000995d */ /* 0x008fea0003900000 */
[----:B------:R-:W3:Y:S02]  /*16b50*/  @!P1 SYNCS.PHASECHK.TRANS64 P1, [R21+URZ+0x32450], R0 ;  /* 0x03245000150095a7 */ /* 0x000ee4000802007f */
[----:B---3--:R-:W-:Y:S05]  /*16b60*/  @!P1 BRA `(.L_x_5738) ;  /* 0xfffffffc00ec9947 */ /* 0x008fea000383ffff */
[----:B------:R-:W-:Y:S05]  /*16b70*/  BRA `(.L_x_5737) ;  /* 0xfffffee400487947 */ /* 0x000fea000383ffff */
.L_x_5746:
[----:B-1----:R-:W-:-:S04]  /*16b80*/  IMAD.U32 R21, RZ, RZ, UR4 ;  /* 0x00000004ff157e24 */ /* 0x002fc8000f8e00ff */
[----:B------:R1:W2:Y:S03]  /*16b90*/  SYNCS.PHASECHK.TRANS64.TRYWAIT P1, [R21+URZ+0x32430], R0 ;  /* 0x03243000150075a7 */ /* 0x0002a6000802017f */
[----:B--2---:R-:W-:Y:S05]  /*16ba0*/  @!P1 NANOSLEEP.SYNCS 0x989680 ;  /* 0x009896800000995d */ /* 0x004fea0003900000 */
[----:B------:R-:W2:Y:S02]  /*16bb0*/  @!P1 SYNCS.PHASECHK.TRANS64 P1, [R21+URZ+0x32430], R0 ;  /* 0x03243000150095a7 */ /* 0x000ea4000802007f */
[----:B--2---:R-:W-:Y:S05]  /*16bc0*/  @!P1 BRA `(.L_x_5746) ;  /* 0xfffffffc00ec9947 */ /* 0x004fea000383ffff */
[----:B------:R-:W-:Y:S05]  /*16bd0*/  BRA `(.L_x_5745) ;  /* 0xffffff1000e07947 */ /* 0x000fea000383ffff */
.L_x_5750:
[----:B-1----:R-:W-:-:S04]  /*16be0*/  IMAD.U32 R21, RZ, RZ, UR4 ;  /* 0x00000004ff157e24 */ /* 0x002fc8000f8e00ff */
[----:B------:R1:W3:Y:S03]  /*16bf0*/  SYNCS.PHASECHK.TRANS64.TRYWAIT P1, [R21+URZ+0x32450], R0 ;  /* 0x03245000150075a7 */ /* 0x0002e6000802017f */
[----:B---3--:R-:W-:Y:S05]  /*16c00*/  @!P1 NANOSLEEP.SYNCS 0x989680 ;  /* 0x009896800000995d */ /* 0x008fea0003900000 */
[----:B------:R-:W3:Y:S02]  /*16c10*/  @!P1 SYNCS.PHASECHK.TRANS64 P1, [R21+URZ+0x32450], R0 ;  /* 0x03245000150095a7 */ /* 0x000ee4000802007f */
[----:B---3--:R-:W-:Y:S05]  /*16c20*/  @!P1 BRA `(.L_x_5750) ;  /* 0xfffffffc00ec9947 */ /* 0x008fea000383ffff */
[----:B------:R-:W-:Y:S05]  /*16c30*/  BRA `(.L_x_5749) ;  /* 0xffffff14005c7947 */ /* 0x000fea000383ffff */
.L_x_5800:
        /* <DEDUP_REMOVED lines=11> */
.L_x_5872:
[----:B------:R-:W-:Y:S05]  /*16cf0*/  BSYNC B0 ;  /* 0x0000000000007941 */ /* 0x000fea0003800000 */
.L_x_5871:
[----:B------:R-:W-:Y:S05]  /*16d00*/  BRA `(.L_x_5873) ;  /* 0xffffffac00b87947 */ /* 0x000fea000383ffff */
.L_x_5803:
[----:B0-----:R0:W1:Y:S02]  /*16d10*/  SYNCS.PHASECHK.TRANS64.TRYWAIT P0, [R25+URZ+0x32440], R0 ;  /* 0x03244000190075a7 */ /* 0x001064000800017f */
[----:B-1----:R-:W-:Y:S05]  /*16d20*/  @!P0 NANOSLEEP.SYNCS 0x989680 ;  /* 0x009896800000895d */ /* 0x002fea0003900000 */
[----:B------:R-:W1:Y:S02]  /*16d30*/  @!P0 SYNCS.PHASECHK.TRANS64 P0, [R25+URZ+0x32440], R0 ;  /* 0x03244000190085a7 */ /* 0x000e64000800007f */
[----:B-1----:R-:W-:Y:S05]  /*16d40*/  @!P0 BRA `(.L_x_5803) ;  /* 0xfffffffc00f08947 */ /* 0x002fea000383ffff */
[----:B------:R-:W-:Y:S05]  /*16d50*/  BRA `(.L_x_5874) ;  /* 0xffffffb000547947 */ /* 0x000fea000383ffff */
.L_x_5804:
        /* <DEDUP_REMOVED lines=8> */
.L_x_5876:
[----:B------:R-:W-:Y:S05]  /*16de0*/  BSYNC B0 ;  /* 0x0000000000007941 */ /* 0x000fea0003800000 */
.L_x_5875:
[----:B------:R-:W-:Y:S01]  /*16df0*/  IMAD.MOV.U32 R13, RZ, RZ, R0 ;  /* 0x000000ffff0d7224 */ /* 0x000fe200078e0000 */
[----:B------:R-:W-:Y:S01]  /*16e00*/  MOV R15, 0xffffffff ;  /* 0xffffffff000f7802 */ /* 0x000fe20000000f00 */
[----:B------:R-:W-:Y:S02]  /*16e10*/  IMAD.MOV.U32 R12, RZ, RZ, RZ ;  /* 0x000000ffff0c7224 */ /* 0x000fe400078e00ff */
[----:B------:R-:W-:Y:S02]  /*16e20*/  IMAD.MOV.U32 R11, RZ, RZ, 0x181f ;  /* 0x0000181fff0b7424 */ /* 0x000fe400078e00ff */
[----:B------:R-:W-:Y:S02]  /*16e30*/  IMAD.MOV.U32 R2, RZ, RZ, R14 ;  /* 0x000000ffff027224 */ /* 0x000fe400078e000e */
[----:B------:R-:W-:-:S07]  /*16e40*/  @P0 IMAD R6, R5, 0x2, R22 ;  /* 0x0000000205060824 */ /* 0x000fce00078e0216 */
[----:B------:R-:W-:Y:S05]  /*16e50*/  WARPSYNC.COLLECTIVE R15, `(.L_x_5877) ;  /* 0x000000000f087348 */ /* 0x000fea0003c00000 */
[----:B------:R0:W1:Y:S02]  /*16e60*/  SHFL.IDX P6, R14, R13, R12, R11 ;  /* 0x0000000c0d0e7389 */ /* 0x00006400000c000b */
[----:B01----:R-:W-:Y:S01]  /*16e70*/  ENDCOLLECTIVE ;  /* 0x000000000000791b */ /* 0x003fe20003800000 */
.L_x_5877:
[----:B------:R-:W-:Y:S02]  /*16e80*/  IMAD.MOV.U32 R13, RZ, RZ, R4 ;  /* 0x000000ffff0d7224 */ /* 0x000fe400078e0004 */
[----:B------:R-:W-:Y:S02]  /*16e90*/  IMAD.MOV.U32 R12, RZ, RZ, 0x1 ;  /* 0x00000001ff0c7424 */ /* 0x000fe400078e00ff */
[----:B------:R-:W-:-:S07]  /*16ea0*/  IMAD.MOV.U32 R3, RZ, RZ, R14 ;  /* 0x000000ffff037224 */ /* 0x000fce00078e000e */
[----:B------:R-:W-:Y:S05]  /*16eb0*/  WARPSYNC.COLLECTIVE R15, `(.L_x_5878) ;  /* 0x000000000f087348 */ /* 0x000fea0003c00000 */
[----:B------:R0:W1:Y:S02]  /*16ec0*/  SHFL.IDX P6, R14, R13, R12, R11 ;  /* 0x0000000c0d0e7389 */ /* 0x00006400000c000b */
[----:B01----:R-:W-:Y:S01]  /*16ed0*/  ENDCOLLECTIVE ;  /* 0x000000000000791b */ /* 0x003fe20003800000 */
.L_x_5878:
        /* <DEDUP_REMOVED lines=15> */
.L_x_5879:
[----:B------:R-:W-:Y:S02]  /*16fd0*/  @P0 IMAD R6, R5, 0x2, R22 ;  /* 0x0000000205060824 */ /* 0x000fe400078e0216 */
[----:B------:R-:W-:Y:S02]  /*16fe0*/  IMAD.MOV.U32 R13, RZ, RZ, R4 ;  /* 0x000000ffff0d7224 */ /* 0x000fe400078e0004 */
[----:B------:R-:W-:Y:S02]  /*16ff0*/  IMAD.MOV.U32 R12, RZ, RZ, 0x2 ;  /* 0x00000002ff0c7424 */ /* 0x000fe400078e00ff */
[----:B------:R-:W-:-:S07]  /*17000*/  IMAD.MOV.U32 R3, RZ, RZ, R14 ;  /* 0x000000ffff037224 */ /* 0x000fce00078e000e */
[----:B------:R-:W-:Y:S05]  /*17010*/  WARPSYNC.COLLECTIVE R15, `(.L_x_5880) ;  /* 0x000000000f087348 */ /* 0x000fea0003c00000 */
[----:B------:R0:W1:Y:S02]  /*17020*/  SHFL.IDX P6, R14, R13, R12, R11 ;  /* 0x0000000c0d0e7389 */ /* 0x00006400000c000b */
[----:B01----:R-:W-:Y:S01]  /*17030*/  ENDCOLLECTIVE ;  /* 0x000000000000791b */ /* 0x003fe20003800000 */
.L_x_5880:
        /* <DEDUP_REMOVED lines=15> */
.L_x_5881:
[----:B------:R-:W-:Y:S02]  /*17130*/  @P0 IMAD R6, R5, 0x2, R22 ;  /* 0x0000000205060824 */ /* 0x000fe400078e0216 */
[----:B------:R-:W-:Y:S01]  /*17140*/  IMAD.MOV.U32 R13, RZ, RZ, R4 ;  /* 0x000000ffff0d7224 */ /* 0x000fe200078e0004 */
[----:B------:R-:W-:Y:S01]  /*17150*/  MOV R12, 0x3 ;  /* 0x00000003000c7802 */ /* 0x000fe20000000f00 */
[----:B------:R-:W-:-:S07]  /*17160*/  IMAD.MOV.U32 R3, RZ, RZ, R14 ;  /* 0x000000ffff037224 */ /* 0x000fce00078e000e */
[----:B------:R-:W-:Y:S05]  /*17170*/  WARPSYNC.COLLECTIVE R15, `(.L_x_5882) ;  /* 0x000000000f087348 */ /* 0x000fea0003c00000 */
[----:B------:R0:W1:Y:S02]  /*17180*/  SHFL.IDX P6, R14, R13, R12, R11 ;  /* 0x0000000c0d0e7389 */ /* 0x00006400000c000b */
[----:B01----:R-:W-:Y:S01]  /*17190*/  ENDCOLLECTIVE ;  /* 0x000000000000791b */ /* 0x003fe20003800000 */
.L_x_5882:
        /* <DEDUP_REMOVED lines=15> */
.L_x_5883:
[----:B------:R-:W-:Y:S02]  /*17290*/  @P0 IMAD R6, R5, 0x2, R22 ;  /* 0x0000000205060824 */ /* 0x000fe400078e0216 */
[----:B------:R-:W-:Y:S02]  /*172a0*/  IMAD.MOV.U32 R13, RZ, RZ, R4 ;  /* 0x000000ffff0d7224 */ /* 0x000fe400078e0004 */
[----:B------:R-:W-:Y:S02]  /*172b0*/  IMAD.MOV.U32 R12, RZ, RZ, 0x4 ;  /* 0x00000004ff0c7424 */ /* 0x000fe400078e00ff */
[----:B------:R-:W-:-:S07]  /*172c0*/  IMAD.MOV.U32 R3, RZ, RZ, R14 ;  /* 0x000000ffff037224 */ /* 0x000fce00078e000e */
[----:B------:R-:W-:Y:S05]  /*172d0*/  WARPSYNC.COLLECTIVE R15, `(.L_x_5884) ;  /* 0x000000000f087348 */ /* 0x000fea0003c00000 */
[----:B------:R0:W1:Y:S02]  /*172e0*/  SHFL.IDX P6, R14, R13, R12, R11 ;  /* 0x0000000c0d0e7389 */ /* 0x00006400000c000b */
[----:B01----:R-:W-:Y:S01]  /*172f0*/  ENDCOLLECTIVE ;  /* 0x000000000000791b */ /* 0x003fe20003800000 */
.L_x_5884:
        /* <DEDUP_REMOVED lines=15> */
.L_x_5885:
[----:B------:R-:W-:Y:S02]  /*173f0*/  @P0 IMAD R6, R5, 0x2, R22 ;  /* 0x0000000205060824 */ /* 0x000fe400078e0216 */
[----:B------:R-:W-:Y:S02]  /*17400*/  IMAD.MOV.U32 R13, RZ, RZ, R4 ;  /* 0x000000ffff0d7224 */ /* 0x000fe400078e0004 */
[----:B------:R-:W-:Y:S02]  /*17410*/  IMAD.MOV.U32 R12, RZ, RZ, 0x5 ;  /* 0x00000005ff0c7424 */ /* 0x000fe400078e00ff */
[----:B------:R-:W-:-:S07]  /*17420*/  IMAD.MOV.U32 R3, RZ, RZ, R14 ;  /* 0x000000ffff037224 */ /* 0x000fce00078e000e */
[----:B------:R-:W-:Y:S05]  /*17430*/  WARPSYNC.COLLECTIVE R15, `(.L_x_5886) ;  /* 0x000000000f087348 */ /* 0x000fea0003c00000 */
[----:B------:R0:W1:Y:S02]  /*17440*/  SHFL.IDX P6, R14, R13, R12, R11 ;  /* 0x0000000c0d0e7389 */ /* 0x00006400000c000b */
[----:B01----:R-:W-:Y:S01]  /*17450*/  ENDCOLLECTIVE ;  /* 0x000000000000791b */ /* 0x003fe20003800000 */
.L_x_5886:
        /* <DEDUP_REMOVED lines=10> */
.L_x_5887:
[----:B------:R-:W-:Y:S01]  /*17500*/  @!PT LDS RZ, [RZ] ;  /* 0x00000000fffff984 */ /* 0x000fe20000000800 */
[----:B------:R-:W-:Y:S01]  /*17510*/  @!PT LDS RZ, [RZ] ;  /* 0x00000000fffff984 */ /* 0x000fe20000000800 */
[----:B------:R-:W-:Y:S01]  /*17520*/  @!PT LDS RZ, [RZ] ;  /* 0x00000000fffff984 */ /* 0x000fe20000000800 */
[----:B------:R0:W-:Y:S01]  /*17530*/  @P0 LDGSTS.E.BYPASS.LTC128B.128 [R6+0x1e400], desc[UR36][R2.64], !P2 ;  /* 0x1e40000002060fae */ /* 0x0001e2000d101d64 */
[----:B------:R-:W-:Y:S01]  /*17540*/  IMAD.MOV.U32 R0, RZ, RZ, R14 ;  /* 0x000000ffff007224 */ /* 0x000fe200078e000e */
[----:B------:R-:W-:Y:S06]  /*17550*/  BRA `(.L_x_5888) ;  /* 0xffffffac00b47947 */ /* 0x000fec000383ffff */
.L_x_5809:
[----:B------:R0:W5:Y:S01]  /*17560*/  LDL.LU R6, [R1+0x4] ;  /* 0x0000040001067983 */ /* 0x0001620000300800 */
[----:B------:R-:W-:Y:S01]  /*17570*/  IMAD.MOV.U32 R13, RZ, RZ, R4 ;  /* 0x000000ffff0d7224 */ /* 0x000fe200078e0004 */
[----:B------:R-:W-:Y:S01]  /*17580*/  MOV R12, RZ ;  /* 0x000000ff000c7202 */ /* 0x000fe20000000f00 */
[----:B------:R-:W-:Y:S01]  /*17590*/  IMAD.MOV.U32 R11, RZ, RZ, 0x181f ;  /* 0x0000181fff0b7424 */ /* 0x000fe200078e00ff */
[----:B------:R-:W-:Y:S01]  /*175a0*/  LOP3.LUT R23, R23, 0xffffdfff, RZ, 0xc0, !PT ;  /* 0xffffdfff17177812 */ /* 0x000fe200078ec0ff */
[----:B------:R-:W-:Y:S02]  /*175b0*/  IMAD.MOV.U32 R15, RZ, RZ, -0x1 ;  /* 0xffffffffff0f7424 */ /* 0x000fe400078e00ff */
[----:B------:R-:W-:-:S07]  /*175c0*/  IMAD R17, R17, 0x80, R21 ;  /* 0x0000008011117824 */ /* 0x000fce00078e0215 */
[----:B01---5:R-:W-:Y:S05]  /*175d0*/  WARPSYNC.COLLECTIVE R15, `(.L_x_5889) ;  /* 0x000000000f087348 */ /* 0x023fea0003c00000 */
[----:B------:R2:W3:Y:S02]  /*175e0*/  SHFL.IDX P6, R14, R13, R12, R11 ;  /* 0x0000000c0d0e7389 */ /* 0x0004e400000c000b */
[----:B0123-5:R-:W-:Y:S01]  /*175f0*/  ENDCOLLECTIVE ;  /* 0x000000000000791b */ /* 0x02ffe20003800000 */
.L_x_5889:
[----:B------:R-:W-:Y:S02]  /*17600*/  IMAD.MOV.U32 R13, RZ, RZ, R0 ;  /* 0x000000ffff0d7224 */ /* 0x000fe400078e0000 */
[----:B------:R-:W-:-:S07]  /*17610*/  IMAD.MOV.U32 R3, RZ, RZ, R14 ;  /* 0x000000ffff037224 */ /* 0x000fce00078e000e */
[----:B------:R-:W-:Y:S05]  /*17620*/  WARPSYNC.COLLECTIVE R15, `(.L_x_5890) ;  /* 0x000000000f087348 */ /* 0x000fea0003c00000 */
[----:B------:R0:W1:Y:S02]  /*17630*/  SHFL.IDX P6, R14, R13, R12, R11 ;  /* 0x0000000c0d0e7389 */ /* 0x00006400000c000b */
[----:B01----:R-:W-:Y:S01]  /*17640*/  ENDCOLLECTIVE ;  /* 0x000000000000791b */ /* 0x003fe20003800000 */
.L_x_5890:
[----:B------:R-:W-:Y:S02]  /*17650*/  IMAD.MOV.U32 R13, RZ, RZ, R4 ;  /* 0x000000ffff0d7224 */ /* 0x000fe400078e0004 */
[----:B------:R-:W-:Y:S02]  /*17660*/  IMAD.MOV.U32 R12, RZ, RZ, 0x1 ;  /* 0x00000001ff0c7424 */ /* 0x000fe400078e00ff */
[----:B------:R-:W-:-:S07]  /*17670*/  IMAD.MOV.U32 R9, RZ, RZ, R14 ;  /* 0x000000ffff097224 */ /* 0x000fce00078e000e */
[----:B------:R-:W-:Y:S05]  /*17680*/  WARPSYNC.COLLECTIVE R15, `(.L_x_5891) ;  /* 0x000000000f087348 */ /* 0x000fea0003c00000 */
[----:B------:R0:W1:Y:S02]  /*17690*/  SHFL.IDX P6, R14, R13, R12, R11 ;  /* 0x0000000c0d0e7389 */ /* 0x00006400000c000b */
[----:B01----:R-:W-:Y:S01]  /*176a0*/  ENDCOLLECTIVE ;  /* 0x000000000000791b */ /* 0x003fe20003800000 */
.L_x_5891:
        /* <DEDUP_REMOVED lines=18> */
.L_x_5892:
[----:B------:R-:W-:Y:S02]  /*177d0*/  @P2 LOP3.LUT R23, R23, 0x1000, RZ, 0xfc, !PT ;  /* 0x0000100017172812 */ /* 0x000fe400078efcff */
[----:B------:R-:W-:Y:S01]  /*177e0*/  MOV R13, R4 ;  /* 0x00000004000d7202 */ /* 0x000fe20000000f00 */
[----:B------:R-:W-:Y:S01]  /*177f0*/  IMAD.MOV.U32 R12, RZ, RZ, 0x2 ;  /* 0x00000002ff0c7424 */ /* 0x000fe200078e00ff */
[----:B------:R-:W-:Y:S01]  /*17800*/  LOP3.LUT R23, R23, 0xfffff7ff, RZ, 0xc0, !PT ;  /* 0xfffff7ff17177812 */ /* 0x000fe200078ec0ff */
[----:B------:R-:W-:-:S07]  /*17810*/  IMAD.MOV.U32 R6, RZ, RZ, R14 ;  /* 0x000000ffff067224 */ /* 0x000fce00078e000e */
[----:B------:R-:W-:Y:S05]  /*17820*/  WARPSYNC.COLLECTIVE R15, `(.L_x_5893) ;  /* 0x000000000f087348 */ /* 0x000fea0003c00000 */
[----:B------:R0:W1:Y:S02]  /*17830*/  SHFL.IDX P6, R14, R13, R12, R11 ;  /* 0x0000000c0d0e7389 */ /* 0x00006400000c000b */
[----:B01----:R-:W-:Y:S01]  /*17840*/  ENDCOLLECTIVE ;  /* 0x000000000000791b */ /* 0x003fe20003800000 */
.L_x_5893:
        /* <DEDUP_REMOVED lines=15> */
.L_x_5894:
        /* <DEDUP_REMOVED lines=8> */
.L_x_5895:
        /* <DEDUP_REMOVED lines=15> */
.L_x_5896:
[----:B------:R-:W-:-:S04]  /*17ab0*/  @P2 LOP3.LUT R23, R23, 0x200, RZ, 0xfc, !PT ;  /* 0x0000020017172812 */ /* 0x000fc800078efcff */
[----:B------:R-:W-:Y:S01]  /*17ac0*/  LOP3.LUT R23, R23, 0xfffffeff, RZ, 0xc0, !PT ;  /* 0xfffffeff17177812 */ /* 0x000fe200078ec0ff */
[----:B------:R-:W-:-:S05]  /*17ad0*/  IMAD.MOV.U32 R11, RZ, RZ, R14 ;  /* 0x000000ffff0b7224 */ /* 0x000fca00078e000e */
[----:B------:R-:W-:Y:S01]  /*17ae0*/  @!P2 LEA R13, P1, R20, R11, 0x1 ;  /* 0x0000000b140da211 */ /* 0x000fe200078208ff */
[----:B------:R-:W-:-:S04]  /*17af0*/  IMAD.MOV.U32 R11, RZ, RZ, 0x181f ;  /* 0x0000181fff0b7424 */ /* 0x000fc800078e00ff */
[----:B------:R-:W-:Y:S02]  /*17b00*/  @!P2 IMAD.X R12, RZ, RZ, R2, P1 ;  /* 0x000000ffff0ca224 */ /* 0x000fe400008e0602 */
[----:B------:R-:W-:Y:S02]  /*17b10*/  @!P2 IMAD.MOV.U32 R2, RZ, RZ, R13 ;  /* 0x000000ffff02a224 */ /* 0x000fe400078e000d */
[----:B------:R-:W-:Y:S01]  /*17b20*/  @!P2 IMAD.MOV.U32 R3, RZ, RZ, R12 ;  /* 0x000000ffff03a224 */ /* 0x000fe200078e000c */
[----:B------:R-:W-:Y:S01]  /*17b30*/  MOV R12, 0x4 ;  /* 0x00000004000c7802 */ /* 0x000fe20000000f00 */
        /* <DEDUP_REMOVED lines=8> */
.L_x_5897:
[----:B------:R-:W-:-:S05]  /*17bc0*/  VIADD R2, R17, 0x40 ;  /* 0x0000004011027836 */ /* 0x000fca0000000000 */
[----:B------:R-:W-:Y:S01]  /*17bd0*/  ISETP.GE.AND P2, PT, R2, R5, PT ;  /* 0x000000050200720c */ /* 0x000fe20003f46270 */
[----:B------:R-:W-:Y:S02]  /*17be0*/  IMAD.MOV.U32 R13, RZ, RZ, R0 ;  /* 0x000000ffff0d7224 */ /* 0x000fe400078e0000 */
[----:B------:R-:W-:-:S10]  /*17bf0*/  IMAD.MOV.U32 R2, RZ, RZ, R14 ;  /* 0x000000ffff027224 */ /* 0x000fd400078e000e */
[----:B------:R-:W-:Y:S05]  /*17c00*/  WARPSYNC.COLLECTIVE R15, `(.L_x_5898) ;  /* 0x000000000f087348 */ /* 0x000fea0003c00000 */
[----:B------:R0:W1:Y:S02]  /*17c10*/  SHFL.IDX P6, R14, R13, R12, R11 ;  /* 0x0000000c0d0e7389 */ /* 0x00006400000c000b */
[----:B01----:R-:W-:Y:S01]  /*17c20*/  ENDCOLLECTIVE ;  /* 0x000000000000791b */ /* 0x003fe20003800000 */
.L_x_5898:
[----:B------:R-:W-:-:S04]  /*17c30*/  @P2 LOP3.LUT R23, R23, 0x100, RZ, 0xfc, !PT ;  /* 0x0000010017172812 */ /* 0x000fc800078efcff */
[----:B------:R-:W-:Y:S01]  /*17c40*/  LOP3.LUT R23, R23, 0xffffff7f, RZ, 0xc0, !PT ;  /* 0xffffff7f17177812 */ /* 0x000fe200078ec0ff */
[----:B------:R-:W-:Y:S02]  /*17c50*/  IMAD.MOV.U32 R13, RZ, RZ, R4 ;  /* 0x000000ffff0d7224 */ /* 0x000fe400078e0004 */
[----:B------:R-:W-:Y:S02]  /*17c60*/  IMAD.MOV.U32 R12, RZ, RZ, 0x5 ;  /* 0x00000005ff0c7424 */ /* 0x000fe400078e00ff */
[----:B------:R-:W-:-:S05]  /*17c70*/  IMAD.MOV.U32 R11, RZ, RZ, R14 ;  /* 0x000000ffff0b7224 */ /* 0x000fca00078e000e */
        /* <DEDUP_REMOVED lines=8> */
[----:B------:R0:W-:Y:S04]  /*17d00*/  @!P2 LDGSTS.E.BYPASS.LTC128B.128 [R26+0x1a400], desc[UR36][R2.64], !P0 ;  /* 0x1a400000021aafae */ /* 0x0001e8000c101d64 */
[----:B0-----:R-:W-:Y:S05]  /*17d10*/  WARPSYNC.COLLECTIVE R15, `(.L_x_5899) ;  /* 0x000000000f087348 */ /* 0x001fea0003c00000 */
[----:B------:R1:W2:Y:S02]  /*17d20*/  SHFL.IDX P6, R14, R13, R12, R11 ;  /* 0x0000000c0d0e7389 */ /* 0x0002a400000c000b */
[----:B012---:R-:W-:Y:S01]  /*17d30*/  ENDCOLLECTIVE ;  /* 0x000000000000791b */ /* 0x007fe20003800000 */
.L_x_5899:
[----:B------:R-:W-:-:S05]  /*17d40*/  VIADD R2, R17, 0x50 ;  /* 0x0000005011027836 */ /* 0x000fca0000000000 */
[----:B------:R-:W-:Y:S01]  /*17d50*/  ISETP.GE.AND P2, PT, R2, R5, PT ;  /* 0x000000050200720c */ /* 0x000fe20003f46270 */
[----:B------:R-:W-:Y:S02]  /*17d60*/  IMAD.MOV.U32 R13, RZ, RZ, R0 ;  /* 0x000000ffff0d7224 */ /* 0x000fe400078e0000 */
[----:B------:R-:W-:-:S10]  /*17d70*/  IMAD.MOV.U32 R7, RZ, RZ, R14 ;  /* 0x000000ffff077224 */ /* 0x000fd400078e000e */
[----:B------:R-:W-:Y:S05]  /*17d80*/  WARPSYNC.COLLECTIVE R15, `(.L_x_5900) ;  /* 0x000000000f087348 */ /* 0x000fea0003c00000 */
[----:B------:R0:W1:Y:S02]  /*17d90*/  SHFL.IDX P6, R14, R13, R12, R11 ;  /* 0x0000000c0d0e7389 */ /* 0x00006400000c000b */
[----:B01----:R-:W-:Y:S01]  /*17da0*/  ENDCOLLECTIVE ;  /* 0x000000000000791b */ /* 0x003fe20003800000 */
.L_x_5900:
[----:B------:R-:W-:-:S04]  /*17db0*/  @P2 LOP3.LUT R23, R23, 0x80, RZ, 0xfc, !PT ;  /* 0x0000008017172812 */ /* 0x000fc800078efcff */
[----:B------:R-:W-:Y:S01]  /*17dc0*/  LOP3.LUT R23, R23, 0xffffffbf, RZ, 0xc0, !PT ;  /* 0xffffffbf17177812 */ /* 0x000fe200078ec0ff */
[----:B------:R-:W-:Y:S01]  /*17dd0*/  IMAD.MOV.U32 R13, RZ, RZ, R4 ;  /* 0x000000ffff0d7224 */ /* 0x000fe200078e0004 */
[----:B------:R-:W-:Y:S01]  /*17de0*/  MOV R12, 0x6 ;  /* 0x00000006000c7802 */ /* 0x000fe20000000f00 */
[----:B------:R-:W-:-:S07]  /*17df0*/  IMAD.MOV.U32 R8, RZ, RZ, R14 ;  /* 0x000000ffff087224 */ /* 0x000fce00078e000e */
[----:B------:R-:W-:Y:S05]  /*17e00*/  WARPSYNC.COLLECTIVE R15, `(.L_x_5901) ;  /* 0x000000000f087348 */ /* 0x000fea0003c00000 */
[----:B------:R0:W1:Y:S02]  /*17e10*/  SHFL.IDX P6, R14, R13, R12, R11 ;  /* 0x0000000c0d0e7389 */ /* 0x00006400000c000b */
[----:B01----:R-:W-:Y:S01]  /*17e20*/  ENDCOLLECTIVE ;  /* 0x000000000000791b */ /* 0x003fe20003800000 */
.L_x_5901:
        /* <DEDUP_REMOVED lines=15> */
.L_x_5902:
[----:B------:R-:W-:Y:S01]  /*17f20*/  @P2 LOP3.LUT R23, R23, 0x40, RZ, 0xfc, !PT ;  /* 0x0000004017172812 */ /* 0x000fe200078efcff */
[----:B------:R-:W-:Y:S02]  /*17f30*/  IMAD.MOV.U32 R13, RZ, RZ, R4 ;  /* 0x000000ffff0d7224 */ /* 0x000fe400078e0004 */
[----:B------:R-:W-:Y:S02]  /*17f40*/  IMAD.MOV.U32 R12, RZ, RZ, 0x7 ;  /* 0x00000007ff0c7424 */ /* 0x000fe400078e00ff */
[----:B------:R-:W-:-:S07]  /*17f50*/  IMAD.MOV.U32 R6, RZ, RZ, R14 ;  /* 0x000000ffff067224 */ /* 0x000fce00078e000e */
[----:B------:R-:W-:Y:S05]  /*17f60*/  WARPSYNC.COLLECTIVE R15, `(.L_x_5903) ;  /* 0x000000000f087348 */ /* 0x000fea0003c00000 */
[----:B------:R0:W1:Y:S02]  /*17f70*/  SHFL.IDX P6, R14, R13, R12, R11 ;  /* 0x0000000c0d0e7389 */ /* 0x00006400000c000b */
[----:B01----:R-:W-:Y:S01]  /*17f80*/  ENDCOLLECTIVE ;  /* 0x000000000000791b */ /* 0x003fe20003800000 */
.L_x_5903:
        /* <DEDUP_REMOVED lines=13> */
.L_x_5904:
[----:B------:R-:W-:Y:S01]  /*18060*/  IMAD.MOV.U32 R0, RZ, RZ, R14 ;  /* 0x000000ffff007224 */ /* 0x000fe200078e000e */
[----:B------:R-:W-:Y:S06]  /*18070*/  BRA `(.L_x_5905) ;  /* 0xffffffac00e47947 */ /* 0x000fec000383ffff */
.L_x_5813:
        /* <DEDUP_REMOVED lines=8> */
.L_x_5907:
[----:B------:R-:W-:Y:S05]  /*18100*/  BSYNC B0 ;  /* 0x0000000000007941 */ /* 0x000fea0003800000 */
.L_x_5906:
[----:B------:R-:W-:Y:S01]  /*18110*/  IMAD.MOV.U32 R13, RZ, RZ, R0 ;  /* 0x000000ffff0d7224 */ /* 0x000fe200078e0000 */
[----:B------:R-:W-:Y:S01]  /*18120*/  MOV R12, RZ ;  /* 0x000000ff000c7202 */ /* 0x000fe20000000f00 */
[----:B------:R-:W-:Y:S01]  /*18130*/  IMAD.MOV.U32 R11, RZ, RZ, 0x181f ;  /* 0x0000181fff0b7424 */ /* 0x000fe200078e00ff */
[----:B------:R-:W-:Y:S01]  /*18140*/  LOP3.LUT P5, RZ, R23, 0x2000, RZ, 0xc0, !PT ;  /* 0x0000200017ff7812 */ /* 0x000fe200078ac0ff */
[----:B------:R-:W-:Y:S02]  /*18150*/  IMAD.MOV.U32 R15, RZ, RZ, -0x1 ;  /* 0xffffffffff0f7424 */ /* 0x000fe400078e00ff */
[----:B------:R-:W-:-:S10]  /*18160*/  IMAD.MOV.U32 R2, RZ, RZ, R14 ;  /* 0x000000ffff027224 */ /* 0x000fd400078e000e */
[----:B------:R-:W-:Y:S05]  /*18170*/  WARPSYNC.COLLECTIVE R15, `(.L_x_5908) ;  /* 0x000000000f087348 */ /* 0x000fea0003c00000 */
[----:B------:R0:W1:Y:S02]  /*18180*/  SHFL.IDX P6, R14, R13, R12, R11 ;  /* 0x0000000c0d0e7389 */ /* 0x00006400000c000b */
[----:B01----:R-:W-:Y:S01]  /*18190*/  ENDCOLLECTIVE ;  /* 0x000000000000791b */ /* 0x003fe20003800000 */
.L_x_5908:
[----:B------:R-:W-:Y:S02]  /*181a0*/  IMAD.MOV.U32 R13, RZ, RZ, R4 ;  /* 0x000000ffff0d7224 */ /* 0x000fe400078e0004 */
[----:B------:R-:W-:Y:S01]  /*181b0*/  IMAD.MOV.U32 R12, RZ, RZ, 0x1 ;  /* 0x00000001ff0c7424 */ /* 0x000fe200078e00ff */
[----:B------:R-:W-:-:S13]  /*181c0*/  @!P5 LEA R5, P0, R8, R14, 0x1 ;  /* 0x0000000e0805d211 */ /* 0x000fda00078008ff */
[----:B------:R-:W-:Y:S05]  /*181d0*/  WARPSYNC.COLLECTIVE R15, `(.L_x_5909) ;  /* 0x000000000f087348 */ /* 0x000fea0003c00000 */
[----:B------:R0:W1:Y:S02]  /*181e0*/  SHFL.IDX P6, R14, R13, R12, R11 ;  /* 0x0000000c0d0e7389 */ /* 0x00006400000c000b */
[----:B01----:R-:W-:Y:S01]  /*181f0*/  ENDCOLLECTIVE ;  /* 0x000000000000791b */ /* 0x003fe20003800000 */
.L_x_5909:
        /* <DEDUP_REMOVED lines=15> */
.L_x_5910:
        /* <DEDUP_REMOVED lines=17> */
.L_x_5911:
[----:B------:R-:W-:Y:S02]  /*18400*/  IMAD.MOV.U32 R13, RZ, RZ, R0 ;  /* 0x000000ffff0d7224 */ /* 0x000fe400078e0000 */
[----:B------:R-:W-:-:S07]  /*18410*/  IMAD.MOV.U32 R5, RZ, RZ, R14 ;  /* 0x000000ffff057224 */ /* 0x000fce00078e000e */
[----:B------:R-:W-:Y:S05]  /*18420*/  WARPSYNC.COLLECTIVE R15, `(.L_x_5912) ;  /* 0x000000000f087348 */ /* 0x000fea0003c00000 */
[----:B------:R0:W1:Y:S02]  /*18430*/  SHFL.IDX P6, R14, R13, R12, R11 ;  /* 0x0000000c0d0e7389 */ /* 0x00006400000c000b */
[----:B01----:R-:W-:Y:S01]  /*18440*/  ENDCOLLECTIVE ;  /* 0x000000000000791b */ /* 0x003fe20003800000 */
.L_x_5912:
[----:B------:R-:W-:Y:S01]  /*18450*/  MOV R13, R4 ;  /* 0x00000004000d7202 */ /* 0x000fe20000000f00 */
[----:B------:R-:W-:Y:S01]  /*18460*/  IMAD.MOV.U32 R12, RZ, RZ, 0x3 ;  /* 0x00000003ff0c7424 */ /* 0x000fe200078e00ff */
[----:B------:R-:W-:-:S13]  /*18470*/  @!P5 LEA R6, P0, R8, R14, 0x1 ;  /* 0x0000000e0806d211 */ /* 0x000fda00078008ff */
[----:B------:R-:W-:Y:S05]  /*18480*/  WARPSYNC.COLLECTIVE R15, `(.L_x_5913) ;  /* 0x000000000f087348 */ /* 0x000fea0003c00000 */
[----:B------:R0:W1:Y:S02]  /*18490*/  SHFL.IDX P6, R14, R13, R12, R11 ;  /* 0x0000000c0d0e7389 */ /* 0x00006400000c000b */
[----:B01----:R-:W-:Y:S01]  /*184a0*/  ENDCOLLECTIVE ;  /* 0x000000000000791b */ /* 0x003fe20003800000 */
.L_x_5913:
        /* <DEDUP_REMOVED lines=16> */
.L_x_5914:
        /* <DEDUP_REMOVED lines=17> */
.L_x_5915:
[----:B------:R-:W-:Y:S02]  /*186c0*/  IMAD.MOV.U32 R13, RZ, RZ, R0 ;  /* 0x000000ffff0d7224 */ /* 0x000fe400078e0000 */
[----:B------:R-:W-:-:S07]  /*186d0*/  IMAD.MOV.U32 R5, RZ, RZ, R14 ;  /* 0x000000ffff057224 */ /* 0x000fce00078e000e */
[----:B------:R-:W-:Y:S05]  /*186e0*/  WARPSYNC.COLLECTIVE R15, `(.L_x_5916) ;  /* 0x000000000f087348 */ /* 0x000fea0003c00000 */
[----:B------:R0:W1:Y:S02]  /*186f0*/  SHFL.IDX P6, R14, R13, R12, R11 ;  /* 0x0000000c0d0e7389 */ /* 0x00006400000c000b */
[----:B01----:R-:W-:Y:S01]  /*18700*/  ENDCOLLECTIVE ;  /* 0x000000000000791b */ /* 0x003fe20003800000 */
.L_x_5916:
[----:B------:R-:W-:Y:S02]  /*18710*/  IMAD.MOV.U32 R13, RZ, RZ, R4 ;  /* 0x000000ffff0d7224 */ /* 0x000fe400078e0004 */
[----:B------:R-:W-:Y:S01]  /*18720*/  IMAD.MOV.U32 R12, RZ, RZ, 0x5 ;  /* 0x00000005ff0c7424 */ /* 0x000fe200078e00ff */
[----:B------:R-:W-:-:S13]  /*18730*/  @!P5 LEA R6, P0, R8, R14, 0x1 ;  /* 0x0000000e0806d211 */ /* 0x000fda00078008ff */
[----:B------:R-:W-:Y:S05]  /*18740*/  WARPSYNC.COLLECTIVE R15, `(.L_x_5917) ;  /* 0x000000000f087348 */ /* 0x000fea0003c00000 */
[----:B------:R0:W1:Y:S02]  /*18750*/  SHFL.IDX P6, R14, R13, R12, R11 ;  /* 0x0000000c0d0e7389 */ /* 0x00006400000c000b */
[----:B01----:R-:W-:Y:S01]  /*18760*/  ENDCOLLECTIVE ;  /* 0x000000000000791b */ /* 0x003fe20003800000 */
.L_x_5917:
        /* <DEDUP_REMOVED lines=16> */
.L_x_5918:
[----:B------:R-:W-:Y:S02]  /*18870*/  IMAD.MOV.U32 R13, RZ, RZ, R4 ;  /* 0x000000ffff0d7224 */ /* 0x000fe400078e0004 */
[----:B------:R-:W-:Y:S01]  /*18880*/  IMAD.MOV.U32 R12, RZ, RZ, 0x6 ;  /* 0x00000006ff0c7424 */ /* 0x000fe200078e00ff */
[----:B------:R-:W-:-:S13]  /*18890*/  LOP3.LUT P6, RZ, R23, 0x80, RZ, 0xc0, !PT ;  /* 0x0000008017ff7812 */ /* 0x000fda00078cc0ff */
[----:B------:R-:W-:-:S04]  /*188a0*/  @!P6 LEA R6, P0, R8, R14, 0x1 ;  /* 0x0000000e0806e211 */ /* 0x000fc800078008ff */
[----:B------:R-:W-:Y:S01]  /*188b0*/  @!P6 MOV R2, R6 ;  /* 0x000000060002e202 */ /* 0x000fe20000000f00 */
[----:B------:R-:W-:-:S04]  /*188c0*/  @!P6 IMAD.X R7, RZ, RZ, R5, P0 ;  /* 0x000000ffff07e224 */ /* 0x000fc800000e0605 */
        /* <DEDUP_REMOVED lines=11> */
.L_x_5919:
[----:B------:R-:W-:Y:S02]  /*18980*/  IMAD.MOV.U32 R13, RZ, RZ, R0 ;  /* 0x000000ffff0d7224 */ /* 0x000fe400078e0000 */
[----:B------:R-:W-:-:S07]  /*18990*/  IMAD.MOV.U32 R5, RZ, RZ, R14 ;  /* 0x000000ffff057224 */ /* 0x000fce00078e000e */
[----:B------:R-:W-:Y:S05]  /*189a0*/  WARPSYNC.COLLECTIVE R15, `(.L_x_5920) ;  /* 0x000000000f087348 */ /* 0x000fea0003c00000 */
[----:B------:R0:W1:Y:S02]  /*189b0*/  SHFL.IDX P6, R14, R13, R12, R11 ;  /* 0x0000000c0d0e7389 */ /* 0x00006400000c000b */
[----:B01----:R-:W-:Y:S01]  /*189c0*/  ENDCOLLECTIVE ;  /* 0x000000000000791b */ /* 0x003fe20003800000 */
.L_x_5920:
[----:B------:R-:W-:Y:S02]  /*189d0*/  IMAD.MOV.U32 R13, RZ, RZ, R4 ;  /* 0x000000ffff0d7224 */ /* 0x000fe400078e0004 */
[----:B------:R-:W-:Y:S01]  /*189e0*/  IMAD.MOV.U32 R12, RZ, RZ, 0x7 ;  /* 0x00000007ff0c7424 */ /* 0x000fe200078e00ff */
[----:B------:R-:W-:-:S13]  /*189f0*/  @!P5 LEA R6, P0, R8, R14, 0x1 ;  /* 0x0000000e0806d211 */ /* 0x000fda00078008ff */
[----:B------:R-:W-:Y:S05]  /*18a00*/  WARPSYNC.COLLECTIVE R15, `(.L_x_5921) ;  /* 0x000000000f087348 */ /* 0x000fea0003c00000 */
[----:B------:R0:W1:Y:S02]  /*18a10*/  SHFL.IDX P6, R14, R13, R12, R11 ;  /* 0x0000000c0d0e7389 */ /* 0x00006400000c000b */
[----:B01----:R-:W-:Y:S01]  /*18a20*/  ENDCOLLECTIVE ;  /* 0x000000000000791b */ /* 0x003fe20003800000 */
.L_x_5921:
        /* <DEDUP_REMOVED lines=15> */
.L_x_5922:
[----:B------:R-:W-:Y:S05]  /*18b20*/  BRA `(.L_x_5923) ;  /* 0xffffffb0001c7947 */ /* 0x000fea000383ffff */
.L_x_5818:
[----:B0-----:R0:W2:Y:S02]  /*18b30*/  SYNCS.PHASECHK.TRANS64.TRYWAIT P0, [R22+URZ+0x32420], R3 ;  /* 0x03242003160075a7 */ /* 0x0010a4000800017f */
[----:B--2---:R-:W-:Y:S05]  /*18b40*/  @!P0 NANOSLEEP.SYNCS 0x989680 ;  /* 0x009896800000895d */ /* 0x004fea0003900000 */
[----:B------:R-:W2:Y:S02]  /*18b50*/  @!P0 SYNCS.PHASECHK.TRANS64 P0, [R22+URZ+0x32420], R3 ;  /* 0x03242003160085a7 */ /* 0x000ea4000800007f */
[----:B--2---:R-:W-:Y:S05]  /*18b60*/  @!P0 BRA `(.L_x_5818) ;  /* 0xfffffffc00f08947 */ /* 0x004fea000383ffff */
[----:B------:R-:W-:Y:S05]  /*18b70*/  BRA `(.L_x_5924) ;  /* 0xffffffb0008c7947 */ /* 0x000fea000383ffff */
.L_x_5821:
[----:B--2---:R2:W3:Y:S02]  /*18b80*/  SYNCS.PHASECHK.TRANS64.TRYWAIT P0, [R25+URZ+0x32460], R0 ;  /* 0x03246000190075a7 */ /* 0x0044e4000800017f */
[----:B---3--:R-:W-:Y:S05]  /*18b90*/  @!P0 NANOSLEEP.SYNCS 0x989680 ;  /* 0x009896800000895d */ /* 0x008fea0003900000 */
[----:B------:R-:W3:Y:S02]  /*18ba0*/  @!P0 SYNCS.PHASECHK.TRANS64 P0, [R25+URZ+0x32460], R0 ;  /* 0x03246000190085a7 */ /* 0x000ee4000800007f */
[----:B---3--:R-:W-:Y:S05]  /*18bb0*/  @!P0 BRA `(.L_x_5821) ;  /* 0xfffffffc00f08947 */ /* 0x008fea000383ffff */
[----:B------:R-:W-:Y:S05]  /*18bc0*/  BRA `(.L_x_5925) ;  /* 0xffffffb000987947 */ /* 0x000fea000383ffff */
.L_x_5822:
        /* <DEDUP_REMOVED lines=8> */
.L_x_5927:
[----:B------:R-:W-:Y:S05]  /*18c50*/  BSYNC B0 ;  /* 0x0000000000007941 */ /* 0x000fea0003800000 */
.L_x_5926:
[----:B------:R-:W0:Y:S01]  /*18c60*/  S2R R8, SR_TID.X ;  /* 0x0000000000087919 */ /* 0x000e220000002100 */
[----:B------:R-:W-:Y:S01]  /*18c70*/  MOV R13, R5 ;  /* 0x00000005000d7202 */ /* 0x000fe20000000f00 */
[----:B------:R-:W-:Y:S01]  /*18c80*/  IMAD.MOV.U32 R12, RZ, RZ, RZ ;  /* 0x000000ffff0c7224 */ /* 0x000fe200078e00ff */
[C---:B------:R-:W-:Y:S01]  /*18c90*/  LOP3.LUT P2, RZ, R7.reuse, 0x2, RZ, 0xc0, !PT ;  /* 0x0000000207ff7812 */ /* 0x040fe2000784c0ff */
[----:B------:R-:W-:Y:S01]  /*18ca0*/  IMAD.MOV.U32 R11, RZ, RZ, 0x181f ;  /* 0x0000181fff0b7424 */ /* 0x000fe200078e00ff */
[----:B------:R-:W-:Y:S01]  /*18cb0*/  LOP3.LUT P1, RZ, R7, 0x4, RZ, 0xc0, !PT ;  /* 0x0000000407ff7812 */ /* 0x000fe2000782c0ff */
[----:B------:R-:W-:Y:S02]  /*18cc0*/  IMAD.MOV.U32 R15, RZ, RZ, -0x1 ;  /* 0xffffffffff0f7424 */ /* 0x000fe400078e00ff */
[----:B------:R-:W-:Y:S01]  /*18cd0*/  IMAD.MOV.U32 R3, RZ, RZ, R14 ;  /* 0x000000ffff037224 */ /* 0x000fe200078e000e */
[----:B------:R-:W-:Y:S01]  /*18ce0*/  ISETP.LT.OR P3, PT, R31, 0x1, !P1 ;  /* 0x000000011f00780c */ /* 0x000fe20004f61670 */
[----:B------:R-:W-:-:S12]  /*18cf0*/  IMAD R4, R4, 0x2, R22 ;  /* 0x0000000204047824 */ /* 0x000fd800078e0216 */
[----:B0-----:R-:W-:Y:S05]  /*18d00*/  WARPSYNC.COLLECTIVE R15, `(.L_x_5928) ;  /* 0x000000000f087348 */ /* 0x001fea0003c00000 */
[----:B------:R1:W2:Y:S02]  /*18d10*/  SHFL.IDX P6, R14, R13, R12, R11 ;  /* 0x0000000c0d0e7389 */ /* 0x0002a400000c000b */
[----:B012---:R-:W-:Y:S01]  /*18d20*/  ENDCOLLECTIVE ;  /* 0x000000000000791b */ /* 0x007fe20003800000 */
.L_x_5928:
        /* <DEDUP_REMOVED lines=9> */
.L_x_5929:
        /* <DEDUP_REMOVED lines=17> */
.L_x_5930:
[----:B------:R-:W-:Y:S02]  /*18ed0*/  IMAD.MOV.U32 R13, RZ, RZ, R6 ;  /* 0x000000ffff0d7224 */ /* 0x000fe400078e0006 */
[----:B------:R-:W-:Y:S01]  /*18ee0*/  IMAD.MOV.U32 R12, RZ, RZ, 0x2 ;  /* 0x00000002ff0c7424 */ /* 0x000fe200078e00ff */
[----:B------:R-:W-:-:S13]  /*18ef0*/  IADD3 R2, P3, R14, R0, RZ ;  /* 0x000000000e027210 */ /* 0x000fda0007f7e0ff */
[----:B------:R-:W-:Y:S05]  /*18f00*/  WARPSYNC.COLLECTIVE R15, `(.L_x_5931) ;  /* 0x000000000f087348 */ /* 0x000fea0003c00000 */
[----:B------:R0:W1:Y:S02]  /*18f10*/  SHFL.IDX P6, R14, R13, R12, R11 ;  /* 0x0000000c0d0e7389 */ /* 0x00006400000c000b */
[----:B01----:R-:W-:Y:S01]  /*18f20*/  ENDCOLLECTIVE ;  /* 0x000000000000791b */ /* 0x003fe20003800000 */
.L_x_5931:
        /* <DEDUP_REMOVED lines=17> */
.L_x_5932:
[----:B------:R-:W-:Y:S01]  /*19040*/  MOV R13, R6 ;  /* 0x00000006000d7202 */ /* 0x000fe20000000f00 */
[----:B------:R-:W-:Y:S01]  /*19050*/  IMAD.MOV.U32 R12, RZ, RZ, 0x3 ;  /* 0x00000003ff0c7424 */ /* 0x000fe200078e00ff */
[----:B------:R-:W-:-:S13]  /*19060*/  IADD3 R2, P3, R14, R0, RZ ;  /* 0x000000000e027210 */ /* 0x000fda0007f7e0ff */
[----:B------:R-:W-:Y:S05]  /*19070*/  WARPSYNC.COLLECTIVE R15, `(.L_x_5933) ;  /* 0x000000000f087348 */ /* 0x000fea0003c00000 */
[----:B------:R0:W1:Y:S02]  /*19080*/  SHFL.IDX P6, R14, R13, R12, R11 ;  /* 0x0000000c0d0e7389 */ /* 0x00006400000c000b */
[----:B01----:R-:W-:Y:S01]  /*19090*/  ENDCOLLECTIVE ;  /* 0x000000000000791b */ /* 0x003fe20003800000 */
.L_x_5933:
        /* <DEDUP_REMOVED lines=17> */
.L_x_5934:
[----:B------:R-:W-:Y:S02]  /*191b0*/  IMAD.MOV.U32 R13, RZ, RZ, R6 ;  /* 0x000000ffff0d7224 */ /* 0x000fe400078e0006 */
[----:B------:R-:W-:Y:S01]  /*191c0*/  IMAD.MOV.U32 R12, RZ, RZ, 0x4 ;  /* 0x00000004ff0c7424 */ /* 0x000fe200078e00ff */
[----:B------:R-:W-:-:S13]  /*191d0*/  IADD3 R2, P3, R14, R0, RZ ;  /* 0x000000000e027210 */ /* 0x000fda0007f7e0ff */
[----:B------:R-:W-:Y:S05]  /*191e0*/  WARPSYNC.COLLECTIVE R15, `(.L_x_5935) ;  /* 0x000000000f087348 */ /* 0x000fea0003c00000 */
[----:B------:R0:W1:Y:S02]  /*191f0*/  SHFL.IDX P6, R14, R13, R12, R11 ;  /* 0x0000000c0d0e7389 */ /* 0x00006400000c000b */
[----:B01----:R-:W-:Y:S01]  /*19200*/  ENDCOLLECTIVE ;  /* 0x000000000000791b */ /* 0x003fe20003800000 */
.L_x_5935:
        /* <DEDUP_REMOVED lines=17> */
.L_x_5936:
[----:B------:R-:W-:Y:S02]  /*19320*/  IMAD.MOV.U32 R13, RZ, RZ, R6 ;  /* 0x000000ffff0d7224 */ /* 0x000fe400078e0006 */
[----:B------:R-:W-:Y:S01]  /*19330*/  IMAD.MOV.U32 R12, RZ, RZ, 0x5 ;  /* 0x00000005ff0c7424 */ /* 0x000fe200078e00ff */
[----:B------:R-:W-:-:S13]  /*19340*/  IADD3 R2, P3, R14, R0, RZ ;  /* 0x000000000e027210 */ /* 0x000fda0007f7e0ff */
[----:B------:R-:W-:Y:S05]  /*19350*/  WARPSYNC.COLLECTIVE R15, `(.L_x_5937) ;  /* 0x000000000f087348 */ /* 0x000fea0003c00000 */
[----:B------:R0:W1:Y:S02]  /*19360*/  SHFL.IDX P6, R14, R13, R12, R11 ;  /* 0x0000000c0d0e7389 */ /* 0x00006400000c000b */
[----:B01----:R-:W-:Y:S01]  /*19370*/  ENDCOLLECTIVE ;  /* 0x000000000000791b */ /* 0x003fe20003800000 */
.L_x_5937:
        /* <DEDUP_REMOVED lines=12> */
.L_x_5938:
        /* <DEDUP_REMOVED lines=9> */
.L_x_5829:
[----:B--2---:R2:W3:Y:S02]  /*194d0*/  SYNCS.PHASECHK.TRANS64.TRYWAIT P0, [R10+URZ+0x32440], R20 ;  /* 0x032440140a0075a7 */ /* 0x0044e4000800017f */
[----:B---3--:R-:W-:Y:S05]  /*194e0*/  @!P0 NANOSLEEP.SYNCS 0x989680 ;  /* 0x009896800000895d */ /* 0x008fea0003900000 */
[----:B------:R-:W3:Y:S02]  /*194f0*/  @!P0 SYNCS.PHASECHK.TRANS64 P0, [R10+URZ+0x32440], R20 ;  /* 0x032440140a0085a7 */ /* 0x000ee4000800007f */
[----:B---3--:R-:W-:Y:S05]  /*19500*/  @!P0 BRA `(.L_x_5829) ;  /* 0xfffffffc00f08947 */ /* 0x008fea000383ffff */
[----:B------:R-:W-:Y:S05]  /*19510*/  BRA `(.L_x_5940) ;  /* 0xffffffb4001c7947 */ /* 0x000fea000383ffff */
.L_x_5830:
        /* <DEDUP_REMOVED lines=8> */
.L_x_5942:
[----:B------:R-:W-:Y:S05]  /*195a0*/  BSYNC B1 ;  /* 0x0000000000017941 */ /* 0x000fea0003800000 */
.L_x_5941:
[----:B------:R-:W-:Y:S01]  /*195b0*/  IMAD.MOV.U32 R13, RZ, RZ, R6 ;  /* 0x000000ffff0d7224 */ /* 0x000fe200078e0006 */
[----:B------:R-:W-:Y:S01]  /*195c0*/  MOV R3, R14 ;  /* 0x0000000e00037202 */ /* 0x000fe20000000f00 */
[----:B------:R-:W-:Y:S02]  /*195d0*/  IMAD.MOV.U32 R12, RZ, RZ, RZ ;  /* 0x000000ffff0c7224 */ /* 0x000fe400078e00ff */
[----:B------:R-:W-:Y:S02]  /*195e0*/  IMAD.MOV.U32 R11, RZ, RZ, 0x181f ;  /* 0x0000181fff0b7424 */ /* 0x000fe400078e00ff */
[----:B------:R-:W-:Y:S02]  /*195f0*/  IMAD.MOV.U32 R15, RZ, RZ, -0x1 ;  /* 0xffffffffff0f7424 */ /* 0x000fe400078e00ff */
[----:B------:R-:W-:-:S07]  /*19600*/  IMAD R7, R7, 0x2, R22 ;  /* 0x0000000207077824 */ /* 0x000fce00078e0216 */
[----:B------:R-:W-:Y:S05]  /*19610*/  WARPSYNC.COLLECTIVE R15, `(.L_x_5943) ;  /* 0x000000000f087348 */ /* 0x000fea0003c00000 */
[----:B------:R0:W1:Y:S02]  /*19620*/  SHFL.IDX P6, R14, R13, R12, R11 ;  /* 0x0000000c0d0e7389 */ /* 0x00006400000c000b */
[----:B01----:R-:W-:Y:S01]  /*19630*/  ENDCOLLECTIVE ;  /* 0x000000000000791b */ /* 0x003fe20003800000 */
.L_x_5943:
[----:B------:R-:W-:Y:S02]  /*19640*/  IMAD.MOV.U32 R13, RZ, RZ, R8 ;  /* 0x000000ffff0d7224 */ /* 0x000fe400078e0008 */
[----:B------:R-:W-:Y:S02]  /*19650*/  IMAD.MOV.U32 R12, RZ, RZ, 0x1 ;  /* 0x00000001ff0c7424 */ /* 0x000fe400078e00ff */
[----:B------:R-:W-:-:S07]  /*19660*/  IMAD.MOV.U32 R2, RZ, RZ, R14 ;  /* 0x000000ffff027224 */ /* 0x000fce00078e000e */
[----:B------:R-:W-:Y:S05]  /*19670*/  WARPSYNC.COLLECTIVE R15, `(.L_x_5944) ;  /* 0x000000000f087348 */ /* 0x000fea0003c00000 */
[----:B------:R0:W1:Y:S02]  /*19680*/  SHFL.IDX P6, R14, R13, R12, R11 ;  /* 0x0000000c0d0e7389 */ /* 0x00006400000c000b */
[----:B01----:R-:W-:Y:S01]  /*19690*/  ENDCOLLECTIVE ;  /* 0x000000000000791b */ /* 0x003fe20003800000 */
.L_x_5944:
        /* <DEDUP_REMOVED lines=11> */
.L_x_5945:
[----:B------:R-:W-:Y:S02]  /*19750*/  IMAD.MOV.U32 R13, RZ, RZ, R8 ;  /* 0x000000ffff0d7224 */ /* 0x000fe400078e0008 */
[----:B------:R-:W-:Y:S02]  /*19760*/  IMAD.MOV.U32 R12, RZ, RZ, 0x2 ;  /* 0x00000002ff0c7424 */ /* 0x000fe400078e00ff */
[----:B------:R-:W-:-:S07]  /*19770*/  IMAD.MOV.U32 R2, RZ, RZ, R14 ;  /* 0x000000ffff027224 */ /* 0x000fce00078e000e */
[----:B------:R-:W-:Y:S05]  /*19780*/  WARPSYNC.COLLECTIVE R15, `(.L_x_5946) ;  /* 0x000000000f087348 */ /* 0x000fea0003c00000 */
[----:B------:R0:W1:Y:S02]  /*19790*/  SHFL.IDX P6, R14, R13, R12, R11 ;  /* 0x0000000c0d0e7389 */ /* 0x00006400000c000b */
[----:B01----:R-:W-:Y:S01]  /*197a0*/  ENDCOLLECTIVE ;  /* 0x000000000000791b */ /* 0x003fe20003800000 */
.L_x_5946:
        /* <DEDUP_REMOVED lines=11> */
.L_x_5947:
[----:B------:R-:W-:Y:S02]  /*19860*/  IMAD.MOV.U32 R13, RZ, RZ, R8 ;  /* 0x000000ffff0d7224 */ /* 0x000fe400078e0008 */
[----:B------:R-:W-:Y:S01]  /*19870*/  IMAD.MOV.U32 R12, RZ, RZ, 0x3 ;  /* 0x00000003ff0c7424 */ /* 0x000fe200078e00ff */
[----:B------:R-:W-:-:S07]  /*19880*/  MOV R2, R14 ;  /* 0x0000000e00027202 */ /* 0x000fce0000000f00 */
[----:B------:R-:W-:Y:S05]  /*19890*/  WARPSYNC.COLLECTIVE R15, `(.L_x_5948) ;  /* 0x000000000f087348 */ /* 0x000fea0003c00000 */
[----:B------:R0:W1:Y:S02]  /*198a0*/  SHFL.IDX P6, R14, R13, R12, R11 ;  /* 0x0000000c0d0e7389 */ /* 0x00006400000c000b */
[----:B01----:R-:W-:Y:S01]  /*198b0*/  ENDCOLLECTIVE ;  /* 0x000000000000791b */ /* 0x003fe20003800000 */
.L_x_5948:
        /* <DEDUP_REMOVED lines=11> */
.L_x_5949:
[----:B------:R-:W-:Y:S02]  /*19970*/  IMAD.MOV.U32 R13, RZ, RZ, R8 ;  /* 0x000000ffff0d7224 */ /* 0x000fe400078e0008 */
[----:B------:R-:W-:Y:S02]  /*19980*/  IMAD.MOV.U32 R12, RZ, RZ, 0x4 ;  /* 0x00000004ff0c7424 */ /* 0x000fe400078e00ff */
[----:B------:R-:W-:-:S07]  /*19990*/  IMAD.MOV.U32 R2, RZ, RZ, R14 ;  /* 0x000000ffff027224 */ /* 0x000fce00078e000e */
[----:B------:R-:W-:Y:S05]  /*199a0*/  WARPSYNC.COLLECTIVE R15, `(.L_x_5950) ;  /* 0x000000000f087348 */ /* 0x000fea0003c00000 */
[----:B------:R0:W1:Y:S02]  /*199b0*/  SHFL.IDX P6, R14, R13, R12, R11 ;  /* 0x0000000c0d0e7389 */ /* 0x00006400000c000b */
[----:B01----:R-:W-:Y:S01]  /*199c0*/  ENDCOLLECTIVE ;  /* 0x000000000000791b */ /* 0x003fe20003800000 */
.L_x_5950:
        /* <DEDUP_REMOVED lines=11> */
.L_x_5951:
[----:B------:R-:W-:Y:S02]  /*19a80*/  IMAD.MOV.U32 R13, RZ, RZ, R8 ;  /* 0x000000ffff0d7224 */ /* 0x000fe400078e0008 */
[----:B------:R-:W-:Y:S02]  /*19a90*/  IMAD.MOV.U32 R12, RZ, RZ, 0x5 ;  /* 0x00000005ff0c7424 */ /* 0x000fe400078e00ff */
[----:B------:R-:W-:-:S07]  /*19aa0*/  IMAD.MOV.U32 R2, RZ, RZ, R14 ;  /* 0x000000ffff027224 */ /* 0x000fce00078e000e */
[----:B------:R-:W-:Y:S05]  /*19ab0*/  WARPSYNC.COLLECTIVE R15, `(.L_x_5952) ;  /* 0x000000000f087348 */ /* 0x000fea0003c00000 */
[----:B------:R0:W1:Y:S02]  /*19ac0*/  SHFL.IDX P6, R14, R13, R12, R11 ;  /* 0x0000000c0d0e7389 */ /* 0x00006400000c000b */
[----:B01----:R-:W-:Y:S01]  /*19ad0*/  ENDCOLLECTIVE ;  /* 0x000000000000791b */ /* 0x003fe20003800000 */
.L_x_5952:
        /* <DEDUP_REMOVED lines=11> */
.L_x_5953:
[----:B------:R-:W-:Y:S05]  /*19b90*/  BRA `(.L_x_5954) ;  /* 0xffffffb000447947 */ /* 0x000fea000383ffff */
.L_x_5835:
[----:B----4-:R4:W0:Y:S02]  /*19ba0*/  SYNCS.PHASECHK.TRANS64.TRYWAIT P0, [R10+URZ+0x32460], R20 ;  /* 0x032460140a0075a7 */ /* 0x010824000800017f */
[----:B0-----:R-:W-:Y:S05]  /*19bb0*/  @!P0 NANOSLEEP.SYNCS 0x989680 ;  /* 0x009896800000895d */ /* 0x001fea0003900000 */
[----:B------:R-:W0:Y:S02]  /*19bc0*/  @!P0 SYNCS.PHASECHK.TRANS64 P0, [R10+URZ+0x32460], R20 ;  /* 0x032460140a0085a7 */ /* 0x000e24000800007f */
[----:B0-----:R-:W-:Y:S05]  /*19bd0*/  @!P0 BRA `(.L_x_5835) ;  /* 0xfffffffc00f08947 */ /* 0x001fea000383ffff */
[----:B------:R-:W-:Y:S05]  /*19be0*/  BRA `(.L_x_5955) ;  /* 0xffffffb000907947 */ /* 0x000fea000383ffff */
.L_x_5836:
[----:B------:R-:W-:Y:S01]  /*19bf0*/  BSSY B1, `(.L_x_5956) ;  /* 0x0000008000017945 */ /* 0x000fe20003800000 */
[----:B------:R-:W-:Y:S01]  /*19c00*/  MOV R13, R25 ;  /* 0x00000019000d7202 */ /* 0x000fe20000000f00 */
[----:B------:R-:W-:Y:S02]  /*19c10*/  IMAD.MOV.U32 R12, RZ, RZ, RZ ;  /* 0x000000ffff0c7224 */ /* 0x000fe400078e00ff */
[----:B------:R-:W-:Y:S02]  /*19c20*/  IMAD.MOV.U32 R11, RZ, RZ, 0x181f ;  /* 0x0000181fff0b7424 */ /* 0x000fe400078e00ff */
[----:B------:R-:W-:-:S07]  /*19c30*/  IMAD.MOV.U32 R15, RZ, RZ, -0x1 ;  /* 0xffffffffff0f7424 */ /* 0x000fce00078e00ff */
[----:B---3--:R-:W-:Y:S05]  /*19c40*/  WARPSYNC.COLLECTIVE R15, `(.L_x_5957) ;  /* 0x000000000f087348 */ /* 0x008fea0003c00000 */
[----:B------:R0:W1:Y:S02]  /*19c50*/  SHFL.IDX P6, R14, R13, R12, R11 ;  /* 0x0000000c0d0e7389 */ /* 0x00006400000c000b */
[----:B01-3--:R-:W-:Y:S01]  /*19c60*/  ENDCOLLECTIVE ;  /* 0x000000000000791b */ /* 0x00bfe20003800000 */
.L_x_5957:
[----:B------:R-:W-:Y:S05]  /*19c70*/  BSYNC B1 ;  /* 0x0000000000017941 */ /* 0x000fea0003800000 */
.L_x_5956:
        /* <DEDUP_REMOVED lines=9> */
.L_x_5958:
[----:B------:R-:W-:Y:S02]  /*19d10*/  IMAD.MOV.U32 R13, RZ, RZ, R25 ;  /* 0x000000ffff0d7224 */ /* 0x000fe400078e0019 */
[----:B------:R-:W-:Y:S01]  /*19d20*/  IMAD.MOV.U32 R12, RZ, RZ, 0x1 ;  /* 0x00000001ff0c7424 */ /* 0x000fe200078e00ff */
[----:B------:R-:W-:-:S13]  /*19d30*/  IADD3 R2, P0, R14, R0, RZ ;  /* 0x000000000e027210 */ /* 0x000fda0007f1e0ff */
[----:B------:R-:W-:Y:S05]  /*19d40*/  WARPSYNC.COLLECTIVE R15, `(.L_x_5959) ;  /* 0x000000000f087348 */ /* 0x000fea0003c00000 */
[----:B------:R0:W1:Y:S02]  /*19d50*/  SHFL.IDX P6, R14, R13, R12, R11 ;  /* 0x0000000c0d0e7389 */ /* 0x00006400000c000b */
[----:B01----:R-:W-:Y:S01]  /*19d60*/  ENDCOLLECTIVE ;  /* 0x000000000000791b */ /* 0x003fe20003800000 */
.L_x_5959:
        /* <DEDUP_REMOVED lines=13> */
.L_x_5960:
[----:B------:R-:W-:Y:S02]  /*19e40*/  IMAD.MOV.U32 R13, RZ, RZ, R25 ;  /* 0x000000ffff0d7224 */ /* 0x000fe400078e0019 */
[----:B------:R-:W-:Y:S01]  /*19e50*/  IMAD.MOV.U32 R12, RZ, RZ, 0x2 ;  /* 0x00000002ff0c7424 */ /* 0x000fe200078e00ff */
[----:B------:R-:W-:-:S13]  /*19e60*/  IADD3 R2, P0, R14, R0, RZ ;  /* 0x000000000e027210 */ /* 0x000fda0007f1e0ff */
[----:B------:R-:W-:Y:S05]  /*19e70*/  WARPSYNC.COLLECTIVE R15, `(.L_x_5961) ;  /* 0x000000000f087348 */ /* 0x000fea0003c00000 */
[----:B------:R0:W1:Y:S02]  /*19e80*/  SHFL.IDX P6, R14, R13, R12, R11 ;  /* 0x0000000c0d0e7389 */ /* 0x00006400000c000b */
[----:B01----:R-:W-:Y:S01]  /*19e90*/  ENDCOLLECTIVE ;  /* 0x000000000000791b */ /* 0x003fe20003800000 */
.L_x_5961:
        /* <DEDUP_REMOVED lines=13> */
.L_x_5962:
[----:B------:R-:W-:Y:S02]  /*19f70*/  IMAD.MOV.U32 R13, RZ, RZ, R25 ;  /* 0x000000ffff0d7224 */ /* 0x000fe400078e0019 */
[----:B------:R-:W-:Y:S02]  /*19f80*/  IMAD.MOV.U32 R12, RZ, RZ, 0x3 ;  /* 0x00000003ff0c7424 */ /* 0x000fe400078e00ff */
[----:B------:R-:W-:-:S07]  /*19f90*/  IMAD.MOV.U32 R8, RZ, RZ, R14 ;  /* 0x000000ffff087224 */ /* 0x000fce00078e000e */
[----:B------:R-:W-:Y:S05]  /*19fa0*/  WARPSYNC.COLLECTIVE R15, `(.L_x_5963) ;  /* 0x000000000f087348 */ /* 0x000fea0003c00000 */
[----:B------:R0:W1:Y:S02]  /*19fb0*/  SHFL.IDX P6, R14, R13, R12, R11 ;  /* 0x0000000c0d0e7389 */ /* 0x00006400000c000b */
[----:B01----:R-:W-:Y:S01]  /*19fc0*/  ENDCOLLECTIVE ;  /* 0x000000000000791b */ /* 0x003fe20003800000 */
.L_x_5963:
        /* <DEDUP_REMOVED lines=14> */
.L_x_5964:
[----:B------:R-:W-:Y:S02]  /*1a0b0*/  IMAD.MOV.U32 R13, RZ, RZ, R25 ;  /* 0x000000ffff0d7224 */ /* 0x000fe400078e0019 */
[----:B------:R-:W-:Y:S01]  /*1a0c0*/  IMAD.MOV.U32 R12, RZ, RZ, 0x4 ;  /* 0x00000004ff0c7424 */ /* 0x000fe200078e00ff */
[----:B------:R-:W-:-:S13]  /*1a0d0*/  IADD3 R2, P0, R14, R0, RZ ;  /* 0x000000000e027210 */ /* 0x000fda0007f1e0ff */
[----:B------:R-:W-:Y:S05]  /*1a0e0*/  WARPSYNC.COLLECTIVE R15, `(.L_x_5965) ;  /* 0x000000000f087348 */ /* 0x000fea0003c00000 */
[----:B------:R0:W1:Y:S02]  /*1a0f0*/  SHFL.IDX P6, R14, R13, R12, R11 ;  /* 0x0000000c0d0e7389 */ /* 0x00006400000c000b */
[----:B01----:R-:W-:Y:S01]  /*1a100*/  ENDCOLLECTIVE ;  /* 0x000000000000791b */ /* 0x003fe20003800000 */
.L_x_5965:
        /* <DEDUP_REMOVED lines=13> */
.L_x_5966:
[----:B------:R-:W-:Y:S02]  /*1a1e0*/  IMAD.MOV.U32 R13, RZ, RZ, R25 ;  /* 0x000000ffff0d7224 */ /* 0x000fe400078e0019 */
[----:B------:R-:W-:Y:S01]  /*1a1f0*/  IMAD.MOV.U32 R12, RZ, RZ, 0x5 ;  /* 0x00000005ff0c7424 */ /* 0x000fe200078e00ff */
[----:B------:R-:W-:-:S13]  /*1a200*/  IADD3 R2, P0, R14, R0, RZ ;  /* 0x000000000e027210 */ /* 0x000fda0007f1e0ff */
[----:B------:R-:W-:Y:S05]  /*1a210*/  WARPSYNC.COLLECTIVE R15, `(.L_x_5967) ;  /* 0x000000000f087348 */ /* 0x000fea0003c00000 */
[----:B------:R0:W1:Y:S02]  /*1a220*/  SHFL.IDX P6, R14, R13, R12, R11 ;  /* 0x0000000c0d0e7389 */ /* 0x00006400000c000b */
[----:B01----:R-:W-:Y:S01]  /*1a230*/  ENDCOLLECTIVE ;  /* 0x000000000000791b */ /* 0x003fe20003800000 */
.L_x_5967:
        /* <DEDUP_REMOVED lines=13> */
.L_x_5968:
[----:B------:R-:W-:Y:S05]  /*1a310*/  BRA `(.L_x_5969) ;  /* 0xffffffac00d07947 */ /* 0x000fea000383ffff */
.L_x_5844:
[----:B------:R-:W-:Y:S01]  /*1a320*/  BSSY B0, `(.L_x_5970) ;  /* 0x0000008000007945 */ /* 0x000fe20003800000 */
[----:B------:R-:W-:Y:S01]  /*1a330*/  MOV R13, R16 ;  /* 0x00000010000d7202 */ /* 0x000fe20000000f00 */
[----:B------:R-:W-:Y:S02]  /*1a340*/  IMAD.MOV.U32 R12, RZ, RZ, RZ ;  /* 0x000000ffff0c7224 */ /* 0x000fe400078e00ff */
[----:B------:R-:W-:Y:S02]  /*1a350*/  IMAD.MOV.U32 R11, RZ, RZ, 0x1f ;  /* 0x0000001fff0b7424 */ /* 0x000fe400078e00ff */
[----:B------:R-:W-:-:S07]  /*1a360*/  IMAD.MOV.U32 R15, RZ, RZ, -0x1 ;  /* 0xffffffffff0f7424 */ /* 0x000fce00078e00ff */
[----:B-123--:R-:W-:Y:S05]  /*1a370*/  WARPSYNC.COLLECTIVE R15, `(.L_x_5971) ;  /* 0x000000000f087348 */ /* 0x00efea0003c00000 */
[----:B------:R0:W4:Y:S02]  /*1a380*/  SHFL.IDX P6, R14, R13, R12, R11 ;  /* 0x0000000c0d0e7389 */ /* 0x00012400000c000b */
[----:B01234-:R-:W-:Y:S01]  /*1a390*/  ENDCOLLECTIVE ;  /* 0x000000000000791b */ /* 0x01ffe20003800000 */
.L_x_5971:
[----:B------:R-:W-:Y:S05]  /*1a3a0*/  BSYNC B0 ;  /* 0x0000000000007941 */ /* 0x000fea0003800000 */
.L_x_5970:
        /* <DEDUP_REMOVED lines=9> */
.L_x_5972:
        /* <DEDUP_REMOVED lines=24> */
.L_x_5973:
[----:B------:R-:W-:Y:S02]  /*1a5c0*/  MOV R12, 0x2 ;  /* 0x00000002000c7802 */ /* 0x000fe40000000f00 */
[----:B------:R-:W-:-:S05]  /*1a5d0*/  SEL R14, R14, RZ, P1 ;  /* 0x000000ff0e0e7207 */ /* 0x000fca0000800000 */
[----:B------:R-:W-:-:S04]  /*1a5e0*/  IMAD.IADD R5, R13, 0x1, R14 ;  /* 0x000000010d057824 */ /* 0x000fc800078e020e */
[----:B------:R-:W-:-:S07]  /*1a5f0*/  IMAD.MOV.U32 R13, RZ, RZ, R5 ;  /* 0x000000ffff0d7224 */ /* 0x000fce00078e0005 */
[----:B------:R-:W-:Y:S05]  /*1a600*/  WARPSYNC.COLLECTIVE R15, `(.L_x_5974) ;  /* 0x000000000f087348 */ /* 0x000fea0003c00000 */
[----:B------:R0:W1:Y:S02]  /*1a610*/  SHFL.UP P6, R14, R13, R12, R11 ;  /* 0x0400000c0d0e7389 */ /* 0x00006400000c000b */
[----:B01----:R-:W-:Y:S01]  /*1a620*/  ENDCOLLECTIVE ;  /* 0x000000000000791b */ /* 0x003fe20003800000 */
.L_x_5974:
[----:B------:R-:W-:Y:S01]  /*1a630*/  IMAD.MOV.U32 R12, RZ, RZ, 0x4 ;  /* 0x00000004ff0c7424 */ /* 0x000fe200078e00ff */
[----:B------:R-:W-:-:S05]  /*1a640*/  SEL R2, R14, RZ, P2 ;  /* 0x000000ff0e027207 */ /* 0x000fca0001000000 */
[----:B------:R-:W-:-:S04]  /*1a650*/  IMAD.IADD R2, R5, 0x1, R2 ;  /* 0x0000000105027824 */ /* 0x000fc800078e0202 */
[----:B------:R-:W-:-:S07]  /*1a660*/  IMAD.MOV.U32 R13, RZ, RZ, R2 ;  /* 0x000000ffff0d7224 */ /* 0x000fce00078e0002 */
[----:B------:R-:W-:Y:S05]  /*1a670*/  WARPSYNC.COLLECTIVE R15, `(.L_x_5975) ;  /* 0x000000000f087348 */ /* 0x000fea0003c00000 */
[----:B------:R0:W1:Y:S02]  /*1a680*/  SHFL.UP P6, R14, R13, R12, R11 ;  /* 0x0400000c0d0e7389 */ /* 0x00006400000c000b */
[----:B01----:R-:W-:Y:S01]  /*1a690*/  ENDCOLLECTIVE ;  /* 0x000000000000791b */ /* 0x003fe20003800000 */
.L_x_5975:
[----:B------:R-:W-:Y:S01]  /*1a6a0*/  IMAD.MOV.U32 R12, RZ, RZ, 0x8 ;  /* 0x00000008ff0c7424 */ /* 0x000fe200078e00ff */
[----:B------:R-:W-:-:S05]  /*1a6b0*/  SEL R3, R14, RZ, P3 ;  /* 0x000000ff0e037207 */ /* 0x000fca0001800000 */
[----:B------:R-:W-:-:S04]  /*1a6c0*/  IMAD.IADD R3, R2, 0x1, R3 ;  /* 0x0000000102037824 */ /* 0x000fc800078e0203 */
[----:B------:R-:W-:-:S07]  /*1a6d0*/  IMAD.MOV.U32 R13, RZ, RZ, R3 ;  /* 0x000000ffff0d7224 */ /* 0x000fce00078e0003 */
[----:B------:R-:W-:Y:S05]  /*1a6e0*/  WARPSYNC.COLLECTIVE R15, `(.L_x_5976) ;  /* 0x000000000f087348 */ /* 0x000fea0003c00000 */
[----:B------:R0:W1:Y:S02]  /*1a6f0*/  SHFL.UP P6, R14, R13, R12, R11 ;  /* 0x0400000c0d0e7389 */ /* 0x00006400000c000b */
[----:B01----:R-:W-:Y:S01]  /*1a700*/  ENDCOLLECTIVE ;  /* 0x000000000000791b */ /* 0x003fe20003800000 */
.L_x_5976:
[----:B------:R-:W-:Y:S01]  /*1a710*/  IMAD.MOV.U32 R12, RZ, RZ, 0x10 ;  /* 0x00000010ff0c7424 */ /* 0x000fe200078e00ff */
[----:B------:R-:W-:-:S05]  /*1a720*/  SEL R14, R14, RZ, P4 ;  /* 0x000000ff0e0e7207 */ /* 0x000fca0002000000 */
[----:B------:R-:W-:-:S04]  /*1a730*/  IMAD.IADD R5, R3, 0x1, R14 ;  /* 0x0000000103057824 */ /* 0x000fc800078e020e */
[----:B------:R-:W-:-:S07]  /*1a740*/  IMAD.MOV.U32 R13, RZ, RZ, R5 ;  /* 0x000000ffff0d7224 */ /* 0x000fce00078e0005 */
[----:B------:R-:W-:Y:S05]  /*1a750*/  WARPSYNC.COLLECTIVE R15, `(.L_x_5977) ;  /* 0x000000000f087348 */ /* 0x000fea0003c00000 */
[----:B------:R0:W1:Y:S02]  /*1a760*/  SHFL.UP P6, R14, R13, R12, R11 ;  /* 0x0400000c0d0e7389 */ /* 0x00006400000c000b */
[----:B01----:R-:W-:Y:S01]  /*1a770*/  ENDCOLLECTIVE ;  /* 0x000000000000791b */ /* 0x003fe20003800000 */
.L_x_5977:
        /* <DEDUP_REMOVED lines=8> */
.L_x_5978:
[----:B------:R-:W-:Y:S05]  /*1a800*/  BRA `(.L_x_5979) ;  /* 0xffffffb0002c7947 */ /* 0x000fea000383ffff */
.L_x_5847:
[----:B------:R-:W-:Y:S01]  /*1a810*/  BSSY B0, `(.L_x_5980) ;  /* 0x0000007000007945 */ /* 0x000fe20003800000 */
[----:B------:R-:W-:Y:S02]  /*1a820*/  IMAD.MOV.U32 R12, RZ, RZ, 0x1 ;  /* 0x00000001ff0c7424 */ /* 0x000fe400078e00ff */
[----:B------:R-:W-:Y:S02]  /*1a830*/  IMAD.MOV.U32 R11, RZ, RZ, RZ ;  /* 0x000000ffff0b7224 */ /* 0x000fe400078e00ff */
[----:B------:R-:W-:-:S07]  /*1a840*/  IMAD.MOV.U32 R15, RZ, RZ, -0x1 ;  /* 0xffffffffff0f7424 */ /* 0x000fce00078e00ff */
[----:B-123--:R-:W-:Y:S05]  /*1a850*/  WARPSYNC.COLLECTIVE R15, `(.L_x_5981) ;  /* 0x000000000f087348 */ /* 0x00efea0003c00000 */
[----:B------:R0:W4:Y:S02]  /*1a860*/  SHFL.UP P6, R14, R13, R12, R11 ;  /* 0x0400000c0d0e7389 */ /* 0x00012400000c000b */
[----:B01234-:R-:W-:Y:S01]  /*1a870*/  ENDCOLLECTIVE ;  /* 0x000000000000791b */ /* 0x01ffe20003800000 */
.L_x_5981:
[----:B------:R-:W-:Y:S05]  /*1a880*/  BSYNC B0 ;  /* 0x0000000000007941 */ /* 0x000fea0003800000 */
.L_x_5980:
[----:B------:R-:W-:Y:S01]  /*1a890*/  SEL R14, R14, RZ, P1 ;  /* 0x000000ff0e0e7207 */ /* 0x000fe20000800000 */
[----:B------:R-:W-:Y:S02]  /*1a8a0*/  IMAD.MOV.U32 R12, RZ, RZ, 0x2 ;  /* 0x00000002ff0c7424 */ /* 0x000fe400078e00ff */
[----:B------:R-:W-:Y:S01]  /*1a8b0*/  IMAD.MOV.U32 R11, RZ, RZ, RZ ;  /* 0x000000ffff0b7224 */ /* 0x000fe200078e00ff */
[----:B------:R-:W-:Y:S01]  /*1a8c0*/  IADD3 R13, R13, R14, RZ ;  /* 0x0000000e0d0d7210 */ /* 0x000fe20007ffe0ff */
[----:B------:R-:W-:-:S07]  /*1a8d0*/  IMAD.MOV.U32 R15, RZ, RZ, -0x1 ;  /* 0xffffffffff0f7424 */ /* 0x000fce00078e00ff */
[----:B------:R-:W-:Y:S05]  /*1a8e0*/  WARPSYNC.COLLECTIVE R15, `(.L_x_5982) ;  /* 0x000000000f087348 */ /* 0x000fea0003c00000 */
[----:B------:R0:W1:Y:S02]  /*1a8f0*/  SHFL.UP P6, R14, R13, R12, R11 ;  /* 0x0400000c0d0e7389 */ /* 0x00006400000c000b */
[----:B01----:R-:W-:Y:S01]  /*1a900*/  ENDCOLLECTIVE ;  /* 0x000000000000791b */ /* 0x003fe20003800000 */
.L_x_5982:
[----:B------:R-:W-:Y:S01]  /*1a910*/  IMAD.MOV.U32 R12, RZ, RZ, 0x4 ;  /* 0x00000004ff0c7424 */ /* 0x000fe200078e00ff */
[----:B------:R-:W-:-:S05]  /*1a920*/  SEL R2, R14, RZ, P2 ;  /* 0x000000ff0e027207 */ /* 0x000fca0001000000 */
[----:B------:R-:W-:-:S04]  /*1a930*/  IMAD.IADD R2, R13, 0x1, R2 ;  /* 0x000000010d027824 */ /* 0x000fc800078e0202 */
[----:B------:R-:W-:-:S07]  /*1a940*/  IMAD.MOV.U32 R13, RZ, RZ, R2 ;  /* 0x000000ffff0d7224 */ /* 0x000fce00078e0002 */
[----:B------:R-:W-:Y:S05]  /*1a950*/  WARPSYNC.COLLECTIVE R15, `(.L_x_5983) ;  /* 0x000000000f087348 */ /* 0x000fea0003c00000 */
[----:B------:R0:W1:Y:S02]  /*1a960*/  SHFL.UP P6, R14, R13, R12, R11 ;  /* 0x0400000c0d0e7389 */ /* 0x00006400000c000b */
[----:B01----:R-:W-:Y:S01]  /*1a970*/  ENDCOLLECTIVE ;  /* 0x000000000000791b */ /* 0x003fe20003800000 */
.L_x_5983:
[----:B------:R-:W-:Y:S01]  /*1a980*/  IMAD.MOV.U32 R12, RZ, RZ, 0x8 ;  /* 0x00000008ff0c7424 */ /* 0x000fe200078e00ff */
[----:B------:R-:W-:-:S05]  /*1a990*/  SEL R3, R14, RZ, P3 ;  /* 0x000000ff0e037207 */ /* 0x000fca0001800000 */
[----:B------:R-:W-:-:S04]  /*1a9a0*/  IMAD.IADD R3, R2, 0x1, R3 ;  /* 0x0000000102037824 */ /* 0x000fc800078e0203 */
[----:B------:R-:W-:-:S07]  /*1a9b0*/  IMAD.MOV.U32 R13, RZ, RZ, R3 ;  /* 0x000000ffff0d7224 */ /* 0x000fce00078e0003 */
[----:B------:R-:W-:Y:S05]  /*1a9c0*/  WARPSYNC.COLLECTIVE R15, `(.L_x_5984) ;  /* 0x000000000f087348 */ /* 0x000fea0003c00000 */
[----:B------:R0:W1:Y:S02]  /*1a9d0*/  SHFL.UP P6, R14, R13, R12, R11 ;  /* 0x0400000c0d0e7389 */ /* 0x00006400000c000b */
[----:B01----:R-:W-:Y:S01]  /*1a9e0*/  ENDCOLLECTIVE ;  /* 0x000000000000791b */ /* 0x003fe20003800000 */
.L_x_5984:
[----:B------:R-:W-:Y:S01]  /*1a9f0*/  IMAD.MOV.U32 R12, RZ, RZ, 0x10 ;  /* 0x00000010ff0c7424 */ /* 0x000fe200078e00ff */
[----:B------:R-:W-:-:S05]  /*1aa00*/  SEL R14, R14, RZ, P4 ;  /* 0x000000ff0e0e7207 */ /* 0x000fca0002000000 */
[----:B------:R-:W-:-:S04]  /*1aa10*/  IMAD.IADD R5, R3, 0x1, R14 ;  /* 0x0000000103057824 */ /* 0x000fc800078e020e */
[----:B------:R-:W-:-:S07]  /*1aa20*/  IMAD.MOV.U32 R13, RZ, RZ, R5 ;  /* 0x000000ffff0d7224 */ /* 0x000fce00078e0005 */
[----:B------:R-:W-:Y:S05]  /*1aa30*/  WARPSYNC.COLLECTIVE R15, `(.L_x_5985) ;  /* 0x000000000f087348 */ /* 0x000fea0003c00000 */
[----:B------:R0:W1:Y:S02]  /*1aa40*/  SHFL.UP P6, R14, R13, R12, R11 ;  /* 0x0400000c0d0e7389 */ /* 0x00006400000c000b */
[----:B01----:R-:W-:Y:S01]  /*1aa50*/  ENDCOLLECTIVE ;  /* 0x000000000000791b */ /* 0x003fe20003800000 */
.L_x_5985:
        /* <DEDUP_REMOVED lines=8> */
.L_x_5986:
[----:B------:R-:W-:Y:S05]  /*1aae0*/  BRA `(.L_x_5987) ;  /* 0xffffffb000187947 */ /* 0x000fea000383ffff */
.L_x_5849:
[----:B------:R-:W-:Y:S01]  /*1aaf0*/  BSSY B0, `(.L_x_5988) ;  /* 0x0000006000007945 */ /* 0x000fe20003800000 */
[----:B------:R-:W-:Y:S01]  /*1ab00*/  PLOP3.LUT P6, PT, P6, PT, PT, 0x8, 0x0 ;  /* 0x000000000000781c */ /* 0x000fe200037ce170 */
[----:B------:R-:W-:-:S12]  /*1ab10*/  IMAD.MOV.U32 R15, RZ, RZ, -0x1 ;  /* 0xffffffffff0f7424 */ /* 0x000fd800078e00ff */
[----:B0123--:R-:W-:Y:S05]  /*1ab20*/  WARPSYNC.COLLECTIVE R15, `(.L_x_5989) ;  /* 0x000000000f087348 */ /* 0x00ffea0003c00000 */
[----:B------:R-:W-:Y:S01]  /*1ab30*/  VOTE.ANY R14, PT, P6 ;  /* 0x00000000000e7806 */ /* 0x000fe200030e0100 */
[----:B0123--:R-:W-:Y:S06]  /*1ab40*/  ENDCOLLECTIVE ;  /* 0x000000000000791b */ /* 0x00ffec0003800000 */
.L_x_5989:
[----:B------:R-:W-:Y:S05]  /*1ab50*/  BSYNC B0 ;  /* 0x0000000000007941 */ /* 0x000fea0003800000 */
.L_x_5988:
[----:B------:R-:W-:Y:S01]  /*1ab60*/  MOV R3, R14 ;  /* 0x0000000e00037202 */ /* 0x000fe20000000f00 */
[----:B------:R-:W-:Y:S02]  /*1ab70*/  IMAD.MOV.U32 R13, RZ, RZ, R17 ;  /* 0x000000ffff0d7224 */ /* 0x000fe400078e0011 */
[----:B------:R-:W-:Y:S01]  /*1ab80*/  IMAD.MOV.U32 R11, RZ, RZ, 0x1f ;  /* 0x0000001fff0b7424 */ /* 0x000fe200078e00ff */
[----:B------:R0:W1:Y:S01]  /*1ab90*/  POPC R12, R3 ;  /* 0x00000003000c7309 */ /* 0x0000620000000000 */
[----:B------:R-:W-:-:S07]  /*1aba0*/  IMAD.MOV.U32 R15, RZ, RZ, -0x1 ;  /* 0xffffffffff0f7424 */ /* 0x000fce00078e00ff */
[----:B01----:R-:W-:Y:S05]  /*1abb0*/  WARPSYNC.COLLECTIVE R15, `(.L_x_5990) ;  /* 0x000000000f087348 */ /* 0x003fea0003c00000 */
[----:B-1----:R1:W2:Y:S02]  /*1abc0*/  SHFL.IDX P6, R14, R13, R12, R11 ;  /* 0x0000000c0d0e7389 */ /* 0x0022a400000c000b */
[----:B012---:R-:W-:Y:S01]  /*1abd0*/  ENDCOLLECTIVE ;  /* 0x000000000000791b */ /* 0x007fe20003800000 */
.L_x_5990:
[----:B------:R-:W-:Y:S02]  /*1abe0*/  IMAD.IADD R19, R12, 0x1, R19 ;  /* 0x000000010c137824 */ /* 0x000fe400078e0213 */
[----:B------:R-:W-:Y:S02]  /*1abf0*/  IMAD.MOV.U32 R13, RZ, RZ, R4 ;  /* 0x000000ffff0d7224 */ /* 0x000fe400078e0004 */
[----:B------:R-:W-:-:S07]  /*1ac00*/  IMAD.MOV.U32 R17, RZ, RZ, R14 ;  /* 0x000000ffff117224 */ /* 0x000fce00078e000e */
[----:B------:R-:W-:Y:S05]  /*1ac10*/  WARPSYNC.COLLECTIVE R15, `(.L_x_5991) ;  /* 0x000000000f087348 */ /* 0x000fea0003c00000 */
[----:B------:R0:W1:Y:S02]  /*1ac20*/  SHFL.IDX P6, R14, R13, R12, R11 ;  /* 0x0000000c0d0e7389 */ /* 0x00006400000c000b */
[----:B01----:R-:W-:Y:S01]  /*1ac30*/  ENDCOLLECTIVE ;  /* 0x000000000000791b */ /* 0x003fe20003800000 */
.L_x_5991:
[----:B------:R-:W-:Y:S01]  /*1ac40*/  IMAD.MOV.U32 R4, RZ, RZ, R14 ;  /* 0x000000ffff047224 */ /* 0x000fe200078e000e */
[----:B------:R-:W-:Y:S06]  /*1ac50*/  BRA `(.L_x_5992) ;  /* 0xffffffac00fc7947 */ /* 0x000fec000383ffff */
.L_x_5851:
[----:B------:R-:W-:Y:S01]  /*1ac60*/  BSSY B0, `(.L_x_5993) ;  /* 0x0000007000007945 */ /* 0x000fe20003800000 */
[----:B------:R-:W-:Y:S02]  /*1ac70*/  IMAD.MOV.U32 R13, RZ, RZ, R2 ;  /* 0x000000ffff0d7224 */ /* 0x000fe400078e0002 */
[----:B------:R-:W-:Y:S02]  /*1ac80*/  IMAD.MOV.U32 R11, RZ, RZ, 0x1f ;  /* 0x0000001fff0b7424 */ /* 0x000fe400078e00ff */
[----:B------:R-:W-:-:S07]  /*1ac90*/  IMAD.MOV.U32 R15, RZ, RZ, -0x1 ;  /* 0xffffffffff0f7424 */ /* 0x000fce00078e00ff */
[----:B0123--:R-:W-:Y:S05]  /*1aca0*/  WARPSYNC.COLLECTIVE R15, `(.L_x_5994) ;  /* 0x000000000f087348 */ /* 0x00ffea0003c00000 */
[----:B------:R4:W0:Y:S02]  /*1acb0*/  SHFL.IDX P6, R14, R13, R12, R11 ;  /* 0x0000000c0d0e7389 */ /* 0x00082400000c000b */
[----:B01234-:R-:W-:Y:S01]  /*1acc0*/  ENDCOLLECTIVE ;  /* 0x000000000000791b */ /* 0x01ffe20003800000 */
.L_x_5994:
[----:B------:R-:W-:Y:S05]  /*1acd0*/  BSYNC B0 ;  /* 0x0000000000007941 */ /* 0x000fea0003800000 */
.L_x_5993:
[----:B------:R-:W-:Y:S01]  /*1ace0*/  IMAD.MOV.U32 R6, RZ, RZ, R14 ;  /* 0x000000ffff067224 */ /* 0x000fe200078e000e */
[----:B------:R-:W-:Y:S06]  /*1acf0*/  BRA `(.L_x_5850) ;  /* 0xffffffac00ec7947 */ /* 0x000fec000383ffff */
.L_x_5857:
[----:B-1----:R1:W4:Y:S02]  /*1ad00*/  SYNCS.PHASECHK.TRANS64.TRYWAIT P0, [R5+URZ+0x32420], R0 ;  /* 0x03242000050075a7 */ /* 0x002324000800017f */
[----:B----4-:R-:W-:Y:S05]  /*1ad10*/  @!P0 NANOSLEEP.SYNCS 0x989680 ;  /* 0x009896800000895d */ /* 0x010fea0003900000 */
[----:B------:R-:W4:Y:S02]  /*1ad20*/  @!P0 SYNCS.PHASECHK.TRANS64 P0, [R5+URZ+0x32420], R0 ;  /* 0x03242000050085a7 */ /* 0x000f24000800007f */
[----:B----4-:R-:W-:Y:S05]  /*1ad30*/  @!P0 BRA `(.L_x_5857) ;  /* 0xfffffffc00f08947 */ /* 0x010fea000383ffff */
[----:B------:R-:W-:Y:S05]  /*1ad40*/  BRA `(.L_x_5995) ;  /* 0xffffffb800447947 */ /* 0x000fea000383ffff */
.L_x_5858:
        /* <DEDUP_REMOVED lines=11> */
.L_x_5997:
[----:B------:R-:W-:Y:S05]  /*1ae00*/  BSYNC B0 ;  /* 0x0000000000007941 */ /* 0x000fea0003800000 */
.L_x_5996:
[----:B------:R-:W-:Y:S05]  /*1ae10*/  BRA `(.L_x_5998) ;  /* 0xffffffb8002c7947 */ /* 0x000fea000383ffff */
.L_x_5861:
[----:B------:R-:W-:Y:S01]  /*1ae20*/  BSSY B1, `(.L_x_5999) ;  /* 0x0000006000017945 */ /* 0x000fe20003800000 */
[----:B------:R-:W-:-:S07]  /*1ae30*/  IMAD.MOV.U32 R15, RZ, RZ, -0x1 ;  /* 0xffffffffff0f7424 */ /* 0x000fce00078e00ff */
[----:B0123--:R-:W-:Y:S05]  /*1ae40*/  WARPSYNC.COLLECTIVE R15, `(.L_x_6000) ;  /* 0x000000000f0c7348 */ /* 0x00ffea0003c00000 */
[----:B------:R-:W-:Y:S02]  /*1ae50*/  ELECT P6, UR62, PT ;  /* 0x00000000003e782f */ /* 0x000fe400038c0000 */
[----:B------:R-:W-:Y:S01]  /*1ae60*/  MOV R14, UR62 ;  /* 0x0000003e000e7c02 */ /* 0x000fe20008000f00 */
[----:B0123--:R-:W-:Y:S10]  /*1ae70*/  ENDCOLLECTIVE ;  /* 0x000000000000791b */ /* 0x00fff40003800000 */
.L_x_6000:
[----:B------:R-:W-:Y:S05]  /*1ae80*/  BSYNC B1 ;  /* 0x0000000000017941 */ /* 0x000fea0003800000 */
.L_x_5999:
[----:B------:R-:W-:Y:S05]  /*1ae90*/  BRA `(.L_x_6001) ;  /* 0xffffffb800247947 */ /* 0x000fea000383ffff */
.L_x_5863:
[----:B-1----:R1:W4:Y:S02]  /*1aea0*/  SYNCS.PHASECHK.TRANS64.TRYWAIT P1, [R3+URZ+0x32440], R2 ;  /* 0x03244002030075a7 */ /* 0x002324000802017f */
[----:B----4-:R-:W-:Y:S05]  /*1aeb0*/  @!P1 NANOSLEEP.SYNCS 0x989680 ;  /* 0x009896800000995d */ /* 0x010fea0003900000 */
[----:B------:R-:W4:Y:S02]  /*1aec0*/  @!P1 SYNCS.PHASECHK.TRANS64 P1, [R3+URZ+0x32440], R2 ;  /* 0x03244002030095a7 */ /* 0x000f24000802007f */
[----:B----4-:R-:W-:Y:S05]  /*1aed0*/  @!P1 BRA `(.L_x_5863) ;  /* 0xfffffffc00f09947 */ /* 0x010fea000383ffff */
[----:B------:R-:W-:Y:S05]  /*1aee0*/  BRA `(.L_x_6002) ;  /* 0xffffffb8004c7947 */ /* 0x000fea000383ffff */
.L_x_5865:
[----:B----4-:R4:W0:Y:S02]  /*1aef0*/  SYNCS.PHASECHK.TRANS64.TRYWAIT P1, [R5+URZ+0x32440], R0 ;  /* 0x03244000050075a7 */ /* 0x010824000802017f */
[----:B0-----:R-:W-:Y:S05]  /*1af00*/  @!P1 NANOSLEEP.SYNCS 0x989680 ;  /* 0x009896800000995d */ /* 0x001fea0003900000 */
[----:B------:R-:W0:Y:S02]  /*1af10*/  @!P1 SYNCS.PHASECHK.TRANS64 P1, [R5+URZ+0x32440], R0 ;  /* 0x03244000050095a7 */ /* 0x000e24000802007f */
[----:B0-----:R-:W-:Y:S05]  /*1af20*/  @!P1 BRA `(.L_x_5865) ;  /* 0xfffffffc00f09947 */ /* 0x001fea000383ffff */
[----:B------:R-:W-:Y:S05]  /*1af30*/  BRA `(.L_x_6003) ;  /* 0xffffffb800587947 */ /* 0x000fea000383ffff */
.L_x_5867:
[----:B------:R0:W0:Y:S02]  /*1af40*/  SYNCS.PHASECHK.TRANS64.TRYWAIT P1, [R3+URZ+0x32460], R2 ;  /* 0x03246002030075a7 */ /* 0x000024000802017f */
[----:B0-----:R-:W-:Y:S05]  /*1af50*/  @!P1 NANOSLEEP.SYNCS 0x989680 ;  /* 0x009896800000995d */ /* 0x001fea0003900000 */
[----:B------:R-:W0:Y:S02]  /*1af60*/  @!P1 SYNCS.PHASECHK.TRANS64 P1, [R3+URZ+0x32460], R2 ;  /* 0x03246002030095a7 */ /* 0x000e24000802007f */
[----:B0-----:R-:W-:Y:S05]  /*1af70*/  @!P1 BRA `(.L_x_5867) ;  /* 0xfffffffc00f09947 */ /* 0x001fea000383ffff */
[----:B------:R-:W-:Y:S05]  /*1af80*/  BRA `(.L_x_6004) ;  /* 0xffffffb800547947 */ /* 0x000fea000383ffff */
.L_x_6005:
        /* <DEDUP_REMOVED lines=15> */
.L_x_6575:


//--------------------- .text._ZN7cutlass13device_kernelIN5flash11enable_sm90INS1_16FlashAttnFwdSm90INS1_25CollectiveMainloopFwdSm90ILi2EN4cute5tupleIJNS5_1CILi1EEES8_S8_EEENS6_IJNS7_ILi128EEENS7_ILi96EEENS7_ILi64EEEEEELi256ENS_10bfloat16_tEfNS_4arch4Sm90ELb1ELb0ELb1ELb1ELb1ELb1ELb1ELb1ELb0ELb1ELb1ELb0EEENS1_21CollectiveEpilogueFwdINS6_IJSA_NS7_ILi256EEESB_EEES9_SE_SG_Li256ELb1ELb1ELb1ELb0EEENS1_36VarlenDynamicPersistentTileSchedulerILi128ELi96ELi256ELi128ELb1ELb1ELb1ELb1ELb1ELb1EEEEEEEEEvNT_6ParamsE --------------------------
	.section	.text._ZN7cutlass13device_kernelIN5flash11enable_sm90INS1_16FlashAttnFwdSm90INS1_25CollectiveMainloopFwdSm90ILi2EN4cute5tupleIJNS5_1CILi1EEES8_S8_EEENS6_IJNS7_ILi128EEENS7_ILi96EEENS7_ILi64EEEEEELi256ENS_10bfloat16_tEfNS_4arch4Sm90ELb1ELb0ELb1ELb1ELb1ELb1ELb1ELb1ELb0ELb1ELb1ELb0EEENS1_21CollectiveEpilogueFwdINS6_IJSA_NS7_ILi256EEESB_EEES9_SE_SG_Li256ELb1ELb1ELb1ELb0EEENS1_36VarlenDynamicPersistentTileSchedulerILi128ELi96ELi256ELi128ELb1ELb1ELb1ELb1ELb1ELb1EEEEEEEEEvNT_6ParamsE,"ax",@progbits
	.align	128
.text._ZN7cutlass13device_kernelIN5flash11enable_sm90INS1_16FlashAttnFwdSm90INS1_25CollectiveMainloopFwdSm90ILi2EN4cute5tupleIJNS5_1CILi1EEES8_S8_EEENS6_IJNS7_ILi128EEENS7_ILi96EEENS7_ILi64EEEEEELi256ENS_10bfloat16_tEfNS_4arch4Sm90ELb1ELb0ELb1ELb1ELb1ELb1ELb1ELb1ELb0ELb1ELb1ELb0EEENS1_21CollectiveEpilogueFwdINS6_IJSA_NS7_ILi256EEESB_EEES9_SE_SG_Li256ELb1ELb1ELb1ELb0EEENS1_36VarlenDynamicPersistentTileSchedulerILi128ELi96ELi256ELi128ELb1ELb1ELb1ELb1ELb1ELb1EEEEEEEEEvNT_6ParamsE:
        .type           _ZN7cutlass13device_kernelIN5flash11enable_sm90INS1_16FlashAttnFwdSm90INS1_25CollectiveMainloopFwdSm90ILi2EN4cute5tupleIJNS5_1CILi1EEES8_S8_EEENS6_IJNS7_ILi128EEENS7_ILi96EEENS7_ILi64EEEEEELi256ENS_10bfloat16_tEfNS_4arch4Sm90ELb1ELb0ELb1ELb1ELb1ELb1ELb1ELb1ELb0ELb1ELb1ELb0EEENS1_21CollectiveEpilogueFwdINS6_IJSA_NS7_ILi256EEESB_EEES9_SE_SG_Li256ELb1ELb1ELb1ELb0EEENS1_36VarlenDynamicPersistentTileSchedulerILi128ELi96ELi256ELi128ELb1ELb1ELb1ELb1ELb1ELb1EEEEEEEEEvNT_6ParamsE,@function
        .size           _ZN7cutlass13device_kernelIN5flash11enable_sm90INS1_16FlashAttnFwdSm90INS1_25CollectiveMainloopFwdSm90ILi2EN4cute5tupleIJNS5_1CILi1EEES8_S8_EEENS6_IJNS7_ILi128EEENS7_ILi96EEENS7_ILi64EEEEEELi256ENS_10bfloat16_tEfNS_4arch4Sm90ELb1ELb0ELb1ELb1ELb1ELb1ELb1ELb1ELb0ELb1ELb1ELb0EEENS1_21CollectiveEpilogueFwdINS6_IJSA_NS7_ILi256EEESB_EEES9_SE_SG_Li256ELb1ELb1ELb1ELb0EEENS1_36VarlenDynamicPersistentTileSchedulerILi128ELi96ELi256ELi128ELb1ELb1ELb1ELb1ELb1ELb1EEEEEEEEEvNT_6ParamsE,(.L_x_6576 - _ZN7cutlass13device_kernelIN5flash11enable_sm90INS1_16FlashAttnFwdSm90INS1_25CollectiveMainloopFwdSm90ILi2EN4cute5tupleIJNS5_1CILi1EEES8_S8_EEENS6_IJNS7_ILi128EEENS7_ILi96EEENS7_ILi64EEEEEELi256ENS_10bfloat16_tEfNS_4arch4Sm90ELb1ELb0ELb1ELb1ELb1ELb1ELb1ELb1ELb0ELb1ELb1ELb0EEENS1_21CollectiveEpilogueFwdINS6_IJSA_NS7_ILi256EEESB_EEES9_SE_SG_Li256ELb1ELb1ELb1ELb0EEENS1_36VarlenDynamicPersistentTileSchedulerILi128ELi96ELi256ELi128ELb1ELb1ELb1ELb1ELb1ELb1EEEEEEEEEvNT_6ParamsE)
        .other          _ZN7cutlass13device_kernelIN5flash11enable_sm90INS1_16FlashAttnFwdSm90INS1_25CollectiveMainloopFwdSm90ILi2EN4cute5tupleIJNS5_1CILi1EEES8_S8_EEENS6_IJNS7_ILi128EEENS7_ILi96EEENS7_ILi64EEEEEELi256ENS_10bfloat16_tEfNS_4arch4Sm90ELb1ELb0ELb1ELb1ELb1ELb1ELb1ELb1ELb0ELb1ELb1ELb0EEENS1_21CollectiveEpilogueFwdINS6_IJSA_NS7_ILi256EEESB_EEES9_SE_SG_Li256ELb1ELb1ELb1ELb0EEENS1_36VarlenDynamicPersistentTileSchedulerILi128ELi96ELi256ELi128ELb1ELb1ELb1ELb1ELb1ELb1EEEEEEEEEvNT_6ParamsE,@"STO_CUDA_ENTRY STV_DEFAULT"
_ZN7cutlass13device_kernelIN5flash11enable_sm90INS1_16FlashAttnFwdSm90INS1_25CollectiveMainloopFwdSm90ILi2EN4cute5tupleIJNS5_1CILi1EEES8_S8_EEENS6_IJNS7_ILi128EEENS7_ILi96EEENS7_ILi64EEEEEELi256ENS_10bfloat16_tEfNS_4arch4Sm90ELb1ELb0ELb1ELb1ELb1ELb1ELb1ELb1ELb0ELb1ELb1ELb0EEENS1_21CollectiveEpilogueFwdINS6_IJSA_NS7_ILi256EEESB_EEES9_SE_SG_Li256ELb1ELb1ELb1ELb0EEENS1_36VarlenDynamicPersistentTileSchedulerILi128ELi96ELi256ELi128ELb1ELb1ELb1ELb1ELb1ELb1EEEEEEEEEvNT_6ParamsE:
        /* <DEDUP_REMOVED lines=18> */
.L_x_6007:
[----:B------:R-:W-:Y:S05]  /*0120*/  BSYNC B0 ;  /* 0x0000000000007941 */ /* 0x000fea0003800000 */
.L_x_6006:
        /* <DEDUP_REMOVED lines=43> */
.L_x_6008:
        /* <DEDUP_REMOVED lines=22> */
.L_x_6009:
        /* <DEDUP_REMOVED lines=18> */
.L_x_6010:
        /* <DEDUP_REMOVED lines=22> */
.L_x_6011:
        /* <DEDUP_REMOVED lines=22> */
.L_x_6012:
[----:B------:R-:W-:Y:S01]  /*0920*/  PLOP3.LUT P0, PT, PT, PT, UP0, 0x80, 0x0 ;  /* 0x000000000000781c */ /* 0x000fe20003f0f008 */
[----:B------:R-:W-:Y:S01]  /*0930*/  UMOV UR36, 0x1 ;  /* 0x0000000100247882 */ /* 0x000fe20000000000 */
[----:B------:R-:W-:Y:S01]  /*0940*/  NOP ;  /* 0x0000000000007918 */ /* 0x000fe20000000000 */
[----:B------:R-:W-:Y:S01]  /*0950*/  USEL UR36, UR36, 0x2, !UP0 ;  /* 0x0000000224247887 */ /* 0x000fe2000c000000 */
[----:B------:R-:W-:Y:S01]  /*0960*/  BSSY B9, `(.L_x_6013) ;  /* 0x00021b7000097945 */ /* 0x000fe20003800000 */
[----:B------:R-:W-:Y:S01]  /*0970*/  ULDC.64 UR40, c[0x0][0x208] ;  /* 0x0000820000287ab9 */ /* 0x000fe20000000a00 */
[----:B0123--:R-:W-:Y:S07]  /*0980*/  BAR.SYNC.DEFER_BLOCKING 0x0 ;  /* 0x0000000000007b1d */ /* 0x00ffee0000010000 */
[----:B------:R-:W-:Y:S05]  /*0990*/  @!P0 BRA `(.L_x_6014) ;  /* 0x0000019400a48947 */ /* 0x000fea0003800000 */
.L_x_6015:
        /* <DEDUP_REMOVED lines=21> */
[----:B------:R-:W-:Y:S01]  /*0af0*/  CS2R R18, SRZ ;  /* 0x0000000000127805 */ /* 0x000fe2000001ff00 */
[----:B------:R-:W-:Y:S01]  /*0b00*/  IMAD.MOV.U32 R206, RZ, RZ, RZ ;  /* 0x000000ffffce7224 */ /* 0x000fe200078e00ff */
[----:B------:R-:W-:Y:S01]  /*0b10*/  ULOP3.LUT UR47, UR36, 0x1, URZ, 0xfc, !UPT ;  /* 0x00000001242f7892 */ /* 0x000fe2000f8efc3f */
[----:B------:R-:W-:Y:S01]  /*0b20*/  IMAD.MOV.U32 R204, RZ, RZ, RZ ;  /* 0x000000ffffcc7224 */ /* 0x000fe200078e00ff */
[----:B------:R-:W-:-:S04]  /*0b30*/  SHF.R.S32.HI R3, RZ, 0x1f, R0 ;  /* 0x0000001fff037819 */ /* 0x000fc80000011400 */
        /* <DEDUP_REMOVED lines=15> */
[----:B------:R-:W-:Y:S02]  /*0c30*/  LEA.HI R9, R9, R20, RZ, 0x5 ;  /* 0x0000001409097211 */ /* 0x000fe400078f28ff */
[----:B------:R-:W-:Y:S02]  /*0c40*/  LEA.HI R8, R8, R11, RZ, 0x3 ;  /* 0x0000000b08087211 */ /* 0x000fe400078f18ff */
[----:B------:R-:W-:Y:S02]  /*0c50*/  LOP3.LUT R6, R6, 0x1ffffffe, RZ, 0xc0, !PT ;  /* 0x1ffffffe06067812 */ /* 0x000fe400078ec0ff */
[----:B------:R-:W-:Y:S01]  /*0c60*/  LOP3.LUT R12, R8, 0xfffffff8, RZ, 0xc0, !PT ;  /* 0xfffffff8080c7812 */ /* 0x000fe200078ec0ff */
[----:B------:R-:W-:Y:S01]  /*0c70*/  IMAD.IADD R8, R5, 0x1, -R2 ;  /* 0x0000000105087824 */ /* 0x000fe200078e0a02 */
[-C--:B------:R-:W-:Y:S01]  /*0c80*/  LEA.HI R2, R3, R0.reuse, RZ, 0x5 ;  /* 0x0000000003027211 */ /* 0x080fe200078f28ff */
[----:B------:R-:W-:Y:S01]  /*0c90*/  IMAD.IADD R6, R7, 0x1, -R6 ;  /* 0x0000000107067824 */ /* 0x000fe200078e0a06 */
[----:B------:R-:W-:Y:S01]  /*0ca0*/  LEA.HI R3, R3, R0, RZ, 0x3 ;  /* 0x0000000003037211 */ /* 0x000fe200078f18ff */
[----:B------:R-:W-:Y:S01]  /*0cb0*/  IMAD.IADD R12, R11, 0x1, -R12 ;  /* 0x000000010b0c7824 */ /* 0x000fe200078e0a0c */
[----:B------:R-:W-:-:S02]  /*0cc0*/  SHF.R.S32.HI R9, RZ, 0x5, R9 ;  /* 0x00000005ff097819 */ /* 0x000fc40000011409 */
[----:B------:R-:W-:Y:S02]  /*0cd0*/  LOP3.LUT R5, R4, 0x3fffff0, RZ, 0xc0, !PT ;  /* 0x03fffff004057812 */ /* 0x000fe400078ec0ff */
        /* <DEDUP_REMOVED lines=9> */
[----:B------:R-:W-:-:S02]  /*0d70*/  VIADD R9, R202, 0x40 ;  /* 0x00000040ca097836 */ /* 0x000fc40000000000 */
[----:B------:R0:W-:Y:S01]  /*0d80*/  STL [R1+0xbc], R16 ;  /* 0x0000bc1001007387 */ /* 0x0001e20000100800 */
[----:B------:R-:W-:Y:S02]  /*0d90*/  IMAD R5, R16, 0x10, R5 ;  /* 0x0000001010057824 */ /* 0x000fe400078e0205 */
[----:B------:R-:W-:Y:S01]  /*0da0*/  IMAD.IADD R222, R0, 0x1, -R7 ;  /* 0x0000000100de7824 */ /* 0x000fe200078e0a07 */
[----:B------:R-:W-:Y:S01]  /*0db0*/  LEA.HI R0, R3, R3, RZ, 0x1 ;  /* 0x0000000303007211 */ /* 0x000fe200078f08ff */
[----:B------:R-:W-:Y:S01]  /*0dc0*/  IMAD.SHL.U32 R2, R9, 0x40, RZ ;  /* 0x0000004009027824 */ /* 0x000fe200078e00ff */
[----:B------:R-:W-:Y:S01]  /*0dd0*/  SHF.R.S32.HI R4, RZ, 0x1f, R9 ;  /* 0x0000001fff047819 */ /* 0x000fe20000011409 */
[----:B------:R-:W-:Y:S01]  /*0de0*/  IMAD.MOV.U32 R7, RZ, RZ, R15 ;  /* 0x000000ffff077224 */ /* 0x000fe200078e000f */
[----:B------:R-:W-:Y:S01]  /*0df0*/  LOP3.LUT R0, R0, 0x1ffffffe, RZ, 0xc0, !PT ;  /* 0x1ffffffe00007812 */ /* 0x000fe200078ec0ff */
[C---:B------:R-:W-:Y:S01]  /*0e00*/  IMAD.SHL.U32 R200, R3.reuse, 0x4, RZ ;  /* 0x0000000403c87824 */ /* 0x040fe200078e00ff */
[----:B------:R-:W-:Y:S01]  /*0e10*/  LEA.HI R4, R4, R9, RZ, 0x3 ;  /* 0x0000000904047211 */ /* 0x000fe200078f18ff */
[C---:B0-----:R-:W-:Y:S01]  /*0e20*/  IMAD.SHL.U32 R16, R3.reuse, 0x8, RZ ;  /* 0x0000000803107824 */ /* 0x041fe200078e00ff */
[----:B------:R-:W-:Y:S01]  /*0e30*/  STL [R1+0x1e4], R8 ;  /* 0x0001e40801007387 */ /* 0x000fe20000100800 */
[----:B------:R-:W-:Y:S01]  /*0e40*/  IMAD.IADD R0, R3, 0x1, -R0 ;  /* 0x0000000103007824 */ /* 0x000fe200078e0a00 */
[----:B------:R-:W-:Y:S01]  /*0e50*/  LOP3.LUT R3, R2, 0x1c0, RZ, 0xc0, !PT ;  /* 0x000001c002037812 */ /* 0x000fe200078ec0ff */
[C---:B------:R-:W-:Y:S01]  /*0e60*/  VIADD R226, R16.reuse, 0x40 ;  /* 0x0000004010e27836 */ /* 0x040fe20000000000 */
[C---:B------:R-:W-:Y:S01]  /*0e70*/  IADD3 R228, R16.reuse, 0xc0, RZ ;  /* 0x000000c010e47810 */ /* 0x040fe20007ffe0ff */
[C---:B------:R-:W-:Y:S01]  /*0e80*/  VIADD R225, R16.reuse, 0x60 ;  /* 0x0000006010e17836 */ /* 0x040fe20000000000 */
[----:B------:R-:W-:Y:S01]  /*0e90*/  STL [R1+0xd8], RZ ;  /* 0x0000d8ff01007387 */ /* 0x000fe20000100800 */
[C---:B------:R-:W-:Y:S01]  /*0ea0*/  VIADD R224, R16.reuse, 0x80 ;  /* 0x0000008010e07836 */ /* 0x040fe20000000000 */
[----:B------:R-:W-:Y:S01]  /*0eb0*/  SHF.R.S32.HI R24, RZ, 0x1f, R226 ;  /* 0x0000001fff187819 */ /* 0x000fe200000114e2 */
[----:B------:R-:W-:Y:S01]  /*0ec0*/  VIADD R223, R16, 0xa0 ;  /* 0x000000a010df7836 */ /* 0x000fe20000000000 */
[----:B------:R-:W-:Y:S01]  /*0ed0*/  SHF.R.S32.HI R21, RZ, 0x1f, R225 ;  /* 0x0000001fff157819 */ /* 0x000fe200000114e1 */
[----:B------:R-:W-:Y:S01]  /*0ee0*/  IMAD.SHL.U32 R4, R4, 0x40, RZ ;  /* 0x0000004004047824 */ /* 0x000fe200078e00ff */
[----:B------:R-:W-:Y:S01]  /*0ef0*/  SHF.R.S32.HI R15, RZ, 0x1f, R224 ;  /* 0x0000001fff0f7819 */ /* 0x000fe200000114e0 */
[----:B------:R-:W-:Y:S01]  /*0f00*/  VIADD R227, R16, 0xe0 ;  /* 0x000000e010e37836 */ /* 0x000fe20000000000 */
[----:B------:R0:W-:Y:S01]  /*0f10*/  STL [R1+0xac], R24 ;  /* 0x0000ac1801007387 */ /* 0x0001e20000100800 */
[----:B------:R-:W-:Y:S01]  /*0f20*/  SHF.R.U32.HI R12, RZ, 0x3, R3 ;  /* 0x00000003ff0c7819 */ /* 0x000fe20000011603 */
[----:B------:R-:W-:Y:S01]  /*0f30*/  IMAD.IADD R10, R20, 0x1, -R10 ;  /* 0x00000001140a7824 */ /* 0x000fe200078e0a0a */
[----:B------:R-:W-:Y:S01]  /*0f40*/  LOP3.LUT R3, R3, 0x38, R16, 0xf8, !PT ;  /* 0x0000003803037812 */ /* 0x000fe200078ef810 */
[----:B------:R1:W-:Y:S01]  /*0f50*/  STL [R1+0xa8], R21 ;  /* 0x0000a81501007387 */ /* 0x0003e20000100800 */
[----:B------:R-:W-:Y:S01]  /*0f60*/  LOP3.LUT R4, R4, 0xfffffe00, RZ, 0xc0, !PT ;  /* 0xfffffe0004047812 */ /* 0x000fe200078ec0ff */
[----:B------:R-:W-:Y:S01]  /*0f70*/  IMAD R11, R5, 0x8, R6 ;  /* 0x00000008050b7824 */ /* 0x000fe200078e0206 */
[----:B------:R-:W-:Y:S01]  /*0f80*/  SHF.R.S32.HI R17, RZ, 0x1f, R16 ;  /* 0x0000001fff117819 */ /* 0x000fe20000011410 */
[----:B------:R2:W-:Y:S01]  /*0f90*/  STL [R1+0xa4], R15 ;  /* 0x0000a40f01007387 */ /* 0x0005e20000100800 */
[----:B------:R-:W-:Y:S01]  /*0fa0*/  LOP3.LUT R3, R4, R3, R12, 0xf6, !PT ;  /* 0x0000000304037212 */ /* 0x000fe200078ef60c */
[----:B------:R-:W-:Y:S01]  /*0fb0*/  IMAD.SHL.U32 R44, R10, 0x2, RZ ;  /* 0x000000020a2c7824 */ /* 0x000fe200078e00ff */
[----:B0-----:R-:W-:Y:S01]  /*0fc0*/  SHF.R.S32.HI R24, RZ, 0x1f, R223 ;  /* 0x0000001fff187819 */ /* 0x001fe200000114df */
[----:B------:R-:W-:Y:S01]  /*0fd0*/  IMAD.SHL.U32 R222, R222, 0x8, RZ ;  /* 0x00000008dede7824 */ /* 0x000fe200078e00ff */
[----:B-1----:R-:W-:Y:S01]  /*0fe0*/  SHF.R.S32.HI R21, RZ, 0x1f, R228 ;  /* 0x0000001fff157819 */ /* 0x002fe200000114e4 */
[----:B------:R-:W-:-:S02]  /*0ff0*/  IMAD R3, R3, 0x2, R22 ;  /* 0x0000000203037824 */ /* 0x000fc400078e0216 */
[----:B------:R0:W-:Y:S01]  /*1000*/  STL [R1+0xa0], R24 ;  /* 0x0000a01801007387 */ /* 0x0001e20000100800 */
[C---:B------:R-:W-:Y:S01]  /*1010*/  VIADD R43, R44.reuse, 0x8 ;  /* 0x000000082c2b7836 */ /* 0x040fe20000000000 */
[----:B--2---:R-:W-:Y:S01]  /*1020*/  SHF.R.S32.HI R15, RZ, 0x1f, R227 ;  /* 0x0000001fff0f7819 */ /* 0x004fe200000114e3 */
[C---:B------:R-:W-:Y:S01]  /*1030*/  VIADD R42, R44.reuse, 0x10 ;  /* 0x000000102c2a7836 */ /* 0x040fe20000000000 */
[----:B------:R-:W-:Y:S01]  /*1040*/  STL [R1+0x9c], R21 ;  /* 0x00009c1501007387 */ /* 0x000fe20000100800 */
[C---:B------:R-:W-:Y:S01]  /*1050*/  VIADD R41, R44.reuse, 0x18 ;  /* 0x000000182c297836 */ /* 0x040fe20000000000 */
[----:B------:R-:W-:Y:S01]  /*1060*/  SHF.R.S32.HI R9, RZ, 0x1f, R222 ;  /* 0x0000001fff097819 */ /* 0x000fe200000114de */
[C---:B------:R-:W-:Y:S01]  /*1070*/  VIADD R40, R44.reuse, 0x20 ;  /* 0x000000202c287836 */ /* 0x040fe20000000000 */
[----:B------:R-:W-:Y:S01]  /*1080*/  STL [R1+0x98], R15 ;  /* 0x0000980f01007387 */ /* 0x000fe20000100800 */
[C---:B------:R-:W-:Y:S01]  /*1090*/  VIADD R39, R44.reuse, 0x28 ;  /* 0x000000282c277836 */ /* 0x040fe20000000000 */
[C---:B0-----:R-:W-:Y:S01]  /*10a0*/  IADD3 R24, R44.reuse, 0xa0, RZ ;  /* 0x000000a02c187810 */ /* 0x041fe20007ffe0ff */
[C---:B------:R-:W-:Y:S01]  /*10b0*/  VIADD R38, R44.reuse, 0x30 ;  /* 0x000000302c267836 */ /* 0x040fe20000000000 */
[----:B------:R0:W-:Y:S01]  /*10c0*/  STL [R1+0xc0], R4 ;  /* 0x0000c00401007387 */ /* 0x0001e20000100800 */
[----:B------:R-:W-:-:S02]  /*10d0*/  VIADD R37, R44, 0x38 ;  /* 0x000000382c257836 */ /* 0x000fc40000000000 */
[C---:B------:R-:W-:Y:S01]  /*10e0*/  VIADD R36, R44.reuse, 0x40 ;  /* 0x000000402c247836 */ /* 0x040fe20000000000 */
[----:B------:R-:W-:Y:S01]  /*10f0*/  STL [R1+0xb4], R44 ;  /* 0x0000b42c01007387 */ /* 0x000fe20000100800 */
[C---:B------:R-:W-:Y:S02]  /*1100*/  VIADD R35, R44.reuse, 0x48 ;  /* 0x000000482c237836 */ /* 0x040fe40000000000 */
[C---:B------:R-:W-:Y:S02]  /*1110*/  VIADD R34, R44.reuse, 0x50 ;  /* 0x000000502c227836 */ /* 0x040fe40000000000 */
[C---:B------:R-:W-:Y:S02]  /*1120*/  VIADD R33, R44.reuse, 0x58 ;  /* 0x000000582c217836 */ /* 0x040fe40000000000 */
[----:B0-----:R-:W-:Y:S02]  /*1130*/  IMAD.SHL.U32 R4, R11, 0x8, RZ ;  /* 0x000000080b047824 */ /* 0x001fe400078e00ff */
[----:B------:R-:W-:-:S02]  /*1140*/  VIADD R32, R44, 0x60 ;  /* 0x000000602c207836 */ /* 0x000fc40000000000 */
[C---:B------:R-:W-:Y:S01]  /*1150*/  VIADD R31, R44.reuse, 0x68 ;  /* 0x000000682c1f7836 */ /* 0x040fe20000000000 */
[----:B------:R-:W-:Y:S01]  /*1160*/  STL [R1+0x1e8], R4 ;  /* 0x0001e80401007387 */ /* 0x000fe20000100800 */
[C---:B------:R-:W-:Y:S02]  /*1170*/  VIADD R30, R44.reuse, 0x70 ;  /* 0x000000702c1e7836 */ /* 0x040fe40000000000 */
[C---:B------:R-:W-:Y:S01]  /*1180*/  VIADD R29, R44.reuse, 0x78 ;  /* 0x000000782c1d7836 */ /* 0x040fe20000000000 */
[----:B------:R-:W-:Y:S01]  /*1190*/  STL [R1+0x1e0], R3 ;  /* 0x0001e00301007387 */ /* 0x000fe20000100800 */
[C---:B------:R-:W-:Y:S02]  /*11a0*/  VIADD R28, R44.reuse, 0x80 ;  /* 0x000000802c1c7836 */ /* 0x040fe40000000000 */
[----:B------:R-:W-:Y:S01]  /*11b0*/  IMAD.MOV.U32 R6, RZ, RZ, R14 ;  /* 0x000000ffff067224 */ /* 0x000fe200078e000e */
[----:B------:R0:W-:Y:S01]  /*11c0*/  STL [R1+0x158], R43 ;  /* 0x0001582b01007387 */ /* 0x0001e20000100800 */
[----:B------:R-:W-:-:S02]  /*11d0*/  VIADD R27, R44, 0x88 ;  /* 0x000000882c1b7836 */ /* 0x000fc40000000000 */
[----:B------:R-:W-:Y:S01]  /*11e0*/  IMAD.MOV.U32 R5, RZ, RZ, R13 ;  /* 0x000000ffff057224 */ /* 0x000fe200078e000d */
[----:B------:R1:W-:Y:S01]  /*11f0*/  STL [R1+0x154], R42 ;  /* 0x0001542a01007387 */ /* 0x0003e20000100800 */
[----:B------:R-:W-:Y:S02]  /*1200*/  VIADD R14, R222, 0x40 ;  /* 0x00000040de0e7836 */ /* 0x000fe40000000000 */
[----:B------:R-:W-:Y:S01]  /*1210*/  VIADD R26, R44, 0x90 ;  /* 0x000000902c1a7836 */ /* 0x000fe20000000000 */
[----:B------:R2:W-:Y:S01]  /*1220*/  STL [R1+0x150], R41 ;  /* 0x0001502901007387 */ /* 0x0005e20000100800 */
[----:B------:R-:W-:Y:S01]  /*1230*/  VIADD R13, R222, 0x80 ;  /* 0x00000080de0d7836 */ /* 0x000fe20000000000 */
[----:B------:R-:W-:Y:S01]  /*1240*/  SHF.R.S32.HI R14, RZ, 0x1f, R14 ;  /* 0x0000001fff0e7819 */ /* 0x000fe2000001140e */
[C---:B------:R-:W-:Y:S01]  /*1250*/  VIADD R25, R44.reuse, 0x98 ;  /* 0x000000982c197836 */ /* 0x040fe20000000000 */
[----:B------:R3:W-:Y:S01]  /*1260*/  STL [R1+0x14c], R40 ;  /* 0x00014c2801007387 */ /* 0x0007e20000100800 */
[C---:B------:R-:W-:Y:S01]  /*1270*/  VIADD R21, R44.reuse, 0xa8 ;  /* 0x000000a82c157836 */ /* 0x040fe20000000000 */
[----:B------:R-:W-:Y:S01]  /*1280*/  SHF.R.S32.HI R13, RZ, 0x1f, R13 ;  /* 0x0000001fff0d7819 */ /* 0x000fe2000001140d */
[----:B------:R-:W-:Y:S01]  /*1290*/  VIADD R20, R44, 0xb0 ;  /* 0x000000b02c147836 */ /* 0x000fe20000000000 */
[----:B------:R4:W-:Y:S01]  /*12a0*/  STL [R1+0x148], R39 ;  /* 0x0001482701007387 */ /* 0x0009e20000100800 */
[----:B------:R-:W-:Y:S01]  /*12b0*/  VIADD R9, R222, 0xc0 ;  /* 0x000000c0de097836 */ /* 0x000fe20000000000 */
[----:B0-----:R-:W-:Y:S01]  /*12c0*/  SHF.R.S32.HI R43, RZ, 0x1f, R43 ;  /* 0x0000001fff2b7819 */ /* 0x001fe2000001142b */
[C---:B------:R-:W-:Y:S01]  /*12d0*/  VIADD R15, R44.reuse, 0xb8 ;  /* 0x000000b82c0f7836 */ /* 0x040fe20000000000 */
[----:B------:R0:W-:Y:S01]  /*12e0*/  STL [R1+0x144], R38 ;  /* 0x0001442601007387 */ /* 0x0001e20000100800 */
        /* <DEDUP_REMOVED lines=11> */
[----:B------:R2:W-:Y:S01]  /*13a0*/  STL [R1+0x138], R35 ;  /* 0x0001382301007387 */ /* 0x0005e20000100800 */
[C---:B------:R-:W-:Y:S01]  /*13b0*/  VIADD R4, R44.reuse, 0xf0 ;  /* 0x000000f02c047836 */ /* 0x040fe20000000000 */
[----:B---3--:R-:W-:Y:S01]  /*13c0*/  SHF.R.S32.HI R40, RZ, 0x1f, R40 ;  /* 0x0000001fff287819 */ /* 0x008fe20000011428 */
[----:B------:R-:W-:Y:S01]  /*13d0*/  VIADD R3, R44, 0xf8 ;  /* 0x000000f82c037836 */ /* 0x000fe20000000000 */
[----:B------:R3:W-:Y:S01]  /*13e0*/  STL [R1+0x134], R34 ;  /* 0x0001342201007387 */ /* 0x0007e20000100800 */
[----:B----4-:R-:W-:Y:S01]  /*13f0*/  SHF.R.S32.HI R39, RZ, 0x1f, R39 ;  /* 0x0000001fff277819 */ /* 0x010fe20000011427 */
[----:B------:R-:W-:Y:S01]  /*1400*/  IMAD R0, R0, 0x8, R8 ;  /* 0x0000000800007824 */ /* 0x000fe200078e0208 */
[----:B0-----:R-:W-:Y:S01]  /*1410*/  SHF.R.S32.HI R38, RZ, 0x1f, R38 ;  /* 0x0000001fff267819 */ /* 0x001fe20000011426 */
[----:B------:R0:W-:Y:S01]  /*1420*/  STL [R1+0x130], R33 ;  /* 0x0001302101007387 */ /* 0x0001e20000100800 */
[----:B-----5:R-:W-:Y:S01]  /*1430*/  SHF.R.S32.HI R37, RZ, 0x1f, R37 ;  /* 0x0000001fff257819 */ /* 0x020fe20000011425 */
[----:B------:R-:W-:Y:S01]  /*1440*/  VIADD R2, R16, 0x20 ;  /* 0x0000002010027836 */ /* 0x000fe20000000000 */
[----:B-1----:R-:W-:Y:S01]  /*1450*/  SHF.R.S32.HI R36, RZ, 0x1f, R36 ;  /* 0x0000001fff247819 */ /* 0x002fe20000011424 */
[----:B------:R1:W-:Y:S01]  /*1460*/  STL [R1+0x12c], R32 ;  /* 0x00012c2001007387 */ /* 0x0003e20000100800 */
[----:B--2---:R-:W-:Y:S01]  /*1470*/  SHF.R.S32.HI R35, RZ, 0x1f, R35 ;  /* 0x0000001fff237819 */ /* 0x004fe20000011423 */
[----:B------:R-:W-:Y:S01]  /*1480*/  VIADD R207, R200, 0x10 ;  /* 0x00000010c8cf7836 */ /* 0x000fe20000000000 */
[----:B---3--:R-:W-:Y:S01]  /*1490*/  SHF.R.S32.HI R34, RZ, 0x1f, R34 ;  /* 0x0000001fff227819 */ /* 0x008fe20000011422 */
[----:B------:R2:W-:Y:S01]  /*14a0*/  STL [R1+0x128], R31 ;  /* 0x0001281f01007387 */ /* 0x0005e20000100800 */
[----:B------:R-:W-:-:S02]  /*14b0*/  SHF.R.S32.HI R205, RZ, 0x1f, R2 ;  /* 0x0000001fffcd7819 */ /* 0x000fc40000011402 */
[----:B0-----:R-:W-:Y:S01]  /*14c0*/  SHF.R.S32.HI R33, RZ, 0x1f, R33 ;  /* 0x0000001fff217819 */ /* 0x001fe20000011421 */
[----:B------:R0:W-:Y:S01]  /*14d0*/  STL [R1+0x124], R30 ;  /* 0x0001241e01007387 */ /* 0x0001e20000100800 */
[----:B-1----:R-:W-:-:S03]  /*14e0*/  SHF.R.S32.HI R32, RZ, 0x1f, R32 ;  /* 0x0000001fff207819 */ /* 0x002fc60000011420 */
[----:B------:R1:W-:Y:S01]  /*14f0*/  STL [R1+0x120], R29 ;  /* 0x0001201d01007387 */ /* 0x0003e20000100800 */
[----:B--2---:R-:W-:-:S03]  /*1500*/  SHF.R.S32.HI R31, RZ, 0x1f, R31 ;  /* 0x0000001fff1f7819 */ /* 0x004fc6000001141f */
[----:B------:R2:W-:Y:S01]  /*1510*/  STL [R1+0x11c], R28 ;  /* 0x00011c1c01007387 */ /* 0x0005e20000100800 */
[----:B0-----:R-:W-:-:S03]  /*1520*/  SHF.R.S32.HI R30, RZ, 0x1f, R30 ;  /* 0x0000001fff1e7819 */ /* 0x001fc6000001141e */
        /* <DEDUP_REMOVED lines=26> */
[----:B------:R-:W-:Y:S01]  /*16d0*/  STL [R1+0x1dc], R43 ;  /* 0x0001dc2b01007387 */ /* 0x000fe20000100800 */
[----:B--2---:R-:W-:-:S03]  /*16e0*/  SHF.R.S32.HI R10, RZ, 0x1f, R10 ;  /* 0x0000001fff0a7819 */ /* 0x004fc6000001140a */
[----:B------:R1:W-:Y:S01]  /*16f0*/  STL [R1+0xe4], R4 ;  /* 0x0000e40401007387 */ /* 0x0003e20000100800 */
[----:B0-----:R-:W-:-:S03]  /*1700*/  SHF.R.S32.HI R9, RZ, 0x1f, R9 ;  /* 0x0000001fff097819 */ /* 0x001fc60000011409 */
[----:B------:R-:W-:Y:S04]  /*1710*/  STL [R1+0x1d8], R42 ;  /* 0x0001d82a01007387 */ /* 0x000fe80000100800 */
[----:B------:R0:W-:Y:S01]  /*1720*/  STL [R1+0xe0], R3 ;  /* 0x0000e00301007387 */ /* 0x0001e20000100800 */
[----:B-1----:R-:W-:-:S03]  /*1730*/  SHF.R.S32.HI R4, RZ, 0x1f, R4 ;  /* 0x0000001fff047819 */ /* 0x002fc60000011404 */
[----:B------:R1:W-:Y:S04]  /*1740*/  STL [R1+0x1d4], R41 ;  /* 0x0001d42901007387 */ /* 0x0003e80000100800 */
[----:B------:R1:W-:Y:S01]  /*1750*/  STL [R1+0x1d0], R40 ;  /* 0x0001d02801007387 */ /* 0x0003e20000100800 */
[----:B0-----:R-:W-:-:S03]  /*1760*/  SHF.R.S32.HI R3, RZ, 0x1f, R3 ;  /* 0x0000001fff037819 */ /* 0x001fc60000011403 */
        /* <DEDUP_REMOVED lines=28> */
.L_x_6187:
[----:B0123--:R-:W0:Y:S02]  /*1930*/  LDC.64 R8, c[0x0][0xd88] ;  /* 0x00036200ff087b82 */ /* 0x00fe240000000a00 */
[----:B0-----:R-:W-:-:S05]  /*1940*/  IMAD.WIDE R8, R7, 0x4, R8 ;  /* 0x0000000407087825 */ /* 0x001fca00078e0208 */
[----:B-----5:R-:W2:Y:S01]  /*1950*/  LDG.E R34, desc[UR40][R8.64] ;  /* 0x0000002808227981 */ /* 0x020ea2000c1e1900 */
[----:B------:R-:W-:Y:S05]  /*1960*/  YIELD ;  /* 0x0000000000007946 */ /* 0x000fea0003800000 */
[----:B------:R-:W-:Y:S01]  /*1970*/  ULDC.64 UR4, c[0x0][0xb20] ;  /* 0x0002c80000047ab9 */ /* 0x000fe20000000a00 */
[----:B------:R-:W-:Y:S01]  /*1980*/  ULDC.64 UR8, c[0x0][0xb10] ;  /* 0x0002c40000087ab9 */ /* 0x000fe20000000a00 */
[----:B------:R-:W-:Y:S01]  /*1990*/  ISETP.NE.U32.AND P1, PT, RZ, UR4, PT ;  /* 0x00000004ff007c0c */ /* 0x000fe2000bf25070 */
[----:B----4-:R-:W-:Y:S01]  /*19a0*/  IMAD.MOV.U32 R4, RZ, RZ, RZ ;  /* 0x000000ffff047224 */ /* 0x010fe200078e00ff */
        /* <DEDUP_REMOVED lines=48> */
.L_x_6017:
        /* <DEDUP_REMOVED lines=13> */
.L_x_6018:
[----:B------:R-:W-:Y:S05]  /*1d80*/  @!P0 BRA `(.L_x_6019) ;  /* 0x00000000000c8947 */ /* 0x000fea0003800000 */
[----:B------:R-:W2:Y:S04]  /*1d90*/  LDG.E R0, desc[UR40][R8.64] ;  /* 0x0000002808007981 */ /* 0x000ea8000c1e1900 */
[----:B------:R-:W2:Y:S02]  /*1da0*/  LDG.E R33, desc[UR40][R8.64+0x4] ;  /* 0x0000042808217981 */ /* 0x000ea4000c1e1900 */
[----:B--2---:R-:W-:-:S07]  /*1db0*/  IMAD.IADD R33, R33, 0x1, -R0 ;  /* 0x0000000121217824 */ /* 0x004fce00078e0a00 */
.L_x_6019:
        /* <DEDUP_REMOVED lines=24> */
[----:B----4-:R-:W-:-:S04]  /*1f40*/  @P1 IMAD.HI.U32 R0, R5, R8, RZ ;  /* 0x0000000805001227 */ /* 0x010fc800078e00ff */
[----:B-1----:R-:W-:Y:S01]  /*1f50*/  IMAD.IADD R6, R12, 0x1, R25 ;  /* 0x000000010c067824 */ /* 0x002fe200078e0219 */
[----:B--2---:R-:W-:-:S03]  /*1f60*/  @P1 SHF.R.U32.HI R5, RZ, R9, R0 ;  /* 0x00000009ff051219 */ /* 0x004fc60000011600 */
[C---:B------:R-:W-:Y:S01]  /*1f70*/  VIADD R0, R6.reuse, 0x5f ;  /* 0x0000005f06007836 */ /* 0x040fe20000000000 */
[----:B------:R-:W-:Y:S01]  /*1f80*/  IADD3 R31, R6, 0x60, -R13 ;  /* 0x00000060061f7810 */ /* 0x000fe20007ffe80d */
[----:B------:R1:W-:Y:S01]  /*1f90*/  STL [R1+0xb0], R6 ;  /* 0x0000b00601007387 */ /* 0x0003e20000100800 */
[----:B0-----:R-:W-:Y:S01]  /*1fa0*/  LOP3.LUT R13, R10, 0xff, RZ, 0xc0, !PT ;  /* 0x000000ff0a0d7812 */ /* 0x001fe200078ec0ff */
[----:B------:R-:W-:-:S04]  /*1fb0*/  IMAD.HI R0, R0, 0x2aaaaaab, RZ ;  /* 0x2aaaaaab00007827 */ /* 0x000fc800078e02ff */
[----:B------:R-:W-:Y:S01]  /*1fc0*/  IMAD.IADD R5, R31, 0x1, R5 ;  /* 0x000000011f057824 */ /* 0x000fe200078e0205 */
[----:B------:R-:W-:Y:S01]  /*1fd0*/  SHF.R.U32.HI R3, RZ, 0x1f, R0 ;  /* 0x0000001fff037819 */ /* 0x000fe20000011600 */
[----:B------:R0:W-:Y:S02]  /*1fe0*/  STL [R1+0xdc], R13 ;  /* 0x0000dc0d01007387 */ /* 0x0001e40000100800 */
[----:B------:R-:W-:Y:S01]  /*1ff0*/  IMAD.HI R5, R5, 0x2aaaaaab, RZ ;  /* 0x2aaaaaab05057827 */ /* 0x000fe200078e02ff */
[----:B-1----:R-:W-:Y:S02]  /*2000*/  SHF.R.U32.HI R6, RZ, 0x10, R10 ;  /* 0x00000010ff067819 */ /* 0x002fe4000001160a */
[----:B------:R-:W-:Y:S02]  /*2010*/  LEA.HI.SX32 R30, R0, R3, 0x1c ;  /* 0x00000003001e7211 */ /* 0x000fe400078fe2ff */
[----:B------:R-:W-:Y:S01]  /*2020*/  SHF.R.U32.HI R4, RZ, 0x1f, R5 ;  /* 0x0000001fff047819 */ /* 0x000fe20000011605 */
[----:B------:R0:W-:Y:S01]  /*2030*/  STL [R1+0xc8], R6 ;  /* 0x0000c80601007387 */ /* 0x0001e20000100800 */
[----:B------:R-:W-:-:S02]  /*2040*/  MOV R0, RZ ;  /* 0x000000ff00007202 */ /* 0x000fc40000000f00 */
[----:B------:R-:W-:-:S04]  /*2050*/  LEA.HI.SX32 R5, R5, R4, 0x1c ;  /* 0x0000000405057211 */ /* 0x000fc800078fe2ff */
        /* <DEDUP_REMOVED lines=32> */
.L_x_6021:
[----:B------:R-:W-:Y:S05]  /*2260*/  BSYNC B0 ;  /* 0x0000000000007941 */ /* 0x000fea0003800000 */
.L_x_6020:
        /* <DEDUP_REMOVED lines=37> */
.L_x_6024:
[----:B------:R-:W-:Y:S05]  /*24c0*/  BSYNC B6 ;  /* 0x0000000000067941 */ /* 0x000fea0003800000 */
.L_x_6023:
[----:B------:R-:W-:Y:S01]  /*24d0*/  VIADD R26, R22, 0x400 ;  /* 0x00000400161a7836 */ /* 0x000fe20000000000 */
[----:B------:R-:W-:Y:S04]  /*24e0*/  BSSY B6, `(.L_x_6025) ;  /* 0x0000013000067945 */ /* 0x000fe80003800000 */
[----:B------:R-:W-:-:S13]  /*24f0*/  LOP3.LUT P0, RZ, R26, 0x3ff, RZ, 0xc0, !PT ;  /* 0x000003ff1aff7812 */ /* 0x000fda000780c0ff */
[----:B------:R-:W-:Y:S05]  /*2500*/  @!P0 BRA `(.L_x_6026) ;  /* 0x0000000000408947 */ /* 0x000fea0003800000 */
[----:B------:R-:W-:Y:S01]  /*2510*/  MOV R14, 0x0 ;  /* 0x00000000000e7802 */ /* 0x000fe20000000f00 */
[----:B------:R-:W-:Y:S01]  /*2520*/  ULDC.64 UR4, c[0x4][0x98] ;  /* 0x0100260000047ab9 */ /* 0x000fe20000000a00 */
[----:B------:R-:W-:Y:S01]  /*2530*/  ULDC.64 UR6, c[0x4][0xa0] ;  /* 0x0100280000067ab9 */ /* 0x000fe20000000a00 */
[----:B------:R-:W-:Y:S01]  /*2540*/  IMAD.U32 R4, RZ, RZ, UR4 ;  /* 0x00000004ff047e24 */ /* 0x000fe2000f8e00ff */
[----:B------:R-:W-:Y:S01]  /*2550*/  MOV R12, 0x1 ;  /* 0x00000001000c7802 */ /* 0x000fe20000000f00 */
        /* <DEDUP_REMOVED lines=8> */
[----:B------:R-:W-:-:S07]  /*25e0*/  IMAD.MOV.U32 R13, RZ, RZ, RZ ;  /* 0x000000ffff0d7224 */ /* 0x000fce00078e00ff */
[----:B------:R-:W-:-:S07]  /*25f0*/  LEPC R20, `(.L_x_6026) ;  /* 0x000000001014794e */ /* 0x000fce0000000000 */
[----:B0----5:R-:W-:Y:S05]  /*2600*/  CALL.ABS.NOINC R14 ;  /* 0x000000000e007343 */ /* 0x021fea0003c00000 */
.L_x_6026:
[----:B------:R-:W-:Y:S05]  /*2610*/  BSYNC B6 ;  /* 0x0000000000067941 */ /* 0x000fea0003800000 */
.L_x_6025:
        /* <DEDUP_REMOVED lines=55> */
[----:B------:R-:W-:Y:S01]  /*2990*/  SEL R5, R61, RZ, P0 ;  /* 0x000000ff3d057207 */ /* 0x000fe20000000000 */
[----:B------:R-:W-:-:S04]  /*29a0*/  IMAD.WIDE.U32 R50, R202, R54, R200 ;  /* 0x00000036ca327225 */ /* 0x000fc800078e00c8 */
[----:B------:R-:W-:Y:S02]  /*29b0*/  IMAD.IADD R5, R16, 0x1, R5 ;  /* 0x0000000110057824 */ /* 0x000fe400078e0205 */
[----:B------:R-:W-:-:S03]  /*29c0*/  IMAD.WIDE.U32 R52, R202, R54, R16 ;  /* 0x00000036ca347225 */ /* 0x000fc600078e0010 */
[----:B------:R-:W-:Y:S02]  /*29d0*/  SHF.R.S32.HI R4, RZ, 0x1f, R5 ;  /* 0x0000001fff047819 */ /* 0x000fe40000011405 */
[----:B0-----:R-:W-:-:S04]  /*29e0*/  SHF.R.U32.HI R35, RZ, 0x7, R35 ;  /* 0x00000007ff237819 */ /* 0x001fc80000011623 */
[C---:B------:R-:W-:Y:S01]  /*29f0*/  ISETP.NE.AND P6, PT, R35.reuse, 0x1, PT ;  /* 0x000000012300780c */ /* 0x040fe20003fc5270 */
[----:B------:R-:W-:Y:S02]  /*2a00*/  VIADD R60, R35, 0x8 ;  /* 0x00000008233c7836 */ /* 0x000fe40000000000 */
[----:B------:R-:W-:Y:S01]  /*2a10*/  VIADD R35, R202, 0x40 ;  /* 0x00000040ca237836 */ /* 0x000fe20000000000 */
[----:B------:R-:W-:Y:S01]  /*2a20*/  LEA.HI R4, R4, R5, RZ, 0x3 ;  /* 0x0000000504047211 */ /* 0x000fe200078f18ff */
[----:B------:R-:W-:Y:S02]  /*2a30*/  IMAD.IADD R51, R51, 0x1, R13 ;  /* 0x0000000133337824 */ /* 0x000fe400078e020d */
[----:B------:R-:W-:Y:S02]  /*2a40*/  IMAD.SHL.U32 R35, R35, 0x40, RZ ;  /* 0x0000004023237824 */ /* 0x000fe400078e00ff */
[----:B------:R-:W-:Y:S01]  /*2a50*/  IMAD.IADD R53, R13, 0x1, R53 ;  /* 0x000000010d357824 */ /* 0x000fe200078e0235 */
[----:B------:R-:W-:Y:S01]  /*2a60*/  SHF.R.S32.HI R13, RZ, 0x1f, R14 ;  /* 0x0000001fff0d7819 */ /* 0x000fe2000001140e */
[----:B------:R-:W-:Y:S01]  /*2a70*/  IMAD R5, R49, 0x60, RZ ;  /* 0x0000006031057824 */ /* 0x000fe200078e02ff */
[C---:B------:R-:W-:Y:S01]  /*2a80*/  SHF.L.U64.HI R56, R48.reuse, 0x6, R49 ;  /* 0x0000000630387819 */ /* 0x040fe20000010231 */
[----:B------:R-:W-:-:S02]  /*2a90*/  IMAD.SHL.U32 R57, R48, 0x40, RZ ;  /* 0x0000004030397824 */ /* 0x000fc400078e00ff */
[----:B------:R-:W-:Y:S01]  /*2aa0*/  IMAD.WIDE.U32 R8, R24, R48, R8 ;  /* 0x0000003018087225 */ /* 0x000fe200078e0008 */
[----:B------:R-:W-:-:S03]  /*2ab0*/  LOP3.LUT R35, R35, 0x1c0, RZ, 0xc0, !PT ;  /* 0x000001c023237812 */ /* 0x000fc600078ec0ff */
[----:B------:R-:W-:Y:S01]  /*2ac0*/  IMAD.WIDE.U32 R20, R24, R48, R20 ;  /* 0x0000003018147225 */ /* 0x000fe200078e0014 */
[----:B------:R-:W-:-:S03]  /*2ad0*/  LEA.HI R13, R13, R202, RZ, 0x3 ;  /* 0x000000ca0d0d7211 */ /* 0x000fc600078f18ff */
[----:B------:R-:W-:Y:S01]  /*2ae0*/  IMAD.WIDE.U32 R48, R48, 0x60, RZ ;  /* 0x0000006030307825 */ /* 0x000fe200078e00ff */
[----:B------:R-:W-:-:S03]  /*2af0*/  LOP3.LUT R13, R13, 0xfffffff8, RZ, 0xc0, !PT ;  /* 0xfffffff80d0d7812 */ /* 0x000fc600078ec0ff */
[----:B------:R-:W-:Y:S01]  /*2b00*/  IMAD.IADD R62, R49, 0x1, R5 ;  /* 0x00000001313e7824 */ /* 0x000fe200078e0205 */
[----:B------:R-:W-:Y:S01]  /*2b10*/  LOP3.LUT R5, R35, 0x38, R4, 0xf8, !PT ;  /* 0x0000003823057812 */ /* 0x000fe200078ef804 */
[C---:B------:R-:W-:Y:S01]  /*2b20*/  VIADD R35, R202.reuse, 0x40 ;  /* 0x00000040ca237836 */ /* 0x040fe20000000000 */
        /* <DEDUP_REMOVED lines=13> */
[----:B------:R-:W-:Y:S02]  /*2c00*/  LOP3.LUT R23, R23, 0xfffffffe, RZ, 0xc0, !PT ;  /* 0xfffffffe17177812 */ /* 0x000fe400078ec0ff */
[----:B------:R-:W-:Y:S01]  /*2c10*/  LOP3.LUT R5, R5, R35, RZ, 0x3c, !PT ;  /* 0x0000002305057212 */ /* 0x000fe200078e3cff */
        /* <DEDUP_REMOVED lines=32> */
[----:B------:R-:W-:Y:S02]  /*2e20*/  LOP3.LUT R84, R84, 0x40, RZ, 0xc0, !PT ;  /* 0x0000004054547812 */ /* 0x000fe400078ec0ff */
[----:B---3--:R-:W-:Y:S02]  /*2e30*/  IADD3 R74, R34, R5, RZ ;  /* 0x00000005224a7210 */ /* 0x008fe40007ffe0ff */
[----:B------:R-:W-:-:S04]  /*2e40*/  LOP3.LUT R5, R73, 0x38, R4, 0xf8, !PT ;  /* 0x0000003849057812 */ /* 0x000fc800078ef804 */
[----:B------:R-:W-:Y:S02]  /*2e50*/  LOP3.LUT R5, R5, R76, RZ, 0x3c, !PT ;  /* 0x0000004c05057212 */ /* 0x000fe400078e3cff */
[----:B------:R-:W-:Y:S01]  /*2e60*/  SHF.R.S32.HI R71, RZ, 0x1f, R0 ;  /* 0x0000001fff477819 */ /* 0x000fe20000011400 */
[C---:B--2---:R-:W-:Y:S02]  /*2e70*/  IMAD R82, R6.reuse, 0x200, R7 ;  /* 0x0000020006527824 */ /* 0x044fe400078e0207 */
[----:B------:R-:W-:Y:S02]  /*2e80*/  IMAD R85, R6, 0x200, R5 ;  /* 0x0000020006557824 */ /* 0x000fe400078e0205 */
[----:B------:R-:W-:-:S07]  /*2e90*/  IMAD.IADD R86, R75, 0x1, R82 ;  /* 0x000000014b567824 */ /* 0x000fce00078e0252 */
.L_x_6080:
        /* <DEDUP_REMOVED lines=28> */
[----:B------:R-:W-:Y:S01]  /*3060*/  IMAD R98, R19, 0x1800, R82 ;  /* 0x0000180013627824 */ /* 0x000fe200078e0252 */
        /* <DEDUP_REMOVED lines=68> */
.L_x_6031:
[----:B------:R-:W-:Y:S05]  /*34b0*/  BSYNC B1 ;  /* 0x0000000000017941 */ /* 0x000fea0003800000 */
.L_x_6030:
        /* <DEDUP_REMOVED lines=29> */
.L_x_6033:
[----:B------:R-:W-:Y:S05]  /*3690*/  BSYNC B1 ;  /* 0x0000000000017941 */ /* 0x000fea0003800000 */
.L_x_6032:
        /* <DEDUP_REMOVED lines=34> */
.L_x_6034:
[----:B------:R-:W-:Y:S01]  /*38c0*/  IMAD R87, R19, 0x8, R22 ;  /* 0x0000000813577824 */ /* 0x000fe200078e0216 */
[----:B------:R-:W-:Y:S01]  /*38d0*/  SHF.L.U32 R95, R206, 0x1f, RZ ;  /* 0x0000001fce5f7819 */ /* 0x000fe200000006ff */
[----:B------:R-:W-:Y:S03]  /*38e0*/  BSSY B1, `(.L_x_6035) ;  /* 0x0000003000017945 */ /* 0x000fe60003800000 */
[----:B------:R-:W0:Y:S02]  /*38f0*/  SYNCS.PHASECHK.TRANS64.TRYWAIT P5, [R87+URZ+0x32490], R95 ;  /* 0x0324905f570075a7 */ /* 0x000e2400080a017f */
[----:B0-----:R-:W-:Y:S05]  /*3900*/  @!P5 BRA `(.L_x_6036) ;  /* 0x000001e800f8d947 */ /* 0x001fea0003800000 */
.L_x_6318:
[----:B------:R-:W-:Y:S05]  /*3910*/  BSYNC B1 ;  /* 0x0000000000017941 */ /* 0x000fea0003800000 */
.L_x_6035:
[----:B------:R-:W-:-:S03]  /*3920*/  UMOV UR4, 0xffffffff ;  /* 0xffffffff00047882 */ /* 0x000fc60000000000 */
[----:B------:R-:W-:Y:S05]  /*3930*/  BRA.DIV UR4, `(.L_x_6037) ;  /* 0x000001ee04007947 */ /* 0x000fea000b800000 */
[----:B------:R1:W2:Y:S04]  /*3940*/  SHFL.IDX PT, R99, R97, RZ, 0x1c1f ;  /* 0x001c1fff61637589 */ /* 0x0002a800000e0000 */
[----:B------:R1:W3:Y:S02]  /*3950*/  SHFL.IDX PT, R14, R96, RZ, 0x1c1f ;  /* 0x001c1fff600e7589 */ /* 0x0002e400000e0000 */
.L_x_6322:
        /* <DEDUP_REMOVED lines=13> */
[----:B------:R-:W-:Y:S02]  /*3a30*/  PRMT R11, R104, 0x5410, R11 ;  /* 0x00005410680b7816 */ /* 0x000fe4000000000b */
[----:B0-----:R-:W-:Y:S02]  /*3a40*/  LOP3.LUT R105, R5, 0xffff0000, RZ, 0xc0, !PT ;  /* 0xffff000005697812 */ /* 0x001fe400078ec0ff */
[C---:B------:R-:W-:Y:S01]  /*3a50*/  LOP3.LUT R44, R15.reuse, 0xffff0000, RZ, 0xc0, !PT ;  /* 0xffff00000f2c7812 */ /* 0x040fe200078ec0ff */
[----:B------:R-:W-:Y:S01]  /*3a60*/  IMAD.U32 R15, R15, 0x10000, RZ ;  /* 0x000100000f0f7824 */ /* 0x000fe200078e00ff */
[----:B------:R-:W-:-:S02]  /*3a70*/  LOP3.LUT R104, R11, 0xffff0000, RZ, 0xc0, !PT ;  /* 0xffff00000b687812 */ /* 0x000fc400078ec0ff */
[----:B------:R-:W-:Y:S01]  /*3a80*/  SHF.R.U32.HI R46, RZ, 0x10, R47 ;  /* 0x00000010ff2e7819 */ /* 0x000fe2000001162f */
[----:B------:R-:W-:Y:S01]  /*3a90*/  FMUL.FTZ R106, R105, R44 ;  /* 0x0000002c696a7220 */ /* 0x000fe20000410000 */
[----:B------:R-:W-:Y:S02]  /*3aa0*/  IMAD.U32 R47, R5, 0x10000, RZ ;  /* 0x00010000052f7824 */ /* 0x000fe400078e00ff */
[-C--:B------:R-:W-:Y:S01]  /*3ab0*/  FMUL.FTZ R105, R105, R104.reuse ;  /* 0x0000006869697220 */ /* 0x080fe20000410000 */
[----:B------:R-:W-:Y:S02]  /*3ac0*/  SHF.R.U32.HI R45, RZ, 0x10, R45 ;  /* 0x00000010ff2d7819 */ /* 0x000fe4000001162d */
[----:B------:R-:W-:Y:S01]  /*3ad0*/  PRMT R46, R101, 0x5432, R46 ;  /* 0x00005432652e7816 */ /* 0x000fe2000000002e */
[C---:B------:R-:W-:Y:S01]  /*3ae0*/  FFMA.FTZ R5, R47.reuse, R104, -R106 ;  /* 0x000000682f057223 */ /* 0x040fe2000001086a */
[----:B------:R-:W-:Y:S01]  /*3af0*/  FFMA.FTZ R44, R47, R44, R105 ;  /* 0x0000002c2f2c7223 */ /* 0x000fe20000010069 */
[----:B------:R-:W-:Y:S01]  /*3b00*/  PRMT R47, R107, 0x5410, R45 ;  /* 0x000054106b2f7816 */ /* 0x000fe2000000002d */
[C---:B------:R-:W-:Y:S01]  /*3b10*/  IMAD.U32 R104, R6.reuse, 0x10000, RZ ;  /* 0x0001000006687824 */ /* 0x040fe200078e00ff */
[----:B------:R-:W-:Y:S01]  /*3b20*/  LOP3.LUT R106, R6, 0xffff0000, RZ, 0xc0, !PT ;  /* 0xffff0000066a7812 */ /* 0x000fe200078ec0ff */
[C---:B------:R-:W-:Y:S01]  /*3b30*/  IMAD.U32 R45, R46.reuse, 0x10000, RZ ;  /* 0x000100002e2d7824 */ /* 0x040fe200078e00ff */
[----:B------:R-:W-:Y:S01]  /*3b40*/  LOP3.LUT R46, R46, 0xffff0000, RZ, 0xc0, !PT ;  /* 0xffff00002e2e7812 */ /* 0x000fe200078ec0ff */
[C---:B------:R-:W-:Y:S01]  /*3b50*/  IMAD.U32 R105, R47.reuse, 0x10000, RZ ;  /* 0x000100002f697824 */ /* 0x040fe200078e00ff */
[----:B------:R-:W-:Y:S01]  /*3b60*/  LOP3.LUT R47, R47, 0xffff0000, RZ, 0xc0, !PT ;  /* 0xffff00002f2f7812 */ /* 0x000fe200078ec0ff */
[----:B------:R-:W-:Y:S01]  /*3b70*/  FMUL.FTZ R107, R106, R45 ;  /* 0x0000002d6a6b7220 */ /* 0x000fe20000410000 */
        /* <DEDUP_REMOVED lines=20> */
.L_x_6043:
[----:B------:R-:W-:Y:S05]  /*3cc0*/  BSYNC B3 ;  /* 0x0000000000037941 */ /* 0x000fea0003800000 */
.L_x_6042:
[----:B0-----:R4:W-:Y:S02]  /*3cd0*/  ST.E.128 desc[UR40][R12.64], R4 ;  /* 0x000000040c007985 */ /* 0x0019e4000c101d28 */
.L_x_6041:
[----:B------:R-:W-:Y:S05]  /*3ce0*/  BSYNC B2 ;  /* 0x0000000000027941 */ /* 0x000fea0003800000 */
.L_x_6040:
        /* <DEDUP_REMOVED lines=13> */
[----:B------:R-:W-:Y:S02]  /*3dc0*/  LOP3.LUT R15, R5, 0xffff0000, RZ, 0xc0, !PT ;  /* 0xffff0000050f7812 */ /* 0x000fe400078ec0ff */
[C---:B------:R-:W-:Y:S01]  /*3dd0*/  LOP3.LUT R44, R14.reuse, 0xffff0000, RZ, 0xc0, !PT ;  /* 0xffff00000e2c7812 */ /* 0x040fe200078ec0ff */
[----:B------:R-:W-:Y:S01]  /*3de0*/  IMAD.U32 R14, R14, 0x10000, RZ ;  /* 0x000100000e0e7824 */ /* 0x000fe200078e00ff */
[C---:B------:R-:W-:Y:S01]  /*3df0*/  LOP3.LUT R42, R11.reuse, 0xffff0000, RZ, 0xc0, !PT ;  /* 0xffff00000b2a7812 */ /* 0x040fe200078ec0ff */
[----:B------:R-:W-:Y:S01]  /*3e00*/  IMAD.U32 R11, R11, 0x10000, RZ ;  /* 0x000100000b0b7824 */ /* 0x000fe200078e00ff */
[----:B------:R-:W-:Y:S01]  /*3e10*/  SHF.R.U32.HI R45, RZ, 0x10, R43 ;  /* 0x00000010ff2d7819 */ /* 0x000fe2000001162b */
[C---:B------:R-:W-:Y:S01]  /*3e20*/  FMUL.FTZ R5, R15.reuse, R44 ;  /* 0x0000002c0f057220 */ /* 0x040fe20000410000 */
[----:B------:R-:W-:Y:S01]  /*3e30*/  SHF.R.U32.HI R41, RZ, 0x10, R41 ;  /* 0x00000010ff297819 */ /* 0x000fe20000011629 */
[-C--:B------:R-:W-:Y:S01]  /*3e40*/  FMUL.FTZ R15, R15, R42.reuse ;  /* 0x0000002a0f0f7220 */ /* 0x080fe20000410000 */
[----:B------:R-:W-:Y:S01]  /*3e50*/  PRMT R45, R110, 0x5410, R45 ;  /* 0x000054106e2d7816 */ /* 0x000fe2000000002d */
[C---:B------:R-:W-:Y:S01]  /*3e60*/  FFMA.FTZ R5, R40.reuse, R42, -R5 ;  /* 0x0000002a28057223 */ /* 0x040fe20000010805 */
[----:B------:R-:W-:Y:S01]  /*3e70*/  PRMT R41, R109, 0x5410, R41 ;  /* 0x000054106d297816 */ /* 0x000fe20000000029 */
[----:B------:R-:W-:Y:S01]  /*3e80*/  FFMA.FTZ R40, R40, R44, R15 ;  /* 0x0000002c28287223 */ /* 0x000fe2000001000f */
[C---:B------:R-:W-:Y:S01]  /*3e90*/  LOP3.LUT R42, R6.reuse, 0xffff0000, RZ, 0xc0, !PT ;  /* 0xffff0000062a7812 */ /* 0x040fe200078ec0ff */
[C---:B------:R-:W-:Y:S01]  /*3ea0*/  IMAD.U32 R44, R45.reuse, 0x10000, RZ ;  /* 0x000100002d2c7824 */ /* 0x040fe200078e00ff */
[----:B------:R-:W-:Y:S01]  /*3eb0*/  LOP3.LUT R45, R45, 0xffff0000, RZ, 0xc0, !PT ;  /* 0xffff00002d2d7812 */ /* 0x000fe200078ec0ff */
[----:B------:R-:W-:Y:S01]  /*3ec0*/  IMAD.U32 R15, R6, 0x10000, RZ ;  /* 0x00010000060f7824 */ /* 0x000fe200078e00ff */
[----:B------:R-:W-:Y:S01]  /*3ed0*/  F2FP.BF16.F32.PACK_AB R5, R40, R5 ;  /* 0x000000052805723e */ /* 0x000fe200000010ff */
[----:B------:R-:W-:-:S02]  /*3ee0*/  IMAD.U32 R43, R41, 0x10000, RZ ;  /* 0x00010000292b7824 */ /* 0x000fc400078e00ff */
[CC--:B------:R-:W-:Y:S01]  /*3ef0*/  FMUL.FTZ R6, R42.reuse, R44.reuse ;  /* 0x0000002c2a067220 */ /* 0x0c0fe20000410000 */
[----:B------:R-:W-:Y:S01]  /*3f00*/  LOP3.LUT R41, R41, 0xffff0000, RZ, 0xc0, !PT ;  /* 0xffff000029297812 */ /* 0x000fe200078ec0ff */
[-C--:B------:R-:W-:Y:S02]  /*3f10*/  FMUL.FTZ R47, R42, R43.reuse ;  /* 0x0000002b2a2f7220 */ /* 0x080fe40000410000 */
[----:B------:R-:W-:Y:S01]  /*3f20*/  FFMA.FTZ R6, R15, R43, -R6 ;  /* 0x0000002b0f067223 */ /* 0x000fe20000010806 */
[C---:B------:R-:W-:Y:S01]  /*3f30*/  LOP3.LUT R43, R7.reuse, 0xffff0000, RZ, 0xc0, !PT ;  /* 0xffff0000072b7812 */ /* 0x040fe200078ec0ff */
[----:B------:R-:W-:Y:S02]  /*3f40*/  IMAD.U32 R42, R7, 0x10000, RZ ;  /* 0x00010000072a7824 */ /* 0x000fe400078e00ff */
[----:B------:R-:W-:Y:S01]  /*3f50*/  FFMA.FTZ R15, R15, R44, R47 ;  /* 0x0000002c0f0f7223 */ /* 0x000fe2000001002f */
[C---:B------:R-:W-:Y:S01]  /*3f60*/  IMAD.U32 R7, R4.reuse, 0x10000, RZ ;  /* 0x0001000004077824 */ /* 0x040fe200078e00ff */
[----:B------:R-:W-:Y:S01]  /*3f70*/  LOP3.LUT R4, R4, 0xffff0000, RZ, 0xc0, !PT ;  /* 0xffff000004047812 */ /* 0x000fe200078ec0ff */
[C---:B------:R-:W-:Y:S01]  /*3f80*/  FMUL.FTZ R47, R43.reuse, R45 ;  /* 0x0000002d2b2f7220 */ /* 0x040fe20000410000 */
[----:B------:R-:W-:Y:S01]  /*3f90*/  FMUL.FTZ R46, R43, R41 ;  /* 0x000000292b2e7220 */ /* 0x000fe20000410000 */
[----:B------:R-:W-:-:S02]  /*3fa0*/  F2FP.BF16.F32.PACK_AB R6, R15, R6 ;  /* 0x000000060f06723e */ /* 0x000fc400000010ff */
[----:B------:R-:W-:Y:S01]  /*3fb0*/  FFMA.FTZ R47, R42, R41, -R47 ;  /* 0x000000292a2f7223 */ /* 0x000fe2000001082f */
[CC--:B------:R-:W-:Y:S01]  /*3fc0*/  FMUL.FTZ R44, R4.reuse, R14.reuse ;  /* 0x0000000e042c7220 */ /* 0x0c0fe20000410000 */
[----:B------:R-:W-:Y:S01]  /*3fd0*/  FMUL.FTZ R41, R4, R11 ;  /* 0x0000000b04297220 */ /* 0x000fe20000410000 */
[----:B------:R-:W-:Y:S02]  /*3fe0*/  FFMA.FTZ R46, R42, R45, R46 ;  /* 0x0000002d2a2e7223 */ /* 0x000fe4000001002e */
[C---:B------:R-:W-:Y:S01]  /*3ff0*/  FFMA.FTZ R44, R7.reuse, R11, -R44 ;  /* 0x0000000b072c7223 */ /* 0x040fe2000001082c */
[----:B------:R-:W-:Y:S02]  /*4000*/  FFMA.FTZ R41, R7, R14, R41 ;  /* 0x0000000e07297223 */ /* 0x000fe40000010029 */
[----:B------:R-:W-:-:S03]  /*4010*/  F2FP.BF16.F32.PACK_AB R7, R46, R47 ;  /* 0x0000002f2e07723e */ /* 0x000fc600000010ff */
[----:B------:R-:W-:-:S07]  /*4020*/  F2FP.BF16.F32.PACK_AB R4, R41, R44 ;  /* 0x0000002c2904723e */ /* 0x000fce00000010ff */
.L_x_6045:
[----:B------:R-:W-:Y:S05]  /*4030*/  BSYNC B2 ;  /* 0x0000000000027941 */ /* 0x000fea0003800000 */
.L_x_6044:
[----:B0-----:R0:W-:Y:S02]  /*4040*/  ST.E.128 desc[UR40][R12.64], R4 ;  /* 0x000000040c007985 */ /* 0x0011e4000c101d28 */
.L_x_6039:
[----:B------:R-:W-:Y:S05]  /*4050*/  BSYNC B1 ;  /* 0x0000000000017941 */ /* 0x000fea0003800000 */
.L_x_6038:
[----:B------:R-:W-:-:S03]  /*4060*/  UMOV UR4, 0xffffffff ;  /* 0xffffffff00047882 */ /* 0x000fc60000000000 */
[----:B------:R-:W-:Y:S05]  /*4070*/  BRA.DIV UR4, `(.L_x_6046) ;  /* 0x000001e604787947 */ /* 0x000fea000b800000 */
[----:B-1----:R-:W1:Y:S04]  /*4080*/  SHFL.IDX PT, R97, R97, 0x1, 0x1c1f ;  /* 0x003c1f0061617f89 */ /* 0x002e6800000e0000 */
[----:B---3--:R3:W0:Y:S02]  /*4090*/  SHFL.IDX PT, R14, R96, 0x1, 0x1c1f ;  /* 0x003c1f00600e7f89 */ /* 0x00862400000e0000 */
.L_x_6326:
        /* <DEDUP_REMOVED lines=11> */
[----:B------:R-:W-:Y:S02]  /*4150*/  SHF.R.U64 R36, R36, 0x10, R37 ;  /* 0x0000001024247819 */ /* 0x000fe40000001225 */
[----:B------:R-:W-:Y:S02]  /*4160*/  PRMT R41, R111, 0x5410, R41 ;  /* 0x000054106f297816 */ /* 0x000fe40000000029 */
[----:B------:R-:W-:Y:S02]  /*4170*/  SHF.R.U32.HI R44, RZ, 0x10, R39 ;  /* 0x00000010ff2c7819 */ /* 0x000fe40000011627 */
[----:B------:R-:W-:Y:S02]  /*4180*/  PRMT R38, R102, 0x5432, R36 ;  /* 0x0000543266267816 */ /* 0x000fe40000000024 */
[----:B------:R-:W-:-:S02]  /*4190*/  SHF.R.U32.HI R40, RZ, 0x10, R37 ;  /* 0x00000010ff287819 */ /* 0x000fc40000011625 */
[----:B------:R-:W-:Y:S02]  /*41a0*/  LOP3.LUT R36, R5, 0xffff0000, RZ, 0xc0, !PT ;  /* 0xffff000005247812 */ /* 0x000fe400078ec0ff */
[C---:B------:R-:W-:Y:S01]  /*41b0*/  LOP3.LUT R43, R41.reuse, 0xffff0000, RZ, 0xc0, !PT ;  /* 0xffff0000292b7812 */ /* 0x040fe200078ec0ff */
[----:B------:R-:W-:Y:S01]  /*41c0*/  IMAD.U32 R41, R41, 0x10000, RZ ;  /* 0x0001000029297824 */ /* 0x000fe200078e00ff */
[----:B------:R-:W-:Y:S02]  /*41d0*/  PRMT R44, R108, 0x5432, R44 ;  /* 0x000054326c2c7816 */ /* 0x000fe4000000002c */
[----:B------:R-:W-:Y:S01]  /*41e0*/  LOP3.LUT R39, R38, 0xffff0000, RZ, 0xc0, !PT ;  /* 0xffff000026277812 */ /* 0x000fe200078ec0ff */
[----:B---3--:R-:W-:Y:S01]  /*41f0*/  FMUL.FTZ R96, R36, R43 ;  /* 0x0000002b24607220 */ /* 0x008fe20000410000 */
[----:B------:R-:W-:Y:S01]  /*4200*/  PRMT R40, R103, 0x5432, R40 ;  /* 0x0000543267287816 */ /* 0x000fe20000000028 */
[----:B------:R-:W-:Y:S01]  /*4210*/  IMAD.U32 R46, R44, 0x10000, RZ ;  /* 0x000100002c2e7824 */ /* 0x000fe200078e00ff */
[----:B------:R-:W-:Y:S01]  /*4220*/  LOP3.LUT R37, R6, 0xffff0000, RZ, 0xc0, !PT ;  /* 0xffff000006257812 */ /* 0x000fe200078ec0ff */
[C---:B------:R-:W-:Y:S01]  /*4230*/  IMAD.U32 R6, R7.reuse, 0x10000, RZ ;  /* 0x0001000007067824 */ /* 0x040fe200078e00ff */
[----:B------:R-:W-:Y:S01]  /*4240*/  LOP3.LUT R11, R7, 0xffff0000, RZ, 0xc0, !PT ;  /* 0xffff0000070b7812 */ /* 0x000fe200078ec0ff */
[----:B------:R-:W-:-:S02]  /*4250*/  IMAD.U32 R7, R5, 0x10000, RZ ;  /* 0x0001000005077824 */ /* 0x000fc400078e00ff */
[-C--:B------:R-:W-:Y:S01]  /*4260*/  FMUL.FTZ R36, R36, R39.reuse ;  /* 0x0000002724247220 */ /* 0x080fe20000410000 */
        /* <DEDUP_REMOVED lines=13> */
[CC--:B------:R-:W-:Y:S01]  /*4340*/  FMUL.FTZ R36, R4.reuse, R41.reuse ;  /* 0x0000002904247220 */ /* 0x0c0fe20000410000 */
[----:B------:R-:W-:Y:S01]  /*4350*/  FMUL.FTZ R11, R11, R40 ;  /* 0x000000280b0b7220 */ /* 0x000fe20000410000 */
[----:B------:R-:W-:Y:S01]  /*4360*/  FMUL.FTZ R4, R4, R38 ;  /* 0x0000002604047220 */ /* 0x000fe20000410000 */
[C---:B------:R-:W-:Y:S01]  /*4370*/  FFMA.FTZ R37, R6.reuse, R40, -R37 ;  /* 0x0000002806257223 */ /* 0x040fe20000010825 */
[C---:B------:R-:W-:Y:S01]  /*4380*/  FFMA.FTZ R36, R5.reuse, R38, -R36 ;  /* 0x0000002605247223 */ /* 0x040fe20000010824 */
[----:B------:R-:W-:Y:S01]  /*4390*/  FFMA.FTZ R6, R6, R44, R11 ;  /* 0x0000002c06067223 */ /* 0x000fe2000001000b */
[----:B------:R-:W-:Y:S01]  /*43a0*/  FFMA.FTZ R5, R5, R41, R4 ;  /* 0x0000002905057223 */ /* 0x000fe20000010004 */
[----:B------:R-:W-:-:S03]  /*43b0*/  F2FP.BF16.F32.PACK_AB R96, R7, R96 ;  /* 0x000000600760723e */ /* 0x000fc600000010ff */
[----:B------:R-:W-:Y:S02]  /*43c0*/  F2FP.BF16.F32.PACK_AB R7, R6, R37 ;  /* 0x000000250607723e */ /* 0x000fe400000010ff */
[----:B------:R-:W-:Y:S02]  /*43d0*/  F2FP.BF16.F32.PACK_AB R4, R5, R36 ;  /* 0x000000240504723e */ /* 0x000fe400000010ff */
[----:B------:R-:W-:Y:S02]  /*43e0*/  F2FP.BF16.F32.PACK_AB R6, R15, R98 ;  /* 0x000000620f06723e */ /* 0x000fe400000010ff */
[----:B------:R-:W-:-:S07]  /*43f0*/  MOV R5, R96 ;  /* 0x0000006000057202 */ /* 0x000fce0000000f00 */
.L_x_6051:
[----:B------:R-:W-:Y:S05]  /*4400*/  BSYNC B2 ;  /* 0x0000000000027941 */ /* 0x000fea0003800000 */
.L_x_6050:
[----:B----4-:R0:W-:Y:S02]  /*4410*/  ST.E.128 desc[UR40][R12.64], R4 ;  /* 0x000000040c007985 */ /* 0x0101e4000c101d28 */
.L_x_6049:
[----:B------:R-:W-:Y:S05]  /*4420*/  BSYNC B1 ;  /* 0x0000000000017941 */ /* 0x000fea0003800000 */
.L_x_6048:
        /* <DEDUP_REMOVED lines=54> */
.L_x_6053:
[----:B------:R-:W-:Y:S05]  /*4790*/  BSYNC B1 ;  /* 0x0000000000017941 */ /* 0x000fea0003800000 */
.L_x_6052:
[----:B----4-:R0:W-:Y:S01]  /*47a0*/  ST.E.128 desc[UR40][R12.64], R4 ;  /* 0x000000040c007985 */ /* 0x0101e2000c101d28 */
[----:B------:R-:W-:Y:S05]  /*47b0*/  BRA `(.L_x_6047) ;  /* 0x0000001800587947 */ /* 0x000fea0003800000 */
.L_x_6029:
        /* <DEDUP_REMOVED lines=45> */
[----:B------:R-:W-:-:S04]  /*4a90*/  PRMT R101, R101, 0x5410, R46 ;  /* 0x0000541065657816 */ /* 0x000fc8000000002e */
        /* <DEDUP_REMOVED lines=11> */
[----:B------:R-:W-:Y:S02]  /*4b50*/  IMAD.MOV.U32 R13, RZ, RZ, R36 ;  /* 0x000000ffff0d7224 */ /* 0x000fe400078e0024 */
[----:B------:R-:W-:Y:S01]  /*4b60*/  IMAD.MOV.U32 R14, RZ, RZ, R37 ;  /* 0x000000ffff0e7224 */ /* 0x000fe200078e0025 */
[----:B------:R-:W-:Y:S01]  /*4b70*/  PRMT R111, R11, 0x5410, R12 ;  /* 0x000054100b6f7816 */ /* 0x000fe2000000000c */
        /* <DEDUP_REMOVED lines=11> */
.L_x_6054:
[----:B------:R-:W-:Y:S01]  /*4c30*/  LEA R87, R19, R22, 0x3 ;  /* 0x0000001613577211 */ /* 0x000fe200078e18ff */
[----:B------:R-:W0:Y:S01]  /*4c40*/  LDC R98, c[0x0][0x2f4] ;  /* 0x0000bd00ff627b82 */ /* 0x000e220000000800 */
[----:B------:R-:W-:Y:S01]  /*4c50*/  SHF.L.U32 R95, R206, 0x1f, RZ ;  /* 0x0000001fce5f7819 */ /* 0x000fe200000006ff */
[----:B------:R-:W-:Y:S03]  /*4c60*/  BSSY B1, `(.L_x_6055) ;  /* 0x0000003000017945 */ /* 0x000fe60003800000 */
[----:B------:R-:W1:Y:S02]  /*4c70*/  SYNCS.PHASECHK.TRANS64.TRYWAIT P4, [R87+URZ+0x32490], R95 ;  /* 0x0324905f570075a7 */ /* 0x000e64000808017f */
[----:B-1----:R-:W-:Y:S05]  /*4c80*/  @!P4 BRA `(.L_x_6056) ;  /* 0x000001d800bcc947 */ /* 0x002fea0003800000 */
.L_x_6327:
[----:B------:R-:W-:Y:S05]  /*4c90*/  BSYNC B1 ;  /* 0x0000000000017941 */ /* 0x000fea0003800000 */
.L_x_6055:
[----:B------:R-:W-:Y:S01]  /*4ca0*/  UMOV UR4, 0xffffffff ;  /* 0xffffffff00047882 */ /* 0x000fe20000000000 */
[----:B0-----:R-:W-:Y:S02]  /*4cb0*/  IMAD.IADD R102, R98, 0x1, -R61 ;  /* 0x0000000162667824 */ /* 0x001fe400078e0a3d */
[----:B------:R-:W-:Y:S05]  /*4cc0*/  BRA.DIV UR4, `(.L_x_6057) ;  /* 0x000001da04c07947 */ /* 0x000fea000b800000 */
[----:B------:R0:W2:Y:S04]  /*4cd0*/  SHFL.IDX PT, R99, R97, RZ, 0x1c1f ;  /* 0x001c1fff61637589 */ /* 0x0000a800000e0000 */
[----:B------:R0:W3:Y:S02]  /*4ce0*/  SHFL.IDX PT, R100, R96, RZ, 0x1c1f ;  /* 0x001c1fff60647589 */ /* 0x0000e400000e0000 */
.L_x_6331:
        /* <DEDUP_REMOVED lines=40> */
[----:B------:R-:W-:Y:S01]  /*4f70*/  LOP3.LUT R13, R13, 0xffff0000, RZ, 0xc0, !PT ;  /* 0xffff00000d0d7812 */ /* 0x000fe200078ec0ff */
[C---:B------:R-:W-:Y:S01]  /*4f80*/  FMUL.FTZ R106, R33.reuse, R32 ;  /* 0x00000020216a7220 */ /* 0x040fe20000410000 */
[----:B------:R-:W-:Y:S01]  /*4f90*/  SHF.R.U32.HI R105, RZ, 0x10, R7 ;  /* 0x00000010ff697819 */ /* 0x000fe20000011607 */
[-C--:B------:R-:W-:Y:S01]  /*4fa0*/  FMUL.FTZ R33, R33, R104.reuse ;  /* 0x0000006821217220 */ /* 0x080fe20000410000 */
[----:B------:R-:W-:Y:S01]  /*4fb0*/  PRMT R45, R112, 0x5410, R45 ;  /* 0x00005410702d7816 */ /* 0x000fe2000000002d */
[C---:B------:R-:W-:Y:S01]  /*4fc0*/  FFMA.FTZ R104, R13.reuse, R104, -R106 ;  /* 0x000000680d687223 */ /* 0x040fe2000001086a */
[C---:B------:R-:W-:Y:S01]  /*4fd0*/  PRMT R105, R110.reuse, 0x5410, R105 ;  /* 0x000054106e697816 */ /* 0x040fe20000000069 */
[----:B------:R-:W-:Y:S01]  /*4fe0*/  FFMA.FTZ R32, R13, R32, R33 ;  /* 0x000000200d207223 */ /* 0x000fe20000010021 */
[----:B------:R-:W-:Y:S01]  /*4ff0*/  PRMT R33, R110, 0x5432, R4 ;  /* 0x000054326e217816 */ /* 0x000fe20000000004 */
[----:B------:R-:W-:Y:S01]  /*5000*/  IMAD.U32 R108, R47, 0x10000, RZ ;  /* 0x000100002f6c7824 */ /* 0x000fe200078e00ff */
[----:B------:R-:W-:Y:S01]  /*5010*/  PRMT R4, R116, 0x5410, R5 ;  /* 0x0000541074047816 */ /* 0x000fe20000000005 */
        /* <DEDUP_REMOVED lines=8> */
[----:B------:R-:W-:Y:S02]  /*50a0*/  IMAD.U32 R112, R44, 0x10000, RZ ;  /* 0x000100002c707824 */ /* 0x000fe400078e00ff */
[C---:B------:R-:W-:Y:S01]  /*50b0*/  FFMA.FTZ R13, R106.reuse, R13, -R107 ;  /* 0x0000000d6a0d7223 */ /* 0x040fe2000001086b */
[----:B------:R-:W-:Y:S01]  /*50c0*/  FFMA.FTZ R5, R106, R5, R108 ;  /* 0x000000056a057223 */ /* 0x000fe2000001006c */
[----:B------:R-:W-:Y:S01]  /*50d0*/  LOP3.LUT R108, R15, 0xffff0000, RZ, 0xc0, !PT ;  /* 0xffff00000f6c7812 */ /* 0x000fe200078ec0ff */
[C---:B------:R-:W-:Y:S01]  /*50e0*/  FMUL.FTZ R15, R110.reuse, R45 ;  /* 0x0000002d6e0f7220 */ /* 0x040fe20000410000 */
[----:B------:R-:W-:Y:S01]  /*50f0*/  FMUL.FTZ R110, R110, R105 ;  /* 0x000000696e6e7220 */ /* 0x000fe20000410000 */
[----:B------:R-:W-:Y:S01]  /*5100*/  SHF.R.U64 R6, R6, 0x10, R7 ;  /* 0x0000001006067819 */ /* 0x000fe20000001207 */
[----:B------:R-:W-:-:S02]  /*5110*/  IMAD.U32 R47, R33, 0x10000, RZ ;  /* 0x00010000212f7824 */ /* 0x000fc400078e00ff */
[C---:B------:R-:W-:Y:S01]  /*5120*/  FFMA.FTZ R106, R108.reuse, R105, -R15 ;  /* 0x000000696c6a7223 */ /* 0x040fe2000001080f */
[----:B------:R-:W-:Y:S01]  /*5130*/  FFMA.FTZ R108, R108, R45, R110 ;  /* 0x0000002d6c6c7223 */ /* 0x000fe2000001006e */
[----:B------:R-:W-:Y:S01]  /*5140*/  IMAD.U32 R45, R4, 0x10000, RZ ;  /* 0x00010000042d7824 */ /* 0x000fe200078e00ff */
[----:B------:R-:W-:Y:S01]  /*5150*/  LOP3.LUT R44, R44, 0xffff0000, RZ, 0xc0, !PT ;  /* 0xffff00002c2c7812 */ /* 0x000fe200078ec0ff */
[----:B------:R-:W-:Y:S01]  /*5160*/  IMAD.U32 R110, R12, 0x10000, RZ ;  /* 0x000100000c6e7824 */ /* 0x000fe200078e00ff */
[----:B------:R-:W-:Y:S01]  /*5170*/  LOP3.LUT R7, R4, 0xffff0000, RZ, 0xc0, !PT ;  /* 0xffff000004077812 */ /* 0x000fe200078ec0ff */
[----:B------:R-:W-:Y:S01]  /*5180*/  FMUL.FTZ R15, R112, R45 ;  /* 0x0000002d700f7220 */ /* 0x000fe20000410000 */
[----:B------:R-:W-:Y:S01]  /*5190*/  SHF.R.U64 R34, R34, 0x10, R35 ;  /* 0x0000001022227819 */ /* 0x000fe20000001223 */
[----:B------:R-:W-:Y:S01]  /*51a0*/  FMUL.FTZ R112, R112, R47 ;  /* 0x0000002f70707220 */ /* 0x000fe20000410000 */
[----:B------:R-:W-:Y:S01]  /*51b0*/  LOP3.LUT R33, R33, 0xffff0000, RZ, 0xc0, !PT ;  /* 0xffff000021217812 */ /* 0x000fe200078ec0ff */
[----:B------:R-:W-:Y:S01]  /*51c0*/  FMUL.FTZ R35, R44, R7 ;  /* 0x000000072c237220 */ /* 0x000fe20000410000 */
[----:B------:R-:W-:Y:S01]  /*51d0*/  LOP3.LUT R12, R12, 0xffff0000, RZ, 0xc0, !PT ;  /* 0xffff00000c0c7812 */ /* 0x000fe200078ec0ff */
[----:B------:R-:W-:Y:S01]  /*51e0*/  FFMA.FTZ R15, R110, R47, -R15 ;  /* 0x0000002f6e0f7223 */ /* 0x000fe2000001080f */
[----:B------:R-:W-:Y:S01]  /*51f0*/  PRMT R34, R115, 0x5432, R34 ;  /* 0x0000543273227816 */ /* 0x000fe20000000022 */
[----:B------:R-:W-:Y:S01]  /*5200*/  FMUL.FTZ R44, R44, R33 ;  /* 0x000000212c2c7220 */ /* 0x000fe20000410000 */
[----:B------:R-:W-:Y:S01]  /*5210*/  PRMT R6, R114, 0x5432, R6 ;  /* 0x0000543272067816 */ /* 0x000fe20000000006 */
        /* <DEDUP_REMOVED lines=11> */
[----:B------:R-:W-:Y:S01]  /*52d0*/  FMUL.FTZ R110, R110, R7 ;  /* 0x000000076e6e7220 */ /* 0x000fe20000410000 */
        /* <DEDUP_REMOVED lines=19> */
[----:B------:R-:W-:-:S07]  /*5410*/  IMAD.MOV.U32 R47, RZ, RZ, R5 ;  /* 0x000000ffff2f7224 */ /* 0x000fce00078e0005 */
.L_x_6061:
[----:B------:R-:W-:Y:S05]  /*5420*/  BSYNC B2 ;  /* 0x0000000000027941 */ /* 0x000fea0003800000 */
.L_x_6060:
[----:B------:R-:W-:Y:S01]  /*5430*/  ISETP.GE.AND P4, PT, R11, R98, PT ;  /* 0x000000620b00720c */ /* 0x000fe20003f86270 */
[----:B------:R-:W-:Y:S01]  /*5440*/  IMAD.MOV.U32 R4, RZ, RZ, R100 ;  /* 0x000000ffff047224 */ /* 0x000fe200078e0064 */
[----:B--2---:R4:W-:Y:S01]  /*5450*/  ST.E.128 desc[UR40][R88.64], R12 ;  /* 0x0000000c58007985 */ /* 0x0049e2000c101d28 */
[----:B------:R-:W-:-:S10]  /*5460*/  IMAD.MOV.U32 R5, RZ, RZ, R99 ;  /* 0x000000ffff057224 */ /* 0x000fd400078e0063 */
[----:B------:R-:W-:-:S05]  /*5470*/  @!P4 IMAD.WIDE R4, R11, 0x2, R4 ;  /* 0x000000020b04c825 */ /* 0x000fca00078e0204 */
[----:B---3--:R4:W-:Y:S02]  /*5480*/  @!P4 ST.E.128 desc[UR40][R4.64], R44 ;  /* 0x0000002c0400c985 */ /* 0x0089e4000c101d28 */
.L_x_6059:
[----:B------:R-:W-:Y:S05]  /*5490*/  BSYNC B1 ;  /* 0x0000000000017941 */ /* 0x000fea0003800000 */
.L_x_6058:
[----:B------:R-:W-:-:S03]  /*54a0*/  UMOV UR4, 0xffffffff ;  /* 0xffffffff00047882 */ /* 0x000fc60000000000 */
[----:B------:R-:W-:Y:S05]  /*54b0*/  BRA.DIV UR4, `(.L_x_6062) ;  /* 0x000001d604107947 */ /* 0x000fea000b800000 */
[----:B0-----:R-:W0:Y:S04]  /*54c0*/  SHFL.IDX PT, R97, R97, 0x1, 0x1c1f ;  /* 0x003c1f0061617f89 */ /* 0x001e2800000e0000 */
[----:B------:R-:W0:Y:S02]  /*54d0*/  SHFL.IDX PT, R96, R96, 0x1, 0x1c1f ;  /* 0x003c1f0060607f89 */ /* 0x000e2400000e0000 */
.L_x_6335:
[----:B----4-:R-:W-:-:S05]  /*54e0*/  VIADD R4, R202, 0x40 ;  /* 0x00000040ca047836 */ /* 0x010fca0000000000 */
[----:B------:R-:W-:-:S13]  /*54f0*/  ISETP.GE.OR P4, PT, R4, R94, P1 ;  /* 0x0000005e0400720c */ /* 0x000fda0000f86670 */
[----:B------:R-:W-:Y:S05]  /*5500*/  @P4 BRA `(.L_x_6047) ;  /* 0x0000000c00044947 */ /* 0x000fea0003800000 */
[----:B------:R-:W4:Y:S01]  /*5510*/  LDL R6, [R1+0xc0] ;  /* 0x0000c00001067983 */ /* 0x000f220000100800 */
[----:B------:R-:W-:Y:S01]  /*5520*/  SEL R102, R61, R102, !P0 ;  /* 0x000000663d667207 */ /* 0x000fe20004000000 */
[C---:B------:R-:W-:Y:S01]  /*5530*/  VIADD R4, R202.reuse, 0x40 ;  /* 0x00000040ca047836 */ /* 0x040fe20000000000 */
[----:B------:R-:W-:Y:S01]  /*5540*/  IADD3 R7, R202, 0x40, RZ ;  /* 0x00000040ca077810 */ /* 0x000fe20007ffe0ff */
[----:B------:R-:W-:Y:S01]  /*5550*/  BSSY B1, `(.L_x_6063) ;  /* 0x0000071000017945 */ /* 0x000fe20003800000 */
[----:B------:R-:W-:Y:S01]  /*5560*/  SHF.R.S32.HI R5, RZ, 0x1f, R102 ;  /* 0x0000001fff057819 */ /* 0x000fe20000011466 */
[----:B------:R-:W-:Y:S01]  /*5570*/  IMAD.SHL.U32 R4, R4, 0x40, RZ ;  /* 0x0000004004047824 */ /* 0x000fe200078e00ff */
[----:B0-----:R-:W-:Y:S01]  /*5580*/  LEA R32, P4, R70, R96, 0x1 ;  /* 0x0000006046207211 */ /* 0x001fe200078808ff */
[----:B------:R-:W-:Y:S01]  /*5590*/  IMAD.SHL.U32 R7, R7, 0x40, RZ ;  /* 0x0000004007077824 */ /* 0x000fe200078e00ff */
[----:B------:R-:W-:Y:S01]  /*55a0*/  LEA.HI R102, R5, R102, RZ, 0x4 ;  /* 0x0000006605667211 */ /* 0x000fe200078f20ff */
[----:B------:R-:W-:Y:S01]  /*55b0*/  IMAD R5, R19, 0x1800, R74 ;  /* 0x0000180013057824 */ /* 0x000fe200078e024a */
[----:B------:R-:W-:-:S02]  /*55c0*/  LOP3.LUT R4, R4, 0x1c0, RZ, 0xc0, !PT ;  /* 0x000001c004047812 */ /* 0x000fc400078ec0ff */
[----:B------:R-:W-:Y:S01]  /*55d0*/  LEA.HI.SX32 R11, R102, R69, 0x1c ;  /* 0x00000045660b7211 */ /* 0x000fe200078fe2ff */
[----:B------:R-:W-:Y:S01]  /*55e0*/  IMAD R5, R5, 0x2, R22 ;  /* 0x0000000205057824 */ /* 0x000fe200078e0216 */
[----:B------:R-:W-:Y:S02]  /*55f0*/  LOP3.LUT R7, R7, 0x1c0, RZ, 0xc0, !PT ;  /* 0x000001c007077812 */ /* 0x000fe400078ec0ff */
[----:B------:R-:W-:Y:S01]  /*5600*/  LEA.HI.X R33, R70, R97, R72, 0x1, P4 ;  /* 0x0000006146217211 */ /* 0x000fe200020f0c48 */
[----:B------:R-:W-:Y:S01]  /*5610*/  IMAD.SHL.U32 R11, R11, 0x8, RZ ;  /* 0x000000080b0b7824 */ /* 0x000fe200078e00ff */
[----:B------:R-:W-:-:S04]  /*5620*/  SHF.R.U32.HI R7, RZ, 0x3, R7 ;  /* 0x00000003ff077819 */ /* 0x000fc80000011607 */
[----:B------:R-:W-:-:S04]  /*5630*/  LOP3.LUT R4, R4, 0x38, R11, 0xf8, !PT ;  /* 0x0000003804047812 */ /* 0x000fc800078ef80b */
[----:B------:R-:W-:-:S05]  /*5640*/  LOP3.LUT R4, R4, R7, RZ, 0x3c, !PT ;  /* 0x0000000704047212 */ /* 0x000fca00078e3cff */
[----:B----4-:R-:W-:-:S04]  /*5650*/  IMAD.IADD R4, R6, 0x1, R4 ;  /* 0x0000000106047824 */ /* 0x010fc800078e0204 */
[----:B------:R-:W-:-:S04]  /*5660*/  IMAD R7, R19, 0x1800, R4 ;  /* 0x0000180013077824 */ /* 0x000fc800078e0204 */
[----:B------:R-:W-:Y:S02]  /*5670*/  IMAD R12, R7, 0x2, R22 ;  /* 0x00000002070c7824 */ /* 0x000fe400078e0216 */
[----:B------:R-:W0:Y:S04]  /*5680*/  LDS.128 R4, [R5+0x1c400] ;  /* 0x01c4000005047984 */ /* 0x000e280000000c00 */
[----:B------:R-:W4:Y:S01]  /*5690*/  LDS.128 R12, [R12+0x1c400] ;  /* 0x01c400000c0c7984 */ /* 0x000f220000000c00 */
[----:B------:R-:W-:Y:S05]  /*56a0*/  @P2 BRA `(.L_x_6064) ;  /* 0x00000004006c2947 */ /* 0x000fea0003800000 */
[--C-:B------:R-:W-:Y:S01]  /*56b0*/  SHF.R.U64 R34, R36, 0x10, R37.reuse ;  /* 0x0000001024227819 */ /* 0x100fe20000001225 */
[----:B0-----:R-:W-:Y:S01]  /*56c0*/  IMAD.U32 R45, R7, 0x10000, RZ ;  /* 0x00010000072d7824 */ /* 0x001fe200078e00ff */
[----:B------:R-:W-:Y:S02]  /*56d0*/  SHF.R.U32.HI R44, RZ, 0x10, R37 ;  /* 0x00000010ff2c7819 */ /* 0x000fe40000011625 */
[----:B------:R-:W-:Y:S02]  /*56e0*/  SHF.R.U32.HI R37, RZ, 0x10, R41 ;  /* 0x00000010ff257819 */ /* 0x000fe40000011629 */
[----:B------:R-:W-:Y:S02]  /*56f0*/  PRMT R115, R115, 0x5410, R44 ;  /* 0x0000541073737816 */ /* 0x000fe4000000002c */
[----:B------:R-:W-:Y:S01]  /*5700*/  PRMT R114, R114, 0x5410, R37 ;  /* 0x0000541072727816 */ /* 0x000fe20000000025 */
[----:B------:R-:W-:Y:S01]  /*5710*/  IMAD.U32 R37, R5, 0x10000, RZ ;  /* 0x0001000005257824 */ /* 0x000fe200078e00ff */
[----:B------:R-:W-:Y:S01]  /*5720*/  SHF.R.U64 R35, R38, 0x10, R39 ;  /* 0x0000001026237819 */ /* 0x000fe20000001227 */
[----:B------:R-:W-:Y:S01]  /*5730*/  IMAD.U32 R88, R115, 0x10000, RZ ;  /* 0x0001000073587824 */ /* 0x000fe200078e00ff */
[----:B----4-:R-:W-:Y:S01]  /*5740*/  LOP3.LUT R46, R13, 0xffff0000, RZ, 0xc0, !PT ;  /* 0xffff00000d2e7812 */ /* 0x010fe200078ec0ff */
[C---:B---3--:R-:W-:Y:S01]  /*5750*/  IMAD.U32 R100, R114.reuse, 0x10000, RZ ;  /* 0x0001000072647824 */ /* 0x048fe200078e00ff */
[----:B------:R-:W-:-:S02]  /*5760*/  LOP3.LUT R89, R114, 0xffff0000, RZ, 0xc0, !PT ;  /* 0xffff000072597812 */ /* 0x000fc400078ec0ff */
[----:B------:R-:W-:Y:S01]  /*5770*/  SHF.R.U32.HI R38, RZ, 0x10, R39 ;  /* 0x00000010ff267819 */ /* 0x000fe20000011627 */
[----:B------:R-:W-:Y:S01]  /*5780*/  IMAD.U32 R39, R13, 0x10000, RZ ;  /* 0x000100000d277824 */ /* 0x000fe200078e00ff */
[--C-:B------:R-:W-:Y:S01]  /*5790*/  SHF.R.U64 R36, R42, 0x10, R43.reuse ;  /* 0x000000102a247819 */ /* 0x100fe2000000122b */
[----:B--2---:R-:W-:Y:S01]  /*57a0*/  FMUL.FTZ R99, R46, R89 ;  /* 0x000000592e637220 */ /* 0x004fe20000410000 */
[----:B------:R-:W-:Y:S01]  /*57b0*/  LOP3.LUT R115, R115, 0xffff0000, RZ, 0xc0, !PT ;  /* 0xffff000073737812 */ /* 0x000fe200078ec0ff */
[----:B------:R-:W-:Y:S01]  /*57c0*/  FMUL.FTZ R102, R39, R100 ;  /* 0x0000006427667220 */ /* 0x000fe20000410000 */
[----:B------:R-:W-:Y:S01]  /*57d0*/  SHF.R.U32.HI R42, RZ, 0x10, R43 ;  /* 0x00000010ff2a7819 */ /* 0x000fe2000001162b */
[----:B------:R-:W-:Y:S01]  /*57e0*/  IMAD.U32 R13, R12, 0x10000, RZ ;  /* 0x000100000c0d7824 */ /* 0x000fe200078e00ff */
[----:B------:R-:W-:Y:S01]  /*57f0*/  LOP3.LUT R44, R5, 0xffff0000, RZ, 0xc0, !PT ;  /* 0xffff0000052c7812 */ /* 0x000fe200078ec0ff */
[-C--:B------:R-:W-:Y:S01]  /*5800*/  FMUL.FTZ R46, R46, R115.reuse ;  /* 0x000000732e2e7220 */ /* 0x080fe20000410000 */
[C---:B------:R-:W-:Y:S01]  /*5810*/  PRMT R47, R113.reuse, 0x5432, R34 ;  /* 0x00005432712f7816 */ /* 0x040fe20000000022 */
[----:B------:R-:W-:Y:S01]  /*5820*/  IMAD.U32 R5, R4, 0x10000, RZ ;  /* 0x0001000004057824 */ /* 0x000fe200078e00ff */
[----:B------:R-:W-:Y:S01]  /*5830*/  PRMT R113, R113, 0x5410, R42 ;  /* 0x0000541071717816 */ /* 0x000fe2000000002a */
[C---:B------:R-:W-:Y:S01]  /*5840*/  FFMA.FTZ R34, R44.reuse, R115, -R99 ;  /* 0x000000732c227223 */ /* 0x040fe20000010863 */
[----:B------:R-:W-:Y:S01]  /*5850*/  PRMT R38, R111, 0x5432, R38 ;  /* 0x000054326f267816 */ /* 0x000fe20000000026 */
[----:B------:R-:W-:Y:S01]  /*5860*/  FFMA.FTZ R44, R44, R89, R46 ;  /* 0x000000592c2c7223 */ /* 0x000fe2000001002e */
[----:B------:R-:W-:Y:S01]  /*5870*/  SHF.R.U64 R40, R40, 0x10, R41 ;  /* 0x0000001028287819 */ /* 0x000fe20000001229 */
[-C--:B------:R-:W-:Y:S01]  /*5880*/  FMUL.FTZ R41, R39, R88.reuse ;  /* 0x0000005827297220 */ /* 0x080fe20000410000 */
[----:B------:R-:W-:Y:S01]  /*5890*/  FFMA.FTZ R39, R37, R88, -R102 ;  /* 0x0000005825277223 */ /* 0x000fe20000010866 */
[----:B------:R-:W-:Y:S01]  /*58a0*/  IMAD.U32 R88, R15, 0x10000, RZ ;  /* 0x000100000f587824 */ /* 0x000fe200078e00ff */
[----:B------:R-:W-:Y:S01]  /*58b0*/  PRMT R46, R109, 0x5432, R40 ;  /* 0x000054326d2e7816 */ /* 0x000fe20000000028 */
[----:B------:R-:W-:-:S02]  /*58c0*/  IMAD.U32 R89, R113, 0x10000, RZ ;  /* 0x0001000071597824 */ /* 0x000fc400078e00ff */
[----:B------:R-:W-:Y:S01]  /*58d0*/  FFMA.FTZ R37, R37, R100, R41 ;  /* 0x0000006425257223 */ /* 0x000fe20000010029 */
[----:B------:R-:W-:Y:S01]  /*58e0*/  IMAD.U32 R42, R38, 0x10000, RZ ;  /* 0x00010000262a7824 */ /* 0x000fe200078e00ff */
[----:B------:R-:W-:Y:S01]  /*58f0*/  PRMT R109, R109, 0x5410, R36 ;  /* 0x000054106d6d7816 */ /* 0x000fe20000000024 */
[CC--:B------:R-:W-:Y:S01]  /*5900*/  FMUL.FTZ R40, R88.reuse, R89.reuse ;  /* 0x0000005958287220 */ /* 0x0c0fe20000410000 */
[----:B------:R-:W-:Y:S01]  /*5910*/  LOP3.LUT R15, R15, 0xffff0000, RZ, 0xc0, !PT ;  /* 0xffff00000f0f7812 */ /* 0x000fe200078ec0ff */
[-C--:B------:R-:W-:Y:S01]  /*5920*/  FMUL.FTZ R88, R88, R42.reuse ;  /* 0x0000002a58587220 */ /* 0x080fe20000410000 */
[----:B------:R-:W-:Y:S02]  /*5930*/  LOP3.LUT R100, R113, 0xffff0000, RZ, 0xc0, !PT ;  /* 0xffff000071647812 */ /* 0x000fe400078ec0ff */
[----:B------:R-:W-:Y:S02]  /*5940*/  LOP3.LUT R36, R38, 0xffff0000, RZ, 0xc0, !PT ;  /* 0xffff000026247812 */ /* 0x000fe400078ec0ff */
[----:B------:R-:W-:Y:S01]  /*5950*/  PRMT R111, R111, 0x5410, R35 ;  /* 0x000054106f6f7816 */ /* 0x000fe20000000023 */
[----:B------:R-:W-:Y:S01]  /*5960*/  FFMA.FTZ R35, R45, R42, -R40 ;  /* 0x0000002a2d237223 */ /* 0x000fe20000010828 */
[----:B------:R-:W-:Y:S01]  /*5970*/  LOP3.LUT R43, R7, 0xffff0000, RZ, 0xc0, !PT ;  /* 0xffff0000072b7812 */ /* 0x000fe200078ec0ff */
[----:B------:R-:W-:Y:S01]  /*5980*/  FFMA.FTZ R45, R45, R89, R88 ;  /* 0x000000592d2d7223 */ /* 0x000fe20000010058 */
[----:B------:R-:W-:-:S02]  /*5990*/  IMAD.U32 R40, R47, 0x10000, RZ ;  /* 0x000100002f287824 */ /* 0x000fc400078e00ff */
[C---:B------:R-:W-:Y:S01]  /*59a0*/  FMUL.FTZ R38, R15.reuse, R100 ;  /* 0x000000640f267220 */ /* 0x040fe20000410000 */
[----:B------:R-:W-:Y:S02]  /*59b0*/  IMAD.U32 R42, R46, 0x10000, RZ ;  /* 0x000100002e2a7824 */ /* 0x000fe400078e00ff */
[----:B------:R-:W-:Y:S01]  /*59c0*/  FMUL.FTZ R88, R15, R36 ;  /* 0x000000240f587220 */ /* 0x000fe20000410000 */
[----:B------:R-:W-:Y:S01]  /*59d0*/  LOP3.LUT R12, R12, 0xffff0000, RZ, 0xc0, !PT ;  /* 0xffff00000c0c7812 */ /* 0x000fe200078ec0ff */
[C---:B------:R-:W-:Y:S01]  /*59e0*/  FMUL.FTZ R89, R13.reuse, R40 ;  /* 0x000000280d597220 */ /* 0x040fe20000410000 */
[----:B------:R-:W-:Y:S01]  /*59f0*/  LOP3.LUT R15, R46, 0xffff0000, RZ, 0xc0, !PT ;  /* 0xffff00002e0f7812 */ /* 0x000fe200078ec0ff */
[----:B------:R-:W-:Y:S01]  /*5a00*/  FMUL.FTZ R46, R13, R42 ;  /* 0x0000002a0d2e7220 */ /* 0x000fe20000410000 */
[----:B------:R-:W-:Y:S01]  /*5a10*/  LOP3.LUT R47, R47, 0xffff0000, RZ, 0xc0, !PT ;  /* 0xffff00002f2f7812 */ /* 0x000fe200078ec0ff */
[C---:B------:R-:W-:Y:S01]  /*5a20*/  FFMA.FTZ R36, R43.reuse, R36, -R38 ;  /* 0x000000242b247223 */ /* 0x040fe20000010826 */
[----:B------:R-:W-:Y:S01]  /*5a30*/  LOP3.LUT R4, R4, 0xffff0000, RZ, 0xc0, !PT ;  /* 0xffff000004047812 */ /* 0x000fe200078ec0ff */
[----:B------:R-:W-:Y:S01]  /*5a40*/  FFMA.FTZ R38, R43, R100, R88 ;  /* 0x000000642b267223 */ /* 0x000fe20000010058 */
[C---:B------:R-:W-:Y:S01]  /*5a50*/  IMAD.U32 R7, R6.reuse, 0x10000, RZ ;  /* 0x0001000006077824 */ /* 0x040fe200078e00ff */
[----:B------:R-:W-:Y:S01]  /*5a60*/  LOP3.LUT R41, R6, 0xffff0000, RZ, 0xc0, !PT ;  /* 0xffff000006297812 */ /* 0x000fe200078ec0ff */
[C---:B------:R-:W-:Y:S01]  /*5a70*/  FMUL.FTZ R43, R12.reuse, R15 ;  /* 0x0000000f0c2b7220 */ /* 0x040fe20000410000 */
[----:B------:R-:W-:Y:S01]  /*5a80*/  FMUL.FTZ R99, R12, R47 ;  /* 0x0000002f0c637220 */ /* 0x000fe20000410000 */
[----:B------:R-:W-:-:S02]  /*5a90*/  IMAD.U32 R6, R14, 0x10000, RZ ;  /* 0x000100000e067824 */ /* 0x000fc400078e00ff */
[C---:B------:R-:W-:Y:S01]  /*5aa0*/  FFMA.FTZ R13, R5.reuse, R40, -R46 ;  /* 0x00000028050d7223 */ /* 0x040fe2000001082e */
[----:B------:R-:W-:Y:S01]  /*5ab0*/  FFMA.FTZ R89, R5, R42, R89 ;  /* 0x0000002a05597223 */ /* 0x000fe20000010059 */
        /* <DEDUP_REMOVED lines=26> */
.L_x_6064:
[----:B------:R-:W-:Y:S05]  /*5c60*/  BSYNC B1 ;  /* 0x0000000000017941 */ /* 0x000fea0003800000 */
.L_x_6063:
        /* <DEDUP_REMOVED lines=8> */
.L_x_6028:
[----:B------:R-:W-:-:S06]  /*5cf0*/  UISETP.NE.AND UP0, UPT, UR47, 0x3, UPT ;  /* 0x000000032f00788c */ /* 0x000fcc000bf05270 */
[----:B------:R-:W-:-:S13]  /*5d00*/  PLOP3.LUT P3, PT, PT, PT, UP0, 0x80, 0x0 ;  /* 0x000000000000781c */ /* 0x000fda0003f6f008 */
[----:B------:R-:W-:Y:S05]  /*5d10*/  @!P3 BRA `(.L_x_6065) ;  /* 0x000000000004b947 */ /* 0x000fea0003800000 */
[----:B------:R-:W-:Y:S01]  /*5d20*/  BPT.TRAP 0x1 ;  /* 0x000000040000795c */ /* 0x000fe20000300000 */
.L_x_6065:
[----:B------:R-:W-:Y:S01]  /*5d30*/  IMAD R87, R19, 0x8, R22 ;  /* 0x0000000813577824 */ /* 0x000fe200078e0216 */
[----:B------:R-:W-:Y:S01]  /*5d40*/  SHF.L.U32 R95, R206, 0x1f, RZ ;  /* 0x0000001fce5f7819 */ /* 0x000fe200000006ff */
[----:B------:R-:W-:Y:S01]  /*5d50*/  BSSY B1, `(.L_x_6066) ;  /* 0x0000004000017945 */ /* 0x000fe20003800000 */
[----:B------:R-:W-:Y:S02]  /*5d60*/  SHF.R.S32.HI R92, RZ, 0x1f, R91 ;  /* 0x0000001fff5c7819 */ /* 0x000fe4000001145b */
[----:B------:R-:W0:Y:S02]  /*5d70*/  SYNCS.PHASECHK.TRANS64.TRYWAIT P2, [R87+URZ+0x32490], R95 ;  /* 0x0324905f570075a7 */ /* 0x000e24000804017f */
[----:B0-----:R-:W-:Y:S05]  /*5d80*/  @!P2 BRA `(.L_x_6067) ;  /* 0x000001cc0028a947 */ /* 0x001fea0003800000 */
.L_x_6336:
[----:B------:R-:W-:Y:S05]  /*5d90*/  BSYNC B1 ;  /* 0x0000000000017941 */ /* 0x000fea0003800000 */
.L_x_6066:
        /* <DEDUP_REMOVED lines=8> */
[----:B------:R-:W-:Y:S01]  /*5e20*/  IMAD R11, R93, UR4, RZ ;  /* 0x000000045d0b7c24 */ /* 0x000fe2000f8e02ff */
[----:B------:R-:W-:Y:S02]  /*5e30*/  IADD3 R5, R5, R7, RZ ;  /* 0x0000000705057210 */ /* 0x000fe40007ffe0ff */
        /* <DEDUP_REMOVED lines=15> */
.L_x_6340:
        /* <DEDUP_REMOVED lines=13> */
.L_x_6070:
[----:B------:R-:W-:Y:S05]  /*6000*/  BSYNC B1 ;  /* 0x0000000000017941 */ /* 0x000fea0003800000 */
.L_x_6069:
[----:B------:R-:W-:-:S03]  /*6010*/  UMOV UR4, 0xffffffff ;  /* 0xffffffff00047882 */ /* 0x000fc60000000000 */
[----:B------:R-:W-:Y:S05]  /*6020*/  BRA.DIV UR4, `(.L_x_6071) ;  /* 0x000001ca04e07947 */ /* 0x000fea000b800000 */
[----:B--2-4-:R2:W4:Y:S04]  /*6030*/  SHFL.IDX PT, R5, R33, 0x1, 0x1c1f ;  /* 0x003c1f0021057f89 */ /* 0x01452800000e0000 */
[----:B---3--:R2:W3:Y:S02]  /*6040*/  SHFL.IDX PT, R7, R32, 0x1, 0x1c1f ;  /* 0x003c1f0020077f89 */ /* 0x0084e400000e0000 */
.L_x_6344:
        /* <DEDUP_REMOVED lines=13> */
.L_x_6047:
[----:B------:R-:W-:Y:S05]  /*6120*/  BSYNC B0 ;  /* 0x0000000000007941 */ /* 0x000fea0003800000 */
.L_x_6027:
        /* <DEDUP_REMOVED lines=17> */
.L_x_6073:
[----:B------:R-:W-:Y:S05]  /*6240*/  BSYNC B0 ;  /* 0x0000000000007941 */ /* 0x000fea0003800000 */
.L_x_6072:
[----:B------:R-:W3:Y:S01]  /*6250*/  SYNCS.PHASECHK.TRANS64.TRYWAIT P3, [R87+URZ+0x324b0], R95 ;  /* 0x0324b05f570075a7 */ /* 0x000ee2000806017f */
[----:B------:R-:W-:Y:S04]  /*6260*/  BSSY B0, `(.L_x_6074) ;  /* 0x0000002000007945 */ /* 0x000fe80003800000 */
[----:B---3--:R-:W-:Y:S05]  /*6270*/  @!P3 BRA `(.L_x_6075) ;  /* 0x000001c80098b947 */ /* 0x008fea0003800000 */
.L_x_6345:
[----:B------:R-:W-:Y:S05]  /*6280*/  BSYNC B0 ;  /* 0x0000000000007941 */ /* 0x000fea0003800000 */
.L_x_6074:
        /* <DEDUP_REMOVED lines=73> */
.L_x_6077:
[----:B------:R-:W-:Y:S05]  /*6720*/  BSYNC B0 ;  /* 0x0000000000007941 */ /* 0x000fea0003800000 */
.L_x_6076:
        /* <DEDUP_REMOVED lines=46> */
.L_x_6079:
[----:B------:R-:W-:Y:S05]  /*6a10*/  BSYNC B0 ;  /* 0x0000000000007941 */ /* 0x000fea0003800000 */
.L_x_6078:
        /* <DEDUP_REMOVED lines=23> */
.L_x_6022:
        /* <DEDUP_REMOVED lines=19> */
.L_x_6081:
        /* <DEDUP_REMOVED lines=32> */
.L_x_6083:
[----:B------:R-:W-:Y:S05]  /*6ec0*/  BSYNC B0 ;  /* 0x0000000000007941 */ /* 0x000fea0003800000 */
.L_x_6082:
        /* <DEDUP_REMOVED lines=80> */
.L_x_6348:
[----:B-1----:R-:W-:Y:S01]  /*73d0*/  LEA.HI R0, R14, R14, RZ, 0x1 ;  /* 0x0000000e0e007211 */ /* 0x002fe200078f08ff */
[----:B------:R-:W-:Y:S01]  /*73e0*/  VIADD R26, R22, 0x18400 ;  /* 0x00018400161a7836 */ /* 0x000fe20000000000 */
[----:B------:R-:W-:Y:S01]  /*73f0*/  BSSY B6, `(.L_x_6086) ;  /* 0x000001d000067945 */ /* 0x000fe20003800000 */
[----:B------:R-:W-:Y:S01]  /*7400*/  IMAD.MOV.U32 R213, RZ, RZ, 0x40000040 ;  /* 0x40000040ffd57424 */ /* 0x000fe200078e00ff */
[----:B------:R-:W-:Y:S02]  /*7410*/  LOP3.LUT R3, R0, 0x7fffe, RZ, 0xc0, !PT ;  /* 0x0007fffe00037812 */ /* 0x000fe400078ec0ff */
[----:B------:R-:W-:-:S03]  /*7420*/  LOP3.LUT P0, RZ, R26, 0x1bf, RZ, 0xc0, !PT ;  /* 0x000001bf1aff7812 */ /* 0x000fc6000780c0ff */
[----:B------:R-:W-:-:S04]  /*7430*/  IMAD.IADD R3, R14, 0x1, -R3 ;  /* 0x000000010e037824 */ /* 0x000fc800078e0a03 */
[----:B------:R-:W-:-:S05]  /*7440*/  IMAD R3, R3, 0x2000, R26 ;  /* 0x0000200003037824 */ /* 0x000fca00078e021a */
[----:B------:R-:W-:Y:S01]  /*7450*/  SHF.R.U32.HI R0, RZ, 0x4, R3 ;  /* 0x00000004ff007819 */ /* 0x000fe20000011603 */
[----:B------:R-:W-:-:S03]  /*7460*/  VIADD R3, R3, 0xa000 ;  /* 0x0000a00003037836 */ /* 0x000fc60000000000 */
[----:B------:R-:W-:Y:S02]  /*7470*/  LOP3.LUT R0, R0, 0x3fff, RZ, 0xc0, !PT ;  /* 0x00003fff00007812 */ /* 0x000fe400078ec0ff */
[----:B------:R-:W-:Y:S02]  /*7480*/  SHF.R.U32.HI R3, RZ, 0x4, R3 ;  /* 0x00000004ff037819 */ /* 0x000fe40000011603 */
[----:B------:R-:W-:Y:S02]  /*7490*/  LOP3.LUT R212, R0, 0x10000, RZ, 0xfc, !PT ;  /* 0x0001000000d47812 */ /* 0x000fe400078efcff */
        /* <DEDUP_REMOVED lines=18> */
.L_x_6087:
[----:B------:R-:W-:Y:S05]  /*75c0*/  BSYNC B6 ;  /* 0x0000000000067941 */ /* 0x000fea0003800000 */
.L_x_6086:
        /* <DEDUP_REMOVED lines=13> */
.L_x_6091:
[----:B--2---:R2:W3:Y:S02]  /*76a0*/  SYNCS.PHASECHK.TRANS64.TRYWAIT P0, [R22+URZ+0x32400], R3 ;  /* 0x03240003160075a7 */ /* 0x0044e4000800017f */
[----:B---3--:R-:W-:Y:S05]  /*76b0*/  @!P0 NANOSLEEP.SYNCS 0x989680 ;  /* 0x009896800000895d */ /* 0x008fea0003900000 */
[----:B------:R-:W3:Y:S02]  /*76c0*/  @!P0 SYNCS.PHASECHK.TRANS64 P0, [R22+URZ+0x32400], R3 ;  /* 0x03240003160085a7 */ /* 0x000ee4000800007f */
[----:B---3--:R-:W-:Y:S05]  /*76d0*/  @!P0 BRA `(.L_x_6091) ;  /* 0xfffffffc00f08947 */ /* 0x008fea000383ffff */
.L_x_6090:
[----:B------:R-:W-:Y:S05]  /*76e0*/  BSYNC B0 ;  /* 0x0000000000007941 */ /* 0x000fea0003800000 */
.L_x_6089:
[----:B------:R-:W-:Y:S05]  /*76f0*/  BRA `(.L_x_6092) ;  /* 0x0000002c00c47947 */ /* 0x000fea0003800000 */
.L_x_6088:
        /* <DEDUP_REMOVED lines=30> */
.L_x_6094:
[----:B------:R-:W-:Y:S05]  /*78e0*/  BSYNC B6 ;  /* 0x0000000000067941 */ /* 0x000fea0003800000 */
.L_x_6093:
        /* <DEDUP_REMOVED lines=46> */
.L_x_6354:
        /* <DEDUP_REMOVED lines=31> */
.L_x_6099:
[----:B------:R-:W-:Y:S05]  /*7dc0*/  BSYNC B1 ;  /* 0x0000000000017941 */ /* 0x000fea0003800000 */
.L_x_6098:
        /* <DEDUP_REMOVED lines=19> */
.L_x_6360:
        /* <DEDUP_REMOVED lines=18> */
[----:B-1----:R-:W-:-:S08]  /*8020*/  IMAD.MOV.U32 R8, RZ, RZ, R30 ;  /* 0x000000ffff087224 */ /* 0x002fd000078e001e */
        /* <DEDUP_REMOVED lines=8> */
[----:B----4-:R-:W-:Y:S02]  /*80b0*/  IMAD.MOV.U32 R9, RZ, RZ, R7 ;  /* 0x000000ffff097224 */ /* 0x010fe400078e0007 */
[----:B------:R-:W-:Y:S02]  /*80c0*/  @!P3 IMAD.X R5, R3, 0x1, R32, P0 ;  /* 0x000000010305b824 */ /* 0x000fe400000e0620 */
[----:B------:R-:W-:Y:S01]  /*80d0*/  @!P2 IMAD.WIDE R30, R200, 0x2, R8 ;  /* 0x00000002c81ea825 */ /* 0x000fe200078e0208 */
[----:B------:R-:W-:Y:S02]  /*80e0*/  CS2R R8, SRZ ;  /* 0x0000000000087805 */ /* 0x000fe4000001ff00 */
[----:B------:R0:W5:Y:S01]  /*80f0*/  @!P3 LD.E.64 R10, desc[UR40][R4.64] ;  /* 0x00000028040ab980 */ /* 0x000162000c101b00 */
[----:B------:R-:W-:-:S03]  /*8100*/  @!P3 IMAD.X R7, R7, 0x1, R32, P1 ;  /* 0x000000010707b824 */ /* 0x000fc600008e0620 */
[----:B------:R0:W5:Y:S04]  /*8110*/  @!P2 LD.E.64 R12, desc[UR40][R30.64] ;  /* 0x000000281e0ca980 */ /* 0x000168000c101b00 */
[----:B------:R0:W5:Y:S02]  /*8120*/  @!P3 LD.E.64 R8, desc[UR40][R6.64] ;  /* 0x000000280608b980 */ /* 0x000164000c101b00 */
.L_x_6102:
[----:B------:R-:W-:Y:S05]  /*8130*/  BSYNC B1 ;  /* 0x0000000000017941 */ /* 0x000fea0003800000 */
.L_x_6101:
[----:B01----:R-:W4:Y:S01]  /*8140*/  LDL R30, [R1+0xbc] ;  /* 0x0000bc00011e7983 */ /* 0x003f220000100800 */
[----:B------:R-:W0:Y:S01]  /*8150*/  SYNCS.PHASECHK.TRANS64.TRYWAIT P0, [R22+URZ+0x32400], R33 ;  /* 0x03240021160075a7 */ /* 0x000e22000800017f */
[----:B--2---:R-:W-:Y:S01]  /*8160*/  IMAD.SHL.U32 R3, R34, 0x40, RZ ;  /* 0x0000004022037824 */ /* 0x004fe200078e00ff */
[----:B------:R-:W-:Y:S01]  /*8170*/  VIADDMNMX R31, R35, -R41, 0x80, PT ;  /* 0x00000080231f7446 */ /* 0x000fe20003800929 */
[----:B-----5:R-:W-:Y:S01]  /*8180*/  IMAD.MOV.U32 R5, RZ, RZ, R8 ;  /* 0x000000ffff057224 */ /* 0x020fe200078e0008 */
[----:B------:R-:W-:Y:S01]  /*8190*/  BSSY B1, `(.L_x_6103) ;  /* 0x0000019000017945 */ /* 0x000fe20003800000 */
[----:B---3--:R-:W-:Y:S01]  /*81a0*/  IMAD.MOV.U32 R6, RZ, RZ, R13 ;  /* 0x000000ffff067224 */ /* 0x008fe200078e000d */
[----:B------:R-:W-:Y:S01]  /*81b0*/  LOP3.LUT R3, R3, 0x1c0, RZ, 0xc0, !PT ;  /* 0x000001c003037812 */ /* 0x000fe200078ec0ff */
[----:B----4-:R-:W-:Y:S01]  /*81c0*/  IMAD.MOV.U32 R7, RZ, RZ, R14 ;  /* 0x000000ffff077224 */ /* 0x010fe200078e000e */
[----:B------:R-:W-:Y:S01]  /*81d0*/  PRMT R43, R5, 0x7610, R43 ;  /* 0x00007610052b7816 */ /* 0x000fe2000000002b */
[----:B------:R-:W-:Y:S01]  /*81e0*/  IMAD.MOV.U32 R5, RZ, RZ, R12 ;  /* 0x000000ffff057224 */ /* 0x000fe200078e000c */
[----:B------:R-:W-:-:S02]  /*81f0*/  LOP3.LUT R4, R3, 0x18, R16, 0xf8, !PT ;  /* 0x0000001803047812 */ /* 0x000fc400078ef810 */
[----:B------:R-:W-:Y:S02]  /*8200*/  SHF.R.U32.HI R3, RZ, 0x3, R3 ;  /* 0x00000003ff037819 */ /* 0x000fe40000011603 */
[----:B------:R-:W-:Y:S02]  /*8210*/  PRMT R44, R5, 0x5410, R6 ;  /* 0x00005410052c7816 */ /* 0x000fe40000000006 */
[----:B------:R-:W-:Y:S01]  /*8220*/  LOP3.LUT R3, R4, R3, RZ, 0x3c, !PT ;  /* 0x0000000304037212 */ /* 0x000fe200078e3cff */
[----:B------:R-:W-:Y:S01]  /*8230*/  IMAD.MOV.U32 R4, RZ, RZ, R9 ;  /* 0x000000ffff047224 */ /* 0x000fe200078e0009 */
[----:B------:R-:W-:Y:S02]  /*8240*/  PRMT R45, R45, 0x5410, R7 ;  /* 0x000054102d2d7816 */ /* 0x000fe40000000007 */
[----:B------:R-:W-:Y:S02]  /*8250*/  MOV R5, R10 ;  /* 0x0000000a00057202 */ /* 0x000fe40000000f00 */
[----:B------:R-:W-:Y:S01]  /*8260*/  PRMT R43, R43, 0x5410, R4 ;  /* 0x000054102b2b7816 */ /* 0x000fe20000000004 */
[----:B------:R-:W-:Y:S01]  /*8270*/  IMAD.MOV.U32 R4, RZ, RZ, R15 ;  /* 0x000000ffff047224 */ /* 0x000fe200078e000f */
[----:B------:R-:W-:Y:S01]  /*8280*/  PRMT R46, R46, 0x5410, R5 ;  /* 0x000054102e2e7816 */ /* 0x000fe20000000005 */
[----:B------:R-:W-:Y:S01]  /*8290*/  IMAD.MOV.U32 R5, RZ, RZ, R11 ;  /* 0x000000ffff057224 */ /* 0x000fe200078e000b */
[----:B------:R-:W-:-:S02]  /*82a0*/  LOP3.LUT P2, RZ, R34, 0x4, RZ, 0xc0, !PT ;  /* 0x0000000422ff7812 */ /* 0x000fc4000784c0ff */
[----:B------:R-:W-:Y:S02]  /*82b0*/  PRMT R45, R4, 0x7610, R45 ;  /* 0x00007610042d7816 */ /* 0x000fe4000000002d */
[----:B------:R-:W-:Y:S01]  /*82c0*/  ISETP.GE.AND P1, PT, R202, R31, PT ;  /* 0x0000001fca00720c */ /* 0x000fe20003f26270 */
[----:B------:R-:W-:-:S04]  /*82d0*/  IMAD R3, R30, 0x200, R3 ;  /* 0x000002001e037824 */ /* 0x000fc800078e0203 */
[----:B------:R-:W-:-:S04]  /*82e0*/  IMAD R30, R3, 0x2, R22 ;  /* 0x00000002031e7824 */ /* 0x000fc800078e0216 */
[C---:B------:R-:W-:Y:S02]  /*82f0*/  VIADD R4, R30.reuse, 0x18400 ;  /* 0x000184001e047836 */ /* 0x040fe40000000000 */
[----:B------:R-:W-:Y:S01]  /*8300*/  VIADD R3, R30, 0x18440 ;  /* 0x000184401e037836 */ /* 0x000fe20000000000 */
[----:B0-----:R-:W-:Y:S06]  /*8310*/  @!P0 BRA `(.L_x_6104) ;  /* 0x000001ac00908947 */ /* 0x001fec0003800000 */
.L_x_6361:
[----:B------:R-:W-:Y:S05]  /*8320*/  BSYNC B1 ;  /* 0x0000000000017941 */ /* 0x000fea0003800000 */
.L_x_6103:
        /* <DEDUP_REMOVED lines=11> */
[--C-:B0-----:R-:W-:Y:S02]  /*83e0*/  SHF.R.U32.HI R33, RZ, 0x10, R27.reuse ;  /* 0x00000010ff217819 */ /* 0x101fe4000001161b */
[----:B------:R-:W-:Y:S02]  /*83f0*/  SHF.R.U64 R32, R26, 0x10, R27 ;  /* 0x000000101a207819 */ /* 0x000fe4000000121b */
        /* <DEDUP_REMOVED lines=42> */
.L_x_6108:
[----:B------:R-:W-:Y:S05]  /*86a0*/  BSYNC B2 ;  /* 0x0000000000027941 */ /* 0x000fea0003800000 */
.L_x_6107:
[----:B------:R-:W-:Y:S05]  /*86b0*/  @P1 BRA `(.L_x_6106) ;  /* 0x0000000000b81947 */ /* 0x000fea0003800000 */
[----:B-1----:R-:W1:Y:S01]  /*86c0*/  LDS.128 R4, [R3] ;  /* 0x0000000003047984 */ /* 0x002e620000000c00 */
[----:B------:R-:W-:Y:S02]  /*86d0*/  SHF.R.U32.HI R32, RZ, 0x10, R21 ;  /* 0x00000010ff207819 */ /* 0x000fe40000011615 */
[----:B------:R-:W-:Y:S02]  /*86e0*/  SHF.R.U32.HI R27, RZ, 0x10, R25 ;  /* 0x00000010ff1b7819 */ /* 0x000fe40000011619 */
[----:B------:R-:W-:Y:S02]  /*86f0*/  PRMT R32, R42, 0x5432, R32 ;  /* 0x000054322a207816 */ /* 0x000fe40000000020 */
[----:B------:R-:W-:Y:S02]  /*8700*/  PRMT R27, R40, 0x5410, R27 ;  /* 0x00005410281b7816 */ /* 0x000fe4000000001b */
[----:B------:R-:W-:Y:S01]  /*8710*/  SHF.R.U64 R29, R20, 0x10, R21 ;  /* 0x00000010141d7819 */ /* 0x000fe20000001215 */
[----:B0-----:R-:W-:Y:S01]  /*8720*/  IMAD.U32 R33, R32, 0x10000, RZ ;  /* 0x0001000020217824 */ /* 0x001fe200078e00ff */
        /* <DEDUP_REMOVED lines=39> */
.L_x_6106:
[----:B------:R-:W-:Y:S05]  /*89a0*/  BSYNC B1 ;  /* 0x0000000000017941 */ /* 0x000fea0003800000 */
.L_x_6105:
        /* <DEDUP_REMOVED lines=54> */
.L_x_6111:
[----:B------:R-:W-:Y:S05]  /*8d10*/  BSYNC B1 ;  /* 0x0000000000017941 */ /* 0x000fea0003800000 */
.L_x_6110:
[----:B------:R-:W-:Y:S05]  /*8d20*/  @P1 BRA `(.L_x_6109) ;  /* 0x0000001800141947 */ /* 0x000fea0003800000 */
[----:B-1----:R-:W1:Y:S01]  /*8d30*/  LDS.128 R4, [R3+0x2000] ;  /* 0x0020000003047984 */ /* 0x002e620000000c00 */
        /* <DEDUP_REMOVED lines=46> */
.L_x_6096:
        /* <DEDUP_REMOVED lines=31> */
[----:B------:R-:W-:Y:S04]  /*9210*/  SHFL.IDX PT, R14, R36, RZ, 0x1c1f ;  /* 0x001c1fff240e7589 */ /* 0x000fe800000e0000 */
[----:B------:R-:W-:Y:S01]  /*9220*/  SHFL.IDX PT, R4, R25, RZ, 0x1c1f ;  /* 0x001c1fff19047589 */ /* 0x000fe200000e0000 */
[----:B-1----:R-:W-:Y:S01]  /*9230*/  ISETP.GE.AND P0, PT, R16, R39, PT ;  /* 0x000000271000720c */ /* 0x002fe20003f06270 */
[----:B--2---:R-:W-:-:S02]  /*9240*/  IMAD R27, R0, R6, RZ ;  /* 0x00000006001b7224 */ /* 0x004fc400078e02ff */
[----:B------:R-:W1:Y:S03]  /*9250*/  SHFL.IDX PT, R0, R26, RZ, 0x1c1f ;  /* 0x001c1fff1a007589 */ /* 0x000e6600000e0000 */
[----:B------:R-:W-:-:S13]  /*9260*/  ISETP.GE.OR P1, PT, R38, R27, P0 ;  /* 0x0000001b2600720c */ /* 0x000fda0000726670 */
[C---:B------:R-:W-:Y:S01]  /*9270*/  @!P1 IMAD.SHL.U32 R5, R16.reuse, 0x2, RZ ;  /* 0x0000000210059824 */ /* 0x040fe200078e00ff */
[----:B------:R-:W-:-:S04]  /*9280*/  @!P1 SHF.L.U64.HI R7, R16, 0x1, R17 ;  /* 0x0000000110079819 */ /* 0x000fc80000010211 */
[----:B---3--:R-:W-:-:S05]  /*9290*/  @!P1 IADD3 R8, P2, R3, R5, RZ ;  /* 0x0000000503089210 */ /* 0x008fca0007f5e0ff */
[----:B-1----:R-:W-:-:S06]  /*92a0*/  @!P1 IMAD.X R9, R0, 0x1, R7, P2 ;  /* 0x0000000100099824 */ /* 0x002fcc00010e0607 */
[----:B------:R-:W2:Y:S01]  /*92b0*/  @!P1 LD.E.128 R8, desc[UR40][R8.64] ;  /* 0x0000002808089980 */ /* 0x000ea2000c101d00 */
[----:B------:R-:W-:-:S05]  /*92c0*/  @!P1 IADD3 R14, P2, R14, R5, RZ ;  /* 0x000000050e0e9210 */ /* 0x000fca0007f5e0ff */
[----:B------:R-:W-:Y:S02]  /*92d0*/  @!P1 IMAD.X R5, R4, 0x1, R7, P2 ;  /* 0x0000000104059824 */ /* 0x000fe400010e0607 */
[----:B------:R-:W-:-:S06]  /*92e0*/  @!P1 IMAD.MOV.U32 R4, RZ, RZ, R14 ;  /* 0x000000ffff049224 */ /* 0x000fcc00078e000e */
[----:B------:R-:W3:Y:S01]  /*92f0*/  @!P1 LD.E.128 R4, desc[UR40][R4.64] ;  /* 0x0000002804049980 */ /* 0x000ee2000c101d00 */
[----:B------:R-:W-:Y:S02]  /*9300*/  CS2R R20, SRZ ;  /* 0x0000000000147805 */ /* 0x000fe4000001ff00 */
[----:B------:R-:W-:Y:S02]  /*9310*/  CS2R R28, SRZ ;  /* 0x00000000001c7805 */ /* 0x000fe4000001ff00 */
[----:B------:R-:W-:Y:S01]  /*9320*/  CS2R R30, SRZ ;  /* 0x00000000001e7805 */ /* 0x000fe2000001ff00 */
[----:B------:R-:W1:Y:S01]  /*9330*/  SHFL.IDX PT, R14, R36, 0x1, 0x1c1f ;  /* 0x003c1f00240e7f89 */ /* 0x000e6200000e0000 */
[----:B------:R-:W-:-:S03]  /*9340*/  CS2R R32, SRZ ;  /* 0x0000000000207805 */ /* 0x000fc6000001ff00 */
[----:B------:R-:W4:Y:S04]  /*9350*/  SHFL.IDX PT, R25, R25, 0x1, 0x1c1f ;  /* 0x003c1f0019197f89 */ /* 0x000f2800000e0000 */
[----:B------:R5:W0:Y:S01]  /*9360*/  SHFL.IDX PT, R24, R35, 0x1, 0x1c1f ;  /* 0x003c1f0023187f89 */ /* 0x000a2200000e0000 */
[----:B--2---:R-:W-:Y:S02]  /*9370*/  @!P1 IMAD.MOV.U32 R21, RZ, RZ, R9 ;  /* 0x000000ffff159224 */ /* 0x004fe400078e0009 */
[----:B------:R-:W-:Y:S02]  /*9380*/  @!P1 IMAD.MOV.U32 R20, RZ, RZ, R8 ;  /* 0x000000ffff149224 */ /* 0x000fe400078e0008 */
[----:B------:R-:W-:Y:S02]  /*9390*/  IMAD.MOV.U32 R3, RZ, RZ, R21 ;  /* 0x000000ffff037224 */ /* 0x000fe400078e0015 */
[----:B------:R-:W-:-:S02]  /*93a0*/  IMAD.MOV.U32 R0, RZ, RZ, R20 ;  /* 0x000000ffff007224 */ /* 0x000fc400078e0014 */
[----:B------:R-:W-:Y:S01]  /*93b0*/  @!P1 IMAD.MOV.U32 R28, RZ, RZ, R10 ;  /* 0x000000ffff1c9224 */ /* 0x000fe200078e000a */
[----:B------:R-:W-:Y:S01]  /*93c0*/  PRMT R49, R3, 0x7610, R49 ;  /* 0x0000761003317816 */ /* 0x000fe20000000031 */
[----:B------:R-:W-:Y:S01]  /*93d0*/  @!P1 IMAD.MOV.U32 R29, RZ, RZ, R11 ;  /* 0x000000ffff1d9224 */ /* 0x000fe200078e000b */
[----:B------:R2:W0:Y:S01]  /*93e0*/  SHFL.IDX PT, R3, R26, 0x1, 0x1c1f ;  /* 0x003c1f001a037f89 */ /* 0x00042200000e0000 */
[----:B------:R-:W-:Y:S01]  /*93f0*/  PRMT R37, R37, 0x5410, R0 ;  /* 0x0000541025257816 */ /* 0x000fe20000000000 */
[----:B------:R-:W-:Y:S02]  /*9400*/  IMAD.MOV.U32 R0, RZ, RZ, R28 ;  /* 0x000000ffff007224 */ /* 0x000fe400078e001c */
[----:B------:R-:W-:Y:S02]  /*9410*/  IMAD.MOV.U32 R8, RZ, RZ, R29 ;  /* 0x000000ffff087224 */ /* 0x000fe400078e001d */
[----:B---3--:R-:W-:Y:S01]  /*9420*/  @!P1 IMAD.MOV.U32 R30, RZ, RZ, R4 ;  /* 0x000000ffff1e9224 */ /* 0x008fe200078e0004 */
[----:B------:R-:W-:Y:S01]  /*9430*/  PRMT R37, R0, 0x7610, R37 ;  /* 0x0000761000257816 */ /* 0x000fe20000000025 */
[----:B------:R-:W-:Y:S01]  /*9440*/  @!P1 IMAD.MOV.U32 R31, RZ, RZ, R5 ;  /* 0x000000ffff1f9224 */ /* 0x000fe200078e0005 */
[----:B-----5:R-:W-:Y:S01]  /*9450*/  PRMT R35, R8, 0x7610, R35 ;  /* 0x0000761008237816 */ /* 0x020fe20000000023 */
[----:B------:R-:W-:Y:S01]  /*9460*/  @!P1 IMAD.MOV.U32 R32, RZ, RZ, R6 ;  /* 0x000000ffff209224 */ /* 0x000fe200078e0006 */
[----:B------:R-:W-:Y:S01]  /*9470*/  MOV R0, R30 ;  /* 0x0000001e00007202 */ /* 0x000fe20000000f00 */
[----:B------:R-:W-:-:S02]  /*9480*/  @!P1 IMAD.MOV.U32 R33, RZ, RZ, R7 ;  /* 0x000000ffff219224 */ /* 0x000fc400078e0007 */
[----:B------:R-:W-:Y:S02]  /*9490*/  IMAD.MOV.U32 R4, RZ, RZ, R31 ;  /* 0x000000ffff047224 */ /* 0x000fe400078e001f */
[----:B------:R-:W-:Y:S02]  /*94a0*/  IMAD.MOV.U32 R5, RZ, RZ, R32 ;  /* 0x000000ffff057224 */ /* 0x000fe400078e0020 */
[----:B------:R-:W-:Y:S01]  /*94b0*/  IMAD.MOV.U32 R6, RZ, RZ, R33 ;  /* 0x000000ffff067224 */ /* 0x000fe200078e0021 */
[----:B------:R-:W-:Y:S02]  /*94c0*/  PRMT R35, R35, 0x5410, R4 ;  /* 0x0000541023237816 */ /* 0x000fe40000000004 */
[----:B------:R-:W-:Y:S02]  /*94d0*/  PRMT R45, R0, 0x5410, R5 ;  /* 0x00005410002d7816 */ /* 0x000fe40000000005 */
[----:B------:R-:W-:Y:S02]  /*94e0*/  CS2R R4, SRZ ;  /* 0x0000000000047805 */ /* 0x000fe4000001ff00 */
[----:B012-4-:R-:W-:-:S07]  /*94f0*/  PRMT R48, R6, 0x7610, R48 ;  /* 0x0000761006307816 */ /* 0x017fce0000000030 */
.L_x_6371:
        /* <DEDUP_REMOVED lines=24> */
.L_x_6114:
[----:B------:R-:W-:Y:S05]  /*9680*/  BSYNC B1 ;  /* 0x0000000000017941 */ /* 0x000fea0003800000 */
.L_x_6113:
[----:B------:R-:W2:Y:S01]  /*9690*/  LDL R3, [R1+0x94] ;  /* 0x0000940001037983 */ /* 0x000ea20000100800 */
[----:B------:R-:W0:Y:S01]  /*96a0*/  SYNCS.PHASECHK.TRANS64.TRYWAIT P1, [R22+URZ+0x32400], R13 ;  /* 0x0324000d160075a7 */ /* 0x000e22000802017f */
[----:B------:R-:W-:Y:S01]  /*96b0*/  VIADD R14, R202, 0x40 ;  /* 0x00000040ca0e7836 */ /* 0x000fe20000000000 */
[----:B------:R-:W-:Y:S01]  /*96c0*/  BSSY B1, `(.L_x_6115) ;  /* 0x0000013000017945 */ /* 0x000fe20003800000 */
[----:B-----5:R-:W-:Y:S02]  /*96d0*/  IMAD.MOV.U32 R12, RZ, RZ, R5 ;  /* 0x000000ffff0c7224 */ /* 0x020fe400078e0005 */
[----:B------:R-:W-:Y:S02]  /*96e0*/  IMAD.MOV.U32 R15, RZ, RZ, R9 ;  /* 0x000000ffff0f7224 */ /* 0x000fe400078e0009 */
[----:B------:R-:W-:Y:S01]  /*96f0*/  IMAD.MOV.U32 R36, RZ, RZ, R11 ;  /* 0x000000ffff247224 */ /* 0x000fe200078e000b */
[----:B------:R-:W-:Y:S01]  /*9700*/  PRMT R56, R56, 0x5410, R12 ;  /* 0x0000541038387816 */ /* 0x000fe2000000000c */
[----:B------:R-:W-:-:S03]  /*9710*/  IMAD.MOV.U32 R12, RZ, RZ, R7 ;  /* 0x000000ffff0c7224 */ /* 0x000fc600078e0007 */
[----:B------:R-:W-:Y:S02]  /*9720*/  PRMT R56, R15, 0x7610, R56 ;  /* 0x000076100f387816 */ /* 0x000fe40000000038 */
[----:B------:R-:W-:Y:S02]  /*9730*/  PRMT R57, R57, 0x5410, R12 ;  /* 0x0000541039397816 */ /* 0x000fe4000000000c */
[----:B--2---:R-:W-:Y:S01]  /*9740*/  VIADDMNMX R27, R27, -R3, 0x80, PT ;  /* 0x000000801b1b7446 */ /* 0x004fe20003800903 */
[----:B------:R-:W-:-:S03]  /*9750*/  IMAD.MOV.U32 R3, RZ, RZ, R4 ;  /* 0x000000ffff037224 */ /* 0x000fc600078e0004 */
[-C--:B------:R-:W-:Y:S02]  /*9760*/  ISETP.GE.OR P2, PT, R202, R27.reuse, P0 ;  /* 0x0000001bca00720c */ /* 0x080fe40000746670 */
[----:B------:R-:W-:Y:S01]  /*9770*/  PRMT R55, R55, 0x5410, R3 ;  /* 0x0000541037377816 */ /* 0x000fe20000000003 */
[----:B------:R-:W-:Y:S01]  /*9780*/  IMAD.MOV.U32 R3, RZ, RZ, R6 ;  /* 0x000000ffff037224 */ /* 0x000fe200078e0006 */
[----:B------:R-:W-:Y:S01]  /*9790*/  ISETP.GE.OR P0, PT, R14, R27, P0 ;  /* 0x0000001b0e00720c */ /* 0x000fe20000706670 */
[----:B------:R-:W-:-:S03]  /*97a0*/  IMAD.MOV.U32 R14, RZ, RZ, R8 ;  /* 0x000000ffff0e7224 */ /* 0x000fc600078e0008 */
[----:B------:R-:W-:Y:S01]  /*97b0*/  PRMT R55, R3, 0x7610, R55 ;  /* 0x0000761003377816 */ /* 0x000fe20000000037 */
[----:B------:R-:W-:Y:S01]  /*97c0*/  IMAD.MOV.U32 R3, RZ, RZ, R10 ;  /* 0x000000ffff037224 */ /* 0x000fe200078e000a */
[----:B------:R-:W-:Y:S01]  /*97d0*/  PRMT R58, R58, 0x5410, R14 ;  /* 0x000054103a3a7816 */ /* 0x000fe2000000000e */
[----:B0-----:R-:W-:Y:S06]  /*97e0*/  @!P1 BRA `(.L_x_6116) ;  /* 0x0000019c00dc9947 */ /* 0x001fec0003800000 */
.L_x_6372:
[----:B------:R-:W-:Y:S05]  /*97f0*/  BSYNC B1 ;  /* 0x0000000000017941 */ /* 0x000fea0003800000 */
.L_x_6115:
[----:B------:R-:W-:Y:S04]  /*9800*/  BSSY B1, `(.L_x_6117) ;  /* 0x000006b000017945 */ /* 0x000fe80003800000 */
[----:B------:R-:W-:Y:S05]  /*9810*/  @P2 BRA `(.L_x_6118) ;  /* 0x0000000400a42947 */ /* 0x000fea0003800000 */
[----:B------:R-:W2:Y:S01]  /*9820*/  LDL R24, [R1+0xbc] ;  /* 0x0000bc0001187983 */ /* 0x000ea20000100800 */
[----:B------:R-:W-:Y:S01]  /*9830*/  IMAD.SHL.U32 R34, R34, 0x40, RZ ;  /* 0x0000004022227824 */ /* 0x000fe200078e00ff */
[----:B------:R-:W-:Y:S01]  /*9840*/  SHF.R.U64 R43, R30, 0x10, R31 ;  /* 0x000000101e2b7819 */ /* 0x000fe2000000121f */
[----:B0-----:R-:W-:Y:S01]  /*9850*/  IMAD.IADD R13, R16, 0x1, R39 ;  /* 0x00000001100d7824 */ /* 0x001fe200078e0227 */
[----:B------:R-:W-:Y:S02]  /*9860*/  SHF.R.U64 R46, R32, 0x10, R33 ;  /* 0x00000010202e7819 */ /* 0x000fe40000001221 */
[----:B------:R-:W-:Y:S02]  /*9870*/  LOP3.LUT R34, R34, 0x1c0, RZ, 0xc0, !PT ;  /* 0x000001c022227812 */ /* 0x000fe400078ec0ff */
[----:B------:R-:W-:Y:S02]  /*9880*/  SHF.R.U64 R40, R20, 0x10, R21 ;  /* 0x0000001014287819 */ /* 0x000fe40000001215 */
[----:B------:R-:W-:-:S02]  /*9890*/  SHF.R.U32.HI R15, RZ, 0x3, R34 ;  /* 0x00000003ff0f7819 */ /* 0x000fc40000011622 */
[C---:B------:R-:W-:Y:S02]  /*98a0*/  LOP3.LUT R14, R34.reuse, 0x38, R13, 0xf8, !PT ;  /* 0x00000038220e7812 */ /* 0x040fe400078ef80d */
[----:B------:R-:W-:Y:S02]  /*98b0*/  LOP3.LUT R12, R34, 0x38, R16, 0xf8, !PT ;  /* 0x00000038220c7812 */ /* 0x000fe400078ef810 */
[-C--:B------:R-:W-:Y:S02]  /*98c0*/  LOP3.LUT R14, R14, R15.reuse, RZ, 0x3c, !PT ;  /* 0x0000000f0e0e7212 */ /* 0x080fe400078e3cff */
[----:B------:R-:W-:Y:S02]  /*98d0*/  LOP3.LUT R12, R12, R15, RZ, 0x3c, !PT ;  /* 0x0000000f0c0c7212 */ /* 0x000fe400078e3cff */
[C---:B------:R-:W-:Y:S02]  /*98e0*/  PRMT R43, R45.reuse, 0x5410, R43 ;  /* 0x000054102d2b7816 */ /* 0x040fe4000000002b */
[----:B------:R-:W-:-:S02]  /*98f0*/  PRMT R46, R45, 0x5432, R46 ;  /* 0x000054322d2e7816 */ /* 0x000fc4000000002e */
[----:B------:R-:W-:Y:S02]  /*9900*/  SHF.R.U32.HI R41, RZ, 0x10, R21 ;  /* 0x00000010ff297819 */ /* 0x000fe40000011615 */
[--C-:B------:R-:W-:Y:S02]  /*9910*/  SHF.R.U64 R20, R28, 0x10, R29.reuse ;  /* 0x000000101c147819 */ /* 0x100fe4000000121d */
[----:B------:R-:W-:Y:S02]  /*9920*/  SHF.R.U32.HI R42, RZ, 0x10, R29 ;  /* 0x00000010ff2a7819 */ /* 0x000fe4000001161d */
[----:B------:R-:W-:Y:S02]  /*9930*/  SHF.R.U32.HI R44, RZ, 0x10, R31 ;  /* 0x00000010ff2c7819 */ /* 0x000fe4000001161f */
[----:B------:R-:W-:Y:S02]  /*9940*/  PRMT R40, R37, 0x5432, R40 ;  /* 0x0000543225287816 */ /* 0x000fe40000000028 */
[----:B------:R-:W-:-:S02]  /*9950*/  SHF.L.U32 R45, R43, 0x10, RZ ;  /* 0x000000102b2d7819 */ /* 0x000fc400000006ff */
[----:B------:R-:W-:Y:S02]  /*9960*/  PRMT R41, R49, 0x5410, R41 ;  /* 0x0000541031297816 */ /* 0x000fe40000000029 */
[----:B------:R-:W-:Y:S02]  /*9970*/  PRMT R37, R37, 0x5410, R20 ;  /* 0x0000541025257816 */ /* 0x000fe40000000014 */
[C---:B------:R-:W-:Y:S02]  /*9980*/  PRMT R42, R35.reuse, 0x5410, R42 ;  /* 0x00005410232a7816 */ /* 0x040fe4000000002a */
[----:B------:R-:W-:Y:S01]  /*9990*/  PRMT R44, R35, 0x5432, R44 ;  /* 0x00005432232c7816 */ /* 0x000fe2000000002c */
[----:B------:R-:W-:Y:S01]  /*99a0*/  IMAD.U32 R35, R40, 0x10000, RZ ;  /* 0x0001000028237824 */ /* 0x000fe200078e00ff */
[----:B------:R-:W-:Y:S02]  /*99b0*/  SHF.R.U32.HI R47, RZ, 0x10, R33 ;  /* 0x00000010ff2f7819 */ /* 0x000fe40000011621 */
[----:B------:R-:W-:-:S02]  /*99c0*/  LOP3.LUT R43, R43, 0xffff0000, RZ, 0xc0, !PT ;  /* 0xffff00002b2b7812 */ /* 0x000fc400078ec0ff */
[----:B------:R-:W-:Y:S01]  /*99d0*/  PRMT R47, R48, 0x5410, R47 ;  /* 0x00005410302f7816 */ /* 0x000fe2000000002f */
[C---:B--2---:R-:W-:Y:S02]  /*99e0*/  IMAD R25, R24.reuse, 0x200, R14 ;  /* 0x0000020018197824 */ /* 0x044fe400078e020e */
        /* <DEDUP_REMOVED lines=11> */
[-C--:B------:R-:W-:Y:S01]  /*9aa0*/  FMUL.FTZ R51, R30, R35.reuse ;  /* 0x000000231e337220 */ /* 0x080fe20000410000 */
[----:B------:R-:W-:Y:S01]  /*9ab0*/  IMAD.U32 R30, R44, 0x10000, RZ ;  /* 0x000100002c1e7824 */ /* 0x000fe200078e00ff */
[----:B------:R-:W-:Y:S01]  /*9ac0*/  LOP3.LUT R12, R12, 0xffff0000, RZ, 0xc0, !PT ;  /* 0xffff00000c0c7812 */ /* 0x000fe200078ec0ff */
[----:B------:R-:W-:Y:S01]  /*9ad0*/  FFMA.FTZ R49, R20, R35, -R49 ;  /* 0x0000002314317223 */ /* 0x000fe20000010831 */
[----:B------:R-:W-:Y:S01]  /*9ae0*/  LOP3.LUT R35, R40, 0xffff0000, RZ, 0xc0, !PT ;  /* 0xffff000028237812 */ /* 0x000fe200078ec0ff */
[----:B------:R-:W-:Y:S01]  /*9af0*/  FFMA.FTZ R51, R20, R45, R51 ;  /* 0x0000002d14337223 */ /* 0x000fe20000010033 */
[----:B------:R-:W-:-:S02]  /*9b00*/  IMAD.U32 R21, R13, 0x10000, RZ ;  /* 0x000100000d157824 */ /* 0x000fc400078e00ff */
[C---:B------:R-:W-:Y:S01]  /*9b10*/  FMUL.FTZ R53, R24.reuse, R43 ;  /* 0x0000002b18357220 */ /* 0x040fe20000410000 */
[----:B------:R-:W-:Y:S02]  /*9b20*/  IMAD.U32 R20, R41, 0x10000, RZ ;  /* 0x0001000029147824 */ /* 0x000fe400078e00ff */
[-C--:B------:R-:W-:Y:S01]  /*9b30*/  FMUL.FTZ R45, R24, R35.reuse ;  /* 0x00000023182d7220 */ /* 0x080fe20000410000 */
[----:B------:R-:W-:Y:S01]  /*9b40*/  FMUL.FTZ R50, R31, R30 ;  /* 0x0000001e1f327220 */ /* 0x000fe20000410000 */
[----:B------:R-:W-:Y:S02]  /*9b50*/  IMAD.U32 R33, R27, 0x10000, RZ ;  /* 0x000100001b217824 */ /* 0x000fe400078e00ff */
[C---:B------:R-:W-:Y:S01]  /*9b60*/  FFMA.FTZ R40, R12.reuse, R35, -R53 ;  /* 0x000000230c287223 */ /* 0x040fe20000010835 */
[----:B------:R-:W-:Y:S02]  /*9b70*/  IMAD.U32 R24, R47, 0x10000, RZ ;  /* 0x000100002f187824 */ /* 0x000fe400078e00ff */
[-C--:B------:R-:W-:Y:S01]  /*9b80*/  FMUL.FTZ R31, R31, R20.reuse ;  /* 0x000000141f1f7220 */ /* 0x080fe20000410000 */
[----:B------:R-:W-:Y:S01]  /*9b90*/  FFMA.FTZ R48, R12, R43, R45 ;  /* 0x0000002b0c307223 */ /* 0x000fe2000001002d */
[----:B------:R-:W-:Y:S01]  /*9ba0*/  FFMA.FTZ R50, R21, R20, -R50 ;  /* 0x0000001415327223 */ /* 0x000fe20000010832 */
[----:B------:R-:W-:-:S02]  /*9bb0*/  IMAD.U32 R29, R15, 0x10000, RZ ;  /* 0x000100000f1d7824 */ /* 0x000fc400078e00ff */
[----:B------:R-:W-:Y:S01]  /*9bc0*/  FMUL.FTZ R52, R33, R24 ;  /* 0x0000001821347220 */ /* 0x000fe20000410000 */
[----:B------:R-:W-:Y:S01]  /*9bd0*/  IMAD.U32 R20, R42, 0x10000, RZ ;  /* 0x000100002a147824 */ /* 0x000fe200078e00ff */
[----:B------:R-:W-:Y:S01]  /*9be0*/  LOP3.LUT R12, R41, 0xffff0000, RZ, 0xc0, !PT ;  /* 0xffff0000290c7812 */ /* 0x000fe200078ec0ff */
[----:B------:R-:W-:Y:S01]  /*9bf0*/  FFMA.FTZ R30, R21, R30, R31 ;  /* 0x0000001e151e7223 */ /* 0x000fe2000001001f */
[----:B------:R-:W-:Y:S01]  /*9c00*/  LOP3.LUT R44, R44, 0xffff0000, RZ, 0xc0, !PT ;  /* 0xffff00002c2c7812 */ /* 0x000fe200078ec0ff */
[-C--:B------:R-:W-:Y:S01]  /*9c10*/  FMUL.FTZ R54, R33, R20.reuse ;  /* 0x0000001421367220 */ /* 0x080fe20000410000 */
[----:B------:R-:W-:Y:S01]  /*9c20*/  LOP3.LUT R13, R13, 0xffff0000, RZ, 0xc0, !PT ;  /* 0xffff00000d0d7812 */ /* 0x000fe200078ec0ff */
[----:B------:R-:W-:Y:S01]  /*9c30*/  FFMA.FTZ R52, R29, R20, -R52 ;  /* 0x000000141d347223 */ /* 0x000fe20000010834 */
[C---:B------:R-:W-:Y:S01]  /*9c40*/  FMUL.FTZ R33, R25.reuse, R12 ;  /* 0x0000000c19217220 */ /* 0x040fe20000410000 */
[----:B------:R-:W-:Y:S01]  /*9c50*/  FMUL.FTZ R20, R25, R44 ;  /* 0x0000002c19147220 */ /* 0x000fe20000410000 */
[----:B------:R-:W-:-:S02]  /*9c60*/  IMAD.U32 R32, R26, 0x10000, RZ ;  /* 0x000100001a207824 */ /* 0x000fc400078e00ff */
[----:B------:R-:W-:Y:S01]  /*9c70*/  FFMA.FTZ R54, R29, R24, R54 ;  /* 0x000000181d367223 */ /* 0x000fe20000010036 */
[----:B------:R-:W-:Y:S02]  /*9c80*/  IMAD.U32 R31, R46, 0x10000, RZ ;  /* 0x000100002e1f7824 */ /* 0x000fe400078e00ff */
[C---:B------:R-:W-:Y:S01]  /*9c90*/  FFMA.FTZ R25, R13.reuse, R12, -R20 ;  /* 0x0000000c0d197223 */ /* 0x040fe20000010814 */
[----:B------:R-:W-:Y:S01]  /*9ca0*/  FFMA.FTZ R33, R13, R44, R33 ;  /* 0x0000002c0d217223 */ /* 0x000fe20000010021 */
[----:B------:R-:W-:Y:S01]  /*9cb0*/  IMAD.U32 R28, R14, 0x10000, RZ ;  /* 0x000100000e1c7824 */ /* 0x000fe200078e00ff */
[----:B------:R-:W-:Y:S01]  /*9cc0*/  LOP3.LUT R26, R26, 0xffff0000, RZ, 0xc0, !PT ;  /* 0xffff00001a1a7812 */ /* 0x000fe200078ec0ff */
[----:B------:R-:W-:Y:S02]  /*9cd0*/  IMAD.U32 R21, R37, 0x10000, RZ ;  /* 0x0001000025157824 */ /* 0x000fe400078e00ff */
[----:B------:R-:W-:Y:S01]  /*9ce0*/  FMUL.FTZ R29, R32, R31 ;  /* 0x0000001f201d7220 */ /* 0x000fe20000410000 */
[----:B------:R-:W-:-:S02]  /*9cf0*/  LOP3.LUT R13, R46, 0xffff0000, RZ, 0xc0, !PT ;  /* 0xffff00002e0d7812 */ /* 0x000fc400078ec0ff */
[----:B------:R-:W-:Y:S01]  /*9d00*/  LOP3.LUT R27, R27, 0xffff0000, RZ, 0xc0, !PT ;  /* 0xffff00001b1b7812 */ /* 0x000fe200078ec0ff */
[-C--:B------:R-:W-:Y:S01]  /*9d10*/  FMUL.FTZ R35, R32, R21.reuse ;  /* 0x0000001520237220 */ /* 0x080fe20000410000 */
[----:B------:R-:W-:Y:S01]  /*9d20*/  LOP3.LUT R12, R47, 0xffff0000, RZ, 0xc0, !PT ;  /* 0xffff00002f0c7812 */ /* 0x000fe200078ec0ff */
[----:B------:R-:W-:Y:S01]  /*9d30*/  FFMA.FTZ R29, R28, R21, -R29 ;  /* 0x000000151c1d7223 */ /* 0x000fe2000001081d */
[----:B------:R-:W-:Y:S01]  /*9d40*/  LOP3.LUT R37, R37, 0xffff0000, RZ, 0xc0, !PT ;  /* 0xffff000025257812 */ /* 0x000fe200078ec0ff */
[----:B------:R-:W-:Y:S01]  /*9d50*/  FMUL.FTZ R21, R26, R13 ;  /* 0x0000000d1a157220 */ /* 0x000fe20000410000 */
[----:B------:R-:W-:Y:S01]  /*9d60*/  LOP3.LUT R42, R42, 0xffff0000, RZ, 0xc0, !PT ;  /* 0xffff00002a2a7812 */ /* 0x000fe200078ec0ff */
[----:B------:R-:W-:Y:S01]  /*9d70*/  FMUL.FTZ R24, R27, R12 ;  /* 0x0000000c1b187220 */ /* 0x000fe20000410000 */
[----:B------:R-:W-:Y:S01]  /*9d80*/  LOP3.LUT R14, R14, 0xffff0000, RZ, 0xc0, !PT ;  /* 0xffff00000e0e7812 */ /* 0x000fe200078ec0ff */
[----:B------:R-:W-:Y:S01]  /*9d90*/  FMUL.FTZ R26, R26, R37 ;  /* 0x000000251a1a7220 */ /* 0x000fe20000410000 */
[----:B------:R-:W-:Y:S01]  /*9da0*/  LOP3.LUT R15, R15, 0xffff0000, RZ, 0xc0, !PT ;  /* 0xffff00000f0f7812 */ /* 0x000fe200078ec0ff */
[-C--:B------:R-:W-:Y:S01]  /*9db0*/  FMUL.FTZ R27, R27, R42.reuse ;  /* 0x0000002a1b1b7220 */ /* 0x080fe20000410000 */
[----:B------:R-:W-:Y:S01]  /*9dc0*/  FFMA.FTZ R35, R28, R31, R35 ;  /* 0x0000001f1c237223 */ /* 0x000fe20000010023 */
        /* <DEDUP_REMOVED lines=14> */
.L_x_6118:
[----:B------:R-:W-:Y:S05]  /*9eb0*/  BSYNC B1 ;  /* 0x0000000000017941 */ /* 0x000fea0003800000 */
.L_x_6117:
[----:B------:R-:W-:Y:S01]  /*9ec0*/  PRMT R20, R36, 0x5410, R3 ;  /* 0x0000541024147816 */ /* 0x000fe20000000003 */
[----:B------:R-:W-:Y:S06]  /*9ed0*/  @P0 BRA `(.L_x_6109) ;  /* 0x0000000400a80947 */ /* 0x000fec0003800000 */
[----:B-1----:R-:W2:Y:S01]  /*9ee0*/  LDL R12, [R1+0xc0] ;  /* 0x0000c000010c7983 */ /* 0x002ea20000100800 */
[C---:B0-----:R-:W-:Y:S02]  /*9ef0*/  VIADD R13, R202.reuse, 0x40 ;  /* 0x00000040ca0d7836 */ /* 0x041fe40000000000 */
        /* <DEDUP_REMOVED lines=11> */
[--C-:B------:R-:W-:Y:S02]  /*9fb0*/  SHF.R.U64 R32, R4, 0x10, R5.reuse ;  /* 0x0000001004207819 */ /* 0x100fe40000001205 */
[----:B------:R-:W-:Y:S02]  /*9fc0*/  PRMT R28, R58, 0x5432, R28 ;  /* 0x000054323a1c7816 */ /* 0x000fe4000000001c */
[----:B------:R-:W-:Y:S02]  /*9fd0*/  PRMT R32, R55, 0x5432, R32 ;  /* 0x0000543237207816 */ /* 0x000fe40000000020 */
[----:B------:R-:W-:-:S02]  /*9fe0*/  SHF.R.U32.HI R34, RZ, 0x10, R5 ;  /* 0x00000010ff227819 */ /* 0x000fc40000011605 */
[--C-:B------:R-:W-:Y:S02]  /*9ff0*/  SHF.R.U64 R30, R10, 0x10, R11.reuse ;  /* 0x000000100a1e7819 */ /* 0x100fe4000000120b */
[----:B------:R-:W-:Y:S02]  /*a000*/  SHF.R.U32.HI R31, RZ, 0x10, R11 ;  /* 0x00000010ff1f7819 */ /* 0x000fe4000001160b */
[----:B------:R-:W-:Y:S01]  /*a010*/  SHF.R.U64 R35, R6, 0x10, R7 ;  /* 0x0000001006237819 */ /* 0x000fe20000001207 */
[----:B------:R-:W-:Y:S01]  /*a020*/  IMAD.U32 R33, R32, 0x10000, RZ ;  /* 0x0001000020217824 */ /* 0x000fe200078e00ff */
[----:B------:R-:W-:Y:S02]  /*a030*/  SHF.R.U32.HI R29, RZ, 0x10, R9 ;  /* 0x00000010ff1d7819 */ /* 0x000fe40000011609 */
[----:B------:R-:W-:Y:S02]  /*a040*/  SHF.R.U32.HI R36, RZ, 0x10, R7 ;  /* 0x00000010ff247819 */ /* 0x000fe40000011607 */
[----:B------:R-:W-:-:S02]  /*a050*/  PRMT R34, R56, 0x5432, R34 ;  /* 0x0000543238227816 */ /* 0x000fc40000000022 */
[C---:B------:R-:W-:Y:S02]  /*a060*/  PRMT R30, R20.reuse, 0x5432, R30 ;  /* 0x00005432141e7816 */ /* 0x040fe4000000001e */
[----:B------:R-:W-:Y:S02]  /*a070*/  PRMT R31, R20, 0x5410, R31 ;  /* 0x00005410141f7816 */ /* 0x000fe4000000001f */
[----:B------:R-:W-:Y:S02]  /*a080*/  PRMT R29, R56, 0x5410, R29 ;  /* 0x00005410381d7816 */ /* 0x000fe4000000001d */
[----:B------:R-:W-:-:S05]  /*a090*/  PRMT R36, R57, 0x5432, R36 ;  /* 0x0000543239247816 */ /* 0x000fca0000000024 */
[----:B------:R-:W-:Y:S01]  /*a0a0*/  IMAD.U32 R38, R36, 0x10000, RZ ;  /* 0x0001000024267824 */ /* 0x000fe200078e00ff */
[----:B------:R-:W-:Y:S02]  /*a0b0*/  LOP3.LUT R32, R32, 0xffff0000, RZ, 0xc0, !PT ;  /* 0xffff000020207812 */ /* 0x000fe400078ec0ff */
[----:B------:R-:W-:Y:S01]  /*a0c0*/  PRMT R35, R55, 0x5410, R35 ;  /* 0x0000541037237816 */ /* 0x000fe20000000023 */
[----:B--2---:R-:W-:-:S04]  /*a0d0*/  IMAD.IADD R3, R12, 0x1, R3 ;  /* 0x000000010c037824 */ /* 0x004fc800078e0203 */
[----:B------:R-:W-:Y:S01]  /*a0e0*/  IMAD R3, R3, 0x2, R22 ;  /* 0x0000000203037824 */ /* 0x000fe200078e0216 */
[----:B---3--:R-:W0:Y:S04]  /*a0f0*/  LDS.128 R12, [R40+0x18400] ;  /* 0x01840000280c7984 */ /* 0x008e280000000c00 */
[----:B------:R-:W1:Y:S01]  /*a100*/  LDS.128 R24, [R3+0x18400] ;  /* 0x0184000003187984 */ /* 0x000e620000000c00 */
[C---:B0-----:R-:W-:Y:S01]  /*a110*/  IMAD.U32 R4, R12.reuse, 0x10000, RZ ;  /* 0x000100000c047824 */ /* 0x041fe200078e00ff */
[----:B------:R-:W-:Y:S01]  /*a120*/  LOP3.LUT R5, R12, 0xffff0000, RZ, 0xc0, !PT ;  /* 0xffff00000c057812 */ /* 0x000fe200078ec0ff */
[C---:B------:R-:W-:Y:S01]  /*a130*/  IMAD.U32 R6, R13.reuse, 0x10000, RZ ;  /* 0x000100000d067824 */ /* 0x040fe200078e00ff */
[----:B------:R-:W-:Y:S01]  /*a140*/  LOP3.LUT R12, R13, 0xffff0000, RZ, 0xc0, !PT ;  /* 0xffff00000d0c7812 */ /* 0x000fe200078ec0ff */
[C---:B-1----:R-:W-:Y:S01]  /*a150*/  IMAD.U32 R10, R24.reuse, 0x10000, RZ ;  /* 0x00010000180a7824 */ /* 0x042fe200078e00ff */
[----:B------:R-:W-:Y:S01]  /*a160*/  LOP3.LUT R11, R24, 0xffff0000, RZ, 0xc0, !PT ;  /* 0xffff0000180b7812 */ /* 0x000fe200078ec0ff */
[C---:B------:R-:W-:Y:S01]  /*a170*/  IMAD.U32 R13, R25.reuse, 0x10000, RZ ;  /* 0x00010000190d7824 */ /* 0x040fe200078e00ff */
[----:B------:R-:W-:Y:S01]  /*a180*/  LOP3.LUT R24, R25, 0xffff0000, RZ, 0xc0, !PT ;  /* 0xffff000019187812 */ /* 0x000fe200078ec0ff */
[----:B------:R-:W-:Y:S01]  /*a190*/  IMAD.U32 R25, R28, 0x10000, RZ ;  /* 0x000100001c197824 */ /* 0x000fe200078e00ff */
[C---:B------:R-:W-:Y:S01]  /*a1a0*/  LOP3.LUT R8, R14.reuse, 0xffff0000, RZ, 0xc0, !PT ;  /* 0xffff00000e087812 */ /* 0x040fe200078ec0ff */
[----:B------:R-:W-:Y:S01]  /*a1b0*/  IMAD.U32 R7, R14, 0x10000, RZ ;  /* 0x000100000e077824 */ /* 0x000fe200078e00ff */
[C---:B------:R-:W-:Y:S01]  /*a1c0*/  LOP3.LUT R14, R15.reuse, 0xffff0000, RZ, 0xc0, !PT ;  /* 0xffff00000f0e7812 */ /* 0x040fe200078ec0ff */
[----:B------:R-:W-:Y:S01]  /*a1d0*/  IMAD.U32 R9, R15, 0x10000, RZ ;  /* 0x000100000f097824 */ /* 0x000fe200078e00ff */
[C---:B------:R-:W-:Y:S01]  /*a1e0*/  LOP3.LUT R20, R26.reuse, 0xffff0000, RZ, 0xc0, !PT ;  /* 0xffff00001a147812 */ /* 0x040fe200078ec0ff */
[----:B------:R-:W-:-:S02]  /*a1f0*/  IMAD.U32 R15, R26, 0x10000, RZ ;  /* 0x000100001a0f7824 */ /* 0x000fc400078e00ff */
[C---:B------:R-:W-:Y:S01]  /*a200*/  FMUL.FTZ R37, R10.reuse, R33 ;  /* 0x000000210a257220 */ /* 0x040fe20000410000 */
[C---:B------:R-:W-:Y:S01]  /*a210*/  IMAD.U32 R21, R27.reuse, 0x10000, RZ ;  /* 0x000100001b157824 */ /* 0x040fe200078e00ff */
[----:B------:R-:W-:Y:S01]  /*a220*/  LOP3.LUT R26, R27, 0xffff0000, RZ, 0xc0, !PT ;  /* 0xffff00001b1a7812 */ /* 0x000fe200078ec0ff */
[-C--:B------:R-:W-:Y:S01]  /*a230*/  FMUL.FTZ R39, R10, R25.reuse ;  /* 0x000000190a277220 */ /* 0x080fe20000410000 */
[----:B------:R-:W-:Y:S02]  /*a240*/  IMAD.U32 R27, R34, 0x10000, RZ ;  /* 0x00010000221b7824 */ /* 0x000fe400078e00ff */
[C---:B------:R-:W-:Y:S01]  /*a250*/  FFMA.FTZ R37, R4.reuse, R25, -R37 ;  /* 0x0000001904257223 */ /* 0x040fe20000010825 */
[----:B------:R-:W-:Y:S02]  /*a260*/  IMAD.U32 R10, R29, 0x10000, RZ ;  /* 0x000100001d0a7824 */ /* 0x000fe400078e00ff */
[----:B------:R-:W-:Y:S01]  /*a270*/  FFMA.FTZ R39, R4, R33, R39 ;  /* 0x0000002104277223 */ /* 0x000fe20000010027 */
[----:B------:R-:W-:Y:S01]  /*a280*/  FMUL.FTZ R25, R13, R27 ;  /* 0x0000001b0d197220 */ /* 0x000fe20000410000 */
[----:B------:R-:W-:Y:S01]  /*a290*/  SHF.L.U32 R4, R31, 0x10, RZ ;  /* 0x000000101f047819 */ /* 0x000fe200000006ff */
[----:B------:R-:W-:-:S02]  /*a2a0*/  FMUL.FTZ R13, R13, R10 ;  /* 0x0000000a0d0d7220 */ /* 0x000fc40000410000 */
[----:B------:R-:W-:Y:S01]  /*a2b0*/  FFMA.FTZ R25, R6, R10, -R25 ;  /* 0x0000000a06197223 */ /* 0x000fe20000010819 */
[C---:B------:R-:W-:Y:S01]  /*a2c0*/  FMUL.FTZ R10, R21.reuse, R38 ;  /* 0x00000026150a7220 */ /* 0x040fe20000410000 */
[-C--:B------:R-:W-:Y:S01]  /*a2d0*/  FMUL.FTZ R33, R21, R4.reuse ;  /* 0x0000000415217220 */ /* 0x080fe20000410000 */
[----:B------:R-:W-:Y:S02]  /*a2e0*/  LOP3.LUT R28, R28, 0xffff0000, RZ, 0xc0, !PT ;  /* 0xffff00001c1c7812 */ /* 0x000fe400078ec0ff */
[C---:B------:R-:W-:Y:S01]  /*a2f0*/  FFMA.FTZ R21, R9.reuse, R4, -R10 ;  /* 0x0000000409157223 */ /* 0x040fe2000001080a */
[----:B------:R-:W-:Y:S01]  /*a300*/  FFMA.FTZ R33, R9, R38, R33 ;  /* 0x0000002609217223 */ /* 0x000fe20000010021 */
[----:B------:R-:W-:Y:S01]  /*a310*/  LOP3.LUT R29, R29, 0xffff0000, RZ, 0xc0, !PT ;  /* 0xffff00001d1d7812 */ /* 0x000fe200078ec0ff */
[C---:B------:R-:W-:Y:S01]  /*a320*/  FMUL.FTZ R4, R11.reuse, R32 ;  /* 0x000000200b047220 */ /* 0x040fe20000410000 */
[----:B------:R-:W-:Y:S01]  /*a330*/  LOP3.LUT R9, R34, 0xffff0000, RZ, 0xc0, !PT ;  /* 0xffff000022097812 */ /* 0x000fe200078ec0ff */
[-C--:B------:R-:W-:Y:S01]  /*a340*/  FMUL.FTZ R10, R11, R28.reuse ;  /* 0x0000001c0b0a7220 */ /* 0x080fe20000410000 */
[----:B------:R-:W-:Y:S01]  /*a350*/  FFMA.FTZ R13, R6, R27, R13 ;  /* 0x0000001b060d7223 */ /* 0x000fe2000001000d */
[----:B------:R-:W-:Y:S01]  /*a360*/  FFMA.FTZ R28, R5, R28, -R4 ;  /* 0x0000001c051c7223 */ /* 0x000fe20000010804 */
[C---:B------:R-:W-:Y:S01]  /*a370*/  FMUL.FTZ R34, R24.reuse, R29 ;  /* 0x0000001d18227220 */ /* 0x040fe20000410000 */
[----:B------:R-:W-:Y:S01]  /*a380*/  FMUL.FTZ R11, R24, R9 ;  /* 0x00000009180b7220 */ /* 0x000fe20000410000 */
[----:B------:R-:W-:-:S02]  /*a390*/  IMAD.U32 R6, R35, 0x10000, RZ ;  /* 0x0001000023067824 */ /* 0x000fc400078e00ff */
[----:B------:R-:W-:Y:S02]  /*a3a0*/  IMAD.U32 R4, R30, 0x10000, RZ ;  /* 0x000100001e047824 */ /* 0x000fe400078e00ff */
[----:B------:R-:W-:Y:S01]  /*a3b0*/  FFMA.FTZ R10, R5, R32, R10 ;  /* 0x00000020050a7223 */ /* 0x000fe2000001000a */
[C---:B------:R-:W-:Y:S01]  /*a3c0*/  FFMA.FTZ R24, R12.reuse, R29, -R11 ;  /* 0x0000001d0c187223 */ /* 0x040fe2000001080b */
[----:B------:R-:W-:Y:S01]  /*a3d0*/  FFMA.FTZ R34, R12, R9, R34 ;  /* 0x000000090c227223 */ /* 0x000fe20000010022 */
[C---:B------:R-:W-:Y:S01]  /*a3e0*/  FMUL.FTZ R32, R15.reuse, R6 ;  /* 0x000000060f207220 */ /* 0x040fe20000410000 */
[-C--:B------:R-:W-:Y:S01]  /*a3f0*/  FMUL.FTZ R12, R15, R4.reuse ;  /* 0x000000040f0c7220 */ /* 0x080fe20000410000 */
[----:B------:R-:W-:Y:S02]  /*a400*/  LOP3.LUT R35, R35, 0xffff0000, RZ, 0xc0, !PT ;  /* 0xffff000023237812 */ /* 0x000fe400078ec0ff */
[----:B------:R-:W-:Y:S02]  /*a410*/  LOP3.LUT R5, R30, 0xffff0000, RZ, 0xc0, !PT ;  /* 0xffff00001e057812 */ /* 0x000fe400078ec0ff */
[----:B------:R-:W-:Y:S01]  /*a420*/  LOP3.LUT R9, R36, 0xffff0000, RZ, 0xc0, !PT ;  /* 0xffff000024097812 */ /* 0x000fe200078ec0ff */
[----:B------:R-:W-:Y:S01]  /*a430*/  FFMA.FTZ R32, R7, R4, -R32 ;  /* 0x0000000407207223 */ /* 0x000fe20000010820 */
        /* <DEDUP_REMOVED lines=20> */
.L_x_6109:
[----:B------:R-:W-:Y:S05]  /*a580*/  BSYNC B0 ;  /* 0x0000000000007941 */ /* 0x000fea0003800000 */
.L_x_6095:
        /* <DEDUP_REMOVED lines=8> */
.L_x_6092:
        /* <DEDUP_REMOVED lines=9> */
.L_x_6119:
[----:B------:R-:W-:Y:S01]  /*a6a0*/  IMAD R14, R18, 0x8, R22 ;  /* 0x00000008120e7824 */ /* 0x000fe200078e0216 */
[----:B------:R-:W-:-:S04]  /*a6b0*/  SHF.L.U32 R9, R204, 0x1f, RZ ;  /* 0x0000001fcc097819 */ /* 0x000fc800000006ff */
[----:B------:R1:W2:Y:S01]  /*a6c0*/  SYNCS.PHASECHK.TRANS64.TRYWAIT P1, [R14+URZ+0x32430], R9 ;  /* 0x032430090e0075a7 */ /* 0x0002a2000802017f */
[----:B------:R-:W-:Y:S05]  /*a6d0*/  @!P0 BRA `(.L_x_6120) ;  /* 0x0000000000048947 */ /* 0x000fea0003800000 */
[----:B------:R-:W-:Y:S01]  /*a6e0*/  BPT.TRAP 0x1 ;  /* 0x000000040000795c */ /* 0x000fe20000300000 */
.L_x_6120:
[----:B------:R-:W-:-:S05]  /*a6f0*/  VIADD R3, R22, 0x1c400 ;  /* 0x0001c40016037836 */ /* 0x000fca0000000000 */
[----:B------:R-:W-:-:S04]  /*a700*/  SHF.R.U32.HI R3, RZ, 0x4, R3 ;  /* 0x00000004ff037819 */ /* 0x000fc80000011603 */
[----:B------:R-:W-:-:S04]  /*a710*/  LOP3.LUT R3, R3, 0x3fff, RZ, 0xc0, !PT ;  /* 0x00003fff03037812 */ /* 0x000fc800078ec0ff */
[----:B------:R-:W-:-:S05]  /*a720*/  LOP3.LUT R3, R3, 0x10000, RZ, 0xfc, !PT ;  /* 0x0001000003037812 */ /* 0x000fca00078efcff */
[----:B------:R3:W-:Y:S01]  /*a730*/  STL [R1+0x88], R3 ;  /* 0x0000880301007387 */ /* 0x0007e20000100800 */
[----:B--2---:R-:W-:Y:S05]  /*a740*/  @P1 BRA `(.L_x_6121) ;  /* 0x0000000000081947 */ /* 0x004fea0003800000 */
[----:B------:R-:W2:Y:S02]  /*a750*/  SYNCS.PHASECHK.TRANS64.TRYWAIT P1, [R14+URZ+0x32430], R9 ;  /* 0x032430090e0075a7 */ /* 0x000ea4000802017f */
[----:B--2---:R-:W-:Y:S05]  /*a760*/  @!P1 BRA `(.L_x_6122) ;  /* 0x0000019000109947 */ /* 0x004fea0003800000 */
.L_x_6121:
[----:B---3--:R-:W3:Y:S01]  /*a770*/  LDL R3, [R1+0x88] ;  /* 0x0000880001037983 */ /* 0x008ee20000100800 */
[----:B------:R-:W-:Y:S01]  /*a780*/  IMAD.MOV.U32 R5, RZ, RZ, 0x40000040 ;  /* 0x40000040ff057424 */ /* 0x000fe200078e00ff */
[----:B------:R-:W-:Y:S05]  /*a790*/  WARPSYNC.ALL ;  /* 0x0000000000007948 */ /* 0x000fea0003800000 */
[C---:B------:R-:W-:Y:S01]  /*a7a0*/  R2UR UR4, R212.reuse ;  /* 0x00000000d40472ca */ /* 0x040fe200000e0000 */
[----:B0-----:R-:W-:Y:S01]  /*a7b0*/  WARPGROUP.ARRIVE ;  /* 0x00000000000079c5 */ /* 0x001fe20000000000 */
[----:B------:R-:W-:Y:S01]  /*a7c0*/  R2UR UR5, R213 ;  /* 0x00000000d50572ca */ /* 0x000fe200000e0000 */
[----:B------:R-:W-:Y:S01]  /*a7d0*/  VIADD R20, R212, 0x2 ;  /* 0x00000002d4147836 */ /* 0x000fe20000000000 */
[----:B------:R-:W-:Y:S01]  /*a7e0*/  R2UR UR7, R5 ;  /* 0x00000000050772ca */ /* 0x000fe200000e0000 */
[----:B------:R-:W-:Y:S01]  /*a7f0*/  IMAD.MOV.U32 R21, RZ, RZ, 0x40000040 ;  /* 0x40000040ff157424 */ /* 0x000fe200078e00ff */
[----:B------:R-:W-:Y:S01]  /*a800*/  BSSY B0, `(.L_x_6123) ;  /* 0x000002a000007945 */ /* 0x000fe20003800000 */
[----:B------:R-:W-:-:S02]  /*a810*/  IMAD.MOV.U32 R7, RZ, RZ, 0x40000040 ;  /* 0x40000040ff077424 */ /* 0x000fc400078e00ff */
[C---:B------:R-:W-:Y:S01]  /*a820*/  VIADD R12, R212.reuse, 0x4 ;  /* 0x00000004d40c7836 */ /* 0x040fe20000000000 */
[----:B------:R0:W-:Y:S01]  /*a830*/  STL.64 [R1+0x80], R20 ;  /* 0x0000801401007387 */ /* 0x0001e20000100a00 */
[----:B------:R-:W-:Y:S02]  /*a840*/  IMAD.MOV.U32 R13, RZ, RZ, 0x40000040 ;  /* 0x40000040ff0d7424 */ /* 0x000fe400078e00ff */
[----:B------:R-:W-:Y:S02]  /*a850*/  VIADD R10, R212, 0x6 ;  /* 0x00000006d40a7836 */ /* 0x000fe40000000000 */
[----:B------:R-:W-:Y:S01]  /*a860*/  IMAD.MOV.U32 R11, RZ, RZ, 0x40000040 ;  /* 0x40000040ff0b7424 */ /* 0x000fe200078e00ff */
[----:B------:R0:W-:Y:S01]  /*a870*/  STL.64 [R1+0x78], R12 ;  /* 0x0000780c01007387 */ /* 0x0001e20000100a00 */
[----:B------:R-:W-:-:S03]  /*a880*/  IMAD.MOV.U32 R5, RZ, RZ, 0x40000040 ;  /* 0x40000040ff057424 */ /* 0x000fc600078e00ff */
[----:B------:R0:W-:Y:S01]  /*a890*/  STL.64 [R1+0x70], R10 ;  /* 0x0000700a01007387 */ /* 0x0001e20000100a00 */
[----:B---3--:R-:W-:Y:S01]  /*a8a0*/  IMAD R4, R18, 0x300, R3 ;  /* 0x0000030012047824 */ /* 0x008fe200078e0203 */
[----:B------:R-:W-:-:S03]  /*a8b0*/  SHF.L.U32 R3, R0, 0x1f, RZ ;  /* 0x0000001f00037819 */ /* 0x000fc600000006ff */
        /* <DEDUP_REMOVED lines=28> */
[----:B------:R-:W3:Y:S02]  /*aa80*/  SYNCS.PHASECHK.TRANS64.TRYWAIT P1, [R22+URZ+0x32410], R3 ;  /* 0x03241003160075a7 */ /* 0x000ee4000802017f */
[----:B0--3--:R-:W-:Y:S05]  /*aa90*/  @!P1 BRA `(.L_x_6124) ;  /* 0x0000018c00589947 */ /* 0x009fea0003800000 */
.L_x_6373:
[----:B------:R-:W-:Y:S05]  /*aaa0*/  BSYNC B0 ;  /* 0x0000000000007941 */ /* 0x000fea0003800000 */
.L_x_6123:
[----:B------:R-:W-:Y:S05]  /*aab0*/  @!P0 BRA `(.L_x_6125) ;  /* 0x0000000000048947 */ /* 0x000fea0003800000 */
[----:B------:R-:W-:Y:S01]  /*aac0*/  BPT.TRAP 0x1 ;  /* 0x000000040000795c */ /* 0x000fe20000300000 */
.L_x_6125:
[----:B------:R3:W4:Y:S01]  /*aad0*/  SYNCS.PHASECHK.TRANS64.TRYWAIT P1, [R14+URZ+0x32450], R9 ;  /* 0x032450090e0075a7 */ /* 0x000722000802017f */
[----:B------:R-:W-:Y:S05]  /*aae0*/  @!P0 BRA `(.L_x_6126) ;  /* 0x0000000000048947 */ /* 0x000fea0003800000 */
[----:B------:R-:W-:Y:S01]  /*aaf0*/  BPT.TRAP 0x1 ;  /* 0x000000040000795c */ /* 0x000fe20000300000 */
.L_x_6126:
[----:B----4-:R-:W-:Y:S05]  /*ab00*/  @P1 BRA `(.L_x_6127) ;  /* 0x0000000000081947 */ /* 0x010fea0003800000 */
[----:B------:R-:W4:Y:S02]  /*ab10*/  SYNCS.PHASECHK.TRANS64.TRYWAIT P1, [R14+URZ+0x32450], R9 ;  /* 0x032450090e0075a7 */ /* 0x000f24000802017f */
[----:B----4-:R-:W-:Y:S05]  /*ab20*/  @!P1 BRA `(.L_x_6128) ;  /* 0x0000018c00489947 */ /* 0x010fea0003800000 */
.L_x_6127:
[----:B------:R-:W-:Y:S05]  /*ab30*/  WARPSYNC.ALL ;  /* 0x0000000000007948 */ /* 0x000fea0003800000 */
[----:B------:R-:W-:Y:S01]  /*ab40*/  R2UR UR39, R22 ;  /* 0x00000000162772ca */ /* 0x000fe200000e0000 */
[----:B------:R-:W-:Y:S01]  /*ab50*/  IMAD.MOV.U32 R7, RZ, RZ, 0xc00 ;  /* 0x00000c00ff077424 */ /* 0x000fe200078e00ff */
[----:B------:R-:W-:Y:S01]  /*ab60*/  LOP3.LUT R4, R72, 0x10000, RZ, 0xfc, !PT ;  /* 0x0001000048047812 */ /* 0x000fe200078efcff */
[----:B------:R-:W-:Y:S01]  /*ab70*/  IMAD.MOV.U32 R5, RZ, RZ, 0x40000040 ;  /* 0x40000040ff057424 */ /* 0x000fe200078e00ff */
[----:B------:R-:W-:Y:S01]  /*ab80*/  WARPGROUP.ARRIVE ;  /* 0x00000000000079c5 */ /* 0x000fe20000000000 */
[----:B------:R-:W-:Y:S01]  /*ab90*/  IMAD.MOV.U32 R85, RZ, RZ, 0x40000040 ;  /* 0x40000040ff557424 */ /* 0x000fe200078e00ff */
[C---:B------:R-:W-:Y:S01]  /*aba0*/  R2UR UR4, R4.reuse ;  /* 0x00000000040472ca */ /* 0x040fe200000e0000 */
[C---:B------:R-:W-:Y:S01]  /*abb0*/  VIADD R84, R4.reuse, 0x2 ;  /* 0x0000000204547836 */ /* 0x040fe20000000000 */
[----:B------:R-:W-:Y:S01]  /*abc0*/  R2UR UR5, R5 ;  /* 0x00000000050572ca */ /* 0x000fe200000e0000 */
[----:B-1234-:R-:W-:Y:S01]  /*abd0*/  IMAD.MOV.U32 R9, RZ, RZ, 0x40000040 ;  /* 0x40000040ff097424 */ /* 0x01efe200078e00ff */
[----:B------:R-:W1:Y:S01]  /*abe0*/  S2R R0, SR_TID.X ;  /* 0x0000000000007919 */ /* 0x000e620000002100 */
[----:B------:R-:W-:-:S02]  /*abf0*/  VIADD R82, R4, 0x4 ;  /* 0x0000000404527836 */ /* 0x000fc40000000000 */
[----:B------:R-:W-:Y:S01]  /*ac00*/  UIADD3 UR39, UR39, 0x400, URZ ;  /* 0x0000040027277890 */ /* 0x000fe2000fffe03f */
[----:B------:R-:W-:Y:S01]  /*ac10*/  IMAD.MOV.U32 R83, RZ, RZ, 0x40000040 ;  /* 0x40000040ff537424 */ /* 0x000fe200078e00ff */
[----:B------:R2:W-:Y:S01]  /*ac20*/  STL.64 [R1+0x68], R84 ;  /* 0x0000685401007387 */ /* 0x0005e20000100a00 */
[C---:B------:R-:W-:Y:S01]  /*ac30*/  VIADD R80, R4.reuse, 0x6 ;  /* 0x0000000604507836 */ /* 0x040fe20000000000 */
[----:B------:R-:W-:Y:S01]  /*ac40*/  USHF.R.U32.HI UR39, URZ, 0x4, UR39 ;  /* 0x000000043f277899 */ /* 0x000fe20008011627 */
[----:B------:R-:W-:Y:S01]  /*ac50*/  IMAD.MOV.U32 R81, RZ, RZ, 0x40000040 ;  /* 0x40000040ff517424 */ /* 0x000fe200078e00ff */
[----:B------:R2:W-:Y:S01]  /*ac60*/  STL.64 [R1+0x60], R82 ;  /* 0x0000605201007387 */ /* 0x0005e20000100a00 */
[C---:B------:R-:W-:Y:S01]  /*ac70*/  VIADD R78, R4.reuse, 0x400 ;  /* 0x00000400044e7836 */ /* 0x040fe20000000000 */
[----:B------:R-:W-:Y:S01]  /*ac80*/  ULOP3.LUT UR39, UR39, 0x3fff, URZ, 0xc0, !UPT ;  /* 0x00003fff27277892 */ /* 0x000fe2000f8ec03f */
[----:B------:R-:W-:Y:S01]  /*ac90*/  IMAD.MOV.U32 R79, RZ, RZ, 0x40000040 ;  /* 0x40000040ff4f7424 */ /* 0x000fe200078e00ff */
[----:B------:R2:W-:Y:S01]  /*aca0*/  STL.64 [R1+0x58], R80 ;  /* 0x0000585001007387 */ /* 0x0005e20000100a00 */
[C---:B------:R-:W-:Y:S01]  /*acb0*/  VIADD R76, R4.reuse, 0x402 ;  /* 0x00000402044c7836 */ /* 0x040fe20000000000 */
[----:B------:R-:W-:Y:S01]  /*acc0*/  ULOP3.LUT UR38, UR39, 0x10000, URZ, 0xfc, !UPT ;  /* 0x0001000027267892 */ /* 0x000fe2000f8efc3f */
[----:B------:R-:W-:Y:S01]  /*acd0*/  IMAD.MOV.U32 R77, RZ, RZ, 0x40000040 ;  /* 0x40000040ff4d7424 */ /* 0x000fe200078e00ff */
[----:B------:R2:W-:Y:S01]  /*ace0*/  STL.64 [R1+0x50], R78 ;  /* 0x0000504e01007387 */ /* 0x0005e20000100a00 */
[----:B------:R-:W-:-:S02]  /*acf0*/  VIADD R74, R4, 0x404 ;  /* 0x00000404044a7836 */ /* 0x000fc40000000000 */
[----:B------:R-:W-:Y:S01]  /*ad00*/  IMAD.MOV.U32 R75, RZ, RZ, 0x40000040 ;  /* 0x40000040ff4b7424 */ /* 0x000fe200078e00ff */
[----:B------:R2:W-:Y:S01]  /*ad10*/  STL.64 [R1+0x48], R76 ;  /* 0x0000484c01007387 */ /* 0x0005e20000100a00 */
[----:B------:R-:W-:Y:S02]  /*ad20*/  IMAD R6, R18, R7, UR38 ;  /* 0x0000002612067e24 */ /* 0x000fe4000f8e0207 */
[----:B------:R-:W-:Y:S01]  /*ad30*/  IMAD.MOV.U32 R7, RZ, RZ, 0x40000040 ;  /* 0x40000040ff077424 */ /* 0x000fe200078e00ff */
[----:B------:R2:W-:Y:S01]  /*ad40*/  STL.64 [R1+0x40], R74 ;  /* 0x0000404a01007387 */ /* 0x0005e20000100a00 */
[C---:B------:R-:W-:Y:S01]  /*ad50*/  VIADD R8, R6.reuse, 0x2 ;  /* 0x0000000206087836 */ /* 0x040fe20000000000 */
[----:B------:R-:W-:Y:S01]  /*ad60*/  R2UR UR6, R6 ;  /* 0x00000000060672ca */ /* 0x000fe200000e0000 */
[----:B------:R-:W-:Y:S01]  /*ad70*/  VIADD R72, R4, 0x406 ;  /* 0x0000040604487836 */ /* 0x000fe20000000000 */
[----:B------:R-:W-:Y:S01]  /*ad80*/  R2UR UR7, R7 ;  /* 0x00000000070772ca */ /* 0x000fe200000e0000 */
[----:B------:R-:W-:-:S02]  /*ad90*/  IMAD.MOV.U32 R73, RZ, RZ, 0x40000040 ;  /* 0x40000040ff497424 */ /* 0x000fc400078e00ff */
[C---:B------:R-:W-:Y:S01]  /*ada0*/  VIADD R220, R4.reuse, 0x800 ;  /* 0x0000080004dc7836 */ /* 0x040fe20000000000 */
[----:B-1----:R-:W-:Y:S01]  /*adb0*/  SHF.R.U32.HI R0, RZ, 0x7, R0 ;  /* 0x00000007ff007819 */ /* 0x002fe20000011600 */
[----:B------:R-:W-:Y:S01]  /*adc0*/  IMAD.MOV.U32 R221, RZ, RZ, 0x40000040 ;  /* 0x40000040ffdd7424 */ /* 0x000fe200078e00ff */
[----:B------:R2:W-:Y:S01]  /*add0*/  STL.64 [R1+0x18], R72 ;  /* 0x0000184801007387 */ /* 0x0005e20000100a00 */
[C---:B------:R-:W-:Y:S02]  /*ade0*/  VIADD R218, R4.reuse, 0x802 ;  /* 0x0000080204da7836 */ /* 0x040fe40000000000 */
[----:B------:R-:W-:Y:S02]  /*adf0*/  IMAD.MOV.U32 R219, RZ, RZ, 0x40000040 ;  /* 0x40000040ffdb7424 */ /* 0x000fe400078e00ff */
[----:B------:R-:W-:Y:S02]  /*ae00*/  VIADD R216, R4, 0x804 ;  /* 0x0000080404d87836 */ /* 0x000fe40000000000 */
[----:B------:R-:W-:Y:S01]  /*ae10*/  HGMMA.64x96x16.F32.BF16 R24, gdesc[UR4], R24, gsb0 ;  /* 0x01600000041879f0 */ /* 0x000fe20008001818 */
[----:B------:R-:W-:Y:S01]  /*ae20*/  R2UR UR4, R84 ;  /* 0x00000000540472ca */ /* 0x000fe200000e0000 */
[----:B------:R-:W-:Y:S01]  /*ae30*/  IMAD.MOV.U32 R217, RZ, RZ, 0x40000040 ;  /* 0x40000040ffd97424 */ /* 0x000fe200078e00ff */
[----:B------:R-:W-:Y:S01]  /*ae40*/  R2UR UR5, R85 ;  /* 0x00000000550572ca */ /* 0x000fe200000e0000 */
[----:B------:R-:W-:Y:S01]  /*ae50*/  VIADD R214, R4, 0x806 ;  /* 0x0000080604d67836 */ /* 0x000fe20000000000 */
[----:B------:R-:W-:Y:S01]  /*ae60*/  R2UR UR6, R8 ;  /* 0x00000000080672ca */ /* 0x000fe200000e0000 */
[----:B------:R-:W-:Y:S01]  /*ae70*/  VIADD R8, R6, 0x4 ;  /* 0x0000000406087836 */ /* 0x000fe20000000000 */
[----:B------:R-:W-:Y:S01]  /*ae80*/  R2UR UR7, R9 ;  /* 0x00000000090772ca */ /* 0x000fe200000e0000 */
[----:B------:R-:W-:Y:S01]  /*ae90*/  IMAD.MOV.U32 R215, RZ, RZ, 0x40000040 ;  /* 0x40000040ffd77424 */ /* 0x000fe200078e00ff */
[----:B------:R-:W-:Y:S01]  /*aea0*/  MOV R9, 0x40000040 ;  /* 0x4000004000097802 */ /* 0x000fe20000000f00 */
[----:B------:R-:W-:-:S02]  /*aeb0*/  VIADD R12, R4, 0xc00 ;  /* 0x00000c00040c7836 */ /* 0x000fc40000000000 */
[----:B------:R-:W-:Y:S02]  /*aec0*/  IMAD.MOV.U32 R13, RZ, RZ, 0x40000040 ;  /* 0x40000040ff0d7424 */ /* 0x000fe400078e00ff */
[----:B------:R-:W-:Y:S02]  /*aed0*/  VIADD R10, R4, 0xc02 ;  /* 0x00000c02040a7836 */ /* 0x000fe40000000000 */
[----:B------:R-:W-:Y:S02]  /*aee0*/  IMAD.MOV.U32 R11, RZ, RZ, 0x40000040 ;  /* 0x40000040ff0b7424 */ /* 0x000fe400078e00ff */
[----:B------:R-:W-:Y:S02]  /*aef0*/  VIADD R20, R6, 0x904 ;  /* 0x0000090406147836 */ /* 0x000fe40000000000 */
[----:B------:R-:W-:Y:S02]  /*af00*/  IMAD.MOV.U32 R21, RZ, RZ, 0x40000040 ;  /* 0x40000040ff157424 */ /* 0x000fe400078e00ff */
[----:B------:R-:W-:Y:S01]  /*af10*/  IMAD.MOV.U32 R7, RZ, RZ, 0x40000040 ;  /* 0x40000040ff077424 */ /* 0x000fe200078e00ff */
[----:B------:R-:W-:-:S02]  /*af20*/  WARPGROUP.DEPBAR.LE gsb0, 0x0 ;  /* 0x00008000000079c5 */ /* 0x000fc40000010000 */
        /* <DEDUP_REMOVED lines=69> */
[----:B------:R-:W-:Y:S01]  /*b380*/  IMAD.MOV.U32 R9, RZ, RZ, 0x40000040 ;  /* 0x40000040ff097424 */ /* 0x000fe200078e00ff */
[----:B------:R-:W-:Y:S01]  /*b390*/  IADD3 R8, R6, 0x604, RZ ;  /* 0x0000060406087810 */ /* 0x000fe20007ffe0ff */
[----:B------:R-:W-:-:S02]  /*b3a0*/  WARPGROUP.DEPBAR.LE gsb0, 0x0 ;  /* 0x00008000000079c5 */ /* 0x000fc40000010000 */
[----:B------:R-:W-:-:S08]  /*b3b0*/  WARPGROUP.ARRIVE ;  /* 0x00000000000079c5 */ /* 0x000fd00000000000 */
        /* <DEDUP_REMOVED lines=37> */
[----:B------:R-:W-:Y:S01]  /*b610*/  R2UR UR6, R20 ;  /* 0x00000000140672ca */ /* 0x000fe200000e0000 */
[----:B------:R-:W-:Y:S01]  /*b620*/  VIADD R20, R6, 0x906 ;  /* 0x0000090606147836 */ /* 0x000fe20000000000 */
[----:B------:R-:W-:Y:S01]  /*b630*/  R2UR UR7, R21 ;  /* 0x00000000150772ca */ /* 0x000fe200000e0000 */
[----:B------:R-:W-:Y:S01]  /*b640*/  VIADD R6, R4, 0xc06 ;  /* 0x00000c0604067836 */ /* 0x000fe20000000000 */
[----:B------:R-:W-:Y:S01]  /*b650*/  R2UR UR4, R8 ;  /* 0x00000000080472ca */ /* 0x000fe200000e0000 */
[----:B------:R-:W-:Y:S01]  /*b660*/  IMAD.MOV.U32 R21, RZ, RZ, 0x40000040 ;  /* 0x40000040ff157424 */ /* 0x000fe200078e00ff */
        /* <DEDUP_REMOVED lines=11> */
[----:B------:R-:W-:Y:S03]  /*b720*/  HGMMA.64x96x16.F32.BF16 R24, gdesc[UR4], R24, gsb0 ;  /* 0x01600000041879f0 */ /* 0x000fe60008001818 */
[----:B------:R-:W-:Y:S02]  /*b730*/  WARPGROUP.DEPBAR.LE gsb0, 0x0 ;  /* 0x00008000000079c5 */ /* 0x000fe40000010000 */
[----:B------:R2:W-:Y:S06]  /*b740*/  BAR.ARV R21, 0x100 ;  /* 0x000400150000751d */ /* 0x0005ec0000002000 */
[----:B------:R-:W-:Y:S05]  /*b750*/  @!P0 BRA `(.L_x_6129) ;  /* 0x0000000000048947 */ /* 0x000fea0003800000 */
[----:B------:R-:W-:Y:S01]  /*b760*/  BPT.TRAP 0x1 ;  /* 0x000000040000795c */ /* 0x000fe20000300000 */
.L_x_6129:
[----:B------:R-:W3:Y:S01]  /*b770*/  LDL R20, [R1+0xc4] ;  /* 0x0000c40001147983 */ /* 0x000ee20000100800 */
[----:B--2---:R-:W1:Y:S01]  /*b780*/  LDC R74, c[0x0][0x448] ;  /* 0x00011200ff4a7b82 */ /* 0x004e620000000800 */
[----:B------:R-:W-:Y:S01]  /*b790*/  ULDC UR4, c[0x0][0xad0] ;  /* 0x0002b40000047ab9 */ /* 0x000fe20000000800 */
[----:B------:R-:W-:Y:S01]  /*b7a0*/  ULDC UR46, c[0x0][0xa80] ;  /* 0x0002a000002e7ab9 */ /* 0x000fe20000000800 */
[----:B------:R-:W3:Y:S04]  /*b7b0*/  LDL R180, [R1+0x94] ;  /* 0x0000940001b47983 */ /* 0x000ee80000100800 */
[----:B------:R-:W2:Y:S01]  /*b7c0*/  LDL R178, [R1+0xb0] ;  /* 0x0000b00001b27983 */ /* 0x000ea20000100800 */
[----:B------:R-:W-:Y:S01]  /*b7d0*/  FMUL.FTZ R73, R35, UR4 ;  /* 0x0000000423497c20 */ /* 0x000fe20008410000 */
[----:B0-----:R-:W-:Y:S01]  /*b7e0*/  FMUL.FTZ R3, R25, UR4 ;  /* 0x0000000419037c20 */ /* 0x001fe20008410000 */
[----:B------:R-:W-:Y:S01]  /*b7f0*/  FMUL.FTZ R25, R26, UR4 ;  /* 0x000000041a197c20 */ /* 0x000fe20008410000 */
[----:B------:R-:W4:Y:S01]  /*b800*/  LDL R78, [R1+0xb4] ;  /* 0x0000b400014e7983 */ /* 0x000f220000100800 */
[----:B------:R-:W-:Y:S01]  /*b810*/  FMUL.FTZ R26, R31, UR4 ;  /* 0x000000041f1a7c20 */ /* 0x000fe20008410000 */
[----:B------:R-:W-:-:S02]  /*b820*/  FMUL.FTZ R31, R33, UR4 ;  /* 0x00000004211f7c20 */ /* 0x000fc40008410000 */
[----:B------:R-:W5:Y:S01]  /*b830*/  LDL R179, [R1+0x8c] ;  /* 0x00008c0001b37983 */ /* 0x000f620000100800 */
[----:B-1----:R-:W-:Y:S01]  /*b840*/  ISETP.NE.AND P5, PT, R74, 0x1, PT ;  /* 0x000000014a00780c */ /* 0x002fe20003fa5270 */
        /* <DEDUP_REMOVED lines=12> */
[----:B------:R-:W1:Y:S07]  /*b910*/  @P5 LDC R35, c[0x0][0x44c] ;  /* 0x00011300ff235b82 */ /* 0x000e6e0000000800 */
[----:B------:R-:W0:Y:S01]  /*b920*/  MUFU.TANH R28, R28 ;  /* 0x0000001c001c7308 */ /* 0x000e220000002400 */
[----:B------:R-:W0:Y:S07]  /*b930*/  @P5 LDC R37, c[0x0][0x450] ;  /* 0x00011400ff255b82 */ /* 0x000e2e0000000800 */
[----:B------:R-:W5:Y:S01]  /*b940*/  MUFU.TANH R72, R72 ;  /* 0x0000004800487308 */ /* 0x000f620000002400 */
[----:B------:R-:W-:-:S07]  /*b950*/  FMUL.FTZ R39, R49, UR4 ;  /* 0x0000000431277c20 */ /* 0x000fce0008410000 */
[----:B------:R-:W5:Y:S01]  /*b960*/  MUFU.TANH R30, R30 ;  /* 0x0000001e001e7308 */ /* 0x000f620000002400 */
[----:B------:R-:W-:-:S07]  /*b970*/  FMUL.FTZ R34, R40, UR4 ;  /* 0x0000000428227c20 */ /* 0x000fce0008410000 */
[----:B------:R-:W5:Y:S01]  /*b980*/  MUFU.TANH R31, R31 ;  /* 0x0000001f001f7308 */ /* 0x000f620000002400 */
[----:B------:R-:W-:Y:S01]  /*b990*/  FMUL.FTZ R74, R38, UR4 ;  /* 0x00000004264a7c20 */ /* 0x000fe20008410000 */
[----:B------:R-:W-:-:S06]  /*b9a0*/  FMUL.FTZ R76, R43, UR4 ;  /* 0x000000042b4c7c20 */ /* 0x000fcc0008410000 */
[----:B------:R-:W5:Y:S01]  /*b9b0*/  MUFU.TANH R32, R32 ;  /* 0x0000002000207308 */ /* 0x000f620000002400 */
[----:B------:R-:W-:-:S07]  /*b9c0*/  FMUL.FTZ R36, R41, UR4 ;  /* 0x0000000429247c20 */ /* 0x000fce0008410000 */
[----:B------:R-:W5:Y:S01]  /*b9d0*/  MUFU.TANH R33, R33 ;  /* 0x0000002100217308 */ /* 0x000f620000002400 */
[----:B------:R-:W-:-:S07]  /*b9e0*/  FMUL.FTZ R77, R42, UR4 ;  /* 0x000000042a4d7c20 */ /* 0x000fce0008410000 */
[----:B------:R-:W5:Y:S01]  /*b9f0*/  MUFU.TANH R34, R34 ;  /* 0x0000002200227308 */ /* 0x000f620000002400 */
[----:B------:R-:W-:-:S07]  /*ba00*/  FMUL.FTZ R41, R48, UR4 ;  /* 0x0000000430297c20 */ /* 0x000fce0008410000 */
[----:B------:R-:W5:Y:S01]  /*ba10*/  MUFU.TANH R36, R36 ;  /* 0x0000002400247308 */ /* 0x000f620000002400 */
[----:B------:R-:W-:-:S07]  /*ba20*/  FMUL.FTZ R40, R52, UR4 ;  /* 0x0000000434287c20 */ /* 0x000fce0008410000 */
[----:B------:R-:W-:Y:S08]  /*ba30*/  MUFU.TANH R41, R41 ;  /* 0x0000002900297308 */ /* 0x000ff00000002400 */
[----:B------:R-:W-:Y:S08]  /*ba40*/  MUFU.TANH R39, R39 ;  /* 0x0000002700277308 */ /* 0x000ff00000002400 */
[----:B------:R-:W-:Y:S01]  /*ba50*/  MUFU.TANH R40, R40 ;  /* 0x0000002800287308 */ /* 0x000fe20000002400 */
[----:B------:R-:W-:Y:S01]  /*ba60*/  FMUL.FTZ R61, R61, UR4 ;  /* 0x000000043d3d7c20 */ /* 0x000fe20008410000 */
[----:B------:R-:W-:-:S06]  /*ba70*/  FMUL.FTZ R52, R64, UR4 ;  /* 0x0000000440347c20 */ /* 0x000fcc0008410000 */
[----:B------:R-:W-:Y:S01]  /*ba80*/  MUFU.TANH R52, R52 ;  /* 0x0000003400347308 */ /* 0x000fe20000002400 */
[----:B------:R-:W-:Y:S01]  /*ba90*/  FMUL.FTZ R69, R69, UR4 ;  /* 0x0000000445457c20 */ /* 0x000fe20008410000 */
[----:B------:R-:W-:Y:S01]  /*baa0*/  FMUL.FTZ R46, R46, UR4 ;  /* 0x000000042e2e7c20 */ /* 0x000fe20008410000 */
[----:B------:R-:W-:Y:S01]  /*bab0*/  FMUL.FTZ R82, R47, UR4 ;  /* 0x000000042f527c20 */ /* 0x000fe20008410000 */
[----:B------:R-:W-:Y:S01]  /*bac0*/  FMUL.FTZ R83, R50, UR4 ;  /* 0x0000000432537c20 */ /* 0x000fe20008410000 */
[----:B------:R-:W-:-:S03]  /*bad0*/  FMUL.FTZ R80, R51, UR4 ;  /* 0x0000000433507c20 */ /* 0x000fc60008410000 */
[----:B------:R-:W-:Y:S08]  /*bae0*/  MUFU.TANH R25, R25 ;  /* 0x0000001900197308 */ /* 0x000ff00000002400 */
[----:B------:R-:W-:Y:S08]  /*baf0*/  MUFU.TANH R15, R15 ;  /* 0x0000000f000f7308 */ /* 0x000ff00000002400 */
[----:B------:R-:W-:Y:S08]  /*bb00*/  MUFU.TANH R27, R27 ;  /* 0x0000001b001b7308 */ /* 0x000ff00000002400 */
[----:B------:R-:W-:Y:S08]  /*bb10*/  MUFU.TANH R26, R26 ;  /* 0x0000001a001a7308 */ /* 0x000ff00000002400 */
[----:B------:R-:W-:Y:S08]  /*bb20*/  MUFU.TANH R29, R29 ;  /* 0x0000001d001d7308 */ /* 0x000ff00000002400 */
[----:B------:R-:W-:Y:S01]  /*bb30*/  MUFU.TANH R73, R73 ;  /* 0x0000004900497308 */ /* 0x000fe20000002400 */
[----:B---3--:R-:W-:-:S04]  /*bb40*/  IMAD.IADD R20, R20, 0x1, R180 ;  /* 0x0000000114147824 */ /* 0x008fc800078e02b4 */
[----:B-1----:R-:W-:-:S05]  /*bb50*/  @P5 IMAD.HI.U32 R24, R20, R35, RZ ;  /* 0x0000002314185227 */ /* 0x002fca00078e00ff */
[----:B0-----:R-:W-:-:S05]  /*bb60*/  @P5 SHF.R.U32.HI R20, RZ, R37, R24 ;  /* 0x00000025ff145219 */ /* 0x001fca0000011618 */
[----:B------:R-:W0:Y:S01]  /*bb70*/  SHFL.IDX PT, R24, R20, RZ, 0x1c1f ;  /* 0x001c1fff14187589 */ /* 0x000e2200000e0000 */
[----:B--2---:R-:W-:-:S05]  /*bb80*/  IMAD R84, R177, -0x60, R178 ;  /* 0xffffffa0b1547824 */ /* 0x004fca00078e02b2 */
[C-C-:B----4-:R-:W-:Y:S02]  /*bb90*/  IADD3 R85, -R78.reuse, 0x61, R84.reuse ;  /* 0x000000614e557810 */ /* 0x150fe40007ffe154 */
[----:B------:R-:W-:-:S03]  /*bba0*/  IADD3 R84, -R78, 0x60, R84 ;  /* 0x000000604e547810 */ /* 0x000fc60007ffe154 */
[----:B-----5:R-:W-:Y:S02]  /*bbb0*/  IMAD.IADD R85, R85, 0x1, -R179 ;  /* 0x0000000155557824 */ /* 0x020fe400078e0ab3 */
[----:B------:R-:W-:Y:S01]  /*bbc0*/  FMUL.FTZ R35, R44, UR4 ;  /* 0x000000042c237c20 */ /* 0x000fe20008410000 */
[----:B------:R-:W-:Y:S02]  /*bbd0*/  FMUL.FTZ R37, R45, UR4 ;  /* 0x000000042d257c20 */ /* 0x000fe40008410000 */
[----:B0-----:R-:W-:-:S04]  /*bbe0*/  VIADDMNMX R24, R24, R85, R84, PT ;  /* 0x0000005518187246 */ /* 0x001fc80003800154 */
[C---:B------:R-:W-:Y:S02]  /*bbf0*/  ISETP.GT.AND P1, PT, R24.reuse, RZ, PT ;  /* 0x000000ff1800720c */ /* 0x040fe40003f24270 */
[C---:B------:R-:W-:Y:S02]  /*bc00*/  ISETP.GT.AND P2, PT, R24.reuse, 0x1, PT ;  /* 0x000000011800780c */ /* 0x040fe40003f44270 */
[----:B------:R-:W-:Y:S02]  /*bc10*/  ISETP.GT.AND P3, PT, R24, 0x8, PT ;  /* 0x000000081800780c */ /* 0x000fe40003f64270 */
[----:B------:R-:W-:Y:S02]  /*bc20*/  FSEL R49, R0, -INF , P1 ;  /* 0xff80000000317808 */ /* 0x000fe40000800000 */
[----:B------:R-:W-:Y:S02]  /*bc30*/  FSEL R44, R3, -INF , P2 ;  /* 0xff800000032c7808 */ /* 0x000fe40001000000 */
[----:B------:R-:W-:-:S02]  /*bc40*/  FSEL R45, R28, -INF , P3 ;  /* 0xff8000001c2d7808 */ /* 0x000fc40001800000 */
[C---:B------:R-:W-:Y:S02]  /*bc50*/  ISETP.GT.AND P1, PT, R24.reuse, 0x9, PT ;  /* 0x000000091800780c */ /* 0x040fe40003f24270 */
[----:B------:R-:W-:Y:S02]  /*bc60*/  FMNMX.FTZ R28, R49, R44, !PT ;  /* 0x0000002c311c7209 */ /* 0x000fe40007810000 */
[----:B------:R-:W-:Y:S02]  /*bc70*/  ISETP.GT.AND P2, PT, R24, 0x10, PT ;  /* 0x000000101800780c */ /* 0x000fe40003f44270 */
[----:B------:R-:W-:Y:S02]  /*bc80*/  FSEL R43, R72, -INF , P1 ;  /* 0xff800000482b7808 */ /* 0x000fe40000800000 */
[----:B------:R-:W-:Y:S01]  /*bc90*/  FMNMX.FTZ R38, R45, R28, !PT ;  /* 0x0000001c2d267209 */ /* 0x000fe20007810000 */
[----:B------:R-:W-:Y:S01]  /*bca0*/  FMUL.FTZ R0, R53, UR4 ;  /* 0x0000000435007c20 */ /* 0x000fe20008410000 */
[----:B------:R-:W-:-:S02]  /*bcb0*/  ISETP.GT.AND P1, PT, R24, 0x11, PT ;  /* 0x000000111800780c */ /* 0x000fc40003f24270 */
        /* <DEDUP_REMOVED lines=8> */
[----:B------:R-:W-:Y:S02]  /*bd40*/  FMNMX.FTZ R53, R42, R53, !PT ;  /* 0x000000352a357209 */ /* 0x000fe40007810000 */
[----:B------:R-:W-:Y:S01]  /*bd50*/  ISETP.GT.AND P2, PT, R24, 0x20, PT ;  /* 0x000000201800780c */ /* 0x000fe20003f44270 */
[----:B------:R-:W1:Y:S01]  /*bd60*/  MUFU.TANH R37, R37 ;  /* 0x0000002500257308 */ /* 0x000e620000002400 */
[----:B------:R-:W-:Y:S02]  /*bd70*/  FSEL R38, R33, -INF , P1 ;  /* 0xff80000021267808 */ /* 0x000fe40000800000 */
[----:B------:R-:W-:Y:S02]  /*bd80*/  FMNMX.FTZ R53, R48, R53, !PT ;  /* 0x0000003530357209 */ /* 0x000fe40007810000 */
[----:B------:R-:W-:-:S02]  /*bd90*/  ISETP.GT.AND P1, PT, R24, 0x21, PT ;  /* 0x000000211800780c */ /* 0x000fc40003f24270 */
[----:B------:R-:W-:Y:S02]  /*bda0*/  FSEL R72, R34, -INF , P2 ;  /* 0xff80000022487808 */ /* 0x000fe40001000000 */
[----:B------:R-:W-:Y:S02]  /*bdb0*/  FMNMX.FTZ R53, R38, R53, !PT ;  /* 0x0000003526357209 */ /* 0x000fe40007810000 */
[----:B------:R-:W-:Y:S02]  /*bdc0*/  ISETP.GT.AND P2, PT, R24, 0x28, PT ;  /* 0x000000281800780c */ /* 0x000fe40003f44270 */
[----:B------:R-:W-:Y:S02]  /*bdd0*/  FSEL R36, R36, -INF , P1 ;  /* 0xff80000024247808 */ /* 0x000fe40000800000 */
[----:B------:R-:W-:Y:S01]  /*bde0*/  FMNMX.FTZ R53, R72, R53, !PT ;  /* 0x0000003548357209 */ /* 0x000fe20007810000 */
[----:B------:R-:W-:Y:S01]  /*bdf0*/  FMUL.FTZ R32, R60, UR4 ;  /* 0x000000043c207c20 */ /* 0x000fe20008410000 */
[----:B------:R-:W-:Y:S01]  /*be00*/  ISETP.GT.AND P1, PT, R24, 0x29, PT ;  /* 0x000000291800780c */ /* 0x000fe20003f24270 */
[----:B------:R-:W-:Y:S01]  /*be10*/  FMUL.FTZ R3, R56, UR4 ;  /* 0x0000000438037c20 */ /* 0x000fe20008410000 */
[----:B0-----:R-:W-:-:S02]  /*be20*/  FSEL R60, R35, -INF , P2 ;  /* 0xff800000233c7808 */ /* 0x001fc40001000000 */
[----:B------:R-:W-:Y:S01]  /*be30*/  FMNMX.FTZ R53, R36, R53, !PT ;  /* 0x0000003524357209 */ /* 0x000fe20007810000 */
[----:B------:R-:W0:Y:S01]  /*be40*/  MUFU.TANH R0, R0 ;  /* 0x0000000000007308 */ /* 0x000e220000002400 */
[----:B------:R-:W-:Y:S01]  /*be50*/  ISETP.GT.AND P2, PT, R24, 0x30, PT ;  /* 0x000000301800780c */ /* 0x000fe20003f44270 */
[----:B------:R-:W-:Y:S01]  /*be60*/  FMUL.FTZ R30, R57, UR4 ;  /* 0x00000004391e7c20 */ /* 0x000fe20008410000 */
[----:B-1----:R-:W-:Y:S02]  /*be70*/  FSEL R34, R37, -INF , P1 ;  /* 0xff80000025227808 */ /* 0x002fe40000800000 */
[----:B------:R-:W-:Y:S02]  /*be80*/  FMNMX.FTZ R53, R60, R53, !PT ;  /* 0x000000353c357209 */ /* 0x000fe40007810000 */
[----:B------:R-:W-:Y:S01]  /*be90*/  ISETP.GT.AND P1, PT, R24, 0x31, PT ;  /* 0x000000311800780c */ /* 0x000fe20003f24270 */
[----:B------:R-:W1:Y:S01]  /*bea0*/  MUFU.TANH R3, R3 ;  /* 0x0000000300037308 */ /* 0x000e620000002400 */
[----:B------:R-:W-:-:S02]  /*beb0*/  FSEL R41, R41, -INF , P2 ;  /* 0xff80000029297808 */ /* 0x000fc40001000000 */
[----:B------:R-:W-:Y:S02]  /*bec0*/  FMNMX.FTZ R56, R34, R53, !PT ;  /* 0x0000003522387209 */ /* 0x000fe40007810000 */
[C---:B------:R-:W-:Y:S02]  /*bed0*/  ISETP.GT.AND P2, PT, R24.reuse, 0x38, PT ;  /* 0x000000381800780c */ /* 0x040fe40003f44270 */
[----:B------:R-:W-:Y:S01]  /*bee0*/  FSEL R33, R39, -INF , P1 ;  /* 0xff80000027217808 */ /* 0x000fe20000800000 */
[----:B------:R-:W2:Y:S01]  /*bef0*/  MUFU.TANH R30, R30 ;  /* 0x0000001e001e7308 */ /* 0x000ea20000002400 */
[----:B------:R-:W-:Y:S02]  /*bf00*/  FMNMX.FTZ R56, R41, R56, !PT ;  /* 0x0000003829387209 */ /* 0x000fe40007810000 */
[----:B------:R-:W-:Y:S02]  /*bf10*/  ISETP.GT.AND P1, PT, R24, 0x39, PT ;  /* 0x000000391800780c */ /* 0x000fe40003f24270 */
[----:B------:R-:W-:-:S02]  /*bf20*/  FSEL R40, R40, -INF , P2 ;  /* 0xff80000028287808 */ /* 0x000fc40001000000 */
[----:B------:R-:W-:Y:S01]  /*bf30*/  FMNMX.FTZ R37, R33, R56, !PT ;  /* 0x0000003821257209 */ /* 0x000fe20007810000 */
[----:B------:R-:W3:Y:S01]  /*bf40*/  MUFU.TANH R32, R32 ;  /* 0x0000002000207308 */ /* 0x000ee20000002400 */
[----:B0-----:R-:W-:Y:S01]  /*bf50*/  FSEL R31, R0, -INF , P1 ;  /* 0xff800000001f7808 */ /* 0x001fe20000800000 */
[----:B------:R-:W-:Y:S01]  /*bf60*/  FMUL.FTZ R53, R65, UR4 ;  /* 0x0000000441357c20 */ /* 0x000fe20008410000 */
[----:B------:R-:W-:Y:S02]  /*bf70*/  ISETP.GT.AND P2, PT, R24, 0x40, PT ;  /* 0x000000401800780c */ /* 0x000fe40003f44270 */
[----:B------:R-:W-:-:S03]  /*bf80*/  FMNMX.FTZ R0, R40, R37, !PT ;  /* 0x0000002528007209 */ /* 0x000fc60007810000 */
[----:B------:R-:W0:Y:S01]  /*bf90*/  MUFU.TANH R35, R61 ;  /* 0x0000003d00237308 */ /* 0x000e220000002400 */
[----:B------:R-:W-:Y:S01]  /*bfa0*/  ISETP.GT.AND P1, PT, R24, 0x41, PT ;  /* 0x000000411800780c */ /* 0x000fe20003f24270 */
[----:B------:R-:W-:Y:S01]  /*bfb0*/  FMUL.FTZ R56, R68, UR4 ;  /* 0x0000000444387c20 */ /* 0x000fe20008410000 */
[----:B-1----:R-:W-:Y:S02]  /*bfc0*/  FSEL R39, R3, -INF , P2 ;  /* 0xff80000003277808 */ /* 0x002fe40001000000 */
[----:B------:R-:W-:-:S03]  /*bfd0*/  FMNMX.FTZ R0, R31, R0, !PT ;  /* 0x000000001f007209 */ /* 0x000fc60007810000 */
[----:B------:R-:W1:Y:S01]  /*bfe0*/  MUFU.TANH R53, R53 ;  /* 0x0000003500357308 */ /* 0x000e620000002400 */
[----:B------:R-:W-:Y:S02]  /*bff0*/  ISETP.GT.AND P2, PT, R24, 0x48, PT ;  /* 0x000000481800780c */ /* 0x000fe40003f44270 */
[----:B--2---:R-:W-:Y:S02]  /*c000*/  FSEL R30, R30, -INF , P1 ;  /* 0xff8000001e1e7808 */ /* 0x004fe40000800000 */
[----:B------:R-:W-:Y:S02]  /*c010*/  FMNMX.FTZ R3, R39, R0, !PT ;  /* 0x0000000027037209 */ /* 0x000fe40007810000 */
[----:B------:R-:W-:Y:S01]  /*c020*/  ISETP.GT.AND P1, PT, R24, 0x49, PT ;  /* 0x000000491800780c */ /* 0x000fe20003f24270 */
[----:B------:R-:W2:Y:S01]  /*c030*/  MUFU.TANH R56, R56 ;  /* 0x0000003800387308 */ /* 0x000ea20000002400 */
[----:B---3--:R-:W-:Y:S02]  /*c040*/  FSEL R37, R32, -INF , P2 ;  /* 0xff80000020257808 */ /* 0x008fe40001000000 */
[----:B------:R-:W-:-:S02]  /*c050*/  FMNMX.FTZ R0, R30, R3, !PT ;  /* 0x000000031e007209 */ /* 0x000fc40007810000 */
[C---:B------:R-:W-:Y:S02]  /*c060*/  ISETP.GT.AND P2, PT, R24.reuse, 0x50, PT ;  /* 0x000000501800780c */ /* 0x040fe40003f44270 */
[----:B0-----:R-:W-:Y:S01]  /*c070*/  FSEL R3, R35, -INF , P1 ;  /* 0xff80000023037808 */ /* 0x001fe20000800000 */
[----:B------:R-:W0:Y:S01]  /*c080*/  MUFU.TANH R32, R69 ;  /* 0x0000004500207308 */ /* 0x000e220000002400 */
[----:B------:R-:W-:Y:S02]  /*c090*/  FMNMX.FTZ R0, R37, R0, !PT ;  /* 0x0000000025007209 */ /* 0x000fe40007810000 */
[----:B------:R-:W-:Y:S02]  /*c0a0*/  ISETP.GT.AND P1, PT, R24, 0x51, PT ;  /* 0x000000511800780c */ /* 0x000fe40003f24270 */
[----:B------:R-:W-:Y:S02]  /*c0b0*/  FSEL R35, R52, -INF , P2 ;  /* 0xff80000034237808 */ /* 0x000fe40001000000 */
[----:B------:R-:W-:-:S02]  /*c0c0*/  FMNMX.FTZ R64, R3, R0, !PT ;  /* 0x0000000003407209 */ /* 0x000fc40007810000 */
[----:B-1----:R-:W-:Y:S02]  /*c0d0*/  FSEL R0, R53, -INF , P1 ;  /* 0xff80000035007808 */ /* 0x002fe40000800000 */
[C---:B------:R-:W-:Y:S02]  /*c0e0*/  ISETP.GT.AND P2, PT, R24.reuse, 0x58, PT ;  /* 0x000000581800780c */ /* 0x040fe40003f44270 */
[----:B------:R-:W-:Y:S02]  /*c0f0*/  FMNMX.FTZ R53, R35, R64, !PT ;  /* 0x0000004023357209 */ /* 0x000fe40007810000 */
[----:B------:R-:W-:Y:S02]  /*c100*/  ISETP.GT.AND P1, PT, R24, 0x59, PT ;  /* 0x000000591800780c */ /* 0x000fe40003f24270 */
[----:B--2---:R-:W-:Y:S02]  /*c110*/  FSEL R24, R56, -INF , P2 ;  /* 0xff80000038187808 */ /* 0x004fe40001000000 */
[----:B------:R-:W-:-:S02]  /*c120*/  FMNMX.FTZ R53, R0, R53, !PT ;  /* 0x0000003500357209 */ /* 0x000fc40007810000 */
[----:B0-----:R-:W-:Y:S02]  /*c130*/  FSEL R32, R32, -INF , P1 ;  /* 0xff80000020207808 */ /* 0x001fe40000800000 */
[----:B------:R-:W-:Y:S01]  /*c140*/  FMNMX.FTZ R53, R24, R53, !PT ;  /* 0x0000003518357209 */ /* 0x000fe20007810000 */
[----:B------:R0:W-:Y:S03]  /*c150*/  MUFU.TANH R52, R46 ;  /* 0x0000002e00347308 */ /* 0x0001e60000002400 */
[----:B0-----:R-:W-:-:S05]  /*c160*/  FMNMX.FTZ R46, R32, R53, !PT ;  /* 0x00000035202e7209 */ /* 0x001fca0007810000 */
[----:B------:R-:W0:Y:S04]  /*c170*/  SHFL.BFLY PT, R47, R46, 0x2, 0x1f ;  /* 0x0c401f002e2f7f89 */ /* 0x000e2800000e0000 */
[----:B------:R-:W1:Y:S01]  /*c180*/  SHFL.IDX PT, R64, R20, 0x1, 0x1c1f ;  /* 0x003c1f0014407f89 */ /* 0x000e6200000e0000 */
[----:B0-----:R-:W-:-:S05]  /*c190*/  FMNMX.FTZ R50, R46, R47, !PT ;  /* 0x0000002f2e327209 */ /* 0x001fca0007810000 */
[----:B------:R-:W0:Y:S01]  /*c1a0*/  SHFL.BFLY PT, R51, R50, 0x1, 0x1f ;  /* 0x0c201f0032337f89 */ /* 0x000e2200000e0000 */
[----:B-1----:R-:W-:Y:S01]  /*c1b0*/  VIADDMNMX R64, R64, R85, R84, PT ;  /* 0x0000005540407246 */ /* 0x002fe20003800154 */
[----:B------:R-:W-:-:S03]  /*c1c0*/  FMUL.FTZ R69, R62, UR4 ;  /* 0x000000043e457c20 */ /* 0x000fc60008410000 */
[C---:B------:R-:W-:Y:S02]  /*c1d0*/  ISETP.GT.AND P1, PT, R64.reuse, RZ, PT ;  /* 0x000000ff4000720c */ /* 0x040fe40003f24270 */
[C---:B------:R-:W-:Y:S01]  /*c1e0*/  ISETP.GT.AND P2, PT, R64.reuse, 0x1, PT ;  /* 0x000000014000780c */ /* 0x040fe20003f44270 */
[----:B------:R-:W-:Y:S01]  /*c1f0*/  FMUL.FTZ R46, R63, UR4 ;  /* 0x000000043f2e7c20 */ /* 0x000fe20008410000 */
[C---:B------:R-:W-:Y:S02]  /*c200*/  ISETP.GT.AND P3, PT, R64.reuse, 0x8, PT ;  /* 0x000000084000780c */ /* 0x040fe40003f64270 */
[----:B------:R-:W-:Y:S02]  /*c210*/  FSEL R63, R25, -INF , P1 ;  /* 0xff800000193f7808 */ /* 0x000fe40000800000 */
[----:B------:R-:W-:Y:S01]  /*c220*/  FSEL R62, R15, -INF , P2 ;  /* 0xff8000000f3e7808 */ /* 0x000fe20001000000 */
[----:B------:R-:W1:Y:S01]  /*c230*/  MUFU.TANH R74, R74 ;  /* 0x0000004a004a7308 */ /* 0x000e620000002400 */
[----:B------:R-:W-:-:S02]  /*c240*/  ISETP.GT.AND P1, PT, R64, 0x9, PT ;  /* 0x000000094000780c */ /* 0x000fc40003f24270 */
[----:B------:R-:W-:Y:S01]  /*c250*/  FSEL R61, R27, -INF , P3 ;  /* 0xff8000001b3d7808 */ /* 0x000fe20001800000 */
[----:B------:R-:W-:Y:S01]  /*c260*/  FMUL.FTZ R68, R59, UR4 ;  /* 0x000000043b447c20 */ /* 0x000fe20008410000 */
[----:B------:R-:W-:Y:S02]  /*c270*/  ISETP.GT.AND P2, PT, R64, 0x10, PT ;  /* 0x000000104000780c */ /* 0x000fe40003f44270 */
[----:B0-----:R-:W-:Y:S02]  /*c280*/  FMNMX.FTZ R20, R50, R51, !PT ;  /* 0x0000003332147209 */ /* 0x001fe40007810000 */
[----:B------:R-:W-:Y:S01]  /*c290*/  FMNMX.FTZ R50, R63, R62, !PT ;  /* 0x0000003e3f327209 */ /* 0x000fe20007810000 */
[----:B------:R-:W0:Y:S01]  /*c2a0*/  MUFU.TANH R75, R75 ;  /* 0x0000004b004b7308 */ /* 0x000e220000002400 */
[----:B------:R-:W-:Y:S02]  /*c2b0*/  FSEL R59, R26, -INF , P1 ;  /* 0xff8000001a3b7808 */ /* 0x000fe40000800000 */
[----:B------:R-:W-:Y:S01]  /*c2c0*/  FMNMX.FTZ R50, R61, R50, !PT ;  /* 0x000000323d327209 */ /* 0x000fe20007810000 */
[----:B------:R-:W-:Y:S01]  /*c2d0*/  FMUL.FTZ R79, R58, UR4 ;  /* 0x000000043a4f7c20 */ /* 0x000fe20008410000 */
[----:B------:R-:W-:-:S02]  /*c2e0*/  ISETP.GT.AND P3, PT, R64, 0x11, PT ;  /* 0x000000114000780c */ /* 0x000fc40003f64270 */
[----:B------:R-:W-:Y:S01]  /*c2f0*/  FSEL R58, R29, -INF , P2 ;  /* 0xff8000001d3a7808 */ /* 0x000fe20001000000 */
[----:B------:R-:W2:Y:S01]  /*c300*/  MUFU.TANH R77, R77 ;  /* 0x0000004d004d7308 */ /* 0x000ea20000002400 */
[----:B------:R-:W-:Y:S02]  /*c310*/  FMNMX.FTZ R15, R59, R50, !PT ;  /* 0x000000323b0f7209 */ /* 0x000fe40007810000 */
[----:B------:R-:W-:Y:S02]  /*c320*/  ISETP.GT.AND P1, PT, R64, 0x18, PT ;  /* 0x000000184000780c */ /* 0x000fe40003f24270 */
[----:B------:R-:W-:Y:S02]  /*c330*/  FSEL R57, R73, -INF , P3 ;  /* 0xff80000049397808 */ /* 0x000fe40001800000 */
[----:B------:R-:W-:Y:S01]  /*c340*/  FMNMX.FTZ R26, R58, R15, !PT ;  /* 0x0000000f3a1a7209 */ /* 0x000fe20007810000 */
[----:B------:R-:W3:Y:S01]  /*c350*/  MUFU.TANH R76, R76 ;  /* 0x0000004c004c7308 */ /* 0x000ee20000002400 */
[----:B------:R-:W-:-:S02]  /*c360*/  ISETP.GT.AND P2, PT, R64, 0x19, PT ;  /* 0x000000194000780c */ /* 0x000fc40003f44270 */
[----:B-1----:R-:W-:Y:S02]  /*c370*/  FSEL R56, R74, -INF , P1 ;  /* 0xff8000004a387808 */ /* 0x002fe40000800000 */
[----:B------:R-:W-:Y:S01]  /*c380*/  FMNMX.FTZ R15, R57, R26, !PT ;  /* 0x0000001a390f7209 */ /* 0x000fe20007810000 */
[----:B------:R-:W-:Y:S01]  /*c390*/  FMUL.FTZ R78, R55, UR4 ;  /* 0x00000004374e7c20 */ /* 0x000fe20008410000 */
[----:B------:R-:W-:Y:S01]  /*c3a0*/  ISETP.GT.AND P1, PT, R64, 0x20, PT ;  /* 0x000000204000780c */ /* 0x000fe20003f24270 */
[----:B------:R-:W1:Y:S01]  /*c3b0*/  MUFU.TANH R82, R82 ;  /* 0x0000005200527308 */ /* 0x000e620000002400 */
[----:B0-----:R-:W-:Y:S02]  /*c3c0*/  FSEL R55, R75, -INF , P2 ;  /* 0xff8000004b377808 */ /* 0x001fe40001000000 */
[----:B------:R-:W-:Y:S01]  /*c3d0*/  FMNMX.FTZ R26, R56, R15, !PT ;  /* 0x0000000f381a7209 */ /* 0x000fe20007810000 */
[----:B------:R-:W-:Y:S01]  /*c3e0*/  FMUL.FTZ R81, R54, UR4 ;  /* 0x0000000436517c20 */ /* 0x000fe20008410000 */
[----:B------:R-:W-:-:S02]  /*c3f0*/  ISETP.GT.AND P2, PT, R64, 0x21, PT ;  /* 0x000000214000780c */ /* 0x000fc40003f44270 */
[----:B--2---:R-:W-:Y:S01]  /*c400*/  FSEL R54, R77, -INF , P1 ;  /* 0xff8000004d367808 */ /* 0x004fe20000800000 */
[----:B------:R-:W0:Y:S01]  /*c410*/  MUFU.TANH R83, R83 ;  /* 0x0000005300537308 */ /* 0x000e220000002400 */
[----:B------:R-:W-:Y:S02]  /*c420*/  FMNMX.FTZ R15, R55, R26, !PT ;  /* 0x0000001a370f7209 */ /* 0x000fe40007810000 */
[----:B------:R-:W-:Y:S02]  /*c430*/  ISETP.GT.AND P1, PT, R64, 0x28, PT ;  /* 0x000000284000780c */ /* 0x000fe40003f24270 */
[----:B---3--:R-:W-:Y:S02]  /*c440*/  FSEL R53, R76, -INF , P2 ;  /* 0xff8000004c357808 */ /* 0x008fe40001000000 */
[----:B------:R-:W-:Y:S01]  /*c450*/  FMNMX.FTZ R26, R54, R15, !PT ;  /* 0x0000000f361a7209 */ /* 0x000fe20007810000 */
[----:B------:R-:W2:Y:S01]  /*c460*/  MUFU.TANH R80, R80 ;  /* 0x0000005000507308 */ /* 0x000ea20000002400 */
[----:B------:R-:W-:-:S02]  /*c470*/  ISETP.GT.AND P2, PT, R64, 0x29, PT ;  /* 0x000000294000780c */ /* 0x000fc40003f44270 */
[----:B------:R-:W-:Y:S02]  /*c480*/  FSEL R52, R52, -INF , P1 ;  /* 0xff80000034347808 */ /* 0x000fe40000800000 */
[----:B------:R-:W-:-:S03]  /*c490*/  FMNMX.FTZ R15, R53, R26, !PT ;  /* 0x0000001a350f7209 */ /* 0x000fc60007810000 */
[----:B------:R-:W3:Y:S01]  /*c4a0*/  MUFU.TANH R81, R81 ;  /* 0x0000005100517308 */ /* 0x000ee20000002400 */
[----:B------:R-:W-:Y:S02]  /*c4b0*/  ISETP.GT.AND P1, PT, R64, 0x30, PT ;  /* 0x000000304000780c */ /* 0x000fe40003f24270 */
[----:B-1----:R-:W-:Y:S02]  /*c4c0*/  FSEL R51, R82, -INF , P2 ;  /* 0xff80000052337808 */ /* 0x002fe40001000000 */
[----:B------:R-:W-:-:S03]  /*c4d0*/  FMNMX.FTZ R26, R52, R15, !PT ;  /* 0x0000000f341a7209 */ /* 0x000fc60007810000 */
[----:B------:R-:W1:Y:S01]  /*c4e0*/  MUFU.TANH R78, R78 ;  /* 0x0000004e004e7308 */ /* 0x000e620000002400 */
[----:B------:R-:W-:Y:S02]  /*c4f0*/  ISETP.GT.AND P2, PT, R64, 0x31, PT ;  /* 0x000000314000780c */ /* 0x000fe40003f44270 */
[----:B0-----:R-:W-:Y:S02]  /*c500*/  FSEL R15, R83, -INF , P1 ;  /* 0xff800000530f7808 */ /* 0x001fe40000800000 */
[----:B------:R-:W-:-:S03]  /*c510*/  FMNMX.FTZ R26, R51, R26, !PT ;  /* 0x0000001a331a7209 */ /* 0x000fc60007810000 */
[----:B------:R-:W0:Y:S01]  /*c520*/  MUFU.TANH R79, R79 ;  /* 0x0000004f004f7308 */ /* 0x000e220000002400 */
[----:B------:R-:W-:Y:S01]  /*c530*/  FMUL.FTZ R47, R66, UR4 ;  /* 0x00000004422f7c20 */ /* 0x000fe20008410000 */
[----:B------:R-:W-:Y:S01]  /*c540*/  FMUL.FTZ R66, R70, UR4 ;  /* 0x0000000446427c20 */ /* 0x000fe20008410000 */
[----:B------:R-:W-:Y:S01]  /*c550*/  ISETP.GT.AND P1, PT, R64, 0x38, PT ;  /* 0x000000384000780c */ /* 0x000fe20003f24270 */
[----:B------:R-:W-:Y:S01]  /*c560*/  FMUL.FTZ R50, R20, UR46 ;  /* 0x0000002e14327c20 */ /* 0x000fe20008410000 */
[----:B--2---:R-:W-:-:S03]  /*c570*/  FSEL R25, R80, -INF , P2 ;  /* 0xff80000050197808 */ /* 0x004fc60001000000 */
[----:B------:R-:W2:Y:S01]  /*c580*/  MUFU.TANH R68, R68 ;  /* 0x0000004400447308 */ /* 0x000ea20000002400 */
[----:B------:R-:W-:Y:S02]  /*c590*/  FMNMX.FTZ R70, R15, R26, !PT ;  /* 0x0000001a0f467209 */ /* 0x000fe40007810000 */
[----:B------:R-:W-:Y:S02]  /*c5a0*/  FSETP.NEU.FTZ.AND P4, PT, R20, -INF , PT ;  /* 0xff8000001400780b */ /* 0x000fe40003f9d000 */
[----:B------:R-:W-:Y:S02]  /*c5b0*/  ISETP.GT.AND P2, PT, R64, 0x39, PT ;  /* 0x000000394000780c */ /* 0x000fe40003f44270 */
[----:B---3--:R-:W-:Y:S01]  /*c5c0*/  FSEL R26, R81, -INF , P1 ;  /* 0xff800000511a7808 */ /* 0x008fe20000800000 */
[----:B------:R-:W3:Y:S01]  /*c5d0*/  MUFU.TANH R69, R69 ;  /* 0x0000004500457308 */ /* 0x000ee20000002400 */
[----:B------:R-:W-:Y:S02]  /*c5e0*/  FMNMX.FTZ R29, R25, R70, !PT ;  /* 0x00000046191d7209 */ /* 0x000fe40007810000 */
[----:B------:R-:W-:Y:S01]  /*c5f0*/  FSEL R50, R50, RZ, P4 ;  /* 0x000000ff32327208 */ /* 0x000fe20002000000 */
[----:B------:R-:W-:Y:S01]  /*c600*/  FMUL.FTZ R65, R67, UR4 ;  /* 0x0000000443417c20 */ /* 0x000fe20008410000 */
[----:B------:R-:W-:-:S02]  /*c610*/  ISETP.GT.AND P1, PT, R64, 0x40, PT ;  /* 0x000000404000780c */ /* 0x000fc40003f24270 */
[----:B-1----:R-:W-:Y:S01]  /*c620*/  FSEL R27, R78, -INF , P2 ;  /* 0xff8000004e1b7808 */ /* 0x002fe20001000000 */
[----:B------:R-:W1:Y:S01]  /*c630*/  MUFU.TANH R46, R46 ;  /* 0x0000002e002e7308 */ /* 0x000e620000002400 */
[----:B------:R-:W-:Y:S01]  /*c640*/  FMNMX.FTZ R70, R26, R29, !PT ;  /* 0x0000001d1a467209 */ /* 0x000fe20007810000 */
[--C-:B------:R-:W-:Y:S01]  /*c650*/  FFMA.FTZ R154, R45, UR46, -R50.reuse ;  /* 0x0000002e2d9a7c23 */ /* 0x100fe20008010832 */
[----:B------:R-:W-:Y:S01]  /*c660*/  FFMA.FTZ R168, R28, UR46, -R50 ;  /* 0x0000002e1ca87c23 */ /* 0x000fe20008010832 */
[----:B------:R-:W-:Y:S02]  /*c670*/  ISETP.GT.AND P2, PT, R64, 0x41, PT ;  /* 0x000000414000780c */ /* 0x000fe40003f44270 */
[----:B0-----:R-:W-:Y:S02]  /*c680*/  FSEL R28, R79, -INF , P1 ;  /* 0xff8000004f1c7808 */ /* 0x001fe40000800000 */
[----:B------:R-:W0:Y:S01]  /*c690*/  MUFU.TANH R47, R47 ;  /* 0x0000002f002f7308 */ /* 0x000e220000002400 */
[----:B------:R-:W-:-:S02]  /*c6a0*/  FMNMX.FTZ R45, R27, R70, !PT ;  /* 0x000000461b2d7209 */ /* 0x000fc40007810000 */
[----:B--2---:R-:W-:Y:S01]  /*c6b0*/  FSEL R29, R68, -INF , P2 ;  /* 0xff800000441d7808 */ /* 0x004fe20001000000 */
[----:B------:R-:W-:Y:S01]  /*c6c0*/  FMUL.FTZ R175, R71, UR4 ;  /* 0x0000000447af7c20 */ /* 0x000fe20008410000 */
[----:B------:R-:W-:-:S03]  /*c6d0*/  ISETP.GT.AND P1, PT, R64, 0x48, PT ;  /* 0x000000484000780c */ /* 0x000fc60003f24270 */
[----:B------:R-:W2:Y:S01]  /*c6e0*/  MUFU.TANH R65, R65 ;  /* 0x0000004100417308 */ /* 0x000ea20000002400 */
[----:B------:R-:W-:Y:S02]  /*c6f0*/  FMNMX.FTZ R68, R28, R45, !PT ;  /* 0x0000002d1c447209 */ /* 0x000fe40007810000 */
[C---:B------:R-:W-:Y:S02]  /*c700*/  ISETP.GT.AND P2, PT, R64.reuse, 0x49, PT ;  /* 0x000000494000780c */ /* 0x040fe40003f44270 */
[----:B---3--:R-:W-:Y:S02]  /*c710*/  FSEL R45, R69, -INF , P1 ;  /* 0xff800000452d7808 */ /* 0x008fe40000800000 */
[----:B------:R-:W-:Y:S01]  /*c720*/  FMNMX.FTZ R68, R29, R68, !PT ;  /* 0x000000441d447209 */ /* 0x000fe20007810000 */
[----:B------:R-:W3:Y:S01]  /*c730*/  MUFU.TANH R66, R66 ;  /* 0x0000004200427308 */ /* 0x000ee20000002400 */
[----:B------:R-:W-:Y:S01]  /*c740*/  FFMA.FTZ R152, R49, UR46, -R50 ;  /* 0x0000002e31987c23 */ /* 0x000fe20008010832 */
[----:B------:R-:W-:-:S02]  /*c750*/  ISETP.GT.AND P1, PT, R64, 0x50, PT ;  /* 0x000000504000780c */ /* 0x000fc40003f24270 */
[----:B-1----:R-:W-:Y:S02]  /*c760*/  FSEL R46, R46, -INF , P2 ;  /* 0xff8000002e2e7808 */ /* 0x002fe40001000000 */
[----:B------:R-:W-:Y:S02]  /*c770*/  FMNMX.FTZ R49, R45, R68, !PT ;  /* 0x000000442d317209 */ /* 0x000fe40007810000 */
[----:B------:R-:W1:Y:S01]  /*c780*/  MUFU.TANH R175, R175 ;  /* 0x000000af00af7308 */ /* 0x000e620000002400 */
[----:B------:R-:W-:Y:S02]  /*c790*/  ISETP.GT.AND P2, PT, R64, 0x51, PT ;  /* 0x000000514000780c */ /* 0x000fe40003f44270 */
[----:B0-----:R-:W-:Y:S02]  /*c7a0*/  FSEL R47, R47, -INF , P1 ;  /* 0xff8000002f2f7808 */ /* 0x001fe40000800000 */
[----:B------:R-:W-:Y:S01]  /*c7b0*/  FMNMX.FTZ R68, R46, R49, !PT ;  /* 0x000000312e447209 */ /* 0x000fe20007810000 */
[----:B------:R-:W-:Y:S01]  /*c7c0*/  FFMA.FTZ R170, R48, UR46, -R50 ;  /* 0x0000002e30aa7c23 */ /* 0x000fe20008010832 */
[----:B--2---:R-:W-:-:S02]  /*c7d0*/  FSEL R48, R65, -INF , P2 ;  /* 0xff80000041307808 */ /* 0x004fc40001000000 */
[C---:B------:R-:W-:Y:S02]  /*c7e0*/  ISETP.GT.AND P1, PT, R64.reuse, 0x58, PT ;  /* 0x000000584000780c */ /* 0x040fe40003f24270 */
[----:B------:R-:W-:Y:S02]  /*c7f0*/  FMNMX.FTZ R65, R47, R68, !PT ;  /* 0x000000442f417209 */ /* 0x000fe40007810000 */
[----:B------:R-:W-:Y:S02]  /*c800*/  ISETP.GT.AND P2, PT, R64, 0x59, PT ;  /* 0x000000594000780c */ /* 0x000fe40003f44270 */
[----:B---3--:R-:W-:Y:S02]  /*c810*/  FSEL R49, R66, -INF , P1 ;  /* 0xff80000042317808 */ /* 0x008fe40000800000 */
[----:B------:R-:W-:Y:S02]  /*c820*/  FMNMX.FTZ R64, R48, R65, !PT ;  /* 0x0000004130407209 */ /* 0x000fe40007810000 */
[----:B-1----:R-:W-:-:S02]  /*c830*/  FSEL R175, R175, -INF , P2 ;  /* 0xff800000afaf7808 */ /* 0x002fc40001000000 */
[----:B------:R-:W-:-:S04]  /*c840*/  FMNMX.FTZ R64, R49, R64, !PT ;  /* 0x0000004031407209 */ /* 0x000fc80007810000 */
[----:B------:R-:W-:-:S05]  /*c850*/  FMNMX.FTZ R64, R175, R64, !PT ;  /* 0x00000040af407209 */ /* 0x000fca0007810000 */
[----:B------:R-:W0:Y:S01]  /*c860*/  SHFL.BFLY PT, R65, R64, 0x2, 0x1f ;  /* 0x0c401f0040417f89 */ /* 0x000e2200000e0000 */
[--C-:B------:R-:W-:Y:S01]  /*c870*/  FFMA.FTZ R162, R40, UR46, -R50.reuse ;  /* 0x0000002e28a27c23 */ /* 0x100fe20008010832 */
[----:B------:R-:W-:Y:S01]  /*c880*/  FFMA.FTZ R160, R41, UR46, -R50 ;  /* 0x0000002e29a07c23 */ /* 0x000fe20008010832 */
[----:B0-----:R-:W-:-:S05]  /*c890*/  FMNMX.FTZ R40, R64, R65, !PT ;  /* 0x0000004140287209 */ /* 0x001fca0007810000 */
[----:B------:R-:W0:Y:S01]  /*c8a0*/  SHFL.BFLY PT, R41, R40, 0x1, 0x1f ;  /* 0x0c201f0028297f89 */ /* 0x000e2200000e0000 */
[--C-:B------:R-:W-:Y:S01]  /*c8b0*/  FFMA.FTZ R166, R60, UR46, -R50.reuse ;  /* 0x0000002e3ca67c23 */ /* 0x100fe20008010832 */
[--C-:B------:R-:W-:Y:S01]  /*c8c0*/  FFMA.FTZ R44, R44, UR46, -R50.reuse ;  /* 0x0000002e2c2c7c23 */ /* 0x100fe20008010832 */
[----:B------:R-:W-:Y:S01]  /*c8d0*/  MUFU.EX2 R152, R152 ;  /* 0x0000009800987308 */ /* 0x000fe20000000800 */
[----:B------:R-:W-:-:S07]  /*c8e0*/  FFMA.FTZ R43, R43, UR46, -R50 ;  /* 0x0000002e2b2b7c23 */ /* 0x000fce0008010832 */
[----:B------:R-:W1:Y:S01]  /*c8f0*/  MUFU.EX2 R44, R44 ;  /* 0x0000002c002c7308 */ /* 0x000e620000000800 */
[----:B0-----:R-:W-:-:S04]  /*c900*/  FMNMX.FTZ R176, R40, R41, !PT ;  /* 0x0000002928b07209 */ /* 0x001fc80007810000 */
[C---:B------:R-:W-:Y:S01]  /*c910*/  FSETP.NEU.FTZ.AND P1, PT, R176.reuse, -INF , PT ;  /* 0xff800000b000780b */ /* 0x040fe20003f3d000 */
[----:B------:R-:W-:-:S05]  /*c920*/  FMUL.FTZ R60, R176, UR46 ;  /* 0x0000002eb03c7c20 */ /* 0x000fca0008410000 */
[----:B------:R-:W-:Y:S01]  /*c930*/  FSEL R60, R60, RZ, P1 ;  /* 0x000000ff3c3c7208 */ /* 0x000fe20000800000 */
[----:B------:R-:W-:Y:S01]  /*c940*/  MUFU.EX2 R154, R154 ;  /* 0x0000009a009a7308 */ /* 0x000fe20000000800 */
[----:B------:R-:W-:-:S03]  /*c950*/  FFMA.FTZ R172, R35, UR46, -R50 ;  /* 0x0000002e23ac7c23 */ /* 0x000fc60008010832 */
[--C-:B------:R-:W-:Y:S01]  /*c960*/  FFMA.FTZ R153, R63, UR46, -R60.reuse ;  /* 0x0000002e3f997c23 */ /* 0x100fe2000801083c */
[----:B------:R-:W-:Y:S01]  /*c970*/  FFMA.FTZ R41, R62, UR46, -R60 ;  /* 0x0000002e3e297c23 */ /* 0x000fe2000801083c */
[--C-:B------:R-:W-:Y:S01]  /*c980*/  FFMA.FTZ R158, R37, UR46, -R50.reuse ;  /* 0x0000002e259e7c23 */ /* 0x100fe20008010832 */
[----:B------:R-:W-:Y:S01]  /*c990*/  FFMA.FTZ R174, R24, UR46, -R50 ;  /* 0x0000002e18ae7c23 */ /* 0x000fe20008010832 */
[----:B------:R-:W-:Y:S01]  /*c9a0*/  MUFU.EX2 R43, R43 ;  /* 0x0000002b002b7308 */ /* 0x000fe20000000800 */
[--C-:B------:R-:W-:Y:S01]  /*c9b0*/  FFMA.FTZ R155, R61, UR46, -R60.reuse ;  /* 0x0000002e3d9b7c23 */ /* 0x100fe2000801083c */
[--C-:B------:R-:W-:Y:S01]  /*c9c0*/  FFMA.FTZ R35, R53, UR46, -R60.reuse ;  /* 0x0000002e35237c23 */ /* 0x100fe2000801083c */
[----:B------:R-:W-:Y:S01]  /*c9d0*/  FFMA.FTZ R37, R55, UR46, -R60 ;  /* 0x0000002e37257c23 */ /* 0x000fe2000801083c */
[----:B------:R-:W-:Y:S02]  /*c9e0*/  VIADD R24, R14, 0x32440 ;  /* 0x000324400e187836 */ /* 0x000fe40000000000 */
[----:B------:R-:W-:Y:S01]  /*c9f0*/  FFMA.FTZ R42, R42, UR46, -R50 ;  /* 0x0000002e2a2a7c23 */ /* 0x000fe20008010832 */
[----:B------:R-:W-:-:S02]  /*ca00*/  IMAD.U32 R53, RZ, RZ, UR37 ;  /* 0x00000025ff357e24 */ /* 0x000fc4000f8e00ff */
[--C-:B------:R-:W-:Y:S01]  /*ca10*/  FFMA.FTZ R55, R25, UR46, -R60.reuse ;  /* 0x0000002e19377c23 */ /* 0x100fe2000801083c */
[----:B------:R-:W-:Y:S01]  /*ca20*/  MUFU.EX2 R153, R153 ;  /* 0x0000009900997308 */ /* 0x000fe20000000800 */
[----:B------:R-:W-:Y:S02]  /*ca30*/  IMAD.MOV.U32 R25, RZ, RZ, 0x40000040 ;  /* 0x40000040ff197424 */ /* 0x000fe400078e00ff */
[----:B------:R-:W-:Y:S01]  /*ca40*/  FFMA.FTZ R40, R59, UR46, -R60 ;  /* 0x0000002e3b287c23 */ /* 0x000fe2000801083c */
[----:B------:R-:W-:Y:S01]  /*ca50*/  ULOP3.LUT UR39, UR39, 0x3000000, URZ, 0xfc, !UPT ;  /* 0x0300000027277892 */ /* 0x000fe2000f8efc3f */
[----:B------:R-:W-:-:S03]  /*ca60*/  PRMT R24, R53, 0x654, R24 ;  /* 0x0000065435187816 */ /* 0x000fc60000000018 */
[----:B------:R-:W0:Y:S01]  /*ca70*/  MUFU.EX2 R41, R41 ;  /* 0x0000002900297308 */ /* 0x000e220000000800 */
[--C-:B------:R-:W-:Y:S01]  /*ca80*/  FFMA.FTZ R171, R56, UR46, -R60.reuse ;  /* 0x0000002e38ab7c23 */ /* 0x100fe2000801083c */
[----:B------:R-:W-:Y:S02]  /*ca90*/  IMAD.MOV.U32 R53, RZ, RZ, 0xc00 ;  /* 0x00000c00ff357424 */ /* 0x000fe400078e00ff */
[--C-:B------:R-:W-:Y:S01]  /*caa0*/  FFMA.FTZ R169, R58, UR46, -R60.reuse ;  /* 0x0000002e3aa97c23 */ /* 0x100fe2000801083c */
[----:B------:R-:W-:-:S03]  /*cab0*/  FFMA.FTZ R56, R51, UR46, -R60 ;  /* 0x0000002e33387c23 */ /* 0x000fc6000801083c */
[----:B------:R-:W2:Y:S01]  /*cac0*/  MUFU.EX2 R168, R168 ;  /* 0x000000a800a87308 */ /* 0x000ea20000000800 */
[----:B------:R-:W-:Y:S01]  /*cad0*/  R2UR UR7, R25 ;  /* 0x00000000190772ca */ /* 0x000fe200000e0000 */
[----:B-1----:R-:W-:Y:S01]  /*cae0*/  FADD.FTZ R25, R152, R44 ;  /* 0x0000002c98197221 */ /* 0x002fe20000010000 */
[--C-:B------:R-:W-:Y:S01]  /*caf0*/  FFMA.FTZ R38, R38, UR46, -R50.reuse ;  /* 0x0000002e26267c23 */ /* 0x100fe20008010832 */
[----:B------:R1:W-:Y:S04]  /*cb00*/  SYNCS.ARRIVE.TRANS64.RED.A1T0 RZ, [R24+URZ], RZ ;  /* 0x000000ff18ff79a7 */ /* 0x0003e8000810043f */
[----:B------:R-:W3:Y:S01]  /*cb10*/  MUFU.EX2 R155, R155 ;  /* 0x0000009b009b7308 */ /* 0x000ee20000000800 */
[--C-:B------:R-:W-:Y:S01]  /*cb20*/  FFMA.FTZ R164, R72, UR46, -R50.reuse ;  /* 0x0000002e48a47c23 */ /* 0x100fe20008010832 */
[--C-:B------:R-:W-:Y:S01]  /*cb30*/  FFMA.FTZ R36, R36, UR46, -R50.reuse ;  /* 0x0000002e24247c23 */ /* 0x100fe20008010832 */
[--C-:B------:R-:W-:Y:S01]  /*cb40*/  FFMA.FTZ R34, R34, UR46, -R50.reuse ;  /* 0x0000002e22227c23 */ /* 0x100fe20008010832 */
[--C-:B------:R-:W-:Y:S01]  /*cb50*/  FFMA.FTZ R33, R33, UR46, -R50.reuse ;  /* 0x0000002e21217c23 */ /* 0x100fe20008010832 */
[----:B------:R-:W-:-:S03]  /*cb60*/  FFMA.FTZ R31, R31, UR46, -R50 ;  /* 0x0000002e1f1f7c23 */ /* 0x000fc60008010832 */
[----:B------:R-:W4:Y:S01]  /*cb70*/  MUFU.EX2 R42, R42 ;  /* 0x0000002a002a7308 */ /* 0x000f220000000800 */
[--C-:B------:R-:W-:Y:S01]  /*cb80*/  FFMA.FTZ R156, R39, UR46, -R50.reuse ;  /* 0x0000002e279c7c23 */ /* 0x100fe20008010832 */
[--C-:B------:R-:W-:Y:S01]  /*cb90*/  FFMA.FTZ R30, R30, UR46, -R50.reuse ;  /* 0x0000002e1e1e7c23 */ /* 0x100fe20008010832 */
[--C-:B------:R-:W-:Y:S01]  /*cba0*/  FFMA.FTZ R3, R3, UR46, -R50.reuse ;  /* 0x0000002e03037c23 */ /* 0x100fe20008010832 */
[--C-:B------:R-:W-:Y:S01]  /*cbb0*/  FFMA.FTZ R0, R0, UR46, -R50.reuse ;  /* 0x0000002e00007c23 */ /* 0x100fe20008010832 */
[----:B------:R-:W-:Y:S01]  /*cbc0*/  FFMA.FTZ R32, R32, UR46, -R50 ;  /* 0x0000002e20207c23 */ /* 0x000fe20008010832 */
[----:B-1----:R-:W-:Y:S02]  /*cbd0*/  IMAD R24, R18, R53, UR39 ;  /* 0x0000002712187e24 */ /* 0x002fe4000f8e0235 */
[----:B------:R-:W1:Y:S01]  /*cbe0*/  MUFU.EX2 R40, R40 ;  /* 0x0000002800287308 */ /* 0x000e620000000800 */
[--C-:B------:R-:W-:Y:S01]  /*cbf0*/  FFMA.FTZ R39, R57, UR46, -R60.reuse ;  /* 0x0000002e39277c23 */ /* 0x100fe2000801083c */
[--C-:B------:R-:W-:Y:S01]  /*cc00*/  FFMA.FTZ R165, R54, UR46, -R60.reuse ;  /* 0x0000002e36a57c23 */ /* 0x100fe2000801083c */
[--C-:B------:R-:W-:Y:S01]  /*cc10*/  FFMA.FTZ R163, R26, UR46, -R60.reuse ;  /* 0x0000002e1aa37c23 */ /* 0x100fe2000801083c */
[----:B------:R-:W-:Y:S01]  /*cc20*/  FFMA.FTZ R54, R27, UR46, -R60 ;  /* 0x0000002e1b367c23 */ /* 0x000fe2000801083c */
[----:B------:R-:W-:-:S03]  /*cc30*/  VIADD R26, R24, 0x80 ;  /* 0x00000080181a7836 */ /* 0x000fc60000000000 */
[----:B------:R-:W5:Y:S01]  /*cc40*/  MUFU.EX2 R170, R170 ;  /* 0x000000aa00aa7308 */ /* 0x000f620000000800 */
[----:B------:R-:W-:Y:S01]  /*cc50*/  FFMA.FTZ R53, R29, UR46, -R60 ;  /* 0x0000002e1d357c23 */ /* 0x000fe2000801083c */
[----:B------:R-:W-:-:S06]  /*cc60*/  MOV R27, 0x40000040 ;  /* 0x40000040001b7802 */ /* 0x000fcc0000000f00 */
[----:B------:R2:W-:Y:S01]  /*cc70*/  MUFU.EX2 R50, R56 ;  /* 0x0000003800327308 */ /* 0x0005e20000000800 */
[----:B------:R-:W-:Y:S01]  /*cc80*/  FFMA.FTZ R51, R46, UR46, -R60 ;  /* 0x0000002e2e337c23 */ /* 0x000fe2000801083c */
[----:B0-----:R-:W-:-:S06]  /*cc90*/  FADD.FTZ R46, R153, R41 ;  /* 0x00000029992e7221 */ /* 0x001fcc0000010000 */
[----:B------:R-:W0:Y:S01]  /*cca0*/  MUFU.EX2 R169, R169 ;  /* 0x000000a900a97308 */ /* 0x000e220000000800 */
[----:B--2---:R-:W-:Y:S01]  /*ccb0*/  FADD.FTZ R56, R154, R25 ;  /* 0x000000199a387221 */ /* 0x004fe20000010000 */
[----:B------:R-:W-:-:S03]  /*ccc0*/  R2UR UR10, R26 ;  /* 0x000000001a0a72ca */ /* 0x000fc600000e0000 */
[----:B------:R-:W-:-:S03]  /*ccd0*/  FADD.FTZ R29, R43, R56 ;  /* 0x000000382b1d7221 */ /* 0x000fc60000010000 */
[----:B------:R-:W2:Y:S01]  /*cce0*/  MUFU.EX2 R38, R38 ;  /* 0x0000002600267308 */ /* 0x000ea20000000800 */
[C---:B------:R-:W-:Y:S01]  /*ccf0*/  R2UR UR11, R27.reuse ;  /* 0x000000001b0b72ca */ /* 0x040fe200000e0000 */
[----:B------:R-:W-:Y:S01]  /*cd00*/  VIADD R26, R24, 0x100 ;  /* 0x00000100181a7836 */ /* 0x000fe20000000000 */
[----:B------:R-:W-:Y:S01]  /*cd10*/  R2UR UR15, R27 ;  /* 0x000000001b0f72ca */ /* 0x000fe200000e0000 */
[----:B------:R-:W-:-:S04]  /*cd20*/  FADD.FTZ R27, R168, R29 ;  /* 0x0000001da81b7221 */ /* 0x000fc80000010000 */
[----:B------:R-:W2:Y:S01]  /*cd30*/  MUFU.EX2 R39, R39 ;  /* 0x0000002700277308 */ /* 0x000ea20000000800 */
[----:B---3--:R-:W-:Y:S01]  /*cd40*/  FADD.FTZ R25, R155, R46 ;  /* 0x0000002e9b197221 */ /* 0x008fe20000010000 */
[----:B------:R-:W-:Y:S01]  /*cd50*/  FFMA.FTZ R157, R28, UR46, -R60 ;  /* 0x0000002e1c9d7c23 */ /* 0x000fe2000801083c */
[----:B------:R-:W-:Y:S02]  /*cd60*/  VIADD R28, R24, 0x180 ;  /* 0x00000180181c7836 */ /* 0x000fe40000000000 */
[----:B----4-:R-:W-:-:S03]  /*cd70*/  FADD.FTZ R27, R42, R27 ;  /* 0x0000001b2a1b7221 */ /* 0x010fc60000010000 */
[----:B------:R-:W3:Y:S01]  /*cd80*/  MUFU.EX2 R171, R171 ;  /* 0x000000ab00ab7308 */ /* 0x000ee20000000800 */
[----:B------:R-:W-:Y:S01]  /*cd90*/  R2UR UR14, R26 ;  /* 0x000000001a0e72ca */ /* 0x000fe200000e0000 */
[----:B-1----:R-:W-:-:S06]  /*cda0*/  FADD.FTZ R26, R40, R25 ;  /* 0x00000019281a7221 */ /* 0x002fcc0000010000 */
[----:B------:R-:W1:Y:S01]  /*cdb0*/  MUFU.EX2 R164, R164 ;  /* 0x000000a400a47308 */ /* 0x000e620000000800 */
[----:B-----5:R-:W-:Y:S01]  /*cdc0*/  FADD.FTZ R27, R170, R27 ;  /* 0x0000001baa1b7221 */ /* 0x020fe20000010000 */
[----:B------:R-:W-:Y:S01]  /*cdd0*/  R2UR UR18, R28 ;  /* 0x000000001c1272ca */ /* 0x000fe200000e0000 */
[----:B0-----:R-:W-:-:S05]  /*cde0*/  FADD.FTZ R28, R169, R26 ;  /* 0x0000001aa91c7221 */ /* 0x001fca0000010000 */
[----:B------:R-:W0:Y:S01]  /*cdf0*/  MUFU.EX2 R37, R37 ;  /* 0x0000002500257308 */ /* 0x000e220000000800 */
[----:B------:R-:W-:Y:S01]  /*ce00*/  FFMA.FTZ R167, R52, UR46, -R60 ;  /* 0x0000002e34a77c23 */ /* 0x000fe2000801083c */
[----:B--2---:R-:W-:-:S06]  /*ce10*/  FADD.FTZ R25, R38, R27 ;  /* 0x0000001b26197221 */ /* 0x004fcc0000010000 */
[----:B------:R-:W2:Y:S01]  /*ce20*/  MUFU.EX2 R36, R36 ;  /* 0x0000002400247308 */ /* 0x000ea20000000800 */
[----:B------:R-:W-:Y:S02]  /*ce30*/  IMAD.MOV.U32 R27, RZ, RZ, 0x40000040 ;  /* 0x40000040ff1b7424 */ /* 0x000fe400078e00ff */
[----:B------:R-:W-:-:S05]  /*ce40*/  FADD.FTZ R28, R39, R28 ;  /* 0x0000001c271c7221 */ /* 0x000fca0000010000 */
[----:B------:R-:W4:Y:S08]  /*ce50*/  MUFU.EX2 R165, R165 ;  /* 0x000000a500a57308 */ /* 0x000f300000000800 */
[----:B------:R-:W5:Y:S01]  /*ce60*/  MUFU.EX2 R166, R166 ;  /* 0x000000a600a67308 */ /* 0x000f620000000800 */
[----:B---3--:R-:W-:Y:S01]  /*ce70*/  FADD.FTZ R28, R171, R28 ;  /* 0x0000001cab1c7221 */ /* 0x008fe20000010000 */
[----:B------:R-:W-:-:S06]  /*ce80*/  R2UR UR23, R27 ;  /* 0x000000001b1772ca */ /* 0x000fcc00000e0000 */
[----:B------:R-:W3:Y:S01]  /*ce90*/  MUFU.EX2 R35, R35 ;  /* 0x0000002300237308 */ /* 0x000ee20000000800 */
[----:B------:R-:W-:Y:S01]  /*cea0*/  FFMA.FTZ R161, R15, UR46, -R60 ;  /* 0x0000002e0fa17c23 */ /* 0x000fe2000801083c */
[----:B-1----:R-:W-:-:S06]  /*ceb0*/  FADD.FTZ R27, R164, R25 ;  /* 0x00000019a41b7221 */ /* 0x002fcc0000010000 */
[----:B------:R-:W1:Y:S01]  /*cec0*/  MUFU.EX2 R34, R34 ;  /* 0x0000002200227308 */ /* 0x000e620000000800 */
[----:B0-----:R-:W-:Y:S01]  /*ced0*/  FADD.FTZ R28, R37, R28 ;  /* 0x0000001c251c7221 */ /* 0x001fe20000010000 */
[----:B--2---:R-:W-:-:S06]  /*cee0*/  FADD.FTZ R27, R36, R27 ;  /* 0x0000001b241b7221 */ /* 0x004fcc0000010000 */
[----:B------:R-:W0:Y:S08]  /*cef0*/  MUFU.EX2 R167, R167 ;  /* 0x000000a700a77308 */ /* 0x000e300000000800 */
[----:B------:R-:W2:Y:S01]  /*cf00*/  MUFU.EX2 R160, R160 ;  /* 0x000000a000a07308 */ /* 0x000ea20000000800 */
[----:B----4-:R-:W-:Y:S01]  /*cf10*/  FADD.FTZ R28, R165, R28 ;  /* 0x0000001ca51c7221 */ /* 0x010fe20000010000 */
[----:B-----5:R-:W-:-:S06]  /*cf20*/  FADD.FTZ R27, R166, R27 ;  /* 0x0000001ba61b7221 */ /* 0x020fcc0000010000 */
[----:B------:R-:W4:Y:S01]  /*cf30*/  MUFU.EX2 R33, R33 ;  /* 0x0000002100217308 */ /* 0x000f220000000800 */
[----:B------:R-:W-:Y:S01]  /*cf40*/  FFMA.FTZ R52, R45, UR46, -R60 ;  /* 0x0000002e2d347c23 */ /* 0x000fe2000801083c */
[----:B------:R-:W-:Y:S02]  /*cf50*/  IMAD.MOV.U32 R25, RZ, RZ, 0x40000040 ;  /* 0x40000040ff197424 */ /* 0x000fe400078e00ff */
[----:B---3--:R-:W-:Y:S01]  /*cf60*/  FADD.FTZ R28, R35, R28 ;  /* 0x0000001c231c7221 */ /* 0x008fe20000010000 */
[----:B------:R-:W-:-:S03]  /*cf70*/  VIADD R26, R24, 0x200 ;  /* 0x00000200181a7836 */ /* 0x000fc60000000000 */
[----:B------:R-:W3:Y:S01]  /*cf80*/  MUFU.EX2 R161, R161 ;  /* 0x000000a100a17308 */ /* 0x000ee20000000800 */
[----:B------:R-:W-:Y:S01]  /*cf90*/  R2UR UR6, R24 ;  /* 0x00000000180672ca */ /* 0x000fe200000e0000 */
[----:B-1----:R-:W-:-:S06]  /*cfa0*/  FADD.FTZ R27, R34, R27 ;  /* 0x0000001b221b7221 */ /* 0x002fcc0000010000 */
[----:B------:R-:W1:Y:S01]  /*cfb0*/  MUFU.EX2 R162, R162 ;  /* 0x000000a200a27308 */ /* 0x000e620000000800 */
[----:B------:R-:W-:Y:S01]  /*cfc0*/  VIADD R24, R24, 0x280 ;  /* 0x0000028018187836 */ /* 0x000fe20000000000 */
[----:B------:R-:W-:Y:S01]  /*cfd0*/  R2UR UR27, R25 ;  /* 0x00000000191b72ca */ /* 0x000fe200000e0000 */
[----:B0-----:R-:W-:-:S05]  /*cfe0*/  FADD.FTZ R25, R167, R28 ;  /* 0x0000001ca7197221 */ /* 0x001fca0000010000 */
[----:B------:R-:W0:Y:S01]  /*cff0*/  MUFU.EX2 R45, R55 ;  /* 0x00000037002d7308 */ /* 0x000e220000000800 */
[----:B------:R-:W-:Y:S01]  /*d000*/  R2UR UR22, R26 ;  /* 0x000000001a1672ca */ /* 0x000fe200000e0000 */
[----:B--2---:R-:W-:-:S06]  /*d010*/  FADD.FTZ R26, R160, R27 ;  /* 0x0000001ba01a7221 */ /* 0x004fcc0000010000 */
[----:B------:R-:W2:Y:S01]  /*d020*/  MUFU.EX2 R31, R31 ;  /* 0x0000001f001f7308 */ /* 0x000ea20000000800 */
[----:B------:R-:W-:Y:S01]  /*d030*/  R2UR UR26, R24 ;  /* 0x00000000181a72ca */ /* 0x000fe200000e0000 */
[----:B------:R-:W-:-:S06]  /*d040*/  FADD.FTZ R24, R50, R25 ;  /* 0x0000001932187221 */ /* 0x000fcc0000010000 */
[----:B------:R-:W5:Y:S01]  /*d050*/  MUFU.EX2 R163, R163 ;  /* 0x000000a300a37308 */ /* 0x000f620000000800 */
[----:B----4-:R-:W-:-:S07]  /*d060*/  FADD.FTZ R25, R33, R26 ;  /* 0x0000001a21197221 */ /* 0x010fce0000010000 */
[----:B------:R-:W4:Y:S01]  /*d070*/  MUFU.EX2 R156, R156 ;  /* 0x0000009c009c7308 */ /* 0x000f220000000800 */
[----:B---3--:R-:W-:Y:S01]  /*d080*/  FADD.FTZ R24, R161, R24 ;  /* 0x00000018a1187221 */ /* 0x008fe20000010000 */
[----:B-1----:R-:W-:-:S06]  /*d090*/  FADD.FTZ R26, R162, R25 ;  /* 0x00000019a21a7221 */ /* 0x002fcc0000010000 */
[----:B------:R-:W1:Y:S08]  /*d0a0*/  MUFU.EX2 R46, R54 ;  /* 0x00000036002e7308 */ /* 0x000e700000000800 */
[----:B------:R-:W3:Y:S01]  /*d0b0*/  MUFU.EX2 R30, R30 ;  /* 0x0000001e001e7308 */ /* 0x000ee20000000800 */
[----:B0-----:R-:W-:Y:S01]  /*d0c0*/  FADD.FTZ R24, R45, R24 ;  /* 0x000000182d187221 */ /* 0x001fe20000010000 */
[----:B--2---:R-:W-:-:S06]  /*d0d0*/  FADD.FTZ R27, R31, R26 ;  /* 0x0000001a1f1b7221 */ /* 0x004fcc0000010000 */
[----:B------:R-:W0:Y:S08]  /*d0e0*/  MUFU.EX2 R157, R157 ;  /* 0x0000009d009d7308 */ /* 0x000e300000000800 */
[----:B------:R-:W2:Y:S01]  /*d0f0*/  MUFU.EX2 R158, R158 ;  /* 0x0000009e009e7308 */ /* 0x000ea20000000800 */
[----:B-----5:R-:W-:Y:S01]  /*d100*/  FADD.FTZ R25, R163, R24 ;  /* 0x00000018a3197221 */ /* 0x020fe20000010000 */
[----:B------:R-:W-:-:S06]  /*d110*/  FFMA.FTZ R47, R47, UR46, -R60 ;  /* 0x0000002e2f2f7c23 */ /* 0x000fcc000801083c */
[----:B------:R-:W5:Y:S01]  /*d120*/  MUFU.EX2 R53, R53 ;  /* 0x0000003500357308 */ /* 0x000f620000000800 */
[----:B----4-:R-:W-:-:S07]  /*d130*/  FADD.FTZ R27, R156, R27 ;  /* 0x0000001b9c1b7221 */ /* 0x010fce0000010000 */
[----:B------:R-:W4:Y:S01]  /*d140*/  MUFU.EX2 R3, R3 ;  /* 0x0000000300037308 */ /* 0x000f220000000800 */
[----:B-1----:R-:W-:Y:S01]  /*d150*/  FADD.FTZ R24, R46, R25 ;  /* 0x000000192e187221 */ /* 0x002fe20000010000 */
[----:B---3--:R-:W-:-:S06]  /*d160*/  FADD.FTZ R27, R30, R27 ;  /* 0x0000001b1e1b7221 */ /* 0x008fcc0000010000 */
[----:B------:R-:W1:Y:S01]  /*d170*/  MUFU.EX2 R52, R52 ;  /* 0x0000003400347308 */ /* 0x000e620000000800 */
[----:B------:R-:W-:-:S07]  /*d180*/  FFMA.FTZ R48, R48, UR46, -R60 ;  /* 0x0000002e30307c23 */ /* 0x000fce000801083c */
[----:B------:R-:W3:Y:S01]  /*d190*/  MUFU.EX2 R172, R172 ;  /* 0x000000ac00ac7308 */ /* 0x000ee20000000800 */
[----:B------:R-:W-:Y:S02]  /*d1a0*/  IMAD.MOV.U32 R29, RZ, RZ, 0x40000040 ;  /* 0x40000040ff1d7424 */ /* 0x000fe400078e00ff */
[----:B0-----:R-:W-:-:S05]  /*d1b0*/  FADD.FTZ R24, R157, R24 ;  /* 0x000000189d187221 */ /* 0x001fca0000010000 */
[----:B------:R-:W0:Y:S01]  /*d1c0*/  MUFU.EX2 R51, R51 ;  /* 0x0000003300337308 */ /* 0x000e220000000800 */
[----:B--2---:R-:W-:-:S07]  /*d1d0*/  FADD.FTZ R26, R158, R27 ;  /* 0x0000001b9e1a7221 */ /* 0x004fce0000010000 */
[----:B------:R-:W2:Y:S01]  /*d1e0*/  MUFU.EX2 R0, R0 ;  /* 0x0000000000007308 */ /* 0x000ea20000000800 */
[----:B------:R-:W-:Y:S01]  /*d1f0*/  R2UR UR19, R29 ;  /* 0x000000001d1372ca */ /* 0x000fe200000e0000 */
[----:B-----5:R-:W-:-:S06]  /*d200*/  FADD.FTZ R27, R53, R24 ;  /* 0x00000018351b7221 */ /* 0x020fcc0000010000 */
[----:B------:R-:W5:Y:S01]  /*d210*/  MUFU.EX2 R47, R47 ;  /* 0x0000002f002f7308 */ /* 0x000f620000000800 */
[----:B----4-:R-:W-:-:S07]  /*d220*/  FADD.FTZ R29, R3, R26 ;  /* 0x0000001a031d7221 */ /* 0x010fce0000010000 */
[----:B------:R-:W4:Y:S01]  /*d230*/  MUFU.EX2 R174, R174 ;  /* 0x000000ae00ae7308 */ /* 0x000f220000000800 */
[----:B-1----:R-:W-:Y:S01]  /*d240*/  FADD.FTZ R24, R52, R27 ;  /* 0x0000001b34187221 */ /* 0x002fe20000010000 */
[----:B---3--:R-:W-:-:S06]  /*d250*/  FADD.FTZ R29, R172, R29 ;  /* 0x0000001dac1d7221 */ /* 0x008fcc0000010000 */
[----:B------:R-:W1:Y:S01]  /*d260*/  MUFU.EX2 R48, R48 ;  /* 0x0000003000307308 */ /* 0x000e620000000800 */
[----:B0-----:R-:W-:-:S07]  /*d270*/  FADD.FTZ R24, R51, R24 ;  /* 0x0000001833187221 */ /* 0x001fce0000010000 */
[----:B------:R-:W0:Y:S01]  /*d280*/  MUFU.EX2 R25, R32 ;  /* 0x0000002000197308 */ /* 0x000e220000000800 */
[----:B--2---:R-:W-:Y:S01]  /*d290*/  FADD.FTZ R29, R0, R29 ;  /* 0x0000001d001d7221 */ /* 0x004fe20000010000 */
[----:B------:R-:W-:Y:S01]  /*d2a0*/  F2FP.BF16.F32.PACK_AB R158, R3, R158 ;  /* 0x0000009e039e723e */ /* 0x000fe200000010ff */
[----:B-----5:R-:W-:Y:S02]  /*d2b0*/  FADD.FTZ R3, R47, R24 ;  /* 0x000000182f037221 */ /* 0x020fe40000010000 */
[----:B----4-:R-:W-:Y:S01]  /*d2c0*/  FADD.FTZ R24, R174, R29 ;  /* 0x0000001dae187221 */ /* 0x010fe20000010000 */
[----:B------:R-:W-:Y:S02]  /*d2d0*/  F2FP.BF16.F32.PACK_AB R152, R44, R152 ;  /* 0x000000982c98723e */ /* 0x000fe400000010ff */
[----:B------:R-:W-:Y:S02]  /*d2e0*/  F2FP.BF16.F32.PACK_AB R154, R43, R154 ;  /* 0x0000009a2b9a723e */ /* 0x000fe400000010ff */
[----:B------:R-:W-:-:S02]  /*d2f0*/  F2FP.BF16.F32.PACK_AB R153, R41, R153 ;  /* 0x000000992999723e */ /* 0x000fc400000010ff */
[----:B------:R-:W-:Y:S02]  /*d300*/  F2FP.BF16.F32.PACK_AB R155, R40, R155 ;  /* 0x0000009b289b723e */ /* 0x000fe400000010ff */
[----:B------:R-:W-:Y:S01]  /*d310*/  F2FP.BF16.F32.PACK_AB R172, R0, R172 ;  /* 0x000000ac00ac723e */ /* 0x000fe200000010ff */
[----:B-1----:R-:W-:Y:S01]  /*d320*/  FADD.FTZ R0, R48, R3 ;  /* 0x0000000330007221 */ /* 0x002fe20000010000 */
[--C-:B------:R-:W-:Y:S01]  /*d330*/  FFMA.FTZ R15, R49, UR46, -R60.reuse ;  /* 0x0000002e310f7c23 */ /* 0x100fe2000801083c */
[----:B------:R-:W-:Y:S01]  /*d340*/  FFMA.FTZ R175, R175, UR46, -R60 ;  /* 0x0000002eafaf7c23 */ /* 0x000fe2000801083c */
[----:B------:R-:W-:Y:S01]  /*d350*/  F2FP.BF16.F32.PACK_AB R168, R42, R168 ;  /* 0x000000a82aa8723e */ /* 0x000fe200000010ff */
[----:B0-----:R-:W-:Y:S01]  /*d360*/  FADD.FTZ R3, R25, R24 ;  /* 0x0000001819037221 */ /* 0x001fe20000010000 */
        /* <DEDUP_REMOVED lines=16> */
[----:B------:R0:W-:Y:S06]  /*d470*/  BAR.SYNC.DEFER_BLOCKING R86, 0x100 ;  /* 0x000400560000751d */ /* 0x0001ec0000010000 */
[----:B0-----:R-:W-:-:S06]  /*d480*/  WARPGROUP.ARRIVE ;  /* 0x00000000000079c5 */ /* 0x001fcc0000000000 */
        /* <DEDUP_REMOVED lines=12> */
[----:B------:R-:W-:Y:S01]  /*d550*/  HGMMA.64x256x16.F32.BF16 R24, R160, gdesc[UR16].tnspB, R24, gsb0 ;  /* 0x43e00010a0187df0 */ /* 0x000fe20008001818 */
[----:B------:R-:W0:Y:S08]  /*d560*/  MUFU.EX2 R15, R15 ;  /* 0x0000000f000f7308 */ /* 0x000e300000000800 */
[----:B------:R-:W1:Y:S01]  /*d570*/  MUFU.EX2 R175, R175 ;  /* 0x000000af00af7308 */ /* 0x000e620000000800 */
[----:B0-----:R-:W-:-:S04]  /*d580*/  FADD.FTZ R0, R15, R0 ;  /* 0x000000000f007221 */ /* 0x001fc80000010000 */
[C---:B-1----:R-:W-:Y:S01]  /*d590*/  FADD.FTZ R0, R175.reuse, R0 ;  /* 0x00000000af007221 */ /* 0x042fe20000010000 */
[----:B------:R-:W-:Y:S01]  /*d5a0*/  F2FP.BF16.F32.PACK_AB R175, R175, R15 ;  /* 0x0000000fafaf723e */ /* 0x000fe200000010ff */
[----:B------:R-:W-:Y:S02]  /*d5b0*/  WARPGROUP.DEPBAR.LE gsb0, 0x0 ;  /* 0x00008000000079c5 */ /* 0x000fe40000010000 */
[----:B------:R-:W-:-:S10]  /*d5c0*/  WARPGROUP.ARRIVE ;  /* 0x00000000000079c5 */ /* 0x000fd40000000000 */
[----:B------:R-:W-:Y:S01]  /*d5d0*/  HGMMA.64x256x16.F32.BF16 R24, R156, gdesc[UR20].tnspB, R24, gsb0 ;  /* 0x43e000149c187df0 */ /* 0x000fe20008001818 */
[----:B------:R-:W-:-:S04]  /*d5e0*/  LOP3.LUT R23, R23, 0xfffffffe, RZ, 0xc0, !PT ;  /* 0xfffffffe17177812 */ /* 0x000fc800078ec0ff */
[----:B------:R-:W-:Y:S01]  /*d5f0*/  @P5 LOP3.LUT R23, R23, 0x1, RZ, 0xfc, !PT ;  /* 0x0000000117175812 */ /* 0x000fe200078efcff */
[----:B------:R-:W-:Y:S02]  /*d600*/  WARPGROUP.DEPBAR.LE gsb0, 0x0 ;  /* 0x00008000000079c5 */ /* 0x000fe40000010000 */
[----:B------:R-:W-:-:S15]  /*d610*/  WARPGROUP.ARRIVE ;  /* 0x00000000000079c5 */ /* 0x000fde0000000000 */
[----:B------:R-:W-:-:S05]  /*d620*/  NOP ;  /* 0x0000000000007918 */ /* 0x000fca0000000000 */
[----:B------:R-:W-:Y:S03]  /*d630*/  HGMMA.64x256x16.F32.BF16 R24, R172, gdesc[UR24].tnspB, R24, gsb0 ;  /* 0x43e00018ac187df0 */ /* 0x000fe60008001818 */
[----:B------:R-:W-:Y:S02]  /*d640*/  WARPGROUP.DEPBAR.LE gsb0, 0x0 ;  /* 0x00008000000079c5 */ /* 0x000fe40000010000 */
[----:B------:R-:W-:Y:S05]  /*d650*/  @!P0 BRA `(.L_x_6130) ;  /* 0x0000000000048947 */ /* 0x000fea0003800000 */
[----:B------:R-:W-:Y:S01]  /*d660*/  BPT.TRAP 0x1 ;  /* 0x000000040000795c */ /* 0x000fe20000300000 */
.L_x_6130:
[----:B------:R-:W2:Y:S01]  /*d670*/  LDL R153, [R1+0xb8] ;  /* 0x0000b80001997983 */ /* 0x000ea20000100800 */
[----:B------:R-:W-:Y:S01]  /*d680*/  VIADD R14, R14, 0x32460 ;  /* 0x000324600e0e7836 */ /* 0x000fe20000000000 */
[----:B------:R-:W-:Y:S01]  /*d690*/  ULDC UR42, c[0x0][0xad0] ;  /* 0x0002b400002a7ab9 */ /* 0x000fe20000000800 */
[----:B------:R-:W-:Y:S01]  /*d6a0*/  IMAD.U32 R15, RZ, RZ, UR37 ;  /* 0x00000025ff0f7e24 */ /* 0x000fe2000f8e00ff */
[----:B------:R-:W-:Y:S01]  /*d6b0*/  ULDC UR43, c[0x0][0xad0] ;  /* 0x0002b400002b7ab9 */ /* 0x000fe20000000800 */
[----:B------:R-:W-:Y:S01]  /*d6c0*/  IMAD.MOV.U32 R152, RZ, RZ, R180 ;  /* 0x000000ffff987224 */ /* 0x000fe200078e00b4 */
[----:B------:R-:W-:Y:S01]  /*d6d0*/  ULDC UR44, c[0x0][0xa80] ;  /* 0x0002a000002c7ab9 */ /* 0x000fe20000000800 */
[----:B------:R-:W-:Y:S01]  /*d6e0*/  ULDC UR45, c[0x0][0xa80] ;  /* 0x0002a000002d7ab9 */ /* 0x000fe20000000800 */
[----:B------:R-:W-:Y:S02]  /*d6f0*/  PRMT R14, R15, 0x654, R14 ;  /* 0x000006540f0e7816 */ /* 0x000fe4000000000e */
[----:B------:R-:W0:Y:S02]  /*d700*/  @P5 LDC R15, c[0x0][0x44c] ;  /* 0x00011300ff0f5b82 */ /* 0x000e240000000800 */
[----:B------:R1:W-:Y:S06]  /*d710*/  SYNCS.ARRIVE.TRANS64.RED.A1T0 RZ, [R14+URZ], RZ ;  /* 0x000000ff0eff79a7 */ /* 0x0003ec000810043f */
[----:B-1----:R-:W1:Y:S01]  /*d720*/  @P5 LDC R14, c[0x0][0x450] ;  /* 0x00011400ff0e5b82 */ /* 0x002e620000000800 */
[----:B0-----:R-:W-:-:S05]  /*d730*/  @P5 IMAD.HI.U32 R15, R180, R15, RZ ;  /* 0x0000000fb40f5227 */ /* 0x001fca00078e00ff */
[----:B-1----:R-:W-:-:S04]  /*d740*/  @P5 SHF.R.U32.HI R152, RZ, R14, R15 ;  /* 0x0000000eff985219 */ /* 0x002fc8000001160f */
[----:B------:R-:W-:-:S05]  /*d750*/  IADD3 R14, R152, R178, -R179 ;  /* 0x000000b2980e7210 */ /* 0x000fca0007ffe8b3 */
[----:B------:R-:W-:-:S05]  /*d760*/  IMAD.HI R14, R14, 0x2aaaaaab, RZ ;  /* 0x2aaaaaab0e0e7827 */ /* 0x000fca00078e02ff */
[----:B------:R-:W-:-:S04]  /*d770*/  SHF.R.U32.HI R15, RZ, 0x1f, R14 ;  /* 0x0000001fff0f7819 */ /* 0x000fc8000001160e */
[----:B------:R-:W-:Y:S01]  /*d780*/  LEA.HI.SX32 R15, R14, R15, 0x1c ;  /* 0x0000000f0e0f7211 */ /* 0x000fe200078fe2ff */
[----:B------:R-:W-:-:S03]  /*d790*/  VIADD R14, R177, 0xfffffffe ;  /* 0xfffffffeb10e7836 */ /* 0x000fc60000000000 */
[----:B--2---:R-:W-:-:S04]  /*d7a0*/  VIMNMX R153, R153, R15, !PT ;  /* 0x0000000f99997248 */ /* 0x004fc80007fe0100 */
[----:B------:R-:W-:Y:S01]  /*d7b0*/  ISETP.GE.AND P1, PT, R14, R153, PT ;  /* 0x000000990e00720c */ /* 0x000fe20003f26270 */
[----:B------:R0:W-:-:S12]  /*d7c0*/  STL [R1+0x90], R153 ;  /* 0x0000909901007387 */ /* 0x0001d80000100800 */
[----:B0-----:R-:W-:Y:S05]  /*d7d0*/  @!P1 BRA `(.L_x_6131) ;  /* 0x0000003800589947 */ /* 0x001fea0003800000 */
[----:B------:R-:W-:Y:S02]  /*d7e0*/  IMAD.MOV.U32 R208, RZ, RZ, R176 ;  /* 0x000000ffffd07224 */ /* 0x000fe400078e00b0 */
[----:B------:R-:W-:-:S07]  /*d7f0*/  IMAD.MOV.U32 R209, RZ, RZ, R20 ;  /* 0x000000ffffd17224 */ /* 0x000fce00078e0014 */
.L_x_6142:
[----:B------:R-:W-:Y:S01]  /*d800*/  VIADD R18, R18, 0x1 ;  /* 0x0000000112127836 */ /* 0x000fe20000000000 */
[----:B------:R-:W-:Y:S05]  /*d810*/  YIELD ;  /* 0x0000000000007946 */ /* 0x000fea0003800000 */
[----:B------:R-:W-:-:S04]  /*d820*/  ISETP.NE.AND P1, PT, R18, 0x2, PT ;  /* 0x000000021200780c */ /* 0x000fc80003f25270 */
[----:B------:R-:W-:Y:S02]  /*d830*/  SEL R15, RZ, 0x1, P1 ;  /* 0x00000001ff0f7807 */ /* 0x000fe40000800000 */
[----:B------:R-:W-:Y:S02]  /*d840*/  SEL R18, R18, RZ, P1 ;  /* 0x000000ff12127207 */ /* 0x000fe40000800000 */
[----:B------:R-:W-:Y:S01]  /*d850*/  LOP3.LUT R204, R204, R15, RZ, 0x3c, !PT ;  /* 0x0000000fcccc7212 */ /* 0x000fe200078e3cff */
[----:B-----5:R-:W-:Y:S06]  /*d860*/  @!P0 BRA `(.L_x_6132) ;  /* 0x0000000000048947 */ /* 0x020fec0003800000 */
[----:B------:R-:W-:Y:S01]  /*d870*/  BPT.TRAP 0x1 ;  /* 0x000000040000795c */ /* 0x000fe20000300000 */
.L_x_6132:
[----:B------:R-:W-:Y:S01]  /*d880*/  IMAD R15, R18, 0x8, R22 ;  /* 0x00000008120f7824 */ /* 0x000fe200078e0216 */
[----:B------:R-:W-:-:S04]  /*d890*/  SHF.L.U32 R20, R204, 0x1f, RZ ;  /* 0x0000001fcc147819 */ /* 0x000fc800000006ff */
[----:B------:R0:W1:Y:S01]  /*d8a0*/  SYNCS.PHASECHK.TRANS64.TRYWAIT P1, [R15+URZ+0x32430], R20 ;  /* 0x032430140f0075a7 */ /* 0x000062000802017f */
[----:B------:R-:W-:Y:S05]  /*d8b0*/  @!P0 BRA `(.L_x_6133) ;  /* 0x0000000000048947 */ /* 0x000fea0003800000 */
[----:B------:R-:W-:Y:S01]  /*d8c0*/  BPT.TRAP 0x1 ;  /* 0x000000040000795c */ /* 0x000fe20000300000 */
.L_x_6133:
[----:B------:R-:W2:Y:S01]  /*d8d0*/  LDL R21, [R1+0x88] ;  /* 0x0000880001157983 */ /* 0x000ea20000100800 */
[----:B------:R-:W-:Y:S02]  /*d8e0*/  IMAD.MOV.U32 R157, RZ, RZ, 0x40000040 ;  /* 0x40000040ff9d7424 */ /* 0x000fe400078e00ff */
[----:B--2---:R-:W-:Y:S01]  /*d8f0*/  IMAD R156, R18, 0x300, R21 ;  /* 0x00000300129c7824 */ /* 0x004fe200078e0215 */
[----:B-1----:R-:W-:Y:S06]  /*d900*/  @P1 BRA `(.L_x_6134) ;  /* 0x0000000000081947 */ /* 0x002fec0003800000 */
[----:B------:R-:W1:Y:S02]  /*d910*/  SYNCS.PHASECHK.TRANS64.TRYWAIT P1, [R15+URZ+0x32430], R20 ;  /* 0x032430140f0075a7 */ /* 0x000e64000802017f */
[----:B-1----:R-:W-:Y:S05]  /*d920*/  @!P1 BRA `(.L_x_6135) ;  /* 0x0000015c00dc9947 */ /* 0x002fea0003800000 */
.L_x_6134:
[----:B------:R2:W-:Y:S04]  /*d930*/  STL.64 [R1+0x1f8], R4 ;  /* 0x0001f80401007387 */ /* 0x0005e80000100a00 */
[----:B--2---:R-:W2:Y:S04]  /*d940*/  LDL.64 R4, [R1+0x80] ;  /* 0x0000800001047983 */ /* 0x004ea80000100a00 */
[----:B------:R3:W-:Y:S01]  /*d950*/  STL.64 [R1+0x1f0], R2 ;  /* 0x0001f00201007387 */ /* 0x0007e20000100a00 */
[----:B------:R-:W-:Y:S05]  /*d960*/  WARPSYNC.ALL ;  /* 0x0000000000007948 */ /* 0x000fea0003800000 */
[----:B------:R-:W4:Y:S04]  /*d970*/  LDL.64 R210, [R1+0x70] ;  /* 0x0000700001d27983 */ /* 0x000f280000100a00 */
[----:B---3--:R-:W3:Y:S01]  /*d980*/  LDL.64 R2, [R1+0x78] ;  /* 0x0000780001027983 */ /* 0x008ee20000100a00 */
[C---:B------:R-:W-:Y:S01]  /*d990*/  R2UR UR6, R156.reuse ;  /* 0x000000009c0672ca */ /* 0x040fe200000e0000 */
[C---:B------:R-:W-:Y:S01]  /*d9a0*/  VIADD R154, R156.reuse, 0x2 ;  /* 0x000000029c9a7836 */ /* 0x040fe20000000000 */
[----:B------:R-:W-:Y:S01]  /*d9b0*/  R2UR UR7, R157 ;  /* 0x000000009d0772ca */ /* 0x000fe200000e0000 */
[----:B------:R-:W-:Y:S01]  /*d9c0*/  VIADD R152, R156, 0x4 ;  /* 0x000000049c987836 */ /* 0x000fe20000000000 */
[----:B------:R-:W-:Y:S01]  /*d9d0*/  R2UR UR4, R212 ;  /* 0x00000000d40472ca */ /* 0x000fe200000e0000 */
[----:B------:R-:W-:Y:S01]  /*d9e0*/  VIADD R156, R156, 0x6 ;  /* 0x000000069c9c7836 */ /* 0x000fe20000000000 */
[----:B------:R-:W-:Y:S01]  /*d9f0*/  R2UR UR5, R213 ;  /* 0x00000000d50572ca */ /* 0x000fe200000e0000 */
[----:B------:R-:W-:-:S02]  /*da00*/  IMAD.MOV.U32 R155, RZ, RZ, 0x40000040 ;  /* 0x40000040ff9b7424 */ /* 0x000fc400078e00ff */
[----:B------:R-:W-:Y:S02]  /*da10*/  IMAD.MOV.U32 R153, RZ, RZ, 0x40000040 ;  /* 0x40000040ff997424 */ /* 0x000fe400078e00ff */
[----:B------:R-:W-:Y:S01]  /*da20*/  IMAD.MOV.U32 R157, RZ, RZ, 0x40000040 ;  /* 0x40000040ff9d7424 */ /* 0x000fe200078e00ff */
[----:B------:R-:W-:Y:S02]  /*da30*/  R2UR UR10, R154 ;  /* 0x000000009a0a72ca */ /* 0x000fe400000e0000 */
[----:B------:R-:W-:Y:S02]  /*da40*/  R2UR UR11, R155 ;  /* 0x000000009b0b72ca */ /* 0x000fe400000e0000 */
[----:B------:R-:W-:Y:S02]  /*da50*/  R2UR UR14, R152 ;  /* 0x00000000980e72ca */ /* 0x000fe400000e0000 */
[----:B------:R-:W-:Y:S02]  /*da60*/  R2UR UR15, R153 ;  /* 0x00000000990f72ca */ /* 0x000fe400000e0000 */
[----:B------:R-:W-:-:S02]  /*da70*/  R2UR UR18, R156 ;  /* 0x000000009c1272ca */ /* 0x000fc400000e0000 */
[----:B------:R-:W-:Y:S02]  /*da80*/  R2UR UR19, R157 ;  /* 0x000000009d1372ca */ /* 0x000fe400000e0000 */
[----:B------:R-:W-:-:S06]  /*da90*/  WARPGROUP.ARRIVE ;  /* 0x00000000000079c5 */ /* 0x000fcc0000000000 */
[----:B------:R-:W-:Y:S03]  /*daa0*/  HGMMA.64x96x16.F32.BF16 R152, gdesc[UR4], RZ, !UPT, gsb0 ;  /* 0x01600000049879f0 */ /* 0x000fe6000c0018ff */
[----:B------:R-:W-:Y:S02]  /*dab0*/  WARPGROUP.DEPBAR.LE gsb0, 0x0 ;  /* 0x00008000000079c5 */ /* 0x000fe40000010000 */
[----:B------:R-:W-:Y:S01]  /*dac0*/  WARPGROUP.ARRIVE ;  /* 0x00000000000079c5 */ /* 0x000fe20000000000 */
[----:B--2---:R-:W-:Y:S02]  /*dad0*/  R2UR UR8, R4 ;  /* 0x00000000040872ca */ /* 0x004fe400000e0000 */
[----:B------:R-:W-:Y:S02]  /*dae0*/  R2UR UR9, R5 ;  /* 0x00000000050972ca */ /* 0x000fe400000e0000 */
[----:B------:R2:W5:Y:S11]  /*daf0*/  LDL.LU.64 R4, [R1+0x1f8] ;  /* 0x0001f80001047983 */ /* 0x0005760000300a00 */
[----:B------:R-:W-:Y:S01]  /*db00*/  HGMMA.64x96x16.F32.BF16 R152, gdesc[UR8], R152, gsb0 ;  /* 0x01600000089879f0 */ /* 0x000fe20008001898 */
[----:B---3--:R-:W-:-:S02]  /*db10*/  R2UR UR12, R2 ;  /* 0x00000000020c72ca */ /* 0x008fc400000e0000 */
[----:B------:R-:W-:Y:S02]  /*db20*/  R2UR UR13, R3 ;  /* 0x00000000030d72ca */ /* 0x000fe400000e0000 */
[----:B------:R2:W5:Y:S01]  /*db30*/  LDL.LU.64 R2, [R1+0x1f0] ;  /* 0x0001f00001027983 */ /* 0x0005620000300a00 */
[----:B----4-:R-:W-:Y:S02]  /*db40*/  R2UR UR16, R210 ;  /* 0x00000000d21072ca */ /* 0x010fe400000e0000 */
        /* <DEDUP_REMOVED lines=8> */
[----:B--2---:R-:W-:Y:S05]  /*dbd0*/  @!P0 BRA `(.L_x_6136) ;  /* 0x0000000000048947 */ /* 0x004fea0003800000 */
[----:B------:R-:W-:Y:S01]  /*dbe0*/  BPT.TRAP 0x1 ;  /* 0x000000040000795c */ /* 0x000fe20000300000 */
.L_x_6136:
[----:B------:R2:W3:Y:S01]  /*dbf0*/  SYNCS.PHASECHK.TRANS64.TRYWAIT P1, [R15+URZ+0x32450], R20 ;  /* 0x032450140f0075a7 */ /* 0x0004e2000802017f */
[----:B------:R-:W-:Y:S05]  /*dc00*/  @!P0 BRA `(.L_x_6137) ;  /* 0x0000000000048947 */ /* 0x000fea0003800000 */
[----:B------:R-:W-:Y:S01]  /*dc10*/  BPT.TRAP 0x1 ;  /* 0x000000040000795c */ /* 0x000fe20000300000 */
.L_x_6137:
[----:B---3--:R-:W-:Y:S05]  /*dc20*/  @P1 BRA `(.L_x_6138) ;  /* 0x0000000000081947 */ /* 0x008fea0003800000 */
[----:B------:R-:W3:Y:S02]  /*dc30*/  SYNCS.PHASECHK.TRANS64.TRYWAIT P1, [R15+URZ+0x32450], R20 ;  /* 0x032450140f0075a7 */ /* 0x000ee4000802017f */
[----:B---3--:R-:W-:Y:S05]  /*dc40*/  @!P1 BRA `(.L_x_6139) ;  /* 0x0000015c00289947 */ /* 0x008fea0003800000 */
.L_x_6138:
[----:B------:R4:W-:Y:S04]  /*dc50*/  STL.64 [R1+0x208], R22 ;  /* 0x0002081601007387 */ /* 0x0009e80000100a00 */
[----:B----4-:R-:W4:Y:S04]  /*dc60*/  LDL.64 R22, [R1+0x68] ;  /* 0x0000680001167983 */ /* 0x010f280000100a00 */
[----:B------:R0:W-:Y:S04]  /*dc70*/  STL.64 [R1+0x200], R16 ;  /* 0x0002001001007387 */ /* 0x0001e80000100a00 */
[----:B0-----:R-:W4:Y:S01]  /*dc80*/  LDL.64 R16, [R1+0x60] ;  /* 0x0000600001107983 */ /* 0x001f220000100a00 */
[----:B-123--:R-:W-:-:S02]  /*dc90*/  IMAD.MOV.U32 R20, RZ, RZ, 0xc00 ;  /* 0x00000c00ff147424 */ /* 0x00efc400078e00ff */
[----:B------:R-:W-:Y:S01]  /*dca0*/  IMAD.MOV.U32 R21, RZ, RZ, 0x40000040 ;  /* 0x40000040ff157424 */ /* 0x000fe200078e00ff */
[----:B------:R0:W-:Y:S01]  /*dcb0*/  STL.64 [R1+0x1f8], R14 ;  /* 0x0001f80e01007387 */ /* 0x0001e20000100a00 */
[----:B------:R-:W-:-:S03]  /*dcc0*/  IMAD R20, R18, R20, UR38 ;  /* 0x0000002612147e24 */ /* 0x000fc6000f8e0214 */
[----:B-----5:R1:W-:Y:S01]  /*dcd0*/  STL.64 [R1+0x1f0], R2 ;  /* 0x0001f00201007387 */ /* 0x0203e20000100a00 */
[----:B------:R-:W-:Y:S05]  /*dce0*/  WARPSYNC.ALL ;  /* 0x0000000000007948 */ /* 0x000fea0003800000 */
[C---:B------:R-:W-:Y:S02]  /*dcf0*/  R2UR UR6, R20.reuse ;  /* 0x00000000140672ca */ /* 0x040fe400000e0000 */
[----:B------:R-:W-:Y:S01]  /*dd00*/  R2UR UR7, R21 ;  /* 0x00000000150772ca */ /* 0x000fe200000e0000 */
[----:B------:R-:W-:Y:S01]  /*dd10*/  VIADD R210, R20, 0x2 ;  /* 0x0000000214d27836 */ /* 0x000fe20000000000 */
[----:B0-----:R-:W2:Y:S01]  /*dd20*/  LDL.64 R14, [R1+0x40] ;  /* 0x00004000010e7983 */ /* 0x001ea20000100a00 */
[----:B------:R-:W-:-:S03]  /*dd30*/  R2UR UR4, R4 ;  /* 0x00000000040472ca */ /* 0x000fc600000e0000 */
[----:B-1----:R-:W3:Y:S01]  /*dd40*/  LDL.64 R2, [R1+0x58] ;  /* 0x0000580001027983 */ /* 0x002ee20000100a00 */
[----:B------:R-:W-:Y:S01]  /*dd50*/  R2UR UR5, R5 ;  /* 0x00000000050572ca */ /* 0x000fe200000e0000 */
[----:B------:R-:W-:Y:S01]  /*dd60*/  WARPGROUP.ARRIVE ;  /* 0x00000000000079c5 */ /* 0x000fe20000000000 */
[----:B------:R-:W-:-:S11]  /*dd70*/  IMAD.MOV.U32 R211, RZ, RZ, 0x40000040 ;  /* 0x40000040ffd37424 */ /* 0x000fd600078e00ff */
[----:B------:R-:W-:Y:S01]  /*dd80*/  HGMMA.64x96x16.F32.BF16 R152, gdesc[UR4], R152, gsb0 ;  /* 0x01600000049879f0 */ /* 0x000fe20008001898 */
[----:B------:R-:W-:Y:S02]  /*dd90*/  R2UR UR6, R210 ;  /* 0x00000000d20672ca */ /* 0x000fe400000e0000 */
[----:B------:R-:W-:Y:S01]  /*dda0*/  R2UR UR7, R211 ;  /* 0x00000000d30772ca */ /* 0x000fe200000e0000 */
[----:B------:R-:W-:Y:S02]  /*ddb0*/  VIADD R210, R20, 0x4 ;  /* 0x0000000414d27836 */ /* 0x000fe40000000000 */
[----:B------:R-:W-:Y:S01]  /*ddc0*/  IMAD.MOV.U32 R211, RZ, RZ, 0x40000040 ;  /* 0x40000040ffd37424 */ /* 0x000fe200078e00ff */
[----:B------:R-:W-:Y:S02]  /*ddd0*/  WARPGROUP.DEPBAR.LE gsb0, 0x0 ;  /* 0x00008000000079c5 */ /* 0x000fe40000010000 */
[----:B------:R-:W-:Y:S01]  /*dde0*/  WARPGROUP.ARRIVE ;  /* 0x00000000000079c5 */ /* 0x000fe20000000000 */
[----:B----4-:R-:W-:-:S02]  /*ddf0*/  R2UR UR4, R22 ;  /* 0x00000000160472ca */ /* 0x010fc400000e0000 */
[----:B------:R-:W-:Y:S02]  /*de00*/  R2UR UR5, R23 ;  /* 0x00000000170572ca */ /* 0x000fe400000e0000 */
[----:B------:R-:W4:Y:S11]  /*de10*/  LDL.64 R22, [R1+0x50] ;  /* 0x0000500001167983 */ /* 0x000f360000100a00 */
[----:B------:R-:W-:Y:S01]  /*de20*/  HGMMA.64x96x16.F32.BF16 R152, gdesc[UR4], R152, gsb0 ;  /* 0x01600000049879f0 */ /* 0x000fe20008001898 */
[----:B------:R-:W-:-:S02]  /*de30*/  R2UR UR4, R16 ;  /* 0x00000000100472ca */ /* 0x000fc400000e0000 */
[----:B------:R-:W-:Y:S02]  /*de40*/  R2UR UR5, R17 ;  /* 0x00000000110572ca */ /* 0x000fe400000e0000 */
[----:B------:R-:W2:Y:S01]  /*de50*/  LDL.64 R16, [R1+0x48] ;  /* 0x0000480001107983 */ /* 0x000ea20000100a00 */
[----:B------:R-:W-:Y:S02]  /*de60*/  R2UR UR6, R210 ;  /* 0x00000000d20672ca */ /* 0x000fe400000e0000 */
[----:B------:R-:W-:Y:S01]  /*de70*/  R2UR UR7, R211 ;  /* 0x00000000d30772ca */ /* 0x000fe200000e0000 */
[----:B------:R-:W-:Y:S01]  /*de80*/  VIADD R210, R20, 0x6 ;  /* 0x0000000614d27836 */ /* 0x000fe20000000000 */
[----:B------:R-:W-:Y:S01]  /*de90*/  MOV R211, 0x40000040 ;  /* 0x4000004000d37802 */ /* 0x000fe20000000f00 */
[----:B------:R-:W-:Y:S02]  /*dea0*/  WARPGROUP.DEPBAR.LE gsb0, 0x0 ;  /* 0x00008000000079c5 */ /* 0x000fe40000010000 */
[----:B------:R-:W-:-:S08]  /*deb0*/  WARPGROUP.ARRIVE ;  /* 0x00000000000079c5 */ /* 0x000fd00000000000 */
[----:B------:R-:W-:Y:S01]  /*dec0*/  HGMMA.64x96x16.F32.BF16 R152, gdesc[UR4], R152, gsb0 ;  /* 0x01600000049879f0 */ /* 0x000fe20008001898 */
[----:B------:R-:W-:Y:S02]  /*ded0*/  R2UR UR6, R210 ;  /* 0x00000000d20672ca */ /* 0x000fe400000e0000 */
[----:B------:R-:W-:Y:S02]  /*dee0*/  R2UR UR7, R211 ;  /* 0x00000000d30772ca */ /* 0x000fe400000e0000 */
[----:B---3--:R-:W-:Y:S02]  /*def0*/  R2UR UR4, R2 ;  /* 0x00000000020472ca */ /* 0x008fe400000e0000 */
[----:B------:R-:W-:Y:S01]  /*df00*/  R2UR UR5, R3 ;  /* 0x00000000030572ca */ /* 0x000fe200000e0000 */
[----:B------:R-:W-:Y:S01]  /*df10*/  VIADD R210, R20, 0x300 ;  /* 0x0000030014d27836 */ /* 0x000fe20000000000 */
[----:B------:R-:W3:Y:S01]  /*df20*/  LDL.64 R2, [R1+0x18] ;  /* 0x0000180001027983 */ /* 0x000ee20000100a00 */
[----:B------:R-:W-:Y:S01]  /*df30*/  IMAD.MOV.U32 R211, RZ, RZ, 0x40000040 ;  /* 0x40000040ffd37424 */ /* 0x000fe200078e00ff */
[----:B------:R-:W-:-:S02]  /*df40*/  WARPGROUP.DEPBAR.LE gsb0, 0x0 ;  /* 0x00008000000079c5 */ /* 0x000fc40000010000 */
[----:B------:R-:W-:-:S07]  /*df50*/  WARPGROUP.ARRIVE ;  /* 0x00000000000079c5 */ /* 0x000fce0000000000 */
[----:B------:R-:W-:Y:S01]  /*df60*/  HGMMA.64x96x16.F32.BF16 R152, gdesc[UR4], R152, gsb0 ;  /* 0x01600000049879f0 */ /* 0x000fe20008001898 */
[----:B------:R-:W-:Y:S02]  /*df70*/  R2UR UR6, R210 ;  /* 0x00000000d20672ca */ /* 0x000fe400000e0000 */
[----:B------:R-:W-:Y:S02]  /*df80*/  R2UR UR7, R211 ;  /* 0x00000000d30772ca */ /* 0x000fe400000e0000 */
[----:B----4-:R-:W-:Y:S02]  /*df90*/  R2UR UR4, R22 ;  /* 0x00000000160472ca */ /* 0x010fe400000e0000 */
        /* <DEDUP_REMOVED lines=8> */
[----:B--2---:R-:W-:Y:S02]  /*e020*/  R2UR UR4, R16 ;  /* 0x00000000100472ca */ /* 0x004fe400000e0000 */
[----:B------:R-:W-:Y:S02]  /*e030*/  R2UR UR7, R211 ;  /* 0x00000000d30772ca */ /* 0x000fe400000e0000 */
[----:B------:R-:W-:Y:S01]  /*e040*/  R2UR UR5, R17 ;  /* 0x00000000110572ca */ /* 0x000fe200000e0000 */
[----:B------:R-:W-:Y:S01]  /*e050*/  VIADD R210, R20, 0x304 ;  /* 0x0000030414d27836 */ /* 0x000fe20000000000 */
[----:B------:R0:W5:Y:S01]  /*e060*/  LDL.LU.64 R16, [R1+0x200] ;  /* 0x0002000001107983 */ /* 0x0001620000300a00 */
[----:B------:R-:W-:Y:S01]  /*e070*/  IMAD.MOV.U32 R211, RZ, RZ, 0x40000040 ;  /* 0x40000040ffd37424 */ /* 0x000fe200078e00ff */
[----:B------:R-:W-:Y:S02]  /*e080*/  WARPGROUP.DEPBAR.LE gsb0, 0x0 ;  /* 0x00008000000079c5 */ /* 0x000fe40000010000 */
[----:B------:R-:W-:-:S07]  /*e090*/  WARPGROUP.ARRIVE ;  /* 0x00000000000079c5 */ /* 0x000fce0000000000 */
[----:B------:R-:W-:Y:S01]  /*e0a0*/  HGMMA.64x96x16.F32.BF16 R152, gdesc[UR4], R152, gsb0 ;  /* 0x01600000049879f0 */ /* 0x000fe20008001898 */
[----:B------:R-:W-:Y:S02]  /*e0b0*/  R2UR UR6, R210 ;  /* 0x00000000d20672ca */ /* 0x000fe400000e0000 */
[----:B------:R-:W-:Y:S02]  /*e0c0*/  R2UR UR7, R211 ;  /* 0x00000000d30772ca */ /* 0x000fe400000e0000 */
[----:B------:R-:W-:Y:S02]  /*e0d0*/  R2UR UR4, R14 ;  /* 0x000000000e0472ca */ /* 0x000fe400000e0000 */
[----:B------:R-:W-:Y:S01]  /*e0e0*/  R2UR UR5, R15 ;  /* 0x000000000f0572ca */ /* 0x000fe200000e0000 */
[----:B------:R-:W-:Y:S01]  /*e0f0*/  VIADD R210, R20, 0x306 ;  /* 0x0000030614d27836 */ /* 0x000fe20000000000 */
[----:B------:R0:W5:Y:S01]  /*e100*/  LDL.LU.64 R14, [R1+0x1f8] ;  /* 0x0001f800010e7983 */ /* 0x0001620000300a00 */
[----:B------:R-:W-:Y:S01]  /*e110*/  IMAD.MOV.U32 R211, RZ, RZ, 0x40000040 ;  /* 0x40000040ffd37424 */ /* 0x000fe200078e00ff */
[----:B------:R-:W-:-:S02]  /*e120*/  WARPGROUP.DEPBAR.LE gsb0, 0x0 ;  /* 0x00008000000079c5 */ /* 0x000fc40000010000 */
[----:B------:R-:W-:-:S07]  /*e130*/  WARPGROUP.ARRIVE ;  /* 0x00000000000079c5 */ /* 0x000fce0000000000 */
[----:B------:R-:W-:Y:S01]  /*e140*/  HGMMA.64x96x16.F32.BF16 R152, gdesc[UR4], R152, gsb0 ;  /* 0x01600000049879f0 */ /* 0x000fe20008001898 */
[----:B------:R-:W-:Y:S02]  /*e150*/  R2UR UR6, R210 ;  /* 0x00000000d20672ca */ /* 0x000fe400000e0000 */
[----:B------:R-:W-:Y:S02]  /*e160*/  R2UR UR7, R211 ;  /* 0x00000000d30772ca */ /* 0x000fe400000e0000 */
[----:B---3--:R-:W-:Y:S02]  /*e170*/  R2UR UR4, R2 ;  /* 0x00000000020472ca */ /* 0x008fe400000e0000 */
        /* <DEDUP_REMOVED lines=75> */
[----:B------:R-:W-:Y:S02]  /*e630*/  WARPGROUP.DEPBAR.LE gsb0, 0x0 ;  /* 0x00008000000079c5 */ /* 0x000fe40000010000 */
[----:B------:R-:W-:-:S09]  /*e640*/  WARPGROUP.ARRIVE ;  /* 0x00000000000079c5 */ /* 0x000fd20000000000 */
[----:B------:R-:W-:Y:S01]  /*e650*/  HGMMA.64x96x16.F32.BF16 R152, gdesc[UR4], R152, gsb0 ;  /* 0x01600000049879f0 */ /* 0x000fe20008001898 */
[----:B-1----:R-:W-:-:S04]  /*e660*/  SHF.R.U32.HI R211, RZ, 0x7, R211 ;  /* 0x00000007ffd37819 */ /* 0x002fc800000116d3 */
[----:B------:R-:W-:Y:S01]  /*e670*/  IADD3 R21, -R211, 0xb, RZ ;  /* 0x0000000bd3157810 */ /* 0x000fe20007ffe1ff */
[----:B------:R-:W-:-:S04]  /*e680*/  WARPGROUP.DEPBAR.LE gsb0, 0x0 ;  /* 0x00008000000079c5 */ /* 0x000fc80000010000 */
[----:B------:R0:W-:Y:S06]  /*e690*/  BAR.ARV R21, 0x100 ;  /* 0x000400150000751d */ /* 0x0001ec0000002000 */
[----:B------:R-:W-:Y:S05]  /*e6a0*/  @!P0 BRA `(.L_x_6140) ;  /* 0x0000000000048947 */ /* 0x000fea0003800000 */
[----:B------:R-:W-:Y:S01]  /*e6b0*/  BPT.TRAP 0x1 ;  /* 0x000000040000795c */ /* 0x000fe20000300000 */
.L_x_6140:
[----:B------:R-:W2:Y:S01]  /*e6c0*/  LDL R211, [R1+0xc4] ;  /* 0x0000c40001d37983 */ /* 0x000ea20000100800 */
[----:B------:R-:W1:Y:S03]  /*e6d0*/  LDC R20, c[0x0][0x448] ;  /* 0x00011200ff147b82 */ /* 0x000e660000000800 */
[----:B------:R3:W-:Y:S04]  /*e6e0*/  STL [R1+0x1fc], R6 ;  /* 0x0001fc0601007387 */ /* 0x0007e80000100800 */
[----:B---3--:R-:W2:Y:S01]  /*e6f0*/  LDL R6, [R1+0x94] ;  /* 0x0000940001067983 */ /* 0x008ea20000100800 */
[----:B------:R-:W-:Y:S01]  /*e700*/  FMUL.FTZ R153, R153, UR43 ;  /* 0x0000002b99997c20 */ /* 0x000fe20008410000 */
[----:B------:R-:W-:Y:S01]  /*e710*/  FMUL.FTZ R154, R154, UR43 ;  /* 0x0000002b9a9a7c20 */ /* 0x000fe20008410000 */
[----:B------:R-:W-:Y:S01]  /*e720*/  FMUL.FTZ R155, R155, UR43 ;  /* 0x0000002b9b9b7c20 */ /* 0x000fe20008410000 */
[----:B------:R3:W-:Y:S01]  /*e730*/  STL [R1+0x1f8], R5 ;  /* 0x0001f80501007387 */ /* 0x0007e20000100800 */
[----:B------:R-:W-:Y:S01]  /*e740*/  FMUL.FTZ R152, R152, UR43 ;  /* 0x0000002b98987c20 */ /* 0x000fe20008410000 */
[----:B------:R-:W-:Y:S01]  /*e750*/  FMUL.FTZ R157, R157, UR43 ;  /* 0x0000002b9d9d7c20 */ /* 0x000fe20008410000 */
[----:B------:R-:W-:Y:S01]  /*e760*/  FMUL.FTZ R163, R163, UR43 ;  /* 0x0000002ba3a37c20 */ /* 0x000fe20008410000 */
[----:B------:R4:W-:Y:S01]  /*e770*/  STL [R1+0x1f4], R4 ;  /* 0x0001f40401007387 */ /* 0x0009e20000100800 */
[----:B------:R-:W-:Y:S01]  /*e780*/  FMUL.FTZ R158, R158, UR43 ;  /* 0x0000002b9e9e7c20 */ /* 0x000fe20008410000 */
[----:B------:R-:W-:Y:S01]  /*e790*/  FMUL.FTZ R162, R162, UR43 ;  /* 0x0000002ba2a27c20 */ /* 0x000fe20008410000 */
[----:B-1----:R-:W-:Y:S01]  /*e7a0*/  ISETP.NE.AND P1, PT, R20, 0x1, PT ;  /* 0x000000011400780c */ /* 0x002fe20003f25270 */
[----:B-----5:R1:W-:Y:S01]  /*e7b0*/  STL [R1+0x1f0], R2 ;  /* 0x0001f00201007387 */ /* 0x0203e20000100800 */
[----:B------:R-:W-:Y:S01]  /*e7c0*/  FMUL.FTZ R159, R159, UR43 ;  /* 0x0000002b9f9f7c20 */ /* 0x000fe20008410000 */
[----:B---3--:R3:W-:Y:S01]  /*e7d0*/  MUFU.TANH R5, R152 ;  /* 0x0000009800057308 */ /* 0x0087e20000002400 */
[----:B------:R-:W-:Y:S01]  /*e7e0*/  FMUL.FTZ R167, R167, UR43 ;  /* 0x0000002ba7a77c20 */ /* 0x000fe20008410000 */
[----:B------:R-:W-:Y:S01]  /*e7f0*/  FMUL.FTZ R166, R166, UR43 ;  /* 0x0000002ba6a67c20 */ /* 0x000fe20008410000 */
[----:B------:R-:W-:Y:S01]  /*e800*/  FMUL.FTZ R175, R175, UR43 ;  /* 0x0000002bafaf7c20 */ /* 0x000fe20008410000 */
[----:B------:R-:W-:Y:S01]  /*e810*/  FMUL.FTZ R171, R171, UR43 ;  /* 0x0000002babab7c20 */ /* 0x000fe20008410000 */
[----:B------:R-:W-:Y:S01]  /*e820*/  FMUL.FTZ R174, R174, UR43 ;  /* 0x0000002baeae7c20 */ /* 0x000fe20008410000 */
[----:B------:R-:W-:Y:S01]  /*e830*/  FMUL.FTZ R186, R186, UR43 ;  /* 0x0000002bbaba7c20 */ /* 0x000fe20008410000 */
[----:B------:R-:W-:Y:S01]  /*e840*/  FMUL.FTZ R170, R170, UR43 ;  /* 0x0000002baaaa7c20 */ /* 0x000fe20008410000 */
[----:B----4-:R4:W0:Y:S01]  /*e850*/  MUFU.TANH R4, R153 ;  /* 0x0000009900047308 */ /* 0x0108220000002400 */
[----:B---3--:R-:W-:Y:S01]  /*e860*/  FMUL.FTZ R152, R161, UR43 ;  /* 0x0000002ba1987c20 */ /* 0x008fe20008410000 */
[----:B------:R-:W3:Y:S06]  /*e870*/  @P1 LDC R210, c[0x0][0x44c] ;  /* 0x00011300ffd21b82 */ /* 0x000eec0000000800 */
[----:B-1----:R1:W-:Y:S01]  /*e880*/  MUFU.TANH R2, R155 ;  /* 0x0000009b00027308 */ /* 0x0023e20000002400 */
[----:B----4-:R-:W-:Y:S01]  /*e890*/  FMUL.FTZ R153, R165, UR43 ;  /* 0x0000002ba5997c20 */ /* 0x010fe20008410000 */
[----:B------:R-:W4:Y:S06]  /*e8a0*/  @P1 LDC R20, c[0x0][0x450] ;  /* 0x00011400ff141b82 */ /* 0x000f2c0000000800 */
[----:B------:R-:W-:Y:S01]  /*e8b0*/  MUFU.TANH R166, R166 ;  /* 0x000000a600a67308 */ /* 0x000fe20000002400 */
[----:B0-----:R-:W-:-:S02]  /*e8c0*/  IMAD.MOV.U32 R161, RZ, RZ, R4 ;  /* 0x000000ffffa17224 */ /* 0x001fc400078e0004 */
[----:B-1----:R-:W-:-:S05]  /*e8d0*/  FMUL.FTZ R155, R164, UR43 ;  /* 0x0000002ba49b7c20 */ /* 0x002fca0008410000 */
[----:B------:R-:W-:Y:S01]  /*e8e0*/  MUFU.TANH R4, R163 ;  /* 0x000000a300047308 */ /* 0x000fe20000002400 */
[----:B------:R-:W-:-:S07]  /*e8f0*/  FMUL.FTZ R229, R193, UR43 ;  /* 0x0000002bc1e57c20 */ /* 0x000fce0008410000 */
[----:B------:R-:W-:Y:S08]  /*e900*/  MUFU.TANH R152, R152 ;  /* 0x0000009800987308 */ /* 0x000ff00000002400 */
[----:B------:R-:W-:Y:S08]  /*e910*/  MUFU.TANH R153, R153 ;  /* 0x0000009900997308 */ /* 0x000ff00000002400 */
[----:B------:R-:W-:Y:S01]  /*e920*/  MUFU.TANH R155, R155 ;  /* 0x0000009b009b7308 */ /* 0x000fe20000002400 */
[----:B--2---:R-:W-:-:S07]  /*e930*/  IMAD.IADD R211, R211, 0x1, R6 ;  /* 0x00000001d3d37824 */ /* 0x004fce00078e0206 */
[----:B------:R0:W1:Y:S01]  /*e940*/  MUFU.TANH R6, R154 ;  /* 0x0000009a00067308 */ /* 0x0000620000002400 */
[----:B---3--:R-:W-:-:S05]  /*e950*/  @P1 IMAD.HI.U32 R210, R211, R210, RZ ;  /* 0x000000d2d3d21227 */ /* 0x008fca00078e00ff */
[----:B----4-:R-:W-:Y:S01]  /*e960*/  @P1 SHF.R.U32.HI R211, RZ, R20, R210 ;  /* 0x00000014ffd31219 */ /* 0x010fe200000116d2 */
[----:B------:R-:W-:Y:S01]  /*e970*/  FMUL.FTZ R210, R160, UR43 ;  /* 0x0000002ba0d27c20 */ /* 0x000fe20008410000 */
[----:B0-----:R-:W-:Y:S01]  /*e980*/  FMUL.FTZ R154, R156, UR43 ;  /* 0x0000002b9c9a7c20 */ /* 0x001fe20008410000 */
[----:B------:R0:W-:Y:S01]  /*e990*/  MUFU.TANH R20, R157 ;  /* 0x0000009d00147308 */ /* 0x0001e20000002400 */
[----:B-1----:R-:W-:-:S07]  /*e9a0*/  IMAD.MOV.U32 R156, RZ, RZ, R6 ;  /* 0x000000ffff9c7224 */ /* 0x002fce00078e0006 */
[----:B------:R1:W2:Y:S01]  /*e9b0*/  MUFU.TANH R160, R170 ;  /* 0x000000aa00a07308 */ /* 0x0002a20000002400 */
[----:B0-----:R-:W-:Y:S02]  /*e9c0*/  IMAD.MOV.U32 R157, RZ, RZ, R2 ;  /* 0x000000ffff9d7224 */ /* 0x001fe400078e0002 */
[----:B------:R-:W-:Y:S02]  /*e9d0*/  IMAD.MOV.U32 R164, RZ, RZ, R156 ;  /* 0x000000ffffa47224 */ /* 0x000fe400078e009c */
[----:B------:R-:W-:Y:S01]  /*e9e0*/  FMUL.FTZ R156, R169, UR43 ;  /* 0x0000002ba99c7c20 */ /* 0x000fe20008410000 */
[----:B------:R-:W-:Y:S02]  /*e9f0*/  IMAD.MOV.U32 R169, RZ, RZ, R4 ;  /* 0x000000ffffa97224 */ /* 0x000fe400078e0004 */
[----:B------:R-:W-:Y:S01]  /*ea00*/  IMAD.MOV.U32 R163, RZ, RZ, R157 ;  /* 0x000000ffffa37224 */ /* 0x000fe200078e009d */
[----:B------:R0:W-:Y:S01]  /*ea10*/  MUFU.TANH R2, R158 ;  /* 0x0000009e00027308 */ /* 0x0001e20000002400 */
[----:B------:R-:W-:Y:S01]  /*ea20*/  FMUL.FTZ R157, R168, UR43 ;  /* 0x0000002ba89d7c20 */ /* 0x000fe20008410000 */
[----:B-1----:R-:W-:Y:S01]  /*ea30*/  FMUL.FTZ R170, R178, UR43 ;  /* 0x0000002bb2aa7c20 */ /* 0x002fe20008410000 */
[----:B------:R-:W-:-:S02]  /*ea40*/  IMAD.MOV.U32 R178, RZ, RZ, R163 ;  /* 0x000000ffffb27224 */ /* 0x000fc400078e00a3 */
[----:B------:R-:W-:Y:S02]  /*ea50*/  FMUL.FTZ R163, R184, UR43 ;  /* 0x0000002bb8a37c20 */ /* 0x000fe40008410000 */
[----:B------:R-:W-:Y:S01]  /*ea60*/  IMAD.MOV.U32 R184, RZ, RZ, R178 ;  /* 0x000000ffffb87224 */ /* 0x000fe200078e00b2 */
[----:B------:R-:W1:Y:S01]  /*ea70*/  MUFU.TANH R6, R162 ;  /* 0x000000a200067308 */ /* 0x000e620000002400 */
[----:B0-----:R-:W-:-:S05]  /*ea80*/  IMAD.MOV.U32 R158, RZ, RZ, R5 ;  /* 0x000000ffff9e7224 */ /* 0x001fca00078e0005 */
[----:B------:R-:W-:Y:S01]  /*ea90*/  MOV R165, R158 ;  /* 0x0000009e00a57202 */ /* 0x000fe20000000f00 */
[----:B------:R-:W-:Y:S01]  /*eaa0*/  FMUL.FTZ R158, R173, UR43 ;  /* 0x0000002bad9e7c20 */ /* 0x000fe20008410000 */
[----:B------:R0:W3:Y:S01]  /*eab0*/  MUFU.TANH R5, R159 ;  /* 0x0000009f00057308 */ /* 0x0000e20000002400 */
[----:B------:R-:W-:Y:S01]  /*eac0*/  FMUL.FTZ R173, R180, UR43 ;  /* 0x0000002bb4ad7c20 */ /* 0x000fe20008410000 */
[----:B--2---:R-:W-:-:S06]  /*ead0*/  IMAD.MOV.U32 R180, RZ, RZ, R160 ;  /* 0x000000ffffb47224 */ /* 0x004fcc00078e00a0 */
[----:B------:R1:W2:Y:S01]  /*eae0*/  MUFU.TANH R162, R167 ;  /* 0x000000a700a27308 */ /* 0x0002a20000002400 */
[----:B0-----:R-:W-:Y:S01]  /*eaf0*/  FMUL.FTZ R159, R172, UR43 ;  /* 0x0000002bac9f7c20 */ /* 0x001fe20008410000 */
[----:B------:R-:W-:-:S06]  /*eb00*/  FMUL.FTZ R172, R177, UR43 ;  /* 0x0000002bb1ac7c20 */ /* 0x000fcc0008410000 */
[----:B------:R0:W-:Y:S01]  /*eb10*/  MUFU.TANH R4, R175 ;  /* 0x000000af00047308 */ /* 0x0001e20000002400 */
[----:B-1----:R-:W-:Y:S02]  /*eb20*/  IMAD.MOV.U32 R167, RZ, RZ, R6 ;  /* 0x000000ffffa77224 */ /* 0x002fe400078e0006 */
[----:B---3--:R-:W-:Y:S02]  /*eb30*/  IMAD.MOV.U32 R168, RZ, RZ, R5 ;  /* 0x000000ffffa87224 */ /* 0x008fe400078e0005 */
[----:B------:R-:W-:Y:S02]  /*eb40*/  IMAD.MOV.U32 R177, RZ, RZ, R167 ;  /* 0x000000ffffb17224 */ /* 0x000fe400078e00a7 */
[----:B------:R-:W-:Y:S01]  /*eb50*/  FMUL.FTZ R167, R179, UR43 ;  /* 0x0000002bb3a77c20 */ /* 0x000fe20008410000 */
[----:B------:R-:W-:Y:S01]  /*eb60*/  IMAD.MOV.U32 R179, RZ, RZ, R164 ;  /* 0x000000ffffb37224 */ /* 0x000fe200078e00a4 */
[----:B------:R1:W-:Y:S01]  /*eb70*/  MUFU.TANH R6, R171 ;  /* 0x000000ab00067308 */ /* 0x0003e20000002400 */
[----:B0-----:R-:W-:-:S02]  /*eb80*/  IMAD.MOV.U32 R175, RZ, RZ, R169 ;  /* 0x000000ffffaf7224 */ /* 0x001fc400078e00a9 */
[----:B------:R-:W-:Y:S01]  /*eb90*/  FMUL.FTZ R169, R183, UR43 ;  /* 0x0000002bb7a97c20 */ /* 0x000fe20008410000 */
[----:B------:R-:W-:Y:S01]  /*eba0*/  FMUL.FTZ R164, R185, UR43 ;  /* 0x0000002bb9a47c20 */ /* 0x000fe20008410000 */
[----:B------:R-:W-:Y:S02]  /*ebb0*/  IMAD.MOV.U32 R185, RZ, RZ, R2 ;  /* 0x000000ffffb97224 */ /* 0x000fe400078e0002 */
[----:B------:R-:W-:Y:S01]  /*ebc0*/  IMAD.MOV.U32 R183, RZ, RZ, R175 ;  /* 0x000000ffffb77224 */ /* 0x000fe200078e00af */
[----:B------:R0:W-:Y:S01]  /*ebd0*/  MUFU.TANH R5, R174 ;  /* 0x000000ae00057308 */ /* 0x0001e20000002400 */
[----:B-1----:R-:W-:Y:S01]  /*ebe0*/  FMUL.FTZ R171, R176, UR43 ;  /* 0x0000002bb0ab7c20 */ /* 0x002fe20008410000 */
[----:B------:R-:W-:Y:S02]  /*ebf0*/  IMAD.MOV.U32 R176, RZ, RZ, R168 ;  /* 0x000000ffffb07224 */ /* 0x000fe400078e00a8 */
[----:B------:R-:W-:Y:S01]  /*ec00*/  FMUL.FTZ R168, R182, UR43 ;  /* 0x0000002bb6a87c20 */ /* 0x000fe20008410000 */
[----:B------:R-:W-:-:S02]  /*ec10*/  IMAD.MOV.U32 R175, RZ, RZ, R161 ;  /* 0x000000ffffaf7224 */ /* 0x000fc400078e00a1 */
[----:B------:R-:W-:Y:S01]  /*ec20*/  IMAD.MOV.U32 R161, RZ, RZ, R20 ;  /* 0x000000ffffa17224 */ /* 0x000fe200078e0014 */
[----:B------:R1:W-:Y:S01]  /*ec30*/  MUFU.TANH R2, R186 ;  /* 0x000000ba00027308 */ /* 0x0003e20000002400 */
[----:B0-----:R-:W-:Y:S01]  /*ec40*/  FMUL.FTZ R174, R181, UR43 ;  /* 0x0000002bb5ae7c20 */ /* 0x001fe20008410000 */
[----:B--2---:R-:W-:Y:S01]  /*ec50*/  IMAD.MOV.U32 R181, RZ, RZ, R162 ;  /* 0x000000ffffb57224 */ /* 0x004fe200078e00a2 */
[----:B------:R-:W-:Y:S01]  /*ec60*/  SHFL.IDX PT, R20, R211, 0x1, 0x1c1f ;  /* 0x003c1f00d3147f89 */ /* 0x000fe200000e0000 */
[----:B------:R-:W-:-:S03]  /*ec70*/  IMAD.MOV.U32 R182, RZ, RZ, R166 ;  /* 0x000000ffffb67224 */ /* 0x000fc600078e00a6 */
[----:B------:R0:W2:Y:S01]  /*ec80*/  SHFL.IDX PT, R162, R211, RZ, 0x1c1f ;  /* 0x001c1fffd3a27589 */ /* 0x0000a200000e0000 */
[----:B------:R-:W-:Y:S01]  /*ec90*/  IMAD R160, R14, -0x60, RZ ;  /* 0xffffffa00ea07824 */ /* 0x000fe200078e02ff */
[----:B------:R-:W3:Y:S01]  /*eca0*/  MUFU.TANH R210, R210 ;  /* 0x000000d200d27308 */ /* 0x000ee20000002400 */
[----:B-1----:R-:W-:Y:S02]  /*ecb0*/  IMAD.MOV.U32 R186, RZ, RZ, R176 ;  /* 0x000000ffffba7224 */ /* 0x002fe400078e00b0 */
[----:B------:R-:W-:Y:S01]  /*ecc0*/  FMUL.FTZ R176, R187, UR43 ;  /* 0x0000002bbbb07c20 */ /* 0x000fe20008410000 */
[----:B------:R-:W-:Y:S02]  /*ecd0*/  IMAD.MOV.U32 R187, RZ, RZ, R177 ;  /* 0x000000ffffbb7224 */ /* 0x000fe400078e00b1 */
[----:B------:R-:W-:Y:S01]  /*ece0*/  FMUL.FTZ R166, R189, UR43 ;  /* 0x0000002bbda67c20 */ /* 0x000fe20008410000 */
[----:B------:R-:W-:Y:S01]  /*ecf0*/  IMAD.MOV.U32 R177, RZ, RZ, R165 ;  /* 0x000000ffffb17224 */ /* 0x000fe200078e00a5 */
[----:B0-----:R-:W4:Y:S01]  /*ed00*/  LDL R211, [R1+0xb4] ;  /* 0x0000b40001d37983 */ /* 0x001f220000100800 */
[----:B------:R-:W-:Y:S01]  /*ed10*/  FMUL.FTZ R165, R188, UR43 ;  /* 0x0000002bbca57c20 */ /* 0x000fe20008410000 */
[----:B------:R-:W0:Y:S02]  /*ed20*/  MUFU.TANH R157, R157 ;  /* 0x0000009d009d7308 */ /* 0x000e240000002400 */
[----:B------:R-:W3:Y:S04]  /*ed30*/  LDL R188, [R1+0x8c] ;  /* 0x00008c0001bc7983 */ /* 0x000ee80000100800 */
[----:B------:R-:W3:Y:S02]  /*ed40*/  LDL R189, [R1+0xb0] ;  /* 0x0000b00001bd7983 */ /* 0x000ee40000100800 */
[----:B------:R-:W1:Y:S01]  /*ed50*/  MUFU.TANH R171, R171 ;  /* 0x000000ab00ab7308 */ /* 0x000e620000002400 */
[----:B------:R-:W-:Y:S01]  /*ed60*/  FMUL.FTZ R178, R192, UR43 ;  /* 0x0000002bc0b27c20 */ /* 0x000fe20008410000 */
[----:B------:R-:W-:-:S06]  /*ed70*/  IMAD.MOV.U32 R193, RZ, RZ, R184 ;  /* 0x000000ffffc17224 */ /* 0x000fcc00078e00b8 */
[----:B------:R-:W1:Y:S08]  /*ed80*/  MUFU.TANH R163, R163 ;  /* 0x000000a300a37308 */ /* 0x000e700000002400 */
[----:B------:R-:W1:Y:S08]  /*ed90*/  MUFU.TANH R178, R178 ;  /* 0x000000b200b27308 */ /* 0x000e700000002400 */
[----:B------:R-:W1:Y:S08]  /*eda0*/  MUFU.TANH R154, R154 ;  /* 0x0000009a009a7308 */ /* 0x000e700000002400 */
[----:B------:R-:W1:Y:S08]  /*edb0*/  MUFU.TANH R156, R156 ;  /* 0x0000009c009c7308 */ /* 0x000e700000002400 */
[----:B------:R-:W1:Y:S08]  /*edc0*/  MUFU.TANH R159, R159 ;  /* 0x0000009f009f7308 */ /* 0x000e700000002400 */
[----:B------:R-:W1:Y:S01]  /*edd0*/  MUFU.TANH R158, R158 ;  /* 0x0000009e009e7308 */ /* 0x000e620000002400 */
[----:B------:R-:W-:-:S07]  /*ede0*/  IMAD.MOV.U32 R192, RZ, RZ, R185 ;  /* 0x000000ffffc07224 */ /* 0x000fce00078e00b9 */
        /* <DEDUP_REMOVED lines=8> */
[----:B------:R-:W-:Y:S08]  /*ee70*/  MUFU.TANH R170, R170 ;  /* 0x000000aa00aa7308 */ /* 0x000ff00000002400 */
[----:B------:R-:W-:Y:S08]  /*ee80*/  MUFU.TANH R167, R167 ;  /* 0x000000a700a77308 */ /* 0x000ff00000002400 */
[----:B------:R-:W-:Y:S08]  /*ee90*/  MUFU.TANH R168, R168 ;  /* 0x000000a800a87308 */ /* 0x000ff00000002400 */
[----:B------:R-:W-:Y:S08]  /*eea0*/  MUFU.TANH R169, R169 ;  /* 0x000000a900a97308 */ /* 0x000ff00000002400 */
[----:B------:R-:W-:Y:S01]  /*eeb0*/  MUFU.TANH R176, R176 ;  /* 0x000000b000b07308 */ /* 0x000fe20000002400 */
[----:B----4-:R-:W-:-:S04]  /*eec0*/  IADD3 R160, -R211, 0x1, R160 ;  /* 0x00000001d3a07810 */ /* 0x010fc80007ffe1a0 */
[----:B---3--:R-:W-:-:S05]  /*eed0*/  IADD3 R160, -R188, R160, R189 ;  /* 0x000000a0bca07210 */ /* 0x008fca0007ffe1bd */
[----:B--2---:R-:W-:-:S05]  /*eee0*/  IMAD.IADD R162, R160, 0x1, R162 ;  /* 0x00000001a0a27824 */ /* 0x004fca00078e02a2 */
[----:B------:R-:W-:-:S04]  /*eef0*/  ISETP.GT.AND P2, PT, R162, RZ, PT ;  /* 0x000000ffa200720c */ /* 0x000fc80003f44270 */
[----:B------:R-:W-:Y:S02]  /*ef00*/  FSEL R177, R177, -INF , P2 ;  /* 0xff800000b1b17808 */ /* 0x000fe40001000000 */
[----:B------:R-:W-:-:S04]  /*ef10*/  ISETP.GT.AND P2, PT, R162, 0x10, PT ;  /* 0x00000010a200780c */ /* 0x000fc80003f44270 */
[----:B------:R-:W-:Y:S02]  /*ef20*/  FSEL R210, R210, -INF , P2 ;  /* 0xff800000d2d27808 */ /* 0x000fe40001000000 */
[----:B------:R-:W-:-:S04]  /*ef30*/  ISETP.GT.AND P2, PT, R162, 0x20, PT ;  /* 0x00000020a200780c */ /* 0x000fc80003f44270 */
[----:B0-----:R-:W-:Y:S02]  /*ef40*/  FSEL R184, R157, -INF , P2 ;  /* 0xff8000009db87808 */ /* 0x001fe40001000000 */
[C---:B------:R-:W-:Y:S02]  /*ef50*/  ISETP.GT.AND P2, PT, R162.reuse, 0x30, PT ;  /* 0x00000030a200780c */ /* 0x040fe40003f44270 */
[C---:B------:R-:W-:Y:S02]  /*ef60*/  ISETP.GT.AND P3, PT, R162.reuse, 0x1, PT ;  /* 0x00000001a200780c */ /* 0x040fe40003f64270 */
[----:B-1----:R-:W-:Y:S02]  /*ef70*/  FSEL R171, R171, -INF , P2 ;  /* 0xff800000abab7808 */ /* 0x002fe40001000000 */
[----:B------:R-:W-:Y:S02]  /*ef80*/  ISETP.GT.AND P2, PT, R162, 0x40, PT ;  /* 0x00000040a200780c */ /* 0x000fe40003f44270 */
[----:B------:R-:W-:Y:S01]  /*ef90*/  FSEL R175, R175, -INF , P3 ;  /* 0xff800000afaf7808 */ /* 0x000fe20001800000 */
[----:B------:R-:W-:Y:S01]  /*efa0*/  IMAD.IADD R20, R160, 0x1, R20 ;  /* 0x00000001a0147824 */ /* 0x000fe200078e0214 */
[----:B------:R-:W-:-:S02]  /*efb0*/  ISETP.GT.AND P1, PT, R162, 0x9, PT ;  /* 0x00000009a200780c */ /* 0x000fc40003f24270 */
[C---:B------:R-:W-:Y:S02]  /*efc0*/  ISETP.GT.AND P3, PT, R162.reuse, 0x11, PT ;  /* 0x00000011a200780c */ /* 0x040fe40003f64270 */
[----:B------:R-:W-:Y:S02]  /*efd0*/  FSEL R163, R163, -INF , P2 ;  /* 0xff800000a3a37808 */ /* 0x000fe40001000000 */
[----:B------:R-:W-:Y:S01]  /*efe0*/  ISETP.GT.AND P2, PT, R162, 0x50, PT ;  /* 0x00000050a200780c */ /* 0x000fe20003f44270 */
[----:B------:R-:W-:Y:S01]  /*eff0*/  FMUL.FTZ R211, R196, UR43 ;  /* 0x0000002bc4d37c20 */ /* 0x000fe20008410000 */
[----:B------:R-:W-:Y:S02]  /*f000*/  FSEL R161, R161, -INF , P1 ;  /* 0xff800000a1a17808 */ /* 0x000fe40000800000 */
[----:B------:R-:W-:Y:S01]  /*f010*/  FSEL R196, R152, -INF , P3 ;  /* 0xff80000098c47808 */ /* 0x000fe20001800000 */
[----:B------:R-:W-:Y:S01]  /*f020*/  IMAD.MOV.U32 R152, RZ, RZ, R179 ;  /* 0x000000ffff987224 */ /* 0x000fe200078e00b3 */
[----:B------:R-:W-:-:S02]  /*f030*/  ISETP.GT.AND P1, PT, R162, 0x19, PT ;  /* 0x00000019a200780c */ /* 0x000fc40003f24270 */
[----:B------:R-:W-:Y:S02]  /*f040*/  FSEL R178, R178, -INF , P2 ;  /* 0xff800000b2b27808 */ /* 0x000fe40001000000 */
[----:B------:R-:W-:Y:S02]  /*f050*/  ISETP.GT.AND P2, PT, R20, RZ, PT ;  /* 0x000000ff1400720c */ /* 0x000fe40003f44270 */
[----:B------:R-:W-:Y:S02]  /*f060*/  FSEL R179, R153, -INF , P1 ;  /* 0xff80000099b37808 */ /* 0x000fe40000800000 */
[----:B------:R-:W-:Y:S02]  /*f070*/  FSEL R153, R152, -INF , P2 ;  /* 0xff80000098997808 */ /* 0x000fe40001000000 */
[----:B------:R-:W-:Y:S02]  /*f080*/  ISETP.GT.AND P4, PT, R162, 0x8, PT ;  /* 0x00000008a200780c */ /* 0x000fe40003f84270 */
[----:B------:R-:W-:-:S02]  /*f090*/  FMNMX.FTZ R152, R177, R209, !PT ;  /* 0x000000d1b1987209 */ /* 0x000fc40007810000 */
[----:B------:R-:W-:Y:S02]  /*f0a0*/  FSEL R154, R154, -INF , P4 ;  /* 0xff8000009a9a7808 */ /* 0x000fe40002000000 */
[----:B------:R-:W-:-:S04]  /*f0b0*/  FMNMX.FTZ R152, R175, R152, !PT ;  /* 0x00000098af987209 */ /* 0x000fc80007810000 */
[----:B------:R-:W-:-:S04]  /*f0c0*/  FMNMX.FTZ R152, R154, R152, !PT ;  /* 0x000000989a987209 */ /* 0x000fc80007810000 */
[----:B------:R-:W-:Y:S02]  /*f0d0*/  FMNMX.FTZ R152, R161, R152, !PT ;  /* 0x00000098a1987209 */ /* 0x000fe40007810000 */
[----:B------:R-:W-:Y:S02]  /*f0e0*/  ISETP.GT.AND P4, PT, R162, 0x18, PT ;  /* 0x00000018a200780c */ /* 0x000fe40003f84270 */
[----:B------:R-:W-:Y:S01]  /*f0f0*/  FMNMX.FTZ R152, R210, R152, !PT ;  /* 0x00000098d2987209 */ /* 0x000fe20007810000 */
[----:B------:R-:W-:Y:S01]  /*f100*/  FMUL.FTZ R160, R197, UR43 ;  /* 0x0000002bc5a07c20 */ /* 0x000fe20008410000 */
[----:B------:R-:W-:Y:S02]  /*f110*/  FSEL R197, R155, -INF , P4 ;  /* 0xff8000009bc57808 */ /* 0x000fe40002000000 */
[----:B------:R-:W-:-:S04]  /*f120*/  FMNMX.FTZ R152, R196, R152, !PT ;  /* 0x00000098c4987209 */ /* 0x000fc80007810000 */
[----:B------:R-:W-:Y:S02]  /*f130*/  FMNMX.FTZ R152, R197, R152, !PT ;  /* 0x00000098c5987209 */ /* 0x000fe40007810000 */
[C---:B------:R-:W-:Y:S02]  /*f140*/  ISETP.GT.AND P3, PT, R162.reuse, 0x21, PT ;  /* 0x00000021a200780c */ /* 0x040fe40003f64270 */
[----:B------:R-:W-:Y:S02]  /*f150*/  FMNMX.FTZ R152, R179, R152, !PT ;  /* 0x00000098b3987209 */ /* 0x000fe40007810000 */
[----:B------:R-:W-:Y:S02]  /*f160*/  ISETP.GT.AND P4, PT, R162, 0x28, PT ;  /* 0x00000028a200780c */ /* 0x000fe40003f84270 */
[----:B------:R-:W-:Y:S02]  /*f170*/  FSEL R185, R156, -INF , P3 ;  /* 0xff8000009cb97808 */ /* 0x000fe40001800000 */
[----:B------:R-:W-:Y:S01]  /*f180*/  FMNMX.FTZ R152, R184, R152, !PT ;  /* 0x00000098b8987209 */ /* 0x000fe20007810000 */
[----:B------:R-:W-:Y:S01]  /*f190*/  IMAD.MOV.U32 R189, RZ, RZ, R186 ;  /* 0x000000ffffbd7224 */ /* 0x000fe200078e00ba */
[----:B------:R-:W-:-:S02]  /*f1a0*/  ISETP.GT.AND P1, PT, R162, 0x29, PT ;  /* 0x00000029a200780c */ /* 0x000fc40003f24270 */
[----:B------:R-:W-:Y:S02]  /*f1b0*/  FSEL R186, R159, -INF , P4 ;  /* 0xff8000009fba7808 */ /* 0x000fe40002000000 */
[----:B------:R-:W-:Y:S01]  /*f1c0*/  FMNMX.FTZ R152, R185, R152, !PT ;  /* 0x00000098b9987209 */ /* 0x000fe20007810000 */
[----:B------:R-:W-:Y:S01]  /*f1d0*/  IMAD.MOV.U32 R188, RZ, RZ, R187 ;  /* 0x000000ffffbc7224 */ /* 0x000fe200078e00bb */
[----:B------:R-:W-:Y:S02]  /*f1e0*/  FSEL R187, R158, -INF , P1 ;  /* 0xff8000009ebb7808 */ /* 0x000fe40000800000 */
[----:B------:R-:W-:Y:S01]  /*f1f0*/  FMNMX.FTZ R152, R186, R152, !PT ;  /* 0x00000098ba987209 */ /* 0x000fe20007810000 */
[----:B------:R-:W0:Y:S01]  /*f200*/  MUFU.TANH R211, R211 ;  /* 0x000000d300d37308 */ /* 0x000e220000002400 */
[----:B------:R-:W-:Y:S02]  /*f210*/  ISETP.GT.AND P3, PT, R162, 0x31, PT ;  /* 0x00000031a200780c */ /* 0x000fe40003f64270 */
[----:B------:R-:W-:-:S02]  /*f220*/  FMNMX.FTZ R152, R187, R152, !PT ;  /* 0x00000098bb987209 */ /* 0x000fc40007810000 */
[----:B------:R-:W-:Y:S02]  /*f230*/  ISETP.GT.AND P4, PT, R162, 0x38, PT ;  /* 0x00000038a200780c */ /* 0x000fe40003f84270 */
[----:B------:R-:W-:Y:S01]  /*f240*/  FSEL R172, R172, -INF , P3 ;  /* 0xff800000acac7808 */ /* 0x000fe20001800000 */
[----:B------:R-:W1:Y:S01]  /*f250*/  MUFU.TANH R160, R160 ;  /* 0x000000a000a07308 */ /* 0x000e620000002400 */
[----:B------:R-:W-:Y:S02]  /*f260*/  FMNMX.FTZ R152, R171, R152, !PT ;  /* 0x00000098ab987209 */ /* 0x000fe40007810000 */
[C---:B------:R-:W-:Y:S02]  /*f270*/  ISETP.GT.AND P1, PT, R162.reuse, 0x39, PT ;  /* 0x00000039a200780c */ /* 0x040fe40003f24270 */
[----:B------:R-:W-:Y:S02]  /*f280*/  FSEL R173, R173, -INF , P4 ;  /* 0xff800000adad7808 */ /* 0x000fe40002000000 */
[----:B------:R-:W-:-:S02]  /*f290*/  ISETP.GT.AND P3, PT, R162, 0x41, PT ;  /* 0x00000041a200780c */ /* 0x000fc40003f64270 */
[----:B------:R-:W-:Y:S02]  /*f2a0*/  ISETP.GT.AND P4, PT, R162, 0x48, PT ;  /* 0x00000048a200780c */ /* 0x000fe40003f84270 */
[----:B------:R-:W-:Y:S02]  /*f2b0*/  FMNMX.FTZ R152, R172, R152, !PT ;  /* 0x00000098ac987209 */ /* 0x000fe40007810000 */
[----:B------:R-:W-:Y:S02]  /*f2c0*/  FSEL R174, R174, -INF , P1 ;  /* 0xff800000aeae7808 */ /* 0x000fe40000800000 */
[----:B------:R-:W-:Y:S02]  /*f2d0*/  ISETP.GT.AND P1, PT, R162, 0x49, PT ;  /* 0x00000049a200780c */ /* 0x000fe40003f24270 */
[----:B------:R-:W-:Y:S02]  /*f2e0*/  FSEL R164, R164, -INF , P3 ;  /* 0xff800000a4a47808 */ /* 0x000fe40001800000 */
[----:B------:R-:W-:-:S02]  /*f2f0*/  FSEL R165, R165, -INF , P4 ;  /* 0xff800000a5a57808 */ /* 0x000fc40002000000 */
[----:B------:R-:W-:Y:S02]  /*f300*/  FMNMX.FTZ R152, R173, R152, !PT ;  /* 0x00000098ad987209 */ /* 0x000fe40007810000 */
[C---:B------:R-:W-:Y:S02]  /*f310*/  ISETP.GT.AND P3, PT, R162.reuse, 0x51, PT ;  /* 0x00000051a200780c */ /* 0x040fe40003f64270 */
[----:B------:R-:W-:Y:S02]  /*f320*/  ISETP.GT.AND P4, PT, R162, 0x58, PT ;  /* 0x00000058a200780c */ /* 0x000fe40003f84270 */
[----:B------:R-:W-:Y:S02]  /*f330*/  FSEL R166, R166, -INF , P1 ;  /* 0xff800000a6a67808 */ /* 0x000fe40000800000 */
[----:B------:R-:W-:Y:S02]  /*f340*/  FMNMX.FTZ R152, R174, R152, !PT ;  /* 0x00000098ae987209 */ /* 0x000fe40007810000 */
[----:B------:R-:W-:-:S02]  /*f350*/  ISETP.GT.AND P1, PT, R162, 0x59, PT ;  /* 0x00000059a200780c */ /* 0x000fc40003f24270 */
[----:B------:R-:W-:Y:S02]  /*f360*/  FSEL R229, R229, -INF , P3 ;  /* 0xff800000e5e57808 */ /* 0x000fe40001800000 */
[----:B0-----:R-:W-:Y:S02]  /*f370*/  FSEL R211, R211, -INF , P4 ;  /* 0xff800000d3d37808 */ /* 0x001fe40002000000 */
[C---:B------:R-:W-:Y:S02]  /*f380*/  ISETP.GT.AND P3, PT, R20.reuse, 0x1, PT ;  /* 0x000000011400780c */ /* 0x040fe40003f64270 */
[----:B------:R-:W-:Y:S02]  /*f390*/  ISETP.GT.AND P4, PT, R20, 0x8, PT ;  /* 0x000000081400780c */ /* 0x000fe40003f84270 */
[----:B------:R-:W-:Y:S02]  /*f3a0*/  FMNMX.FTZ R152, R163, R152, !PT ;  /* 0x00000098a3987209 */ /* 0x000fe40007810000 */
[----:B-1----:R-:W-:-:S02]  /*f3b0*/  FSEL R156, R160, -INF , P1 ;  /* 0xff800000a09c7808 */ /* 0x002fc40000800000 */
[C---:B------:R-:W-:Y:S02]  /*f3c0*/  ISETP.GT.AND P1, PT, R20.reuse, 0x9, PT ;  /* 0x000000091400780c */ /* 0x040fe40003f24270 */
[----:B------:R-:W-:Y:S02]  /*f3d0*/  ISETP.GT.AND P2, PT, R20, 0x10, PT ;  /* 0x000000101400780c */ /* 0x000fe40003f44270 */
[----:B------:R-:W-:Y:S02]  /*f3e0*/  FSEL R160, R193, -INF , P3 ;  /* 0xff800000c1a07808 */ /* 0x000fe40001800000 */
[----:B------:R-:W-:Y:S02]  /*f3f0*/  FSEL R155, R192, -INF , P4 ;  /* 0xff800000c09b7808 */ /* 0x000fe40002000000 */
[C---:B------:R-:W-:Y:S02]  /*f400*/  ISETP.GT.AND P3, PT, R20.reuse, 0x11, PT ;  /* 0x000000111400780c */ /* 0x040fe40003f64270 */
[----:B------:R-:W-:Y:S01]  /*f410*/  ISETP.GT.AND P4, PT, R20, 0x18, PT ;  /* 0x000000181400780c */ /* 0x000fe20003f84270 */
[----:B------:R0:W1:Y:S01]  /*f420*/  MUFU.TANH R158, R190 ;  /* 0x000000be009e7308 */ /* 0x0000620000002400 */
[----:B------:R-:W-:-:S02]  /*f430*/  FMNMX.FTZ R152, R164, R152, !PT ;  /* 0x00000098a4987209 */ /* 0x000fc40007810000 */
[----:B------:R-:W-:Y:S02]  /*f440*/  FSEL R193, R189, -INF , P1 ;  /* 0xff800000bdc17808 */ /* 0x000fe40000800000 */
[----:B------:R-:W-:Y:S02]  /*f450*/  ISETP.GT.AND P1, PT, R20, 0x19, PT ;  /* 0x000000191400780c */ /* 0x000fe40003f24270 */
[----:B------:R-:W-:Y:S02]  /*f460*/  FSEL R192, R182, -INF , P4 ;  /* 0xff800000b6c07808 */ /* 0x000fe40002000000 */
[----:B0-----:R-:W-:Y:S02]  /*f470*/  FSEL R190, R188, -INF , P2 ;  /* 0xff800000bcbe7808 */ /* 0x001fe40001000000 */
[----:B------:R-:W-:Y:S02]  /*f480*/  FSEL R188, R183, -INF , P3 ;  /* 0xff800000b7bc7808 */ /* 0x000fe40001800000 */
[----:B------:R-:W-:-:S02]  /*f490*/  ISETP.GT.AND P2, PT, R20, 0x20, PT ;  /* 0x000000201400780c */ /* 0x000fc40003f44270 */
[C---:B------:R-:W-:Y:S02]  /*f4a0*/  ISETP.GT.AND P3, PT, R20.reuse, 0x21, PT ;  /* 0x000000211400780c */ /* 0x040fe40003f64270 */
[----:B------:R-:W-:Y:S02]  /*f4b0*/  ISETP.GT.AND P4, PT, R20, 0x28, PT ;  /* 0x000000281400780c */ /* 0x000fe40003f84270 */
[----:B------:R-:W-:Y:S02]  /*f4c0*/  FMNMX.FTZ R152, R165, R152, !PT ;  /* 0x00000098a5987209 */ /* 0x000fe40007810000 */
[----:B------:R-:W-:Y:S02]  /*f4d0*/  FSEL R189, R181, -INF , P1 ;  /* 0xff800000b5bd7808 */ /* 0x000fe40000800000 */
[----:B------:R-:W-:Y:S02]  /*f4e0*/  FSEL R180, R180, -INF , P2 ;  /* 0xff800000b4b47808 */ /* 0x000fe40001000000 */
[----:B------:R-:W-:-:S02]  /*f4f0*/  FSEL R181, R6, -INF , P3 ;  /* 0xff80000006b57808 */ /* 0x000fc40001800000 */
[----:B------:R-:W-:Y:S01]  /*f500*/  FSEL R182, R5, -INF , P4 ;  /* 0xff80000005b67808 */ /* 0x000fe20002000000 */
[----:B------:R-:W-:Y:S01]  /*f510*/  UMOV UR46, UR45 ;  /* 0x0000002d002e7c82 */ /* 0x000fe20008000000 */
[----:B------:R-:W-:Y:S01]  /*f520*/  FMNMX.FTZ R152, R166, R152, !PT ;  /* 0x00000098a6987209 */ /* 0x000fe20007810000 */
[----:B------:R-:W-:Y:S01]  /*f530*/  FMUL.FTZ R191, R191, UR43 ;  /* 0x0000002bbfbf7c20 */ /* 0x000fe20008410000 */
[----:B------:R-:W-:Y:S01]  /*f540*/  ISETP.GT.AND P1, PT, R20, 0x29, PT ;  /* 0x000000291400780c */ /* 0x000fe20003f24270 */
[----:B------:R-:W-:Y:S01]  /*f550*/  FMUL.FTZ R194, R194, UR43 ;  /* 0x0000002bc2c27c20 */ /* 0x000fe20008410000 */
[C---:B------:R-:W-:Y:S01]  /*f560*/  ISETP.GT.AND P2, PT, R20.reuse, 0x30, PT ;  /* 0x000000301400780c */ /* 0x040fe20003f44270 */
[----:B------:R-:W-:Y:S01]  /*f570*/  FMUL.FTZ R195, R195, UR43 ;  /* 0x0000002bc3c37c20 */ /* 0x000fe20008410000 */
[C---:B------:R-:W-:Y:S01]  /*f580*/  ISETP.GT.AND P3, PT, R20.reuse, 0x31, PT ;  /* 0x000000311400780c */ /* 0x040fe20003f64270 */
[----:B------:R0:W5:Y:S01]  /*f590*/  LDL.LU R6, [R1+0x1fc] ;  /* 0x0001fc0001067983 */ /* 0x0001620000300800 */
[----:B------:R-:W-:-:S02]  /*f5a0*/  ISETP.GT.AND P4, PT, R20, 0x38, PT ;  /* 0x000000381400780c */ /* 0x000fc40003f84270 */
[----:B------:R-:W-:Y:S02]  /*f5b0*/  FMNMX.FTZ R152, R178, R152, !PT ;  /* 0x00000098b2987209 */ /* 0x000fe40007810000 */
[----:B------:R-:W-:Y:S01]  /*f5c0*/  ISETP.GT.AND P5, PT, R20, 0x59, PT ;  /* 0x000000591400780c */ /* 0x000fe20003fa4270 */
[----:B------:R2:W-:Y:S01]  /*f5d0*/  MUFU.TANH R162, R191 ;  /* 0x000000bf00a27308 */ /* 0x0005e20000002400 */
[----:B------:R-:W-:Y:S01]  /*f5e0*/  FSEL R183, R4, -INF , P1 ;  /* 0xff80000004b77808 */ /* 0x000fe20000800000 */
[----:B------:R0:W5:Y:S01]  /*f5f0*/  LDL.LU R5, [R1+0x1f8] ;  /* 0x0001f80001057983 */ /* 0x0001620000300800 */
[----:B------:R-:W-:Y:S02]  /*f600*/  FSEL R170, R170, -INF , P2 ;  /* 0xff800000aaaa7808 */ /* 0x000fe40001000000 */
[----:B------:R-:W-:Y:S01]  /*f610*/  FSEL R167, R167, -INF , P3 ;  /* 0xff800000a7a77808 */ /* 0x000fe20001800000 */
[----:B------:R0:W5:Y:S01]  /*f620*/  LDL.LU R4, [R1+0x1f4] ;  /* 0x0001f40001047983 */ /* 0x0001620000300800 */
[----:B------:R-:W-:-:S02]  /*f630*/  FSEL R168, R168, -INF , P4 ;  /* 0xff800000a8a87808 */ /* 0x000fc40002000000 */
[C---:B------:R-:W-:Y:S02]  /*f640*/  ISETP.GT.AND P1, PT, R20.reuse, 0x39, PT ;  /* 0x000000391400780c */ /* 0x040fe40003f24270 */
[C---:B------:R-:W-:Y:S02]  /*f650*/  ISETP.GT.AND P2, PT, R20.reuse, 0x40, PT ;  /* 0x000000401400780c */ /* 0x040fe40003f44270 */
[C---:B------:R-:W-:Y:S02]  /*f660*/  ISETP.GT.AND P3, PT, R20.reuse, 0x41, PT ;  /* 0x000000411400780c */ /* 0x040fe40003f64270 */
[----:B------:R-:W-:Y:S02]  /*f670*/  ISETP.GT.AND P4, PT, R20, 0x48, PT ;  /* 0x000000481400780c */ /* 0x000fe40003f84270 */
[----:B------:R-:W-:Y:S02]  /*f680*/  FMNMX.FTZ R152, R229, R152, !PT ;  /* 0x00000098e5987209 */ /* 0x000fe40007810000 */
[----:B------:R-:W-:-:S02]  /*f690*/  FSEL R169, R169, -INF , P1 ;  /* 0xff800000a9a97808 */ /* 0x000fc40000800000 */
[----:B------:R-:W-:Y:S02]  /*f6a0*/  FSEL R159, R2, -INF , P2 ;  /* 0xff800000029f7808 */ /* 0x000fe40001000000 */
[----:B------:R-:W-:Y:S02]  /*f6b0*/  FSEL R157, R176, -INF , P3 ;  /* 0xff800000b09d7808 */ /* 0x000fe40001800000 */
[----:B-1----:R-:W-:Y:S02]  /*f6c0*/  FSEL R158, R158, -INF , P4 ;  /* 0xff8000009e9e7808 */ /* 0x002fe40002000000 */
[C---:B------:R-:W-:Y:S02]  /*f6d0*/  ISETP.GT.AND P1, PT, R20.reuse, 0x49, PT ;  /* 0x000000491400780c */ /* 0x040fe40003f24270 */
[C---:B------:R-:W-:Y:S02]  /*f6e0*/  ISETP.GT.AND P2, PT, R20.reuse, 0x50, PT ;  /* 0x000000501400780c */ /* 0x040fe40003f44270 */
[----:B------:R-:W-:-:S02]  /*f6f0*/  ISETP.GT.AND P3, PT, R20, 0x51, PT ;  /* 0x000000511400780c */ /* 0x000fc40003f64270 */
[----:B------:R-:W-:Y:S02]  /*f700*/  ISETP.GT.AND P4, PT, R20, 0x58, PT ;  /* 0x000000581400780c */ /* 0x000fe40003f84270 */
[----:B------:R-:W-:-:S04]  /*f710*/  FMNMX.FTZ R20, R211, R152, !PT ;  /* 0x00000098d3147209 */ /* 0x000fc80007810000 */
[----:B------:R-:W-:-:S05]  /*f720*/  FMNMX.FTZ R20, R156, R20, !PT ;  /* 0x000000149c147209 */ /* 0x000fca0007810000 */
[----:B------:R-:W1:Y:S02]  /*f730*/  SHFL.BFLY PT, R152, R20, 0x2, 0x1f ;  /* 0x0c401f0014987f89 */ /* 0x000e6400000e0000 */
[----:B-1----:R-:W-:-:S05]  /*f740*/  FMNMX.FTZ R20, R20, R152, !PT ;  /* 0x0000009814147209 */ /* 0x002fca0007810000 */
[----:B------:R-:W1:Y:S02]  /*f750*/  SHFL.BFLY PT, R152, R20, 0x1, 0x1f ;  /* 0x0c201f0014987f89 */ /* 0x000e6400000e0000 */
[----:B-1----:R-:W-:-:S04]  /*f760*/  FMNMX.FTZ R20, R20, R152, !PT ;  /* 0x0000009814147209 */ /* 0x002fc80007810000 */
[C---:B------:R-:W-:Y:S01]  /*f770*/  FSETP.NEU.FTZ.AND P6, PT, R20.reuse, -INF , PT ;  /* 0xff8000001400780b */ /* 0x040fe20003fdd000 */
[----:B------:R-:W-:-:S03]  /*f780*/  FMUL.FTZ R176, R20, UR46 ;  /* 0x0000002e14b07c20 */ /* 0x000fc60008410000 */
[----:B------:R-:W-:Y:S02]  /*f790*/  FSEL R152, R20, RZ, P6 ;  /* 0x000000ff14987208 */ /* 0x000fe40003000000 */
[----:B------:R-:W-:-:S03]  /*f7a0*/  FSEL R176, R176, RZ, P6 ;  /* 0x000000ffb0b07208 */ /* 0x000fc60003000000 */
[----:B------:R-:W-:Y:S02]  /*f7b0*/  FADD.FTZ R152, -R152, R209 ;  /* 0x000000d198987221 */ /* 0x000fe40000010100 */
[--C-:B------:R-:W-:Y:S02]  /*f7c0*/  FFMA.FTZ R177, R177, UR46, -R176.reuse ;  /* 0x0000002eb1b17c23 */ /* 0x100fe400080108b0 */
[----:B------:R-:W-:Y:S01]  /*f7d0*/  FMUL.FTZ R152, R152, UR46 ;  /* 0x0000002e98987c20 */ /* 0x000fe20008410000 */
[----:B--2---:R-:W-:-:S03]  /*f7e0*/  FFMA.FTZ R191, R210, UR46, -R176 ;  /* 0x0000002ed2bf7c23 */ /* 0x004fc600080108b0 */
[----:B------:R-:W-:Y:S08]  /*f7f0*/  MUFU.EX2 R177, R177 ;  /* 0x000000b100b17308 */ /* 0x000ff00000000800 */
[----:B------:R-:W1:Y:S01]  /*f800*/  MUFU.EX2 R210, R152 ;  /* 0x0000009800d27308 */ /* 0x000e620000000800 */
[----:B------:R-:W-:Y:S01]  /*f810*/  FFMA.FTZ R209, R179, UR46, -R176 ;  /* 0x0000002eb3d17c23 */ /* 0x000fe200080108b0 */
[----:B-1----:R-:W-:Y:S01]  /*f820*/  FFMA.FTZ R179, R210, R3, R177 ;  /* 0x00000003d2b37223 */ /* 0x002fe200000100b1 */
        /* <DEDUP_REMOVED lines=9> */
[----:B------:R-:W-:-:S03]  /*f8c0*/  FFMA.FTZ R175, R175, UR46, -R176 ;  /* 0x0000002eafaf7c23 */ /* 0x000fc600080108b0 */
[----:B------:R-:W-:Y:S01]  /*f8d0*/  FMNMX.FTZ R3, R181, R3, !PT ;  /* 0x00000003b5037209 */ /* 0x000fe20007810000 */
[----:B------:R1:W2:Y:S03]  /*f8e0*/  MUFU.EX2 R152, R175 ;  /* 0x000000af00987308 */ /* 0x0002a60000000800 */
[----:B------:R-:W-:-:S04]  /*f8f0*/  FMNMX.FTZ R3, R182, R3, !PT ;  /* 0x00000003b6037209 */ /* 0x000fc80007810000 */
[----:B-1----:R-:W-:Y:S01]  /*f900*/  FMNMX.FTZ R175, R183, R3, !PT ;  /* 0x00000003b7af7209 */ /* 0x002fe20007810000 */
[----:B------:R-:W-:-:S03]  /*f910*/  FFMA.FTZ R154, R154, UR46, -R176 ;  /* 0x0000002e9a9a7c23 */ /* 0x000fc600080108b0 */
        /* <DEDUP_REMOVED lines=21> */
[----:B--2---:R-:W-:-:S03]  /*fa70*/  FADD.FTZ R179, R152, R179 ;  /* 0x000000b398b37221 */ /* 0x004fc60000010000 */
[----:B------:R-:W-:Y:S01]  /*fa80*/  FMNMX.FTZ R176, R168, R176, !PT ;  /* 0x000000b0a8b07209 */ /* 0x000fe20007810000 */
[----:B------:R-:W1:Y:S01]  /*fa90*/  MUFU.TANH R3, R194 ;  /* 0x000000c200037308 */ /* 0x000e620000002400 */
[----:B------:R-:W-:Y:S01]  /*faa0*/  F2FP.BF16.F32.PACK_AB R152, R152, R177 ;  /* 0x000000b19898723e */ /* 0x000fe200000010ff */
[----:B------:R-:W-:Y:S01]  /*fab0*/  FMUL.FTZ R177, R198, UR43 ;  /* 0x0000002bc6b17c20 */ /* 0x000fe20008410000 */
[----:B------:R-:W-:Y:S01]  /*fac0*/  FMNMX.FTZ R176, R169, R176, !PT ;  /* 0x000000b0a9b07209 */ /* 0x000fe20007810000 */
[----:B------:R-:W-:-:S03]  /*fad0*/  FMUL.FTZ R178, R199, UR43 ;  /* 0x0000002bc7b27c20 */ /* 0x000fc60008410000 */
[----:B------:R-:W-:Y:S01]  /*fae0*/  FMNMX.FTZ R176, R159, R176, !PT ;  /* 0x000000b09fb07209 */ /* 0x000fe20007810000 */
[----:B------:R-:W2:Y:S03]  /*faf0*/  MUFU.TANH R175, R195 ;  /* 0x000000c300af7308 */ /* 0x000ea60000002400 */
[----:B------:R-:W-:-:S05]  /*fb00*/  FMNMX.FTZ R176, R157, R176, !PT ;  /* 0x000000b09db07209 */ /* 0x000fca0007810000 */
[----:B------:R-:W3:Y:S01]  /*fb10*/  MUFU.TANH R177, R177 ;  /* 0x000000b100b17308 */ /* 0x000ee20000002400 */
[----:B------:R-:W-:Y:S02]  /*fb20*/  FSEL R162, R162, -INF , P1 ;  /* 0xff800000a2a27808 */ /* 0x000fe40000800000 */
[----:B------:R-:W-:-:S05]  /*fb30*/  FMNMX.FTZ R176, R158, R176, !PT ;  /* 0x000000b09eb07209 */ /* 0x000fca0007810000 */
[----:B------:R-:W4:Y:S01]  /*fb40*/  MUFU.TANH R178, R178 ;  /* 0x000000b200b27308 */ /* 0x000f220000002400 */
[----:B-1----:R-:W-:Y:S02]  /*fb50*/  FSEL R3, R3, -INF , P2 ;  /* 0xff80000003037808 */ /* 0x002fe40001000000 */
[----:B------:R-:W-:Y:S02]  /*fb60*/  FMNMX.FTZ R176, R162, R176, !PT ;  /* 0x000000b0a2b07209 */ /* 0x000fe40007810000 */
[----:B--2---:R-:W-:Y:S02]  /*fb70*/  FSEL R175, R175, -INF , P3 ;  /* 0xff800000afaf7808 */ /* 0x004fe40001800000 */
[----:B------:R-:W-:Y:S02]  /*fb80*/  FMNMX.FTZ R176, R3, R176, !PT ;  /* 0x000000b003b07209 */ /* 0x000fe40007810000 */
[----:B---3--:R-:W-:Y:S02]  /*fb90*/  FSEL R177, R177, -INF , P4 ;  /* 0xff800000b1b17808 */ /* 0x008fe40002000000 */
[----:B------:R-:W-:-:S04]  /*fba0*/  FMNMX.FTZ R176, R175, R176, !PT ;  /* 0x000000b0afb07209 */ /* 0x000fc80007810000 */
[----:B------:R-:W-:Y:S02]  /*fbb0*/  FMNMX.FTZ R176, R177, R176, !PT ;  /* 0x000000b0b1b07209 */ /* 0x000fe40007810000 */
[----:B----4-:R-:W-:-:S04]  /*fbc0*/  FSEL R178, R178, -INF , P5 ;  /* 0xff800000b2b27808 */ /* 0x010fc80002800000 */
[----:B------:R-:W-:-:S05]  /*fbd0*/  FMNMX.FTZ R176, R178, R176, !PT ;  /* 0x000000b0b2b07209 */ /* 0x000fca0007810000 */
[----:B------:R-:W1:Y:S01]  /*fbe0*/  SHFL.BFLY PT, R194, R176, 0x2, 0x1f ;  /* 0x0c401f00b0c27f89 */ /* 0x000e6200000e0000 */
[----:B------:R-:W2:Y:S01]  /*fbf0*/  MUFU.EX2 R154, R154 ;  /* 0x0000009a009a7308 */ /* 0x000ea20000000800 */
[----:B-1----:R-:W-:-:S05]  /*fc00*/  FMNMX.FTZ R176, R176, R194, !PT ;  /* 0x000000c2b0b07209 */ /* 0x002fca0007810000 */
[----:B------:R-:W1:Y:S02]  /*fc10*/  SHFL.BFLY PT, R194, R176, 0x1, 0x1f ;  /* 0x0c201f00b0c27f89 */ /* 0x000e6400000e0000 */
[----:B------:R-:W3:Y:S01]  /*fc20*/  MUFU.EX2 R161, R161 ;  /* 0x000000a100a17308 */ /* 0x000ee20000000800 */
[----:B--2---:R-:W-:Y:S01]  /*fc30*/  FADD.FTZ R179, R154, R179 ;  /* 0x000000b39ab37221 */ /* 0x004fe20000010000 */
[----:B------:R-:W2:Y:S01]  /*fc40*/  S2R R199, SR_TID.X ;  /* 0x0000000000c77919 */ /* 0x000ea20000002100 */
[----:B-1----:R-:W-:Y:S02]  /*fc50*/  FMNMX.FTZ R176, R176, R194, !PT ;  /* 0x000000c2b0b07209 */ /* 0x002fe40007810000 */
[C---:B---3--:R-:W-:Y:S02]  /*fc60*/  FADD.FTZ R194, R161.reuse, R179 ;  /* 0x000000b3a1c27221 */ /* 0x048fe40000010000 */
[----:B------:R-:W-:Y:S02]  /*fc70*/  FSETP.NEU.FTZ.AND P1, PT, R176, -INF , PT ;  /* 0xff800000b000780b */ /* 0x000fe40003f3d000 */
[----:B------:R-:W-:-:S02]  /*fc80*/  F2FP.BF16.F32.PACK_AB R154, R161, R154 ;  /* 0x0000009aa19a723e */ /* 0x000fc400000010ff */
[C---:B------:R-:W-:Y:S01]  /*fc90*/  FSEL R161, R176.reuse, RZ, P1 ;  /* 0x000000ffb0a17208 */ /* 0x040fe20000800000 */
[----:B------:R-:W-:-:S04]  /*fca0*/  FMUL.FTZ R179, R176, UR46 ;  /* 0x0000002eb0b37c20 */ /* 0x000fc80008410000 */
[----:B------:R-:W-:Y:S01]  /*fcb0*/  FADD.FTZ R161, -R161, R208 ;  /* 0x000000d0a1a17221 */ /* 0x000fe20000010100 */
[----:B------:R-:W-:-:S03]  /*fcc0*/  FSEL R179, R179, RZ, P1 ;  /* 0x000000ffb3b37208 */ /* 0x000fc60000800000 */
[----:B------:R-:W-:Y:S01]  /*fcd0*/  FMUL.FTZ R161, R161, UR46 ;  /* 0x0000002ea1a17c20 */ /* 0x000fe20008410000 */
[----:B------:R-:W-:-:S03]  /*fce0*/  MOV R198, UR37 ;  /* 0x0000002500c67c02 */ /* 0x000fc60008000f00 */
[----:B------:R1:W-:Y:S01]  /*fcf0*/  MUFU.EX2 R195, R161 ;  /* 0x000000a100c37308 */ /* 0x0003e20000000800 */
[--C-:B------:R-:W-:Y:S01]  /*fd00*/  FFMA.FTZ R153, R153, UR46, -R179.reuse ;  /* 0x0000002e99997c23 */ /* 0x100fe200080108b3 */
[----:B------:R-:W-:Y:S01]  /*fd10*/  FFMA.FTZ R160, R160, UR46, -R179 ;  /* 0x0000002ea0a07c23 */ /* 0x000fe200080108b3 */
[----:B-1----:R-:W-:-:S05]  /*fd20*/  VIADD R161, R15, 0x32440 ;  /* 0x000324400fa17836 */ /* 0x002fca0000000000 */
[----:B------:R-:W1:Y:S01]  /*fd30*/  MUFU.EX2 R153, R153 ;  /* 0x0000009900997308 */ /* 0x000e620000000800 */
[----:B------:R-:W-:-:S04]  /*fd40*/  PRMT R161, R198, 0x654, R161 ;  /* 0x00000654c6a17816 */ /* 0x000fc800000000a1 */
[----:B------:R3:W-:Y:S03]  /*fd50*/  SYNCS.ARRIVE.TRANS64.RED.A1T0 RZ, [R161+URZ], RZ ;  /* 0x000000ffa1ff79a7 */ /* 0x0007e6000810043f */
[----:B------:R-:W4:Y:S01]  /*fd60*/  MUFU.EX2 R160, R160 ;  /* 0x000000a000a07308 */ /* 0x000f220000000800 */
[----:B--2---:R-:W-:Y:S01]  /*fd70*/  SHF.R.U32.HI R199, RZ, 0x7, R199 ;  /* 0x00000007ffc77819 */ /* 0x004fe200000116c7 */
[----:B---3--:R-:W-:Y:S02]  /*fd80*/  IMAD.MOV.U32 R161, RZ, RZ, 0x40000040 ;  /* 0x40000040ffa17424 */ /* 0x008fe400078e00ff */
[----:B------:R-:W-:-:S03]  /*fd90*/  FFMA.FTZ R193, R193, UR46, -R179 ;  /* 0x0000002ec1c17c23 */ /* 0x000fc600080108b3 */
[----:B------:R-:W-:Y:S01]  /*fda0*/  R2UR UR7, R161 ;  /* 0x00000000a10772ca */ /* 0x000fe200000e0000 */
[----:B------:R-:W-:Y:S01]  /*fdb0*/  FFMA.FTZ R161, R155, UR46, -R179 ;  /* 0x0000002e9ba17c23 */ /* 0x000fe200080108b3 */
[----:B------:R-:W-:Y:S02]  /*fdc0*/  VIADD R155, R199, 0x8 ;  /* 0x00000008c79b7836 */ /* 0x000fe40000000000 */
[----:B-1----:R-:W-:Y:S01]  /*fdd0*/  FFMA.FTZ R0, R195, R0, R153 ;  /* 0x00000000c3007223 */ /* 0x002fe20000010099 */
[----:B------:R-:W-:Y:S01]  /*fde0*/  MUFU.EX2 R193, R193 ;  /* 0x000000c100c17308 */ /* 0x000fe20000000800 */
[C---:B----4-:R-:W-:Y:S02]  /*fdf0*/  F2FP.BF16.F32.PACK_AB R153, R160.reuse, R153 ;  /* 0x00000099a099723e */ /* 0x050fe400000010ff */
[----:B------:R-:W-:-:S05]  /*fe00*/  FADD.FTZ R0, R160, R0 ;  /* 0x00000000a0007221 */ /* 0x000fca0000010000 */
[----:B------:R-:W1:Y:S01]  /*fe10*/  MUFU.EX2 R161, R161 ;  /* 0x000000a100a17308 */ /* 0x000e620000000800 */
[----:B------:R1:W-:Y:S01]  /*fe20*/  BAR.SYNC.DEFER_BLOCKING R155, 0x100 ;  /* 0x0004009b0000751d */ /* 0x0003e20000010000 */
[----:B------:R-:W-:-:S04]  /*fe30*/  IMAD.MOV.U32 R160, RZ, RZ, 0xc00 ;  /* 0x00000c00ffa07424 */ /* 0x000fc800078e00ff */
[----:B------:R-:W-:Y:S02]  /*fe40*/  IMAD R160, R18, R160, UR39 ;  /* 0x0000002712a07e24 */ /* 0x000fe4000f8e02a0 */
[-C--:B------:R-:W-:Y:S01]  /*fe50*/  FMUL.FTZ R24, R24, R210.reuse ;  /* 0x000000d218187220 */ /* 0x080fe20000410000 */
[-C--:B------:R-:W-:Y:S01]  /*fe60*/  FMUL.FTZ R25, R25, R210.reuse ;  /* 0x000000d219197220 */ /* 0x080fe20000410000 */
[-C--:B------:R-:W-:Y:S01]  /*fe70*/  FMUL.FTZ R28, R28, R210.reuse ;  /* 0x000000d21c1c7220 */ /* 0x080fe20000410000 */
[-C--:B------:R-:W-:Y:S01]  /*fe80*/  FMUL.FTZ R29, R29, R210.reuse ;  /* 0x000000d21d1d7220 */ /* 0x080fe20000410000 */
[----:B------:R-:W-:Y:S01]  /*fe90*/  R2UR UR6, R160 ;  /* 0x00000000a00672ca */ /* 0x000fe200000e0000 */
        /* <DEDUP_REMOVED lines=124> */
[----:B-1----:R-:W-:-:S05]  /*10660*/  F2FP.BF16.F32.PACK_AB R155, R193, R161 ;  /* 0x000000a1c19b723e */ /* 0x002fca00000010ff */
[----:B------:R-:W-:-:S06]  /*10670*/  WARPGROUP.ARRIVE ;  /* 0x00000000000079c5 */ /* 0x000fcc0000000000 */
[----:B------:R-:W-:Y:S01]  /*10680*/  HGMMA.64x256x16.F32.BF16 R24, R152, gdesc[UR4].tnspB, R24, gsb0 ;  /* 0x43e0000498187df0 */ /* 0x000fe20008001818 */
[----:B------:R-:W-:Y:S08]  /*10690*/  MUFU.EX2 R196, R196 ;  /* 0x000000c400c47308 */ /* 0x000ff00000000800 */
[----:B------:R-:W-:Y:S08]  /*106a0*/  MUFU.EX2 R197, R197 ;  /* 0x000000c500c57308 */ /* 0x000ff00000000800 */
[----:B------:R-:W-:Y:S01]  /*106b0*/  MUFU.EX2 R209, R209 ;  /* 0x000000d100d17308 */ /* 0x000fe20000000800 */
[----:B------:R-:W-:Y:S01]  /*106c0*/  FADD.FTZ R0, R161, R0 ;  /* 0x00000000a1007221 */ /* 0x000fe20000010000 */
[----:B------:R-:W-:-:S06]  /*106d0*/  FFMA.FTZ R161, R183, UR46, -R179 ;  /* 0x0000002eb7a17c23 */ /* 0x000fcc00080108b3 */
[----:B------:R-:W-:Y:S08]  /*106e0*/  MUFU.EX2 R184, R184 ;  /* 0x000000b800b87308 */ /* 0x000ff00000000800 */
[----:B------:R-:W-:Y:S08]  /*106f0*/  MUFU.EX2 R185, R185 ;  /* 0x000000b900b97308 */ /* 0x000ff00000000800 */
[----:B------:R-:W-:Y:S08]  /*10700*/  MUFU.EX2 R186, R186 ;  /* 0x000000ba00ba7308 */ /* 0x000ff00000000800 */
[----:B------:R-:W-:Y:S08]  /*10710*/  MUFU.EX2 R187, R187 ;  /* 0x000000bb00bb7308 */ /* 0x000ff00000000800 */
[----:B------:R-:W-:Y:S01]  /*10720*/  MUFU.EX2 R161, R161 ;  /* 0x000000a100a17308 */ /* 0x000fe20000000800 */
[----:B------:R-:W-:-:S02]  /*10730*/  WARPGROUP.DEPBAR.LE gsb0, 0x0 ;  /* 0x00008000000079c5 */ /* 0x000fc40000010000 */
[----:B------:R-:W-:-:S05]  /*10740*/  FFMA.FTZ R155, R190, UR46, -R179 ;  /* 0x0000002ebe9b7c23 */ /* 0x000fca00080108b3 */
[----:B------:R1:W2:Y:S01]  /*10750*/  MUFU.EX2 R154, R191 ;  /* 0x000000bf009a7308 */ /* 0x0002a20000000800 */
[--C-:B------:R-:W-:Y:S01]  /*10760*/  FFMA.FTZ R190, R188, UR46, -R179.reuse ;  /* 0x0000002ebcbe7c23 */ /* 0x100fe200080108b3 */
[--C-:B------:R-:W-:Y:S01]  /*10770*/  FFMA.FTZ R188, R189, UR46, -R179.reuse ;  /* 0x0000002ebdbc7c23 */ /* 0x100fe200080108b3 */
[----:B-1----:R-:W-:-:S05]  /*10780*/  FFMA.FTZ R191, R192, UR46, -R179 ;  /* 0x0000002ec0bf7c23 */ /* 0x002fca00080108b3 */
[----:B------:R-:W1:Y:S08]  /*10790*/  MUFU.EX2 R155, R155 ;  /* 0x0000009b009b7308 */ /* 0x000e700000000800 */
[----:B------:R-:W3:Y:S08]  /*107a0*/  MUFU.EX2 R190, R190 ;  /* 0x000000be00be7308 */ /* 0x000ef00000000800 */
[----:B------:R-:W-:Y:S08]  /*107b0*/  MUFU.EX2 R191, R191 ;  /* 0x000000bf00bf7308 */ /* 0x000ff00000000800 */
[----:B------:R-:W4:Y:S01]  /*107c0*/  MUFU.EX2 R188, R188 ;  /* 0x000000bc00bc7308 */ /* 0x000f220000000800 */
[----:B------:R-:W-:-:S02]  /*107d0*/  VIADD R152, R160, 0x80 ;  /* 0x00000080a0987836 */ /* 0x000fc40000000000 */
[----:B------:R-:W-:Y:S02]  /*107e0*/  IMAD.MOV.U32 R153, RZ, RZ, 0x40000040 ;  /* 0x40000040ff997424 */ /* 0x000fe400078e00ff */
[----:B------:R-:W-:Y:S01]  /*107f0*/  FADD.FTZ R189, R193, R0 ;  /* 0x00000000c1bd7221 */ /* 0x000fe20000010000 */
[----:B------:R-:W-:Y:S02]  /*10800*/  R2UR UR6, R152 ;  /* 0x00000000980672ca */ /* 0x000fe400000e0000 */
[----:B------:R-:W-:Y:S01]  /*10810*/  R2UR UR7, R153 ;  /* 0x00000000990772ca */ /* 0x000fe200000e0000 */
[----:B--2---:R-:W-:Y:S01]  /*10820*/  FADD.FTZ R194, R154, R194 ;  /* 0x000000c29ac27221 */ /* 0x004fe20000010000 */
[----:B------:R-:W-:Y:S01]  /*10830*/  F2FP.BF16.F32.PACK_AB R152, R196, R154 ;  /* 0x0000009ac498723e */ /* 0x000fe200000010ff */
[----:B-1----:R-:W-:Y:S01]  /*10840*/  FADD.FTZ R189, R155, R189 ;  /* 0x000000bd9bbd7221 */ /* 0x002fe20000010000 */
[----:B---3--:R-:W-:Y:S02]  /*10850*/  F2FP.BF16.F32.PACK_AB R153, R190, R155 ;  /* 0x0000009bbe99723e */ /* 0x008fe400000010ff */
[----:B------:R-:W-:-:S02]  /*10860*/  F2FP.BF16.F32.PACK_AB R154, R209, R197 ;  /* 0x000000c5d19a723e */ /* 0x000fc400000010ff */
[----:B----4-:R-:W-:-:S04]  /*10870*/  F2FP.BF16.F32.PACK_AB R155, R188, R191 ;  /* 0x000000bfbc9b723e */ /* 0x010fc800000010ff */
[----:B------:R-:W-:-:S06]  /*10880*/  WARPGROUP.ARRIVE ;  /* 0x00000000000079c5 */ /* 0x000fcc0000000000 */
[----:B------:R-:W-:Y:S01]  /*10890*/  HGMMA.64x256x16.F32.BF16 R24, R152, gdesc[UR4].tnspB, R24, gsb0 ;  /* 0x43e0000498187df0 */ /* 0x000fe20008001818 */
[--C-:B------:R-:W-:Y:S01]  /*108a0*/  FFMA.FTZ R192, R180, UR46, -R179.reuse ;  /* 0x0000002eb4c07c23 */ /* 0x100fe200080108b3 */
[--C-:B------:R-:W-:Y:S01]  /*108b0*/  FFMA.FTZ R180, R181, UR46, -R179.reuse ;  /* 0x0000002eb5b47c23 */ /* 0x100fe200080108b3 */
[----:B------:R-:W-:-:S04]  /*108c0*/  FFMA.FTZ R0, R182, UR46, -R179 ;  /* 0x0000002eb6007c23 */ /* 0x000fc800080108b3 */
[----:B------:R-:W-:Y:S08]  /*108d0*/  MUFU.EX2 R192, R192 ;  /* 0x000000c000c07308 */ /* 0x000ff00000000800 */
[----:B------:R-:W1:Y:S08]  /*108e0*/  MUFU.EX2 R180, R180 ;  /* 0x000000b400b47308 */ /* 0x000e700000000800 */
[----:B------:R-:W2:Y:S01]  /*108f0*/  MUFU.EX2 R0, R0 ;  /* 0x0000000000007308 */ /* 0x000ea20000000800 */
[--C-:B------:R-:W-:Y:S01]  /*10900*/  FFMA.FTZ R170, R170, UR46, -R179.reuse ;  /* 0x0000002eaaaa7c23 */ /* 0x100fe200080108b3 */
[--C-:B------:R-:W-:Y:S01]  /*10910*/  FFMA.FTZ R167, R167, UR46, -R179.reuse ;  /* 0x0000002ea7a77c23 */ /* 0x100fe200080108b3 */
[--C-:B------:R-:W-:Y:S01]  /*10920*/  FFMA.FTZ R168, R168, UR46, -R179.reuse ;  /* 0x0000002ea8a87c23 */ /* 0x100fe200080108b3 */
[----:B------:R-:W-:-:S04]  /*10930*/  FFMA.FTZ R169, R169, UR46, -R179 ;  /* 0x0000002ea9a97c23 */ /* 0x000fc800080108b3 */
[----:B------:R-:W-:Y:S08]  /*10940*/  MUFU.EX2 R171, R171 ;  /* 0x000000ab00ab7308 */ /* 0x000ff00000000800 */
[----:B------:R-:W3:Y:S08]  /*10950*/  MUFU.EX2 R172, R172 ;  /* 0x000000ac00ac7308 */ /* 0x000ef00000000800 */
[----:B------:R-:W-:Y:S08]  /*10960*/  MUFU.EX2 R173, R173 ;  /* 0x000000ad00ad7308 */ /* 0x000ff00000000800 */
[----:B------:R-:W-:Y:S08]  /*10970*/  MUFU.EX2 R174, R174 ;  /* 0x000000ae00ae7308 */ /* 0x000ff00000000800 */
[----:B------:R-:W-:Y:S08]  /*10980*/  MUFU.EX2 R170, R170 ;  /* 0x000000aa00aa7308 */ /* 0x000ff00000000800 */
[----:B------:R-:W4:Y:S08]  /*10990*/  MUFU.EX2 R167, R167 ;  /* 0x000000a700a77308 */ /* 0x000f300000000800 */
[----:B------:R-:W-:Y:S08]  /*109a0*/  MUFU.EX2 R168, R168 ;  /* 0x000000a800a87308 */ /* 0x000ff00000000800 */
[----:B------:R-:W0:Y:S01]  /*109b0*/  MUFU.EX2 R169, R169 ;  /* 0x000000a900a97308 */ /* 0x000e220000000800 */
[----:B------:R-:W-:-:S02]  /*109c0*/  WARPGROUP.DEPBAR.LE gsb0, 0x0 ;  /* 0x00008000000079c5 */ /* 0x000fc40000010000 */
[----:B------:R-:W-:Y:S02]  /*109d0*/  VIADD R152, R160, 0x100 ;  /* 0x00000100a0987836 */ /* 0x000fe40000000000 */
[----:B------:R-:W-:-:S03]  /*109e0*/  IMAD.MOV.U32 R153, RZ, RZ, 0x40000040 ;  /* 0x40000040ff997424 */ /* 0x000fc600078e00ff */
[----:B------:R-:W-:Y:S02]  /*109f0*/  R2UR UR6, R152 ;  /* 0x00000000980672ca */ /* 0x000fe400000e0000 */
[----:B------:R-:W-:Y:S02]  /*10a00*/  R2UR UR7, R153 ;  /* 0x00000000990772ca */ /* 0x000fe400000e0000 */
[----:B------:R-:W-:Y:S02]  /*10a10*/  F2FP.BF16.F32.PACK_AB R152, R185, R184 ;  /* 0x000000b8b998723e */ /* 0x000fe400000010ff */
[----:B-1----:R-:W-:Y:S02]  /*10a20*/  F2FP.BF16.F32.PACK_AB R153, R180, R192 ;  /* 0x000000c0b499723e */ /* 0x002fe400000010ff */
[----:B------:R-:W-:Y:S02]  /*10a30*/  F2FP.BF16.F32.PACK_AB R154, R187, R186 ;  /* 0x000000babb9a723e */ /* 0x000fe400000010ff */
[----:B--2---:R-:W-:-:S04]  /*10a40*/  F2FP.BF16.F32.PACK_AB R155, R161, R0 ;  /* 0x00000000a19b723e */ /* 0x004fc800000010ff */
[----:B------:R-:W-:-:S06]  /*10a50*/  WARPGROUP.ARRIVE ;  /* 0x00000000000079c5 */ /* 0x000fcc0000000000 */
[----:B------:R-:W-:Y:S01]  /*10a60*/  HGMMA.64x256x16.F32.BF16 R24, R152, gdesc[UR4].tnspB, R24, gsb0 ;  /* 0x43e0000498187df0 */ /* 0x000fe20008001818 */
[--C-:B------:R-:W-:Y:S01]  /*10a70*/  FFMA.FTZ R159, R159, UR46, -R179.reuse ;  /* 0x0000002e9f9f7c23 */ /* 0x100fe200080108b3 */
[--C-:B------:R-:W-:Y:S01]  /*10a80*/  FFMA.FTZ R157, R157, UR46, -R179.reuse ;  /* 0x0000002e9d9d7c23 */ /* 0x100fe200080108b3 */
[--C-:B------:R-:W-:Y:S01]  /*10a90*/  FFMA.FTZ R158, R158, UR46, -R179.reuse ;  /* 0x0000002e9e9e7c23 */ /* 0x100fe200080108b3 */
[----:B------:R-:W-:Y:S01]  /*10aa0*/  FFMA.FTZ R162, R162, UR46, -R179 ;  /* 0x0000002ea2a27c23 */ /* 0x000fe200080108b3 */
[----:B------:R-:W-:Y:S08]  /*10ab0*/  MUFU.EX2 R163, R163 ;  /* 0x000000a300a37308 */ /* 0x000ff00000000800 */
[----:B------:R-:W1:Y:S08]  /*10ac0*/  MUFU.EX2 R164, R164 ;  /* 0x000000a400a47308 */ /* 0x000e700000000800 */
[----:B------:R-:W-:Y:S08]  /*10ad0*/  MUFU.EX2 R165, R165 ;  /* 0x000000a500a57308 */ /* 0x000ff00000000800 */
[----:B------:R-:W-:Y:S08]  /*10ae0*/  MUFU.EX2 R166, R166 ;  /* 0x000000a600a67308 */ /* 0x000ff00000000800 */
[----:B------:R-:W-:Y:S08]  /*10af0*/  MUFU.EX2 R159, R159 ;  /* 0x0000009f009f7308 */ /* 0x000ff00000000800 */
[----:B------:R-:W2:Y:S08]  /*10b00*/  MUFU.EX2 R157, R157 ;  /* 0x0000009d009d7308 */ /* 0x000eb00000000800 */
[----:B------:R-:W-:Y:S08]  /*10b10*/  MUFU.EX2 R158, R158 ;  /* 0x0000009e009e7308 */ /* 0x000ff00000000800 */
[----:B------:R-:W2:Y:S01]  /*10b20*/  MUFU.EX2 R162, R162 ;  /* 0x000000a200a27308 */ /* 0x000ea20000000800 */
[----:B------:R-:W-:-:S02]  /*10b30*/  WARPGROUP.DEPBAR.LE gsb0, 0x0 ;  /* 0x00008000000079c5 */ /* 0x000fc40000010000 */
[----:B------:R-:W-:Y:S02]  /*10b40*/  VIADD R152, R160, 0x180 ;  /* 0x00000180a0987836 */ /* 0x000fe40000000000 */
[----:B------:R-:W-:-:S03]  /*10b50*/  IMAD.MOV.U32 R153, RZ, RZ, 0x40000040 ;  /* 0x40000040ff997424 */ /* 0x000fc600078e00ff */
[----:B------:R-:W-:Y:S02]  /*10b60*/  R2UR UR6, R152 ;  /* 0x00000000980672ca */ /* 0x000fe400000e0000 */
[----:B------:R-:W-:Y:S02]  /*10b70*/  R2UR UR7, R153 ;  /* 0x00000000990772ca */ /* 0x000fe400000e0000 */
[----:B---3--:R-:W-:Y:S02]  /*10b80*/  F2FP.BF16.F32.PACK_AB R152, R172, R171 ;  /* 0x000000abac98723e */ /* 0x008fe400000010ff */
[----:B----4-:R-:W-:Y:S02]  /*10b90*/  F2FP.BF16.F32.PACK_AB R153, R167, R170 ;  /* 0x000000aaa799723e */ /* 0x010fe400000010ff */
[----:B------:R-:W-:Y:S02]  /*10ba0*/  F2FP.BF16.F32.PACK_AB R154, R174, R173 ;  /* 0x000000adae9a723e */ /* 0x000fe400000010ff */
[----:B0-----:R-:W-:-:S04]  /*10bb0*/  F2FP.BF16.F32.PACK_AB R155, R169, R168 ;  /* 0x000000a8a99b723e */ /* 0x001fc800000010ff */
[----:B------:R-:W-:-:S06]  /*10bc0*/  WARPGROUP.ARRIVE ;  /* 0x00000000000079c5 */ /* 0x000fcc0000000000 */
[----:B------:R-:W-:Y:S01]  /*10bd0*/  HGMMA.64x256x16.F32.BF16 R24, R152, gdesc[UR4].tnspB, R24, gsb0 ;  /* 0x43e0000498187df0 */ /* 0x000fe20008001818 */
[--C-:B------:R-:W-:Y:S01]  /*10be0*/  FFMA.FTZ R3, R3, UR46, -R179.reuse ;  /* 0x0000002e03037c23 */ /* 0x100fe200080108b3 */
[--C-:B------:R-:W-:Y:S01]  /*10bf0*/  FFMA.FTZ R175, R175, UR46, -R179.reuse ;  /* 0x0000002eafaf7c23 */ /* 0x100fe200080108b3 */
[--C-:B------:R-:W-:Y:S01]  /*10c00*/  FFMA.FTZ R177, R177, UR46, -R179.reuse ;  /* 0x0000002eb1b17c23 */ /* 0x100fe200080108b3 */
[----:B------:R-:W-:Y:S02]  /*10c10*/  FFMA.FTZ R178, R178, UR46, -R179 ;  /* 0x0000002eb2b27c23 */ /* 0x000fe400080108b3 */
[----:B------:R0:W3:Y:S02]  /*10c20*/  MUFU.EX2 R179, R2 ;  /* 0x0000000200b37308 */ /* 0x0000e40000000800 */
[----:B0-----:R0:W5:Y:S06]  /*10c30*/  LDL.LU R2, [R1+0x1f0] ;  /* 0x0001f00001027983 */ /* 0x00116c0000300800 */
[----:B------:R-:W-:Y:S08]  /*10c40*/  MUFU.EX2 R229, R229 ;  /* 0x000000e500e57308 */ /* 0x000ff00000000800 */
[----:B------:R-:W-:Y:S08]  /*10c50*/  MUFU.EX2 R211, R211 ;  /* 0x000000d300d37308 */ /* 0x000ff00000000800 */
[----:B------:R-:W-:Y:S08]  /*10c60*/  MUFU.EX2 R156, R156 ;  /* 0x0000009c009c7308 */ /* 0x000ff00000000800 */
[----:B------:R-:W4:Y:S08]  /*10c70*/  MUFU.EX2 R3, R3 ;  /* 0x0000000300037308 */ /* 0x000f300000000800 */
[----:B------:R-:W0:Y:S08]  /*10c80*/  MUFU.EX2 R175, R175 ;  /* 0x000000af00af7308 */ /* 0x000e300000000800 */
[----:B------:R-:W0:Y:S08]  /*10c90*/  MUFU.EX2 R177, R177 ;  /* 0x000000b100b17308 */ /* 0x000e300000000800 */
[----:B------:R-:W0:Y:S01]  /*10ca0*/  MUFU.EX2 R178, R178 ;  /* 0x000000b200b27308 */ /* 0x000e220000000800 */
[----:B------:R-:W-:-:S02]  /*10cb0*/  WARPGROUP.DEPBAR.LE gsb0, 0x0 ;  /* 0x00008000000079c5 */ /* 0x000fc40000010000 */
[----:B------:R-:W-:Y:S02]  /*10cc0*/  VIADD R152, R160, 0x200 ;  /* 0x00000200a0987836 */ /* 0x000fe40000000000 */
[----:B------:R-:W-:-:S03]  /*10cd0*/  IMAD.MOV.U32 R153, RZ, RZ, 0x40000040 ;  /* 0x40000040ff997424 */ /* 0x000fc600078e00ff */
[----:B------:R-:W-:Y:S02]  /*10ce0*/  R2UR UR6, R152 ;  /* 0x00000000980672ca */ /* 0x000fe400000e0000 */
[----:B------:R-:W-:Y:S02]  /*10cf0*/  R2UR UR7, R153 ;  /* 0x00000000990772ca */ /* 0x000fe400000e0000 */
[----:B-1----:R-:W-:Y:S02]  /*10d00*/  F2FP.BF16.F32.PACK_AB R152, R164, R163 ;  /* 0x000000a3a498723e */ /* 0x002fe400000010ff */
[----:B--2---:R-:W-:Y:S02]  /*10d10*/  F2FP.BF16.F32.PACK_AB R153, R157, R159 ;  /* 0x0000009f9d99723e */ /* 0x004fe400000010ff */
[----:B------:R-:W-:Y:S02]  /*10d20*/  F2FP.BF16.F32.PACK_AB R154, R166, R165 ;  /* 0x000000a5a69a723e */ /* 0x000fe400000010ff */
[----:B------:R-:W-:-:S04]  /*10d30*/  F2FP.BF16.F32.PACK_AB R155, R162, R158 ;  /* 0x0000009ea29b723e */ /* 0x000fc800000010ff */
[----:B------:R-:W-:-:S06]  /*10d40*/  WARPGROUP.ARRIVE ;  /* 0x00000000000079c5 */ /* 0x000fcc0000000000 */
        /* <DEDUP_REMOVED lines=31> */
[----:B---3--:R-:W-:Y:S01]  /*10f40*/  FADD.FTZ R171, R179, R171 ;  /* 0x000000abb3ab7221 */ /* 0x008fe20000010000 */
[----:B----4-:R-:W-:-:S03]  /*10f50*/  FADD.FTZ R170, R3, R170 ;  /* 0x000000aa03aa7221 */ /* 0x010fc60000010000 */
[----:B------:R-:W-:Y:S01]  /*10f60*/  FADD.FTZ R171, R229, R171 ;  /* 0x000000abe5ab7221 */ /* 0x000fe20000010000 */
[----:B0-----:R-:W-:-:S03]  /*10f70*/  FADD.FTZ R170, R175, R170 ;  /* 0x000000aaafaa7221 */ /* 0x001fc60000010000 */
[----:B------:R-:W-:Y:S01]  /*10f80*/  FADD.FTZ R171, R211, R171 ;  /* 0x000000abd3ab7221 */ /* 0x000fe20000010000 */
[----:B------:R-:W-:-:S04]  /*10f90*/  FADD.FTZ R170, R177, R170 ;  /* 0x000000aab1aa7221 */ /* 0x000fc80000010000 */
[----:B------:R-:W-:Y:S01]  /*10fa0*/  FADD.FTZ R0, R178, R170 ;  /* 0x000000aab2007221 */ /* 0x000fe20000010000 */
[----:B------:R-:W-:Y:S02]  /*10fb0*/  WARPGROUP.DEPBAR.LE gsb0, 0x0 ;  /* 0x00008000000079c5 */ /* 0x000fe40000010000 */
[----:B------:R-:W-:Y:S02]  /*10fc0*/  VIADD R152, R160, 0x280 ;  /* 0x00000280a0987836 */ /* 0x000fe40000000000 */
[----:B------:R-:W-:-:S03]  /*10fd0*/  IMAD.MOV.U32 R153, RZ, RZ, 0x40000040 ;  /* 0x40000040ff997424 */ /* 0x000fc600078e00ff */
[----:B------:R-:W-:Y:S02]  /*10fe0*/  R2UR UR6, R152 ;  /* 0x00000000980672ca */ /* 0x000fe400000e0000 */
[----:B------:R-:W-:Y:S02]  /*10ff0*/  R2UR UR7, R153 ;  /* 0x00000000990772ca */ /* 0x000fe400000e0000 */
[----:B------:R-:W-:Y:S02]  /*11000*/  F2FP.BF16.F32.PACK_AB R152, R229, R179 ;  /* 0x000000b3e598723e */ /* 0x000fe400000010ff */
[----:B------:R-:W-:Y:S02]  /*11010*/  F2FP.BF16.F32.PACK_AB R153, R175, R3 ;  /* 0x00000003af99723e */ /* 0x000fe400000010ff */
[----:B------:R-:W-:Y:S02]  /*11020*/  F2FP.BF16.F32.PACK_AB R154, R156, R211 ;  /* 0x000000d39c9a723e */ /* 0x000fe400000010ff */
[----:B------:R-:W-:-:S04]  /*11030*/  F2FP.BF16.F32.PACK_AB R155, R178, R177 ;  /* 0x000000b1b29b723e */ /* 0x000fc800000010ff */
[----:B------:R-:W-:-:S06]  /*11040*/  WARPGROUP.ARRIVE ;  /* 0x00000000000079c5 */ /* 0x000fcc0000000000 */
[----:B------:R-:W-:Y:S01]  /*11050*/  HGMMA.64x256x16.F32.BF16 R24, R152, gdesc[UR4].tnspB, R24, gsb0 ;  /* 0x43e0000498187df0 */ /* 0x000fe20008001818 */
[----:B------:R-:W-:Y:S02]  /*11060*/  FADD.FTZ R3, R156, R171 ;  /* 0x000000ab9c037221 */ /* 0x000fe40000010000 */
[----:B------:R-:W-:Y:S02]  /*11070*/  WARPGROUP.DEPBAR.LE gsb0, 0x0 ;  /* 0x00008000000079c5 */ /* 0x000fe40000010000 */
[----:B------:R-:W-:Y:S05]  /*11080*/  @!P0 BRA `(.L_x_6141) ;  /* 0x0000000000048947 */ /* 0x000fea0003800000 */
[----:B------:R-:W-:Y:S01]  /*11090*/  BPT.TRAP 0x1 ;  /* 0x000000040000795c */ /* 0x000fe20000300000 */
.L_x_6141:
        /* <DEDUP_REMOVED lines=10> */
.L_x_6131:
[----:B------:R-:W2:Y:S02]  /*11140*/  LDL R15, [R1+0xb8] ;  /* 0x0000b800010f7983 */ /* 0x000ea40000100800 */
[----:B--2---:R-:W-:-:S13]  /*11150*/  ISETP.GE.AND P1, PT, R14, R15, PT ;  /* 0x0000000f0e00720c */ /* 0x004fda0003f26270 */
[----:B------:R-:W-:Y:S05]  /*11160*/  @!P1 BRA `(.L_x_6143) ;  /* 0x0000003000509947 */ /* 0x000fea0003800000 */
[----:B------:R-:W-:Y:S02]  /*11170*/  IMAD.MOV.U32 R208, RZ, RZ, R176 ;  /* 0x000000ffffd07224 */ /* 0x000fe400078e00b0 */
[----:B------:R-:W-:-:S07]  /*11180*/  IMAD.MOV.U32 R209, RZ, RZ, R20 ;  /* 0x000000ffffd17224 */ /* 0x000fce00078e0014 */
.L_x_6154:
        /* <DEDUP_REMOVED lines=8> */
.L_x_6144:
[----:B------:R-:W-:Y:S01]  /*11210*/  IMAD R15, R18, 0x8, R22 ;  /* 0x00000008120f7824 */ /* 0x000fe200078e0216 */
[----:B------:R-:W-:-:S04]  /*11220*/  SHF.L.U32 R20, R204, 0x1f, RZ ;  /* 0x0000001fcc147819 */ /* 0x000fc800000006ff */
[----:B------:R0:W1:Y:S01]  /*11230*/  SYNCS.PHASECHK.TRANS64.TRYWAIT P1, [R15+URZ+0x32430], R20 ;  /* 0x032430140f0075a7 */ /* 0x000062000802017f */
[----:B------:R-:W-:Y:S05]  /*11240*/  @!P0 BRA `(.L_x_6145) ;  /* 0x0000000000048947 */ /* 0x000fea0003800000 */
[----:B------:R-:W-:Y:S01]  /*11250*/  BPT.TRAP 0x1 ;  /* 0x000000040000795c */ /* 0x000fe20000300000 */
.L_x_6145:
[----:B------:R-:W2:Y:S01]  /*11260*/  LDL R21, [R1+0x88] ;  /* 0x0000880001157983 */ /* 0x000ea20000100800 */
[----:B------:R-:W-:Y:S02]  /*11270*/  IMAD.MOV.U32 R157, RZ, RZ, 0x40000040 ;  /* 0x40000040ff9d7424 */ /* 0x000fe400078e00ff */
[----:B--2---:R-:W-:Y:S01]  /*11280*/  IMAD R156, R18, 0x300, R21 ;  /* 0x00000300129c7824 */ /* 0x004fe200078e0215 */
[----:B-1----:R-:W-:Y:S06]  /*11290*/  @P1 BRA `(.L_x_6146) ;  /* 0x0000000000081947 */ /* 0x002fec0003800000 */
[----:B------:R-:W1:Y:S02]  /*112a0*/  SYNCS.PHASECHK.TRANS64.TRYWAIT P1, [R15+URZ+0x32430], R20 ;  /* 0x032430140f0075a7 */ /* 0x000e64000802017f */
[----:B-1----:R-:W-:Y:S05]  /*112b0*/  @!P1 BRA `(.L_x_6147) ;  /* 0x0000012400a09947 */ /* 0x002fea0003800000 */
.L_x_6146:
[----:B-----5:R2:W-:Y:S04]  /*112c0*/  STL.64 [R1+0x1f8], R4 ;  /* 0x0001f80401007387 */ /* 0x0205e80000100a00 */
        /* <DEDUP_REMOVED lines=43> */
.L_x_6148:
[----:B------:R2:W3:Y:S01]  /*11580*/  SYNCS.PHASECHK.TRANS64.TRYWAIT P1, [R15+URZ+0x32450], R20 ;  /* 0x032450140f0075a7 */ /* 0x0004e2000802017f */
[----:B------:R-:W-:Y:S05]  /*11590*/  @!P0 BRA `(.L_x_6149) ;  /* 0x0000000000048947 */ /* 0x000fea0003800000 */
[----:B------:R-:W-:Y:S01]  /*115a0*/  BPT.TRAP 0x1 ;  /* 0x000000040000795c */ /* 0x000fe20000300000 */
.L_x_6149:
[----:B---3--:R-:W-:Y:S05]  /*115b0*/  @P1 BRA `(.L_x_6150) ;  /* 0x0000000000081947 */ /* 0x008fea0003800000 */
[----:B------:R-:W3:Y:S02]  /*115c0*/  SYNCS.PHASECHK.TRANS64.TRYWAIT P1, [R15+URZ+0x32450], R20 ;  /* 0x032450140f0075a7 */ /* 0x000ee4000802017f */
[----:B---3--:R-:W-:Y:S05]  /*115d0*/  @!P1 BRA `(.L_x_6151) ;  /* 0x0000012000ec9947 */ /* 0x008fea0003800000 */
.L_x_6150:
[----:B------:R4:W-:Y:S04]  /*115e0*/  STL.64 [R1+0x208], R22 ;  /* 0x0002081601007387 */ /* 0x0009e80000100a00 */
[----:B----4-:R-:W4:Y:S04]  /*115f0*/  LDL.64 R22, [R1+0x68] ;  /* 0x0000680001167983 */ /* 0x010f280000100a00 */
[----:B------:R0:W-:Y:S04]  /*11600*/  STL.64 [R1+0x200], R16 ;  /* 0x0002001001007387 */ /* 0x0001e80000100a00 */
[----:B0-----:R-:W4:Y:S01]  /*11610*/  LDL.64 R16, [R1+0x60] ;  /* 0x0000600001107983 */ /* 0x001f220000100a00 */
[----:B-123--:R-:W-:Y:S01]  /*11620*/  MOV R20, 0xc00 ;  /* 0x00000c0000147802 */ /* 0x00efe20000000f00 */
[----:B------:R-:W-:-:S02]  /*11630*/  IMAD.MOV.U32 R21, RZ, RZ, 0x40000040 ;  /* 0x40000040ff157424 */ /* 0x000fc400078e00ff */
[----:B------:R0:W-:Y:S02]  /*11640*/  STL.64 [R1+0x1f8], R14 ;  /* 0x0001f80e01007387 */ /* 0x0001e40000100a00 */
[----:B------:R-:W-:Y:S02]  /*11650*/  IMAD R20, R18, R20, UR38 ;  /* 0x0000002612147e24 */ /* 0x000fe4000f8e0214 */
[----:B-----5:R1:W-:Y:S01]  /*11660*/  STL.64 [R1+0x1f0], R2 ;  /* 0x0001f00201007387 */ /* 0x0203e20000100a00 */
[----:B------:R-:W-:Y:S05]  /*11670*/  WARPSYNC.ALL ;  /* 0x0000000000007948 */ /* 0x000fea0003800000 */
[----:B------:R-:W-:-:S02]  /*11680*/  R2UR UR6, R20 ;  /* 0x00000000140672ca */ /* 0x000fc400000e0000 */
        /* <DEDUP_REMOVED lines=156> */
.L_x_6152:
[----:B------:R-:W-:Y:S01]  /*12050*/  FMUL.FTZ R152, R152, UR42 ;  /* 0x0000002a98987c20 */ /* 0x000fe20008410000 */
[----:B------:R-:W-:Y:S01]  /*12060*/  FMUL.FTZ R153, R153, UR42 ;  /* 0x0000002a99997c20 */ /* 0x000fe20008410000 */
[----:B------:R-:W-:Y:S01]  /*12070*/  STL [R1+0x1f8], R5 ;  /* 0x0001f80501007387 */ /* 0x000fe20000100800 */
[----:B------:R-:W-:Y:S01]  /*12080*/  FMUL.FTZ R157, R157, UR42 ;  /* 0x0000002a9d9d7c20 */ /* 0x000fe20008410000 */
[----:B------:R-:W1:Y:S01]  /*12090*/  MUFU.TANH R20, R152 ;  /* 0x0000009800147308 */ /* 0x000e620000002400 */
[----:B------:R-:W-:Y:S01]  /*120a0*/  FMUL.FTZ R156, R156, UR42 ;  /* 0x0000002a9c9c7c20 */ /* 0x000fe20008410000 */
[----:B------:R2:W-:Y:S01]  /*120b0*/  STL [R1+0x1f4], R4 ;  /* 0x0001f40401007387 */ /* 0x0005e20000100800 */
[----:B------:R-:W-:Y:S01]  /*120c0*/  FMUL.FTZ R161, R161, UR42 ;  /* 0x0000002aa1a17c20 */ /* 0x000fe20008410000 */
[----:B------:R-:W-:Y:S01]  /*120d0*/  FMUL.FTZ R160, R160, UR42 ;  /* 0x0000002aa0a07c20 */ /* 0x000fe20008410000 */
[----:B------:R-:W-:Y:S01]  /*120e0*/  FMUL.FTZ R210, R168, UR42 ;  /* 0x0000002aa8d27c20 */ /* 0x000fe20008410000 */
[----:B-----5:R3:W-:Y:S01]  /*120f0*/  STL [R1+0x1f0], R2 ;  /* 0x0001f00201007387 */ /* 0x0207e20000100800 */
[----:B------:R-:W-:Y:S01]  /*12100*/  FMUL.FTZ R229, R164, UR42 ;  /* 0x0000002aa4e57c20 */ /* 0x000fe20008410000 */
[----:B------:R4:W0:Y:S01]  /*12110*/  MUFU.TANH R152, R161 ;  /* 0x000000a100987308 */ /* 0x0008220000002400 */
[----:B------:R-:W-:Y:S01]  /*12120*/  FMUL.FTZ R164, R172, UR42 ;  /* 0x0000002aaca47c20 */ /* 0x000fe20008410000 */
[----:B------:R-:W-:Y:S01]  /*12130*/  FMUL.FTZ R211, R165, UR42 ;  /* 0x0000002aa5d37c20 */ /* 0x000fe20008410000 */
[----:B------:R-:W-:Y:S01]  /*12140*/  FMUL.FTZ R165, R169, UR42 ;  /* 0x0000002aa9a57c20 */ /* 0x000fe20008410000 */
[----:B------:R-:W-:Y:S01]  /*12150*/  FMUL.FTZ R185, R185, UR42 ;  /* 0x0000002ab9b97c20 */ /* 0x000fe20008410000 */
[----:B------:R-:W-:Y:S01]  /*12160*/  FMUL.FTZ R188, R188, UR42 ;  /* 0x0000002abcbc7c20 */ /* 0x000fe20008410000 */
[----:B------:R-:W-:Y:S01]  /*12170*/  FMUL.FTZ R189, R189, UR42 ;  /* 0x0000002abdbd7c20 */ /* 0x000fe20008410000 */
[----:B------:R-:W-:Y:S01]  /*12180*/  FMUL.FTZ R154, R154, UR42 ;  /* 0x0000002a9a9a7c20 */ /* 0x000fe20008410000 */
[----:B--2---:R1:W2:Y:S01]  /*12190*/  MUFU.TANH R4, R153 ;  /* 0x0000009900047308 */ /* 0x0042a20000002400 */
[----:B----4-:R-:W-:Y:S01]  /*121a0*/  FMUL.FTZ R161, R177, UR42 ;  /* 0x0000002ab1a17c20 */ /* 0x010fe20008410000 */
[----:B------:R-:W-:Y:S01]  /*121b0*/  FMUL.FTZ R159, R159, UR42 ;  /* 0x0000002a9f9f7c20 */ /* 0x000fe20008410000 */
[----:B------:R-:W-:Y:S01]  /*121c0*/  FMUL.FTZ R155, R155, UR42 ;  /* 0x0000002a9b9b7c20 */ /* 0x000fe20008410000 */
[----:B------:R-:W-:Y:S01]  /*121d0*/  FMUL.FTZ R158, R158, UR42 ;  /* 0x0000002a9e9e7c20 */ /* 0x000fe20008410000 */
[----:B------:R-:W-:Y:S01]  /*121e0*/  UMOV UR46, UR44 ;  /* 0x0000002c002e7c82 */ /* 0x000fe20008000000 */
[----:B------:R-:W-:Y:S01]  /*121f0*/  FMUL.FTZ R167, R167, UR42 ;  /* 0x0000002aa7a77c20 */ /* 0x000fe20008410000 */
[----:B------:R-:W-:Y:S01]  /*12200*/  FMUL.FTZ R170, R170, UR42 ;  /* 0x0000002aaaaa7c20 */ /* 0x000fe20008410000 */
[----:B---3--:R3:W-:Y:S01]  /*12210*/  MUFU.TANH R2, R156 ;  /* 0x0000009c00027308 */ /* 0x0087e20000002400 */
[----:B-1----:R-:W-:-:S02]  /*12220*/  IMAD.MOV.U32 R153, RZ, RZ, R20 ;  /* 0x000000ffff997224 */ /* 0x002fc400078e0014 */
[----:B------:R-:W-:Y:S01]  /*12230*/  FMUL.FTZ R171, R171, UR42 ;  /* 0x0000002aabab7c20 */ /* 0x000fe20008410000 */
[----:B0-----:R-:W-:Y:S02]  /*12240*/  IMAD.MOV.U32 R169, RZ, RZ, R152 ;  /* 0x000000ffffa97224 */ /* 0x001fe400078e0098 */
[----:B------:R-:W-:Y:S01]  /*12250*/  FMUL.FTZ R152, R173, UR42 ;  /* 0x0000002aad987c20 */ /* 0x000fe20008410000 */
[----:B------:R-:W-:Y:S02]  /*12260*/  IMAD.MOV.U32 R168, RZ, RZ, R153 ;  /* 0x000000ffffa87224 */ /* 0x000fe400078e0099 */
[----:B------:R-:W-:Y:S01]  /*12270*/  FMUL.FTZ R153, R176, UR42 ;  /* 0x0000002ab0997c20 */ /* 0x000fe20008410000 */
[----:B------:R-:W-:Y:S01]  /*12280*/  FMUL.FTZ R178, R178, UR42 ;  /* 0x0000002ab2b27c20 */ /* 0x000fe20008410000 */
[----:B------:R0:W1:Y:S01]  /*12290*/  MUFU.TANH R20, R157 ;  /* 0x0000009d00147308 */ /* 0x0000620000002400 */
[----:B--2---:R-:W-:Y:S02]  /*122a0*/  IMAD.MOV.U32 R172, RZ, RZ, R4 ;  /* 0x000000ffffac7224 */ /* 0x004fe400078e0004 */
[----:B---3--:R-:W-:Y:S01]  /*122b0*/  FMUL.FTZ R156, R181, UR42 ;  /* 0x0000002ab59c7c20 */ /* 0x008fe20008410000 */
[----:B------:R-:W-:-:S02]  /*122c0*/  IMAD.MOV.U32 R181, RZ, RZ, R168 ;  /* 0x000000ffffb57224 */ /* 0x000fc400078e00a8 */
[----:B------:R-:W-:Y:S02]  /*122d0*/  FMUL.FTZ R190, R190, UR42 ;  /* 0x0000002abebe7c20 */ /* 0x000fe40008410000 */
[----:B------:R2:W3:Y:S01]  /*122e0*/  MUFU.TANH R5, R160 ;  /* 0x000000a000057308 */ /* 0x0004e20000002400 */
[----:B0-----:R-:W-:Y:S01]  /*122f0*/  FMUL.FTZ R157, R184, UR42 ;  /* 0x0000002ab89d7c20 */ /* 0x001fe20008410000 */
[----:B------:R-:W-:-:S06]  /*12300*/  IMAD.MOV.U32 R184, RZ, RZ, R172 ;  /* 0x000000ffffb87224 */ /* 0x000fcc00078e00ac */
[----:B------:R-:W0:Y:S01]  /*12310*/  MUFU.TANH R229, R229 ;  /* 0x000000e500e57308 */ /* 0x000e220000002400 */
[----:B-1----:R-:W-:Y:S01]  /*12320*/  IMAD.MOV.U32 R176, RZ, RZ, R20 ;  /* 0x000000ffffb07224 */ /* 0x002fe200078e0014 */
[----:B------:R-:W-:Y:S01]  /*12330*/  FMNMX.FTZ R20, R168, R209, !PT ;  /* 0x000000d1a8147209 */ /* 0x000fe20007810000 */
[----:B--2---:R-:W-:Y:S01]  /*12340*/  FMUL.FTZ R160, R180, UR42 ;  /* 0x0000002ab4a07c20 */ /* 0x004fe20008410000 */
[----:B------:R-:W-:Y:S02]  /*12350*/  FMUL.FTZ R180, R192, UR42 ;  /* 0x0000002ac0b47c20 */ /* 0x000fe40008410000 */
[----:B------:R-:W-:Y:S01]  /*12360*/  FMNMX.FTZ R20, R172, R20, !PT ;  /* 0x00000014ac147209 */ /* 0x000fe20007810000 */
[----:B------:R-:W-:Y:S01]  /*12370*/  FMUL.FTZ R172, R196, UR42 ;  /* 0x0000002ac4ac7c20 */ /* 0x000fe20008410000 */
[----:B------:R-:W1:Y:S01]  /*12380*/  MUFU.TANH R211, R211 ;  /* 0x000000d300d37308 */ /* 0x000e620000002400 */
[----:B---3--:R-:W-:Y:S01]  /*12390*/  IMAD.MOV.U32 R173, RZ, RZ, R5 ;  /* 0x000000ffffad7224 */ /* 0x008fe200078e0005 */
[----:B------:R-:W-:Y:S01]  /*123a0*/  FMNMX.FTZ R20, R2, R20, !PT ;  /* 0x0000001402147209 */ /* 0x000fe20007810000 */
[----:B------:R-:W-:-:S03]  /*123b0*/  FMUL.FTZ R196, R163, UR42 ;  /* 0x0000002aa3c47c20 */ /* 0x000fc60008410000 */
[----:B------:R-:W-:Y:S02]  /*123c0*/  FMNMX.FTZ R20, R176, R20, !PT ;  /* 0x00000014b0147209 */ /* 0x000fe40007810000 */
[----:B------:R-:W2:Y:S02]  /*123d0*/  MUFU.TANH R210, R210 ;  /* 0x000000d200d27308 */ /* 0x000ea40000002400 */
[----:B------:R-:W-:-:S04]  /*123e0*/  FMNMX.FTZ R20, R173, R20, !PT ;  /* 0x00000014ad147209 */ /* 0x000fc80007810000 */
[----:B------:R-:W-:Y:S02]  /*123f0*/  FMNMX.FTZ R20, R169, R20, !PT ;  /* 0x00000014a9147209 */ /* 0x000fe40007810000 */
[----:B------:R-:W3:Y:S02]  /*12400*/  MUFU.TANH R165, R165 ;  /* 0x000000a500a57308 */ /* 0x000ee40000002400 */
[----:B0-----:R-:W-:-:S04]  /*12410*/  FMNMX.FTZ R20, R229, R20, !PT ;  /* 0x00000014e5147209 */ /* 0x001fc80007810000 */
[----:B-1----:R-:W-:Y:S02]  /*12420*/  FMNMX.FTZ R20, R211, R20, !PT ;  /* 0x00000014d3147209 */ /* 0x002fe40007810000 */
[----:B------:R-:W0:Y:S02]  /*12430*/  MUFU.TANH R164, R164 ;  /* 0x000000a400a47308 */ /* 0x000e240000002400 */
[----:B--2---:R-:W-:-:S06]  /*12440*/  FMNMX.FTZ R20, R210, R20, !PT ;  /* 0x00000014d2147209 */ /* 0x004fcc0007810000 */
        /* <DEDUP_REMOVED lines=10> */
[----:B------:R0:W3:Y:S01]  /*124f0*/  MUFU.TANH R4, R185 ;  /* 0x000000b900047308 */ /* 0x0000e20000002400 */
[----:B-1----:R-:W-:-:S07]  /*12500*/  FMNMX.FTZ R20, R160, R20, !PT ;  /* 0x00000014a0147209 */ /* 0x002fce0007810000 */
[----:B------:R-:W1:Y:S01]  /*12510*/  MUFU.TANH R157, R157 ;  /* 0x0000009d009d7308 */ /* 0x000e620000002400 */
[----:B--2---:R-:W-:Y:S01]  /*12520*/  FMNMX.FTZ R20, R156, R20, !PT ;  /* 0x000000149c147209 */ /* 0x004fe20007810000 */
[----:B0-----:R-:W-:Y:S01]  /*12530*/  FMUL.FTZ R185, R197, UR42 ;  /* 0x0000002ac5b97c20 */ /* 0x001fe20008410000 */
[----:B------:R-:W-:-:S05]  /*12540*/  FMUL.FTZ R197, R162, UR42 ;  /* 0x0000002aa2c57c20 */ /* 0x000fca0008410000 */
[----:B------:R0:W2:Y:S08]  /*12550*/  MUFU.TANH R5, R188 ;  /* 0x000000bc00057308 */ /* 0x0000b00000002400 */
[----:B------:R-:W4:Y:S01]  /*12560*/  MUFU.TANH R189, R189 ;  /* 0x000000bd00bd7308 */ /* 0x000f220000002400 */
[----:B0-----:R-:W-:Y:S02]  /*12570*/  IMAD.MOV.U32 R188, RZ, RZ, R173 ;  /* 0x000000ffffbc7224 */ /* 0x001fe400078e00ad */
[----:B------:R-:W-:Y:S01]  /*12580*/  FMUL.FTZ R173, R193, UR42 ;  /* 0x0000002ac1ad7c20 */ /* 0x000fe20008410000 */
[----:B---3--:R-:W-:Y:S01]  /*12590*/  IMAD.MOV.U32 R193, RZ, RZ, R4 ;  /* 0x000000ffffc17224 */ /* 0x008fe200078e0004 */
[----:B-1----:R-:W-:-:S03]  /*125a0*/  FMNMX.FTZ R20, R157, R20, !PT ;  /* 0x000000149d147209 */ /* 0x002fc60007810000 */
[----:B------:R-:W0:Y:S01]  /*125b0*/  MUFU.TANH R180, R180 ;  /* 0x000000b400b47308 */ /* 0x000e220000002400 */
[----:B--2---:R-:W-:Y:S01]  /*125c0*/  IMAD.MOV.U32 R192, RZ, RZ, R5 ;  /* 0x000000ffffc07224 */ /* 0x004fe200078e0005 */
[----:B------:R-:W-:-:S03]  /*125d0*/  FMNMX.FTZ R20, R193, R20, !PT ;  /* 0x00000014c1147209 */ /* 0x000fc60007810000 */
[----:B------:R-:W-:Y:S01]  /*125e0*/  IMAD.MOV.U32 R162, RZ, RZ, R192 ;  /* 0x000000ffffa27224 */ /* 0x000fe200078e00c0 */
[----:B------:R-:W-:Y:S01]  /*125f0*/  FMNMX.FTZ R20, R192, R20, !PT ;  /* 0x00000014c0147209 */ /* 0x000fe20007810000 */
[----:B------:R-:W-:Y:S01]  /*12600*/  FMUL.FTZ R192, R166, UR42 ;  /* 0x0000002aa6c07c20 */ /* 0x000fe20008410000 */
[----:B------:R-:W1:Y:S02]  /*12610*/  MUFU.TANH R173, R173 ;  /* 0x000000ad00ad7308 */ /* 0x000e640000002400 */
[----:B----4-:R-:W-:-:S06]  /*12620*/  FMNMX.FTZ R20, R189, R20, !PT ;  /* 0x00000014bd147209 */ /* 0x010fcc0007810000 */
[----:B------:R-:W2:Y:S01]  /*12630*/  MUFU.TANH R172, R172 ;  /* 0x000000ac00ac7308 */ /* 0x000ea20000002400 */
[----:B0-----:R-:W-:-:S07]  /*12640*/  FMNMX.FTZ R20, R180, R20, !PT ;  /* 0x00000014b4147209 */ /* 0x001fce0007810000 */
[----:B------:R-:W0:Y:S01]  /*12650*/  MUFU.TANH R185, R185 ;  /* 0x000000b900b97308 */ /* 0x000e220000002400 */
[----:B-1----:R-:W-:-:S07]  /*12660*/  FMNMX.FTZ R20, R173, R20, !PT ;  /* 0x00000014ad147209 */ /* 0x002fce0007810000 */
[----:B------:R-:W-:Y:S01]  /*12670*/  MUFU.TANH R5, R154 ;  /* 0x0000009a00057308 */ /* 0x000fe20000002400 */
[----:B--2---:R-:W-:-:S07]  /*12680*/  FMNMX.FTZ R20, R172, R20, !PT ;  /* 0x00000014ac147209 */ /* 0x004fce0007810000 */
[----:B------:R1:W2:Y:S01]  /*12690*/  MUFU.TANH R177, R159 ;  /* 0x0000009f00b17308 */ /* 0x0002a20000002400 */
[----:B0-----:R-:W-:-:S05]  /*126a0*/  FMNMX.FTZ R20, R185, R20, !PT ;  /* 0x00000014b9147209 */ /* 0x001fca0007810000 */
[----:B------:R-:W0:Y:S02]  /*126b0*/  SHFL.BFLY PT, R168, R20, 0x2, 0x1f ;  /* 0x0c401f0014a87f89 */ /* 0x000e2400000e0000 */
[----:B------:R3:W4:Y:S01]  /*126c0*/  MUFU.TANH R4, R155 ;  /* 0x0000009b00047308 */ /* 0x0007220000002400 */
[----:B-1----:R-:W-:-:S07]  /*126d0*/  IMAD.MOV.U32 R159, RZ, RZ, R193 ;  /* 0x000000ffff9f7224 */ /* 0x002fce00078e00c1 */
[----:B------:R-:W-:Y:S08]  /*126e0*/  MUFU.TANH R197, R197 ;  /* 0x000000c500c57308 */ /* 0x000ff00000002400 */
[----:B------:R1:W-:Y:S01]  /*126f0*/  MUFU.TANH R193, R170 ;  /* 0x000000aa00c17308 */ /* 0x0003e20000002400 */
[----:B0-----:R-:W-:Y:S01]  /*12700*/  FMNMX.FTZ R20, R20, R168, !PT ;  /* 0x000000a814147209 */ /* 0x001fe20007810000 */
[----:B------:R-:W-:-:S06]  /*12710*/  IMAD.MOV.U32 R168, RZ, RZ, R2 ;  /* 0x000000ffffa87224 */ /* 0x000fcc00078e0002 */
[----:B------:R-:W-:Y:S01]  /*12720*/  MUFU.TANH R196, R196 ;  /* 0x000000c400c47308 */ /* 0x000fe20000002400 */
[----:B------:R-:W0:Y:S07]  /*12730*/  SHFL.BFLY PT, R154, R20, 0x1, 0x1f ;  /* 0x0c201f00149a7f89 */ /* 0x000e2e00000e0000 */
[----:B------:R-:W4:Y:S08]  /*12740*/  MUFU.TANH R2, R158 ;  /* 0x0000009e00027308 */ /* 0x000f300000002400 */
[----:B------:R4:W4:Y:S08]  /*12750*/  MUFU.TANH R158, R167 ;  /* 0x000000a7009e7308 */ /* 0x0009300000002400 */
[----:B------:R-:W-:Y:S01]  /*12760*/  MUFU.TANH R192, R192 ;  /* 0x000000c000c07308 */ /* 0x000fe20000002400 */
[----:B0-----:R-:W-:-:S05]  /*12770*/  FMNMX.FTZ R20, R20, R154, !PT ;  /* 0x0000009a14147209 */ /* 0x001fca0007810000 */
[C---:B---3--:R-:W-:Y:S01]  /*12780*/  FADD.FTZ R155, -R20.reuse, R209 ;  /* 0x000000d1149b7221 */ /* 0x048fe20000010100 */
[----:B--2---:R-:W-:Y:S02]  /*12790*/  IMAD.MOV.U32 R209, RZ, RZ, R177 ;  /* 0x000000ffffd17224 */ /* 0x004fe400078e00b1 */
[----:B------:R-:W-:Y:S01]  /*127a0*/  FMUL.FTZ R177, R20, UR46 ;  /* 0x0000002e14b17c20 */ /* 0x000fe20008410000 */
[----:B------:R-:W-:Y:S01]  /*127b0*/  MUFU.TANH R178, R178 ;  /* 0x000000b200b27308 */ /* 0x000fe20000002400 */
[----:B------:R-:W-:Y:S02]  /*127c0*/  FMUL.FTZ R155, R155, UR46 ;  /* 0x0000002e9b9b7c20 */ /* 0x000fe40008410000 */
[--C-:B------:R-:W-:Y:S01]  /*127d0*/  FFMA.FTZ R181, R181, UR46, -R177.reuse ;  /* 0x0000002eb5b57c23 */ /* 0x100fe200080108b1 */
[--C-:B------:R-:W-:Y:S01]  /*127e0*/  FFMA.FTZ R184, R184, UR46, -R177.reuse ;  /* 0x0000002eb8b87c23 */ /* 0x100fe200080108b1 */
[--C-:B------:R-:W-:Y:S01]  /*127f0*/  FFMA.FTZ R166, R152, UR46, -R177.reuse ;  /* 0x0000002e98a67c23 */ /* 0x100fe200080108b1 */
[--C-:B------:R-:W-:Y:S01]  /*12800*/  FFMA.FTZ R163, R153, UR46, -R177.reuse ;  /* 0x0000002e99a37c23 */ /* 0x100fe200080108b1 */
[----:B------:R-:W-:Y:S01]  /*12810*/  FMNMX.FTZ R153, R5, R208, !PT ;  /* 0x000000d005997209 */ /* 0x000fe20007810000 */
[----:B------:R-:W-:Y:S01]  /*12820*/  MUFU.EX2 R155, R155 ;  /* 0x0000009b009b7308 */ /* 0x000fe20000000800 */
[--C-:B------:R-:W-:Y:S01]  /*12830*/  FFMA.FTZ R154, R168, UR46, -R177.reuse ;  /* 0x0000002ea89a7c23 */ /* 0x100fe200080108b1 */
[----:B-1----:R-:W-:Y:S01]  /*12840*/  FFMA.FTZ R170, R211, UR46, -R177 ;  /* 0x0000002ed3aa7c23 */ /* 0x002fe200080108b1 */
[----:B----4-:R-:W-:Y:S01]  /*12850*/  FMNMX.FTZ R153, R4, R153, !PT ;  /* 0x0000009904997209 */ /* 0x010fe20007810000 */
[----:B------:R-:W-:-:S02]  /*12860*/  IMAD.MOV.U32 R211, RZ, RZ, R162 ;  /* 0x000000ffffd37224 */ /* 0x000fc400078e00a2 */
[----:B------:R-:W-:Y:S01]  /*12870*/  FFMA.FTZ R167, R210, UR46, -R177 ;  /* 0x0000002ed2a77c23 */ /* 0x000fe200080108b1 */
[----:B------:R-:W-:Y:S01]  /*12880*/  IMAD.MOV.U32 R210, RZ, RZ, R159 ;  /* 0x000000ffffd27224 */ /* 0x000fe200078e009f */
[----:B------:R-:W-:Y:S01]  /*12890*/  FMNMX.FTZ R153, R2, R153, !PT ;  /* 0x0000009902997209 */ /* 0x000fe20007810000 */
[----:B------:R-:W0:Y:S01]  /*128a0*/  MUFU.EX2 R152, R181 ;  /* 0x000000b500987308 */ /* 0x000e220000000800 */
[--C-:B------:R-:W-:Y:S01]  /*128b0*/  FFMA.FTZ R176, R176, UR46, -R177.reuse ;  /* 0x0000002eb0b07c23 */ /* 0x100fe200080108b1 */
[--C-:B------:R-:W-:Y:S01]  /*128c0*/  FFMA.FTZ R162, R156, UR46, -R177.reuse ;  /* 0x0000002e9ca27c23 */ /* 0x100fe200080108b1 */
[--C-:B------:R-:W-:Y:S01]  /*128d0*/  FFMA.FTZ R156, R211, UR46, -R177.reuse ;  /* 0x0000002ed39c7c23 */ /* 0x100fe200080108b1 */
[--C-:B------:R-:W-:Y:S01]  /*128e0*/  FFMA.FTZ R159, R157, UR46, -R177.reuse ;  /* 0x0000002e9d9f7c23 */ /* 0x100fe200080108b1 */
[----:B------:R-:W-:Y:S02]  /*128f0*/  IMAD.MOV.U32 R211, RZ, RZ, R158 ;  /* 0x000000ffffd37224 */ /* 0x000fe400078e009e */
        /* <DEDUP_REMOVED lines=14> */
[----:B------:R-:W-:Y:S01]  /*129e0*/  FMNMX.FTZ R153, R209, R153, !PT ;  /* 0x00000099d1997209 */ /* 0x000fe20007810000 */
[----:B------:R-:W-:Y:S01]  /*129f0*/  FFMA.FTZ R177, R185, UR46, -R177 ;  /* 0x0000002eb9b17c23 */ /* 0x000fe200080108b1 */
[----:B------:R-:W-:-:S02]  /*12a00*/  IMAD.MOV.U32 R210, RZ, RZ, R193 ;  /* 0x000000ffffd27224 */ /* 0x000fc400078e00c1 */
[----:B0-----:R-:W-:Y:S01]  /*12a10*/  FFMA.FTZ R3, R155, R3, R152 ;  /* 0x000000039b037223 */ /* 0x001fe20000010098 */
[----:B------:R-:W0:Y:S01]  /*12a20*/  MUFU.TANH R185, R171 ;  /* 0x000000ab00b97308 */ /* 0x000e220000002400 */
[----:B------:R-:W-:Y:S01]  /*12a30*/  FMNMX.FTZ R153, R197, R153, !PT ;  /* 0x00000099c5997209 */ /* 0x000fe20007810000 */
[----:B------:R-:W-:Y:S01]  /*12a40*/  FMUL.FTZ R193, R174, UR42 ;  /* 0x0000002aaec17c20 */ /* 0x000fe20008410000 */
[C---:B-1----:R-:W-:Y:S01]  /*12a50*/  FADD.FTZ R3, R184.reuse, R3 ;  /* 0x00000003b8037221 */ /* 0x042fe20000010000 */
[----:B------:R-:W-:Y:S01]  /*12a60*/  F2FP.BF16.F32.PACK_AB R152, R184, R152 ;  /* 0x00000098b898723e */ /* 0x000fe200000010ff */
[----:B------:R-:W-:Y:S01]  /*12a70*/  FMUL.FTZ R184, R175, UR42 ;  /* 0x0000002aafb87c20 */ /* 0x000fe20008410000 */
[----:B------:R-:W-:Y:S01]  /*12a80*/  FMNMX.FTZ R153, R196, R153, !PT ;  /* 0x00000099c4997209 */ /* 0x000fe20007810000 */
[----:B------:R-:W-:Y:S01]  /*12a90*/  FMUL.FTZ R189, R179, UR42 ;  /* 0x0000002ab3bd7c20 */ /* 0x000fe20008410000 */
[----:B------:R-:W1:Y:S01]  /*12aa0*/  MUFU.EX2 R176, R176 ;  /* 0x000000b000b07308 */ /* 0x000e620000000800 */
[----:B--2---:R-:W-:Y:S01]  /*12ab0*/  FADD.FTZ R3, R154, R3 ;  /* 0x000000039a037221 */ /* 0x004fe20000010000 */
[----:B------:R-:W-:Y:S01]  /*12ac0*/  FMNMX.FTZ R153, R192, R153, !PT ;  /* 0x00000099c0997209 */ /* 0x000fe20007810000 */
[----:B------:R-:W-:Y:S01]  /*12ad0*/  FMUL.FTZ R175, R183, UR42 ;  /* 0x0000002ab7af7c20 */ /* 0x000fe20008410000 */
[----:B------:R-:W-:Y:S01]  /*12ae0*/  FMUL.FTZ R183, R187, UR42 ;  /* 0x0000002abbb77c20 */ /* 0x000fe20008410000 */
[----:B------:R-:W-:Y:S01]  /*12af0*/  FMUL.FTZ R229, R194, UR42 ;  /* 0x0000002ac2e57c20 */ /* 0x000fe20008410000 */
[----:B------:R-:W-:Y:S01]  /*12b00*/  FMNMX.FTZ R153, R211, R153, !PT ;  /* 0x00000099d3997209 */ /* 0x000fe20007810000 */
[----:B------:R-:W-:Y:S01]  /*12b10*/  FMUL.FTZ R179, R198, UR42 ;  /* 0x0000002ac6b37c20 */ /* 0x000fe20008410000 */
[----:B------:R-:W2:Y:S01]  /*12b20*/  MUFU.TANH R193, R193 ;  /* 0x000000c100c17308 */ /* 0x000ea20000002400 */
[----:B0-----:R-:W-:Y:S01]  /*12b30*/  IMAD.MOV.U32 R187, RZ, RZ, R185 ;  /* 0x000000ffffbb7224 */ /* 0x001fe200078e00b9 */
[----:B------:R-:W-:Y:S01]  /*12b40*/  FMNMX.FTZ R153, R210, R153, !PT ;  /* 0x00000099d2997209 */ /* 0x000fe20007810000 */
[----:B------:R-:W-:Y:S01]  /*12b50*/  FMUL.FTZ R185, R191, UR42 ;  /* 0x0000002abfb97c20 */ /* 0x000fe20008410000 */
[----:B------:R-:W-:-:S02]  /*12b60*/  IMAD.MOV.U32 R191, RZ, RZ, R211 ;  /* 0x000000ffffbf7224 */ /* 0x000fc400078e00d3 */
[----:B------:R-:W-:Y:S01]  /*12b70*/  FMUL.FTZ R211, R195, UR42 ;  /* 0x0000002ac3d37c20 */ /* 0x000fe20008410000 */
[----:B------:R-:W-:Y:S01]  /*12b80*/  FMNMX.FTZ R153, R187, R153, !PT ;  /* 0x00000099bb997209 */ /* 0x000fe20007810000 */
[----:B------:R-:W-:Y:S01]  /*12b90*/  IMAD.MOV.U32 R194, RZ, RZ, R209 ;  /* 0x000000ffffc27224 */ /* 0x000fe200078e00d1 */
[----:B------:R-:W0:Y:S01]  /*12ba0*/  MUFU.TANH R184, R184 ;  /* 0x000000b800b87308 */ /* 0x000e220000002400 */
[----:B-1----:R-:W-:Y:S01]  /*12bb0*/  FADD.FTZ R171, R176, R3 ;  /* 0x00000003b0ab7221 */ /* 0x002fe20000010000 */
[----:B------:R-:W-:Y:S01]  /*12bc0*/  FMUL.FTZ R3, R182, UR42 ;  /* 0x0000002ab6037c20 */ /* 0x000fe20008410000 */
[----:B------:R-:W-:Y:S01]  /*12bd0*/  FMUL.FTZ R182, R186, UR42 ;  /* 0x0000002abab67c20 */ /* 0x000fe20008410000 */
[----:B------:R-:W-:-:S04]  /*12be0*/  F2FP.BF16.F32.PACK_AB R154, R176, R154 ;  /* 0x0000009ab09a723e */ /* 0x000fc800000010ff */
[----:B------:R-:W1:Y:S01]  /*12bf0*/  MUFU.TANH R189, R189 ;  /* 0x000000bd00bd7308 */ /* 0x000e620000002400 */
[----:B--2---:R-:W-:-:S07]  /*12c00*/  FMNMX.FTZ R153, R193, R153, !PT ;  /* 0x00000099c1997209 */ /* 0x004fce0007810000 */
[----:B------:R-:W2:Y:S01]  /*12c10*/  MUFU.TANH R3, R3 ;  /* 0x0000000300037308 */ /* 0x000ea20000002400 */
[----:B0-----:R-:W-:-:S04]  /*12c20*/  FMNMX.FTZ R153, R184, R153, !PT ;  /* 0x00000099b8997209 */ /* 0x001fc80007810000 */
[----:B------:R-:W-:-:S03]  /*12c30*/  FMNMX.FTZ R153, R178, R153, !PT ;  /* 0x00000099b2997209 */ /* 0x000fc60007810000 */
        /* <DEDUP_REMOVED lines=9> */
[----:B0-----:R-:W-:Y:S01]  /*12cd0*/  IMAD.MOV.U32 R190, RZ, RZ, R210 ;  /* 0x000000ffffbe7224 */ /* 0x001fe200078e00d2 */
[----:B--2---:R-:W-:Y:S01]  /*12ce0*/  FMNMX.FTZ R153, R183, R153, !PT ;  /* 0x00000099b7997209 */ /* 0x004fe20007810000 */
[----:B------:R-:W-:-:S05]  /*12cf0*/  FMUL.FTZ R210, R199, UR42 ;  /* 0x0000002ac7d27c20 */ /* 0x000fca0008410000 */
[----:B------:R-:W0:Y:S01]  /*12d00*/  MUFU.TANH R229, R229 ;  /* 0x000000e500e57308 */ /* 0x000e220000002400 */
[----:B---3--:R-:W-:-:S07]  /*12d10*/  FMNMX.FTZ R153, R186, R153, !PT ;  /* 0x00000099ba997209 */ /* 0x008fce0007810000 */
[----:B------:R-:W2:Y:S01]  /*12d20*/  MUFU.TANH R211, R211 ;  /* 0x000000d300d37308 */ /* 0x000ea20000002400 */
[----:B-1----:R-:W-:-:S07]  /*12d30*/  FMNMX.FTZ R153, R185, R153, !PT ;  /* 0x00000099b9997209 */ /* 0x002fce0007810000 */
[----:B------:R-:W1:Y:S01]  /*12d40*/  MUFU.TANH R179, R179 ;  /* 0x000000b300b37308 */ /* 0x000e620000002400 */
[----:B0-----:R-:W-:-:S07]  /*12d50*/  FMNMX.FTZ R153, R229, R153, !PT ;  /* 0x00000099e5997209 */ /* 0x001fce0007810000 */
[----:B------:R-:W0:Y:S01]  /*12d60*/  MUFU.TANH R210, R210 ;  /* 0x000000d200d27308 */ /* 0x000e220000002400 */
[----:B--2---:R-:W-:-:S04]  /*12d70*/  FMNMX.FTZ R153, R211, R153, !PT ;  /* 0x00000099d3997209 */ /* 0x004fc80007810000 */
[----:B-1----:R-:W-:-:S04]  /*12d80*/  FMNMX.FTZ R153, R179, R153, !PT ;  /* 0x00000099b3997209 */ /* 0x002fc80007810000 */
[----:B0-----:R-:W-:-:S05]  /*12d90*/  FMNMX.FTZ R153, R210, R153, !PT ;  /* 0x00000099d2997209 */ /* 0x001fca0007810000 */
[----:B------:R-:W0:Y:S02]  /*12da0*/  SHFL.BFLY PT, R174, R153, 0x2, 0x1f ;  /* 0x0c401f0099ae7f89 */ /* 0x000e2400000e0000 */
[----:B0-----:R-:W-:-:S05]  /*12db0*/  FMNMX.FTZ R174, R153, R174, !PT ;  /* 0x000000ae99ae7209 */ /* 0x001fca0007810000 */
[----:B------:R-:W0:Y:S02]  /*12dc0*/  SHFL.BFLY PT, R176, R174, 0x1, 0x1f ;  /* 0x0c201f00aeb07f89 */ /* 0x000e2400000e0000 */
[----:B0-----:R-:W-:-:S05]  /*12dd0*/  FMNMX.FTZ R176, R174, R176, !PT ;  /* 0x000000b0aeb07209 */ /* 0x001fca0007810000 */
[C---:B------:R-:W-:Y:S01]  /*12de0*/  FMUL.FTZ R181, R176.reuse, UR46 ;  /* 0x0000002eb0b57c20 */ /* 0x040fe20008410000 */
[----:B------:R-:W-:-:S03]  /*12df0*/  FADD.FTZ R208, -R176, R208 ;  /* 0x000000d0b0d07221 */ /* 0x000fc60000010100 */
[--C-:B------:R-:W-:Y:S01]  /*12e00*/  FFMA.FTZ R198, R194, UR46, -R181.reuse ;  /* 0x0000002ec2c67c23 */ /* 0x100fe200080108b5 */
[--C-:B------:R-:W-:Y:S01]  /*12e10*/  FFMA.FTZ R194, R187, UR46, -R181.reuse ;  /* 0x0000002ebbc27c23 */ /* 0x100fe200080108b5 */
[--C-:B------:R-:W-:Y:S01]  /*12e20*/  FFMA.FTZ R187, R178, UR46, -R181.reuse ;  /* 0x0000002eb2bb7c23 */ /* 0x100fe200080108b5 */
[--C-:B------:R-:W-:Y:S01]  /*12e30*/  FFMA.FTZ R178, R211, UR46, -R181.reuse ;  /* 0x0000002ed3b27c23 */ /* 0x100fe200080108b5 */
[--C-:B------:R-:W-:Y:S01]  /*12e40*/  FFMA.FTZ R199, R191, UR46, -R181.reuse ;  /* 0x0000002ebfc77c23 */ /* 0x100fe200080108b5 */
[----:B------:R-:W0:Y:S01]  /*12e50*/  S2R R211, SR_TID.X ;  /* 0x0000000000d37919 */ /* 0x000e220000002100 */
[----:B------:R-:W-:Y:S01]  /*12e60*/  FMUL.FTZ R208, R208, UR46 ;  /* 0x0000002ed0d07c20 */ /* 0x000fe20008410000 */
[--C-:B------:R-:W-:Y:S01]  /*12e70*/  FFMA.FTZ R153, R5, UR46, -R181.reuse ;  /* 0x0000002e05997c23 */ /* 0x100fe200080108b5 */
[--C-:B------:R-:W-:Y:S01]  /*12e80*/  FFMA.FTZ R191, R184, UR46, -R181.reuse ;  /* 0x0000002eb8bf7c23 */ /* 0x100fe200080108b5 */
[----:B------:R-:W-:Y:S02]  /*12e90*/  IMAD.MOV.U32 R184, RZ, RZ, R186 ;  /* 0x000000ffffb87224 */ /* 0x000fe400078e00ba */
        /* <DEDUP_REMOVED lines=18> */
[----:B------:R-:W-:-:S02]  /*12fc0*/  VIADD R175, R15, 0x32440 ;  /* 0x000324400faf7836 */ /* 0x000fc40000000000 */
[-C--:B------:R-:W-:Y:S01]  /*12fd0*/  FMUL.FTZ R24, R24, R155.reuse ;  /* 0x0000009b18187220 */ /* 0x080fe20000410000 */
[----:B------:R-:W-:Y:S02]  /*12fe0*/  IMAD.U32 R210, RZ, RZ, UR37 ;  /* 0x00000025ffd27e24 */ /* 0x000fe4000f8e00ff */
[-C--:B------:R-:W-:Y:S01]  /*12ff0*/  FMUL.FTZ R25, R25, R155.reuse ;  /* 0x0000009b19197220 */ /* 0x080fe20000410000 */
[-C--:B------:R-:W-:Y:S01]  /*13000*/  FMUL.FTZ R28, R28, R155.reuse ;  /* 0x0000009b1c1c7220 */ /* 0x080fe20000410000 */
[-C--:B------:R-:W-:Y:S01]  /*13010*/  FMUL.FTZ R29, R29, R155.reuse ;  /* 0x0000009b1d1d7220 */ /* 0x080fe20000410000 */
[----:B------:R-:W1:Y:S01]  /*13020*/  MUFU.EX2 R153, R153 ;  /* 0x0000009900997308 */ /* 0x000e620000000800 */
[----:B------:R-:W-:Y:S01]  /*13030*/  PRMT R175, R210, 0x654, R175 ;  /* 0x00000654d2af7816 */ /* 0x000fe200000000af */
[-C--:B------:R-:W-:Y:S01]  /*13040*/  FMUL.FTZ R32, R32, R155.reuse ;  /* 0x0000009b20207220 */ /* 0x080fe20000410000 */
[----:B0-----:R-:W-:Y:S01]  /*13050*/  SHF.R.U32.HI R211, RZ, 0x7, R211 ;  /* 0x00000007ffd37819 */ /* 0x001fe200000116d3 */
        /* <DEDUP_REMOVED lines=60> */
[----:B------:R-:W-:Y:S01]  /*13420*/  IADD3 R155, R211, 0x8, RZ ;  /* 0x00000008d39b7810 */ /* 0x000fe20007ffe0ff */
[----:B------:R2:W-:Y:S01]  /*13430*/  SYNCS.ARRIVE.TRANS64.RED.A1T0 RZ, [R175+URZ], RZ ;  /* 0x000000ffafff79a7 */ /* 0x0005e2000810043f */
[----:B-1----:R-:W-:Y:S01]  /*13440*/  FFMA.FTZ R0, R208, R0, R153 ;  /* 0x00000000d0007223 */ /* 0x002fe20000010099 */
[----:B------:R-:W-:Y:S01]  /*13450*/  MUFU.EX2 R198, R198 ;  /* 0x000000c600c67308 */ /* 0x000fe20000000800 */
[----:B------:R1:W5:Y:S01]  /*13460*/  LDL.LU R5, [R1+0x1f8] ;  /* 0x0001f80001057983 */ /* 0x0003620000300800 */
[----:B--2---:R-:W-:-:S02]  /*13470*/  IMAD.MOV.U32 R175, RZ, RZ, 0x40000040 ;  /* 0x40000040ffaf7424 */ /* 0x004fc400078e00ff */
[C---:B0-----:R-:W-:Y:S01]  /*13480*/  FADD.FTZ R0, R174.reuse, R0 ;  /* 0x00000000ae007221 */ /* 0x041fe20000010000 */
[----:B------:R-:W-:Y:S01]  /*13490*/  F2FP.BF16.F32.PACK_AB R153, R174, R153 ;  /* 0x00000099ae99723e */ /* 0x000fe200000010ff */
[-C--:B------:R-:W-:Y:S01]  /*134a0*/  FMUL.FTZ R26, R26, R208.reuse ;  /* 0x000000d01a1a7220 */ /* 0x080fe20000410000 */
[-C--:B------:R-:W-:Y:S01]  /*134b0*/  FMUL.FTZ R27, R27, R208.reuse ;  /* 0x000000d01b1b7220 */ /* 0x080fe20000410000 */
[----:B------:R-:W-:Y:S01]  /*134c0*/  R2UR UR7, R175 ;  /* 0x00000000af0772ca */ /* 0x000fe200000e0000 */
[----:B------:R-:W-:Y:S01]  /*134d0*/  FMUL.FTZ R30, R30, R208 ;  /* 0x000000d01e1e7220 */ /* 0x000fe20000410000 */
[----:B------:R-:W0:Y:S01]  /*134e0*/  MUFU.EX2 R175, R209 ;  /* 0x000000d100af7308 */ /* 0x000e220000000800 */
        /* <DEDUP_REMOVED lines=67> */
[----:B------:R1:W5:Y:S03]  /*13920*/  LDL.LU R4, [R1+0x1f4] ;  /* 0x0001f40001047983 */ /* 0x0003660000300800 */
[----:B------:R-:W-:Y:S01]  /*13930*/  WARPGROUP.ARRIVE ;  /* 0x00000000000079c5 */ /* 0x000fe20000000000 */
[----:B------:R1:W5:Y:S01]  /*13940*/  LDL.LU R2, [R1+0x1f0] ;  /* 0x0001f00001027983 */ /* 0x0003620000300800 */
[----:B------:R-:W-:-:S02]  /*13950*/  FADD.FTZ R0, R175, R0 ;  /* 0x00000000af007221 */ /* 0x000fc40000010000 */
[----:B------:R-:W-:Y:S02]  /*13960*/  MUFU.EX2 R170, R170 ;  /* 0x000000aa00aa7308 */ /* 0x000fe40000000800 */
[----:B------:R-:W-:Y:S01]  /*13970*/  HGMMA.64x256x16.F32.BF16 R24, R152, gdesc[UR4].tnspB, R24, gsb0 ;  /* 0x43e0000498187df0 */ /* 0x000fe20008001818 */
[----:B------:R-:W-:-:S05]  /*13980*/  FADD.FTZ R0, R198, R0 ;  /* 0x00000000c6007221 */ /* 0x000fca0000010000 */
[----:B------:R-:W0:Y:S08]  /*13990*/  MUFU.EX2 R197, R197 ;  /* 0x000000c500c57308 */ /* 0x000e300000000800 */
[----:B------:R-:W2:Y:S08]  /*139a0*/  MUFU.EX2 R196, R196 ;  /* 0x000000c400c47308 */ /* 0x000eb00000000800 */
[----:B------:R-:W3:Y:S01]  /*139b0*/  MUFU.EX2 R192, R192 ;  /* 0x000000c000c07308 */ /* 0x000ee20000000800 */
[----:B0-----:R-:W-:-:S07]  /*139c0*/  FADD.FTZ R0, R197, R0 ;  /* 0x00000000c5007221 */ /* 0x001fce0000010000 */
[----:B------:R-:W-:Y:S01]  /*139d0*/  MUFU.EX2 R167, R167 ;  /* 0x000000a700a77308 */ /* 0x000fe20000000800 */
[----:B--2---:R-:W-:-:S07]  /*139e0*/  FADD.FTZ R0, R196, R0 ;  /* 0x00000000c4007221 */ /* 0x004fce0000010000 */
[----:B------:R-:W-:Y:S01]  /*139f0*/  MUFU.EX2 R166, R166 ;  /* 0x000000a600a67308 */ /* 0x000fe20000000800 */
[----:B---3--:R-:W-:-:S07]  /*13a00*/  FADD.FTZ R0, R192, R0 ;  /* 0x00000000c0007221 */ /* 0x008fce0000010000 */
        /* <DEDUP_REMOVED lines=20> */
[----:B------:R-:W0:Y:S02]  /*13b50*/  MUFU.EX2 R181, R181 ;  /* 0x000000b500b57308 */ /* 0x000e240000000800 */
[----:B0-----:R-:W-:Y:S01]  /*13b60*/  F2FP.BF16.F32.PACK_AB R175, R181, R179 ;  /* 0x000000b3b5af723e */ /* 0x001fe200000010ff */
[----:B------:R-:W-:-:S05]  /*13b70*/  WARPGROUP.DEPBAR.LE gsb0, 0x0 ;  /* 0x00008000000079c5 */ /* 0x000fca0000010000 */
[----:B------:R-:W0:Y:S01]  /*13b80*/  MUFU.EX2 R154, R188 ;  /* 0x000000bc009a7308 */ /* 0x000e220000000800 */
[----:B------:R-:W-:Y:S02]  /*13b90*/  VIADD R152, R174, 0x80 ;  /* 0x00000080ae987836 */ /* 0x000fe40000000000 */
[----:B------:R-:W-:-:S03]  /*13ba0*/  IMAD.MOV.U32 R153, RZ, RZ, 0x40000040 ;  /* 0x40000040ff997424 */ /* 0x000fc600078e00ff */
[----:B------:R-:W-:Y:S01]  /*13bb0*/  R2UR UR6, R152 ;  /* 0x00000000980672ca */ /* 0x000fe200000e0000 */
[----:B------:R-:W-:Y:S01]  /*13bc0*/  VIADD R152, R174, 0x100 ;  /* 0x00000100ae987836 */ /* 0x000fe20000000000 */
[----:B------:R2:W3:Y:S01]  /*13bd0*/  MUFU.EX2 R155, R168 ;  /* 0x000000a8009b7308 */ /* 0x0004e20000000800 */
[----:B------:R-:W-:Y:S01]  /*13be0*/  R2UR UR7, R153 ;  /* 0x00000000990772ca */ /* 0x000fe200000e0000 */
[----:B------:R-:W-:-:S06]  /*13bf0*/  IMAD.MOV.U32 R153, RZ, RZ, 0x40000040 ;  /* 0x40000040ff997424 */ /* 0x000fcc00078e00ff */
[----:B------:R3:W4:Y:S01]  /*13c00*/  MUFU.EX2 R188, R199 ;  /* 0x000000c700bc7308 */ /* 0x0007220000000800 */
[----:B0-----:R-:W-:Y:S01]  /*13c10*/  FADD.FTZ R171, R154, R171 ;  /* 0x000000ab9aab7221 */ /* 0x001fe20000010000 */
[----:B--2---:R-:W-:-:S03]  /*13c20*/  F2FP.BF16.F32.PACK_AB R168, R169, R154 ;  /* 0x0000009aa9a8723e */ /* 0x004fc600000010ff */
[----:B------:R-:W-:Y:S01]  /*13c30*/  FADD.FTZ R171, R169, R171 ;  /* 0x000000aba9ab7221 */ /* 0x000fe20000010000 */
[----:B------:R-:W-:Y:S02]  /*13c40*/  F2FP.BF16.F32.PACK_AB R169, R196, R197 ;  /* 0x000000c5c4a9723e */ /* 0x000fe400000010ff */
[----:B------:R-:W0:Y:S01]  /*13c50*/  MUFU.EX2 R154, R195 ;  /* 0x000000c3009a7308 */ /* 0x000e220000000800 */
[----:B---3--:R-:W-:-:S04]  /*13c60*/  FADD.FTZ R199, R155, R171 ;  /* 0x000000ab9bc77221 */ /* 0x008fc80000010000 */
[C---:B------:R-:W-:Y:S01]  /*13c70*/  FADD.FTZ R199, R170.reuse, R199 ;  /* 0x000000c7aac77221 */ /* 0x040fe20000010000 */
[----:B------:R-:W-:Y:S02]  /*13c80*/  F2FP.BF16.F32.PACK_AB R170, R170, R155 ;  /* 0x0000009baaaa723e */ /* 0x000fe400000010ff */
[----:B------:R-:W2:Y:S01]  /*13c90*/  MUFU.EX2 R155, R194 ;  /* 0x000000c2009b7308 */ /* 0x000ea20000000800 */
[C---:B----4-:R-:W-:Y:S01]  /*13ca0*/  F2FP.BF16.F32.PACK_AB R171, R188.reuse, R192 ;  /* 0x000000c0bcab723e */ /* 0x050fe200000010ff */
[----:B------:R-:W-:Y:S01]  /*13cb0*/  FADD.FTZ R199, R167, R199 ;  /* 0x000000c7a7c77221 */ /* 0x000fe20000010000 */
[----:B------:R-:W-:Y:S02]  /*13cc0*/  FADD.FTZ R0, R188, R0 ;  /* 0x00000000bc007221 */ /* 0x000fe40000010000 */
[----:B------:R-:W-:Y:S02]  /*13cd0*/  WARPGROUP.ARRIVE ;  /* 0x00000000000079c5 */ /* 0x000fe40000000000 */
[----:B0-----:R-:W-:-:S04]  /*13ce0*/  FADD.FTZ R0, R154, R0 ;  /* 0x000000009a007221 */ /* 0x001fc80000010000 */
[----:B------:R-:W-:Y:S01]  /*13cf0*/  HGMMA.64x256x16.F32.BF16 R24, R168, gdesc[UR4].tnspB, R24, gsb0 ;  /* 0x43e00004a8187df0 */ /* 0x000fe20008001818 */
[----:B------:R-:W-:Y:S02]  /*13d00*/  R2UR UR6, R152 ;  /* 0x00000000980672ca */ /* 0x000fe400000e0000 */
[----:B------:R-:W-:Y:S01]  /*13d10*/  R2UR UR7, R153 ;  /* 0x00000000990772ca */ /* 0x000fe200000e0000 */
[----:B------:R-:W-:Y:S02]  /*13d20*/  IMAD.MOV.U32 R153, RZ, RZ, 0x40000040 ;  /* 0x40000040ff997424 */ /* 0x000fe400078e00ff */
[----:B--2---:R-:W-:Y:S01]  /*13d30*/  FADD.FTZ R0, R155, R0 ;  /* 0x000000009b007221 */ /* 0x004fe20000010000 */
[----:B------:R-:W-:Y:S02]  /*13d40*/  WARPGROUP.DEPBAR.LE gsb0, 0x0 ;  /* 0x00008000000079c5 */ /* 0x000fe40000010000 */
[----:B------:R-:W0:Y:S08]  /*13d50*/  MUFU.EX2 R169, R165 ;  /* 0x000000a500a97308 */ /* 0x000e300000000800 */
[----:B------:R2:W3:Y:S08]  /*13d60*/  MUFU.EX2 R165, R164 ;  /* 0x000000a400a57308 */ /* 0x0004f00000000800 */
[----:B------:R-:W4:Y:S01]  /*13d70*/  MUFU.EX2 R168, R193 ;  /* 0x000000c100a87308 */ /* 0x000f220000000800 */
[C---:B0-----:R-:W-:Y:S01]  /*13d80*/  FADD.FTZ R152, R169.reuse, R199 ;  /* 0x000000c7a9987221 */ /* 0x041fe20000010000 */
[----:B--2---:R-:W-:-:S03]  /*13d90*/  F2FP.BF16.F32.PACK_AB R164, R169, R167 ;  /* 0x000000a7a9a4723e */ /* 0x004fc600000010ff */
[----:B---3--:R-:W-:-:S04]  /*13da0*/  FADD.FTZ R152, R165, R152 ;  /* 0x00000098a5987221 */ /* 0x008fc80000010000 */
[C---:B------:R-:W-:Y:S01]  /*13db0*/  FADD.FTZ R169, R166.reuse, R152 ;  /* 0x00000098a6a97221 */ /* 0x040fe20000010000 */
[----:B------:R-:W-:Y:S01]  /*13dc0*/  F2FP.BF16.F32.PACK_AB R166, R166, R165 ;  /* 0x000000a5a6a6723e */ /* 0x000fe200000010ff */
[----:B------:R-:W-:Y:S01]  /*13dd0*/  VIADD R152, R174, 0x180 ;  /* 0x00000180ae987836 */ /* 0x000fe20000000000 */
[----:B------:R-:W-:Y:S01]  /*13de0*/  F2FP.BF16.F32.PACK_AB R165, R155, R154 ;  /* 0x0000009a9ba5723e */ /* 0x000fe200000010ff */
[----:B------:R-:W-:Y:S01]  /*13df0*/  FADD.FTZ R169, R163, R169 ;  /* 0x000000a9a3a97221 */ /* 0x000fe20000010000 */
[----:B----4-:R-:W-:Y:S01]  /*13e00*/  F2FP.BF16.F32.PACK_AB R167, R191, R168 ;  /* 0x000000a8bfa7723e */ /* 0x010fe200000010ff */
[----:B------:R-:W-:-:S03]  /*13e10*/  FADD.FTZ R0, R168, R0 ;  /* 0x00000000a8007221 */ /* 0x000fc60000010000 */
[----:B------:R-:W-:Y:S01]  /*13e20*/  WARPGROUP.ARRIVE ;  /* 0x00000000000079c5 */ /* 0x000fe20000000000 */
[----:B------:R-:W-:-:S04]  /*13e30*/  FADD.FTZ R0, R191, R0 ;  /* 0x00000000bf007221 */ /* 0x000fc80000010000 */
[----:B------:R-:W-:Y:S01]  /*13e40*/  FADD.FTZ R0, R187, R0 ;  /* 0x00000000bb007221 */ /* 0x000fe20000010000 */
[----:B------:R-:W-:Y:S01]  /*13e50*/  HGMMA.64x256x16.F32.BF16 R24, R164, gdesc[UR4].tnspB, R24, gsb0 ;  /* 0x43e00004a4187df0 */ /* 0x000fe20008001818 */
[----:B------:R-:W-:Y:S01]  /*13e60*/  R2UR UR6, R152 ;  /* 0x00000000980672ca */ /* 0x000fe200000e0000 */
[----:B------:R-:W-:Y:S01]  /*13e70*/  VIADD R152, R174, 0x200 ;  /* 0x00000200ae987836 */ /* 0x000fe20000000000 */
[----:B------:R-:W-:Y:S01]  /*13e80*/  R2UR UR7, R153 ;  /* 0x00000000990772ca */ /* 0x000fe200000e0000 */
[----:B------:R-:W-:Y:S02]  /*13e90*/  IMAD.MOV.U32 R153, RZ, RZ, 0x40000040 ;  /* 0x40000040ff997424 */ /* 0x000fe400078e00ff */
[----:B------:R-:W-:-:S04]  /*13ea0*/  FADD.FTZ R0, R189, R0 ;  /* 0x00000000bd007221 */ /* 0x000fc80000010000 */
[----:B------:R-:W-:-:S04]  /*13eb0*/  FADD.FTZ R0, R190, R0 ;  /* 0x00000000be007221 */ /* 0x000fc80000010000 */
[----:B------:R-:W-:-:S04]  /*13ec0*/  FADD.FTZ R0, R186, R0 ;  /* 0x00000000ba007221 */ /* 0x000fc80000010000 */
[----:B------:R-:W-:-:S04]  /*13ed0*/  FADD.FTZ R0, R182, R0 ;  /* 0x00000000b6007221 */ /* 0x000fc80000010000 */
[----:B------:R-:W-:-:S04]  /*13ee0*/  FADD.FTZ R0, R183, R0 ;  /* 0x00000000b7007221 */ /* 0x000fc80000010000 */
[----:B------:R-:W-:-:S04]  /*13ef0*/  FADD.FTZ R0, R184, R0 ;  /* 0x00000000b8007221 */ /* 0x000fc80000010000 */
[----:B------:R-:W-:Y:S01]  /*13f00*/  FADD.FTZ R0, R185, R0 ;  /* 0x00000000b9007221 */ /* 0x000fe20000010000 */
[----:B------:R-:W-:Y:S02]  /*13f10*/  WARPGROUP.DEPBAR.LE gsb0, 0x0 ;  /* 0x00008000000079c5 */ /* 0x000fe40000010000 */
[----:B------:R0:W2:Y:S01]  /*13f20*/  MUFU.EX2 R164, R160 ;  /* 0x000000a000a47308 */ /* 0x0000a20000000800 */
[C---:B------:R-:W-:Y:S01]  /*13f30*/  FADD.FTZ R165, R161.reuse, R169 ;  /* 0x000000a9a1a57221 */ /* 0x040fe20000010000 */
[----:B0-----:R-:W-:Y:S02]  /*13f40*/  F2FP.BF16.F32.PACK_AB R160, R161, R163 ;  /* 0x000000a3a1a0723e */ /* 0x001fe400000010ff */
[----:B------:R-:W-:Y:S02]  /*13f50*/  F2FP.BF16.F32.PACK_AB R161, R189, R187 ;  /* 0x000000bbbda1723e */ /* 0x000fe400000010ff */
[----:B------:R-:W-:Y:S01]  /*13f60*/  F2FP.BF16.F32.PACK_AB R163, R186, R190 ;  /* 0x000000bebaa3723e */ /* 0x000fe200000010ff */
[----:B--2---:R-:W-:-:S04]  /*13f70*/  FADD.FTZ R165, R164, R165 ;  /* 0x000000a5a4a57221 */ /* 0x004fc80000010000 */
[C---:B------:R-:W-:Y:S01]  /*13f80*/  FADD.FTZ R165, R162.reuse, R165 ;  /* 0x000000a5a2a57221 */ /* 0x040fe20000010000 */
[----:B------:R-:W-:-:S03]  /*13f90*/  F2FP.BF16.F32.PACK_AB R162, R162, R164 ;  /* 0x000000a4a2a2723e */ /* 0x000fc600000010ff */
[----:B------:R-:W-:Y:S01]  /*13fa0*/  FADD.FTZ R165, R159, R165 ;  /* 0x000000a59fa57221 */ /* 0x000fe20000010000 */
[----:B------:R-:W-:-:S06]  /*13fb0*/  WARPGROUP.ARRIVE ;  /* 0x00000000000079c5 */ /* 0x000fcc0000000000 */
[----:B------:R-:W-:Y:S01]  /*13fc0*/  HGMMA.64x256x16.F32.BF16 R24, R160, gdesc[UR4].tnspB, R24, gsb0 ;  /* 0x43e00004a0187df0 */ /* 0x000fe20008001818 */
[----:B------:R-:W-:Y:S01]  /*13fd0*/  R2UR UR6, R152 ;  /* 0x00000000980672ca */ /* 0x000fe200000e0000 */
[----:B------:R-:W-:Y:S01]  /*13fe0*/  VIADD R152, R174, 0x280 ;  /* 0x00000280ae987836 */ /* 0x000fe20000000000 */
[----:B------:R-:W-:Y:S01]  /*13ff0*/  R2UR UR7, R153 ;  /* 0x00000000990772ca */ /* 0x000fe200000e0000 */
[----:B------:R-:W-:Y:S01]  /*14000*/  IMAD.MOV.U32 R153, RZ, RZ, 0x40000040 ;  /* 0x40000040ff997424 */ /* 0x000fe200078e00ff */
[----:B------:R-:W-:Y:S02]  /*14010*/  WARPGROUP.DEPBAR.LE gsb0, 0x0 ;  /* 0x00008000000079c5 */ /* 0x000fe40000010000 */
[----:B------:R0:W2:Y:S01]  /*14020*/  MUFU.EX2 R160, R156 ;  /* 0x0000009c00a07308 */ /* 0x0000a20000000800 */
[C---:B------:R-:W-:Y:S01]  /*14030*/  FADD.FTZ R161, R157.reuse, R165 ;  /* 0x000000a59da17221 */ /* 0x040fe20000010000 */
[----:B0-----:R-:W-:Y:S02]  /*14040*/  F2FP.BF16.F32.PACK_AB R156, R157, R159 ;  /* 0x0000009f9d9c723e */ /* 0x001fe400000010ff */
[----:B------:R-:W-:-:S02]  /*14050*/  F2FP.BF16.F32.PACK_AB R157, R183, R182 ;  /* 0x000000b6b79d723e */ /* 0x000fc400000010ff */
[----:B------:R-:W-:Y:S01]  /*14060*/  F2FP.BF16.F32.PACK_AB R159, R185, R184 ;  /* 0x000000b8b99f723e */ /* 0x000fe200000010ff */
[----:B--2---:R-:W-:-:S04]  /*14070*/  FADD.FTZ R161, R160, R161 ;  /* 0x000000a1a0a17221 */ /* 0x004fc80000010000 */
[C---:B------:R-:W-:Y:S01]  /*14080*/  FADD.FTZ R161, R158.reuse, R161 ;  /* 0x000000a19ea17221 */ /* 0x040fe20000010000 */
[----:B------:R-:W-:-:S03]  /*14090*/  F2FP.BF16.F32.PACK_AB R158, R158, R160 ;  /* 0x000000a09e9e723e */ /* 0x000fc600000010ff */
[----:B------:R-:W-:Y:S01]  /*140a0*/  FADD.FTZ R161, R180, R161 ;  /* 0x000000a1b4a17221 */ /* 0x000fe20000010000 */
[----:B------:R-:W-:-:S06]  /*140b0*/  WARPGROUP.ARRIVE ;  /* 0x00000000000079c5 */ /* 0x000fcc0000000000 */
[----:B------:R-:W-:Y:S01]  /*140c0*/  HGMMA.64x256x16.F32.BF16 R24, R156, gdesc[UR4].tnspB, R24, gsb0 ;  /* 0x43e000049c187df0 */ /* 0x000fe20008001818 */
[----:B------:R-:W-:Y:S02]  /*140d0*/  R2UR UR6, R152 ;  /* 0x00000000980672ca */ /* 0x000fe400000e0000 */
[----:B------:R-:W-:Y:S01]  /*140e0*/  R2UR UR7, R153 ;  /* 0x00000000990772ca */ /* 0x000fe200000e0000 */
[----:B------:R-:W-:Y:S02]  /*140f0*/  WARPGROUP.DEPBAR.LE gsb0, 0x0 ;  /* 0x00008000000079c5 */ /* 0x000fe40000010000 */
[----:B------:R0:W2:Y:S08]  /*14100*/  MUFU.EX2 R157, R172 ;  /* 0x000000ac009d7308 */ /* 0x0000b00000000800 */
[----:B------:R3:W4:Y:S01]  /*14110*/  MUFU.EX2 R156, R3 ;  /* 0x00000003009c7308 */ /* 0x0007220000000800 */
[C---:B0-----:R-:W-:Y:S01]  /*14120*/  F2FP.BF16.F32.PACK_AB R172, R173.reuse, R180 ;  /* 0x000000b4adac723e */ /* 0x041fe200000010ff */
[----:B---3--:R-:W-:Y:S01]  /*14130*/  FADD.FTZ R3, R173, R161 ;  /* 0x000000a1ad037221 */ /* 0x008fe20000010000 */
[----:B--2---:R-:W-:-:S03]  /*14140*/  F2FP.BF16.F32.PACK_AB R174, R177, R157 ;  /* 0x0000009db1ae723e */ /* 0x004fc600000010ff */
[----:B------:R-:W-:Y:S01]  /*14150*/  FADD.FTZ R3, R157, R3 ;  /* 0x000000039d037221 */ /* 0x000fe20000010000 */
[----:B----4-:R-:W-:Y:S01]  /*14160*/  F2FP.BF16.F32.PACK_AB R173, R178, R156 ;  /* 0x0000009cb2ad723e */ /* 0x010fe200000010ff */
[----:B------:R-:W-:Y:S02]  /*14170*/  FADD.FTZ R0, R156, R0 ;  /* 0x000000009c007221 */ /* 0x000fe40000010000 */
[----:B------:R-:W-:Y:S01]  /*14180*/  FADD.FTZ R3, R177, R3 ;  /* 0x00000003b1037221 */ /* 0x000fe20000010000 */
[----:B------:R-:W-:Y:S01]  /*14190*/  WARPGROUP.ARRIVE ;  /* 0x00000000000079c5 */ /* 0x000fe20000000000 */
[----:B------:R-:W-:-:S04]  /*141a0*/  FADD.FTZ R0, R178, R0 ;  /* 0x00000000b2007221 */ /* 0x000fc80000010000 */
[----:B------:R-:W-:Y:S01]  /*141b0*/  FADD.FTZ R0, R179, R0 ;  /* 0x00000000b3007221 */ /* 0x000fe20000010000 */
[----:B------:R-:W-:Y:S03]  /*141c0*/  HGMMA.64x256x16.F32.BF16 R24, R172, gdesc[UR4].tnspB, R24, gsb0 ;  /* 0x43e00004ac187df0 */ /* 0x000fe60008001818 */
[----:B------:R-:W-:Y:S01]  /*141d0*/  FADD.FTZ R0, R181, R0 ;  /* 0x00000000b5007221 */ /* 0x000fe20000010000 */
[----:B------:R-:W-:Y:S02]  /*141e0*/  WARPGROUP.DEPBAR.LE gsb0, 0x0 ;  /* 0x00008000000079c5 */ /* 0x000fe40000010000 */
[----:B-1----:R-:W-:Y:S05]  /*141f0*/  @!P0 BRA `(.L_x_6153) ;  /* 0x0000000000048947 */ /* 0x002fea0003800000 */
[----:B------:R-:W-:Y:S01]  /*14200*/  BPT.TRAP 0x1 ;  /* 0x000000040000795c */ /* 0x000fe20000300000 */
.L_x_6153:
        /* <DEDUP_REMOVED lines=10> */
.L_x_6143:
[----:B------:R-:W2:Y:S01]  /*142b0*/  LDL.LU R15, [R1+0xd8] ;  /* 0x0000d800010f7983 */ /* 0x000ea20000300800 */
[----:B------:R-:W-:Y:S05]  /*142c0*/  WARPSYNC.ALL ;  /* 0x0000000000007948 */ /* 0x000fea0003800000 */
[----:B-----5:R-:W0:Y:S01]  /*142d0*/  SHFL.BFLY PT, R4, R3, 0x2, 0x1f ;  /* 0x0c401f0003047f89 */ /* 0x020e2200000e0000 */
        /* <DEDUP_REMOVED lines=163> */
.L_x_6084:
        /* <DEDUP_REMOVED lines=13> */
[----:B------:R-:W1:Y:S01]  /*14de0*/  S2R R0, SR_SWINHI ;  /* 0x0000000000007919 */ /* 0x000e620000002f00 */
[----:B------:R-:W-:Y:S02]  /*14df0*/  F2FP.BF16.F32.PACK_AB R11, R31, R30 ;  /* 0x0000001e1f0b723e */ /* 0x000fe400000010ff */
[----:B------:R-:W-:Y:S01]  /*14e00*/  F2FP.BF16.F32.PACK_AB R12, R33, R32 ;  /* 0x00000020210c723e */ /* 0x000fe200000010ff */
[----:B------:R-:W2:Y:S01]  /*14e10*/  LDL.LU R157, [R1+0xd0] ;  /* 0x0000d000019d7983 */ /* 0x000ea20000300800 */
[----:B------:R-:W-:Y:S02]  /*14e20*/  F2FP.BF16.F32.PACK_AB R13, R35, R34 ;  /* 0x00000022230d723e */ /* 0x000fe400000010ff */
[----:B------:R-:W-:Y:S01]  /*14e30*/  F2FP.BF16.F32.PACK_AB R14, R37, R36 ;  /* 0x00000024250e723e */ /* 0x000fe200000010ff */
[----:B------:R-:W2:Y:S01]  /*14e40*/  LDL.LU R156, [R1+0xd4] ;  /* 0x0000d400019c7983 */ /* 0x000ea20000300800 */
[----:B------:R-:W-:-:S02]  /*14e50*/  MOV R20, R22 ;  /* 0x0000001600147202 */ /* 0x000fc40000000f00 */
[----:B-1----:R-:W-:Y:S02]  /*14e60*/  MOV R21, R0 ;  /* 0x0000000000157202 */ /* 0x002fe40000000f00 */
        /* <DEDUP_REMOVED lines=17> */
[----:B-1----:R-:W-:-:S04]  /*14f80*/  IADD3 R8, P0, R24, 0x20, RZ ;  /* 0x0000002018087810 */ /* 0x002fc80007f1e0ff */
[----:B------:R-:W-:Y:S01]  /*14f90*/  LOP3.LUT R3, R8, 0x380, RZ, 0xc0, !PT ;  /* 0x0000038008037812 */ /* 0x000fe200078ec0ff */
[----:B------:R-:W-:-:S03]  /*14fa0*/  IMAD.X R9, RZ, RZ, R25, P0 ;  /* 0x000000ffff097224 */ /* 0x000fc600000e0619 */
[----:B------:R-:W-:-:S04]  /*14fb0*/  SHF.R.U64 R3, R3, 0x3, RZ ;  /* 0x0000000303037819 */ /* 0x000fc800000012ff */
[----:B------:R-:W-:-:S04]  /*14fc0*/  LOP3.LUT R8, R3, R8, RZ, 0x3c, !PT ;  /* 0x0000000803087212 */ /* 0x000fc800078e3cff */
[----:B------:R-:W-:-:S05]  /*14fd0*/  MOV R8, R8 ;  /* 0x0000000800087202 */ /* 0x000fca0000000f00 */
[----:B------:R1:W-:Y:S02]  /*14fe0*/  STSM.16.M88.4 [R8], R12 ;  /* 0x0000000c08007844 */ /* 0x0003e40000000200 */
[----:B-1----:R-:W-:-:S04]  /*14ff0*/  IADD3 R8, P0, R24, 0x40, RZ ;  /* 0x0000004018087810 */ /* 0x002fc80007f1e0ff */
        /* <DEDUP_REMOVED lines=162> */
[----:B-1----:R-:W-:Y:S01]  /*15a20*/  @P0 IADD3 R12, P2, R157, UR6, RZ ;  /* 0x000000069d0c0c10 */ /* 0x002fe2000ff5e0ff */
[----:B------:R-:W-:-:S03]  /*15a30*/  ULDC UR6, c[0x0][0xb88] ;  /* 0x0002e20000067ab9 */ /* 0x000fc60000000800 */
[----:B------:R-:W-:Y:S02]  /*15a40*/  @P0 IADD3.X R13, R156, UR7, RZ, P2, !PT ;  /* 0x000000079c0d0c10 */ /* 0x000fe400097fe4ff */
[----:B------:R-:W-:Y:S01]  /*15a50*/  ISETP.GT.AND P2, PT, R0, 0x1, PT ;  /* 0x000000010000780c */ /* 0x000fe20003f44270 */
[----:B------:R-:W-:Y:S02]  /*15a60*/  IMAD.MOV.U32 R0, RZ, RZ, 0xab8 ;  /* 0x00000ab8ff007424 */ /* 0x000fe400078e00ff */
[----:B------:R-:W-:-:S03]  /*15a70*/  IMAD.U32 R9, RZ, RZ, UR6 ;  /* 0x00000006ff097e24 */ /* 0x000fc6000f8e00ff */
[----:B------:R-:W-:-:S03]  /*15a80*/  SEL R0, R0, 0xa78, P2 ;  /* 0x00000a7800007807 */ /* 0x000fc60001000000 */
[----:B------:R1:W5:Y:S01]  /*15a90*/  @P0 LDG.E R9, desc[UR40][R12.64] ;  /* 0x000000280c090981 */ /* 0x000362000c1e1900 */
[----:B------:R2:W3:Y:S08]  /*15aa0*/  LDC.64 R14, c[0x0][R0+0x220] ;  /* 0x00008800000e7b82 */ /* 0x0004f00000000a00 */
[----:B-1----:R2:W1:Y:S01]  /*15ab0*/  LDC.64 R12, c[0x0][R0+0x218] ;  /* 0x00008600000c7b82 */ /* 0x0024620000000a00 */
[----:B------:R-:W-:Y:S05]  /*15ac0*/  @P0 BRA `(.L_x_6157) ;  /* 0x0000000000100947 */ /* 0x000fea0003800000 */
[----:B------:R-:W-:Y:S05]  /*15ad0*/  @!P1 BRA `(.L_x_6157) ;  /* 0x00000000000c9947 */ /* 0x000fea0003800000 */
[----:B-----5:R-:W4:Y:S04]  /*15ae0*/  LDG.E R9, desc[UR40][R10.64] ;  /* 0x000000280a097981 */ /* 0x020f28000c1e1900 */
[----:B------:R-:W4:Y:S02]  /*15af0*/  LDG.E R10, desc[UR40][R10.64+0x4] ;  /* 0x000004280a0a7981 */ /* 0x000f24000c1e1900 */
[----:B----4-:R-:W-:-:S07]  /*15b00*/  IMAD.IADD R9, R10, 0x1, -R9 ;  /* 0x000000010a097824 */ /* 0x010fce00078e0a09 */
.L_x_6157:
[----:B------:R-:W4:Y:S01]  /*15b10*/  LDL.LU R4, [R1+0xcc] ;  /* 0x0000cc0001047983 */ /* 0x000f220000300800 */
[----:B------:R-:W0:Y:S03]  /*15b20*/  LDC R158, c[0x0][0xce8] ;  /* 0x00033a00ff9e7b82 */ /* 0x000e260000000800 */
[----:B------:R-:W2:Y:S04]  /*15b30*/  LDL.LU R3, [R1+0x15c] ;  /* 0x00015c0001037983 */ /* 0x000ea80000300800 */
[----:B------:R-:W3:Y:S04]  /*15b40*/  LDL R159, [R1+0xdc] ;  /* 0x0000dc00019f7983 */ /* 0x000ee80000100800 */
[----:B------:R-:W3:Y:S04]  /*15b50*/  LDL R163, [R1+0xc4] ;  /* 0x0000c40001a37983 */ /* 0x000ee80000100800 */
[----:B------:R-:W3:Y:S04]  /*15b60*/  LDL R160, [R1+0x94] ;  /* 0x0000940001a07983 */ /* 0x000ee80000100800 */
[----:B------:R-:W3:Y:S04]  /*15b70*/  LDL R162, [R1+0x1e4] ;  /* 0x0001e40001a27983 */ /* 0x000ee80000100800 */
[----:B------:R-:W3:Y:S01]  /*15b80*/  LDL R161, [R1+0x160] ;  /* 0x0001600001a17983 */ /* 0x000ee20000100800 */
[----:B------:R-:W3:Y:S01]  /*15b90*/  LDC.64 R10, c[0x0][R0+0x228] ;  /* 0x00008a00000a7b82 */ /* 0x000ee20000000a00 */
[----:B0-----:R-:W-:-:S02]  /*15ba0*/  ISETP.NE.AND P1, PT, R158, 0x1, PT ;  /* 0x000000019e00780c */ /* 0x001fc40003f25270 */
[----:B------:R-:W-:-:S04]  /*15bb0*/  ISETP.NE.U32.AND P0, PT, RZ, UR4, PT ;  /* 0x00000004ff007c0c */ /* 0x000fc8000bf05070 */
[----:B------:R-:W-:-:S07]  /*15bc0*/  ISETP.NE.AND.EX P0, PT, RZ, UR5, PT, P0 ;  /* 0x00000005ff007c0c */ /* 0x000fce000bf05300 */
[----:B------:R-:W0:Y:S01]  /*15bd0*/  @P1 LDC R25, c[0x0][0xcec] ;  /* 0x00033b00ff191b82 */ /* 0x000e220000000800 */
[-C--:B-1----:R-:W-:Y:S02]  /*15be0*/  IMAD R24, R13, R203.reuse, RZ ;  /* 0x000000cb0d187224 */ /* 0x082fe400078e02ff */
[----:B------:R-:W-:-:S05]  /*15bf0*/  IMAD.WIDE.U32 R12, R12, R203, RZ ;  /* 0x000000cb0c0c7225 */ /* 0x000fca00078e00ff */
[----:B------:R-:W1:Y:S01]  /*15c00*/  @P1 LDC R157, c[0x0][0xcf0] ;  /* 0x00033c00ff9d1b82 */ /* 0x000e620000000800 */
[----:B------:R-:W-:Y:S01]  /*15c10*/  IMAD.IADD R156, R13, 0x1, R24 ;  /* 0x000000010d9c7824 */ /* 0x000fe200078e0218 */
[----:B----4-:R-:W-:Y:S02]  /*15c20*/  SEL R4, R4, RZ, !P0 ;  /* 0x000000ff04047207 */ /* 0x010fe40004000000 */
[----:B--2---:R-:W-:-:S03]  /*15c30*/  SEL R3, R3, RZ, !P0 ;  /* 0x000000ff03037207 */ /* 0x004fc60004000000 */
[----:B---3--:R-:W-:-:S04]  /*15c40*/  IMAD R15, R15, R4, RZ ;  /* 0x000000040f0f7224 */ /* 0x008fc800078e02ff */
        /* <DEDUP_REMOVED lines=8> */
[----:B------:R-:W-:-:S02]  /*15cd0*/  IMAD R24, R11, R12, RZ ;  /* 0x0000000c0b187224 */ /* 0x000fc400078e02ff */
[----:B------:R-:W-:-:S04]  /*15ce0*/  IMAD.WIDE.U32 R12, R10, R12, RZ ;  /* 0x0000000c0a0c7225 */ /* 0x000fc800078e00ff */
[----:B0-----:R-:W-:-:S04]  /*15cf0*/  @P1 IMAD.HI.U32 R10, R156, R25, RZ ;  /* 0x000000199c0a1227 */ /* 0x001fc800078e00ff */
[----:B------:R-:W-:Y:S01]  /*15d00*/  IMAD.MOV.U32 R25, RZ, RZ, R156 ;  /* 0x000000ffff197224 */ /* 0x000fe200078e009c */
[----:B-1----:R-:W-:Y:S02]  /*15d10*/  @P1 SHF.R.U32.HI R25, RZ, R157, R10 ;  /* 0x0000009dff191219 */ /* 0x002fe4000001160a */
        /* <DEDUP_REMOVED lines=45> */
[----:B------:R-:W-:Y:S02]  /*15ff0*/  LOP3.LUT R44, R44, R45, RZ, 0x3c, !PT ;  /* 0x0000002d2c2c7212 */ /* 0x000fe400078e3cff */
[----:B------:R-:W-:Y:S02]  /*16000*/  IADD3.X R45, RZ, R21, RZ, P5, !PT ;  /* 0x00000015ff2d7210 */ /* 0x000fe40002ffe4ff */
        /* <DEDUP_REMOVED lines=54> */
[--C-:B------:R-:W-:Y:S01]  /*16370*/  IMAD.X R57, RZ, RZ, R21.reuse, P3 ;  /* 0x000000ffff397224 */ /* 0x100fe200018e0615 */
[C---:B------:R-:W-:Y:S01]  /*16380*/  IADD3 R69, P0, R20.reuse, 0xb000, RZ ;  /* 0x0000b00014457810 */ /* 0x040fe20007f1e0ff */
[----:B------:R-:W-:Y:S01]  /*16390*/  IMAD.X R61, RZ, RZ, R21, P4 ;  /* 0x000000ffff3d7224 */ /* 0x000fe200020e0615 */
[----:B------:R-:W-:Y:S01]  /*163a0*/  IADD3 R73, P2, R20, 0xc000, RZ ;  /* 0x0000c00014497810 */ /* 0x000fe20007f5e0ff */
[----:B------:R-:W-:Y:S01]  /*163b0*/  IMAD.WIDE.U32 R8, R8, UR4, RZ ;  /* 0x0000000408087c25 */ /* 0x000fe2000f8e00ff */
[C---:B------:R-:W-:Y:S01]  /*163c0*/  IADD3 R77, P3, R20.reuse, 0xd000, RZ ;  /* 0x0000d000144d7810 */ /* 0x040fe20007f7e0ff */
[----:B------:R-:W-:Y:S01]  /*163d0*/  ULDC.64 UR4, c[0x0][0xbe8] ;  /* 0x0002fa0000047ab9 */ /* 0x000fe20000000a00 */
[----:B------:R-:W-:-:S02]  /*163e0*/  IADD3 R81, P4, R20, 0xe000, RZ ;  /* 0x0000e00014517810 */ /* 0x000fc40007f9e0ff */
        /* <DEDUP_REMOVED lines=8> */
[----:B------:R-:W-:Y:S02]  /*16470*/  LOP3.LUT R80, R81, 0x380, RZ, 0xc0, !PT ;  /* 0x0000038051507812 */ /* 0x000fe400078ec0ff */
[----:B------:R-:W-:Y:S01]  /*16480*/  LOP3.LUT R25, R20, 0x380, RZ, 0xc0, !PT ;  /* 0x0000038014197812 */ /* 0x000fe200078ec0ff */
[----:B------:R-:W-:Y:S01]  /*16490*/  IMAD R3, R3, 0x20, R10 ;  /* 0x0000002003037824 */ /* 0x000fe200078e020a */
[----:B------:R-:W-:Y:S01]  /*164a0*/  SHF.R.U64 R68, R68, 0x3, RZ ;  /* 0x0000000344447819 */ /* 0x000fe200000012ff */
[----:B------:R-:W5:Y:S01]  /*164b0*/  LD.E.128 R56, desc[UR40][R56.64] ;  /* 0x0000002838387980 */ /* 0x000f62000c101d00 */
[----:B------:R-:W-:-:S02]  /*164c0*/  SHF.R.U64 R72, R72, 0x3, RZ ;  /* 0x0000000348487819 */ /* 0x000fc400000012ff */
[----:B------:R-:W-:Y:S01]  /*164d0*/  SHF.R.U64 R76, R76, 0x3, RZ ;  /* 0x000000034c4c7819 */ /* 0x000fe200000012ff */
[----:B------:R-:W5:Y:S01]  /*164e0*/  LD.E.128 R60, desc[UR40][R60.64] ;  /* 0x000000283c3c7980 */ /* 0x000f62000c101d00 */
[----:B------:R-:W-:Y:S02]  /*164f0*/  SHF.R.U64 R80, R80, 0x3, RZ ;  /* 0x0000000350507819 */ /* 0x000fe400000012ff */
[----:B------:R-:W-:Y:S01]  /*16500*/  SHF.R.U64 R25, R25, 0x3, RZ ;  /* 0x0000000319197819 */ /* 0x000fe200000012ff */
[----:B------:R-:W-:Y:S01]  /*16510*/  IMAD.WIDE.U32 R8, R203, UR4, R8 ;  /* 0x00000004cb087c25 */ /* 0x000fe2000f8e0008 */
[----:B------:R-:W-:Y:S01]  /*16520*/  LOP3.LUT R68, R68, R69, RZ, 0x3c, !PT ;  /* 0x0000004544447212 */ /* 0x000fe200078e3cff */
        /* <DEDUP_REMOVED lines=56> */
.L_x_6376:
        /* <DEDUP_REMOVED lines=31> */
.L_x_6161:
[----:B------:R-:W-:Y:S05]  /*16aa0*/  BSYNC B1 ;  /* 0x0000000000017941 */ /* 0x000fea0003800000 */
.L_x_6160:
[----:B------:R-:W-:-:S03]  /*16ab0*/  UMOV UR4, 0xffffffff ;  /* 0xffffffff00047882 */ /* 0x000fc60000000000 */
[----:B------:R-:W-:Y:S05]  /*16ac0*/  BRA.DIV UR4, `(.L_x_6162) ;  /* 0x000000ce04f87947 */ /* 0x000fea000b800000 */
[----:B-1----:R1:W4:Y:S04]  /*16ad0*/  SHFL.IDX PT, R3, R20, 0x1, 0x181f ;  /* 0x00381f0014037f89 */ /* 0x00232800000e0000 */
[----:B--23--:R1:W2:Y:S02]  /*16ae0*/  SHFL.IDX PT, R14, R4, 0x1, 0x181f ;  /* 0x00381f00040e7f89 */ /* 0x00c2a400000e0000 */
.L_x_6380:
[----:B------:R-:W-:Y:S01]  /*16af0*/  VIADD R9, R21, 0x20 ;  /* 0x0000002015097836 */ /* 0x000fe20000000000 */
[----:B------:R-:W-:Y:S04]  /*16b00*/  BSSY B1, `(.L_x_6163) ;  /* 0x000001e000017945 */ /* 0x000fe80003800000 */
[----:B------:R-:W-:-:S13]  /*16b10*/  ISETP.GE.AND P0, PT, R9, R0, PT ;  /* 0x000000000900720c */ /* 0x000fda0003f06270 */
[----:B------:R-:W-:Y:S05]  /*16b20*/  @P0 BRA `(.L_x_6164) ;  /* 0x00000000006c0947 */ /* 0x000fea0003800000 */
[C---:B------:R-:W-:Y:S01]  /*16b30*/  IADD3 R15, R222.reuse, 0x40, RZ ;  /* 0x00000040de0f7810 */ /* 0x040fe20007ffe0ff */
        /* <DEDUP_REMOVED lines=15> */
[----:B----4-:R-:W-:Y:S02]  /*16c30*/  @!P3 LEA.HI.X R9, R222, R3, R12, 0x1, P5 ;  /* 0x00000003de09b211 */ /* 0x010fe400028f0c0c */
        /* <DEDUP_REMOVED lines=10> */
.L_x_6164:
[----:B------:R-:W-:Y:S05]  /*16ce0*/  BSYNC B1 ;  /* 0x0000000000017941 */ /* 0x000fea0003800000 */
.L_x_6163:
[----:B------:R-:W-:-:S03]  /*16cf0*/  UMOV UR4, 0xffffffff ;  /* 0xffffffff00047882 */ /* 0x000fc60000000000 */
[----:B------:R-:W-:Y:S05]  /*16d00*/  BRA.DIV UR4, `(.L_x_6165) ;  /* 0x000000ce04b07947 */ /* 0x000fea000b800000 */
[----:B----4-:R4:W0:Y:S04]  /*16d10*/  SHFL.IDX PT, R3, R20, 0x2, 0x181f ;  /* 0x00581f0014037f89 */ /* 0x01082800000e0000 */
[----:B--23--:R4:W2:Y:S02]  /*16d20*/  SHFL.IDX PT, R14, R4, 0x2, 0x181f ;  /* 0x00581f00040e7f89 */ /* 0x00c8a400000e0000 */
.L_x_6384:
        /* <DEDUP_REMOVED lines=31> */
.L_x_6167:
[----:B------:R-:W-:Y:S05]  /*16f20*/  BSYNC B1 ;  /* 0x0000000000017941 */ /* 0x000fea0003800000 */
.L_x_6166:
[----:B------:R-:W-:-:S03]  /*16f30*/  UMOV UR4, 0xffffffff ;  /* 0xffffffff00047882 */ /* 0x000fc60000000000 */
[----:B------:R-:W-:Y:S05]  /*16f40*/  BRA.DIV UR4, `(.L_x_6168) ;  /* 0x000000ce04687947 */ /* 0x000fea000b800000 */
[----:B0-----:R0:W0:Y:S04]  /*16f50*/  SHFL.IDX PT, R3, R20, 0x3, 0x181f ;  /* 0x00781f0014037f89 */ /* 0x00102800000e0000 */
[----:B--23--:R2:W3:Y:S02]  /*16f60*/  SHFL.IDX PT, R14, R4, 0x3, 0x181f ;  /* 0x00781f00040e7f89 */ /* 0x00c4e400000e0000 */
.L_x_6388:
        /* <DEDUP_REMOVED lines=32> */
.L_x_6158:
        /* <DEDUP_REMOVED lines=46> */
.L_x_6391:
        /* <DEDUP_REMOVED lines=196> */
.L_x_6172:
[----:B------:R-:W-:Y:S05]  /*18090*/  BSYNC B1 ;  /* 0x0000000000017941 */ /* 0x000fea0003800000 */
.L_x_6171:
[----:B------:R-:W-:-:S03]  /*180a0*/  UMOV UR4, 0xffffffff ;  /* 0xffffffff00047882 */ /* 0x000fc60000000000 */
[----:B------:R-:W-:Y:S05]  /*180b0*/  BRA.DIV UR4, `(.L_x_6173) ;  /* 0x000000be048c7947 */ /* 0x000fea000b800000 */
[----:B0-----:R-:W0:Y:S04]  /*180c0*/  SHFL.IDX PT, R4, R4, 0x1, 0x1c1f ;  /* 0x003c1f0004047f89 */ /* 0x001e2800000e0000 */
[----:B------:R-:W4:Y:S02]  /*180d0*/  SHFL.IDX PT, R3, R3, 0x1, 0x1c1f ;  /* 0x003c1f0003037f89 */ /* 0x000f2400000e0000 */
.L_x_6395:
        /* <DEDUP_REMOVED lines=45> */
[----:B-----5:R-:W-:-:S02]  /*183b0*/  ISETP.GE.AND P2, PT, R69, UR4, PT ;  /* 0x0000000445007c0c */ /* 0x020fc4000bf46270 */
[----:B----4-:R-:W-:Y:S02]  /*183c0*/  MOV R61, R45 ;  /* 0x0000002d003d7202 */ /* 0x010fe40000000f00 */
[----:B------:R-:W-:Y:S01]  /*183d0*/  ISETP.GE.AND P3, PT, R85, UR4, PT ;  /* 0x0000000455007c0c */ /* 0x000fe2000bf66270 */
[----:B------:R-:W-:Y:S02]  /*183e0*/  IMAD.MOV.U32 R45, RZ, RZ, R37 ;  /* 0x000000ffff2d7224 */ /* 0x000fe400078e0025 */
[----:B------:R-:W-:Y:S02]  /*183f0*/  IMAD.MOV.U32 R68, RZ, RZ, R57 ;  /* 0x000000ffff447224 */ /* 0x000fe400078e0039 */
[----:B------:R-:W-:Y:S02]  /*18400*/  IMAD.MOV.U32 R37, RZ, RZ, R29 ;  /* 0x000000ffff257224 */ /* 0x000fe400078e001d */
[----:B------:R-:W-:Y:S02]  /*18410*/  IMAD.MOV.U32 R57, RZ, RZ, R41 ;  /* 0x000000ffff397224 */ /* 0x000fe400078e0029 */
[----:B---3--:R-:W-:-:S02]  /*18420*/  IMAD.MOV.U32 R29, RZ, RZ, R15 ;  /* 0x000000ffff1d7224 */ /* 0x008fc400078e000f */
[----:B------:R-:W-:Y:S02]  /*18430*/  IMAD.MOV.U32 R15, RZ, RZ, R9 ;  /* 0x000000ffff0f7224 */ /* 0x000fe400078e0009 */
[----:B0-----:R-:W-:Y:S02]  /*18440*/  @!P2 IMAD.MOV.U32 R9, RZ, RZ, R4 ;  /* 0x000000ffff09a224 */ /* 0x001fe400078e0004 */
[----:B------:R-:W-:Y:S02]  /*18450*/  IMAD.MOV.U32 R41, RZ, RZ, R8 ;  /* 0x000000ffff297224 */ /* 0x000fe400078e0008 */
[----:B------:R-:W-:Y:S02]  /*18460*/  @!P2 IMAD.MOV.U32 R8, RZ, RZ, R3 ;  /* 0x000000ffff08a224 */ /* 0x000fe400078e0003 */
[----:B------:R-:W-:Y:S02]  /*18470*/  IMAD.MOV.U32 R72, RZ, RZ, R68 ;  /* 0x000000ffff487224 */ /* 0x000fe400078e0044 */
[----:B------:R-:W-:-:S04]  /*18480*/  @!P2 IMAD.WIDE R8, R69, 0x4, R8 ;  /* 0x000000044508a825 */ /* 0x000fc800078e0208 */
[----:B------:R-:W-:Y:S02]  /*18490*/  IMAD.MOV.U32 R69, RZ, RZ, R61 ;  /* 0x000000ffff457224 */ /* 0x000fe400078e003d */
[----:B------:R-:W-:Y:S02]  /*184a0*/  IMAD.MOV.U32 R61, RZ, RZ, R57 ;  /* 0x000000ffff3d7224 */ /* 0x000fe400078e0039 */
[----:B------:R-:W-:Y:S02]  /*184b0*/  IMAD.MOV.U32 R57, RZ, RZ, R45 ;  /* 0x000000ffff397224 */ /* 0x000fe400078e002d */
[----:B------:R-:W-:Y:S01]  /*184c0*/  IMAD.MOV.U32 R68, RZ, RZ, R10 ;  /* 0x000000ffff447224 */ /* 0x000fe200078e000a */
[----:B------:R-:W-:Y:S01]  /*184d0*/  @!P3 LEA R10, P4, R85, R3, 0x2 ;  /* 0x00000003550ab211 */ /* 0x000fe200078810ff */
[----:B------:R-:W-:Y:S02]  /*184e0*/  IMAD.MOV.U32 R45, RZ, RZ, R41 ;  /* 0x000000ffff2d7224 */ /* 0x000fe400078e0029 */
[----:B------:R-:W-:-:S02]  /*184f0*/  IMAD.MOV.U32 R41, RZ, RZ, R32 ;  /* 0x000000ffff297224 */ /* 0x000fc400078e0020 */
        /* <DEDUP_REMOVED lines=15> */
[----:B----4-:R-:W-:Y:S02]  /*185f0*/  @!P1 LEA.HI.X R9, R80, R4, R85, 0x2, P5 ;  /* 0x0000000450099211 */ /* 0x010fe400028f1455 */
[----:B------:R-:W-:Y:S01]  /*18600*/  ISETP.GE.AND P2, PT, R77, UR4, PT ;  /* 0x000000044d007c0c */ /* 0x000fe2000bf46270 */
[----:B------:R-:W4:Y:S04]  /*18610*/  LDL R80, [R1+0x12c] ;  /* 0x00012c0001507983 */ /* 0x000f280000100800 */
[----:B------:R-:W-:Y:S04]  /*18620*/  @!P1 ST.E.64 desc[UR40][R8.64], R34 ;  /* 0x0000002208009985 */ /* 0x000fe8000c101b28 */
[----:B------:R0:W-:Y:S04]  /*18630*/  @!P0 ST.E.64 desc[UR40][R10.64], R38 ;  /* 0x000000260a008985 */ /* 0x0001e8000c101b28 */
[----:B------:R-:W2:Y:S01]  /*18640*/  LDL R85, [R1+0x130] ;  /* 0x0001300001557983 */ /* 0x000ea20000100800 */
[----:B0-----:R-:W-:-:S04]  /*18650*/  @!P3 LEA R10, P4, R76, R3, 0x2 ;  /* 0x000000034c0ab211 */ /* 0x001fc800078810ff */
[-C--:B---3--:R-:W-:Y:S02]  /*18660*/  @!P3 LEA.HI.X R11, R76, R4.reuse, R93, 0x2, P4 ;  /* 0x000000044c0bb211 */ /* 0x088fe400020f145d */
[----:B------:R-:W3:Y:S01]  /*18670*/  LDL R93, [R1+0x1c4] ;  /* 0x0001c400015d7983 */ /* 0x000ee20000100800 */
[C---:B------:R-:W-:Y:S02]  /*18680*/  ISETP.GE.AND P0, PT, R92.reuse, UR4, PT ;  /* 0x000000045c007c0c */ /* 0x040fe4000bf06270 */
[CC--:B------:R-:W-:Y:S01]  /*18690*/  @!P2 LEA R8, P5, R77.reuse, R3.reuse, 0x2 ;  /* 0x000000034d08a211 */ /* 0x0c0fe200078a10ff */
[----:B------:R-:W4:Y:S03]  /*186a0*/  LDL R76, [R1+0x1c8] ;  /* 0x0001c800014c7983 */ /* 0x000f260000100800 */
[----:B-----5:R-:W-:Y:S02]  /*186b0*/  @!P2 LEA.HI.X R9, R77, R4, R81, 0x2, P5 ;  /* 0x000000044d09a211 */ /* 0x020fe400028f1451 */
[----:B------:R-:W-:Y:S01]  /*186c0*/  ISETP.GE.AND P1, PT, R73, UR4, PT ;  /* 0x0000000449007c0c */ /* 0x000fe2000bf26270 */
[----:B------:R-:W5:Y:S04]  /*186d0*/  LDL R77, [R1+0x124] ;  /* 0x00012400014d7983 */ /* 0x000f680000100800 */
[----:B------:R-:W-:Y:S04]  /*186e0*/  @!P2 ST.E.64 desc[UR40][R8.64], R42 ;  /* 0x0000002a0800a985 */ /* 0x000fe8000c101b28 */
[----:B------:R0:W-:Y:S04]  /*186f0*/  @!P3 ST.E.64 desc[UR40][R10.64], R46 ;  /* 0x0000002e0a00b985 */ /* 0x0001e8000c101b28 */
[----:B------:R-:W5:Y:S01]  /*18700*/  LDL R81, [R1+0x128] ;  /* 0x0001280001517983 */ /* 0x000f620000100800 */
[----:B0-----:R-:W-:-:S04]  /*18710*/  @!P0 LEA R10, P4, R92, R3, 0x2 ;  /* 0x000000035c0a8211 */ /* 0x001fc800078810ff */
[----:B---3--:R-:W-:Y:S02]  /*18720*/  @!P0 LEA.HI.X R11, R92, R4, R93, 0x2, P4 ;  /* 0x000000045c0b8211 */ /* 0x008fe400020f145d */
[----:B------:R-:W3:Y:S01]  /*18730*/  LDL R92, [R1+0x1c0] ;  /* 0x0001c000015c7983 */ /* 0x000ee20000100800 */
[----:B------:R-:W-:Y:S02]  /*18740*/  ISETP.GE.AND P2, PT, R89, UR4, PT ;  /* 0x0000000459007c0c */ /* 0x000fe4000bf46270 */
[----:B------:R-:W-:-:S04]  /*18750*/  @!P1 LEA R8, P5, R73, R3, 0x2 ;  /* 0x0000000349089211 */ /* 0x000fc800078a10ff */
[----:B----4-:R-:W-:Y:S02]  /*18760*/  @!P1 LEA.HI.X R9, R73, R4, R76, 0x2, P5 ;  /* 0x0000000449099211 */ /* 0x010fe400028f144c */
[----:B------:R-:W-:Y:S01]  /*18770*/  ISETP.GE.AND P3, PT, R88, UR4, PT ;  /* 0x0000000458007c0c */ /* 0x000fe2000bf66270 */
[----:B------:R-:W4:Y:S04]  /*18780*/  LDL R76, [R1+0x120] ;  /* 0x00012000014c7983 */ /* 0x000f280000100800 */
[----:B------:R0:W-:Y:S02]  /*18790*/  @!P1 ST.E.64 desc[UR40][R8.64], R50 ;  /* 0x0000003208009985 */ /* 0x0001e4000c101b28 */
[----:B0-----:R-:W-:-:S04]  /*187a0*/  @!P2 LEA R8, P5, R89, R3, 0x2 ;  /* 0x000000035908a211 */ /* 0x001fc800078a10ff */
[----:B---3--:R-:W-:Y:S02]  /*187b0*/  @!P2 LEA.HI.X R9, R89, R4, R92, 0x2, P5 ;  /* 0x000000045909a211 */ /* 0x008fe400028f145c */
[----:B------:R-:W3:Y:S04]  /*187c0*/  LDL R89, [R1+0x1bc] ;  /* 0x0001bc0001597983 */ /* 0x000ee80000100800 */
[----:B------:R0:W-:Y:S02]  /*187d0*/  @!P0 ST.E.64 desc[UR40][R10.64], R54 ;  /* 0x000000360a008985 */ /* 0x0001e4000c101b28 */
[----:B0-----:R-:W-:-:S04]  /*187e0*/  @!P3 LEA R10, P4, R88, R3, 0x2 ;  /* 0x00000003580ab211 */ /* 0x001fc800078810ff */
[----:B---3--:R-:W-:Y:S02]  /*187f0*/  @!P3 LEA.HI.X R11, R88, R4, R89, 0x2, P4 ;  /* 0x00000004580bb211 */ /* 0x008fe400020f1459 */
[----:B------:R-:W3:Y:S01]  /*18800*/  LDL R88, [R1+0x1b8] ;  /* 0x0001b80001587983 */ /* 0x000ee20000100800 */
[----:B------:R-:W-:-:S03]  /*18810*/  ISETP.GE.AND P1, PT, R84, UR4, PT ;  /* 0x0000000454007c0c */ /* 0x000fc6000bf26270 */
[----:B------:R0:W-:Y:S10]  /*18820*/  @!P2 ST.E.64 desc[UR40][R8.64], R58 ;  /* 0x0000003a0800a985 */ /* 0x0001f4000c101b28 */
[----:B0-----:R-:W-:-:S04]  /*18830*/  @!P1 LEA R8, P5, R84, R3, 0x2 ;  /* 0x0000000354089211 */ /* 0x001fc800078a10ff */
[----:B---3--:R-:W-:Y:S02]  /*18840*/  @!P1 LEA.HI.X R9, R84, R4, R88, 0x2, P5 ;  /* 0x0000000454099211 */ /* 0x008fe400028f1458 */
        /* <DEDUP_REMOVED lines=8> */
[----:B--2---:R-:W-:Y:S02]  /*188d0*/  ISETP.GE.AND P0, PT, R85, UR4, PT ;  /* 0x0000000455007c0c */ /* 0x004fe4000bf06270 */
[----:B-----5:R-:W-:Y:S01]  /*188e0*/  ISETP.GE.AND P1, PT, R77, UR4, PT ;  /* 0x000000044d007c0c */ /* 0x020fe2000bf26270 */
[----:B------:R-:W2:Y:S10]  /*188f0*/  LDL R84, [R1+0x1ac] ;  /* 0x0001ac0001547983 */ /* 0x000eb40000100800 */
[----:B------:R-:W-:-:S04]  /*18900*/  @!P0 LEA R10, P4, R85, R3, 0x2 ;  /* 0x00000003550a8211 */ /* 0x000fc800078810ff */
[----:B----4-:R-:W-:-:S05]  /*18910*/  @!P0 LEA.HI.X R11, R85, R4, R88, 0x2, P4 ;  /* 0x00000004550b8211 */ /* 0x010fca00020f1458 */
[----:B------:R-:W-:Y:S04]  /*18920*/  @!P0 ST.E.64 desc[UR40][R10.64], R70 ;  /* 0x000000460a008985 */ /* 0x000fe8000c101b28 */
[----:B------:R0:W-:Y:S01]  /*18930*/  @!P2 ST.E.64 desc[UR40][R8.64], R74 ;  /* 0x0000004a0800a985 */ /* 0x0001e2000c101b28 */
[----:B------:R-:W-:Y:S02]  /*18940*/  IMAD.MOV.U32 R73, RZ, RZ, R69 ;  /* 0x000000ffff497224 */ /* 0x000fe400078e0045 */
[----:B------:R-:W-:Y:S01]  /*18950*/  IMAD.MOV.U32 R69, RZ, RZ, R68 ;  /* 0x000000ffff457224 */ /* 0x000fe200078e0044 */
[----:B0-----:R-:W-:Y:S01]  /*18960*/  @!P1 LEA R8, P5, R77, R3, 0x2 ;  /* 0x000000034d089211 */ /* 0x001fe200078a10ff */
[----:B------:R-:W-:Y:S02]  /*18970*/  IMAD.MOV.U32 R68, RZ, RZ, R65 ;  /* 0x000000ffff447224 */ /* 0x000fe400078e0041 */
[----:B------:R-:W-:-:S02]  /*18980*/  IMAD.MOV.U32 R65, RZ, RZ, R56 ;  /* 0x000000ffff417224 */ /* 0x000fc400078e0038 */
[----:B------:R-:W4:Y:S01]  /*18990*/  LDL R56, [R1+0x10c] ;  /* 0x00010c0001387983 */ /* 0x000f220000100800 */
[----:B---3--:R-:W-:-:S03]  /*189a0*/  @!P1 LEA.HI.X R9, R77, R4, R80, 0x2, P5 ;  /* 0x000000044d099211 */ /* 0x008fc600028f1450 */
[----:B------:R-:W3:Y:S01]  /*189b0*/  LDL R77, [R1+0x1a4] ;  /* 0x0001a400014d7983 */ /* 0x000ee20000100800 */
[----:B------:R-:W-:Y:S02]  /*189c0*/  ISETP.GE.AND P3, PT, R81, UR4, PT ;  /* 0x0000000451007c0c */ /* 0x000fe4000bf66270 */
[----:B------:R-:W-:Y:S02]  /*189d0*/  ISETP.GE.AND P0, PT, R76, UR4, PT ;  /* 0x000000044c007c0c */ /* 0x000fe4000bf06270 */
[----:B------:R-:W-:-:S09]  /*189e0*/  ISETP.GE.AND P2, PT, R72, UR4, PT ;  /* 0x0000000448007c0c */ /* 0x000fd2000bf46270 */
[----:B------:R-:W-:-:S04]  /*189f0*/  @!P3 LEA R10, P4, R81, R3, 0x2 ;  /* 0x00000003510ab211 */ /* 0x000fc800078810ff */
[----:B--2---:R-:W-:-:S05]  /*18a00*/  @!P3 LEA.HI.X R11, R81, R4, R84, 0x2, P4 ;  /* 0x00000004510bb211 */ /* 0x004fca00020f1454 */
[----:B------:R0:W-:Y:S01]  /*18a10*/  @!P3 ST.E.64 desc[UR40][R10.64], R78 ;  /* 0x0000004e0a00b985 */ /* 0x0001e2000c101b28 */
[----:B------:R-:W-:-:S03]  /*18a20*/  ISETP.GE.AND P3, PT, R68, UR4, PT ;  /* 0x0000000444007c0c */ /* 0x000fc6000bf66270 */
        /* <DEDUP_REMOVED lines=9> */
[----:B----4-:R-:W-:Y:S02]  /*18ac0*/  ISETP.GE.AND P2, PT, R56, UR4, PT ;  /* 0x0000000438007c0c */ /* 0x010fe4000bf46270 */
[-C--:B0-----:R-:W-:Y:S02]  /*18ad0*/  @!P3 LEA R10, P4, R68, R3.reuse, 0x2 ;  /* 0x00000003440ab211 */ /* 0x081fe400078810ff */
[----:B-1----:R-:W-:Y:S02]  /*18ae0*/  @!P1 LEA R8, P5, R64, R3, 0x2 ;  /* 0x0000000340089211 */ /* 0x002fe400078a10ff */
[-C--:B------:R-:W-:Y:S02]  /*18af0*/  @!P3 LEA.HI.X R11, R68, R4.reuse, R69, 0x2, P4 ;  /* 0x00000004440bb211 */ /* 0x080fe400020f1445 */
        /* <DEDUP_REMOVED lines=56> */
.L_x_6156:
        /* <DEDUP_REMOVED lines=20> */
[----:B------:R-:W4:Y:S01]  /*18fc0*/  @!P2 LDC R4, c[0x0][0xbd4] ;  /* 0x0002f500ff04ab82 */ /* 0x000f220000000800 */
[----:B--2---:R-:W-:Y:S01]  /*18fd0*/  VIADD R32, R0, 0xffffff80 ;  /* 0xffffff8000207836 */ /* 0x004fe20000000000 */
[----:B----4-:R3:W-:Y:S01]  /*18fe0*/  @!P2 STL [R1+0xc8], R4 ;  /* 0x0000c8040100a387 */ /* 0x0107e20000100800 */
[----:B------:R-:W-:-:S03]  /*18ff0*/  ISETP.GT.AND P2, PT, R4, 0x1, PT ;  /* 0x000000010400780c */ /* 0x000fc60003f44270 */
[----:B------:R-:W-:Y:S01]  /*19000*/  ISETP.GT.AND P3, PT, R32, 0x7f, PT ;  /* 0x0000007f2000780c */ /* 0x000fe20003f64270 */
[----:B------:R-:W-:-:S12]  /*19010*/  @P1 BRA `(.L_x_6174) ;  /* 0x0000000000101947 */ /* 0x000fd80003800000 */
[----:B------:R-:W-:Y:S05]  /*19020*/  @!P0 BRA `(.L_x_6174) ;  /* 0x00000000000c8947 */ /* 0x000fea0003800000 */
[----:B---3--:R-:W2:Y:S04]  /*19030*/  LDG.E R11, desc[UR40][R8.64] ;  /* 0x00000028080b7981 */ /* 0x008ea8000c1e1900 */
[----:B-----5:R-:W2:Y:S02]  /*19040*/  LDG.E R26, desc[UR40][R8.64+0x4] ;  /* 0x00000428081a7981 */ /* 0x020ea4000c1e1900 */
[----:B--2---:R-:W-:-:S07]  /*19050*/  IMAD.IADD R26, R26, 0x1, -R11 ;  /* 0x000000011a1a7824 */ /* 0x004fce00078e0a0b */
.L_x_6174:
        /* <DEDUP_REMOVED lines=8> */
[----:B------:R-:W3:Y:S01]  /*190e0*/  LDC R37, c[0x0][0xce8] ;  /* 0x00033a00ff257b82 */ /* 0x000ee20000000800 */
[----:B------:R-:W2:Y:S01]  /*190f0*/  S2R R35, SR_TID.X ;  /* 0x0000000000237919 */ /* 0x000ea20000002100 */
[----:B---3--:R-:W-:Y:S01]  /*19100*/  IMAD R0, R26, R37, RZ ;  /* 0x000000251a007224 */ /* 0x008fe200078e02ff */
[----:B--2---:R-:W-:-:S04]  /*19110*/  IADD3 R35, R8, -0x80, R35 ;  /* 0xffffff8008237810 */ /* 0x004fc80007ffe023 */
[----:B------:R-:W-:-:S13]  /*19120*/  ISETP.GE.AND P0, PT, R35, R0, PT ;  /* 0x000000002300720c */ /* 0x000fda0003f06270 */
[----:B------:R-:W-:Y:S05]  /*19130*/  @P0 BRA `(.L_x_6176) ;  /* 0x0000000000b00947 */ /* 0x000fea0003800000 */
[----:B------:R-:W2:Y:S01]  /*19140*/  LDL.LU R34, [R1+0xdc] ;  /* 0x0000dc0001227983 */ /* 0x000ea20000300800 */
[----:B------:R-:W-:Y:S01]  /*19150*/  ISETP.GT.AND P0, PT, R4, 0x1, PT ;  /* 0x000000010400780c */ /* 0x000fe20003f04270 */
[----:B------:R-:W-:Y:S01]  /*19160*/  IMAD.MOV.U32 R4, RZ, RZ, 0xab8 ;  /* 0x00000ab8ff047424 */ /* 0x000fe200078e00ff */
[----:B------:R-:W-:Y:S01]  /*19170*/  ISETP.NE.AND P1, PT, R37, 0x1, PT ;  /* 0x000000012500780c */ /* 0x000fe20003f25270 */
[----:B-1----:R-:W1:Y:S01]  /*19180*/  LDC.64 R14, c[0x0][0xca8] ;  /* 0x00032a00ff0e7b82 */ /* 0x002e620000000a00 */
        /* <DEDUP_REMOVED lines=19> */
[----:B------:R-:W-:Y:S01]  /*192c0*/  IMAD.MOV R0, RZ, RZ, -R27 ;  /* 0x000000ffff007224 */ /* 0x000fe200078e0a1b */
[----:B------:R-:W-:Y:S02]  /*192d0*/  IADD3 R31, R25, R31, RZ ;  /* 0x0000001f191f7210 */ /* 0x000fe40007ffe0ff */
        /* <DEDUP_REMOVED lines=18> */
.L_x_6176:
[----:B------:R-:W-:Y:S05]  /*19400*/  BSYNC B1 ;  /* 0x0000000000017941 */ /* 0x000fea0003800000 */
.L_x_6175:
[----:B------:R-:W-:Y:S05]  /*19410*/  @P2 BRA `(.L_x_6169) ;  /* 0x0000000800f02947 */ /* 0x000fea0003800000 */
[----:B------:R-:W3:Y:S01]  /*19420*/  LDL R24, [R1+0x94] ;  /* 0x0000940001187983 */ /* 0x000ee20000100800 */
[----:B-1----:R-:W1:Y:S01]  /*19430*/  LDC R21, c[0x0][0xce8] ;  /* 0x00033a00ff157b82 */ /* 0x002e620000000800 */
[----:B--2---:R-:W-:Y:S01]  /*19440*/  SHF.R.S32.HI R9, RZ, 0x1f, R32 ;  /* 0x0000001fff097819 */ /* 0x004fe20000011420 */
        /* <DEDUP_REMOVED lines=14> */
[----:B-1----:R-:W-:-:S03]  /*19530*/  ISETP.NE.AND P0, PT, R21, 0x1, PT ;  /* 0x000000011500780c */ /* 0x002fc60003f05270 */
[----:B------:R-:W-:Y:S01]  /*19540*/  IMAD R9, R203, UR5, R9 ;  /* 0x00000005cb097c24 */ /* 0x000fe2000f8e0209 */
[----:B------:R-:W-:Y:S01]  /*19550*/  ULDC.64 UR4, c[0x0][0xbe0] ;  /* 0x0002f80000047ab9 */ /* 0x000fe20000000a00 */
[C---:B------:R-:W-:Y:S02]  /*19560*/  IMAD R11, R33.reuse, UR7, R4 ;  /* 0x00000007210b7c24 */ /* 0x040fe4000f8e0204 */
[----:B------:R-:W-:-:S04]  /*19570*/  IMAD.WIDE.U32 R8, R33, UR6, R8 ;  /* 0x0000000621087c25 */ /* 0x000fc8000f8e0008 */
[----:B------:R-:W-:Y:S02]  /*19580*/  IMAD.IADD R9, R9, 0x1, R11 ;  /* 0x0000000109097824 */ /* 0x000fe400078e020b */
[----:B------:R-:W1:Y:S08]  /*19590*/  @P0 LDC R10, c[0x0][0xcec] ;  /* 0x00033b00ff0a0b82 */ /* 0x000e700000000800 */
[----:B------:R-:W2:Y:S01]  /*195a0*/  @P0 LDC R15, c[0x0][0xcf0] ;  /* 0x00033c00ff0f0b82 */ /* 0x000ea20000000800 */
[----:B---3--:R-:W-:-:S04]  /*195b0*/  IMAD.IADD R13, R24, 0x1, R0 ;  /* 0x00000001180d7824 */ /* 0x008fc800078e0200 */
[----:B-1----:R-:W-:-:S04]  /*195c0*/  @P0 IMAD.HI.U32 R0, R13, R10, RZ ;  /* 0x0000000a0d000227 */ /* 0x002fc800078e00ff */
[----:B------:R-:W-:Y:S01]  /*195d0*/  IMAD.MOV.U32 R3, RZ, RZ, R13 ;  /* 0x000000ffff037224 */ /* 0x000fe200078e000d */
[----:B--2---:R-:W-:-:S04]  /*195e0*/  @P0 SHF.R.U32.HI R3, RZ, R15, R0 ;  /* 0x0000000fff030219 */ /* 0x004fc80000011600 */
        /* <DEDUP_REMOVED lines=20> */
.L_x_6398:
        /* <DEDUP_REMOVED lines=32> */
.L_x_6179:
[----:B------:R-:W-:Y:S05]  /*19930*/  BSYNC B1 ;  /* 0x0000000000017941 */ /* 0x000fea0003800000 */
.L_x_6178:
[----:B------:R-:W-:-:S03]  /*19940*/  UMOV UR4, 0xffffffff ;  /* 0xffffffff00047882 */ /* 0x000fc60000000000 */
[----:B------:R-:W-:Y:S05]  /*19950*/  BRA.DIV UR4, `(.L_x_6180) ;  /* 0x000000a604e87947 */ /* 0x000fea000b800000 */
[----:B--2---:R2:W0:Y:S04]  /*19960*/  SHFL.IDX PT, R3, R4, 0x1, 0x181f ;  /* 0x00381f0004037f89 */ /* 0x00442800000e0000 */
[----:B---34-:R2:W3:Y:S02]  /*19970*/  SHFL.IDX PT, R9, R0, 0x1, 0x181f ;  /* 0x00381f0000097f89 */ /* 0x0184e400000e0000 */
.L_x_6402:
        /* <DEDUP_REMOVED lines=31> */
.L_x_6182:
[----:B------:R-:W-:Y:S05]  /*19b70*/  BSYNC B1 ;  /* 0x0000000000017941 */ /* 0x000fea0003800000 */
.L_x_6181:
[----:B------:R-:W-:-:S03]  /*19b80*/  UMOV UR4, 0xffffffff ;  /* 0xffffffff00047882 */ /* 0x000fc60000000000 */
[----:B------:R-:W-:Y:S05]  /*19b90*/  BRA.DIV UR4, `(.L_x_6183) ;  /* 0x000000a604a47947 */ /* 0x000fea000b800000 */
[----:B0-----:R0:W0:Y:S04]  /*19ba0*/  SHFL.IDX PT, R3, R4, 0x2, 0x181f ;  /* 0x00581f0004037f89 */ /* 0x00102800000e0000 */
[----:B---34-:R3:W4:Y:S02]  /*19bb0*/  SHFL.IDX PT, R9, R0, 0x2, 0x181f ;  /* 0x00581f0000097f89 */ /* 0x01872400000e0000 */
.L_x_6406:
        /* <DEDUP_REMOVED lines=11> */
[C---:B------:R-:W-:Y:S01]  /*19c70*/  IADD3 R24, R222.reuse, 0xc0, RZ ;  /* 0x000000c0de187810 */ /* 0x040fe20007ffe0ff */
[----:B------:R-:W-:Y:S01]  /*19c80*/  VIADD R25, R222, 0xc0 ;  /* 0x000000c0de197836 */ /* 0x000fe20000000000 */
[----:B------:R-:W-:Y:S02]  /*19c90*/  ISETP.GE.AND P1, PT, R26, UR4, PT ;  /* 0x000000041a007c0c */ /* 0x000fe4000bf26270 */
[----:B------:R-:W-:-:S02]  /*19ca0*/  ISETP.GE.AND P0, PT, R24, UR4, PT ;  /* 0x0000000418007c0c */ /* 0x000fc4000bf06270 */
[----:B------:R-:W-:Y:S02]  /*19cb0*/  SHF.R.S32.HI R14, RZ, 0x1f, R222 ;  /* 0x0000001fff0e7819 */ /* 0x000fe400000114de */
[----:B------:R-:W-:Y:S02]  /*19cc0*/  SHF.R.S32.HI R29, RZ, 0x1f, R29 ;  /* 0x0000001fff1d7819 */ /* 0x000fe4000001141d */
[-C--:B----4-:R-:W-:Y:S02]  /*19cd0*/  @!P3 LEA R10, P5, R222, R9.reuse, 0x1 ;  /* 0x00000009de0ab211 */ /* 0x090fe400078a08ff */
[----:B------:R-:W-:Y:S02]  /*19ce0*/  @!P2 LEA R12, P4, R28, R9, 0x1 ;  /* 0x000000091c0ca211 */ /* 0x000fe400078808ff */
[----:B0-----:R-:W-:Y:S02]  /*19cf0*/  @!P3 LEA.HI.X R11, R222, R3, R14, 0x1, P5 ;  /* 0x00000003de0bb211 */ /* 0x001fe400028f0c0e */
[----:B------:R-:W-:-:S02]  /*19d00*/  @!P1 LEA R14, P5, R26, R9, 0x1 ;  /* 0x000000091a0e9211 */ /* 0x000fc400078a08ff */
[----:B------:R-:W-:Y:S01]  /*19d10*/  SHF.R.S32.HI R27, RZ, 0x1f, R27 ;  /* 0x0000001fff1b7819 */ /* 0x000fe2000001141b */
[----:B------:R0:W-:Y:S01]  /*19d20*/  @!P3 ST.E.128 desc[UR40][R10.64], RZ ;  /* 0x000000ff0a00b985 */ /* 0x0001e2000c101d28 */
[----:B------:R-:W-:Y:S02]  /*19d30*/  @!P2 LEA.HI.X R13, R28, R3, R29, 0x1, P4 ;  /* 0x000000031c0da211 */ /* 0x000fe400020f0c1d */
[----:B------:R-:W-:Y:S02]  /*19d40*/  SHF.R.S32.HI R25, RZ, 0x1f, R25 ;  /* 0x0000001fff197819 */ /* 0x000fe40000011419 */
[----:B------:R-:W-:Y:S01]  /*19d50*/  @!P0 LEA R8, P4, R24, R9, 0x1 ;  /* 0x0000000918088211 */ /* 0x000fe200078808ff */
[----:B------:R0:W-:Y:S01]  /*19d60*/  @!P2 ST.E.128 desc[UR40][R12.64], RZ ;  /* 0x000000ff0c00a985 */ /* 0x0001e2000c101d28 */
[-C--:B------:R-:W-:Y:S02]  /*19d70*/  @!P1 LEA.HI.X R15, R26, R3.reuse, R27, 0x1, P5 ;  /* 0x000000031a0f9211 */ /* 0x080fe400028f0c1b */
[----:B------:R-:W-:-:S03]  /*19d80*/  @!P0 LEA.HI.X R9, R24, R3, R25, 0x1, P4 ;  /* 0x0000000318098211 */ /* 0x000fc600020f0c19 */
[----:B------:R0:W-:Y:S04]  /*19d90*/  @!P1 ST.E.128 desc[UR40][R14.64], RZ ;  /* 0x000000ff0e009985 */ /* 0x0001e8000c101d28 */
[----:B------:R0:W-:Y:S02]  /*19da0*/  @!P0 ST.E.128 desc[UR40][R8.64], RZ ;  /* 0x000000ff08008985 */ /* 0x0001e4000c101d28 */
.L_x_6185:
[----:B------:R-:W-:Y:S05]  /*19db0*/  BSYNC B1 ;  /* 0x0000000000017941 */ /* 0x000fea0003800000 */
.L_x_6184:
[----:B------:R-:W-:-:S03]  /*19dc0*/  UMOV UR4, 0xffffffff ;  /* 0xffffffff00047882 */ /* 0x000fc60000000000 */
[----:B------:R-:W-:Y:S05]  /*19dd0*/  BRA.DIV UR4, `(.L_x_6186) ;  /* 0x000000a604607947 */ /* 0x000fea000b800000 */
[----:B0-----:R0:W0:Y:S04]  /*19de0*/  SHFL.IDX PT, R3, R4, 0x3, 0x181f ;  /* 0x00781f0004037f89 */ /* 0x00102800000e0000 */
[----:B----4-:R4:W0:Y:S02]  /*19df0*/  SHFL.IDX PT, R9, R0, 0x3, 0x181f ;  /* 0x00781f0000097f89 */ /* 0x01082400000e0000 */
.L_x_6410:
        /* <DEDUP_REMOVED lines=30> */
.L_x_6169:
[----:B------:R-:W-:Y:S05]  /*19fe0*/  BSYNC B0 ;  /* 0x0000000000007941 */ /* 0x000fea0003800000 */
.L_x_6155:
[----:B------:R-:W-:Y:S02]  /*19ff0*/  ULDC UR4, c[0x0][0xd3c] ;  /* 0x00034f0000047ab9 */ /* 0x000fe40000000800 */
[----:B------:R-:W-:-:S13]  /*1a000*/  ISETP.GE.AND P0, PT, R7, UR4, PT ;  /* 0x0000000407007c0c */ /* 0x000fda000bf06270 */
[----:B------:R-:W-:Y:S05]  /*1a010*/  @!P0 BRA `(.L_x_6187) ;  /* 0xfffffe7800448947 */ /* 0x000fea000383ffff */
[----:B------:R-:W-:Y:S05]  /*1a020*/  BRA `(.L_x_6016) ;  /* 0x0000008400287947 */ /* 0x000fea0003800000 */
.L_x_6014:
        /* <DEDUP_REMOVED lines=16> */
.L_x_6188:
        /* <DEDUP_REMOVED lines=43> */
.L_x_6192:
        /* <DEDUP_REMOVED lines=37> */
.L_x_6190:
[----:B------:R-:W-:Y:S01]  /*1a630*/  IADD3 R3, -R3, R8, RZ ;  /* 0x0000000803037210 */ /* 0x000fe20007ffe1ff */
[----:B------:R-:W-:-:S04]  /*1a640*/  IMAD.MOV.U32 R16, RZ, RZ, RZ ;  /* 0x000000ffff107224 */ /* 0x000fc800078e00ff */
        /* <DEDUP_REMOVED lines=11> */
.L_x_6193:
        /* <DEDUP_REMOVED lines=62> */
.L_x_6194:
        /* <DEDUP_REMOVED lines=14> */
[----:B------:R-:W-:Y:S01]  /*1abc0*/  IMAD.HI.U32 R2, R3, R11, R2 ;  /* 0x0000000b03027227 */ /* 0x000fe200078e0002 */
[----:B------:R-:W-:-:S05]  /*1abd0*/  IADD3 R3, RZ, -R12, RZ ;  /* 0x8000000cff037210 */ /* 0x000fca0007ffe0ff */
        /* <DEDUP_REMOVED lines=45> */
.L_x_6195:
[----:B------:R-:W-:-:S05]  /*1aeb0*/  LOP3.LUT R17, RZ, R2, RZ, 0x33, !PT ;  /* 0x00000002ff117212 */ /* 0x000fca00078e33ff */
[----:B------:R-:W-:Y:S01]  /*1aec0*/  IMAD.IADD R17, R6, 0x1, R17 ;  /* 0x0000000106117824 */ /* 0x000fe200078e0211 */
[----:B------:R-:W-:Y:S06]  /*1aed0*/  BRA `(.L_x_6196) ;  /* 0x00000000000c7947 */ /* 0x000fec0003800000 */
.L_x_6191:
[----:B------:R-:W-:Y:S02]  /*1aee0*/  IMAD.MOV.U32 R17, RZ, RZ, RZ ;  /* 0x000000ffff117224 */ /* 0x000fe400078e00ff */
[----:B------:R-:W-:Y:S02]  /*1aef0*/  IMAD.U32 R16, RZ, RZ, UR6 ;  /* 0x00000006ff107e24 */ /* 0x000fe4000f8e00ff */
[----:B------:R-:W-:-:S07]  /*1af00*/  IMAD.MOV.U32 R18, RZ, RZ, RZ ;  /* 0x000000ffff127224 */ /* 0x000fce00078e00ff */
.L_x_6196:
[----:B------:R-:W-:-:S13]  /*1af10*/  ISETP.NE.AND P0, PT, R7, RZ, PT ;  /* 0x000000ff0700720c */ /* 0x000fda0003f05270 */
[----:B------:R-:W0:Y:S01]  /*1af20*/  @!P0 S2R R3, SR_CgaCtaId ;  /* 0x0000000000038919 */ /* 0x000e220000008800 */
[----:B------:R-:W-:-:S04]  /*1af30*/  @!P0 MOV R2, 0x400 ;  /* 0x0000040000028802 */ /* 0x000fc80000000f00 */
[----:B0-----:R-:W-:-:S05]  /*1af40*/  @!P0 LEA R2, R3, R2, 0x18 ;  /* 0x0000000203028211 */ /* 0x001fca00078ec0ff */
[----:B------:R1:W-:Y:S01]  /*1af50*/  @!P0 STS.128 [R2+0x324d0], R16 ;  /* 0x0324d01002008388 */ /* 0x0003e20000000c00 */
[----:B------:R-:W-:Y:S06]  /*1af60*/  BAR.ARV 0x5, 0x180 ;  /* 0x0146000000007b1d */ /* 0x000fec0000002000 */
.L_x_6189:
        /* <DEDUP_REMOVED lines=9> */
[----:B------:R-:W-:Y:S01]  /*1b000*/  LOP3.LUT R4, R0, 0x7f, RZ, 0xc0, !PT ;  /* 0x0000007f00047812 */ /* 0x000fe200078ec0ff */
[----:B------:R-:W-:Y:S01]  /*1b010*/  UMOV UR4, 0x400 ;  /* 0x0000040000047882 */ /* 0x000fe20000000000 */
[----:B------:R-:W-:Y:S01]  /*1b020*/  BSSY B8, `(.L_x_6197) ;  /* 0x0000713000087945 */ /* 0x000fe20003800000 */
[----:B------:R-:W-:Y:S01]  /*1b030*/  IMAD.MOV.U32 R28, RZ, RZ, 0x1 ;  /* 0x00000001ff1c7424 */ /* 0x000fe200078e00ff */
[----:B------:R-:W-:Y:S01]  /*1b040*/  LOP3.LUT R3, R2, 0x1f8, RZ, 0xc0, !PT ;  /* 0x000001f802037812 */ /* 0x000fe200078ec0ff */
[----:B------:R-:W-:Y:S01]  /*1b050*/  IMAD.SHL.U32 R32, R4, 0x8, RZ ;  /* 0x0000000804207824 */ /* 0x000fe200078e00ff */
[----:B------:R-:W-:Y:S02]  /*1b060*/  LOP3.LUT R2, R2, 0x38, RZ, 0xc0, !PT ;  /* 0x0000003802027812 */ /* 0x000fe400078ec0ff */
[----:B------:R-:W-:-:S02]  /*1b070*/  CS2R R24, SRZ ;  /* 0x0000000000187805 */ /* 0x000fc4000001ff00 */
[----:B------:R-:W-:Y:S01]  /*1b080*/  LOP3.LUT R3, R3, 0x38, R0, 0x78, !PT ;  /* 0x0000003803037812 */ /* 0x000fe200078e7800 */
[----:B------:R-:W-:Y:S01]  /*1b090*/  IMAD.SHL.U32 R0, R0, 0x10, RZ ;  /* 0x0000001000007824 */ /* 0x000fe200078e00ff */
[----:B------:R-:W-:Y:S01]  /*1b0a0*/  ULDC.64 UR42, c[0x0][0x198] ;  /* 0x00006600002a7ab9 */ /* 0x000fe20000000a00 */
[----:B------:R-:W-:Y:S01]  /*1b0b0*/  IMAD.MOV.U32 R27, RZ, RZ, 0x1 ;  /* 0x00000001ff1b7424 */ /* 0x000fe200078e00ff */
[----:B------:R-:W-:Y:S01]  /*1b0c0*/  LOP3.LUT R32, R3, 0x200, R32, 0xf8, !PT ;  /* 0x0000020003207812 */ /* 0x000fe200078ef820 */
[----:B------:R-:W-:Y:S01]  /*1b0d0*/  ULOP3.LUT UR38, UR36, 0x2, URZ, 0xfc, !UPT ;  /* 0x0000000224267892 */ /* 0x000fe2000f8efc3f */
[----:B------:R-:W-:Y:S01]  /*1b0e0*/  SHF.R.U32.HI R3, RZ, 0x3, R4 ;  /* 0x00000003ff037819 */ /* 0x000fe20000011604 */
[----:B------:R-:W-:Y:S01]  /*1b0f0*/  ULDC UR37, c[0x0][0xc] ;  /* 0x0000030000257ab9 */ /* 0x000fe20000000800 */
[----:B------:R-:W-:Y:S02]  /*1b100*/  LOP3.LUT R4, R2, 0x40, RZ, 0xfc, !PT ;  /* 0x0000004002047812 */ /* 0x000fe400078efcff */
[----:B------:R-:W-:-:S02]  /*1b110*/  LOP3.LUT R0, R3, 0x70, R0, 0xf8, !PT ;  /* 0x0000007003007812 */ /* 0x000fc400078ef800 */
[C---:B------:R-:W-:Y:S01]  /*1b120*/  LOP3.LUT R3, R2.reuse, 0x80, RZ, 0xfc, !PT ;  /* 0x0000008002037812 */ /* 0x040fe200078efcff */
[----:B0-----:R-:W-:Y:S01]  /*1b130*/  ULEA UR4, UR5, UR4, 0x18 ;  /* 0x0000000405047291 */ /* 0x001fe2000f8ec03f */
[----:B------:R-:W-:-:S05]  /*1b140*/  LOP3.LUT R0, R2, 0xc0, RZ, 0xfc, !PT ;  /* 0x000000c002007812 */ /* 0x000fca00078efcff */
[----:B------:R-:W-:-:S04]  /*1b150*/  IMAD.U32 R22, RZ, RZ, UR4 ;  /* 0x00000004ff167e24 */ /* 0x000fc8000f8e00ff */
[----:B--2---:R-:W-:-:S07]  /*1b160*/  IMAD R26, R32, 0x2, R22 ;  /* 0x00000002201a7824 */ /* 0x004fce00078e0216 */
.L_x_6306:
[----:B0-----:R-:W0:Y:S02]  /*1b170*/  LDC.64 R36, c[0x0][0xd88] ;  /* 0x00036200ff247b82 */ /* 0x001e240000000a00 */
[----:B0-----:R-:W-:-:S06]  /*1b180*/  IMAD.WIDE R36, R19, 0x4, R36 ;  /* 0x0000000413247825 */ /* 0x001fcc00078e0224 */
[----:B--2---:R0:W2:Y:S01]  /*1b190*/  LDG.E R36, desc[UR40][R36.64] ;  /* 0x0000002824247981 */ /* 0x0040a2000c1e1900 */
[----:B------:R-:W-:Y:S05]  /*1b1a0*/  YIELD ;  /* 0x0000000000007946 */ /* 0x000fea0003800000 */
[----:B------:R-:W-:Y:S01]  /*1b1b0*/  ULDC.64 UR4, c[0x0][0xb20] ;  /* 0x0002c80000047ab9 */ /* 0x000fe20000000a00 */
[----:B------:R-:W-:Y:S01]  /*1b1c0*/  ULDC.64 UR8, c[0x0][0xb10] ;  /* 0x0002c40000087ab9 */ /* 0x000fe20000000a00 */
[----:B------:R-:W-:Y:S01]  /*1b1d0*/  ISETP.NE.U32.AND P0, PT, RZ, UR4, PT ;  /* 0x00000004ff007c0c */ /* 0x000fe2000bf05070 */
[----:B------:R-:W-:Y:S01]  /*1b1e0*/  ULDC.64 UR6, c[0x0][0xb08] ;  /* 0x0002c20000067ab9 */ /* 0x000fe20000000a00 */
[----:B------:R-:W-:-:S02]  /*1b1f0*/  MOV R34, RZ ;  /* 0x000000ff00227202 */ /* 0x000fc40000000f00 */
[----:B------:R-:W-:Y:S02]  /*1b200*/  ISETP.NE.AND.EX P0, PT, RZ, UR5, PT, P0 ;  /* 0x00000005ff007c0c */ /* 0x000fe4000bf05300 */
[----:B------:R-:W-:-:S04]  /*1b210*/  ISETP.NE.U32.AND P2, PT, RZ, UR8, PT ;  /* 0x00000008ff007c0c */ /* 0x000fc8000bf45070 */
[----:B------:R-:W-:Y:S01]  /*1b220*/  ISETP.NE.AND.EX P2, PT, RZ, UR9, PT, P2 ;  /* 0x00000009ff007c0c */ /* 0x000fe2000bf45320 */
[----:B0-----:R-:W-:Y:S01]  /*1b230*/  IMAD.MOV.U32 R37, RZ, RZ, RZ ;  /* 0x000000ffff257224 */ /* 0x001fe200078e00ff */
[----:B--2---:R-:W-:-:S05]  /*1b240*/  SHF.R.S32.HI R0, RZ, 0x1f, R36 ;  /* 0x0000001fff007819 */ /* 0x004fca0000011424 */
        /* <DEDUP_REMOVED lines=8> */
[----:B------:R-:W-:Y:S01]  /*1b2d0*/  ISETP.NE.U32.AND P1, PT, RZ, UR6, PT ;  /* 0x00000006ff007c0c */ /* 0x000fe2000bf25070 */
[----:B0-----:R-:W-:Y:S01]  /*1b2e0*/  IMAD.MOV.U32 R0, RZ, RZ, RZ ;  /* 0x000000ffff007224 */ /* 0x001fe200078e00ff */
[----:B------:R-:W-:Y:S02]  /*1b2f0*/  ISETP.NE.AND.EX P0, PT, RZ, UR5, PT, P0 ;  /* 0x00000005ff007c0c */ /* 0x000fe4000bf05300 */
[----:B------:R-:W-:Y:S02]  /*1b300*/  ISETP.NE.AND.EX P1, PT, RZ, UR7, PT, P1 ;  /* 0x00000007ff007c0c */ /* 0x000fe4000bf25310 */
[C---:B------:R-:W-:Y:S02]  /*1b310*/  IADD3 R4, P4, R30.reuse, UR6, RZ ;  /* 0x000000061e047c10 */ /* 0x040fe4000ff9e0ff */
[----:B-1----:R-:W-:Y:S01]  /*1b320*/  IADD3 R2, P3, R30, UR4, RZ ;  /* 0x000000041e027c10 */ /* 0x002fe2000ff7e0ff */
[----:B------:R-:W-:Y:S01]  /*1b330*/  ULDC UR4, c[0x0][0x288] ;  /* 0x0000a20000047ab9 */ /* 0x000fe20000000800 */
[----:B------:R-:W-:-:S02]  /*1b340*/  IADD3.X R5, R31, UR7, RZ, P4, !PT ;  /* 0x000000071f057c10 */ /* 0x000fc4000a7fe4ff */
[C---:B------:R-:W-:Y:S02]  /*1b350*/  IADD3.X R3, R31.reuse, UR5, RZ, P3, !PT ;  /* 0x000000051f037c10 */ /* 0x040fe40009ffe4ff */
[----:B---3--:R-:W-:Y:S01]  /*1b360*/  @P2 IADD3 R6, P3, R30, UR8, RZ ;  /* 0x000000081e062c10 */ /* 0x008fe2000ff7e0ff */
[----:B------:R-:W-:Y:S01]  /*1b370*/  IMAD.U32 R8, RZ, RZ, UR4 ;  /* 0x00000004ff087e24 */ /* 0x000fe2000f8e00ff */
[----:B------:R-:W-:Y:S01]  /*1b380*/  ULDC.64 UR4, c[0x0][0x418] ;  /* 0x0001060000047ab9 */ /* 0x000fe20000000a00 */
[----:B------:R-:W5:Y:S01]  /*1b390*/  @P0 LDG.E R37, desc[UR40][R2.64] ;  /* 0x0000002802250981 */ /* 0x000f62000c1e1900 */
[----:B------:R-:W-:-:S03]  /*1b3a0*/  @P2 IADD3.X R7, R31, UR9, RZ, P3, !PT ;  /* 0x000000091f072c10 */ /* 0x000fc60009ffe4ff */
[----:B------:R-:W5:Y:S04]  /*1b3b0*/  @P1 LDG.E R0, desc[UR40][R4.64] ;  /* 0x0000002804001981 */ /* 0x000f68000c1e1900 */
        /* <DEDUP_REMOVED lines=18> */
.L_x_6198:
        /* <DEDUP_REMOVED lines=14> */
.L_x_6199:
        /* <DEDUP_REMOVED lines=9> */
.L_x_6200:
        /* <DEDUP_REMOVED lines=15> */
[----:B------:R2:W-:Y:S01]  /*1b740*/  STL [R1+0xc], R7 ;  /* 0x00000c0701007387 */ /* 0x0005e20000100800 */
        /* <DEDUP_REMOVED lines=42> */
.L_x_6202:
[----:B------:R-:W-:Y:S05]  /*1b9f0*/  BSYNC B0 ;  /* 0x0000000000007941 */ /* 0x000fea0003800000 */
.L_x_6201:
        /* <DEDUP_REMOVED lines=9> */
[----:B------:R-:W-:-:S07]  /*1ba90*/  SHF.R.U32.HI R3, RZ, 0x6, R3 ;  /* 0x00000006ff037819 */ /* 0x000fce0000011603 */
[----:B------:R-:W-:-:S04]  /*1baa0*/  @P0 VIADD R6, R6, 0x5f ;  /* 0x0000005f06060836 */ /* 0x000fc80000000000 */
[----:B------:R-:W-:-:S04]  /*1bab0*/  @P0 IMAD.HI R2, R6, 0x2aaaaaab, RZ ;  /* 0x2aaaaaab06020827 */ /* 0x000fc800078e02ff */
[----:B------:R-:W-:Y:S01]  /*1bac0*/  IMAD.MOV.U32 R6, RZ, RZ, R3 ;  /* 0x000000ffff067224 */ /* 0x000fe200078e0003 */
        /* <DEDUP_REMOVED lines=12> */
.L_x_6413:
[----:B--2---:R-:W-:Y:S02]  /*1bb90*/  ISETP.NE.AND P0, PT, R14, RZ, PT ;  /* 0x000000ff0e00720c */ /* 0x004fe40003f05270 */
[----:B------:R-:W-:-:S11]  /*1bba0*/  PLOP3.LUT P6, PT, PT, PT, PT, 0x8, 0x0 ;  /* 0x000000000000781c */ /* 0x000fd60003fce170 */
[----:B------:R-:W-:Y:S05]  /*1bbb0*/  @P0 BRA `(.L_x_6206) ;  /* 0x00000000000c0947 */ /* 0x000fea0003800000 */
[----:B------:R-:W-:-:S03]  /*1bbc0*/  UMOV UR4, 0xffffffff ;  /* 0xffffffff00047882 */ /* 0x000fc60000000000 */
[----:B------:R-:W-:Y:S05]  /*1bbd0*/  BRA.DIV UR4, `(.L_x_6207) ;  /* 0x0000008a04607947 */ /* 0x000fea000b800000 */
[----:B------:R-:W-:-:S13]  /*1bbe0*/  ELECT P6, URZ, PT ;  /* 0x00000000003f782f */ /* 0x000fda00038c0000 */
.L_x_6206:
[----:B0-----:R-:W2:Y:S01]  /*1bbf0*/  LDL R8, [R1+0x34] ;  /* 0x0000340001087983 */ /* 0x001ea20000100800 */
[----:B------:R-:W-:Y:S01]  /*1bc00*/  BSSY B1, `(.L_x_6208) ;  /* 0x0000008000017945 */ /* 0x000fe20003800000 */
[----:B--2---:R-:W-:-:S05]  /*1bc10*/  VIADD R8, R8, 0x1 ;  /* 0x0000000108087836 */ /* 0x004fca0000000000 */
[----:B------:R-:W-:-:S04]  /*1bc20*/  LEA.HI R9, R8, R8, RZ, 0x1 ;  /* 0x0000000808097211 */ /* 0x000fc800078f08ff */
[----:B------:R-:W-:-:S04]  /*1bc30*/  LOP3.LUT R9, R9, 0xfffffffe, RZ, 0xc0, !PT ;  /* 0xfffffffe09097812 */ /* 0x000fc800078ec0ff */
[----:B------:R-:W-:-:S04]  /*1bc40*/  IADD3 R8, R8, -R9, RZ ;  /* 0x8000000908087210 */ /* 0x000fc80007ffe0ff */
[----:B------:R-:W-:-:S04]  /*1bc50*/  SHF.L.U32 R8, R8, 0x1f, RZ ;  /* 0x0000001f08087819 */ /* 0x000fc800000006ff */
[----:B------:R-:W0:Y:S02]  /*1bc60*/  SYNCS.PHASECHK.TRANS64.TRYWAIT P0, [R22+URZ+0x32420], R8 ;  /* 0x03242008160075a7 */ /* 0x000e24000800017f */
[----:B0-----:R-:W-:Y:S05]  /*1bc70*/  @!P0 BRA `(.L_x_6209) ;  /* 0x0000008800588947 */ /* 0x001fea0003800000 */
.L_x_6416:
[----:B------:R-:W-:Y:S05]  /*1bc80*/  BSYNC B1 ;  /* 0x0000000000017941 */ /* 0x000fea0003800000 */
.L_x_6208:
        /* <DEDUP_REMOVED lines=10> */
.L_x_6417:
[----:B------:R-:W-:Y:S05]  /*1bd30*/  BSYNC B2 ;  /* 0x0000000000027941 */ /* 0x000fea0003800000 */
.L_x_6212:
        /* <DEDUP_REMOVED lines=9> */
.L_x_6215:
[----:B------:R-:W-:Y:S05]  /*1bdd0*/  BSYNC B2 ;  /* 0x0000000000027941 */ /* 0x000fea0003800000 */
.L_x_6214:
        /* <DEDUP_REMOVED lines=12> */
.L_x_6216:
        /* <DEDUP_REMOVED lines=13> */
.L_x_6418:
[----:B------:R-:W-:Y:S05]  /*1bf70*/  BSYNC B2 ;  /* 0x0000000000027941 */ /* 0x000fea0003800000 */
.L_x_6217:
        /* <DEDUP_REMOVED lines=11> */
.L_x_6220:
[----:B------:R-:W-:Y:S05]  /*1c030*/  BSYNC B2 ;  /* 0x0000000000027941 */ /* 0x000fea0003800000 */
.L_x_6219:
        /* <DEDUP_REMOVED lines=9> */
.L_x_6221:
        /* <DEDUP_REMOVED lines=15> */
.L_x_6222:
        /* <DEDUP_REMOVED lines=15> */
.L_x_6223:
        /* <DEDUP_REMOVED lines=15> */
.L_x_6224:
        /* <DEDUP_REMOVED lines=10> */
.L_x_6211:
[----:B------:R-:W-:Y:S05]  /*1c440*/  BSYNC B1 ;  /* 0x0000000000017941 */ /* 0x000fea0003800000 */
.L_x_6210:
        /* <DEDUP_REMOVED lines=9> */
.L_x_6240:
        /* <DEDUP_REMOVED lines=11> */
.L_x_6419:
[----:B------:R-:W-:Y:S05]  /*1c590*/  BSYNC B2 ;  /* 0x0000000000027941 */ /* 0x000fea0003800000 */
.L_x_6227:
        /* <DEDUP_REMOVED lines=9> */
.L_x_6230:
[----:B------:R-:W-:Y:S05]  /*1c630*/  BSYNC B2 ;  /* 0x0000000000027941 */ /* 0x000fea0003800000 */
.L_x_6229:
[----:B------:R-:W-:Y:S01]  /*1c640*/  IMAD.MOV.U32 R14, RZ, RZ, RZ ;  /* 0x000000ffff0e7224 */ /* 0x000fe200078e00ff */
[----:B------:R-:W-:Y:S01]  /*1c650*/  UIADD3 UR4, UP0, UR42, 0x570, URZ ;  /* 0x000005702a047890 */ /* 0x000fe2000ff1e03f */
[----:B-1----:R-:W-:Y:S01]  /*1c660*/  IMAD R11, R24, 0x3000, R22 ;  /* 0x00003000180b7824 */ /* 0x002fe200078e0216 */
        /* <DEDUP_REMOVED lines=8> */
.L_x_6231:
        /* <DEDUP_REMOVED lines=13> */
.L_x_6420:
[----:B------:R-:W-:Y:S05]  /*1c7c0*/  BSYNC B2 ;  /* 0x0000000000027941 */ /* 0x000fea0003800000 */
.L_x_6232:
        /* <DEDUP_REMOVED lines=11> */
.L_x_6235:
[----:B------:R-:W-:Y:S05]  /*1c880*/  BSYNC B2 ;  /* 0x0000000000027941 */ /* 0x000fea0003800000 */
.L_x_6234:
        /* <DEDUP_REMOVED lines=9> */
.L_x_6236:
        /* <DEDUP_REMOVED lines=15> */
.L_x_6237:
        /* <DEDUP_REMOVED lines=15> */
.L_x_6238:
        /* <DEDUP_REMOVED lines=15> */
.L_x_6239:
        /* <DEDUP_REMOVED lines=10> */
.L_x_6226:
[----:B------:R-:W-:Y:S05]  /*1cc90*/  BSYNC B1 ;  /* 0x0000000000017941 */ /* 0x000fea0003800000 */
.L_x_6225:
[C---:B------:R-:W-:Y:S01]  /*1cca0*/  ISETP.GT.AND P2, PT, R10.reuse, R3, PT ;  /* 0x000000030a00720c */ /* 0x040fe20003f44270 */
[----:B------:R-:W-:Y:S01]  /*1ccb0*/  VIADD R10, R10, 0xffffffff ;  /* 0xffffffff0a0a7836 */ /* 0x000fe20000000000 */
[----:B------:R-:W-:-:S04]  /*1ccc0*/  IADD3 R24, R24, 0x1, RZ ;  /* 0x0000000118187810 */ /* 0x000fc80007ffe0ff */
[----:B------:R-:W-:-:S04]  /*1ccd0*/  ISETP.NE.AND P1, PT, R24, 0x2, PT ;  /* 0x000000021800780c */ /* 0x000fc80003f25270 */
[----:B------:R-:W-:Y:S02]  /*1cce0*/  SEL R6, RZ, 0x1, P1 ;  /* 0x00000001ff067807 */ /* 0x000fe40000800000 */
[----:B------:R-:W-:Y:S02]  /*1ccf0*/  SEL R24, R24, RZ, P1 ;  /* 0x000000ff18187207 */ /* 0x000fe40000800000 */
[----:B------:R-:W-:Y:S01]  /*1cd00*/  LOP3.LUT R28, R28, R6, RZ, 0x3c, !PT ;  /* 0x000000061c1c7212 */ /* 0x000fe200078e3cff */
[----:B------:R-:W-:Y:S06]  /*1cd10*/  @P2 BRA `(.L_x_6240) ;  /* 0xfffffff400f02947 */ /* 0x000fec000383ffff */
.L_x_6204:
[----:B------:R-:W-:Y:S05]  /*1cd20*/  BSYNC B0 ;  /* 0x0000000000007941 */ /* 0x000fea0003800000 */
.L_x_6203:
        /* <DEDUP_REMOVED lines=8> */
[----:B------:R-:W2:Y:S08]  /*1cdb0*/  @P1 LDC R3, c[0x0][0x44c] ;  /* 0x00011300ff031b82 */ /* 0x000eb00000000800 */
[----:B------:R-:W4:Y:S01]  /*1cdc0*/  @P1 LDC R0, c[0x0][0x450] ;  /* 0x00011400ff001b82 */ /* 0x000f220000000800 */
[----:B--2---:R-:W-:-:S05]  /*1cdd0*/  @P1 IMAD.HI.U32 R3, R2, R3, RZ ;  /* 0x0000000302031227 */ /* 0x004fca00078e00ff */
[----:B----4-:R-:W-:Y:S01]  /*1cde0*/  @P1 SHF.R.U32.HI R2, RZ, R0, R3 ;  /* 0x00000000ff021219 */ /* 0x010fe20000011603 */
[----:B------:R-:W-:-:S04]  /*1cdf0*/  IMAD.MOV.U32 R0, RZ, RZ, RZ ;  /* 0x000000ffff007224 */ /* 0x000fc800078e00ff */
[----:B------:R-:W-:-:S04]  /*1ce00*/  IMAD.IADD R2, R7, 0x1, R2 ;  /* 0x0000000107027824 */ /* 0x000fc800078e0202 */
[----:B------:R-:W-:-:S05]  /*1ce10*/  IMAD.HI R2, R2, 0x2aaaaaab, RZ ;  /* 0x2aaaaaab02027827 */ /* 0x000fca00078e02ff */
[----:B------:R-:W-:-:S04]  /*1ce20*/  SHF.R.U32.HI R3, RZ, 0x1f, R2 ;  /* 0x0000001fff037819 */ /* 0x000fc80000011602 */
[----:B------:R-:W-:-:S04]  /*1ce30*/  LEA.HI.SX32 R2, R2, R3, 0x1c ;  /* 0x0000000302027211 */ /* 0x000fc800078fe2ff */
[----:B------:R-:W-:-:S04]  /*1ce40*/  VIMNMX R5, R5, R2, PT ;  /* 0x0000000205057248 */ /* 0x000fc80003fe0100 */
[----:B------:R-:W-:-:S13]  /*1ce50*/  ISETP.GE.AND P1, PT, R5, 0x1, PT ;  /* 0x000000010500780c */ /* 0x000fda0003f26270 */
[----:B---3--:R-:W-:Y:S05]  /*1ce60*/  @!P1 BRA `(.L_x_6242) ;  /* 0x0000000000689947 */ /* 0x008fea0003800000 */
[-C--:B------:R-:W-:Y:S02]  /*1ce70*/  IABS R0, R4.reuse ;  /* 0x0000000400007213 */ /* 0x080fe40000000000 */
[----:B------:R-:W-:Y:S02]  /*1ce80*/  IABS R7, R4 ;  /* 0x0000000400077213 */ /* 0x000fe40000000000 */
[----:B0-----:R-:W0:Y:S03]  /*1ce90*/  I2F.RP R8, R0 ;  /* 0x0000000000087306 */ /* 0x001e260000209400 */
        /* <DEDUP_REMOVED lines=23> */
.L_x_6242:
[----:B------:R-:W-:Y:S05]  /*1d010*/  BSYNC B0 ;  /* 0x0000000000007941 */ /* 0x000fea0003800000 */
.L_x_6241:
        /* <DEDUP_REMOVED lines=23> */
.L_x_6244:
        /* <DEDUP_REMOVED lines=14> */
[----:B-1----:R-:W-:Y:S02]  /*1d270*/  IMAD.U32 R11, RZ, RZ, UR5 ;  /* 0x00000005ff0b7e24 */ /* 0x002fe4000f8e00ff */
[----:B0-----:R-:W-:Y:S02]  /*1d280*/  IMAD.MOV.U32 R8, RZ, RZ, 0x70 ;  /* 0x00000070ff087424 */ /* 0x001fe400078e00ff */
[----:B------:R-:W-:Y:S02]  /*1d290*/  IMAD.MOV.U32 R12, RZ, RZ, 0x1 ;  /* 0x00000001ff0c7424 */ /* 0x000fe400078e00ff */
[----:B------:R-:W-:-:S07]  /*1d2a0*/  IMAD.MOV.U32 R13, RZ, RZ, RZ ;  /* 0x000000ffff0d7224 */ /* 0x000fce00078e00ff */
[----:B------:R-:W-:-:S07]  /*1d2b0*/  LEPC R20, `(.L_x_6247) ;  /* 0x000000001014794e */ /* 0x000fce0000000000 */
[----:B--2---:R-:W-:Y:S05]  /*1d2c0*/  CALL.ABS.NOINC R2 ;  /* 0x0000000002007343 */ /* 0x004fea0003c00000 */
.L_x_6247:
[----:B------:R-:W-:Y:S05]  /*1d2d0*/  BSYNC B6 ;  /* 0x0000000000067941 */ /* 0x000fea0003800000 */
.L_x_6246:
        /* <DEDUP_REMOVED lines=9> */
[----:B------:R-:W-:Y:S01]  /*1d370*/  IMAD.U32 R4, RZ, RZ, UR6 ;  /* 0x00000006ff047e24 */ /* 0x000fe2000f8e00ff */
[----:B0-----:R-:W-:Y:S01]  /*1d380*/  MOV R8, 0x70 ;  /* 0x0000007000087802 */ /* 0x001fe20000000f00 */
[----:B------:R-:W-:Y:S02]  /*1d390*/  IMAD.U32 R5, RZ, RZ, UR7 ;  /* 0x00000007ff057e24 */ /* 0x000fe4000f8e00ff */
[----:B------:R-:W-:Y:S02]  /*1d3a0*/  IMAD.U32 R6, RZ, RZ, UR8 ;  /* 0x00000008ff067e24 */ /* 0x000fe4000f8e00ff */
[----:B------:R-:W-:-:S02]  /*1d3b0*/  IMAD.U32 R7, RZ, RZ, UR9 ;  /* 0x00000009ff077e24 */ /* 0x000fc4000f8e00ff */
[----:B------:R-:W-:Y:S02]  /*1d3c0*/  IMAD.U32 R10, RZ, RZ, UR4 ;  /* 0x00000004ff0a7e24 */ /* 0x000fe4000f8e00ff */
[----:B-1----:R-:W-:Y:S02]  /*1d3d0*/  IMAD.U32 R11, RZ, RZ, UR5 ;  /* 0x00000005ff0b7e24 */ /* 0x002fe4000f8e00ff */
[----:B------:R-:W-:Y:S02]  /*1d3e0*/  IMAD.MOV.U32 R12, RZ, RZ, 0x1 ;  /* 0x00000001ff0c7424 */ /* 0x000fe400078e00ff */
[----:B--2---:R-:W-:-:S07]  /*1d3f0*/  IMAD.MOV.U32 R13, RZ, RZ, RZ ;  /* 0x000000ffff0d7224 */ /* 0x004fce00078e00ff */
[----:B------:R-:W-:-:S07]  /*1d400*/  LEPC R20, `(.L_x_6250) ;  /* 0x000000001014794e */ /* 0x000fce0000000000 */
[----:B---3--:R-:W-:Y:S05]  /*1d410*/  CALL.ABS.NOINC R2 ;  /* 0x0000000002007343 */ /* 0x008fea0003c00000 */
.L_x_6250:
        /* <DEDUP_REMOVED lines=15> */
.L_x_6249:
[----:B------:R-:W-:Y:S05]  /*1d510*/  BSYNC B6 ;  /* 0x0000000000067941 */ /* 0x000fea0003800000 */
.L_x_6248:
[----:B------:R-:W2:Y:S01]  /*1d520*/  LDL R2, [R1+0x38] ;  /* 0x0000380001027983 */ /* 0x000ea20000100800 */
[----:B------:R-:W-:Y:S01]  /*1d530*/  ULDC.64 UR4, c[0x0][0xaf0] ;  /* 0x0002bc0000047ab9 */ /* 0x000fe20000000a00 */
[----:B------:R-:W3:Y:S02]  /*1d540*/  LDC R9, c[0x0][0x430] ;  /* 0x00010c00ff097b82 */ /* 0x000ee40000000800 */
[----:B------:R-:W4:Y:S01]  /*1d550*/  LDL R20, [R1+0xc] ;  /* 0x00000c0001147983 */ /* 0x000f220000100800 */
[----:B------:R-:W-:Y:S01]  /*1d560*/  ISETP.NE.U32.AND P0, PT, RZ, UR4, PT ;  /* 0x00000004ff007c0c */ /* 0x000fe2000bf05070 */
[----:B------:R-:W5:Y:S03]  /*1d570*/  S2R R21, SR_TID.X ;  /* 0x0000000000157919 */ /* 0x000f660000002100 */
[----:B------:R-:W-:-:S13]  /*1d580*/  ISETP.NE.AND.EX P0, PT, RZ, UR5, PT, P0 ;  /* 0x00000005ff007c0c */ /* 0x000fda000bf05300 */
[----:B------:R-:W-:Y:S01]  /*1d590*/  @P0 IADD3 R30, P1, R30, UR4, RZ ;  /* 0x000000041e1e0c10 */ /* 0x000fe2000ff3e0ff */
[----:B------:R-:W-:Y:S01]  /*1d5a0*/  IMAD.MOV.U32 R10, RZ, RZ, RZ ;  /* 0x000000ffff0a7224 */ /* 0x000fe200078e00ff */
[----:B------:R-:W-:Y:S01]  /*1d5b0*/  LOP3.LUT R23, R23, 0xffffffdf, RZ, 0xc0, !PT ;  /* 0xffffffdf17177812 */ /* 0x000fe200078ec0ff */
[----:B------:R-:W-:Y:S01]  /*1d5c0*/  ULDC UR4, c[0x0][0x320] ;  /* 0x0000c80000047ab9 */ /* 0x000fe20000000800 */
[----:B------:R-:W-:-:S05]  /*1d5d0*/  @P0 IADD3.X R31, R31, UR5, RZ, P1, !PT ;  /* 0x000000051f1f0c10 */ /* 0x000fca0008ffe4ff */
[----:B------:R-:W4:Y:S01]  /*1d5e0*/  @P0 LDG.E R29, desc[UR40][R30.64] ;  /* 0x000000281e1d0981 */ /* 0x000f22000c1e1900 */
[----:B-----5:R-:W-:-:S04]  /*1d5f0*/  LOP3.LUT R21, R21, 0x7f, RZ, 0xc0, !PT ;  /* 0x0000007f15157812 */ /* 0x020fc800078ec0ff */
[----:B------:R-:W-:Y:S02]  /*1d600*/  SHF.R.U32.HI R35, RZ, 0x3, R21 ;  /* 0x00000003ff237819 */ /* 0x000fe40000011615 */
[----:B------:R-:W5:Y:S01]  /*1d610*/  S2R R21, SR_TID.X ;  /* 0x0000000000157919 */ /* 0x000f620000002100 */
[----:B---3--:R-:W-:-:S13]  /*1d620*/  ISETP.NE.AND P1, PT, R9, 0x1, PT ;  /* 0x000000010900780c */ /* 0x008fda0003f25270 */
[----:B------:R-:W3:Y:S08]  /*1d630*/  @P1 LDC R5, c[0x0][0x434] ;  /* 0x00010d00ff051b82 */ /* 0x000ef00000000800 */
[----:B------:R-:W0:Y:S01]  /*1d640*/  @P1 LDC R4, c[0x0][0x438] ;  /* 0x00010e00ff041b82 */ /* 0x000e220000000800 */
[----:B-----5:R-:W-:-:S05]  /*1d650*/  IMAD.SHL.U32 R21, R21, 0x10, RZ ;  /* 0x0000001015157824 */ /* 0x020fca00078e00ff */
[----:B------:R-:W-:Y:S01]  /*1d660*/  LOP3.LUT R21, R35, 0x70, R21, 0xf8, !PT ;  /* 0x0000007023157812 */ /* 0x000fe200078ef815 */
[----:B--2---:R-:W-:-:S04]  /*1d670*/  VIADD R0, R2, 0xffffffff ;  /* 0xffffffff02007836 */ /* 0x004fc80000000000 */
[----:B------:R-:W-:-:S05]  /*1d680*/  IMAD R6, R0, 0x60, R21 ;  /* 0x0000006000067824 */ /* 0x000fca00078e0215 */
[----:B----4-:R-:W-:-:S04]  /*1d690*/  ISETP.GE.AND P0, PT, R6, R20, PT ;  /* 0x000000140600720c */ /* 0x010fc80003f06270 */
[----:B------:R-:W-:Y:S01]  /*1d6a0*/  ISETP.GT.U32.OR P0, PT, R21, 0x5f, P0 ;  /* 0x0000005f1500780c */ /* 0x000fe20000704470 */
[----:B------:R-:W-:-:S12]  /*1d6b0*/  IMAD.IADD R6, R6, 0x1, R34 ;  /* 0x0000000106067824 */ /* 0x000fd800078e0222 */
[----:B------:R-:W2:Y:S01]  /*1d6c0*/  @!P0 LDC.64 R2, c[0x0][0x428] ;  /* 0x00010a00ff028b82 */ /* 0x000ea20000000a00 */
[----:B---3--:R-:W-:-:S04]  /*1d6d0*/  @P1 IMAD.HI.U32 R5, R6, R5, RZ ;  /* 0x0000000506051227 */ /* 0x008fc800078e00ff */
[----:B------:R-:W-:Y:S01]  /*1d6e0*/  IMAD.MOV.U32 R7, RZ, RZ, R6 ;  /* 0x000000ffff077224 */ /* 0x000fe200078e0006 */
[----:B0-----:R-:W-:Y:S02]  /*1d6f0*/  @P1 SHF.R.U32.HI R7, RZ, R4, R5 ;  /* 0x00000004ff071219 */ /* 0x001fe40000011605 */
        /* <DEDUP_REMOVED lines=10> */
[----:B------:R0:W2:Y:S01]  /*1d7a0*/  @!P0 LDG.E R10, desc[UR40][R2.64] ;  /* 0x00000028020a8981 */ /* 0x0000a2000c1e1900 */
[----:B------:R-:W-:Y:S02]  /*1d7b0*/  ISETP.GT.U32.AND P0, PT, R21, 0x5f, PT ;  /* 0x0000005f1500780c */ /* 0x000fe40003f04070 */
[----:B------:R-:W3:Y:S01]  /*1d7c0*/  S2R R21, SR_TID.X ;  /* 0x0000000000157919 */ /* 0x000ee20000002100 */
[----:B0-----:R-:W-:-:S05]  /*1d7d0*/  IMAD.U32 R2, RZ, RZ, UR38 ;  /* 0x00000026ff027e24 */ /* 0x001fca000f8e00ff */
[----:B------:R-:W-:-:S05]  /*1d7e0*/  ISETP.NE.AND P2, PT, R2, 0x3, PT ;  /* 0x000000030200780c */ /* 0x000fca0003f45270 */
[----:B------:R-:W-:-:S04]  /*1d7f0*/  @P0 LOP3.LUT R23, R23, 0x20, RZ, 0xfc, !PT ;  /* 0x0000002017170812 */ /* 0x000fc800078efcff */
[----:B------:R-:W-:Y:S01]  /*1d800*/  LOP3.LUT R23, R23, 0xfffff7ff, RZ, 0xc0, !PT ;  /* 0xfffff7ff17177812 */ /* 0x000fe200078ec0ff */
[----:B---3--:R-:W-:-:S05]  /*1d810*/  IMAD.SHL.U32 R21, R21, 0x8, RZ ;  /* 0x0000000815157824 */ /* 0x008fca00078e00ff */
[----:B------:R-:W-:-:S04]  /*1d820*/  LOP3.LUT R21, R21, 0x38, RZ, 0xc0, !PT ;  /* 0x0000003815157812 */ /* 0x000fc800078ec0ff */
[----:B------:R-:W-:-:S04]  /*1d830*/  LOP3.LUT R12, R21, 0x40, RZ, 0xfc, !PT ;  /* 0x00000040150c7812 */ /* 0x000fc800078efcff */
[----:B------:R-:W-:Y:S02]  /*1d840*/  ISETP.GE.AND P4, PT, R12, UR4, PT ;  /* 0x000000040c007c0c */ /* 0x000fe4000bf86270 */
[----:B------:R-:W-:Y:S01]  /*1d850*/  @P2 LOP3.LUT R23, R23, 0x800, RZ, 0xfc, !PT ;  /* 0x0000080017172812 */ /* 0x000fe200078efcff */
[----:B------:R-:W-:Y:S01]  /*1d860*/  IMAD.MOV R4, RZ, RZ, -R7 ;  /* 0x000000ffff047224 */ /* 0x000fe200078e0a07 */
[----:B-1----:R-:W-:Y:S02]  /*1d870*/  LOP3.LUT R11, R21, 0x80, RZ, 0xfc, !PT ;  /* 0x00000080150b7812 */ /* 0x002fe400078efcff */
[----:B------:R-:W-:Y:S01]  /*1d880*/  LOP3.LUT R23, R23, 0xffffffef, RZ, 0xc0, !PT ;  /* 0xffffffef17177812 */ /* 0x000fe200078ec0ff */
[----:B------:R-:W-:Y:S01]  /*1d890*/  IMAD R3, R9, R4, R6 ;  /* 0x0000000409037224 */ /* 0x000fe200078e0206 */
[----:B------:R-:W-:Y:S02]  /*1d8a0*/  ISETP.GE.AND P3, PT, R11, UR4, PT ;  /* 0x000000040b007c0c */ /* 0x000fe4000bf66270 */
[----:B------:R-:W-:-:S03]  /*1d8b0*/  ISETP.GE.AND P0, PT, R21, UR4, PT ;  /* 0x0000000415007c0c */ /* 0x000fc6000bf06270 */
[----:B------:R-:W-:Y:S01]  /*1d8c0*/  @P4 LOP3.LUT R23, R23, 0x10, RZ, 0xfc, !PT ;  /* 0x0000001017174812 */ /* 0x000fe200078efcff */
[----:B------:R-:W-:Y:S03]  /*1d8d0*/  STL [R1+0x4], R3 ;  /* 0x0000040301007387 */ /* 0x000fe60000100800 */
[----:B------:R-:W-:-:S04]  /*1d8e0*/  LOP3.LUT R23, R23, 0xfffffffe, RZ, 0xc0, !PT ;  /* 0xfffffffe17177812 */ /* 0x000fc800078ec0ff */
[----:B------:R-:W-:-:S04]  /*1d8f0*/  LOP3.LUT R23, R23, 0xfffffff7, RZ, 0xc0, !PT ;  /* 0xfffffff717177812 */ /* 0x000fc800078ec0ff */
[----:B------:R-:W-:Y:S01]  /*1d900*/  @P3 LOP3.LUT R23, R23, 0x8, RZ, 0xfc, !PT ;  /* 0x0000000817173812 */ /* 0x000fe200078efcff */
[----:B------:R-:W-:-:S03]  /*1d910*/  UMOV UR5, 0xffffffff ;  /* 0xffffffff00057882 */ /* 0x000fc60000000000 */
[----:B------:R-:W-:-:S04]  /*1d920*/  @P0 LOP3.LUT R23, R23, 0x1, RZ, 0xfc, !PT ;  /* 0x0000000117170812 */ /* 0x000fc800078efcff */
[----:B------:R-:W-:Y:S01]  /*1d930*/  LOP3.LUT R23, R23, 0xfffffffb, RZ, 0xc0, !PT ;  /* 0xfffffffb17177812 */ /* 0x000fe200078ec0ff */
[----:B--2---:R0:W-:Y:S02]  /*1d940*/  STL [R1], R10 ;  /* 0x0000000a01007387 */ /* 0x0041e40000100800 */
[----:B0-----:R-:W-:-:S04]  /*1d950*/  LOP3.LUT R10, R21, 0xc0, RZ, 0xfc, !PT ;  /* 0x000000c0150a7812 */ /* 0x001fc800078efcff */
[----:B------:R-:W-:-:S13]  /*1d960*/  ISETP.GE.AND P1, PT, R10, UR4, PT ;  /* 0x000000040a007c0c */ /* 0x000fda000bf26270 */
[----:B------:R-:W-:Y:S01]  /*1d970*/  @P1 LOP3.LUT R23, R23, 0x4, RZ, 0xfc, !PT ;  /* 0x0000000417171812 */ /* 0x000fe200078efcff */
[----:B------:R-:W-:Y:S06]  /*1d980*/  BRA.DIV UR5, `(.L_x_6251) ;  /* 0x0000006e05787947 */ /* 0x000fec000b800000 */
.L_x_6423:
[----:B------:R-:W-:-:S05]  /*1d990*/  SEL R2, RZ, 0x1, P0 ;  /* 0x00000001ff027807 */ /* 0x000fca0000000000 */
[----:B------:R0:W-:Y:S01]  /*1d9a0*/  STL [R1+0x54], R2 ;  /* 0x0000540201007387 */ /* 0x0001e20000100800 */
[----:B------:R-:W-:Y:S05]  /*1d9b0*/  @!P2 BRA `(.L_x_6252) ;  /* 0x000000000004a947 */ /* 0x000fea0003800000 */
[----:B------:R-:W-:Y:S01]  /*1d9c0*/  BPT.TRAP 0x1 ;  /* 0x000000040000795c */ /* 0x000fe20000300000 */
.L_x_6252:
[----:B------:R-:W-:Y:S01]  /*1d9d0*/  IMAD R31, R0, -0x60, R20 ;  /* 0xffffffa0001f7824 */ /* 0x000fe200078e0214 */
[----:B------:R-:W-:Y:S01]  /*1d9e0*/  SHF.L.U32 R0, R27, 0x1f, RZ ;  /* 0x0000001f1b007819 */ /* 0x000fe200000006ff */
[----:B------:R-:W-:Y:S01]  /*1d9f0*/  IMAD R30, R25, 0x8, R22 ;  /* 0x00000008191e7824 */ /* 0x000fe200078e0216 */
[----:B------:R-:W-:Y:S03]  /*1da00*/  BSSY B0, `(.L_x_6253) ;  /* 0x0000003000007945 */ /* 0x000fe60003800000 */
[----:B------:R-:W1:Y:S02]  /*1da10*/  SYNCS.PHASECHK.TRANS64.TRYWAIT P0, [R30+URZ+0x32440], R0 ;  /* 0x032440001e0075a7 */ /* 0x000e64000800017f */
[----:B-1----:R-:W-:Y:S05]  /*1da20*/  @!P0 BRA `(.L_x_6254) ;  /* 0x0000006c00848947 */ /* 0x002fea0003800000 */
.L_x_6424:
[----:B------:R-:W-:Y:S05]  /*1da30*/  BSYNC B0 ;  /* 0x0000000000007941 */ /* 0x000fea0003800000 */
.L_x_6253:
[----:B0-----:R-:W1:Y:S01]  /*1da40*/  LDL R2, [R1+0x4] ;  /* 0x0000040001027983 */ /* 0x001e620000100800 */
[----:B------:R-:W-:Y:S01]  /*1da50*/  ULDC.64 UR4, c[0x0][0x300] ;  /* 0x0000c00000047ab9 */ /* 0x000fe20000000a00 */
[----:B------:R-:W-:Y:S02]  /*1da60*/  ULDC.64 UR6, c[0x0][0x2e8] ;  /* 0x0000ba0000067ab9 */ /* 0x000fe40000000a00 */
[----:B------:R-:W2:Y:S01]  /*1da70*/  LDL R4, [R1] ;  /* 0x0000000001047983 */ /* 0x000ea20000100800 */
[----:B------:R-:W-:Y:S01]  /*1da80*/  LOP3.LUT R23, R23, 0xfffffffd, RZ, 0xc0, !PT ;  /* 0xfffffffd17177812 */ /* 0x000fe200078ec0ff */
[----:B------:R-:W0:Y:S02]  /*1da90*/  S2R R7, SR_TID.X ;  /* 0x0000000000077919 */ /* 0x000e240000002100 */
[----:B0-----:R-:W-:-:S05]  /*1daa0*/  IMAD.SHL.U32 R7, R7, 0x8, RZ ;  /* 0x0000000807077824 */ /* 0x001fca00078e00ff */
        /* <DEDUP_REMOVED lines=14> */
[----:B------:R-:W0:Y:S02]  /*1db90*/  S2R R4, SR_TID.X ;  /* 0x0000000000047919 */ /* 0x000e240000002100 */
[----:B------:R-:W-:Y:S02]  /*1dba0*/  IMAD.IADD R3, R3, 0x1, R0 ;  /* 0x0000000103037824 */ /* 0x000fe400078e0200 */
[----:B------:R-:W-:Y:S01]  /*1dbb0*/  IMAD.WIDE.U32 R2, R18, UR4, R2 ;  /* 0x0000000412027c25 */ /* 0x000fe2000f8e0002 */
[----:B------:R-:W-:Y:S02]  /*1dbc0*/  ULDC UR4, c[0x0][0x2f4] ;  /* 0x0000bd0000047ab9 */ /* 0x000fe40000000800 */
[----:B------:R-:W-:Y:S02]  /*1dbd0*/  ISETP.GE.AND P2, PT, R7, UR4, PT ;  /* 0x0000000407007c0c */ /* 0x000fe4000bf46270 */
[----:B------:R-:W-:-:S11]  /*1dbe0*/  LEA R0, P0, R2, UR6, 0x1 ;  /* 0x0000000602007c11 */ /* 0x000fd6000f8008ff */
[----:B------:R-:W-:Y:S02]  /*1dbf0*/  @P2 LOP3.LUT R23, R23, 0x2, RZ, 0xfc, !PT ;  /* 0x0000000217172812 */ /* 0x000fe400078efcff */
[----:B0-----:R-:W-:-:S04]  /*1dc00*/  LOP3.LUT R4, R4, 0x7f, RZ, 0xc0, !PT ;  /* 0x0000007f04047812 */ /* 0x001fc800078ec0ff */
[----:B-1----:R-:W-:Y:S01]  /*1dc10*/  SHF.R.U32.HI R5, RZ, 0x3, R4 ;  /* 0x00000003ff057819 */ /* 0x002fe20000011604 */
        /* <DEDUP_REMOVED lines=19> */
[----:B------:R-:W-:Y:S01]  /*1dd50*/  @P0 LEA R6, R5, R22, 0x1 ;  /* 0x0000001605060211 */ /* 0x000fe200078e08ff */
        /* <DEDUP_REMOVED lines=39> */
.L_x_6438:
        /* <DEDUP_REMOVED lines=10> */
.L_x_6256:
        /* <DEDUP_REMOVED lines=11> */
.L_x_6257:
        /* <DEDUP_REMOVED lines=8> */
[----:B0-----:R-:W-:-:S05]  /*1e1a0*/  SEL R3, R36, RZ, !P0 ;  /* 0x000000ff24037207 */ /* 0x001fca0004000000 */
[----:B------:R0:W-:Y:S01]  /*1e1b0*/  STL [R1+0xc], R3 ;  /* 0x00000c0301007387 */ /* 0x0001e20000100800 */
        /* <DEDUP_REMOVED lines=23> */
.L_x_6259:
[----:B------:R-:W-:Y:S05]  /*1e330*/  BSYNC B6 ;  /* 0x0000000000067941 */ /* 0x000fea0003800000 */
.L_x_6258:
[----:B------:R-:W2:Y:S01]  /*1e340*/  LDL R21, [R1+0x20] ;  /* 0x0000200001157983 */ /* 0x000ea20000100800 */
[----:B------:R-:W3:Y:S01]  /*1e350*/  LDC R6, c[0x0][0x448] ;  /* 0x00011200ff067b82 */ /* 0x000ee20000000800 */
[----:B------:R-:W-:Y:S02]  /*1e360*/  ULDC.64 UR4, c[0x0][0x298] ;  /* 0x0000a60000047ab9 */ /* 0x000fe40000000a00 */
[----:B------:R-:W4:Y:S04]  /*1e370*/  LDL R20, [R1+0x2c] ;  /* 0x00002c0001147983 */ /* 0x000f280000100800 */
[----:B------:R1:W5:Y:S01]  /*1e380*/  LDL R9, [R1+0x8] ;  /* 0x0000080001097983 */ /* 0x0003620000100800 */
[----:B0-----:R-:W0:Y:S01]  /*1e390*/  S2R R2, SR_TID.X ;  /* 0x0000000000027919 */ /* 0x001e220000002100 */
[----:B------:R-:W1:Y:S01]  /*1e3a0*/  S2R R0, SR_TID.X ;  /* 0x0000000000007919 */ /* 0x000e620000002100 */
[----:B---3--:R-:W-:-:S13]  /*1e3b0*/  ISETP.NE.AND P0, PT, R6, 0x1, PT ;  /* 0x000000010600780c */ /* 0x008fda0003f05270 */
[----:B------:R-:W3:Y:S01]  /*1e3c0*/  @P0 LDC R3, c[0x0][0x44c] ;  /* 0x00011300ff030b82 */ /* 0x000ee20000000800 */
[----:B0-----:R-:W-:-:S04]  /*1e3d0*/  LOP3.LUT R2, R2, 0x7f, RZ, 0xc0, !PT ;  /* 0x0000007f02027812 */ /* 0x001fc800078ec0ff */
[----:B------:R-:W-:Y:S01]  /*1e3e0*/  SHF.R.U32.HI R2, RZ, 0x3, R2 ;  /* 0x00000003ff027819 */ /* 0x000fe20000011602 */
[----:B--2---:R-:W-:Y:S02]  /*1e3f0*/  IMAD.MOV.U32 R4, RZ, RZ, R21 ;  /* 0x000000ffff047224 */ /* 0x004fe400078e0015 */
[----:B----4-:R-:W-:Y:S02]  /*1e400*/  IMAD.MOV.U32 R21, RZ, RZ, R20 ;  /* 0x000000ffff157224 */ /* 0x010fe400078e0014 */
[----:B------:R-:W2:Y:S01]  /*1e410*/  LDL R20, [R1+0xc] ;  /* 0x00000c0001147983 */ /* 0x000ea20000100800 */
[----:B-1----:R-:W-:Y:S02]  /*1e420*/  IMAD.SHL.U32 R0, R0, 0x10, RZ ;  /* 0x0000001000007824 */ /* 0x002fe400078e00ff */
[----:B------:R-:W-:-:S03]  /*1e430*/  IMAD R4, R4, UR4, RZ ;  /* 0x0000000404047c24 */ /* 0x000fc6000f8e02ff */
[----:B------:R-:W-:Y:S01]  /*1e440*/  LOP3.LUT R0, R2, 0x70, R0, 0xf8, !PT ;  /* 0x0000007002007812 */ /* 0x000fe200078ef800 */
[----:B------:R-:W-:Y:S01]  /*1e450*/  IMAD R4, R37, UR5, R4 ;  /* 0x0000000525047c24 */ /* 0x000fe2000f8e0204 */
[----:B------:R-:W0:Y:S03]  /*1e460*/  @P0 LDC R2, c[0x0][0x450] ;  /* 0x00011400ff020b82 */ /* 0x000e260000000800 */
[----:B------:R-:W-:-:S04]  /*1e470*/  IMAD R36, R17, 0x80, R0 ;  /* 0x0000008011247824 */ /* 0x000fc800078e0200 */
[----:B---3--:R-:W-:-:S04]  /*1e480*/  @P0 IMAD.HI.U32 R3, R36, R3, RZ ;  /* 0x0000000324030227 */ /* 0x008fc800078e00ff */
[----:B------:R-:W-:Y:S01]  /*1e490*/  IMAD.MOV.U32 R0, RZ, RZ, R36 ;  /* 0x000000ffff007224 */ /* 0x000fe200078e0024 */
[----:B0-----:R-:W-:Y:S01]  /*1e4a0*/  @P0 SHF.R.U32.HI R0, RZ, R2, R3 ;  /* 0x00000002ff000219 */ /* 0x001fe20000011603 */
[----:B------:R-:W-:Y:S01]  /*1e4b0*/  IMAD.WIDE.U32 R2, R37, UR4, RZ ;  /* 0x0000000425027c25 */ /* 0x000fe2000f8e00ff */
[----:B------:R-:W-:-:S03]  /*1e4c0*/  ULDC.64 UR4, c[0x0][0x2d8] ;  /* 0x0000b60000047ab9 */ /* 0x000fc60000000a00 */
[----:B------:R-:W-:Y:S02]  /*1e4d0*/  IMAD.IADD R3, R3, 0x1, R4 ;  /* 0x0000000103037824 */ /* 0x000fe400078e0204 */
[----:B------:R-:W-:-:S04]  /*1e4e0*/  IMAD.WIDE.U32 R2, R18, UR4, R2 ;  /* 0x0000000412027c25 */ /* 0x000fc8000f8e0002 */
[----:B------:R-:W-:Y:S01]  /*1e4f0*/  IMAD R3, R18, UR5, R3 ;  /* 0x0000000512037c24 */ /* 0x000fe2000f8e0203 */
[----:B------:R-:W-:Y:S02]  /*1e500*/  ULDC.64 UR4, c[0x0][0x2e0] ;  /* 0x0000b80000047ab9 */ /* 0x000fe40000000a00 */
[----:B------:R-:W-:Y:S01]  /*1e510*/  IMAD R4, R21, UR4, RZ ;  /* 0x0000000415047c24 */ /* 0x000fe2000f8e02ff */
[----:B------:R-:W0:Y:S02]  /*1e520*/  S2R R7, SR_TID.X ;  /* 0x0000000000077919 */ /* 0x000e240000002100 */
[----:B0-----:R-:W-:-:S04]  /*1e530*/  SHF.L.U32 R7, R7, 0x3, RZ ;  /* 0x0000000307077819 */ /* 0x001fc800000006ff */
[----:B------:R-:W-:Y:S01]  /*1e540*/  LOP3.LUT R7, R7, 0x38, RZ, 0xc0, !PT ;  /* 0x0000003807077812 */ /* 0x000fe200078ec0ff */
[C---:B--2---:R-:W-:Y:S02]  /*1e550*/  IMAD R4, R20.reuse, UR5, R4 ;  /* 0x0000000514047c24 */ /* 0x044fe4000f8e0204 */
[----:B------:R-:W-:Y:S01]  /*1e560*/  IMAD.WIDE.U32 R2, R20, UR4, R2 ;  /* 0x0000000414027c25 */ /* 0x000fe2000f8e0002 */
        /* <DEDUP_REMOVED lines=105> */
.L_x_6455:
        /* <DEDUP_REMOVED lines=11> */
.L_x_6261:
        /* <DEDUP_REMOVED lines=28> */
.L_x_6263:
[----:B------:R-:W-:Y:S05]  /*1ee70*/  BSYNC B6 ;  /* 0x0000000000067941 */ /* 0x000fea0003800000 */
.L_x_6262:
        /* <DEDUP_REMOVED lines=29> */
[C---:B------:R-:W-:Y:S01]  /*1f050*/  IADD3 R0, -R4.reuse, RZ, RZ ;  /* 0x000000ff04007210 */ /* 0x040fe20007ffe1ff */
[----:B------:R-:W-:Y:S01]  /*1f060*/  IMAD.WIDE.U32 R2, R4, UR4, R2 ;  /* 0x0000000404027c25 */ /* 0x000fe2000f8e0002 */
[----:B------:R-:W-:Y:S02]  /*1f070*/  SHF.R.S32.HI R5, RZ, 0x1f, R4 ;  /* 0x0000001fff057819 */ /* 0x000fe40000011404 */
[----:B------:R-:W-:Y:S01]  /*1f080*/  LOP3.LUT R20, R20, 0x38, RZ, 0xc0, !PT ;  /* 0x0000003814147812 */ /* 0x000fe200078ec0ff */
[----:B------:R-:W-:Y:S02]  /*1f090*/  IMAD R0, R6, R0, R36 ;  /* 0x0000000006007224 */ /* 0x000fe400078e0224 */
[----:B------:R-:W-:Y:S01]  /*1f0a0*/  IMAD R5, R5, UR4, RZ ;  /* 0x0000000405057c24 */ /* 0x000fe2000f8e02ff */
[C---:B------:R-:W-:Y:S02]  /*1f0b0*/  LOP3.LUT R10, R20.reuse, 0x40, RZ, 0xfc, !PT ;  /* 0x00000040140a7812 */ /* 0x040fe400078efcff */
[----:B------:R-:W-:Y:S01]  /*1f0c0*/  LOP3.LUT R9, R20, 0x80, RZ, 0xfc, !PT ;  /* 0x0000008014097812 */ /* 0x000fe200078efcff */
[----:B------:R-:W-:Y:S01]  /*1f0d0*/  IMAD R5, R4, UR5, R5 ;  /* 0x0000000504057c24 */ /* 0x000fe2000f8e0205 */
[----:B------:R-:W-:Y:S01]  /*1f0e0*/  SHF.R.S32.HI R4, RZ, 0x1f, R0 ;  /* 0x0000001fff047819 */ /* 0x000fe20000011400 */
[----:B------:R-:W-:Y:S01]  /*1f0f0*/  ULDC.64 UR4, c[0x0][0x3c8] ;  /* 0x0000f20000047ab9 */ /* 0x000fe20000000a00 */
[----:B------:R-:W-:Y:S01]  /*1f100*/  LOP3.LUT R8, R20, 0xc0, RZ, 0xfc, !PT ;  /* 0x000000c014087812 */ /* 0x000fe200078efcff */
[----:B------:R-:W-:-:S02]  /*1f110*/  IMAD.IADD R3, R3, 0x1, R5 ;  /* 0x0000000103037824 */ /* 0x000fc400078e0205 */
        /* <DEDUP_REMOVED lines=92> */
.L_x_6473:
        /* <DEDUP_REMOVED lines=13> */
.L_x_6266:
[----:B------:R-:W-:Y:S05]  /*1f7b0*/  BSYNC B0 ;  /* 0x0000000000007941 */ /* 0x000fea0003800000 */
.L_x_6265:
[----:B------:R-:W-:Y:S01]  /*1f7c0*/  NOP ;  /* 0x0000000000007918 */ /* 0x000fe20000000000 */
[----:B------:R-:W-:-:S13]  /*1f7d0*/  PLOP3.LUT P0, PT, PT, PT, PT, 0x80, 0x0 ;  /* 0x000000000000781c */ /* 0x000fda0003f0f070 */
.L_x_6267:
        /* <DEDUP_REMOVED lines=18> */
.L_x_6474:
[----:B------:R-:W-:Y:S05]  /*1f900*/  BSYNC B0 ;  /* 0x0000000000007941 */ /* 0x000fea0003800000 */
.L_x_6268:
[----:B------:R-:W-:-:S05]  /*1f910*/  IMAD.U32 R0, RZ, RZ, UR38 ;  /* 0x00000026ff007e24 */ /* 0x000fca000f8e00ff */
[----:B------:R-:W-:-:S13]  /*1f920*/  ISETP.NE.AND P0, PT, R0, 0x3, PT ;  /* 0x000000030000780c */ /* 0x000fda0003f05270 */
[----:B------:R-:W-:Y:S05]  /*1f930*/  @!P0 BRA `(.L_x_6270) ;  /* 0x0000000000048947 */ /* 0x000fea0003800000 */
[----:B------:R-:W-:Y:S01]  /*1f940*/  BPT.TRAP 0x1 ;  /* 0x000000040000795c */ /* 0x000fe20000300000 */
.L_x_6270:
[----:B0-----:R-:W-:Y:S01]  /*1f950*/  SHF.L.U32 R3, R27, 0x1f, RZ ;  /* 0x0000001f1b037819 */ /* 0x001fe200000006ff */
[----:B------:R-:W-:Y:S03]  /*1f960*/  BSSY B0, `(.L_x_6271) ;  /* 0x0000003000007945 */ /* 0x000fe60003800000 */
[----:B------:R-:W0:Y:S02]  /*1f970*/  SYNCS.PHASECHK.TRANS64.TRYWAIT P0, [R30+URZ+0x32460], R3 ;  /* 0x032460031e0075a7 */ /* 0x000e24000800017f */
[----:B0-----:R-:W-:Y:S05]  /*1f980*/  @!P0 BRA `(.L_x_6272) ;  /* 0x0000006c00e48947 */ /* 0x001fea0003800000 */
.L_x_6475:
[----:B------:R-:W-:Y:S05]  /*1f990*/  BSYNC B0 ;  /* 0x0000000000007941 */ /* 0x000fea0003800000 */
.L_x_6271:
[----:B------:R-:W3:Y:S01]  /*1f9a0*/  LDL.LU R0, [R1+0x3c] ;  /* 0x00003c0001007983 */ /* 0x000ee20000300800 */
[----:B------:R-:W-:Y:S01]  /*1f9b0*/  ULDC.64 UR4, c[0x0][0x328] ;  /* 0x0000ca0000047ab9 */ /* 0x000fe20000000a00 */
[----:B------:R-:W-:Y:S02]  /*1f9c0*/  ULDC.64 UR6, c[0x0][0x318] ;  /* 0x0000c60000067ab9 */ /* 0x000fe40000000a00 */
[----:B------:R-:W4:Y:S04]  /*1f9d0*/  LDL.LU R2, [R1+0x4] ;  /* 0x0000040001027983 */ /* 0x000f280000300800 */
[----:B------:R-:W5:Y:S04]  /*1f9e0*/  LDL.LU R7, [R1+0x40] ;  /* 0x0000400001077983 */ /* 0x000f680000300800 */
[----:B--2---:R-:W2:Y:S04]  /*1f9f0*/  LDL.LU R6, [R1] ;  /* 0x0000000001067983 */ /* 0x004ea80000300800 */
[----:B------:R-:W2:Y:S01]  /*1fa00*/  LDL.LU R4, [R1+0x54] ;  /* 0x0000540001047983 */ /* 0x000ea20000300800 */
[----:B------:R-:W-:-:S02]  /*1fa10*/  LOP3.LUT P3, RZ, R23, 0x10, RZ, 0xc0, !PT ;  /* 0x0000001017ff7812 */ /* 0x000fc4000786c0ff */
[C---:B------:R-:W-:Y:S02]  /*1fa20*/  LOP3.LUT P2, RZ, R23.reuse, 0x8, RZ, 0xc0, !PT ;  /* 0x0000000817ff7812 */ /* 0x040fe4000784c0ff */
[C---:B------:R-:W-:Y:S02]  /*1fa30*/  LOP3.LUT P1, RZ, R23.reuse, 0x4, RZ, 0xc0, !PT ;  /* 0x0000000417ff7812 */ /* 0x040fe4000782c0ff */
[----:B------:R-:W-:Y:S01]  /*1fa40*/  LOP3.LUT P4, RZ, R23, 0x1, RZ, 0xc0, !PT ;  /* 0x0000000117ff7812 */ /* 0x000fe2000788c0ff */
[----:B---3--:R-:W-:-:S04]  /*1fa50*/  IMAD R0, R0, UR4, RZ ;  /* 0x0000000400007c24 */ /* 0x008fc8000f8e02ff */
[C---:B----4-:R-:W-:Y:S02]  /*1fa60*/  IMAD R5, R2.reuse, UR5, R0 ;  /* 0x0000000502057c24 */ /* 0x050fe4000f8e0200 */
[----:B0-----:R-:W-:Y:S01]  /*1fa70*/  IMAD.WIDE.U32 R2, R2, UR4, RZ ;  /* 0x0000000402027c25 */ /* 0x001fe2000f8e00ff */
[----:B------:R-:W-:-:S03]  /*1fa80*/  ULDC.64 UR4, c[0x0][0x338] ;  /* 0x0000ce0000047ab9 */ /* 0x000fc60000000a00 */
[----:B------:R-:W-:Y:S02]  /*1fa90*/  IMAD.IADD R3, R3, 0x1, R5 ;  /* 0x0000000103037824 */ /* 0x000fe400078e0205 */
[----:B-----5:R-:W-:Y:S01]  /*1faa0*/  IMAD R0, R7, UR4, RZ ;  /* 0x0000000407007c24 */ /* 0x020fe2000f8e02ff */
        /* <DEDUP_REMOVED lines=12> */
[----:B------:R-:W-:Y:S01]  /*1fb70*/  IADD3 R0, R3, R0, R4 ;  /* 0x0000000003007210 */ /* 0x000fe20007ffe004 */
        /* <DEDUP_REMOVED lines=73> */
.L_x_6489:
        /* <DEDUP_REMOVED lines=15> */
.L_x_6274:
[----:B------:R-:W-:Y:S02]  /*20100*/  PLOP3.LUT P1, PT, P1, P0, PT, 0xa2, 0x0 ;  /* 0x000000000000781c */ /* 0x000fe40000f21472 */
[----:B------:R-:W-:-:S08]  /*20110*/  @P0 R2UR P1, UR4, R30 ;  /* 0x000000001e0402ca */ /* 0x000fd00000020000 */
[----:B------:R-:W-:-:S05]  /*20120*/  @P0 PLOP3.LUT P0, PT, P1, PT, PT, 0x80, 0x0 ;  /* 0x000000000000081c */ /* 0x000fca0000f0f070 */
[----:B------:R-:W-:Y:S01]  /*20130*/  @!P1 SYNCS.ARRIVE.TRANS64.RED.A0T1 RZ, [UR4+0x32450], RZ ;  /* 0x032450ffffff99a7 */ /* 0x000fe20008200404 */
[----:B------:R-:W-:Y:S07]  /*20140*/  @!P1 ARRIVES.LDGSTSBAR.64.TRANSCNT [UR4+0x32450] ;  /* 0x03245000ff0099b0 */ /* 0x000fee0008000a84 */
[----:B------:R-:W-:Y:S05]  /*20150*/  @P0 BRA.U.ANY `(.L_x_6274) ;  /* 0xfffffffd00e80947 */ /* 0x000fea000393ffff */
[----:B------:R-:W-:Y:S01]  /*20160*/  NOP ;  /* 0x0000000000007918 */ /* 0x000fe20000000000 */
[----:B0-----:R-:W-:-:S04]  /*20170*/  MOV R2, UR38 ;  /* 0x0000002600027c02 */ /* 0x001fc80008000f00 */
[----:B------:R-:W-:-:S13]  /*20180*/  ISETP.NE.AND P2, PT, R2, 0x3, PT ;  /* 0x000000030200780c */ /* 0x000fda0003f45270 */
[----:B------:R-:W-:Y:S05]  /*20190*/  @!P2 BRA `(.L_x_6275) ;  /* 0x000000000004a947 */ /* 0x000fea0003800000 */
[----:B------:R-:W-:Y:S01]  /*201a0*/  BPT.TRAP 0x1 ;  /* 0x000000040000795c */ /* 0x000fe20000300000 */
.L_x_6275:
[----:B------:R-:W2:Y:S01]  /*201b0*/  LDL.LU R2, [R1+0x38] ;  /* 0x0000380001027983 */ /* 0x000ea20000300800 */
[----:B------:R0:W-:Y:S01]  /*201c0*/  SYNCS.ARRIVE.TRANS64.A1T0 RZ, [R30+URZ+0x32450], RZ ;  /* 0x032450ff1eff79a7 */ /* 0x0001e2000810003f */
[----:B------:R-:W-:Y:S01]  /*201d0*/  BSSY B0, `(.L_x_6276) ;  /* 0x00000dc000007945 */ /* 0x000fe20003800000 */
[----:B--2---:R-:W-:-:S05]  /*201e0*/  VIADD R10, R2, 0xfffffffe ;  /* 0xfffffffe020a7836 */ /* 0x004fca0000000000 */
[----:B------:R-:W-:-:S13]  /*201f0*/  ISETP.GE.AND P0, PT, R10, R33, PT ;  /* 0x000000210a00720c */ /* 0x000fda0003f06270 */
[----:B0-----:R-:W-:Y:S05]  /*20200*/  @!P0 BRA `(.L_x_6277) ;  /* 0x0000000c00608947 */ /* 0x001fea0003800000 */
.L_x_6290:
        /* <DEDUP_REMOVED lines=43> */
.L_x_6278:
[----:B------:R-:W-:Y:S01]  /*204c0*/  IMAD R6, R25, 0x8, R22 ;  /* 0x0000000819067824 */ /* 0x000fe200078e0216 */
[----:B------:R-:W-:Y:S01]  /*204d0*/  SHF.L.U32 R21, R27, 0x1f, RZ ;  /* 0x0000001f1b157819 */ /* 0x000fe200000006ff */
[----:B------:R-:W-:Y:S01]  /*204e0*/  BSSY B1, `(.L_x_6279) ;  /* 0x0000004000017945 */ /* 0x000fe20003800000 */
[----:B------:R-:W-:Y:S02]  /*204f0*/  SHF.R.S32.HI R17, RZ, 0x1f, R5 ;  /* 0x0000001fff117819 */ /* 0x000fe40000011405 */
[----:B------:R-:W0:Y:S02]  /*20500*/  SYNCS.PHASECHK.TRANS64.TRYWAIT P0, [R6+URZ+0x32440], R21 ;  /* 0x03244015060075a7 */ /* 0x000e24000800017f */
[----:B0-----:R-:W-:Y:S05]  /*20510*/  @!P0 BRA `(.L_x_6280) ;  /* 0x0000006c00548947 */ /* 0x001fea0003800000 */
.L_x_6490:
[----:B------:R-:W-:Y:S05]  /*20520*/  BSYNC B1 ;  /* 0x0000000000017941 */ /* 0x000fea0003800000 */
.L_x_6279:
        /* <DEDUP_REMOVED lines=50> */
.L_x_6504:
        /* <DEDUP_REMOVED lines=8> */
.L_x_6282:
        /* <DEDUP_REMOVED lines=11> */
.L_x_6283:
[----:B------:R2:W-:Y:S01]  /*20980*/  SYNCS.ARRIVE.TRANS64.A1T0 RZ, [R6+URZ+0x32430], RZ ;  /* 0x032430ff06ff79a7 */ /* 0x0005e2000810003f */
[----:B------:R-:W-:Y:S05]  /*20990*/  @!P3 BRA `(.L_x_6284) ;  /* 0x000000000004b947 */ /* 0x000fea0003800000 */
[----:B------:R-:W-:Y:S01]  /*209a0*/  BPT.TRAP 0x1 ;  /* 0x000000040000795c */ /* 0x000fe20000300000 */
.L_x_6284:
[----:B------:R-:W3:Y:S01]  /*209b0*/  SYNCS.PHASECHK.TRANS64.TRYWAIT P0, [R6+URZ+0x32460], R21 ;  /* 0x03246015060075a7 */ /* 0x000ee2000800017f */
[----:B------:R-:W-:Y:S04]  /*209c0*/  BSSY B1, `(.L_x_6285) ;  /* 0x0000002000017945 */ /* 0x000fe80003800000 */
[----:B---3--:R-:W-:Y:S05]  /*209d0*/  @!P0 BRA `(.L_x_6286) ;  /* 0x0000006c00dc8947 */ /* 0x008fea0003800000 */
.L_x_6505:
[----:B------:R-:W-:Y:S05]  /*209e0*/  BSYNC B1 ;  /* 0x0000000000017941 */ /* 0x000fea0003800000 */
.L_x_6285:
[----:B------:R-:W-:Y:S01]  /*209f0*/  ULDC.64 UR4, c[0x0][0x328] ;  /* 0x0000ca0000047ab9 */ /* 0x000fe20000000a00 */
[----:B------:R-:W-:Y:S01]  /*20a00*/  ULDC.64 UR6, c[0x0][0x318] ;  /* 0x0000c60000067ab9 */ /* 0x000fe20000000a00 */
[----:B------:R-:W-:Y:S01]  /*20a10*/  IMAD R2, R17, UR4, RZ ;  /* 0x0000000411027c24 */ /* 0x000fe2000f8e02ff */
[----:B------:R-:W-:Y:S01]  /*20a20*/  LOP3.LUT P5, RZ, R23, 0x1, RZ, 0xc0, !PT ;  /* 0x0000000117ff7812 */ /* 0x000fe200078ac0ff */
[----:B-1----:R-:W-:Y:S01]  /*20a30*/  IMAD R8, R25, 0x6000, R32 ;  /* 0x0000600019087824 */ /* 0x002fe200078e0220 */
        /* <DEDUP_REMOVED lines=48> */
[----:B-1----:R-:W-:-:S03]  /*20d40*/  IADD3.X R5, RZ, R5, RZ, P0, !PT ;  /* 0x00000005ff057210 */ /* 0x002fc600007fe4ff */
        /* <DEDUP_REMOVED lines=12> */
.L_x_6519:
        /* <DEDUP_REMOVED lines=11> */
.L_x_6288:
        /* <DEDUP_REMOVED lines=11> */
.L_x_6289:
[----:B------:R0:W-:Y:S01]  /*20f70*/  SYNCS.ARRIVE.TRANS64.A1T0 RZ, [R6+URZ+0x32450], RZ ;  /* 0x032450ff06ff79a7 */ /* 0x0001e2000810003f */
[----:B------:R-:W-:Y:S05]  /*20f80*/  @P2 BRA `(.L_x_6290) ;  /* 0xfffffff000a02947 */ /* 0x000fea000383ffff */
.L_x_6277:
[----:B------:R-:W-:Y:S05]  /*20f90*/  BSYNC B0 ;  /* 0x0000000000007941 */ /* 0x000fea0003800000 */
.L_x_6276:
        /* <DEDUP_REMOVED lines=20> */
.L_x_6292:
[----:B------:R-:W-:Y:S05]  /*210e0*/  BSYNC B0 ;  /* 0x0000000000007941 */ /* 0x000fea0003800000 */
.L_x_6291:
[----:B------:R-:W-:Y:S02]  /*210f0*/  LOP3.LUT R27, R27, R0, RZ, 0x3c, !PT ;  /* 0x000000001b1b7212 */ /* 0x000fe400078e3cff */
[----:B------:R-:W-:-:S07]  /*21100*/  SEL R25, R25, RZ, P0 ;  /* 0x000000ff19197207 */ /* 0x000fce0000000000 */
.L_x_6245:
[----:B------:R-:W-:Y:S05]  /*21110*/  BSYNC B7 ;  /* 0x0000000000077941 */ /* 0x000fea0003800000 */
.L_x_6243:
        /* <DEDUP_REMOVED lines=8> */
[----:B------:R0:W4:Y:S01]  /*211a0*/  LDS.128 R16, [R22+0x324d0] ;  /* 0x0324d00016107984 */ /* 0x0001220000000c00 */
[----:B------:R-:W-:Y:S06]  /*211b0*/  BAR.ARV 0x4, 0x180 ;  /* 0x0106000000007b1d */ /* 0x000fec0000002000 */
[----:B------:R-:W-:Y:S05]  /*211c0*/  BRA `(.L_x_6294) ;  /* 0x0000000c00d47947 */ /* 0x000fea0003800000 */
.L_x_6293:
[----:B0-----:R-:W0:Y:S01]  /*211d0*/  S2R R8, SR_TID.X ;  /* 0x0000000000087919 */ /* 0x001e220000002100 */
        /* <DEDUP_REMOVED lines=10> */
[----:B--23--:R4:W2:Y:S02]  /*21280*/  @!P1 LDG.E R6, desc[UR40][R2.64] ;  /* 0x0000002802069981 */ /* 0x00c8a4000c1e1900 */
[----:B----4-:R-:W-:-:S05]  /*21290*/  @!P1 IMAD.WIDE R2, R7, 0x4, R4 ;  /* 0x0000000407029825 */ /* 0x010fca00078e0204 */
        /* <DEDUP_REMOVED lines=30> */
.L_x_6529:
[----:B------:R-:W-:Y:S02]  /*21480*/  ULDC UR4, c[0x0][0xd38] ;  /* 0x00034e0000047ab9 */ /* 0x000fe40000000800 */
[----:B------:R-:W-:-:S04]  /*21490*/  IMAD.U32 R5, RZ, RZ, UR4 ;  /* 0x00000004ff057e24 */ /* 0x000fc8000f8e00ff */
[----:B--2---:R-:W-:-:S04]  /*214a0*/  IMAD R14, R14, R5, RZ ;  /* 0x000000050e0e7224 */ /* 0x004fc800078e02ff */
[----:B------:R-:W-:-:S05]  /*214b0*/  IMAD.IADD R7, R7, 0x1, R14 ;  /* 0x0000000107077824 */ /* 0x000fca00078e020e */
[----:B------:R-:W-:-:S13]  /*214c0*/  ISETP.GT.AND P6, PT, R7, R0, PT ;  /* 0x000000000700720c */ /* 0x000fda0003fc4270 */
[----:B------:R-:W-:Y:S05]  /*214d0*/  @P6 BRA `(.L_x_6296) ;  /* 0x0000000000a46947 */ /* 0x000fea0003800000 */
.L_x_6299:
        /* <DEDUP_REMOVED lines=35> */
.L_x_6537:
[----:B------:R-:W-:Y:S02]  /*21710*/  ULDC UR4, c[0x0][0xd38] ;  /* 0x00034e0000047ab9 */ /* 0x000fe40000000800 */
[----:B------:R-:W-:-:S04]  /*21720*/  IMAD.U32 R5, RZ, RZ, UR4 ;  /* 0x00000004ff057e24 */ /* 0x000fc8000f8e00ff */
[----:B--2---:R-:W-:-:S04]  /*21730*/  IMAD R14, R14, R5, RZ ;  /* 0x000000050e0e7224 */ /* 0x004fc800078e02ff */
[----:B------:R-:W-:-:S05]  /*21740*/  IMAD.IADD R7, R14, 0x1, R7 ;  /* 0x000000010e077824 */ /* 0x000fca00078e0207 */
[----:B------:R-:W-:-:S13]  /*21750*/  ISETP.GT.AND P6, PT, R7, R0, PT ;  /* 0x000000000700720c */ /* 0x000fda0003fc4270 */
[----:B------:R-:W-:Y:S05]  /*21760*/  @!P6 BRA `(.L_x_6299) ;  /* 0xfffffffc005ce947 */ /* 0x000fea000383ffff */
.L_x_6296:
[----:B------:R-:W-:Y:S01]  /*21770*/  IADD3 R7, -R14, R7, RZ ;  /* 0x000000070e077210 */ /* 0x000fe20007ffe1ff */
[----:B------:R-:W-:-:S04]  /*21780*/  UMOV UR4, 0xffffffff ;  /* 0xffffffff00047882 */ /* 0x000fc80000000000 */
        /* <DEDUP_REMOVED lines=8> */
.L_x_6542:
[----:B------:R-:W-:-:S13]  /*21810*/  ISETP.NE.AND P0, PT, R3, RZ, PT ;  /* 0x000000ff0300720c */ /* 0x000fda0003f05270 */
[----:B------:R-:W-:Y:S05]  /*21820*/  @!P0 BRA `(.L_x_6301) ;  /* 0x0000000000108947 */ /* 0x000fea0003800000 */
[----:B------:R-:W-:Y:S01]  /*21830*/  UMOV UR4, 0xffffffff ;  /* 0xffffffff00047882 */ /* 0x000fe20000000000 */
[----:B--2---:R-:W-:Y:S02]  /*21840*/  VIADD R12, R12, 0xffffffff ;  /* 0xffffffff0c0c7836 */ /* 0x004fe40000000000 */
[----:B------:R-:W-:Y:S05]  /*21850*/  BRA.DIV UR4, `(.L_x_6302) ;  /* 0x0000007204687947 */ /* 0x000fea000b800000 */
[----:B------:R2:W0:Y:S02]  /*21860*/  SHFL.IDX PT, R6, R2, R12, 0x1f ;  /* 0x00001f0c02067589 */ /* 0x00042400000e0000 */
.L_x_6301:
        /* <DEDUP_REMOVED lines=59> */
.L_x_6303:
        /* <DEDUP_REMOVED lines=25> */
[----:B------:R-:W-:-:S06]  /*21db0*/  @P0 IADD3 R2, R2, 0x1, RZ ;  /* 0x0000000102020810 */ /* 0x000fcc0007ffe0ff */
        /* <DEDUP_REMOVED lines=34> */
.L_x_6304:
[----:B------:R-:W-:-:S05]  /*21fe0*/  LOP3.LUT R2, RZ, R2, RZ, 0x33, !PT ;  /* 0x00000002ff027212 */ /* 0x000fca00078e33ff */
[----:B------:R-:W-:Y:S01]  /*21ff0*/  IMAD.IADD R17, R17, 0x1, R2 ;  /* 0x0000000111117824 */ /* 0x000fe200078e0202 */
[----:B------:R-:W-:Y:S06]  /*22000*/  BRA `(.L_x_6305) ;  /* 0x00000000001c7947 */ /* 0x000fec0003800000 */
.L_x_6297:
[----:B------:R-:W-:Y:S01]  /*22010*/  UMOV UR4, URZ ;  /* 0x0000003f00047c82 */ /* 0x000fe20008000000 */
[----:B------:R-:W-:Y:S01]  /*22020*/  UMOV UR5, URZ ;  /* 0x0000003f00057c82 */ /* 0x000fe20008000000 */
[----:B------:R-:W-:Y:S01]  /*22030*/  ULDC UR6, c[0x0][0xd3c] ;  /* 0x00034f0000067ab9 */ /* 0x000fe20000000800 */
[----:B------:R-:W-:Y:S02]  /*22040*/  IMAD.MOV.U32 R16, RZ, RZ, R0 ;  /* 0x000000ffff107224 */ /* 0x000fe400078e0000 */
[----:B------:R-:W-:Y:S02]  /*22050*/  IMAD.U32 R17, RZ, RZ, UR4 ;  /* 0x00000004ff117e24 */ /* 0x000fe4000f8e00ff */
[----:B------:R-:W-:Y:S02]  /*22060*/  IMAD.U32 R18, RZ, RZ, UR5 ;  /* 0x00000005ff127e24 */ /* 0x000fe4000f8e00ff */
[----:B------:R-:W-:-:S07]  /*22070*/  IMAD.U32 R19, RZ, RZ, UR6 ;  /* 0x00000006ff137e24 */ /* 0x000fce000f8e00ff */
.L_x_6305:
        /* <DEDUP_REMOVED lines=10> */
.L_x_6294:
[----:B------:R-:W-:Y:S02]  /*22120*/  ULDC UR4, c[0x0][0xd3c] ;  /* 0x00034f0000047ab9 */ /* 0x000fe40000000800 */
[----:B----4-:R-:W-:-:S13]  /*22130*/  ISETP.GE.AND P0, PT, R19, UR4, PT ;  /* 0x0000000413007c0c */ /* 0x010fda000bf06270 */
[----:B------:R-:W-:Y:S05]  /*22140*/  @!P0 BRA `(.L_x_6306) ;  /* 0xffffff9000088947 */ /* 0x000fea000383ffff */
[----:B------:R-:W-:Y:S05]  /*22150*/  BSYNC B8 ;  /* 0x0000000000087941 */ /* 0x000fea0003800000 */
.L_x_6197:
        /* <DEDUP_REMOVED lines=12> */
.L_x_6545:
[----:B------:R-:W-:Y:S05]  /*22220*/  BSYNC B0 ;  /* 0x0000000000007941 */ /* 0x000fea0003800000 */
.L_x_6307:
[----:B------:R-:W-:-:S03]  /*22230*/  UMOV UR4, 0xffffffff ;  /* 0xffffffff00047882 */ /* 0x000fc60000000000 */
[----:B------:R-:W-:Y:S05]  /*22240*/  BRA.DIV UR4, `(.L_x_6309) ;  /* 0x0000006a04287947 */ /* 0x000fea000b800000 */
[----:B-1----:R-:W1:Y:S02]  /*22250*/  S2R R0, SR_TID.X ;  /* 0x0000000000007919 */ /* 0x002e640000002100 */
[----:B-1----:R-:W-:-:S04]  /*22260*/  SHF.R.U32.HI R0, RZ, 0x5, R0 ;  /* 0x00000005ff007819 */ /* 0x002fc80000011600 */
[----:B------:R-:W-:-:S05]  /*22270*/  LOP3.LUT R0, R0, 0x3, RZ, 0xc0, !PT ;  /* 0x0000000300007812 */ /* 0x000fca00078ec0ff */
[----:B------:R1:W4:Y:S02]  /*22280*/  SHFL.IDX PT, R14, R0, RZ, 0x1f ;  /* 0x00001fff000e7589 */ /* 0x00032400000e0000 */
.L_x_6548:
[----:B----4-:R-:W-:-:S13]  /*22290*/  ISETP.NE.AND P0, PT, R14, RZ, PT ;  /* 0x000000ff0e00720c */ /* 0x010fda0003f05270 */
[----:B------:R-:W-:Y:S05]  /*222a0*/  @P0 BRA `(.L_x_6016) ;  /* 0x0000000000880947 */ /* 0x000fea0003800000 */
[----:B------:R-:W-:-:S03]  /*222b0*/  UMOV UR4, 0xffffffff ;  /* 0xffffffff00047882 */ /* 0x000fc60000000000 */
[----:B------:R-:W-:Y:S05]  /*222c0*/  BRA.DIV UR4, `(.L_x_6310) ;  /* 0x0000006a043c7947 */ /* 0x000fea000b800000 */
[----:B------:R-:W-:-:S13]  /*222d0*/  ELECT P6, URZ, PT ;  /* 0x00000000003f782f */ /* 0x000fda00038c0000 */
.L_x_6551:
[----:B------:R-:W-:Y:S05]  /*222e0*/  @!P6 BRA `(.L_x_6016) ;  /* 0x000000000078e947 */ /* 0x000fea0003800000 */
[----:B------:R-:W-:-:S06]  /*222f0*/  ULOP3.LUT UR4, UR36, 0x2, URZ, 0xfc, !UPT ;  /* 0x0000000224047892 */ /* 0x000fcc000f8efc3f */
[----:B-1----:R-:W-:-:S05]  /*22300*/  IMAD.U32 R0, RZ, RZ, UR4 ;  /* 0x00000004ff007e24 */ /* 0x002fca000f8e00ff */
[----:B------:R-:W-:-:S13]  /*22310*/  ISETP.NE.AND P0, PT, R0, 0x3, PT ;  /* 0x000000030000780c */ /* 0x000fda0003f05270 */
[----:B------:R-:W-:Y:S05]  /*22320*/  @!P0 BRA `(.L_x_6311) ;  /* 0x0000000000048947 */ /* 0x000fea0003800000 */
[----:B------:R-:W-:Y:S01]  /*22330*/  BPT.TRAP 0x1 ;  /* 0x000000040000795c */ /* 0x000fe20000300000 */
.L_x_6311:
[----:B------:R-:W-:Y:S01]  /*22340*/  IMAD R3, R25, 0x8, R5 ;  /* 0x0000000819037824 */ /* 0x000fe200078e0205 */
[----:B------:R-:W-:Y:S01]  /*22350*/  SHF.L.U32 R2, R27, 0x1f, RZ ;  /* 0x0000001f1b027819 */ /* 0x000fe200000006ff */
[----:B------:R-:W-:-:S03]  /*22360*/  VIADD R25, R25, 0x1 ;  /* 0x0000000119197836 */ /* 0x000fc60000000000 */
[----:B------:R-:W1:Y:S02]  /*22370*/  SYNCS.PHASECHK.TRANS64.TRYWAIT P1, [R3+URZ+0x32440], R2 ;  /* 0x03244002030075a7 */ /* 0x000e64000802017f */
[----:B------:R-:W-:-:S04]  /*22380*/  ISETP.NE.AND P2, PT, R25, 0x2, PT ;  /* 0x000000021900780c */ /* 0x000fc80003f45270 */
[----:B------:R-:W-:Y:S01]  /*22390*/  SEL R0, RZ, 0x1, P2 ;  /* 0x00000001ff007807 */ /* 0x000fe20001000000 */
[----:B-1----:R-:W-:Y:S08]  /*223a0*/  @!P1 BRA `(.L_x_6312) ;  /* 0x0000006800249947 */ /* 0x002ff00003800000 */
.L_x_6552:
[----:B------:R-:W-:Y:S02]  /*223b0*/  SEL R25, R25, RZ, P2 ;  /* 0x000000ff19197207 */ /* 0x000fe40001000000 */
[----:B------:R-:W-:Y:S01]  /*223c0*/  LOP3.LUT R0, R27, R0, RZ, 0x3c, !PT ;  /* 0x000000001b007212 */ /* 0x000fe200078e3cff */
[----:B------:R-:W-:Y:S06]  /*223d0*/  @!P0 BRA `(.L_x_6313) ;  /* 0x0000000000048947 */ /* 0x000fec0003800000 */
[----:B------:R-:W-:Y:S01]  /*223e0*/  BPT.TRAP 0x1 ;  /* 0x000000040000795c */ /* 0x000fe20000300000 */
.L_x_6313:
[----:B------:R-:W-:Y:S01]  /*223f0*/  IMAD R25, R25, 0x8, R5 ;  /* 0x0000000819197824 */ /* 0x000fe200078e0205 */
[----:B------:R-:W-:-:S04]  /*22400*/  SHF.L.U32 R0, R0, 0x1f, RZ ;  /* 0x0000001f00007819 */ /* 0x000fc800000006ff */
[----:B------:R-:W4:Y:S02]  /*22410*/  SYNCS.PHASECHK.TRANS64.TRYWAIT P1, [R25+URZ+0x32440], R0 ;  /* 0x03244000190075a7 */ /* 0x000f24000802017f */
[----:B----4-:R-:W-:Y:S05]  /*22420*/  @!P1 BRA `(.L_x_6314) ;  /* 0x0000006800189947 */ /* 0x010fea0003800000 */
.L_x_6553:
[----:B------:R-:W-:Y:S05]  /*22430*/  @!P0 BRA `(.L_x_6315) ;  /* 0x0000000000048947 */ /* 0x000fea0003800000 */
[----:B------:R-:W-:Y:S01]  /*22440*/  BPT.TRAP 0x1 ;  /* 0x000000040000795c */ /* 0x000fe20000300000 */
.L_x_6315:
[----:B------:R-:W5:Y:S02]  /*22450*/  SYNCS.PHASECHK.TRANS64.TRYWAIT P1, [R3+URZ+0x32460], R2 ;  /* 0x03246002030075a7 */ /* 0x000f64000802017f */
[----:B-----5:R-:W-:Y:S05]  /*22460*/  @!P1 BRA `(.L_x_6316) ;  /* 0x00000068001c9947 */ /* 0x020fea0003800000 */
.L_x_6554:
[----:B------:R-:W-:Y:S05]  /*22470*/  @!P0 BRA `(.L_x_6317) ;  /* 0x0000000000048947 */ /* 0x000fea0003800000 */
[----:B------:R-:W-:Y:S01]  /*22480*/  BPT.TRAP 0x1 ;  /* 0x000000040000795c */ /* 0x000fe20000300000 */
.L_x_6317:
[----:B------:R0:W0:Y:S02]  /*22490*/  SYNCS.PHASECHK.TRANS64.TRYWAIT P0, [R25+URZ+0x32460], R0 ;  /* 0x03246000190075a7 */ /* 0x000024000800017f */
[----:B0-----:R-:W-:Y:S05]  /*224a0*/  @!P0 NANOSLEEP.SYNCS 0x989680 ;  /* 0x009896800000895d */ /* 0x001fea0003900000 */
[----:B------:R-:W0:Y:S02]  /*224b0*/  @!P0 SYNCS.PHASECHK.TRANS64 P0, [R25+URZ+0x32460], R0 ;  /* 0x03246000190085a7 */ /* 0x000e24000800007f */
[----:B0-----:R-:W-:Y:S05]  /*224c0*/  @!P0 BRA `(.L_x_6317) ;  /* 0xfffffffc00f08947 */ /* 0x001fea000383ffff */
.L_x_6016:
[----:B------:R-:W-:Y:S05]  /*224d0*/  BSYNC B9 ;  /* 0x0000000000097941 */ /* 0x000fea0003800000 */
.L_x_6013:
[----:B------:R-:W-:Y:S05]  /*224e0*/  EXIT ;  /* 0x000000000000794d */ /* 0x000fea0003800000 */
.L_x_6036:
[----:B0-----:R0:W1:Y:S02]  /*224f0*/  SYNCS.PHASECHK.TRANS64.TRYWAIT P5, [R87+URZ+0x32490], R95 ;  /* 0x0324905f570075a7 */ /* 0x00106400080a017f */
[----:B-1----:R-:W-:Y:S05]  /*22500*/  @!P5 NANOSLEEP.SYNCS 0x989680 ;  /* 0x009896800000d95d */ /* 0x002fea0003900000 */
[----:B------:R-:W1:Y:S02]  /*22510*/  @!P5 SYNCS.PHASECHK.TRANS64 P5, [R87+URZ+0x32490], R95 ;  /* 0x0324905f5700d5a7 */ /* 0x000e6400080a007f */
[----:B-1----:R-:W-:Y:S05]  /*22520*/  @!P5 BRA `(.L_x_6036) ;  /* 0xfffffffc00f0d947 */ /* 0x002fea000383ffff */
[----:B------:R-:W-:Y:S05]  /*22530*/  BRA `(.L_x_6318) ;  /* 0xfffffe1000f47947 */ /* 0x000fea000383ffff */
.L_x_6037:
        /* <DEDUP_REMOVED lines=8> */
.L_x_6320:
[----:B------:R-:W-:Y:S05]  /*225c0*/  BSYNC B1 ;  /* 0x0000000000017941 */ /* 0x000fea0003800000 */
.L_x_6319:
[----:B------:R-:W-:Y:S01]  /*225d0*/  IMAD.MOV.U32 R13, RZ, RZ, R96 ;  /* 0x000000ffff0d7224 */ /* 0x000fe200078e0060 */
[----:B------:R-:W-:Y:S01]  /*225e0*/  MOV R12, RZ ;  /* 0x000000ff000c7202 */ /* 0x000fe20000000f00 */
[----:B------:R-:W-:Y:S02]  /*225f0*/  IMAD.MOV.U32 R11, RZ, RZ, 0x1c1f ;  /* 0x00001c1fff0b7424 */ /* 0x000fe400078e00ff */
[----:B------:R-:W-:Y:S02]  /*22600*/  IMAD.MOV.U32 R15, RZ, RZ, -0x1 ;  /* 0xffffffffff0f7424 */ /* 0x000fe400078e00ff */
[----:B------:R-:W-:-:S07]  /*22610*/  IMAD.MOV.U32 R99, RZ, RZ, R14 ;  /* 0x000000ffff637224 */ /* 0x000fce00078e000e */
[----:B------:R-:W-:Y:S05]  /*22620*/  WARPSYNC.COLLECTIVE R15, `(.L_x_6321) ;  /* 0x000000000f087348 */ /* 0x000fea0003c00000 */
[----:B------:R0:W1:Y:S02]  /*22630*/  SHFL.IDX P6, R14, R13, R12, R11 ;  /* 0x0000000c0d0e7389 */ /* 0x00006400000c000b */
[----:B01----:R-:W-:Y:S01]  /*22640*/  ENDCOLLECTIVE ;  /* 0x000000000000791b */ /* 0x003fe20003800000 */
.L_x_6321:
[----:B------:R-:W-:Y:S05]  /*22650*/  BRA `(.L_x_6322) ;  /* 0xfffffe1000c07947 */ /* 0x000fea000383ffff */
.L_x_6046:
        /* <DEDUP_REMOVED lines=8> */
.L_x_6324:
[----:B------:R-:W-:Y:S05]  /*226e0*/  BSYNC B1 ;  /* 0x0000000000017941 */ /* 0x000fea0003800000 */
.L_x_6323:
        /* <DEDUP_REMOVED lines=8> */
.L_x_6325:
[----:B------:R-:W-:Y:S05]  /*22770*/  BRA `(.L_x_6326) ;  /* 0xfffffe1800487947 */ /* 0x000fea000383ffff */
.L_x_6056:
[----:B-1----:R1:W2:Y:S02]  /*22780*/  SYNCS.PHASECHK.TRANS64.TRYWAIT P4, [R87+URZ+0x32490], R95 ;  /* 0x0324905f570075a7 */ /* 0x0022a4000808017f */
[----:B--2---:R-:W-:Y:S05]  /*22790*/  @!P4 NANOSLEEP.SYNCS 0x989680 ;  /* 0x009896800000c95d */ /* 0x004fea0003900000 */
[----:B------:R-:W2:Y:S02]  /*227a0*/  @!P4 SYNCS.PHASECHK.TRANS64 P4, [R87+URZ+0x32490], R95 ;  /* 0x0324905f5700c5a7 */ /* 0x000ea4000808007f */
[----:B--2---:R-:W-:Y:S05]  /*227b0*/  @!P4 BRA `(.L_x_6056) ;  /* 0xfffffffc00f0c947 */ /* 0x004fea000383ffff */
[----:B------:R-:W-:Y:S05]  /*227c0*/  BRA `(.L_x_6327) ;  /* 0xfffffe2400307947 */ /* 0x000fea000383ffff */
.L_x_6057:
        /* <DEDUP_REMOVED lines=8> */
.L_x_6329:
[----:B------:R-:W-:Y:S05]  /*22850*/  BSYNC B1 ;  /* 0x0000000000017941 */ /* 0x000fea0003800000 */
.L_x_6328:
        /* <DEDUP_REMOVED lines=8> */
.L_x_6330:
[----:B------:R-:W-:Y:S01]  /*228e0*/  IMAD.MOV.U32 R100, RZ, RZ, R14 ;  /* 0x000000ffff647224 */ /* 0x000fe200078e000e */
[----:B------:R-:W-:Y:S06]  /*228f0*/  BRA `(.L_x_6331) ;  /* 0xfffffe2000fc7947 */ /* 0x000fec000383ffff */
.L_x_6062:
        /* <DEDUP_REMOVED lines=8> */
.L_x_6333:
[----:B------:R-:W-:Y:S05]  /*22980*/  BSYNC B1 ;  /* 0x0000000000017941 */ /* 0x000fea0003800000 */
.L_x_6332:
        /* <DEDUP_REMOVED lines=8> */
.L_x_6334:
[----:B------:R-:W-:Y:S01]  /*22a10*/  IMAD.MOV.U32 R96, RZ, RZ, R14 ;  /* 0x000000ffff607224 */ /* 0x000fe200078e000e */
[----:B------:R-:W-:Y:S06]  /*22a20*/  BRA `(.L_x_6335) ;  /* 0xfffffe2800ac7947 */ /* 0x000fec000383ffff */
.L_x_6067:
[----:B0-----:R0:W1:Y:S02]  /*22a30*/  SYNCS.PHASECHK.TRANS64.TRYWAIT P2, [R87+URZ+0x32490], R95 ;  /* 0x0324905f570075a7 */ /* 0x001064000804017f */
[----:B-1----:R-:W-:Y:S05]  /*22a40*/  @!P2 NANOSLEEP.SYNCS 0x989680 ;  /* 0x009896800000a95d */ /* 0x002fea0003900000 */
[----:B------:R-:W1:Y:S02]  /*22a50*/  @!P2 SYNCS.PHASECHK.TRANS64 P2, [R87+URZ+0x32490], R95 ;  /* 0x0324905f5700a5a7 */ /* 0x000e64000804007f */
[----:B-1----:R-:W-:Y:S05]  /*22a60*/  @!P2 BRA `(.L_x_6067) ;  /* 0xfffffffc00f0a947 */ /* 0x002fea000383ffff */
[----:B------:R-:W-:Y:S05]  /*22a70*/  BRA `(.L_x_6336) ;  /* 0xfffffe3000c47947 */ /* 0x000fea000383ffff */
.L_x_6068:
        /* <DEDUP_REMOVED lines=8> */
.L_x_6338:
[----:B------:R-:W-:Y:S05]  /*22b00*/  BSYNC B1 ;  /* 0x0000000000017941 */ /* 0x000fea0003800000 */
.L_x_6337:
        /* <DEDUP_REMOVED lines=8> */
.L_x_6339:
[----:B------:R-:W-:Y:S01]  /*22b90*/  IMAD.MOV.U32 R7, RZ, RZ, R14 ;  /* 0x000000ffff077224 */ /* 0x000fe200078e000e */
[----:B------:R-:W-:Y:S06]  /*22ba0*/  BRA `(.L_x_6340) ;  /* 0xfffffe3000e07947 */ /* 0x000fec000383ffff */
.L_x_6071:
        /* <DEDUP_REMOVED lines=8> */
.L_x_6342:
[----:B------:R-:W-:Y:S05]  /*22c30*/  BSYNC B1 ;  /* 0x0000000000017941 */ /* 0x000fea0003800000 */
.L_x_6341:
        /* <DEDUP_REMOVED lines=8> */
.L_x_6343:
[----:B------:R-:W-:Y:S01]  /*22cc0*/  IMAD.MOV.U32 R7, RZ, RZ, R14 ;  /* 0x000000ffff077224 */ /* 0x000fe200078e000e */
[----:B------:R-:W-:Y:S06]  /*22cd0*/  BRA `(.L_x_6344) ;  /* 0xfffffe3000dc7947 */ /* 0x000fec000383ffff */
.L_x_6075:
[----:B---3--:R3:W4:Y:S02]  /*22ce0*/  SYNCS.PHASECHK.TRANS64.TRYWAIT P3, [R87+URZ+0x324b0], R95 ;  /* 0x0324b05f570075a7 */ /* 0x008724000806017f */
[----:B----4-:R-:W-:Y:S05]  /*22cf0*/  @!P3 NANOSLEEP.SYNCS 0x989680 ;  /* 0x009896800000b95d */ /* 0x010fea0003900000 */
[----:B------:R-:W4:Y:S02]  /*22d00*/  @!P3 SYNCS.PHASECHK.TRANS64 P3, [R87+URZ+0x324b0], R95 ;  /* 0x0324b05f5700b5a7 */ /* 0x000f24000806007f */
[----:B----4-:R-:W-:Y:S05]  /*22d10*/  @!P3 BRA `(.L_x_6075) ;  /* 0xfffffffc00f0b947 */ /* 0x010fea000383ffff */
[----:B------:R-:W-:Y:S05]  /*22d20*/  BRA `(.L_x_6345) ;  /* 0xfffffe3400547947 */ /* 0x000fea000383ffff */
.L_x_6085:
[----:B------:R-:W-:Y:S01]  /*22d30*/  BSSY B0, `(.L_x_6346) ;  /* 0x0000007000007945 */ /* 0x000fe20003800000 */
[----:B------:R-:W-:Y:S02]  /*22d40*/  IMAD.MOV.U32 R12, RZ, RZ, RZ ;  /* 0x000000ffff0c7224 */ /* 0x000fe400078e00ff */
[----:B------:R-:W-:Y:S02]  /*22d50*/  IMAD.MOV.U32 R11, RZ, RZ, 0x1f ;  /* 0x0000001fff0b7424 */ /* 0x000fe400078e00ff */
[----:B------:R-:W-:-:S07]  /*22d60*/  IMAD.MOV.U32 R15, RZ, RZ, -0x1 ;  /* 0xffffffffff0f7424 */ /* 0x000fce00078e00ff */
[----:B------:R-:W-:Y:S05]  /*22d70*/  WARPSYNC.COLLECTIVE R15, `(.L_x_6347) ;  /* 0x000000000f087348 */ /* 0x000fea0003c00000 */
[----:B------:R0:W1:Y:S02]  /*22d80*/  SHFL.IDX P6, R14, R13, R12, R11 ;  /* 0x0000000c0d0e7389 */ /* 0x00006400000c000b */
[----:B01----:R-:W-:Y:S01]  /*22d90*/  ENDCOLLECTIVE ;  /* 0x000000000000791b */ /* 0x003fe20003800000 */
.L_x_6347:
[----:B------:R-:W-:Y:S05]  /*22da0*/  BSYNC B0 ;  /* 0x0000000000007941 */ /* 0x000fea0003800000 */
.L_x_6346:
[----:B------:R-:W-:Y:S05]  /*22db0*/  BRA `(.L_x_6348) ;  /* 0xfffffe4400847947 */ /* 0x000fea000383ffff */
.L_x_6097:
        /* <DEDUP_REMOVED lines=8> */
.L_x_6350:
[----:B------:R-:W-:Y:S05]  /*22e40*/  BSYNC B1 ;  /* 0x0000000000017941 */ /* 0x000fea0003800000 */
.L_x_6349:
[----:B------:R-:W-:Y:S01]  /*22e50*/  MOV R13, R10 ;  /* 0x0000000a000d7202 */ /* 0x000fe20000000f00 */
[----:B------:R-:W-:Y:S02]  /*22e60*/  IMAD.MOV.U32 R12, RZ, RZ, RZ ;  /* 0x000000ffff0c7224 */ /* 0x000fe400078e00ff */
[----:B------:R-:W-:Y:S02]  /*22e70*/  IMAD.MOV.U32 R11, RZ, RZ, 0x1c1f ;  /* 0x00001c1fff0b7424 */ /* 0x000fe400078e00ff */
[----:B------:R-:W-:Y:S02]  /*22e80*/  IMAD.MOV.U32 R15, RZ, RZ, -0x1 ;  /* 0xffffffffff0f7424 */ /* 0x000fe400078e00ff */
[----:B------:R-:W-:-:S07]  /*22e90*/  IMAD.MOV.U32 R0, RZ, RZ, R14 ;  /* 0x000000ffff007224 */ /* 0x000fce00078e000e */
[----:B------:R-:W-:Y:S05]  /*22ea0*/  WARPSYNC.COLLECTIVE R15, `(.L_x_6351) ;  /* 0x000000000f087348 */ /* 0x000fea0003c00000 */
[----:B------:R0:W1:Y:S02]  /*22eb0*/  SHFL.IDX P6, R14, R13, R12, R11 ;  /* 0x0000000c0d0e7389 */ /* 0x00006400000c000b */
[----:B01----:R-:W-:Y:S01]  /*22ec0*/  ENDCOLLECTIVE ;  /* 0x000000000000791b */ /* 0x003fe20003800000 */
.L_x_6351:
[----:B------:R-:W-:Y:S02]  /*22ed0*/  IMAD.MOV.U32 R13, RZ, RZ, R32 ;  /* 0x000000ffff0d7224 */ /* 0x000fe400078e0020 */
[----:B------:R-:W-:-:S07]  /*22ee0*/  IMAD.MOV.U32 R3, RZ, RZ, R14 ;  /* 0x000000ffff037224 */ /* 0x000fce00078e000e */
[----:B------:R-:W-:Y:S05]  /*22ef0*/  WARPSYNC.COLLECTIVE R15, `(.L_x_6352) ;  /* 0x000000000f087348 */ /* 0x000fea0003c00000 */
[----:B------:R0:W1:Y:S02]  /*22f00*/  SHFL.IDX P6, R14, R13, R12, R11 ;  /* 0x0000000c0d0e7389 */ /* 0x00006400000c000b */
[----:B01----:R-:W-:Y:S01]  /*22f10*/  ENDCOLLECTIVE ;  /* 0x000000000000791b */ /* 0x003fe20003800000 */
.L_x_6352:
[----:B------:R-:W-:Y:S02]  /*22f20*/  IMAD.MOV.U32 R13, RZ, RZ, R30 ;  /* 0x000000ffff0d7224 */ /* 0x000fe400078e001e */
[----:B------:R-:W-:-:S07]  /*22f30*/  IMAD.MOV.U32 R7, RZ, RZ, R14 ;  /* 0x000000ffff077224 */ /* 0x000fce00078e000e */
[----:B------:R-:W-:Y:S05]  /*22f40*/  WARPSYNC.COLLECTIVE R15, `(.L_x_6353) ;  /* 0x000000000f087348 */ /* 0x000fea0003c00000 */
[----:B------:R0:W1:Y:S02]  /*22f50*/  SHFL.IDX P6, R14, R13, R12, R11 ;  /* 0x0000000c0d0e7389 */ /* 0x00006400000c000b */
[----:B01----:R-:W-:Y:S01]  /*22f60*/  ENDCOLLECTIVE ;  /* 0x000000000000791b */ /* 0x003fe20003800000 */
.L_x_6353:
[----:B------:R-:W-:Y:S01]  /*22f70*/  IMAD.MOV.U32 R8, RZ, RZ, R14 ;  /* 0x000000ffff087224 */ /* 0x000fe200078e000e */
[----:B------:R-:W-:Y:S06]  /*22f80*/  BRA `(.L_x_6354) ;  /* 0xfffffe4c00107947 */ /* 0x000fec000383ffff */
.L_x_6100:
        /* <DEDUP_REMOVED lines=8> */
.L_x_6356:
[----:B------:R-:W-:Y:S05]  /*23010*/  BSYNC B1 ;  /* 0x0000000000017941 */ /* 0x000fea0003800000 */
.L_x_6355:
        /* <DEDUP_REMOVED lines=8> */
.L_x_6357:
[----:B------:R-:W-:Y:S02]  /*230a0*/  IMAD.MOV.U32 R13, RZ, RZ, R32 ;  /* 0x000000ffff0d7224 */ /* 0x000fe400078e0020 */
[----:B------:R-:W-:-:S07]  /*230b0*/  IMAD.MOV.U32 R6, RZ, RZ, R14 ;  /* 0x000000ffff067224 */ /* 0x000fce00078e000e */
[----:B------:R-:W-:Y:S05]  /*230c0*/  WARPSYNC.COLLECTIVE R15, `(.L_x_6358) ;  /* 0x000000000f087348 */ /* 0x000fea0003c00000 */
[----:B------:R0:W1:Y:S02]  /*230d0*/  SHFL.IDX P6, R14, R13, R12, R11 ;  /* 0x0000000c0d0e7389 */ /* 0x00006400000c000b */
[----:B01----:R-:W-:Y:S01]  /*230e0*/  ENDCOLLECTIVE ;  /* 0x000000000000791b */ /* 0x003fe20003800000 */
.L_x_6358:
[----:B------:R-:W-:Y:S02]  /*230f0*/  IMAD.MOV.U32 R13, RZ, RZ, R30 ;  /* 0x000000ffff0d7224 */ /* 0x000fe400078e001e */
[----:B------:R-:W-:-:S07]  /*23100*/  IMAD.MOV.U32 R7, RZ, RZ, R14 ;  /* 0x000000ffff077224 */ /* 0x000fce00078e000e */
[----:B------:R-:W-:Y:S05]  /*23110*/  WARPSYNC.COLLECTIVE R15, `(.L_x_6359) ;  /* 0x000000000f087348 */ /* 0x000fea0003c00000 */
[----:B------:R0:W1:Y:S02]  /*23120*/  SHFL.IDX P6, R14, R13, R12, R11 ;  /* 0x0000000c0d0e7389 */ /* 0x00006400000c000b */
[----:B01----:R-:W-:Y:S01]  /*23130*/  ENDCOLLECTIVE ;  /* 0x000000000000791b */ /* 0x003fe20003800000 */
.L_x_6359:
[----:B------:R-:W-:Y:S01]  /*23140*/  IMAD.MOV.U32 R30, RZ, RZ, R14 ;  /* 0x000000ffff1e7224 */ /* 0x000fe200078e000e */
[----:B------:R-:W-:Y:S06]  /*23150*/  BRA `(.L_x_6360) ;  /* 0xfffffe4c00687947 */ /* 0x000fec000383ffff */
.L_x_6104:
[----:B0-----:R0:W1:Y:S02]  /*23160*/  SYNCS.PHASECHK.TRANS64.TRYWAIT P0, [R22+URZ+0x32400], R33 ;  /* 0x03240021160075a7 */ /* 0x001064000800017f */
[----:B-1----:R-:W-:Y:S05]  /*23170*/  @!P0 NANOSLEEP.SYNCS 0x989680 ;  /* 0x009896800000895d */ /* 0x002fea0003900000 */
[----:B------:R-:W1:Y:S02]  /*23180*/  @!P0 SYNCS.PHASECHK.TRANS64 P0, [R22+URZ+0x32400], R33 ;  /* 0x03240021160085a7 */ /* 0x000e64000800007f */
[----:B-1----:R-:W-:Y:S05]  /*23190*/  @!P0 BRA `(.L_x_6104) ;  /* 0xfffffffc00f08947 */ /* 0x002fea000383ffff */
[----:B------:R-:W-:Y:S05]  /*231a0*/  BRA `(.L_x_6361) ;  /* 0xfffffe50005c7947 */ /* 0x000fea000383ffff */
.L_x_6112:
        /* <DEDUP_REMOVED lines=9> */
.L_x_6363:
[----:B------:R-:W-:Y:S05]  /*23240*/  BSYNC B1 ;  /* 0x0000000000017941 */ /* 0x000fea0003800000 */
.L_x_6362:
[----:B------:R0:W5:Y:S01]  /*23250*/  LDL R8, [R1+0x8c] ;  /* 0x00008c0001087983 */ /* 0x0001620000100800 */
[----:B------:R-:W-:Y:S01]  /*23260*/  IMAD.MOV.U32 R13, RZ, RZ, R35 ;  /* 0x000000ffff0d7224 */ /* 0x000fe200078e0023 */
[----:B------:R-:W-:Y:S01]  /*23270*/  MOV R11, 0x1c1f ;  /* 0x00001c1f000b7802 */ /* 0x000fe20000000f00 */
[----:B------:R-:W-:Y:S01]  /*23280*/  IMAD.MOV.U32 R12, RZ, RZ, RZ ;  /* 0x000000ffff0c7224 */ /* 0x000fe200078e00ff */
[----:B------:R-:W-:Y:S01]  /*23290*/  ISETP.GE.AND P0, PT, R16, R39, PT ;  /* 0x000000271000720c */ /* 0x000fe20003f06270 */
[----:B------:R-:W-:Y:S02]  /*232a0*/  IMAD.MOV.U32 R15, RZ, RZ, -0x1 ;  /* 0xffffffffff0f7424 */ /* 0x000fe400078e00ff */
[----:B------:R-:W-:-:S10]  /*232b0*/  IMAD.MOV.U32 R0, RZ, RZ, R14 ;  /* 0x000000ffff007224 */ /* 0x000fd400078e000e */
[----:B0----5:R-:W-:Y:S05]  /*232c0*/  WARPSYNC.COLLECTIVE R15, `(.L_x_6364) ;  /* 0x000000000f087348 */ /* 0x021fea0003c00000 */
[----:B------:R1:W2:Y:S02]  /*232d0*/  SHFL.IDX P6, R14, R13, R12, R11 ;  /* 0x0000000c0d0e7389 */ /* 0x0002a400000c000b */
[----:B012--5:R-:W-:Y:S01]  /*232e0*/  ENDCOLLECTIVE ;  /* 0x000000000000791b */ /* 0x027fe20003800000 */
.L_x_6364:
[----:B------:R-:W-:Y:S02]  /*232f0*/  IMAD.MOV.U32 R13, RZ, RZ, R25 ;  /* 0x000000ffff0d7224 */ /* 0x000fe400078e0019 */
[----:B------:R-:W-:-:S07]  /*23300*/  IMAD.MOV.U32 R3, RZ, RZ, R14 ;  /* 0x000000ffff037224 */ /* 0x000fce00078e000e */
[----:B------:R-:W-:Y:S05]  /*23310*/  WARPSYNC.COLLECTIVE R15, `(.L_x_6365) ;  /* 0x000000000f087348 */ /* 0x000fea0003c00000 */
[----:B------:R0:W1:Y:S02]  /*23320*/  SHFL.IDX P6, R14, R13, R12, R11 ;  /* 0x0000000c0d0e7389 */ /* 0x00006400000c000b */
[----:B01----:R-:W-:Y:S01]  /*23330*/  ENDCOLLECTIVE ;  /* 0x000000000000791b */ /* 0x003fe20003800000 */
.L_x_6365:
[----:B------:R-:W-:Y:S02]  /*23340*/  IMAD.MOV.U32 R13, RZ, RZ, R36 ;  /* 0x000000ffff0d7224 */ /* 0x000fe400078e0024 */
[----:B------:R-:W-:-:S07]  /*23350*/  IMAD.MOV.U32 R4, RZ, RZ, R14 ;  /* 0x000000ffff047224 */ /* 0x000fce00078e000e */
[----:B------:R-:W-:Y:S05]  /*23360*/  WARPSYNC.COLLECTIVE R15, `(.L_x_6366) ;  /* 0x000000000f087348 */ /* 0x000fea0003c00000 */
[----:B------:R0:W1:Y:S02]  /*23370*/  SHFL.IDX P6, R14, R13, R12, R11 ;  /* 0x0000000c0d0e7389 */ /* 0x00006400000c000b */
[----:B01----:R-:W-:Y:S01]  /*23380*/  ENDCOLLECTIVE ;  /* 0x000000000000791b */ /* 0x003fe20003800000 */
.L_x_6366:
        /* <DEDUP_REMOVED lines=24> */
.L_x_6367:
[----:B------:R-:W-:Y:S02]  /*23510*/  IMAD.MOV.U32 R3, RZ, RZ, R21 ;  /* 0x000000ffff037224 */ /* 0x000fe400078e0015 */
[----:B------:R-:W-:Y:S02]  /*23520*/  IMAD.MOV.U32 R0, RZ, RZ, R20 ;  /* 0x000000ffff007224 */ /* 0x000fe400078e0014 */
[----:B------:R-:W-:Y:S01]  /*23530*/  @!P1 IMAD.MOV.U32 R28, RZ, RZ, R10 ;  /* 0x000000ffff1c9224 */ /* 0x000fe200078e000a */
[----:B------:R-:W-:Y:S01]  /*23540*/  PRMT R49, R3, 0x7610, R49 ;  /* 0x0000761003317816 */ /* 0x000fe20000000031 */
[----:B------:R-:W-:Y:S01]  /*23550*/  IMAD.MOV.U32 R8, RZ, RZ, R29 ;  /* 0x000000ffff087224 */ /* 0x000fe200078e001d */
[----:B------:R-:W-:Y:S01]  /*23560*/  PRMT R37, R37, 0x5410, R0 ;  /* 0x0000541025257816 */ /* 0x000fe20000000000 */
[----:B------:R-:W-:Y:S01]  /*23570*/  IMAD.MOV.U32 R0, RZ, RZ, R28 ;  /* 0x000000ffff007224 */ /* 0x000fe200078e001c */
[----:B------:R-:W-:Y:S01]  /*23580*/  @!P1 MOV R33, R7 ;  /* 0x0000000700219202 */ /* 0x000fe20000000f00 */
[----:B------:R-:W-:-:S02]  /*23590*/  @!P1 IMAD.MOV.U32 R30, RZ, RZ, R4 ;  /* 0x000000ffff1e9224 */ /* 0x000fc400078e0004 */
[----:B------:R-:W-:Y:S01]  /*235a0*/  @!P1 IMAD.MOV.U32 R31, RZ, RZ, R5 ;  /* 0x000000ffff1f9224 */ /* 0x000fe200078e0005 */
[----:B------:R-:W-:Y:S01]  /*235b0*/  PRMT R37, R0, 0x7610, R37 ;  /* 0x0000761000257816 */ /* 0x000fe20000000025 */
[--C-:B------:R-:W-:Y:S01]  /*235c0*/  IMAD.MOV.U32 R13, RZ, RZ, R35.reuse ;  /* 0x000000ffff0d7224 */ /* 0x100fe200078e0023 */
[----:B------:R-:W-:Y:S01]  /*235d0*/  PRMT R35, R8, 0x7610, R35 ;  /* 0x0000761008237816 */ /* 0x000fe20000000023 */
[----:B------:R-:W-:Y:S02]  /*235e0*/  @!P1 IMAD.MOV.U32 R32, RZ, RZ, R6 ;  /* 0x000000ffff209224 */ /* 0x000fe400078e0006 */
[----:B------:R-:W-:Y:S02]  /*235f0*/  IMAD.MOV.U32 R0, RZ, RZ, R30 ;  /* 0x000000ffff007224 */ /* 0x000fe400078e001e */
[----:B------:R-:W-:Y:S02]  /*23600*/  IMAD.MOV.U32 R4, RZ, RZ, R31 ;  /* 0x000000ffff047224 */ /* 0x000fe400078e001f */
[----:B------:R-:W-:-:S02]  /*23610*/  IMAD.MOV.U32 R5, RZ, RZ, R32 ;  /* 0x000000ffff057224 */ /* 0x000fc400078e0020 */
[----:B------:R-:W-:Y:S01]  /*23620*/  IMAD.MOV.U32 R3, RZ, RZ, R14 ;  /* 0x000000ffff037224 */ /* 0x000fe200078e000e */
[----:B------:R-:W-:-:S07]  /*23630*/  PRMT R35, R35, 0x5410, R4 ;  /* 0x0000541023237816 */ /* 0x000fce0000000004 */
[----:B------:R-:W-:Y:S05]  /*23640*/  WARPSYNC.COLLECTIVE R15, `(.L_x_6368) ;  /* 0x000000000f087348 */ /* 0x000fea0003c00000 */
[----:B------:R0:W1:Y:S02]  /*23650*/  SHFL.IDX P6, R14, R13, R12, R11 ;  /* 0x0000000c0d0e7389 */ /* 0x00006400000c000b */
[----:B01----:R-:W-:Y:S01]  /*23660*/  ENDCOLLECTIVE ;  /* 0x000000000000791b */ /* 0x003fe20003800000 */
.L_x_6368:
[----:B------:R-:W-:Y:S01]  /*23670*/  IMAD.MOV.U32 R6, RZ, RZ, R33 ;  /* 0x000000ffff067224 */ /* 0x000fe200078e0021 */
[----:B------:R-:W-:Y:S02]  /*23680*/  PRMT R45, R0, 0x5410, R5 ;  /* 0x00005410002d7816 */ /* 0x000fe40000000005 */
[----:B------:R-:W-:Y:S02]  /*23690*/  CS2R R4, SRZ ;  /* 0x0000000000047805 */ /* 0x000fe4000001ff00 */
[----:B------:R-:W-:Y:S01]  /*236a0*/  PRMT R48, R6, 0x7610, R48 ;  /* 0x0000761006307816 */ /* 0x000fe20000000030 */
[----:B------:R-:W-:Y:S02]  /*236b0*/  IMAD.MOV.U32 R13, RZ, RZ, R25 ;  /* 0x000000ffff0d7224 */ /* 0x000fe400078e0019 */
[----:B------:R-:W-:-:S07]  /*236c0*/  IMAD.MOV.U32 R24, RZ, RZ, R14 ;  /* 0x000000ffff187224 */ /* 0x000fce00078e000e */
[----:B------:R-:W-:Y:S05]  /*236d0*/  WARPSYNC.COLLECTIVE R15, `(.L_x_6369) ;  /* 0x000000000f087348 */ /* 0x000fea0003c00000 */
[----:B------:R0:W1:Y:S02]  /*236e0*/  SHFL.IDX P6, R14, R13, R12, R11 ;  /* 0x0000000c0d0e7389 */ /* 0x00006400000c000b */
[----:B01----:R-:W-:Y:S01]  /*236f0*/  ENDCOLLECTIVE ;  /* 0x000000000000791b */ /* 0x003fe20003800000 */
.L_x_6369:
[----:B------:R-:W-:Y:S02]  /*23700*/  IMAD.MOV.U32 R13, RZ, RZ, R36 ;  /* 0x000000ffff0d7224 */ /* 0x000fe400078e0024 */
[----:B------:R-:W-:-:S07]  /*23710*/  IMAD.MOV.U32 R25, RZ, RZ, R14 ;  /* 0x000000ffff197224 */ /* 0x000fce00078e000e */
[----:B------:R-:W-:Y:S05]  /*23720*/  WARPSYNC.COLLECTIVE R15, `(.L_x_6370) ;  /* 0x000000000f087348 */ /* 0x000fea0003c00000 */
[----:B------:R0:W1:Y:S02]  /*23730*/  SHFL.IDX P6, R14, R13, R12, R11 ;  /* 0x0000000c0d0e7389 */ /* 0x00006400000c000b */
[----:B01----:R-:W-:Y:S01]  /*23740*/  ENDCOLLECTIVE ;  /* 0x000000000000791b */ /* 0x003fe20003800000 */
.L_x_6370:
[----:B------:R-:W-:Y:S05]  /*23750*/  BRA `(.L_x_6371) ;  /* 0xfffffe5c00687947 */ /* 0x000fea000383ffff */
.L_x_6116:
[----:B0-----:R0:W1:Y:S02]  /*23760*/  SYNCS.PHASECHK.TRANS64.TRYWAIT P1, [R22+URZ+0x32400], R13 ;  /* 0x0324000d160075a7 */ /* 0x001064000802017f */
[----:B-1----:R-:W-:Y:S05]  /*23770*/  @!P1 NANOSLEEP.SYNCS 0x989680 ;  /* 0x009896800000995d */ /* 0x002fea0003900000 */
[----:B------:R-:W1:Y:S02]  /*23780*/  @!P1 SYNCS.PHASECHK.TRANS64 P1, [R22+URZ+0x32400], R13 ;  /* 0x0324000d160095a7 */ /* 0x000e64000802007f */
[----:B-1----:R-:W-:Y:S05]  /*23790*/  @!P1 BRA `(.L_x_6116) ;  /* 0xfffffffc00f09947 */ /* 0x002fea000383ffff */
[----:B------:R-:W-:Y:S05]  /*237a0*/  BRA `(.L_x_6372) ;  /* 0xfffffe6000107947 */ /* 0x000fea000383ffff */
.L_x_6122:
[----:B--2---:R2:W4:Y:S02]  /*237b0*/  SYNCS.PHASECHK.TRANS64.TRYWAIT P1, [R14+URZ+0x32430], R9 ;  /* 0x032430090e0075a7 */ /* 0x004524000802017f */
[----:B----4-:R-:W-:Y:S05]  /*237c0*/  @!P1 NANOSLEEP.SYNCS 0x989680 ;  /* 0x009896800000995d */ /* 0x010fea0003900000 */
[----:B------:R-:W4:Y:S02]  /*237d0*/  @!P1 SYNCS.PHASECHK.TRANS64 P1, [R14+URZ+0x32430], R9 ;  /* 0x032430090e0095a7 */ /* 0x000f24000802007f */
[----:B----4-:R-:W-:Y:S05]  /*237e0*/  @!P1 BRA `(.L_x_6122) ;  /* 0xfffffffc00f09947 */ /* 0x010fea000383ffff */
[----:B------:R-:W-:Y:S05]  /*237f0*/  BRA `(.L_x_6121) ;  /* 0xfffffe6c00dc7947 */ /* 0x000fea000383ffff */
.L_x_6124:
[----:B0-----:R0:W3:Y:S02]  /*23800*/  SYNCS.PHASECHK.TRANS64.TRYWAIT P1, [R22+URZ+0x32410], R3 ;  /* 0x03241003160075a7 */ /* 0x0010e4000802017f */
[----:B---3--:R-:W-:Y:S05]  /*23810*/  @!P1 NANOSLEEP.SYNCS 0x989680 ;  /* 0x009896800000995d */ /* 0x008fea0003900000 */
[----:B------:R-:W3:Y:S02]  /*23820*/  @!P1 SYNCS.PHASECHK.TRANS64 P1, [R22+URZ+0x32410], R3 ;  /* 0x03241003160095a7 */ /* 0x000ee4000802007f */
[----:B---3--:R-:W-:Y:S05]  /*23830*/  @!P1 BRA `(.L_x_6124) ;  /* 0xfffffffc00f09947 */ /* 0x008fea000383ffff */
[----:B------:R-:W-:Y:S05]  /*23840*/  BRA `(.L_x_6373) ;  /* 0xfffffe7000947947 */ /* 0x000fea000383ffff */
.L_x_6128:
[----:B----4-:R4:W0:Y:S02]  /*23850*/  SYNCS.PHASECHK.TRANS64.TRYWAIT P1, [R14+URZ+0x32450], R9 ;  /* 0x032450090e0075a7 */ /* 0x010824000802017f */
[----:B0-----:R-:W-:Y:S05]  /*23860*/  @!P1 NANOSLEEP.SYNCS 0x989680 ;  /* 0x009896800000995d */ /* 0x001fea0003900000 */
[----:B------:R-:W0:Y:S02]  /*23870*/  @!P1 SYNCS.PHASECHK.TRANS64 P1, [R14+URZ+0x32450], R9 ;  /* 0x032450090e0095a7 */ /* 0x000e24000802007f */
[----:B0-----:R-:W-:Y:S05]  /*23880*/  @!P1 BRA `(.L_x_6128) ;  /* 0xfffffffc00f09947 */ /* 0x001fea000383ffff */
[----:B------:R-:W-:Y:S05]  /*23890*/  BRA `(.L_x_6127) ;  /* 0xfffffe7000a47947 */ /* 0x000fea000383ffff */
.L_x_6135:
[----:B-1----:R1:W2:Y:S02]  /*238a0*/  SYNCS.PHASECHK.TRANS64.TRYWAIT P1, [R15+URZ+0x32430], R20 ;  /* 0x032430140f0075a7 */ /* 0x0022a4000802017f */
[----:B--2---:R-:W-:Y:S05]  /*238b0*/  @!P1 NANOSLEEP.SYNCS 0x989680 ;  /* 0x009896800000995d */ /* 0x004fea0003900000 */
[----:B------:R-:W2:Y:S02]  /*238c0*/  @!P1 SYNCS.PHASECHK.TRANS64 P1, [R15+URZ+0x32430], R20 ;  /* 0x032430140f0095a7 */ /* 0x000ea4000802007f */
[----:B--2---:R-:W-:Y:S05]  /*238d0*/  @!P1 BRA `(.L_x_6135) ;  /* 0xfffffffc00f09947 */ /* 0x004fea000383ffff */
[----:B------:R-:W-:Y:S05]  /*238e0*/  BRA `(.L_x_6134) ;  /* 0xfffffea000107947 */ /* 0x000fea000383ffff */
.L_x_6139:
[----:B---3--:R3:W4:Y:S02]  /*238f0*/  SYNCS.PHASECHK.TRANS64.TRYWAIT P1, [R15+URZ+0x32450], R20 ;  /* 0x032450140f0075a7 */ /* 0x008724000802017f */
[----:B----4-:R-:W-:Y:S05]  /*23900*/  @!P1 NANOSLEEP.SYNCS 0x989680 ;  /* 0x009896800000995d */ /* 0x010fea0003900000 */
[----:B------:R-:W4:Y:S02]  /*23910*/  @!P1 SYNCS.PHASECHK.TRANS64 P1, [R15+URZ+0x32450], R20 ;  /* 0x032450140f0095a7 */ /* 0x000f24000802007f */
[----:B----4-:R-:W-:Y:S05]  /*23920*/  @!P1 BRA `(.L_x_6139) ;  /* 0xfffffffc00f09947 */ /* 0x010fea000383ffff */
[----:B------:R-:W-:Y:S05]  /*23930*/  BRA `(.L_x_6138) ;  /* 0xfffffea000c47947 */ /* 0x000fea000383ffff */
.L_x_6147:
[----:B-1----:R1:W2:Y:S02]  /*23940*/  SYNCS.PHASECHK.TRANS64.TRYWAIT P1, [R15+URZ+0x32430], R20 ;  /* 0x032430140f0075a7 */ /* 0x0022a4000802017f */
[----:B--2---:R-:W-:Y:S05]  /*23950*/  @!P1 NANOSLEEP.SYNCS 0x989680 ;  /* 0x009896800000995d */ /* 0x004fea0003900000 */
[----:B------:R-:W2:Y:S02]  /*23960*/  @!P1 SYNCS.PHASECHK.TRANS64 P1, [R15+URZ+0x32430], R20 ;  /* 0x032430140f0095a7 */ /* 0x000ea4000802007f */
[----:B--2---:R-:W-:Y:S05]  /*23970*/  @!P1 BRA `(.L_x_6147) ;  /* 0xfffffffc00f09947 */ /* 0x004fea000383ffff */
[----:B------:R-:W-:Y:S05]  /*23980*/  BRA `(.L_x_6146) ;  /* 0xfffffed8004c7947 */ /* 0x000fea000383ffff */
.L_x_6151:
[----:B---3--:R3:W4:Y:S02]  /*23990*/  SYNCS.PHASECHK.TRANS64.TRYWAIT P1, [R15+URZ+0x32450], R20 ;  /* 0x032450140f0075a7 */ /* 0x008724000802017f */
[----:B----4-:R-:W-:Y:S05]  /*239a0*/  @!P1 NANOSLEEP.SYNCS 0x989680 ;  /* 0x009896800000995d */ /* 0x010fea0003900000 */
[----:B------:R-:W4:Y:S02]  /*239b0*/  @!P1 SYNCS.PHASECHK.TRANS64 P1, [R15+URZ+0x32450], R20 ;  /* 0x032450140f0095a7 */ /* 0x000f24000802007f */
[----:B----4-:R-:W-:Y:S05]  /*239c0*/  @!P1 BRA `(.L_x_6151) ;  /* 0xfffffffc00f09947 */ /* 0x010fea000383ffff */
[----:B------:R-:W-:Y:S05]  /*239d0*/  BRA `(.L_x_6150) ;  /* 0xfffffedc00007947 */ /* 0x000fea000383ffff */
.L_x_6159:
[----:B------:R-:W-:Y:S02]  /*239e0*/  IMAD.MOV.U32 R13, RZ, RZ, R20 ;  /* 0x000000ffff0d7224 */ /* 0x000fe400078e0014 */
[----:B------:R-:W-:Y:S02]  /*239f0*/  IMAD.MOV.U32 R12, RZ, RZ, RZ ;  /* 0x000000ffff0c7224 */ /* 0x000fe400078e00ff */
[----:B------:R-:W-:Y:S02]  /*23a00*/  IMAD.MOV.U32 R11, RZ, RZ, 0x181f ;  /* 0x0000181fff0b7424 */ /* 0x000fe400078e00ff */
[----:B------:R-:W-:-:S07]  /*23a10*/  IMAD.MOV.U32 R15, RZ, RZ, -0x1 ;  /* 0xffffffffff0f7424 */ /* 0x000fce00078e00ff */
[----:B-----5:R-:W-:Y:S05]  /*23a20*/  WARPSYNC.COLLECTIVE R15, `(.L_x_6374) ;  /* 0x000000000f087348 */ /* 0x020fea0003c00000 */
[----:B------:R0:W1:Y:S02]  /*23a30*/  SHFL.IDX P6, R14, R13, R12, R11 ;  /* 0x0000000c0d0e7389 */ /* 0x00006400000c000b */
[----:B01---5:R-:W-:Y:S01]  /*23a40*/  ENDCOLLECTIVE ;  /* 0x000000000000791b */ /* 0x023fe20003800000 */
.L_x_6374:
[----:B------:R-:W-:Y:S02]  /*23a50*/  IMAD.MOV.U32 R13, RZ, RZ, R4 ;  /* 0x000000ffff0d7224 */ /* 0x000fe400078e0004 */
[----:B------:R-:W-:-:S07]  /*23a60*/  IMAD.MOV.U32 R3, RZ, RZ, R14 ;  /* 0x000000ffff037224 */ /* 0x000fce00078e000e */
[----:B------:R-:W-:Y:S05]  /*23a70*/  WARPSYNC.COLLECTIVE R15, `(.L_x_6375) ;  /* 0x000000000f087348 */ /* 0x000fea0003c00000 */
[----:B------:R0:W1:Y:S02]  /*23a80*/  SHFL.IDX P6, R14, R13, R12, R11 ;  /* 0x0000000c0d0e7389 */ /* 0x00006400000c000b */
[----:B01----:R-:W-:Y:S01]  /*23a90*/  ENDCOLLECTIVE ;  /* 0x000000000000791b */ /* 0x003fe20003800000 */
.L_x_6375:
[----:B------:R-:W-:Y:S05]  /*23aa0*/  BRA `(.L_x_6376) ;  /* 0xffffff2c00807947 */ /* 0x000fea000383ffff */
.L_x_6162:
        /* <DEDUP_REMOVED lines=8> */
.L_x_6378:
[----:B------:R-:W-:Y:S05]  /*23b30*/  BSYNC B1 ;  /* 0x0000000000017941 */ /* 0x000fea0003800000 */
.L_x_6377:
        /* <DEDUP_REMOVED lines=8> */
.L_x_6379:
[----:B------:R-:W-:Y:S05]  /*23bc0*/  BRA `(.L_x_6380) ;  /* 0xffffff2c00c87947 */ /* 0x000fea000383ffff */
.L_x_6165:
        /* <DEDUP_REMOVED lines=8> */
.L_x_6382:
[----:B------:R-:W-:Y:S05]  /*23c50*/  BSYNC B1 ;  /* 0x0000000000017941 */ /* 0x000fea0003800000 */
.L_x_6381:
        /* <DEDUP_REMOVED lines=8> */
.L_x_6383:
[----:B------:R-:W-:Y:S05]  /*23ce0*/  BRA `(.L_x_6384) ;  /* 0xffffff3000107947 */ /* 0x000fea000383ffff */
.L_x_6168:
[----:B------:R-:W-:Y:S01]  /*23cf0*/  BSSY B1, `(.L_x_6385) ;  /* 0x0000008000017945 */ /* 0x000fe20003800000 */
[----:B---3--:R-:W-:Y:S01]  /*23d00*/  IMAD.MOV.U32 R13, RZ, RZ, R20 ;  /* 0x000000ffff0d7224 */ /* 0x008fe200078e0014 */
[----:B------:R-:W-:Y:S01]  /*23d10*/  MOV R12, 0x3 ;  /* 0x00000003000c7802 */ /* 0x000fe20000000f00 */
[----:B------:R-:W-:Y:S02]  /*23d20*/  IMAD.MOV.U32 R11, RZ, RZ, 0x181f ;  /* 0x0000181fff0b7424 */ /* 0x000fe400078e00ff */
[----:B------:R-:W-:-:S07]  /*23d30*/  IMAD.MOV.U32 R15, RZ, RZ, -0x1 ;  /* 0xffffffffff0f7424 */ /* 0x000fce00078e00ff */
[----:B012-45:R-:W-:Y:S05]  /*23d40*/  WARPSYNC.COLLECTIVE R15, `(.L_x_6386) ;  /* 0x000000000f087348 */ /* 0x037fea0003c00000 */
[----:B--2---:R2:W3:Y:S02]  /*23d50*/  SHFL.IDX P6, R14, R13, R12, R11 ;  /* 0x0000000c0d0e7389 */ /* 0x0044e400000c000b */
[----:B012345:R-:W-:Y:S01]  /*23d60*/  ENDCOLLECTIVE ;  /* 0x000000000000791b */ /* 0x03ffe20003800000 */
.L_x_6386:
[----:B------:R-:W-:Y:S05]  /*23d70*/  BSYNC B1 ;  /* 0x0000000000017941 */ /* 0x000fea0003800000 */
.L_x_6385:
        /* <DEDUP_REMOVED lines=8> */
.L_x_6387:
[----:B------:R-:W-:Y:S05]  /*23e00*/  BRA `(.L_x_6388) ;  /* 0xffffff3000587947 */ /* 0x000fea000383ffff */
.L_x_6170:
[----:B------:R-:W-:Y:S02]  /*23e10*/  IMAD.MOV.U32 R13, RZ, RZ, R4 ;  /* 0x000000ffff0d7224 */ /* 0x000fe400078e0004 */
[----:B------:R-:W-:Y:S02]  /*23e20*/  IMAD.MOV.U32 R12, RZ, RZ, RZ ;  /* 0x000000ffff0c7224 */ /* 0x000fe400078e00ff */
[----:B------:R-:W-:Y:S02]  /*23e30*/  IMAD.MOV.U32 R11, RZ, RZ, 0x1c1f ;  /* 0x00001c1fff0b7424 */ /* 0x000fe400078e00ff */
[----:B------:R-:W-:-:S07]  /*23e40*/  IMAD.MOV.U32 R15, RZ, RZ, -0x1 ;  /* 0xffffffffff0f7424 */ /* 0x000fce00078e00ff */
[----:B------:R-:W-:Y:S05]  /*23e50*/  WARPSYNC.COLLECTIVE R15, `(.L_x_6389) ;  /* 0x000000000f087348 */ /* 0x000fea0003c00000 */
[----:B------:R0:W1:Y:S02]  /*23e60*/  SHFL.IDX P6, R14, R13, R12, R11 ;  /* 0x0000000c0d0e7389 */ /* 0x00006400000c000b */
[----:B01----:R-:W-:Y:S01]  /*23e70*/  ENDCOLLECTIVE ;  /* 0x000000000000791b */ /* 0x003fe20003800000 */
.L_x_6389:
[----:B------:R-:W-:Y:S02]  /*23e80*/  IMAD.MOV.U32 R13, RZ, RZ, R3 ;  /* 0x000000ffff0d7224 */ /* 0x000fe400078e0003 */
[----:B------:R-:W-:-:S07]  /*23e90*/  IMAD.MOV.U32 R20, RZ, RZ, R14 ;  /* 0x000000ffff147224 */ /* 0x000fce00078e000e */
[----:B------:R-:W-:Y:S05]  /*23ea0*/  WARPSYNC.COLLECTIVE R15, `(.L_x_6390) ;  /* 0x000000000f087348 */ /* 0x000fea0003c00000 */
[----:B------:R0:W1:Y:S02]  /*23eb0*/  SHFL.IDX P6, R14, R13, R12, R11 ;  /* 0x0000000c0d0e7389 */ /* 0x00006400000c000b */
[----:B01----:R-:W-:Y:S01]  /*23ec0*/  ENDCOLLECTIVE ;  /* 0x000000000000791b */ /* 0x003fe20003800000 */
.L_x_6390:
[----:B------:R-:W-:Y:S01]  /*23ed0*/  IMAD.MOV.U32 R12, RZ, RZ, R14 ;  /* 0x000000ffff0c7224 */ /* 0x000fe200078e000e */
[----:B------:R-:W-:Y:S06]  /*23ee0*/  BRA `(.L_x_6391) ;  /* 0xffffff3400587947 */ /* 0x000fec000383ffff */
.L_x_6173:
        /* <DEDUP_REMOVED lines=8> */
.L_x_6393:
[----:B------:R-:W-:Y:S05]  /*23f70*/  BSYNC B1 ;  /* 0x0000000000017941 */ /* 0x000fea0003800000 */
.L_x_6392:
        /* <DEDUP_REMOVED lines=8> */
.L_x_6394:
[----:B------:R-:W-:Y:S01]  /*24000*/  IMAD.MOV.U32 R3, RZ, RZ, R14 ;  /* 0x000000ffff037224 */ /* 0x000fe200078e000e */
[----:B------:R-:W-:Y:S06]  /*24010*/  BRA `(.L_x_6395) ;  /* 0xffffff4000307947 */ /* 0x000fec000383ffff */
.L_x_6177:
[----:B------:R-:W-:Y:S02]  /*24020*/  IMAD.MOV.U32 R13, RZ, RZ, R4 ;  /* 0x000000ffff0d7224 */ /* 0x000fe400078e0004 */
[----:B------:R-:W-:Y:S02]  /*24030*/  IMAD.MOV.U32 R12, RZ, RZ, RZ ;  /* 0x000000ffff0c7224 */ /* 0x000fe400078e00ff */
[----:B------:R-:W-:Y:S02]  /*24040*/  IMAD.MOV.U32 R11, RZ, RZ, 0x181f ;  /* 0x0000181fff0b7424 */ /* 0x000fe400078e00ff */
[----:B------:R-:W-:-:S07]  /*24050*/  IMAD.MOV.U32 R15, RZ, RZ, -0x1 ;  /* 0xffffffffff0f7424 */ /* 0x000fce00078e00ff */
[----:B0-----:R-:W-:Y:S05]  /*24060*/  WARPSYNC.COLLECTIVE R15, `(.L_x_6396) ;  /* 0x000000000f087348 */ /* 0x001fea0003c00000 */
[----:B------:R1:W2:Y:S02]  /*24070*/  SHFL.IDX P6, R14, R13, R12, R11 ;  /* 0x0000000c0d0e7389 */ /* 0x0002a400000c000b */
[----:B012---:R-:W-:Y:S01]  /*24080*/  ENDCOLLECTIVE ;  /* 0x000000000000791b */ /* 0x007fe20003800000 */
.L_x_6396:
[----:B------:R-:W-:Y:S01]  /*24090*/  MOV R13, R0 ;  /* 0x00000000000d7202 */ /* 0x000fe20000000f00 */
[----:B------:R-:W-:-:S07]  /*240a0*/  IMAD.MOV.U32 R3, RZ, RZ, R14 ;  /* 0x000000ffff037224 */ /* 0x000fce00078e000e */
[----:B------:R-:W-:Y:S05]  /*240b0*/  WARPSYNC.COLLECTIVE R15, `(.L_x_6397) ;  /* 0x000000000f087348 */ /* 0x000fea0003c00000 */
[----:B------:R0:W1:Y:S02]  /*240c0*/  SHFL.IDX P6, R14, R13, R12, R11 ;  /* 0x0000000c0d0e7389 */ /* 0x00006400000c000b */
[----:B01----:R-:W-:Y:S01]  /*240d0*/  ENDCOLLECTIVE ;  /* 0x000000000000791b */ /* 0x003fe20003800000 */
.L_x_6397:
[----:B------:R-:W-:Y:S01]  /*240e0*/  IMAD.MOV.U32 R9, RZ, RZ, R14 ;  /* 0x000000ffff097224 */ /* 0x000fe200078e000e */
[----:B------:R-:W-:Y:S06]  /*240f0*/  BRA `(.L_x_6398) ;  /* 0xffffff54008c7947 */ /* 0x000fec000383ffff */
.L_x_6180:
        /* <DEDUP_REMOVED lines=8> */
.L_x_6400:
[----:B------:R-:W-:Y:S05]  /*24180*/  BSYNC B1 ;  /* 0x0000000000017941 */ /* 0x000fea0003800000 */
.L_x_6399:
        /* <DEDUP_REMOVED lines=8> */
.L_x_6401:
[----:B------:R-:W-:Y:S01]  /*24210*/  IMAD.MOV.U32 R9, RZ, RZ, R14 ;  /* 0x000000ffff097224 */ /* 0x000fe200078e000e */
[----:B------:R-:W-:Y:S06]  /*24220*/  BRA `(.L_x_6402) ;  /* 0xffffff5400d47947 */ /* 0x000fec000383ffff */
.L_x_6183:
        /* <DEDUP_REMOVED lines=8> */
.L_x_6404:
[----:B------:R-:W-:Y:S05]  /*242b0*/  BSYNC B1 ;  /* 0x0000000000017941 */ /* 0x000fea0003800000 */
.L_x_6403:
        /* <DEDUP_REMOVED lines=8> */
.L_x_6405:
[----:B------:R-:W-:Y:S01]  /*24340*/  IMAD.MOV.U32 R9, RZ, RZ, R14 ;  /* 0x000000ffff097224 */ /* 0x000fe200078e000e */
[----:B------:R-:W-:Y:S06]  /*24350*/  BRA `(.L_x_6406) ;  /* 0xffffff5800187947 */ /* 0x000fec000383ffff */
.L_x_6186:
        /* <DEDUP_REMOVED lines=8> */
.L_x_6408:
[----:B------:R-:W-:Y:S05]  /*243e0*/  BSYNC B1 ;  /* 0x0000000000017941 */ /* 0x000fea0003800000 */
.L_x_6407:
        /* <DEDUP_REMOVED lines=8> */
.L_x_6409:
[----:B------:R-:W-:Y:S01]  /*24470*/  IMAD.MOV.U32 R9, RZ, RZ, R14 ;  /* 0x000000ffff097224 */ /* 0x000fe200078e000e */
[----:B------:R-:W-:Y:S06]  /*24480*/  BRA `(.L_x_6410) ;  /* 0xffffff58005c7947 */ /* 0x000fec000383ffff */
.L_x_6205:
        /* <DEDUP_REMOVED lines=11> */
.L_x_6412:
[----:B------:R-:W-:Y:S05]  /*24540*/  BSYNC B1 ;  /* 0x0000000000017941 */ /* 0x000fea0003800000 */
.L_x_6411:
[----:B------:R-:W-:Y:S05]  /*24550*/  BRA `(.L_x_6413) ;  /* 0xffffff74008c7947 */ /* 0x000fea000383ffff */
.L_x_6207:
[----:B------:R-:W-:Y:S01]  /*24560*/  BSSY B1, `(.L_x_6414) ;  /* 0x0000006000017945 */ /* 0x000fe20003800000 */
[----:B------:R-:W-:-:S07]  /*24570*/  IMAD.MOV.U32 R15, RZ, RZ, -0x1 ;  /* 0xffffffffff0f7424 */ /* 0x000fce00078e00ff */
[----:B01----:R-:W-:Y:S05]  /*24580*/  WARPSYNC.COLLECTIVE R15, `(.L_x_6415) ;  /* 0x000000000f0c7348 */ /* 0x003fea0003c00000 */
[----:B------:R-:W-:Y:S02]  /*24590*/  ELECT P6, UR62, PT ;  /* 0x00000000003e782f */ /* 0x000fe400038c0000 */
[----:B------:R-:W-:Y:S01]  /*245a0*/  MOV R14, UR62 ;  /* 0x0000003e000e7c02 */ /* 0x000fe20008000f00 */
[----:B01----:R-:W-:Y:S10]  /*245b0*/  ENDCOLLECTIVE ;  /* 0x000000000000791b */ /* 0x003ff40003800000 */
.L_x_6415:
[----:B------:R-:W-:Y:S05]  /*245c0*/  BSYNC B1 ;  /* 0x0000000000017941 */ /* 0x000fea0003800000 */
.L_x_6414:
[----:B------:R-:W-:Y:S05]  /*245d0*/  BRA `(.L_x_6206) ;  /* 0xffffff7400847947 */ /* 0x000fea000383ffff */
.L_x_6209:
[----:B0-----:R0:W2:Y:S02]  /*245e0*/  SYNCS.PHASECHK.TRANS64.TRYWAIT P0, [R22+URZ+0x32420], R8 ;  /* 0x03242008160075a7 */ /* 0x0010a4000800017f */
[----:B--2---:R-:W-:Y:S05]  /*245f0*/  @!P0 NANOSLEEP.SYNCS 0x989680 ;  /* 0x009896800000895d */ /* 0x004fea0003900000 */
[----:B------:R-:W2:Y:S02]  /*24600*/  @!P0 SYNCS.PHASECHK.TRANS64 P0, [R22+URZ+0x32420], R8 ;  /* 0x03242008160085a7 */ /* 0x000ea4000800007f */
[----:B--2---:R-:W-:Y:S05]  /*24610*/  @!P0 BRA `(.L_x_6209) ;  /* 0xfffffffc00f08947 */ /* 0x004fea000383ffff */
[----:B------:R-:W-:Y:S05]  /*24620*/  BRA `(.L_x_6416) ;  /* 0xffffff7400947947 */ /* 0x000fea000383ffff */
.L_x_6213:
[----:B0-----:R0:W2:Y:S02]  /*24630*/  SYNCS.PHASECHK.TRANS64.TRYWAIT P0, [R8+URZ+0x324a0], R9 ;  /* 0x0324a009080075a7 */ /* 0x0010a4000800017f */
[----:B--2---:R-:W-:Y:S05]  /*24640*/  @!P0 NANOSLEEP.SYNCS 0x989680 ;  /* 0x009896800000895d */ /* 0x004fea0003900000 */
[----:B------:R-:W2:Y:S02]  /*24650*/  @!P0 SYNCS.PHASECHK.TRANS64 P0, [R8+URZ+0x324a0], R9 ;  /* 0x0324a009080085a7 */ /* 0x000ea4000800007f */
[----:B--2---:R-:W-:Y:S05]  /*24660*/  @!P0 BRA `(.L_x_6213) ;  /* 0xfffffffc00f08947 */ /* 0x004fea000383ffff */
[----:B------:R-:W-:Y:S05]  /*24670*/  BRA `(.L_x_6417) ;  /* 0xffffff7400ac7947 */ /* 0x000fea000383ffff */
.L_x_6218:
[----:B-1----:R1:W2:Y:S02]  /*24680*/  SYNCS.PHASECHK.TRANS64.TRYWAIT P0, [R8+URZ+0x324c0], R9 ;  /* 0x0324c009080075a7 */ /* 0x0022a4000800017f */
[----:B--2---:R-:W-:Y:S05]  /*24690*/  @!P0 NANOSLEEP.SYNCS 0x989680 ;  /* 0x009896800000895d */ /* 0x004fea0003900000 */
[----:B------:R-:W2:Y:S02]  /*246a0*/  @!P0 SYNCS.PHASECHK.TRANS64 P0, [R8+URZ+0x324c0], R9 ;  /* 0x0324c009080085a7 */ /* 0x000ea4000800007f */
[----:B--2---:R-:W-:Y:S05]  /*246b0*/  @!P0 BRA `(.L_x_6218) ;  /* 0xfffffffc00f08947 */ /* 0x004fea000383ffff */
[----:B------:R-:W-:Y:S05]  /*246c0*/  BRA `(.L_x_6418) ;  /* 0xffffff7800287947 */ /* 0x000fea000383ffff */
.L_x_6228:
[----:B0-----:R0:W2:Y:S02]  /*246d0*/  SYNCS.PHASECHK.TRANS64.TRYWAIT P1, [R6+URZ+0x324a0], R8 ;  /* 0x0324a008060075a7 */ /* 0x0010a4000802017f */
[----:B--2---:R-:W-:Y:S05]  /*246e0*/  @!P1 NANOSLEEP.SYNCS 0x989680 ;  /* 0x009896800000995d */ /* 0x004fea0003900000 */
[----:B------:R-:W2:Y:S02]  /*246f0*/  @!P1 SYNCS.PHASECHK.TRANS64 P1, [R6+URZ+0x324a0], R8 ;  /* 0x0324a008060095a7 */ /* 0x000ea4000802007f */
[----:B--2---:R-:W-:Y:S05]  /*24700*/  @!P1 BRA `(.L_x_6228) ;  /* 0xfffffffc00f09947 */ /* 0x004fea000383ffff */
[----:B------:R-:W-:Y:S05]  /*24710*/  BRA `(.L_x_6419) ;  /* 0xffffff7c009c7947 */ /* 0x000fea000383ffff */
.L_x_6233:
[----:B-1----:R1:W2:Y:S02]  /*24720*/  SYNCS.PHASECHK.TRANS64.TRYWAIT P1, [R6+URZ+0x324c0], R8 ;  /* 0x0324c008060075a7 */ /* 0x0022a4000802017f */
[----:B--2---:R-:W-:Y:S05]  /*24730*/  @!P1 NANOSLEEP.SYNCS 0x989680 ;  /* 0x009896800000995d */ /* 0x004fea0003900000 */
[----:B------:R-:W2:Y:S02]  /*24740*/  @!P1 SYNCS.PHASECHK.TRANS64 P1, [R6+URZ+0x324c0], R8 ;  /* 0x0324c008060095a7 */ /* 0x000ea4000802007f */
[----:B--2---:R-:W-:Y:S05]  /*24750*/  @!P1 BRA `(.L_x_6233) ;  /* 0xfffffffc00f09947 */ /* 0x004fea000383ffff */
[----:B------:R-:W-:Y:S05]  /*24760*/  BRA `(.L_x_6420) ;  /* 0xffffff8000147947 */ /* 0x000fea000383ffff */
.L_x_6251:
        /* <DEDUP_REMOVED lines=11> */
.L_x_6422:
[----:B------:R-:W-:Y:S05]  /*24820*/  BSYNC B0 ;  /* 0x0000000000007941 */ /* 0x000fea0003800000 */
.L_x_6421:
[----:B------:R-:W-:Y:S05]  /*24830*/  BRA `(.L_x_6423) ;  /* 0xffffff9000547947 */ /* 0x000fea000383ffff */
.L_x_6254:
[----:B-1----:R1:W2:Y:S02]  /*24840*/  SYNCS.PHASECHK.TRANS64.TRYWAIT P0, [R30+URZ+0x32440], R0 ;  /* 0x032440001e0075a7 */ /* 0x0022a4000800017f */
[----:B--2---:R-:W-:Y:S05]  /*24850*/  @!P0 NANOSLEEP.SYNCS 0x989680 ;  /* 0x009896800000895d */ /* 0x004fea0003900000 */
[----:B------:R-:W2:Y:S02]  /*24860*/  @!P0 SYNCS.PHASECHK.TRANS64 P0, [R30+URZ+0x32440], R0 ;  /* 0x032440001e0085a7 */ /* 0x000ea4000800007f */
[----:B--2---:R-:W-:Y:S05]  /*24870*/  @!P0 BRA `(.L_x_6254) ;  /* 0xfffffffc00f08947 */ /* 0x004fea000383ffff */
[----:B------:R-:W-:Y:S05]  /*24880*/  BRA `(.L_x_6424) ;  /* 0xffffff9000687947 */ /* 0x000fea000383ffff */
.L_x_6255:
        /* <DEDUP_REMOVED lines=8> */
.L_x_6426:
[----:B------:R-:W-:Y:S05]  /*24910*/  BSYNC B0 ;  /* 0x0000000000007941 */ /* 0x000fea0003800000 */
.L_x_6425:
        /* <DEDUP_REMOVED lines=9> */
.L_x_6427:
[----:B------:R-:W-:Y:S02]  /*249b0*/  IMAD.MOV.U32 R13, RZ, RZ, R4 ;  /* 0x000000ffff0d7224 */ /* 0x000fe400078e0004 */
[----:B------:R-:W-:Y:S02]  /*249c0*/  IMAD.MOV.U32 R12, RZ, RZ, 0x1 ;  /* 0x00000001ff0c7424 */ /* 0x000fe400078e00ff */
[----:B------:R-:W-:-:S07]  /*249d0*/  IMAD.MOV.U32 R3, RZ, RZ, R14 ;  /* 0x000000ffff037224 */ /* 0x000fce00078e000e */
[----:B------:R-:W-:Y:S05]  /*249e0*/  WARPSYNC.COLLECTIVE R15, `(.L_x_6428) ;  /* 0x000000000f087348 */ /* 0x000fea0003c00000 */
[----:B------:R0:W1:Y:S02]  /*249f0*/  SHFL.IDX P6, R14, R13, R12, R11 ;  /* 0x0000000c0d0e7389 */ /* 0x00006400000c000b */
[----:B01----:R-:W-:Y:S01]  /*24a00*/  ENDCOLLECTIVE ;  /* 0x000000000000791b */ /* 0x003fe20003800000 */
.L_x_6428:
        /* <DEDUP_REMOVED lines=15> */
.L_x_6429:
[----:B------:R-:W-:Y:S01]  /*24b00*/  @P0 IMAD R6, R5, 0x2, R22 ;  /* 0x0000000205060824 */ /* 0x000fe200078e0216 */
[----:B------:R-:W-:Y:S01]  /*24b10*/  MOV R13, R4 ;  /* 0x00000004000d7202 */ /* 0x000fe20000000f00 */
[----:B------:R-:W-:Y:S02]  /*24b20*/  IMAD.MOV.U32 R12, RZ, RZ, 0x2 ;  /* 0x00000002ff0c7424 */ /* 0x000fe400078e00ff */
[----:B------:R-:W-:-:S07]  /*24b30*/  IMAD.MOV.U32 R3, RZ, RZ, R14 ;  /* 0x000000ffff037224 */ /* 0x000fce00078e000e */
[----:B------:R-:W-:Y:S05]  /*24b40*/  WARPSYNC.COLLECTIVE R15, `(.L_x_6430) ;  /* 0x000000000f087348 */ /* 0x000fea0003c00000 */
[----:B------:R0:W1:Y:S02]  /*24b50*/  SHFL.IDX P6, R14, R13, R12, R11 ;  /* 0x0000000c0d0e7389 */ /* 0x00006400000c000b */
[----:B01----:R-:W-:Y:S01]  /*24b60*/  ENDCOLLECTIVE ;  /* 0x000000000000791b */ /* 0x003fe20003800000 */
.L_x_6430:
        /* <DEDUP_REMOVED lines=15> */
.L_x_6431:
[----:B------:R-:W-:Y:S02]  /*24c60*/  @P0 IMAD R6, R5, 0x2, R22 ;  /* 0x0000000205060824 */ /* 0x000fe400078e0216 */
[----:B------:R-:W-:Y:S02]  /*24c70*/  IMAD.MOV.U32 R13, RZ, RZ, R4 ;  /* 0x000000ffff0d7224 */ /* 0x000fe400078e0004 */
[----:B------:R-:W-:Y:S02]  /*24c80*/  IMAD.MOV.U32 R12, RZ, RZ, 0x3 ;  /* 0x00000003ff0c7424 */ /* 0x000fe400078e00ff */
[----:B------:R-:W-:-:S07]  /*24c90*/  IMAD.MOV.U32 R3, RZ, RZ, R14 ;  /* 0x000000ffff037224 */ /* 0x000fce00078e000e */
[----:B------:R-:W-:Y:S05]  /*24ca0*/  WARPSYNC.COLLECTIVE R15, `(.L_x_6432) ;  /* 0x000000000f087348 */ /* 0x000fea0003c00000 */
[----:B------:R0:W1:Y:S02]  /*24cb0*/  SHFL.IDX P6, R14, R13, R12, R11 ;  /* 0x0000000c0d0e7389 */ /* 0x00006400000c000b */
[----:B01----:R-:W-:Y:S01]  /*24cc0*/  ENDCOLLECTIVE ;  /* 0x000000000000791b */ /* 0x003fe20003800000 */
.L_x_6432:
        /* <DEDUP_REMOVED lines=15> */
.L_x_6433:
[----:B------:R-:W-:Y:S02]  /*24dc0*/  @P0 IMAD R6, R5, 0x2, R22 ;  /* 0x0000000205060824 */ /* 0x000fe400078e0216 */
[----:B------:R-:W-:Y:S02]  /*24dd0*/  IMAD.MOV.U32 R13, RZ, RZ, R4 ;  /* 0x000000ffff0d7224 */ /* 0x000fe400078e0004 */
[----:B------:R-:W-:Y:S02]  /*24de0*/  IMAD.MOV.U32 R12, RZ, RZ, 0x4 ;  /* 0x00000004ff0c7424 */ /* 0x000fe400078e00ff */
[----:B------:R-:W-:-:S07]  /*24df0*/  IMAD.MOV.U32 R3, RZ, RZ, R14 ;  /* 0x000000ffff037224 */ /* 0x000fce00078e000e */
[----:B------:R-:W-:Y:S05]  /*24e00*/  WARPSYNC.COLLECTIVE R15, `(.L_x_6434) ;  /* 0x000000000f087348 */ /* 0x000fea0003c00000 */
[----:B------:R0:W1:Y:S02]  /*24e10*/  SHFL.IDX P6, R14, R13, R12, R11 ;  /* 0x0000000c0d0e7389 */ /* 0x00006400000c000b */
[----:B01----:R-:W-:Y:S01]  /*24e20*/  ENDCOLLECTIVE ;  /* 0x000000000000791b */ /* 0x003fe20003800000 */
.L_x_6434:
        /* <DEDUP_REMOVED lines=15> */
.L_x_6435:
[----:B------:R-:W-:Y:S02]  /*24f20*/  @P0 IMAD R6, R5, 0x2, R22 ;  /* 0x0000000205060824 */ /* 0x000fe400078e0216 */
[----:B------:R-:W-:Y:S02]  /*24f30*/  IMAD.MOV.U32 R13, RZ, RZ, R4 ;  /* 0x000000ffff0d7224 */ /* 0x000fe400078e0004 */
[----:B------:R-:W-:Y:S02]  /*24f40*/  IMAD.MOV.U32 R12, RZ, RZ, 0x5 ;  /* 0x00000005ff0c7424 */ /* 0x000fe400078e00ff */
[----:B------:R-:W-:-:S07]  /*24f50*/  IMAD.MOV.U32 R3, RZ, RZ, R14 ;  /* 0x000000ffff037224 */ /* 0x000fce00078e000e */
[----:B------:R-:W-:Y:S05]  /*24f60*/  WARPSYNC.COLLECTIVE R15, `(.L_x_6436) ;  /* 0x000000000f087348 */ /* 0x000fea0003c00000 */
[----:B------:R0:W1:Y:S02]  /*24f70*/  SHFL.IDX P6, R14, R13, R12, R11 ;  /* 0x0000000c0d0e7389 */ /* 0x00006400000c000b */
[----:B01----:R-:W-:Y:S01]  /*24f80*/  ENDCOLLECTIVE ;  /* 0x000000000000791b */ /* 0x003fe20003800000 */
.L_x_6436:
        /* <DEDUP_REMOVED lines=10> */
.L_x_6437:
[----:B------:R-:W-:Y:S01]  /*25030*/  @!PT LDS RZ, [RZ] ;  /* 0x00000000fffff984 */ /* 0x000fe20000000800 */
[----:B------:R-:W-:Y:S01]  /*25040*/  @!PT LDS RZ, [RZ] ;  /* 0x00000000fffff984 */ /* 0x000fe20000000800 */
[----:B------:R-:W-:Y:S01]  /*25050*/  @!PT LDS RZ, [RZ] ;  /* 0x00000000fffff984 */ /* 0x000fe20000000800 */
[----:B------:R1:W-:Y:S01]  /*25060*/  @P0 LDGSTS.E.BYPASS.LTC128B.128 [R6+0x1e400], desc[UR40][R2.64], !P2 ;  /* 0x1e40000002060fae */ /* 0x0003e2000d101d68 */
[----:B------:R-:W-:Y:S01]  /*25070*/  IMAD.MOV.U32 R0, RZ, RZ, R14 ;  /* 0x000000ffff007224 */ /* 0x000fe200078e000e */
[----:B------:R-:W-:Y:S06]  /*25080*/  BRA `(.L_x_6438) ;  /* 0xffffff8c00d07947 */ /* 0x000fec000383ffff */
.L_x_6260:
[----:B------:R-:W-:Y:S01]  /*25090*/  IMAD.MOV.U32 R13, RZ, RZ, R3 ;  /* 0x000000ffff0d7224 */ /* 0x000fe200078e0003 */
[----:B------:R-:W-:Y:S01]  /*250a0*/  MOV R15, 0xffffffff ;  /* 0xffffffff000f7802 */ /* 0x000fe20000000f00 */
[----:B------:R-:W-:Y:S02]  /*250b0*/  IMAD.MOV.U32 R12, RZ, RZ, RZ ;  /* 0x000000ffff0c7224 */ /* 0x000fe400078e00ff */
[----:B------:R-:W-:Y:S02]  /*250c0*/  IMAD.MOV.U32 R11, RZ, RZ, 0x181f ;  /* 0x0000181fff0b7424 */ /* 0x000fe400078e00ff */
[----:B-----5:R-:W-:Y:S02]  /*250d0*/  IMAD R2, R9, R6, RZ ;  /* 0x0000000609027224 */ /* 0x020fe400078e02ff */
[----:B------:R-:W-:-:S07]  /*250e0*/  IMAD R17, R17, 0x80, R8 ;  /* 0x0000008011117824 */ /* 0x000fce00078e0208 */
[----:B------:R-:W-:Y:S05]  /*250f0*/  WARPSYNC.COLLECTIVE R15, `(.L_x_6439) ;  /* 0x000000000f087348 */ /* 0x000fea0003c00000 */
[----:B------:R0:W1:Y:S02]  /*25100*/  SHFL.IDX P6, R14, R13, R12, R11 ;  /* 0x0000000c0d0e7389 */ /* 0x00006400000c000b */
[----:B01----:R-:W-:Y:S01]  /*25110*/  ENDCOLLECTIVE ;  /* 0x000000000000791b */ /* 0x003fe20003800000 */
.L_x_6439:
[C---:B------:R-:W-:Y:S01]  /*25120*/  VIADD R10, R17.reuse, 0x10 ;  /* 0x00000010110a7836 */ /* 0x040fe20000000000 */
[C---:B------:R-:W-:Y:S01]  /*25130*/  ISETP.GE.AND P0, PT, R17.reuse, R2, PT ;  /* 0x000000021100720c */ /* 0x040fe20003f06270 */
[C---:B------:R-:W-:Y:S02]  /*25140*/  VIADD R6, R17.reuse, 0x20 ;  /* 0x0000002011067836 */ /* 0x040fe40000000000 */
[----:B------:R-:W-:Y:S01]  /*25150*/  VIADD R8, R17, 0x40 ;  /* 0x0000004011087836 */ /* 0x000fe20000000000 */
[----:B------:R0:W-:Y:S04]  /*25160*/  STL [R1+0x10], R10 ;  /* 0x0000100a01007387 */ /* 0x0001e80000100800 */
[----:B------:R0:W-:Y:S01]  /*25170*/  STL [R1+0x14], R6 ;  /* 0x0000140601007387 */ /* 0x0001e20000100800 */
[----:B------:R-:W-:-:S02]  /*25180*/  IMAD.MOV.U32 R13, RZ, RZ, R0 ;  /* 0x000000ffff0d7224 */ /* 0x000fc400078e0000 */
[----:B------:R-:W-:-:S07]  /*25190*/  IMAD.MOV.U32 R4, RZ, RZ, R14 ;  /* 0x000000ffff047224 */ /* 0x000fce00078e000e */
[----:B0-----:R-:W-:Y:S05]  /*251a0*/  WARPSYNC.COLLECTIVE R15, `(.L_x_6440) ;  /* 0x000000000f087348 */ /* 0x001fea0003c00000 */
[----:B------:R1:W2:Y:S02]  /*251b0*/  SHFL.IDX P6, R14, R13, R12, R11 ;  /* 0x0000000c0d0e7389 */ /* 0x0002a400000c000b */
[----:B012---:R-:W-:Y:S01]  /*251c0*/  ENDCOLLECTIVE ;  /* 0x000000000000791b */ /* 0x007fe20003800000 */
.L_x_6440:
[----:B------:R-:W-:Y:S02]  /*251d0*/  IMAD.MOV.U32 R13, RZ, RZ, R3 ;  /* 0x000000ffff0d7224 */ /* 0x000fe400078e0003 */
[----:B------:R-:W-:Y:S02]  /*251e0*/  IMAD.MOV.U32 R12, RZ, RZ, 0x1 ;  /* 0x00000001ff0c7424 */ /* 0x000fe400078e00ff */
[----:B------:R-:W-:-:S07]  /*251f0*/  IMAD.MOV.U32 R5, RZ, RZ, R14 ;  /* 0x000000ffff057224 */ /* 0x000fce00078e000e */
[----:B------:R-:W-:Y:S05]  /*25200*/  WARPSYNC.COLLECTIVE R15, `(.L_x_6441) ;  /* 0x000000000f087348 */ /* 0x000fea0003c00000 */
[----:B------:R0:W1:Y:S02]  /*25210*/  SHFL.IDX P6, R14, R13, R12, R11 ;  /* 0x0000000c0d0e7389 */ /* 0x00006400000c000b */
[----:B01----:R-:W-:Y:S01]  /*25220*/  ENDCOLLECTIVE ;  /* 0x000000000000791b */ /* 0x003fe20003800000 */
.L_x_6441:
        /* <DEDUP_REMOVED lines=15> */
.L_x_6442:
[----:B------:R-:W-:Y:S02]  /*25320*/  IMAD.MOV.U32 R13, RZ, RZ, R3 ;  /* 0x000000ffff0d7224 */ /* 0x000fe400078e0003 */
[----:B------:R-:W-:Y:S02]  /*25330*/  IMAD.MOV.U32 R12, RZ, RZ, 0x2 ;  /* 0x00000002ff0c7424 */ /* 0x000fe400078e00ff */
[----:B------:R-:W-:-:S07]  /*25340*/  IMAD.MOV.U32 R5, RZ, RZ, R14 ;  /* 0x000000ffff057224 */ /* 0x000fce00078e000e */
[----:B------:R-:W-:Y:S05]  /*25350*/  WARPSYNC.COLLECTIVE R15, `(.L_x_6443) ;  /* 0x000000000f087348 */ /* 0x000fea0003c00000 */
[----:B------:R0:W1:Y:S02]  /*25360*/  SHFL.IDX P6, R14, R13, R12, R11 ;  /* 0x0000000c0d0e7389 */ /* 0x00006400000c000b */
[----:B01----:R-:W-:Y:S01]  /*25370*/  ENDCOLLECTIVE ;  /* 0x000000000000791b */ /* 0x003fe20003800000 */
.L_x_6443:
        /* <DEDUP_REMOVED lines=12> */
[----:B------:R1:W-:Y:S04]  /*25440*/  STL [R1+0x18], R6 ;  /* 0x0000180601007387 */ /* 0x0003e80000100800 */
[----:B------:R1:W-:Y:S01]  /*25450*/  STL [R1+0x1c], R8 ;  /* 0x00001c0801007387 */ /* 0x0003e20000100800 */
[----:B0-----:R-:W-:-:S07]  /*25460*/  IMAD.MOV.U32 R4, RZ, RZ, R14 ;  /* 0x000000ffff047224 */ /* 0x001fce00078e000e */
[----:B-1----:R-:W-:Y:S05]  /*25470*/  WARPSYNC.COLLECTIVE R15, `(.L_x_6444) ;  /* 0x000000000f087348 */ /* 0x002fea0003c00000 */
[----:B------:R0:W2:Y:S02]  /*25480*/  SHFL.IDX P6, R14, R13, R12, R11 ;  /* 0x0000000c0d0e7389 */ /* 0x0000a400000c000b */
[----:B012---:R-:W-:Y:S01]  /*25490*/  ENDCOLLECTIVE ;  /* 0x000000000000791b */ /* 0x007fe20003800000 */
.L_x_6444:
[----:B------:R-:W-:Y:S02]  /*254a0*/  IMAD.MOV.U32 R13, RZ, RZ, R3 ;  /* 0x000000ffff0d7224 */ /* 0x000fe400078e0003 */
[----:B------:R-:W-:Y:S02]  /*254b0*/  IMAD.MOV.U32 R12, RZ, RZ, 0x3 ;  /* 0x00000003ff0c7424 */ /* 0x000fe400078e00ff */
[----:B------:R-:W-:-:S07]  /*254c0*/  IMAD.MOV.U32 R5, RZ, RZ, R14 ;  /* 0x000000ffff057224 */ /* 0x000fce00078e000e */
[----:B------:R-:W-:Y:S05]  /*254d0*/  WARPSYNC.COLLECTIVE R15, `(.L_x_6445) ;  /* 0x000000000f087348 */ /* 0x000fea0003c00000 */
[----:B------:R0:W1:Y:S02]  /*254e0*/  SHFL.IDX P6, R14, R13, R12, R11 ;  /* 0x0000000c0d0e7389 */ /* 0x00006400000c000b */
[----:B01----:R-:W-:Y:S01]  /*254f0*/  ENDCOLLECTIVE ;  /* 0x000000000000791b */ /* 0x003fe20003800000 */
.L_x_6445:
        /* <DEDUP_REMOVED lines=15> */
.L_x_6446:
[----:B------:R-:W-:Y:S02]  /*255f0*/  IMAD.MOV.U32 R13, RZ, RZ, R3 ;  /* 0x000000ffff0d7224 */ /* 0x000fe400078e0003 */
[----:B------:R-:W-:Y:S02]  /*25600*/  IMAD.MOV.U32 R12, RZ, RZ, 0x4 ;  /* 0x00000004ff0c7424 */ /* 0x000fe400078e00ff */
[----:B------:R-:W-:-:S07]  /*25610*/  IMAD.MOV.U32 R5, RZ, RZ, R14 ;  /* 0x000000ffff057224 */ /* 0x000fce00078e000e */
[----:B------:R-:W-:Y:S05]  /*25620*/  WARPSYNC.COLLECTIVE R15, `(.L_x_6447) ;  /* 0x000000000f087348 */ /* 0x000fea0003c00000 */
[----:B------:R0:W1:Y:S02]  /*25630*/  SHFL.IDX P6, R14, R13, R12, R11 ;  /* 0x0000000c0d0e7389 */ /* 0x00006400000c000b */
[----:B01----:R-:W-:Y:S01]  /*25640*/  ENDCOLLECTIVE ;  /* 0x000000000000791b */ /* 0x003fe20003800000 */
.L_x_6447:
[----:B------:R-:W-:-:S05]  /*25650*/  @!P0 LEA R5, P2, R7, R5, 0x1 ;  /* 0x0000000507058211 */ /* 0x000fca00078408ff */
[----:B------:R-:W-:-:S05]  /*25660*/  @!P0 IMAD.X R4, RZ, RZ, R4, P2 ;  /* 0x000000ffff048224 */ /* 0x000fca00010e0604 */
[----:B------:R-:W-:Y:S01]  /*25670*/  @!P0 LOP3.LUT R5, R5, R4, RZ, 0x3c, !PT ;  /* 0x0000000405058212 */ /* 0x000fe200078e3cff */
[----:B------:R-:W-:-:S03]  /*25680*/  IMAD.MOV.U32 R13, RZ, RZ, R0 ;  /* 0x000000ffff0d7224 */ /* 0x000fc600078e0000 */
[----:B------:R-:W-:-:S04]  /*25690*/  @!P0 LOP3.LUT R4, R5, R4, RZ, 0x3c, !PT ;  /* 0x0000000405048212 */ /* 0x000fc800078e3cff */
[----:B------:R-:W-:Y:S02]  /*256a0*/  @!P0 LOP3.LUT R5, R5, R4, RZ, 0x3c, !PT ;  /* 0x0000000405058212 */ /* 0x000fe400078e3cff */
[----:B------:R-:W-:-:S07]  /*256b0*/  MOV R6, R14 ;  /* 0x0000000e00067202 */ /* 0x000fce0000000f00 */
[----:B------:R-:W-:Y:S05]  /*256c0*/  WARPSYNC.COLLECTIVE R15, `(.L_x_6448) ;  /* 0x000000000f087348 */ /* 0x000fea0003c00000 */
[----:B------:R0:W1:Y:S02]  /*256d0*/  SHFL.IDX P6, R14, R13, R12, R11 ;  /* 0x0000000c0d0e7389 */ /* 0x00006400000c000b */
[----:B01----:R-:W-:Y:S01]  /*256e0*/  ENDCOLLECTIVE ;  /* 0x000000000000791b */ /* 0x003fe20003800000 */
.L_x_6448:
        /* <DEDUP_REMOVED lines=13> */
.L_x_6449:
        /* <DEDUP_REMOVED lines=10> */
.L_x_6450:
        /* <DEDUP_REMOVED lines=13> */
.L_x_6451:
        /* <DEDUP_REMOVED lines=10> */
.L_x_6452:
        /* <DEDUP_REMOVED lines=11> */
.L_x_6453:
        /* <DEDUP_REMOVED lines=10> */
.L_x_6454:
[----:B------:R-:W-:Y:S01]  /*25b20*/  @!PT LDS RZ, [RZ] ;  /* 0x00000000fffff984 */ /* 0x000fe20000000800 */
[----:B------:R-:W-:Y:S01]  /*25b30*/  @!PT LDS RZ, [RZ] ;  /* 0x00000000fffff984 */ /* 0x000fe20000000800 */
[----:B------:R-:W-:Y:S01]  /*25b40*/  @!PT LDS RZ, [RZ] ;  /* 0x00000000fffff984 */ /* 0x000fe20000000800 */
[----:B------:R0:W-:Y:S01]  /*25b50*/  @!P0 LDGSTS.E.BYPASS.LTC128B.128 [R26+0x1b400], desc[UR40][R4.64], !P1 ;  /* 0x1b400000041a8fae */ /* 0x0001e2000c901d68 */
[----:B------:R-:W-:Y:S01]  /*25b60*/  IMAD.MOV.U32 R0, RZ, RZ, R14 ;  /* 0x000000ffff007224 */ /* 0x000fe200078e000e */
[----:B------:R-:W-:Y:S06]  /*25b70*/  BRA `(.L_x_6455) ;  /* 0xffffff9000207947 */ /* 0x000fec000383ffff */
.L_x_6264:
        /* <DEDUP_REMOVED lines=33> */
.L_x_6457:
[----:B------:R-:W-:Y:S05]  /*25d90*/  BSYNC B0 ;  /* 0x0000000000007941 */ /* 0x000fea0003800000 */
.L_x_6456:
[----:B------:R-:W-:Y:S01]  /*25da0*/  MOV R13, R4 ;  /* 0x00000004000d7202 */ /* 0x000fe20000000f00 */
[----:B------:R-:W-:Y:S01]  /*25db0*/  IMAD.MOV.U32 R12, RZ, RZ, RZ ;  /* 0x000000ffff0c7224 */ /* 0x000fe200078e00ff */
[----:B------:R-:W-:Y:S01]  /*25dc0*/  LOP3.LUT R23, R23, 0xffffbfff, RZ, 0xc0, !PT ;  /* 0xffffbfff17177812 */ /* 0x000fe200078ec0ff */
[----:B------:R-:W-:Y:S02]  /*25dd0*/  IMAD.MOV.U32 R11, RZ, RZ, 0x181f ;  /* 0x0000181fff0b7424 */ /* 0x000fe400078e00ff */
[----:B------:R-:W-:Y:S01]  /*25de0*/  IMAD.MOV.U32 R15, RZ, RZ, -0x1 ;  /* 0xffffffffff0f7424 */ /* 0x000fe200078e00ff */
[----:B------:R-:W-:Y:S01]  /*25df0*/  @P5 LOP3.LUT R23, R23, 0x4000, RZ, 0xfc, !PT ;  /* 0x0000400017175812 */ /* 0x000fe200078efcff */
[----:B------:R-:W-:-:S07]  /*25e00*/  IMAD.MOV.U32 R2, RZ, RZ, R14 ;  /* 0x000000ffff027224 */ /* 0x000fce00078e000e */
[----:B------:R-:W-:Y:S05]  /*25e10*/  WARPSYNC.COLLECTIVE R15, `(.L_x_6458) ;  /* 0x000000000f087348 */ /* 0x000fea0003c00000 */
[----:B------:R0:W1:Y:S02]  /*25e20*/  SHFL.IDX P6, R14, R13, R12, R11 ;  /* 0x0000000c0d0e7389 */ /* 0x00006400000c000b */
[----:B01----:R-:W-:Y:S01]  /*25e30*/  ENDCOLLECTIVE ;  /* 0x000000000000791b */ /* 0x003fe20003800000 */
.L_x_6458:
[C---:B------:R-:W-:Y:S02]  /*25e40*/  LOP3.LUT P5, RZ, R23.reuse, 0x200, RZ, 0xc0, !PT ;  /* 0x0000020017ff7812 */ /* 0x040fe400078ac0ff */
        /* <DEDUP_REMOVED lines=12> */
.L_x_6459:
        /* <DEDUP_REMOVED lines=15> */
.L_x_6460:
        /* <DEDUP_REMOVED lines=12> */
.L_x_6461:
        /* <DEDUP_REMOVED lines=12> */
.L_x_6462:
        /* <DEDUP_REMOVED lines=12> */
.L_x_6463:
        /* <DEDUP_REMOVED lines=12> */
.L_x_6464:
        /* <DEDUP_REMOVED lines=12> */
.L_x_6465:
        /* <DEDUP_REMOVED lines=12> */
.L_x_6466:
[----:B------:R-:W-:Y:S02]  /*26480*/  IMAD.MOV.U32 R13, RZ, RZ, R0 ;  /* 0x000000ffff0d7224 */ /* 0x000fe400078e0000 */
[----:B------:R-:W-:Y:S02]  /*26490*/  IMAD.MOV.U32 R12, RZ, RZ, 0x5 ;  /* 0x00000005ff0c7424 */ /* 0x000fe400078e00ff */
[----:B------:R-:W-:-:S05]  /*264a0*/  IMAD.MOV.U32 R2, RZ, RZ, R14 ;  /* 0x000000ffff027224 */ /* 0x000fca00078e000e */
[----:B------:R-:W-:-:S04]  /*264b0*/  @!P0 LEA R2, P6, R7, R2, 0x1 ;  /* 0x0000000207028211 */ /* 0x000fc800078c08ff */
[----:B------:R-:W-:-:S05]  /*264c0*/  @!P0 IADD3.X R3, RZ, R6, RZ, P6, !PT ;  /* 0x00000006ff038210 */ /* 0x000fca00037fe4ff */
[----:B------:R-:W-:Y:S01]  /*264d0*/  @!PT LDS RZ, [RZ] ;  /* 0x00000000fffff984 */ /* 0x000fe20000000800 */
[----:B------:R-:W-:Y:S01]  /*264e0*/  @!PT LDS RZ, [RZ] ;  /* 0x00000000fffff984 */ /* 0x000fe20000000800 */
[----:B------:R-:W-:Y:S01]  /*264f0*/  @!PT LDS RZ, [RZ] ;  /* 0x00000000fffff984 */ /* 0x000fe20000000800 */
[----:B------:R0:W-:Y:S04]  /*26500*/  @!P0 LDGSTS.E.BYPASS.LTC128B.128 [R26+0x24400], desc[UR40][R2.64], !P4 ;  /* 0x24400000021a8fae */ /* 0x0001e8000e101d68 */
[----:B0-----:R-:W-:Y:S05]  /*26510*/  WARPSYNC.COLLECTIVE R15, `(.L_x_6467) ;  /* 0x000000000f087348 */ /* 0x001fea0003c00000 */
[----:B------:R1:W2:Y:S02]  /*26520*/  SHFL.IDX P6, R14, R13, R12, R11 ;  /* 0x0000000c0d0e7389 */ /* 0x0002a400000c000b */
[----:B012---:R-:W-:Y:S01]  /*26530*/  ENDCOLLECTIVE ;  /* 0x000000000000791b */ /* 0x007fe20003800000 */
.L_x_6467:
        /* <DEDUP_REMOVED lines=12> */
.L_x_6468:
        /* <DEDUP_REMOVED lines=12> */
.L_x_6469:
        /* <DEDUP_REMOVED lines=11> */
.L_x_6470:
[----:B------:R-:W-:Y:S02]  /*26770*/  IMAD.MOV.U32 R13, RZ, RZ, R0 ;  /* 0x000000ffff0d7224 */ /* 0x000fe400078e0000 */
[----:B------:R-:W-:Y:S02]  /*26780*/  IMAD.MOV.U32 R12, RZ, RZ, 0x7 ;  /* 0x00000007ff0c7424 */ /* 0x000fe400078e00ff */
[----:B------:R-:W-:-:S07]  /*26790*/  IMAD.MOV.U32 R2, RZ, RZ, R14 ;  /* 0x000000ffff027224 */ /* 0x000fce00078e000e */
[----:B------:R-:W-:Y:S05]  /*267a0*/  WARPSYNC.COLLECTIVE R15, `(.L_x_6471) ;  /* 0x000000000f087348 */ /* 0x000fea0003c00000 */
[----:B------:R0:W1:Y:S02]  /*267b0*/  SHFL.IDX P6, R14, R13, R12, R11 ;  /* 0x0000000c0d0e7389 */ /* 0x00006400000c000b */
[----:B01----:R-:W-:Y:S01]  /*267c0*/  ENDCOLLECTIVE ;  /* 0x000000000000791b */ /* 0x003fe20003800000 */
.L_x_6471:
        /* <DEDUP_REMOVED lines=14> */
.L_x_6472:
[----:B------:R-:W-:Y:S01]  /*268b0*/  IMAD.MOV.U32 R2, RZ, RZ, R14 ;  /* 0x000000ffff027224 */ /* 0x000fe200078e000e */
[----:B------:R-:W-:Y:S06]  /*268c0*/  BRA `(.L_x_6473) ;  /* 0xffffff8c00847947 */ /* 0x000fec000383ffff */
.L_x_6269:
[----:B0-----:R0:W1:Y:S02]  /*268d0*/  SYNCS.PHASECHK.TRANS64.TRYWAIT P0, [R22+URZ+0x32420], R3 ;  /* 0x03242003160075a7 */ /* 0x001064000800017f */
[----:B-1----:R-:W-:Y:S05]  /*268e0*/  @!P0 NANOSLEEP.SYNCS 0x989680 ;  /* 0x009896800000895d */ /* 0x002fea0003900000 */
[----:B------:R-:W1:Y:S02]  /*268f0*/  @!P0 SYNCS.PHASECHK.TRANS64 P0, [R22+URZ+0x32420], R3 ;  /* 0x03242003160085a7 */ /* 0x000e64000800007f */
[----:B-1----:R-:W-:Y:S05]  /*26900*/  @!P0 BRA `(.L_x_6269) ;  /* 0xfffffffc00f08947 */ /* 0x002fea000383ffff */
[----:B------:R-:W-:Y:S05]  /*26910*/  BRA `(.L_x_6474) ;  /* 0xffffff8c00f87947 */ /* 0x000fea000383ffff */
.L_x_6272:
[----:B0-----:R0:W1:Y:S02]  /*26920*/  SYNCS.PHASECHK.TRANS64.TRYWAIT P0, [R30+URZ+0x32460], R3 ;  /* 0x032460031e0075a7 */ /* 0x001064000800017f */
[----:B-1----:R-:W-:Y:S05]  /*26930*/  @!P0 NANOSLEEP.SYNCS 0x989680 ;  /* 0x009896800000895d */ /* 0x002fea0003900000 */
[----:B------:R-:W1:Y:S02]  /*26940*/  @!P0 SYNCS.PHASECHK.TRANS64 P0, [R30+URZ+0x32460], R3 ;  /* 0x032460031e0085a7 */ /* 0x000e64000800007f */
[----:B-1----:R-:W-:Y:S05]  /*26950*/  @!P0 BRA `(.L_x_6272) ;  /* 0xfffffffc00f08947 */ /* 0x002fea000383ffff */
[----:B------:R-:W-:Y:S05]  /*26960*/  BRA `(.L_x_6475) ;  /* 0xffffff9000087947 */ /* 0x000fea000383ffff */
.L_x_6273:
        /* <DEDUP_REMOVED lines=8> */
.L_x_6477:
[----:B------:R-:W-:Y:S05]  /*269f0*/  BSYNC B0 ;  /* 0x0000000000007941 */ /* 0x000fea0003800000 */
.L_x_6476:
        /* <DEDUP_REMOVED lines=13> */
.L_x_6478:
        /* <DEDUP_REMOVED lines=9> */
.L_x_6479:
        /* <DEDUP_REMOVED lines=17> */
.L_x_6480:
[----:B------:R-:W-:Y:S02]  /*26c70*/  IMAD.MOV.U32 R13, RZ, RZ, R6 ;  /* 0x000000ffff0d7224 */ /* 0x000fe400078e0006 */
[----:B------:R-:W-:Y:S01]  /*26c80*/  IMAD.MOV.U32 R12, RZ, RZ, 0x2 ;  /* 0x00000002ff0c7424 */ /* 0x000fe200078e00ff */
[----:B------:R-:W-:-:S13]  /*26c90*/  IADD3 R2, P3, R14, R0, RZ ;  /* 0x000000000e027210 */ /* 0x000fda0007f7e0ff */
[----:B------:R-:W-:Y:S05]  /*26ca0*/  WARPSYNC.COLLECTIVE R15, `(.L_x_6481) ;  /* 0x000000000f087348 */ /* 0x000fea0003c00000 */
[----:B------:R0:W1:Y:S02]  /*26cb0*/  SHFL.IDX P6, R14, R13, R12, R11 ;  /* 0x0000000c0d0e7389 */ /* 0x00006400000c000b */
[----:B01----:R-:W-:Y:S01]  /*26cc0*/  ENDCOLLECTIVE ;  /* 0x000000000000791b */ /* 0x003fe20003800000 */
.L_x_6481:
        /* <DEDUP_REMOVED lines=17> */
.L_x_6482:
[----:B------:R-:W-:Y:S02]  /*26de0*/  IMAD.MOV.U32 R13, RZ, RZ, R6 ;  /* 0x000000ffff0d7224 */ /* 0x000fe400078e0006 */
[----:B------:R-:W-:Y:S01]  /*26df0*/  IMAD.MOV.U32 R12, RZ, RZ, 0x3 ;  /* 0x00000003ff0c7424 */ /* 0x000fe200078e00ff */
[----:B------:R-:W-:-:S13]  /*26e00*/  IADD3 R2, P3, R14, R0, RZ ;  /* 0x000000000e027210 */ /* 0x000fda0007f7e0ff */
[----:B------:R-:W-:Y:S05]  /*26e10*/  WARPSYNC.COLLECTIVE R15, `(.L_x_6483) ;  /* 0x000000000f087348 */ /* 0x000fea0003c00000 */
[----:B------:R0:W1:Y:S02]  /*26e20*/  SHFL.IDX P6, R14, R13, R12, R11 ;  /* 0x0000000c0d0e7389 */ /* 0x00006400000c000b */
[----:B01----:R-:W-:Y:S01]  /*26e30*/  ENDCOLLECTIVE ;  /* 0x000000000000791b */ /* 0x003fe20003800000 */
.L_x_6483:
        /* <DEDUP_REMOVED lines=17> */
.L_x_6484:
[----:B------:R-:W-:Y:S02]  /*26f50*/  IMAD.MOV.U32 R13, RZ, RZ, R6 ;  /* 0x000000ffff0d7224 */ /* 0x000fe400078e0006 */
[----:B------:R-:W-:Y:S01]  /*26f60*/  IMAD.MOV.U32 R12, RZ, RZ, 0x4 ;  /* 0x00000004ff0c7424 */ /* 0x000fe200078e00ff */
[----:B------:R-:W-:-:S13]  /*26f70*/  IADD3 R2, P3, R14, R0, RZ ;  /* 0x000000000e027210 */ /* 0x000fda0007f7e0ff */
[----:B------:R-:W-:Y:S05]  /*26f80*/  WARPSYNC.COLLECTIVE R15, `(.L_x_6485) ;  /* 0x000000000f087348 */ /* 0x000fea0003c00000 */
[----:B------:R0:W1:Y:S02]  /*26f90*/  SHFL.IDX P6, R14, R13, R12, R11 ;  /* 0x0000000c0d0e7389 */ /* 0x00006400000c000b */
[----:B01----:R-:W-:Y:S01]  /*26fa0*/  ENDCOLLECTIVE ;  /* 0x000000000000791b */ /* 0x003fe20003800000 */
.L_x_6485:
        /* <DEDUP_REMOVED lines=17> */
.L_x_6486:
[----:B------:R-:W-:Y:S02]  /*270c0*/  IMAD.MOV.U32 R13, RZ, RZ, R6 ;  /* 0x000000ffff0d7224 */ /* 0x000fe400078e0006 */
[----:B------:R-:W-:Y:S01]  /*270d0*/  IMAD.MOV.U32 R12, RZ, RZ, 0x5 ;  /* 0x00000005ff0c7424 */ /* 0x000fe200078e00ff */
[----:B------:R-:W-:-:S13]  /*270e0*/  IADD3 R2, P3, R14, R0, RZ ;  /* 0x000000000e027210 */ /* 0x000fda0007f7e0ff */
[----:B------:R-:W-:Y:S05]  /*270f0*/  WARPSYNC.COLLECTIVE R15, `(.L_x_6487) ;  /* 0x000000000f087348 */ /* 0x000fea0003c00000 */
[----:B------:R0:W1:Y:S02]  /*27100*/  SHFL.IDX P6, R14, R13, R12, R11 ;  /* 0x0000000c0d0e7389 */ /* 0x00006400000c000b */
[----:B01----:R-:W-:Y:S01]  /*27110*/  ENDCOLLECTIVE ;  /* 0x000000000000791b */ /* 0x003fe20003800000 */
.L_x_6487:
        /* <DEDUP_REMOVED lines=12> */
.L_x_6488:
        /* <DEDUP_REMOVED lines=9> */
.L_x_6280:
[----:B0-----:R0:W1:Y:S02]  /*27270*/  SYNCS.PHASECHK.TRANS64.TRYWAIT P0, [R6+URZ+0x32440], R21 ;  /* 0x03244015060075a7 */ /* 0x001064000800017f */
[----:B-1----:R-:W-:Y:S05]  /*27280*/  @!P0 NANOSLEEP.SYNCS 0x989680 ;  /* 0x009896800000895d */ /* 0x002fea0003900000 */
[----:B------:R-:W1:Y:S02]  /*27290*/  @!P0 SYNCS.PHASECHK.TRANS64 P0, [R6+URZ+0x32440], R21 ;  /* 0x03244015060085a7 */ /* 0x000e64000800007f */
[----:B-1----:R-:W-:Y:S05]  /*272a0*/  @!P0 BRA `(.L_x_6280) ;  /* 0xfffffffc00f08947 */ /* 0x002fea000383ffff */
[----:B------:R-:W-:Y:S05]  /*272b0*/  BRA `(.L_x_6490) ;  /* 0xffffff9000987947 */ /* 0x000fea000383ffff */
.L_x_6281:
[----:B------:R-:W-:Y:S01]  /*272c0*/  BSSY B1, `(.L_x_6491) ;  /* 0x0000008000017945 */ /* 0x000fe20003800000 */
[----:B------:R-:W-:Y:S01]  /*272d0*/  IMAD.MOV.U32 R13, RZ, RZ, R9 ;  /* 0x000000ffff0d7224 */ /* 0x000fe200078e0009 */
[----:B------:R-:W-:Y:S01]  /*272e0*/  MOV R15, 0xffffffff ;  /* 0xffffffff000f7802 */ /* 0x000fe20000000f00 */
[----:B------:R-:W-:Y:S02]  /*272f0*/  IMAD.MOV.U32 R12, RZ, RZ, RZ ;  /* 0x000000ffff0c7224 */ /* 0x000fe400078e00ff */
[----:B------:R-:W-:-:S07]  /*27300*/  IMAD.MOV.U32 R11, RZ, RZ, 0x181f ;  /* 0x0000181fff0b7424 */ /* 0x000fce00078e00ff */
[----:B0-----:R-:W-:Y:S05]  /*27310*/  WARPSYNC.COLLECTIVE R15, `(.L_x_6492) ;  /* 0x000000000f087348 */ /* 0x001fea0003c00000 */
[----:B------:R1:W2:Y:S02]  /*27320*/  SHFL.IDX P6, R14, R13, R12, R11 ;  /* 0x0000000c0d0e7389 */ /* 0x0002a400000c000b */
[----:B012---:R-:W-:Y:S01]  /*27330*/  ENDCOLLECTIVE ;  /* 0x000000000000791b */ /* 0x007fe20003800000 */
.L_x_6492:
[----:B------:R-:W-:Y:S05]  /*27340*/  BSYNC B1 ;  /* 0x0000000000017941 */ /* 0x000fea0003800000 */
.L_x_6491:
        /* <DEDUP_REMOVED lines=9> */
.L_x_6493:
[----:B------:R-:W-:Y:S02]  /*273e0*/  IMAD.MOV.U32 R13, RZ, RZ, R9 ;  /* 0x000000ffff0d7224 */ /* 0x000fe400078e0009 */
[----:B------:R-:W-:Y:S02]  /*273f0*/  IMAD.MOV.U32 R12, RZ, RZ, 0x1 ;  /* 0x00000001ff0c7424 */ /* 0x000fe400078e00ff */
[----:B------:R-:W-:-:S07]  /*27400*/  IMAD.MOV.U32 R2, RZ, RZ, R14 ;  /* 0x000000ffff027224 */ /* 0x000fce00078e000e */
[----:B------:R-:W-:Y:S05]  /*27410*/  WARPSYNC.COLLECTIVE R15, `(.L_x_6494) ;  /* 0x000000000f087348 */ /* 0x000fea0003c00000 */
[----:B------:R0:W1:Y:S02]  /*27420*/  SHFL.IDX P6, R14, R13, R12, R11 ;  /* 0x0000000c0d0e7389 */ /* 0x00006400000c000b */
[----:B01----:R-:W-:Y:S01]  /*27430*/  ENDCOLLECTIVE ;  /* 0x000000000000791b */ /* 0x003fe20003800000 */
.L_x_6494:
        /* <DEDUP_REMOVED lines=11> */
.L_x_6495:
[----:B------:R-:W-:Y:S02]  /*274f0*/  IMAD.MOV.U32 R13, RZ, RZ, R9 ;  /* 0x000000ffff0d7224 */ /* 0x000fe400078e0009 */
[----:B------:R-:W-:Y:S02]  /*27500*/  IMAD.MOV.U32 R12, RZ, RZ, 0x2 ;  /* 0x00000002ff0c7424 */ /* 0x000fe400078e00ff */
[----:B------:R-:W-:-:S07]  /*27510*/  IMAD.MOV.U32 R2, RZ, RZ, R14 ;  /* 0x000000ffff027224 */ /* 0x000fce00078e000e */
[----:B------:R-:W-:Y:S05]  /*27520*/  WARPSYNC.COLLECTIVE R15, `(.L_x_6496) ;  /* 0x000000000f087348 */ /* 0x000fea0003c00000 */
[----:B------:R0:W1:Y:S02]  /*27530*/  SHFL.IDX P6, R14, R13, R12, R11 ;  /* 0x0000000c0d0e7389 */ /* 0x00006400000c000b */
[----:B01----:R-:W-:Y:S01]  /*27540*/  ENDCOLLECTIVE ;  /* 0x000000000000791b */ /* 0x003fe20003800000 */
.L_x_6496:
        /* <DEDUP_REMOVED lines=11> */
.L_x_6497:
[----:B------:R-:W-:Y:S02]  /*27600*/  IMAD.MOV.U32 R13, RZ, RZ, R9 ;  /* 0x000000ffff0d7224 */ /* 0x000fe400078e0009 */
[----:B------:R-:W-:Y:S02]  /*27610*/  IMAD.MOV.U32 R12, RZ, RZ, 0x3 ;  /* 0x00000003ff0c7424 */ /* 0x000fe400078e00ff */
[----:B------:R-:W-:-:S07]  /*27620*/  IMAD.MOV.U32 R2, RZ, RZ, R14 ;  /* 0x000000ffff027224 */ /* 0x000fce00078e000e */
[----:B------:R-:W-:Y:S05]  /*27630*/  WARPSYNC.COLLECTIVE R15, `(.L_x_6498) ;  /* 0x000000000f087348 */ /* 0x000fea0003c00000 */
[----:B------:R0:W1:Y:S02]  /*27640*/  SHFL.IDX P6, R14, R13, R12, R11 ;  /* 0x0000000c0d0e7389 */ /* 0x00006400000c000b */
[----:B01----:R-:W-:Y:S01]  /*27650*/  ENDCOLLECTIVE ;  /* 0x000000000000791b */ /* 0x003fe20003800000 */
.L_x_6498:
        /* <DEDUP_REMOVED lines=11> */
.L_x_6499:
[----:B------:R-:W-:Y:S02]  /*27710*/  IMAD.MOV.U32 R13, RZ, RZ, R9 ;  /* 0x000000ffff0d7224 */ /* 0x000fe400078e0009 */
[----:B------:R-:W-:Y:S02]  /*27720*/  IMAD.MOV.U32 R12, RZ, RZ, 0x4 ;  /* 0x00000004ff0c7424 */ /* 0x000fe400078e00ff */
[----:B------:R-:W-:-:S07]  /*27730*/  IMAD.MOV.U32 R2, RZ, RZ, R14 ;  /* 0x000000ffff027224 */ /* 0x000fce00078e000e */
[----:B------:R-:W-:Y:S05]  /*27740*/  WARPSYNC.COLLECTIVE R15, `(.L_x_6500) ;  /* 0x000000000f087348 */ /* 0x000fea0003c00000 */
[----:B------:R0:W1:Y:S02]  /*27750*/  SHFL.IDX P6, R14, R13, R12, R11 ;  /* 0x0000000c0d0e7389 */ /* 0x00006400000c000b */
[----:B01----:R-:W-:Y:S01]  /*27760*/  ENDCOLLECTIVE ;  /* 0x000000000000791b */ /* 0x003fe20003800000 */
.L_x_6500:
        /* <DEDUP_REMOVED lines=11> */
.L_x_6501:
[----:B------:R-:W-:Y:S02]  /*27820*/  IMAD.MOV.U32 R13, RZ, RZ, R9 ;  /* 0x000000ffff0d7224 */ /* 0x000fe400078e0009 */
[----:B------:R-:W-:Y:S02]  /*27830*/  IMAD.MOV.U32 R12, RZ, RZ, 0x5 ;  /* 0x00000005ff0c7424 */ /* 0x000fe400078e00ff */
[----:B------:R-:W-:-:S07]  /*27840*/  IMAD.MOV.U32 R2, RZ, RZ, R14 ;  /* 0x000000ffff027224 */ /* 0x000fce00078e000e */
[----:B------:R-:W-:Y:S05]  /*27850*/  WARPSYNC.COLLECTIVE R15, `(.L_x_6502) ;  /* 0x000000000f087348 */ /* 0x000fea0003c00000 */
[----:B------:R0:W1:Y:S02]  /*27860*/  SHFL.IDX P6, R14, R13, R12, R11 ;  /* 0x0000000c0d0e7389 */ /* 0x00006400000c000b */
[----:B01----:R-:W-:Y:S01]  /*27870*/  ENDCOLLECTIVE ;  /* 0x000000000000791b */ /* 0x003fe20003800000 */
.L_x_6502:
        /* <DEDUP_REMOVED lines=11> */
.L_x_6503:
[----:B------:R-:W-:Y:S01]  /*27930*/  IMAD.MOV.U32 R2, RZ, RZ, R14 ;  /* 0x000000ffff027224 */ /* 0x000fe200078e000e */
[----:B------:R-:W-:Y:S06]  /*27940*/  BRA `(.L_x_6504) ;  /* 0xffffff8c00c07947 */ /* 0x000fec000383ffff */
.L_x_6286:
[----:B---3--:R3:W4:Y:S02]  /*27950*/  SYNCS.PHASECHK.TRANS64.TRYWAIT P0, [R6+URZ+0x32460], R21 ;  /* 0x03246015060075a7 */ /* 0x008724000800017f */
[----:B----4-:R-:W-:Y:S05]  /*27960*/  @!P0 NANOSLEEP.SYNCS 0x989680 ;  /* 0x009896800000895d */ /* 0x010fea0003900000 */
[----:B------:R-:W4:Y:S02]  /*27970*/  @!P0 SYNCS.PHASECHK.TRANS64 P0, [R6+URZ+0x32460], R21 ;  /* 0x03246015060085a7 */ /* 0x000f24000800007f */
[----:B----4-:R-:W-:Y:S05]  /*27980*/  @!P0 BRA `(.L_x_6286) ;  /* 0xfffffffc00f08947 */ /* 0x010fea000383ffff */
[----:B------:R-:W-:Y:S05]  /*27990*/  BRA `(.L_x_6505) ;  /* 0xffffff9000107947 */ /* 0x000fea000383ffff */
.L_x_6287:
        /* <DEDUP_REMOVED lines=8> */
.L_x_6507:
[----:B------:R-:W-:Y:S05]  /*27a20*/  BSYNC B1 ;  /* 0x0000000000017941 */ /* 0x000fea0003800000 */
.L_x_6506:
        /* <DEDUP_REMOVED lines=9> */
.L_x_6508:
[----:B------:R-:W-:Y:S02]  /*27ac0*/  IMAD.MOV.U32 R13, RZ, RZ, R9 ;  /* 0x000000ffff0d7224 */ /* 0x000fe400078e0009 */
[----:B------:R-:W-:Y:S01]  /*27ad0*/  IMAD.MOV.U32 R12, RZ, RZ, 0x1 ;  /* 0x00000001ff0c7424 */ /* 0x000fe200078e00ff */
[----:B------:R-:W-:-:S13]  /*27ae0*/  IADD3 R2, P0, R14, R0, RZ ;  /* 0x000000000e027210 */ /* 0x000fda0007f1e0ff */
[----:B------:R-:W-:Y:S05]  /*27af0*/  WARPSYNC.COLLECTIVE R15, `(.L_x_6509) ;  /* 0x000000000f087348 */ /* 0x000fea0003c00000 */
[----:B------:R0:W1:Y:S02]  /*27b00*/  SHFL.IDX P6, R14, R13, R12, R11 ;  /* 0x0000000c0d0e7389 */ /* 0x00006400000c000b */
[----:B01----:R-:W-:Y:S01]  /*27b10*/  ENDCOLLECTIVE ;  /* 0x000000000000791b */ /* 0x003fe20003800000 */
.L_x_6509:
        /* <DEDUP_REMOVED lines=13> */
.L_x_6510:
[----:B------:R-:W-:Y:S02]  /*27bf0*/  IMAD.MOV.U32 R13, RZ, RZ, R9 ;  /* 0x000000ffff0d7224 */ /* 0x000fe400078e0009 */
[----:B------:R-:W-:Y:S01]  /*27c00*/  IMAD.MOV.U32 R12, RZ, RZ, 0x2 ;  /* 0x00000002ff0c7424 */ /* 0x000fe200078e00ff */
[----:B------:R-:W-:-:S13]  /*27c10*/  IADD3 R2, P0, R14, R0, RZ ;  /* 0x000000000e027210 */ /* 0x000fda0007f1e0ff */
[----:B------:R-:W-:Y:S05]  /*27c20*/  WARPSYNC.COLLECTIVE R15, `(.L_x_6511) ;  /* 0x000000000f087348 */ /* 0x000fea0003c00000 */
[----:B------:R0:W1:Y:S02]  /*27c30*/  SHFL.IDX P6, R14, R13, R12, R11 ;  /* 0x0000000c0d0e7389 */ /* 0x00006400000c000b */
[----:B01----:R-:W-:Y:S01]  /*27c40*/  ENDCOLLECTIVE ;  /* 0x000000000000791b */ /* 0x003fe20003800000 */
.L_x_6511:
        /* <DEDUP_REMOVED lines=13> */
.L_x_6512:
[----:B------:R-:W-:Y:S02]  /*27d20*/  IMAD.MOV.U32 R13, RZ, RZ, R9 ;  /* 0x000000ffff0d7224 */ /* 0x000fe400078e0009 */
[----:B------:R-:W-:Y:S01]  /*27d30*/  IMAD.MOV.U32 R12, RZ, RZ, 0x3 ;  /* 0x00000003ff0c7424 */ /* 0x000fe200078e00ff */
[----:B------:R-:W-:-:S13]  /*27d40*/  IADD3 R2, P0, R14, R0, RZ ;  /* 0x000000000e027210 */ /* 0x000fda0007f1e0ff */
[----:B------:R-:W-:Y:S05]  /*27d50*/  WARPSYNC.COLLECTIVE R15, `(.L_x_6513) ;  /* 0x000000000f087348 */ /* 0x000fea0003c00000 */
[----:B------:R0:W1:Y:S02]  /*27d60*/  SHFL.IDX P6, R14, R13, R12, R11 ;  /* 0x0000000c0d0e7389 */ /* 0x00006400000c000b */
[----:B01----:R-:W-:Y:S01]  /*27d70*/  ENDCOLLECTIVE ;  /* 0x000000000000791b */ /* 0x003fe20003800000 */
.L_x_6513:
        /* <DEDUP_REMOVED lines=13> */
.L_x_6514:
[----:B------:R-:W-:Y:S02]  /*27e50*/  IMAD.MOV.U32 R13, RZ, RZ, R9 ;  /* 0x000000ffff0d7224 */ /* 0x000fe400078e0009 */
[----:B------:R-:W-:Y:S01]  /*27e60*/  IMAD.MOV.U32 R12, RZ, RZ, 0x4 ;  /* 0x00000004ff0c7424 */ /* 0x000fe200078e00ff */
[----:B------:R-:W-:-:S13]  /*27e70*/  IADD3 R2, P0, R14, R0, RZ ;  /* 0x000000000e027210 */ /* 0x000fda0007f1e0ff */
[----:B------:R-:W-:Y:S05]  /*27e80*/  WARPSYNC.COLLECTIVE R15, `(.L_x_6515) ;  /* 0x000000000f087348 */ /* 0x000fea0003c00000 */
[----:B------:R0:W1:Y:S02]  /*27e90*/  SHFL.IDX P6, R14, R13, R12, R11 ;  /* 0x0000000c0d0e7389 */ /* 0x00006400000c000b */
[----:B01----:R-:W-:Y:S01]  /*27ea0*/  ENDCOLLECTIVE ;  /* 0x000000000000791b */ /* 0x003fe20003800000 */
.L_x_6515:
        /* <DEDUP_REMOVED lines=13> */
.L_x_6516:
[----:B------:R-:W-:Y:S02]  /*27f80*/  IMAD.MOV.U32 R13, RZ, RZ, R9 ;  /* 0x000000ffff0d7224 */ /* 0x000fe400078e0009 */
[----:B------:R-:W-:Y:S01]  /*27f90*/  IMAD.MOV.U32 R12, RZ, RZ, 0x5 ;  /* 0x00000005ff0c7424 */ /* 0x000fe200078e00ff */
[----:B------:R-:W-:-:S13]  /*27fa0*/  IADD3 R2, P0, R14, R0, RZ ;  /* 0x000000000e027210 */ /* 0x000fda0007f1e0ff */
[----:B------:R-:W-:Y:S05]  /*27fb0*/  WARPSYNC.COLLECTIVE R15, `(.L_x_6517) ;  /* 0x000000000f087348 */ /* 0x000fea0003c00000 */
[----:B------:R0:W1:Y:S02]  /*27fc0*/  SHFL.IDX P6, R14, R13, R12, R11 ;  /* 0x0000000c0d0e7389 */ /* 0x00006400000c000b */
[----:B01----:R-:W-:Y:S01]  /*27fd0*/  ENDCOLLECTIVE ;  /* 0x000000000000791b */ /* 0x003fe20003800000 */
.L_x_6517:
        /* <DEDUP_REMOVED lines=13> */
.L_x_6518:
[----:B------:R-:W-:Y:S05]  /*280b0*/  BRA `(.L_x_6519) ;  /* 0xffffff8c00547947 */ /* 0x000fea000383ffff */
.L_x_6295:
[----:B------:R-:W-:Y:S01]  /*280c0*/  BSSY B0, `(.L_x_6520) ;  /* 0x0000008000007945 */ /* 0x000fe20003800000 */
[----:B------:R-:W-:Y:S02]  /*280d0*/  IMAD.MOV.U32 R13, RZ, RZ, R16 ;  /* 0x000000ffff0d7224 */ /* 0x000fe400078e0010 */
[----:B------:R-:W-:Y:S02]  /*280e0*/  IMAD.MOV.U32 R12, RZ, RZ, RZ ;  /* 0x000000ffff0c7224 */ /* 0x000fe400078e00ff */
[----:B-1----:R-:W-:Y:S02]  /*280f0*/  IMAD.MOV.U32 R11, RZ, RZ, 0x1f ;  /* 0x0000001fff0b7424 */ /* 0x002fe400078e00ff */
[----:B------:R-:W-:-:S07]  /*28100*/  IMAD.MOV.U32 R15, RZ, RZ, -0x1 ;  /* 0xffffffffff0f7424 */ /* 0x000fce00078e00ff */
[----:B--23--:R-:W-:Y:S05]  /*28110*/  WARPSYNC.COLLECTIVE R15, `(.L_x_6521) ;  /* 0x000000000f087348 */ /* 0x00cfea0003c00000 */
[----:B------:R0:W1:Y:S02]  /*28120*/  SHFL.IDX P6, R14, R13, R12, R11 ;  /* 0x0000000c0d0e7389 */ /* 0x00006400000c000b */
[----:B0123--:R-:W-:Y:S01]  /*28130*/  ENDCOLLECTIVE ;  /* 0x000000000000791b */ /* 0x00ffe20003800000 */
.L_x_6521:
[----:B------:R-:W-:Y:S05]  /*28140*/  BSYNC B0 ;  /* 0x0000000000007941 */ /* 0x000fea0003800000 */
.L_x_6520:
        /* <DEDUP_REMOVED lines=9> */
.L_x_6522:
        /* <DEDUP_REMOVED lines=24> */
.L_x_6523:
[----:B------:R-:W-:Y:S01]  /*28360*/  IMAD.MOV.U32 R12, RZ, RZ, 0x2 ;  /* 0x00000002ff0c7424 */ /* 0x000fe200078e00ff */
[----:B------:R-:W-:-:S05]  /*28370*/  SEL R14, R14, RZ, P1 ;  /* 0x000000ff0e0e7207 */ /* 0x000fca0000800000 */
[----:B------:R-:W-:-:S04]  /*28380*/  IMAD.IADD R5, R13, 0x1, R14 ;  /* 0x000000010d057824 */ /* 0x000fc800078e020e */
[----:B------:R-:W-:-:S07]  /*28390*/  IMAD.MOV.U32 R13, RZ, RZ, R5 ;  /* 0x000000ffff0d7224 */ /* 0x000fce00078e0005 */
[----:B------:R-:W-:Y:S05]  /*283a0*/  WARPSYNC.COLLECTIVE R15, `(.L_x_6524) ;  /* 0x000000000f087348 */ /* 0x000fea0003c00000 */
[----:B------:R0:W1:Y:S02]  /*283b0*/  SHFL.UP P6, R14, R13, R12, R11 ;  /* 0x0400000c0d0e7389 */ /* 0x00006400000c000b */
[----:B01----:R-:W-:Y:S01]  /*283c0*/  ENDCOLLECTIVE ;  /* 0x000000000000791b */ /* 0x003fe20003800000 */
.L_x_6524:
[----:B------:R-:W-:Y:S01]  /*283d0*/  IMAD.MOV.U32 R12, RZ, RZ, 0x4 ;  /* 0x00000004ff0c7424 */ /* 0x000fe200078e00ff */
[----:B------:R-:W-:-:S05]  /*283e0*/  SEL R2, R14, RZ, P2 ;  /* 0x000000ff0e027207 */ /* 0x000fca0001000000 */
[----:B------:R-:W-:-:S04]  /*283f0*/  IMAD.IADD R2, R5, 0x1, R2 ;  /* 0x0000000105027824 */ /* 0x000fc800078e0202 */
[----:B------:R-:W-:-:S07]  /*28400*/  IMAD.MOV.U32 R13, RZ, RZ, R2 ;  /* 0x000000ffff0d7224 */ /* 0x000fce00078e0002 */
[----:B------:R-:W-:Y:S05]  /*28410*/  WARPSYNC.COLLECTIVE R15, `(.L_x_6525) ;  /* 0x000000000f087348 */ /* 0x000fea0003c00000 */
[----:B------:R0:W1:Y:S02]  /*28420*/  SHFL.UP P6, R14, R13, R12, R11 ;  /* 0x0400000c0d0e7389 */ /* 0x00006400000c000b */
[----:B01----:R-:W-:Y:S01]  /*28430*/  ENDCOLLECTIVE ;  /* 0x000000000000791b */ /* 0x003fe20003800000 */
.L_x_6525:
[----:B------:R-:W-:Y:S01]  /*28440*/  IMAD.MOV.U32 R12, RZ, RZ, 0x8 ;  /* 0x00000008ff0c7424 */ /* 0x000fe200078e00ff */
[----:B------:R-:W-:-:S05]  /*28450*/  SEL R3, R14, RZ, P3 ;  /* 0x000000ff0e037207 */ /* 0x000fca0001800000 */
[----:B------:R-:W-:-:S04]  /*28460*/  IMAD.IADD R3, R2, 0x1, R3 ;  /* 0x0000000102037824 */ /* 0x000fc800078e0203 */
[----:B------:R-:W-:-:S07]  /*28470*/  IMAD.MOV.U32 R13, RZ, RZ, R3 ;  /* 0x000000ffff0d7224 */ /* 0x000fce00078e0003 */
[----:B------:R-:W-:Y:S05]  /*28480*/  WARPSYNC.COLLECTIVE R15, `(.L_x_6526) ;  /* 0x000000000f087348 */ /* 0x000fea0003c00000 */
[----:B------:R0:W1:Y:S02]  /*28490*/  SHFL.UP P6, R14, R13, R12, R11 ;  /* 0x0400000c0d0e7389 */ /* 0x00006400000c000b */
[----:B01----:R-:W-:Y:S01]  /*284a0*/  ENDCOLLECTIVE ;  /* 0x000000000000791b */ /* 0x003fe20003800000 */
.L_x_6526:
[----:B------:R-:W-:Y:S01]  /*284b0*/  IMAD.MOV.U32 R12, RZ, RZ, 0x10 ;  /* 0x00000010ff0c7424 */ /* 0x000fe200078e00ff */
[----:B------:R-:W-:-:S05]  /*284c0*/  SEL R14, R14, RZ, P4 ;  /* 0x000000ff0e0e7207 */ /* 0x000fca0002000000 */
[----:B------:R-:W-:-:S04]  /*284d0*/  IMAD.IADD R5, R3, 0x1, R14 ;  /* 0x0000000103057824 */ /* 0x000fc800078e020e */
[----:B------:R-:W-:-:S07]  /*284e0*/  IMAD.MOV.U32 R13, RZ, RZ, R5 ;  /* 0x000000ffff0d7224 */ /* 0x000fce00078e0005 */
[----:B------:R-:W-:Y:S05]  /*284f0*/  WARPSYNC.COLLECTIVE R15, `(.L_x_6527) ;  /* 0x000000000f087348 */ /* 0x000fea0003c00000 */
[----:B------:R0:W1:Y:S02]  /*28500*/  SHFL.UP P6, R14, R13, R12, R11 ;  /* 0x0400000c0d0e7389 */ /* 0x00006400000c000b */
[----:B01----:R-:W-:Y:S01]  /*28510*/  ENDCOLLECTIVE ;  /* 0x000000000000791b */ /* 0x003fe20003800000 */
.L_x_6527:
        /* <DEDUP_REMOVED lines=8> */
.L_x_6528:
[----:B------:R-:W-:Y:S05]  /*285a0*/  BRA `(.L_x_6529) ;  /* 0xffffff8c00b47947 */ /* 0x000fea000383ffff */
.L_x_6298:
[----:B------:R-:W-:Y:S01]  /*285b0*/  BSSY B0, `(.L_x_6530) ;  /* 0x0000007000007945 */ /* 0x000fe20003800000 */
[----:B------:R-:W-:Y:S02]  /*285c0*/  IMAD.MOV.U32 R12, RZ, RZ, 0x1 ;  /* 0x00000001ff0c7424 */ /* 0x000fe400078e00ff */
[----:B-1----:R-:W-:Y:S02]  /*285d0*/  IMAD.MOV.U32 R11, RZ, RZ, RZ ;  /* 0x000000ffff0b7224 */ /* 0x002fe400078e00ff */
[----:B------:R-:W-:-:S07]  /*285e0*/  IMAD.MOV.U32 R15, RZ, RZ, -0x1 ;  /* 0xffffffffff0f7424 */ /* 0x000fce00078e00ff */
[----:B------:R-:W-:Y:S05]  /*285f0*/  WARPSYNC.COLLECTIVE R15, `(.L_x_6531) ;  /* 0x000000000f087348 */ /* 0x000fea0003c00000 */
[----:B------:R0:W1:Y:S02]  /*28600*/  SHFL.UP P6, R14, R13, R12, R11 ;  /* 0x0400000c0d0e7389 */ /* 0x00006400000c000b */
[----:B01----:R-:W-:Y:S01]  /*28610*/  ENDCOLLECTIVE ;  /* 0x000000000000791b */ /* 0x003fe20003800000 */
.L_x_6531:
[----:B------:R-:W-:Y:S05]  /*28620*/  BSYNC B0 ;  /* 0x0000000000007941 */ /* 0x000fea0003800000 */
.L_x_6530:
        /* <DEDUP_REMOVED lines=8> */
.L_x_6532:
[----:B------:R-:W-:Y:S01]  /*286b0*/  IMAD.MOV.U32 R12, RZ, RZ, 0x4 ;  /* 0x00000004ff0c7424 */ /* 0x000fe200078e00ff */
[----:B------:R-:W-:-:S05]  /*286c0*/  SEL R2, R14, RZ, P2 ;  /* 0x000000ff0e027207 */ /* 0x000fca0001000000 */
[----:B------:R-:W-:-:S04]  /*286d0*/  IMAD.IADD R2, R13, 0x1, R2 ;  /* 0x000000010d027824 */ /* 0x000fc800078e0202 */
[----:B------:R-:W-:-:S07]  /*286e0*/  IMAD.MOV.U32 R13, RZ, RZ, R2 ;  /* 0x000000ffff0d7224 */ /* 0x000fce00078e0002 */
[----:B------:R-:W-:Y:S05]  /*286f0*/  WARPSYNC.COLLECTIVE R15, `(.L_x_6533) ;  /* 0x000000000f087348 */ /* 0x000fea0003c00000 */
[----:B------:R0:W1:Y:S02]  /*28700*/  SHFL.UP P6, R14, R13, R12, R11 ;  /* 0x0400000c0d0e7389 */ /* 0x00006400000c000b */
[----:B01----:R-:W-:Y:S01]  /*28710*/  ENDCOLLECTIVE ;  /* 0x000000000000791b */ /* 0x003fe20003800000 */
.L_x_6533:
[----:B------:R-:W-:Y:S01]  /*28720*/  IMAD.MOV.U32 R12, RZ, RZ, 0x8 ;  /* 0x00000008ff0c7424 */ /* 0x000fe200078e00ff */
[----:B------:R-:W-:-:S04]  /*28730*/  SEL R3, R14, RZ, P3 ;  /* 0x000000ff0e037207 */ /* 0x000fc80001800000 */
[----:B------:R-:W-:-:S05]  /*28740*/  IADD3 R3, R2, R3, RZ ;  /* 0x0000000302037210 */ /* 0x000fca0007ffe0ff */
[----:B------:R-:W-:-:S07]  /*28750*/  IMAD.MOV.U32 R13, RZ, RZ, R3 ;  /* 0x000000ffff0d7224 */ /* 0x000fce00078e0003 */
[----:B------:R-:W-:Y:S05]  /*28760*/  WARPSYNC.COLLECTIVE R15, `(.L_x_6534) ;  /* 0x000000000f087348 */ /* 0x000fea0003c00000 */
[----:B------:R0:W1:Y:S02]  /*28770*/  SHFL.UP P6, R14, R13, R12, R11 ;  /* 0x0400000c0d0e7389 */ /* 0x00006400000c000b */
[----:B01----:R-:W-:Y:S01]  /*28780*/  ENDCOLLECTIVE ;  /* 0x000000000000791b */ /* 0x003fe20003800000 */
.L_x_6534:
[----:B------:R-:W-:Y:S01]  /*28790*/  IMAD.MOV.U32 R12, RZ, RZ, 0x10 ;  /* 0x00000010ff0c7424 */ /* 0x000fe200078e00ff */
[----:B------:R-:W-:-:S05]  /*287a0*/  SEL R14, R14, RZ, P4 ;  /* 0x000000ff0e0e7207 */ /* 0x000fca0002000000 */
[----:B------:R-:W-:-:S04]  /*287b0*/  IMAD.IADD R5, R3, 0x1, R14 ;  /* 0x0000000103057824 */ /* 0x000fc800078e020e */
[----:B------:R-:W-:-:S07]  /*287c0*/  IMAD.MOV.U32 R13, RZ, RZ, R5 ;  /* 0x000000ffff0d7224 */ /* 0x000fce00078e0005 */
[----:B------:R-:W-:Y:S05]  /*287d0*/  WARPSYNC.COLLECTIVE R15, `(.L_x_6535) ;  /* 0x000000000f087348 */ /* 0x000fea0003c00000 */
[----:B------:R0:W1:Y:S02]  /*287e0*/  SHFL.UP P6, R14, R13, R12, R11 ;  /* 0x0400000c0d0e7389 */ /* 0x00006400000c000b */
[----:B01----:R-:W-:Y:S01]  /*287f0*/  ENDCOLLECTIVE ;  /* 0x000000000000791b */ /* 0x003fe20003800000 */
.L_x_6535:
        /* <DEDUP_REMOVED lines=8> */
.L_x_6536:
[----:B------:R-:W-:Y:S05]  /*28880*/  BRA `(.L_x_6537) ;  /* 0xffffff8c00a07947 */ /* 0x000fea000383ffff */
.L_x_6300:
[----:B------:R-:W-:Y:S01]  /*28890*/  BSSY B0, `(.L_x_6538) ;  /* 0x0000006000007945 */ /* 0x000fe20003800000 */
[----:B------:R-:W-:Y:S01]  /*288a0*/  PLOP3.LUT P6, PT, P6, PT, PT, 0x8, 0x0 ;  /* 0x000000000000781c */ /* 0x000fe200037ce170 */
[----:B------:R-:W-:-:S12]  /*288b0*/  IMAD.MOV.U32 R15, RZ, RZ, -0x1 ;  /* 0xffffffffff0f7424 */ /* 0x000fd800078e00ff */
[----:B01----:R-:W-:Y:S05]  /*288c0*/  WARPSYNC.COLLECTIVE R15, `(.L_x_6539) ;  /* 0x000000000f087348 */ /* 0x003fea0003c00000 */
[----:B------:R-:W-:Y:S01]  /*288d0*/  VOTE.ANY R14, PT, P6 ;  /* 0x00000000000e7806 */ /* 0x000fe200030e0100 */
[----:B01----:R-:W-:Y:S06]  /*288e0*/  ENDCOLLECTIVE ;  /* 0x000000000000791b */ /* 0x003fec0003800000 */
.L_x_6539:
[----:B------:R-:W-:Y:S05]  /*288f0*/  BSYNC B0 ;  /* 0x0000000000007941 */ /* 0x000fea0003800000 */
.L_x_6538:
        /* <DEDUP_REMOVED lines=8> */
.L_x_6540:
[----:B------:R-:W-:Y:S02]  /*28980*/  IMAD.IADD R19, R12, 0x1, R19 ;  /* 0x000000010c137824 */ /* 0x000fe400078e0213 */
[----:B------:R-:W-:Y:S02]  /*28990*/  IMAD.MOV.U32 R13, RZ, RZ, R4 ;  /* 0x000000ffff0d7224 */ /* 0x000fe400078e0004 */
[----:B------:R-:W-:-:S07]  /*289a0*/  IMAD.MOV.U32 R17, RZ, RZ, R14 ;  /* 0x000000ffff117224 */ /* 0x000fce00078e000e */
[----:B------:R-:W-:Y:S05]  /*289b0*/  WARPSYNC.COLLECTIVE R15, `(.L_x_6541) ;  /* 0x000000000f087348 */ /* 0x000fea0003c00000 */
[----:B------:R0:W1:Y:S02]  /*289c0*/  SHFL.IDX P6, R14, R13, R12, R11 ;  /* 0x0000000c0d0e7389 */ /* 0x00006400000c000b */
[----:B01----:R-:W-:Y:S01]  /*289d0*/  ENDCOLLECTIVE ;  /* 0x000000000000791b */ /* 0x003fe20003800000 */
.L_x_6541:
[----:B------:R-:W-:Y:S01]  /*289e0*/  IMAD.MOV.U32 R4, RZ, RZ, R14 ;  /* 0x000000ffff047224 */ /* 0x000fe200078e000e */
[----:B------:R-:W-:Y:S06]  /*289f0*/  BRA `(.L_x_6542) ;  /* 0xffffff8c00847947 */ /* 0x000fec000383ffff */
.L_x_6302:
[----:B------:R-:W-:Y:S01]  /*28a00*/  BSSY B0, `(.L_x_6543) ;  /* 0x0000007000007945 */ /* 0x000fe20003800000 */
[----:B------:R-:W-:Y:S02]  /*28a10*/  IMAD.MOV.U32 R13, RZ, RZ, R2 ;  /* 0x000000ffff0d7224 */ /* 0x000fe400078e0002 */
[----:B-1----:R-:W-:Y:S02]  /*28a20*/  IMAD.MOV.U32 R11, RZ, RZ, 0x1f ;  /* 0x0000001fff0b7424 */ /* 0x002fe400078e00ff */
[----:B------:R-:W-:-:S07]  /*28a30*/  IMAD.MOV.U32 R15, RZ, RZ, -0x1 ;  /* 0xffffffffff0f7424 */ /* 0x000fce00078e00ff */
[----:B0--34-:R-:W-:Y:S05]  /*28a40*/  WARPSYNC.COLLECTIVE R15, `(.L_x_6544) ;  /* 0x000000000f087348 */ /* 0x019fea0003c00000 */
[----:B------:R1:W2:Y:S02]  /*28a50*/  SHFL.IDX P6, R14, R13, R12, R11 ;  /* 0x0000000c0d0e7389 */ /* 0x0002a400000c000b */
[----:B01234-:R-:W-:Y:S01]  /*28a60*/  ENDCOLLECTIVE ;  /* 0x000000000000791b */ /* 0x01ffe20003800000 */
.L_x_6544:
[----:B------:R-:W-:Y:S05]  /*28a70*/  BSYNC B0 ;  /* 0x0000000000007941 */ /* 0x000fea0003800000 */
.L_x_6543:
[----:B------:R-:W-:Y:S01]  /*28a80*/  IMAD.MOV.U32 R6, RZ, RZ, R14 ;  /* 0x000000ffff067224 */ /* 0x000fe200078e000e */
[----:B------:R-:W-:Y:S06]  /*28a90*/  BRA `(.L_x_6301) ;  /* 0xffffff8c00747947 */ /* 0x000fec000383ffff */
.L_x_6308:
[----:B-1----:R1:W4:Y:S02]  /*28aa0*/  SYNCS.PHASECHK.TRANS64.TRYWAIT P0, [R5+URZ+0x32420], R0 ;  /* 0x03242000050075a7 */ /* 0x002324000800017f */
[----:B----4-:R-:W-:Y:S05]  /*28ab0*/  @!P0 NANOSLEEP.SYNCS 0x989680 ;  /* 0x009896800000895d */ /* 0x010fea0003900000 */
[----:B------:R-:W4:Y:S02]  /*28ac0*/  @!P0 SYNCS.PHASECHK.TRANS64 P0, [R5+URZ+0x32420], R0 ;  /* 0x03242000050085a7 */ /* 0x000f24000800007f */
[----:B----4-:R-:W-:Y:S05]  /*28ad0*/  @!P0 BRA `(.L_x_6308) ;  /* 0xfffffffc00f08947 */ /* 0x010fea000383ffff */
[----:B------:R-:W-:Y:S05]  /*28ae0*/  BRA `(.L_x_6545) ;  /* 0xffffff9400cc7947 */ /* 0x000fea000383ffff */
.L_x_6309:
        /* <DEDUP_REMOVED lines=11> */
.L_x_6547:
[----:B------:R-:W-:Y:S05]  /*28ba0*/  BSYNC B0 ;  /* 0x0000000000007941 */ /* 0x000fea0003800000 */
.L_x_6546:
[----:B------:R-:W-:Y:S05]  /*28bb0*/  BRA `(.L_x_6548) ;  /* 0xffffff9400b47947 */ /* 0x000fea000383ffff */
.L_x_6310:
[----:B------:R-:W-:Y:S01]  /*28bc0*/  BSSY B0, `(.L_x_6549) ;  /* 0x0000006000007945 */ /* 0x000fe20003800000 */
[----:B------:R-:W-:-:S07]  /*28bd0*/  IMAD.MOV.U32 R15, RZ, RZ, -0x1 ;  /* 0xffffffffff0f7424 */ /* 0x000fce00078e00ff */
[----:B0123--:R-:W-:Y:S05]  /*28be0*/  WARPSYNC.COLLECTIVE R15, `(.L_x_6550) ;  /* 0x000000000f0c7348 */ /* 0x00ffea0003c00000 */
[----:B------:R-:W-:Y:S02]  /*28bf0*/  ELECT P6, UR62, PT ;  /* 0x00000000003e782f */ /* 0x000fe400038c0000 */
[----:B------:R-:W-:Y:S01]  /*28c00*/  MOV R14, UR62 ;  /* 0x0000003e000e7c02 */ /* 0x000fe20008000f00 */
[----:B0123--:R-:W-:Y:S10]  /*28c10*/  ENDCOLLECTIVE ;  /* 0x000000000000791b */ /* 0x00fff40003800000 */
.L_x_6550:
[----:B------:R-:W-:Y:S05]  /*28c20*/  BSYNC B0 ;  /* 0x0000000000007941 */ /* 0x000fea0003800000 */
.L_x_6549:
[----:B------:R-:W-:Y:S05]  /*28c30*/  BRA `(.L_x_6551) ;  /* 0xffffff9400a87947 */ /* 0x000fea000383ffff */
.L_x_6312:
[----:B-1----:R1:W4:Y:S02]  /*28c40*/  SYNCS.PHASECHK.TRANS64.TRYWAIT P1, [R3+URZ+0x32440], R2 ;  /* 0x03244002030075a7 */ /* 0x002324000802017f */
[----:B----4-:R-:W-:Y:S05]  /*28c50*/  @!P1 NANOSLEEP.SYNCS 0x989680 ;  /* 0x009896800000995d */ /* 0x010fea0003900000 */
[----:B------:R-:W4:Y:S02]  /*28c60*/  @!P1 SYNCS.PHASECHK.TRANS64 P1, [R3+URZ+0x32440], R2 ;  /* 0x03244002030095a7 */ /* 0x000f24000802007f */
[----:B----4-:R-:W-:Y:S05]  /*28c70*/  @!P1 BRA `(.L_x_6312) ;  /* 0xfffffffc00f09947 */ /* 0x010fea000383ffff */
[----:B------:R-:W-:Y:S05]  /*28c80*/  BRA `(.L_x_6552) ;  /* 0xffffff9400c87947 */ /* 0x000fea000383ffff */
.L_x_6314:
[----:B----4-:R4:W0:Y:S02]  /*28c90*/  SYNCS.PHASECHK.TRANS64.TRYWAIT P1, [R25+URZ+0x32440], R0 ;  /* 0x03244000190075a7 */ /* 0x010824000802017f */
[----:B0-----:R-:W-:Y:S05]  /*28ca0*/  @!P1 NANOSLEEP.SYNCS 0x989680 ;  /* 0x009896800000995d */ /* 0x001fea0003900000 */
[----:B------:R-:W0:Y:S02]  /*28cb0*/  @!P1 SYNCS.PHASECHK.TRANS64 P1, [R25+URZ+0x32440], R0 ;  /* 0x03244000190095a7 */ /* 0x000e24000802007f */
[----:B0-----:R-:W-:Y:S05]  /*28cc0*/  @!P1 BRA `(.L_x_6314) ;  /* 0xfffffffc00f09947 */ /* 0x001fea000383ffff */
[----:B------:R-:W-:Y:S05]  /*28cd0*/  BRA `(.L_x_6553) ;  /* 0xffffff9400d47947 */ /* 0x000fea000383ffff */
.L_x_6316:
[----:B------:R0:W0:Y:S02]  /*28ce0*/  SYNCS.PHASECHK.TRANS64.TRYWAIT P1, [R3+URZ+0x32460], R2 ;  /* 0x03246002030075a7 */ /* 0x000024000802017f */
[----:B0-----:R-:W-:Y:S05]  /*28cf0*/  @!P1 NANOSLEEP.SYNCS 0x989680 ;  /* 0x009896800000995d */ /* 0x001fea0003900000 */
[----:B------:R-:W0:Y:S02]  /*28d00*/  @!P1 SYNCS.PHASECHK.TRANS64 P1, [R3+URZ+0x32460], R2 ;  /* 0x03246002030095a7 */ /* 0x000e24000802007f */
[----:B0-----:R-:W-:Y:S05]  /*28d10*/  @!P1 BRA `(.L_x_6316) ;  /* 0xfffffffc00f09947 */ /* 0x001fea000383ffff */
[----:B------:R-:W-:Y:S05]  /*28d20*/  BRA `(.L_x_6554) ;  /* 0xffffff9400d07947 */ /* 0x000fea000383ffff */
.L_x_6555:
        /* <DEDUP_REMOVED lines=13> */
.L_x_6576:


//--------------------- .nv.global.init           --------------------------
	.section	.nv.global.init,"aw",@progbits
.nv.global.init:
	.type		$str$23,@object
	.size		$str$23,($str$24 - $str$23)
$str$23:
        /*0000*/ 	.byte	0x28, 0x61, 0x64, 0x64, 0x72, 0x65, 0x73, 0x73, 0x20, 0x26, 0x20, 0x6d, 0x61, 0x73, 0x6b, 0x29
        /*0010*/ 	.byte	0x20, 0x3d, 0x3d, 0x20, 0x30, 0x00
	.type		$str$24,@object
	.size		$str$24,(__unnamed_4 - $str$24)
$str$24:
        /*0016*/ 	.byte	0x2f, 0x74, 0x6d, 0x70, 0x2f, 0x6f, 0x73, 0x73, 0x5f, 0x6b, 0x65, 0x72, 0x6e, 0x65, 0x6c, 0x73
        /*0026*/ 	.byte	0x5f, 0x73, 0x72, 0x63, 0x2f, 0x66, 0x6c, 0x61, 0x73, 0x68, 0x5f, 0x61, 0x74, 0x74, 0x65, 0x6e
        /*0036*/ 	.byte	0x74, 0x69, 0x6f, 0x6e, 0x2f, 0x63, 0x73, 0x72, 0x63, 0x2f, 0x63, 0x75, 0x74, 0x6c, 0x61, 0x73
        /*0046*/ 	.byte	0x73, 0x2f, 0x69, 0x6e, 0x63, 0x6c, 0x75, 0x64, 0x65, 0x2f, 0x63, 0x75, 0x74, 0x65, 0x2f, 0x70
        /*0056*/ 	.byte	0x6f, 0x69, 0x6e, 0x74, 0x65, 0x72, 0x5f, 0x66, 0x6c, 0x61, 0x67, 0x67, 0x65, 0x64, 0x2e, 0x68
        /*0066*/ 	.byte	0x70, 0x70, 0x00
	.type		__unnamed_4,@object
	.size		__unnamed_4,(__unnamed_5 - __unnamed_4)
__unnamed_4:
        /* <DEDUP_REMOVED lines=24> */
        /*01e9*/ 	.byte	0x00
	.type		__unnamed_5,@object
	.size		__unnamed_5,(__unnamed_7 - __unnamed_5)
__unnamed_5:
        /* <DEDUP_REMOVED lines=25> */
	.type		__unnamed_7,@object
	.size		__unnamed_7,(__unnamed_6 - __unnamed_7)
__unnamed_7:
        /* <DEDUP_REMOVED lines=25> */
	.type		__unnamed_6,@object
	.size		__unnamed_6,(__unnamed_1 - __unnamed_6)
__unnamed_6:
        /* <DEDUP_REMOVED lines=29> */
	.type		__unnamed_1,@object
	.size		__unnamed_1,(__unnamed_3 - __unnamed_1)
__unnamed_1:
        /* <DEDUP_REMOVED lines=28> */
        /*087e*/ 	.byte	0x3c, 0x36, 0x31, 0x34, 0x34, 0x3e, 0x3e, 0x3e, 0x3e, 0x3e, 0x20, 0x26, 0x5d, 0x00
	.type		__unnamed_3,@object
	.size		__unnamed_3,(__unnamed_2 - __unnamed_3)
__unnamed_3:
        /* <DEDUP_REMOVED lines=29> */
	.type		__unnamed_2,@object
	.size		__unnamed_2,(.L_1 - __unnamed_2)
__unnamed_2:
        /* <DEDUP_REMOVED lines=29> */
.L_1:


//--------------------- .nv.shared._ZN7cutlass13device_kernelIN5flash11enable_sm90INS1_16FlashAttnFwdSm90INS1_25CollectiveMainloopFwdSm90ILi2EN4cute5tupleIJNS5_1CILi1EEES8_S8_EEENS6_IJNS7_ILi128EEENS7_ILi96EEENS7_ILi64EEEEEELi256ENS_10bfloat16_tEfNS_4arch4Sm90ELb0ELb0ELb1ELb0ELb1ELb0ELb0ELb1ELb0ELb1ELb1ELb0EEENS1_21CollectiveEpilogueFwdINS6_IJSA_NS7_ILi256EEESB_EEES9_SE_SG_Li256ELb0ELb1ELb1ELb0EEENS1_19SingleTileSchedulerILb0ELb1ELb1ELi128EEEEEEEEEvNT_6ParamsE --------------------------
	.section	.nv.shared._ZN7cutlass13device_kernelIN5flash11enable_sm90INS1_16FlashAttnFwdSm90INS1_25CollectiveMainloopFwdSm90ILi2EN4cute5tupleIJNS5_1CILi1EEES8_S8_EEENS6_IJNS7_ILi128EEENS7_ILi96EEENS7_ILi64EEEEEELi256ENS_10bfloat16_tEfNS_4arch4Sm90ELb0ELb0ELb1ELb0ELb1ELb0ELb0ELb1ELb0ELb1ELb1ELb0EEENS1_21CollectiveEpilogueFwdINS6_IJSA_NS7_ILi256EEESB_EEES9_SE_SG_Li256ELb0ELb1ELb1ELb0EEENS1_19SingleTileSchedulerILb0ELb1ELb1ELi128EEEEEEEEEvNT_6ParamsE,"aw",@nobits
	.sectionflags	@""
	.align	16
	.zero		1024


//--------------------- .nv.shared.reserved.0     --------------------------
	.section	.nv.shared.reserved.0,"aw",@nobits
	.weak		__nv_reservedSMEM_offset_0_alias
	.size		__nv_reservedSMEM_offset_0_alias, 0, 0
	.other		__nv_reservedSMEM_offset_0_alias,@"STO_CUDA_RESERVED_SHARED STV_DEFAULT"
__nv_reservedSMEM_offset_0_alias:
	.zero		0


//--------------------- .nv.global                --------------------------
	.section	.nv.global,"aw",@nobits
.nv.global:
	.type		_ZN89_INTERNAL_d7b8bb7b_53_flash_fwd_hdim64_256_bf16_paged_split_softcap_sm90_cu_49158569_34154cute1_E,@object
	.size		_ZN89_INTERNAL_d7b8bb7b_53_flash_fwd_hdim64_256_bf16_paged_split_softcap_sm90_cu_49158569_34154cute1_E,(_ZN89_INTERNAL_d7b8bb7b_53_flash_fwd_hdim64_256_bf16_paged_split_softcap_sm90_cu_49158569_34154cuda3std3__45__cpo6cbeginE - _ZN89_INTERNAL_d7b8bb7b_53_flash_fwd_hdim64_256_bf16_paged_split_softcap_sm90_cu_49158569_34154cute1_E)
_ZN89_INTERNAL_d7b8bb7b_53_flash_fwd_hdim64_256_bf16_paged_split_softcap_sm90_cu_49158569_34154cute1_E:
	.zero		1
	.type		_ZN89_INTERNAL_d7b8bb7b_53_flash_fwd_hdim64_256_bf16_paged_split_softcap_sm90_cu_49158569_34154cuda3std3__45__cpo6cbeginE,@object
	.size		_ZN89_INTERNAL_d7b8bb7b_53_flash_fwd_hdim64_256_bf16_paged_split_softcap_sm90_cu_49158569_34154cuda3std3__45__cpo6cbeginE,(_ZN89_INTERNAL_d7b8bb7b_53_flash_fwd_hdim64_256_bf16_paged_split_softcap_sm90_cu_49158569_34154cuda3std3__48in_placeE - _ZN89_INTERNAL_d7b8bb7b_53_flash_fwd_hdim64_256_bf16_paged_split_softcap_sm90_cu_49158569_34154cuda3std3__45__cpo6cbeginE)
_ZN89_INTERNAL_d7b8bb7b_53_flash_fwd_hdim64_256_bf16_paged_split_softcap_sm90_cu_49158569_34154cuda3std3__45__cpo6cbeginE:
	.zero		1
	.type		_ZN89_INTERNAL_d7b8bb7b_53_flash_fwd_hdim64_256_bf16_paged_split_softcap_sm90_cu_49158569_34154cuda3std3__48in_placeE,@object
	.size		_ZN89_INTERNAL_d7b8bb7b_53_flash_fwd_hdim64_256_bf16_paged_split_softcap_sm90_cu_49158569_34154cuda3std3__48in_placeE,(_ZN89_INTERNAL_d7b8bb7b_53_flash_fwd_hdim64_256_bf16_paged_split_softcap_sm90_cu_49158569_34154cuda3std6ranges3__45__cpo9iter_moveE - _ZN89_INTERNAL_d7b8bb7b_53_flash_fwd_hdim64_256_bf16_paged_split_softcap_sm90_cu_49158569_34154cuda3std3__48in_placeE)
_ZN89_INTERNAL_d7b8bb7b_53_flash_fwd_hdim64_256_bf16_paged_split_softcap_sm90_cu_49158569_34154cuda3std3__48in_placeE:
	.zero		1
	.type		_ZN89_INTERNAL_d7b8bb7b_53_flash_fwd_hdim64_256_bf16_paged_split_softcap_sm90_cu_49158569_34154cuda3std6ranges3__45__cpo9iter_moveE,@object
	.size		_ZN89_INTERNAL_d7b8bb7b_53_flash_fwd_hdim64_256_bf16_paged_split_softcap_sm90_cu_49158569_34154cuda3std6ranges3__45__cpo9iter_moveE,(_ZN89_INTERNAL_d7b8bb7b_53_flash_fwd_hdim64_256_bf16_paged_split_softcap_sm90_cu_49158569_34154cuda3std3__45__cpo5beginE - _ZN89_INTERNAL_d7b8bb7b_53_flash_fwd_hdim64_256_bf16_paged_split_softcap_sm90_cu_49158569_34154cuda3std6ranges3__45__cpo9iter_moveE)
_ZN89_INTERNAL_d7b8bb7b_53_flash_fwd_hdim64_256_bf16_paged_split_softcap_sm90_cu_49158569_34154cuda3std6ranges3__45__cpo9iter_moveE:
	.zero		1
	.type		_ZN89_INTERNAL_d7b8bb7b_53_flash_fwd_hdim64_256_bf16_paged_split_softcap_sm90_cu_49158569_34154cuda3std3__45__cpo5beginE,@object
	.size		_ZN89_INTERNAL_d7b8bb7b_53_flash_fwd_hdim64_256_bf16_paged_split_softcap_sm90_cu_49158569_34154cuda3std3__45__cpo5beginE,(_ZN89_INTERNAL_d7b8bb7b_53_flash_fwd_hdim64_256_bf16_paged_split_softcap_sm90_cu_49158569_34154cuda3std3__491_GLOBAL__N__d7b8bb7b_53_flash_fwd_hdim64_256_bf16_paged_split_softcap_sm90_cu_49158569_34156ignoreE - _ZN89_INTERNAL_d7b8bb7b_53_flash_fwd_hdim64_256_bf16_paged_split_softcap_sm90_cu_49158569_34154cuda3std3__45__cpo5beginE)
_ZN89_INTERNAL_d7b8bb7b_53_flash_fwd_hdim64_256_bf16_paged_split_softcap_sm90_cu_49158569_34154cuda3std3__45__cpo5beginE:
	.zero		1
	.type		_ZN89_INTERNAL_d7b8bb7b_53_flash_fwd_hdim64_256_bf16_paged_split_softcap_sm90_cu_49158569_34154cuda3std3__491_GLOBAL__N__d7b8bb7b_53_flash_fwd_hdim64_256_bf16_paged_split_softcap_sm90_cu_49158569_34156ignoreE,@object
	.size		_ZN89_INTERNAL_d7b8bb7b_53_flash_fwd_hdim64_256_bf16_paged_split_softcap_sm90_cu_49158569_34154cuda3std3__491_GLOBAL__N__d7b8bb7b_53_flash_fwd_hdim64_256_bf16_paged_split_softcap_sm90_cu_49158569_34156ignoreE,(_ZN89_INTERNAL_d7b8bb7b_53_flash_fwd_hdim64_256_bf16_paged_split_softcap_sm90_cu_49158569_34154cute7productE - _ZN89_INTERNAL_d7b8bb7b_53_flash_fwd_hdim64_256_bf16_paged_split_softcap_sm90_cu_49158569_34154cuda3std3__491_GLOBAL__N__d7b8bb7b_53_flash_fwd_hdim64_256_bf16_paged_split_softcap_sm90_cu_49158569_34156ignoreE)
_ZN89_INTERNAL_d7b8bb7b_53_flash_fwd_hdim64_256_bf16_paged_split_softcap_sm90_cu_49158569_34154cuda3std3__491_GLOBAL__N__d7b8bb7b_53_flash_fwd_hdim64_256_bf16_paged_split_softcap_sm90_cu_49158569_34156ignoreE:
	.zero		1
	.type		_ZN89_INTERNAL_d7b8bb7b_53_flash_fwd_hdim64_256_bf16_paged_split_softcap_sm90_cu_49158569_34154cute7productE,@object
	.size		_ZN89_INTERNAL_d7b8bb7b_53_flash_fwd_hdim64_256_bf16_paged_split_softcap_sm90_cu_49158569_34154cute7productE,(_ZN89_INTERNAL_d7b8bb7b_53_flash_fwd_hdim64_256_bf16_paged_split_softcap_sm90_cu_49158569_34154cuda3std3__45__cpo3endE - _ZN89_INTERNAL_d7b8bb7b_53_flash_fwd_hdim64_256_bf16_paged_split_softcap_sm90_cu_49158569_34154cute7productE)
_ZN89_INTERNAL_d7b8bb7b_53_flash_fwd_hdim64_256_bf16_paged_split_softcap_sm90_cu_49158569_34154cute7productE:
	.zero		1
	.type		_ZN89_INTERNAL_d7b8bb7b_53_flash_fwd_hdim64_256_bf16_paged_split_softcap_sm90_cu_49158569_34154cuda3std3__45__cpo3endE,@object
	.size		_ZN89_INTERNAL_d7b8bb7b_53_flash_fwd_hdim64_256_bf16_paged_split_softcap_sm90_cu_49158569_34154cuda3std3__45__cpo3endE,(_ZN89_INTERNAL_d7b8bb7b_53_flash_fwd_hdim64_256_bf16_paged_split_softcap_sm90_cu_49158569_34154cuda3std3__419piecewise_constructE - _ZN89_INTERNAL_d7b8bb7b_53_flash_fwd_hdim64_256_bf16_paged_split_softcap_sm90_cu_49158569_34154cuda3std3__45__cpo3endE)
_ZN89_INTERNAL_d7b8bb7b_53_flash_fwd_hdim64_256_bf16_paged_split_softcap_sm90_cu_49158569_34154cuda3std3__45__cpo3endE:
	.zero		1
	.type		_ZN89_INTERNAL_d7b8bb7b_53_flash_fwd_hdim64_256_bf16_paged_split_softcap_sm90_cu_49158569_34154cuda3std3__419piecewise_constructE,@object
	.size		_ZN89_INTERNAL_d7b8bb7b_53_flash_fwd_hdim64_256_bf16_paged_split_softcap_sm90_cu_49158569_34154cuda3std3__419piecewise_constructE,(_ZN89_INTERNAL_d7b8bb7b_53_flash_fwd_hdim64_256_bf16_paged_split_softcap_sm90_cu_49158569_34154cuda3std3__45__cpo4cendE - _ZN89_INTERNAL_d7b8bb7b_53_flash_fwd_hdim64_256_bf16_paged_split_softcap_sm90_cu_49158569_34154cuda3std3__419piecewise_constructE)
_ZN89_INTERNAL_d7b8bb7b_53_flash_fwd_hdim64_256_bf16_paged_split_softcap_sm90_cu_49158569_34154cuda3std3__419piecewise_constructE:
	.zero		1
	.type		_ZN89_INTERNAL_d7b8bb7b_53_flash_fwd_hdim64_256_bf16_paged_split_softcap_sm90_cu_49158569_34154cuda3std3__45__cpo4cendE,@object
	.size		_ZN89_INTERNAL_d7b8bb7b_53_flash_fwd_hdim64_256_bf16_paged_split_softcap_sm90_cu_49158569_34154cuda3std3__45__cpo4cendE,(_ZN89_INTERNAL_d7b8bb7b_53_flash_fwd_hdim64_256_bf16_paged_split_softcap_sm90_cu_49158569_34154cuda3std6ranges3__45__cpo4swapE - _ZN89_INTERNAL_d7b8bb7b_53_flash_fwd_hdim64_256_bf16_paged_split_softcap_sm90_cu_49158569_34154cuda3std3__45__cpo4cendE)
_ZN89_INTERNAL_d7b8bb7b_53_flash_fwd_hdim64_256_bf16_paged_split_softcap_sm90_cu_49158569_34154cuda3std3__45__cpo4cendE:
	.zero		1
	.type		_ZN89_INTERNAL_d7b8bb7b_53_flash_fwd_hdim64_256_bf16_paged_split_softcap_sm90_cu_49158569_34154cuda3std6ranges3__45__cpo4swapE,@object
	.size		_ZN89_INTERNAL_d7b8bb7b_53_flash_fwd_hdim64_256_bf16_paged_split_softcap_sm90_cu_49158569_34154cuda3std6ranges3__45__cpo4swapE,(.L_14 - _ZN89_INTERNAL_d7b8bb7b_53_flash_fwd_hdim64_256_bf16_paged_split_softcap_sm90_cu_49158569_34154cuda3std6ranges3__45__cpo4swapE)
_ZN89_INTERNAL_d7b8bb7b_53_flash_fwd_hdim64_256_bf16_paged_split_softcap_sm90_cu_49158569_34154cuda3std6ranges3__45__cpo4swapE:
	.zero		1
.L_14:


//--------------------- .nv.shared._ZN7cutlass13device_kernelIN5flash11enable_sm90INS1_16FlashAttnFwdSm90INS1_25CollectiveMainloopFwdSm90ILi2EN4cute5tupleIJNS5_1CILi1EEES8_S8_EEENS6_IJNS7_ILi128EEENS7_ILi96EEENS7_ILi64EEEEEELi256ENS_10bfloat16_tEfNS_4arch4Sm90ELb0ELb0ELb1ELb0ELb1ELb0ELb1ELb1ELb0ELb1ELb1ELb0EEENS1_21CollectiveEpilogueFwdINS6_IJSA_NS7_ILi256EEESB_EEES9_SE_SG_Li256ELb0ELb1ELb1ELb0EEENS1_19SingleTileSchedulerILb0ELb1ELb1ELi128EEEEEEEEEvNT_6ParamsE --------------------------
	.section	.nv.shared._ZN7cutlass13device_kernelIN5flash11enable_sm90INS1_16FlashAttnFwdSm90INS1_25CollectiveMainloopFwdSm90ILi2EN4cute5tupleIJNS5_1CILi1EEES8_S8_EEENS6_IJNS7_ILi128EEENS7_ILi96EEENS7_ILi64EEEEEELi256ENS_10bfloat16_tEfNS_4arch4Sm90ELb0ELb0ELb1ELb0ELb1ELb0ELb1ELb1ELb0ELb1ELb1ELb0EEENS1_21CollectiveEpilogueFwdINS6_IJSA_NS7_ILi256EEESB_EEES9_SE_SG_Li256ELb0ELb1ELb1ELb0EEENS1_19SingleTileSchedulerILb0ELb1ELb1ELi128EEEEEEEEEvNT_6ParamsE,"aw",@nobits
	.sectionflags	@""
	.align	16
	.zero		1024


//--------------------- .nv.shared._ZN7cutlass13device_kernelIN5flash11enable_sm90INS1_16FlashAttnFwdSm90INS1_25CollectiveMainloopFwdSm90ILi2EN4cute5tupleIJNS5_1CILi1EEES8_S8_EEENS6_IJNS7_ILi128EEENS7_ILi96EEENS7_ILi64EEEEEELi256ENS_10bfloat16_tEfNS_4arch4Sm90ELb0ELb0ELb1ELb1ELb1ELb0ELb0ELb1ELb0ELb1ELb1ELb0EEENS1_21CollectiveEpilogueFwdINS6_IJSA_NS7_ILi256EEESB_EEES9_SE_SG_Li256ELb1ELb1ELb1ELb0EEENS1_36VarlenDynamicPersistentTileSchedulerILi128ELi96ELi256ELi128ELb1ELb1ELb1ELb0ELb1ELb1EEEEEEEEEvNT_6ParamsE --------------------------
	.section	.nv.shared._ZN7cutlass13device_kernelIN5flash11enable_sm90INS1_16FlashAttnFwdSm90INS1_25CollectiveMainloopFwdSm90ILi2EN4cute5tupleIJNS5_1CILi1EEES8_S8_EEENS6_IJNS7_ILi128EEENS7_ILi96EEENS7_ILi64EEEEEELi256ENS_10bfloat16_tEfNS_4arch4Sm90ELb0ELb0ELb1ELb1ELb1ELb0ELb0ELb1ELb0ELb1ELb1ELb0EEENS1_21CollectiveEpilogueFwdINS6_IJSA_NS7_ILi256EEESB_EEES9_SE_SG_Li256ELb1ELb1ELb1ELb0EEENS1_36VarlenDynamicPersistentTileSchedulerILi128ELi96ELi256ELi128ELb1ELb1ELb1ELb0ELb1ELb1EEEEEEEEEvNT_6ParamsE,"aw",@nobits
	.sectionflags	@""
	.align	16
	.zero		1024


//--------------------- .nv.shared._ZN7cutlass13device_kernelIN5flash11enable_sm90INS1_16FlashAttnFwdSm90INS1_25CollectiveMainloopFwdSm90ILi2EN4cute5tupleIJNS5_1CILi1EEES8_S8_EEENS6_IJNS7_ILi128EEENS7_ILi96EEENS7_ILi64EEEEEELi256ENS_10bfloat16_tEfNS_4arch4Sm90ELb0ELb0ELb1ELb1ELb1ELb1ELb0ELb1ELb0ELb1ELb1ELb0EEENS1_21CollectiveEpilogueFwdINS6_IJSA_NS7_ILi256EEESB_EEES9_SE_SG_Li256ELb1ELb1ELb1ELb0EEENS1_36VarlenDynamicPersistentTileSchedulerILi128ELi96ELi256ELi128ELb1ELb1ELb1ELb0ELb1ELb1EEEEEEEEEvNT_6ParamsE --------------------------
	.section	.nv.shared._ZN7cutlass13device_kernelIN5flash11enable_sm90INS1_16FlashAttnFwdSm90INS1_25CollectiveMainloopFwdSm90ILi2EN4cute5tupleIJNS5_1CILi1EEES8_S8_EEENS6_IJNS7_ILi128EEENS7_ILi96EEENS7_ILi64EEEEEELi256ENS_10bfloat16_tEfNS_4arch4Sm90ELb0ELb0ELb1ELb1ELb1ELb1ELb0ELb1ELb0ELb1ELb1ELb0EEENS1_21CollectiveEpilogueFwdINS6_IJSA_NS7_ILi256EEESB_EEES9_SE_SG_Li256ELb1ELb1ELb1ELb0EEENS1_36VarlenDynamicPersistentTileSchedulerILi128ELi96ELi256ELi128ELb1ELb1ELb1ELb0ELb1ELb1EEEEEEEEEvNT_6ParamsE,"aw",@nobits
	.sectionflags	@""
	.align	16
	.zero		1024


//--------------------- .nv.shared._ZN7cutlass13device_kernelIN5flash11enable_sm90INS1_16FlashAttnFwdSm90INS1_25CollectiveMainloopFwdSm90ILi2EN4cute5tupleIJNS5_1CILi1EEES8_S8_EEENS6_IJNS7_ILi128EEENS7_ILi96EEENS7_ILi64EEEEEELi256ENS_10bfloat16_tEfNS_4arch4Sm90ELb0ELb0ELb1ELb1ELb1ELb0ELb1ELb1ELb0ELb1ELb1ELb0EEENS1_21CollectiveEpilogueFwdINS6_IJSA_NS7_ILi256EEESB_EEES9_SE_SG_Li256ELb1ELb1ELb1ELb0EEENS1_36VarlenDynamicPersistentTileSchedulerILi128ELi96ELi256ELi128ELb1ELb1ELb1ELb0ELb1ELb1EEEEEEEEEvNT_6ParamsE --------------------------
	.section	.nv.shared._ZN7cutlass13device_kernelIN5flash11enable_sm90INS1_16FlashAttnFwdSm90INS1_25CollectiveMainloopFwdSm90ILi2EN4cute5tupleIJNS5_1CILi1EEES8_S8_EEENS6_IJNS7_ILi128EEENS7_ILi96EEENS7_ILi64EEEEEELi256ENS_10bfloat16_tEfNS_4arch4Sm90ELb0ELb0ELb1ELb1ELb1ELb0ELb1ELb1ELb0ELb1ELb1ELb0EEENS1_21CollectiveEpilogueFwdINS6_IJSA_NS7_ILi256EEESB_EEES9_SE_SG_Li256ELb1ELb1ELb1ELb0EEENS1_36VarlenDynamicPersistentTileSchedulerILi128ELi96ELi256ELi128ELb1ELb1ELb1ELb0ELb1ELb1EEEEEEEEEvNT_6ParamsE,"aw",@nobits
	.sectionflags	@""
	.align	16
	.zero		1024


//--------------------- .nv.shared._ZN7cutlass13device_kernelIN5flash11enable_sm90INS1_16FlashAttnFwdSm90INS1_25CollectiveMainloopFwdSm90ILi2EN4cute5tupleIJNS5_1CILi1EEES8_S8_EEENS6_IJNS7_ILi128EEENS7_ILi96EEENS7_ILi64EEEEEELi256ENS_10bfloat16_tEfNS_4arch4Sm90ELb0ELb0ELb1ELb1ELb1ELb1ELb1ELb1ELb0ELb1ELb1ELb0EEENS1_21CollectiveEpilogueFwdINS6_IJSA_NS7_ILi256EEESB_EEES9_SE_SG_Li256ELb1ELb1ELb1ELb0EEENS1_36VarlenDynamicPersistentTileSchedulerILi128ELi96ELi256ELi128ELb1ELb1ELb1ELb0ELb1ELb1EEEEEEEEEvNT_6ParamsE --------------------------
	.section	.nv.shared._ZN7cutlass13device_kernelIN5flash11enable_sm90INS1_16FlashAttnFwdSm90INS1_25CollectiveMainloopFwdSm90ILi2EN4cute5tupleIJNS5_1CILi1EEES8_S8_EEENS6_IJNS7_ILi128EEENS7_ILi96EEENS7_ILi64EEEEEELi256ENS_10bfloat16_tEfNS_4arch4Sm90ELb0ELb0ELb1ELb1ELb1ELb1ELb1ELb1ELb0ELb1ELb1ELb0EEENS1_21CollectiveEpilogueFwdINS6_IJSA_NS7_ILi256EEESB_EEES9_SE_SG_Li256ELb1ELb1ELb1ELb0EEENS1_36VarlenDynamicPersistentTileSchedulerILi128ELi96ELi256ELi128ELb1ELb1ELb1ELb0ELb1ELb1EEEEEEEEEvNT_6ParamsE,"aw",@nobits
	.sectionflags	@""
	.align	16
	.zero		1024


//--------------------- .nv.shared._ZN7cutlass13device_kernelIN5flash11enable_sm90INS1_16FlashAttnFwdSm90INS1_25CollectiveMainloopFwdSm90ILi2EN4cute5tupleIJNS5_1CILi1EEES8_S8_EEENS6_IJNS7_ILi128EEENS7_ILi96EEENS7_ILi64EEEEEELi256ENS_10bfloat16_tEfNS_4arch4Sm90ELb0ELb1ELb1ELb0ELb1ELb0ELb0ELb1ELb0ELb1ELb1ELb0EEENS1_21CollectiveEpilogueFwdINS6_IJSA_NS7_ILi256EEESB_EEES9_SE_SG_Li256ELb0ELb1ELb1ELb0EEENS1_19SingleTileSchedulerILb0ELb1ELb1ELi128EEEEEEEEEvNT_6ParamsE --------------------------
	.section	.nv.shared._ZN7cutlass13device_kernelIN5flash11enable_sm90INS1_16FlashAttnFwdSm90INS1_25CollectiveMainloopFwdSm90ILi2EN4cute5tupleIJNS5_1CILi1EEES8_S8_EEENS6_IJNS7_ILi128EEENS7_ILi96EEENS7_ILi64EEEEEELi256ENS_10bfloat16_tEfNS_4arch4Sm90ELb0ELb1ELb1ELb0ELb1ELb0ELb0ELb1ELb0ELb1ELb1ELb0EEENS1_21CollectiveEpilogueFwdINS6_IJSA_NS7_ILi256EEESB_EEES9_SE_SG_Li256ELb0ELb1ELb1ELb0EEENS1_19SingleTileSchedulerILb0ELb1ELb1ELi128EEEEEEEEEvNT_6ParamsE,"aw",@nobits
	.sectionflags	@""
	.align	16
	.zero		1024


//--------------------- .nv.shared._ZN7cutlass13device_kernelIN5flash11enable_sm90INS1_16FlashAttnFwdSm90INS1_25CollectiveMainloopFwdSm90ILi2EN4cute5tupleIJNS5_1CILi1EEES8_S8_EEENS6_IJNS7_ILi128EEENS7_ILi96EEENS7_ILi64EEEEEELi256ENS_10bfloat16_tEfNS_4arch4Sm90ELb0ELb1ELb1ELb0ELb1ELb0ELb1ELb1ELb0ELb1ELb1ELb0EEENS1_21CollectiveEpilogueFwdINS6_IJSA_NS7_ILi256EEESB_EEES9_SE_SG_Li256ELb0ELb1ELb1ELb0EEENS1_19SingleTileSchedulerILb0ELb1ELb1ELi128EEEEEEEEEvNT_6ParamsE --------------------------
	.section	.nv.shared._ZN7cutlass13device_kernelIN5flash11enable_sm90INS1_16FlashAttnFwdSm90INS1_25CollectiveMainloopFwdSm90ILi2EN4cute5tupleIJNS5_1CILi1EEES8_S8_EEENS6_IJNS7_ILi128EEENS7_ILi96EEENS7_ILi64EEEEEELi256ENS_10bfloat16_tEfNS_4arch4Sm90ELb0ELb1ELb1ELb0ELb1ELb0ELb1ELb1ELb0ELb1ELb1ELb0EEENS1_21CollectiveEpilogueFwdINS6_IJSA_NS7_ILi256EEESB_EEES9_SE_SG_Li256ELb0ELb1ELb1ELb0EEENS1_19SingleTileSchedulerILb0ELb1ELb1ELi128EEEEEEEEEvNT_6ParamsE,"aw",@nobits
	.sectionflags	@""
	.align	16
	.zero		1024


//--------------------- .nv.shared._ZN7cutlass13device_kernelIN5flash11enable_sm90INS1_16FlashAttnFwdSm90INS1_25CollectiveMainloopFwdSm90ILi2EN4cute5tupleIJNS5_1CILi1EEES8_S8_EEENS6_IJNS7_ILi128EEENS7_ILi96EEENS7_ILi64EEEEEELi256ENS_10bfloat16_tEfNS_4arch4Sm90ELb0ELb1ELb1ELb1ELb1ELb0ELb0ELb1ELb0ELb1ELb1ELb0EEENS1_21CollectiveEpilogueFwdINS6_IJSA_NS7_ILi256EEESB_EEES9_SE_SG_Li256ELb1ELb1ELb1ELb0EEENS1_36VarlenDynamicPersistentTileSchedulerILi128ELi96ELi256ELi128ELb1ELb1ELb1ELb1ELb0ELb1EEEEEEEEEvNT_6ParamsE --------------------------
	.section	.nv.shared._ZN7cutlass13device_kernelIN5flash11enable_sm90INS1_16FlashAttnFwdSm90INS1_25CollectiveMainloopFwdSm90ILi2EN4cute5tupleIJNS5_1CILi1EEES8_S8_EEENS6_IJNS7_ILi128EEENS7_ILi96EEENS7_ILi64EEEEEELi256ENS_10bfloat16_tEfNS_4arch4Sm90ELb0ELb1ELb1ELb1ELb1ELb0ELb0ELb1ELb0ELb1ELb1ELb0EEENS1_21CollectiveEpilogueFwdINS6_IJSA_NS7_ILi256EEESB_EEES9_SE_SG_Li256ELb1ELb1ELb1ELb0EEENS1_36VarlenDynamicPersistentTileSchedulerILi128ELi96ELi256ELi128ELb1ELb1ELb1ELb1ELb0ELb1EEEEEEEEEvNT_6ParamsE,"aw",@nobits
	.sectionflags	@""
	.align	16
	.zero		1024


//--------------------- .nv.shared._ZN7cutlass13device_kernelIN5flash11enable_sm90INS1_16FlashAttnFwdSm90INS1_25CollectiveMainloopFwdSm90ILi2EN4cute5tupleIJNS5_1CILi1EEES8_S8_EEENS6_IJNS7_ILi128EEENS7_ILi96EEENS7_ILi64EEEEEELi256ENS_10bfloat16_tEfNS_4arch4Sm90ELb0ELb1ELb1ELb1ELb1ELb1ELb0ELb1ELb0ELb1ELb1ELb0EEENS1_21CollectiveEpilogueFwdINS6_IJSA_NS7_ILi256EEESB_EEES9_SE_SG_Li256ELb1ELb1ELb1ELb0EEENS1_36VarlenDynamicPersistentTileSchedulerILi128ELi96ELi256ELi128ELb1ELb1ELb1ELb1ELb0ELb1EEEEEEEEEvNT_6ParamsE --------------------------
	.section	.nv.shared._ZN7cutlass13device_kernelIN5flash11enable_sm90INS1_16FlashAttnFwdSm90INS1_25CollectiveMainloopFwdSm90ILi2EN4cute5tupleIJNS5_1CILi1EEES8_S8_EEENS6_IJNS7_ILi128EEENS7_ILi96EEENS7_ILi64EEEEEELi256ENS_10bfloat16_tEfNS_4arch4Sm90ELb0ELb1ELb1ELb1ELb1ELb1ELb0ELb1ELb0ELb1ELb1ELb0EEENS1_21CollectiveEpilogueFwdINS6_IJSA_NS7_ILi256EEESB_EEES9_SE_SG_Li256ELb1ELb1ELb1ELb0EEENS1_36VarlenDynamicPersistentTileSchedulerILi128ELi96ELi256ELi128ELb1ELb1ELb1ELb1ELb0ELb1EEEEEEEEEvNT_6ParamsE,"aw",@nobits
	.sectionflags	@""
	.align	16
	.zero		1024


//--------------------- .nv.shared._ZN7cutlass13device_kernelIN5flash11enable_sm90INS1_16FlashAttnFwdSm90INS1_25CollectiveMainloopFwdSm90ILi2EN4cute5tupleIJNS5_1CILi1EEES8_S8_EEENS6_IJNS7_ILi128EEENS7_ILi96EEENS7_ILi64EEEEEELi256ENS_10bfloat16_tEfNS_4arch4Sm90ELb0ELb1ELb1ELb1ELb1ELb0ELb1ELb1ELb0ELb1ELb1ELb0EEENS1_21CollectiveEpilogueFwdINS6_IJSA_NS7_ILi256EEESB_EEES9_SE_SG_Li256ELb1ELb1ELb1ELb0EEENS1_36VarlenDynamicPersistentTileSchedulerILi128ELi96ELi256ELi128ELb1ELb1ELb1ELb1ELb0ELb1EEEEEEEEEvNT_6ParamsE --------------------------
	.section	.nv.shared._ZN7cutlass13device_kernelIN5flash11enable_sm90INS1_16FlashAttnFwdSm90INS1_25CollectiveMainloopFwdSm90ILi2EN4cute5tupleIJNS5_1CILi1EEES8_S8_EEENS6_IJNS7_ILi128EEENS7_ILi96EEENS7_ILi64EEEEEELi256ENS_10bfloat16_tEfNS_4arch4Sm90ELb0ELb1ELb1ELb1ELb1ELb0ELb1ELb1ELb0ELb1ELb1ELb0EEENS1_21CollectiveEpilogueFwdINS6_IJSA_NS7_ILi256EEESB_EEES9_SE_SG_Li256ELb1ELb1ELb1ELb0EEENS1_36VarlenDynamicPersistentTileSchedulerILi128ELi96ELi256ELi128ELb1ELb1ELb1ELb1ELb0ELb1EEEEEEEEEvNT_6ParamsE,"aw",@nobits
	.sectionflags	@""
	.align	16
	.zero		1024


//--------------------- .nv.shared._ZN7cutlass13device_kernelIN5flash11enable_sm90INS1_16FlashAttnFwdSm90INS1_25CollectiveMainloopFwdSm90ILi2EN4cute5tupleIJNS5_1CILi1EEES8_S8_EEENS6_IJNS7_ILi128EEENS7_ILi96EEENS7_ILi64EEEEEELi256ENS_10bfloat16_tEfNS_4arch4Sm90ELb0ELb1ELb1ELb1ELb1ELb1ELb1ELb1ELb0ELb1ELb1ELb0EEENS1_21CollectiveEpilogueFwdINS6_IJSA_NS7_ILi256EEESB_EEES9_SE_SG_Li256ELb1ELb1ELb1ELb0EEENS1_36VarlenDynamicPersistentTileSchedulerILi128ELi96ELi256ELi128ELb1ELb1ELb1ELb1ELb0ELb1EEEEEEEEEvNT_6ParamsE --------------------------
	.section	.nv.shared._ZN7cutlass13device_kernelIN5flash11enable_sm90INS1_16FlashAttnFwdSm90INS1_25CollectiveMainloopFwdSm90ILi2EN4cute5tupleIJNS5_1CILi1EEES8_S8_EEENS6_IJNS7_ILi128EEENS7_ILi96EEENS7_ILi64EEEEEELi256ENS_10bfloat16_tEfNS_4arch4Sm90ELb0ELb1ELb1ELb1ELb1ELb1ELb1ELb1ELb0ELb1ELb1ELb0EEENS1_21CollectiveEpilogueFwdINS6_IJSA_NS7_ILi256EEESB_EEES9_SE_SG_Li256ELb1ELb1ELb1ELb0EEENS1_36VarlenDynamicPersistentTileSchedulerILi128ELi96ELi256ELi128ELb1ELb1ELb1ELb1ELb0ELb1EEEEEEEEEvNT_6ParamsE,"aw",@nobits
	.sectionflags	@""
	.align	16
	.zero		1024


//--------------------- .nv.shared._ZN7cutlass13device_kernelIN5flash11enable_sm90INS1_16FlashAttnFwdSm90INS1_25CollectiveMainloopFwdSm90ILi2EN4cute5tupleIJNS5_1CILi1EEES8_S8_EEENS6_IJNS7_ILi128EEENS7_ILi96EEENS7_ILi64EEEEEELi256ENS_10bfloat16_tEfNS_4arch4Sm90ELb1ELb0ELb1ELb0ELb1ELb0ELb0ELb1ELb0ELb1ELb1ELb0EEENS1_21CollectiveEpilogueFwdINS6_IJSA_NS7_ILi256EEESB_EEES9_SE_SG_Li256ELb0ELb1ELb1ELb0EEENS1_19SingleTileSchedulerILb0ELb1ELb1ELi128EEEEEEEEEvNT_6ParamsE --------------------------
	.section	.nv.shared._ZN7cutlass13device_kernelIN5flash11enable_sm90INS1_16FlashAttnFwdSm90INS1_25CollectiveMainloopFwdSm90ILi2EN4cute5tupleIJNS5_1CILi1EEES8_S8_EEENS6_IJNS7_ILi128EEENS7_ILi96EEENS7_ILi64EEEEEELi256ENS_10bfloat16_tEfNS_4arch4Sm90ELb1ELb0ELb1ELb0ELb1ELb0ELb0ELb1ELb0ELb1ELb1ELb0EEENS1_21CollectiveEpilogueFwdINS6_IJSA_NS7_ILi256EEESB_EEES9_SE_SG_Li256ELb0ELb1ELb1ELb0EEENS1_19SingleTileSchedulerILb0ELb1ELb1ELi128EEEEEEEEEvNT_6ParamsE,"aw",@nobits
	.sectionflags	@""
	.align	16
	.zero		1024


//--------------------- .nv.shared._ZN7cutlass13device_kernelIN5flash11enable_sm90INS1_16FlashAttnFwdSm90INS1_25CollectiveMainloopFwdSm90ILi2EN4cute5tupleIJNS5_1CILi1EEES8_S8_EEENS6_IJNS7_ILi128EEENS7_ILi96EEENS7_ILi64EEEEEELi256ENS_10bfloat16_tEfNS_4arch4Sm90ELb1ELb0ELb1ELb0ELb1ELb0ELb1ELb1ELb0ELb1ELb1ELb0EEENS1_21CollectiveEpilogueFwdINS6_IJSA_NS7_ILi256EEESB_EEES9_SE_SG_Li256ELb0ELb1ELb1ELb0EEENS1_19SingleTileSchedulerILb0ELb1ELb1ELi128EEEEEEEEEvNT_6ParamsE --------------------------
	.section	.nv.shared._ZN7cutlass13device_kernelIN5flash11enable_sm90INS1_16FlashAttnFwdSm90INS1_25CollectiveMainloopFwdSm90ILi2EN4cute5tupleIJNS5_1CILi1EEES8_S8_EEENS6_IJNS7_ILi128EEENS7_ILi96EEENS7_ILi64EEEEEELi256ENS_10bfloat16_tEfNS_4arch4Sm90ELb1ELb0ELb1ELb0ELb1ELb0ELb1ELb1ELb0ELb1ELb1ELb0EEENS1_21CollectiveEpilogueFwdINS6_IJSA_NS7_ILi256EEESB_EEES9_SE_SG_Li256ELb0ELb1ELb1ELb0EEENS1_19SingleTileSchedulerILb0ELb1ELb1ELi128EEEEEEEEEvNT_6ParamsE,"aw",@nobits
	.sectionflags	@""
	.align	16
	.zero		1024


//--------------------- .nv.shared._ZN7cutlass13device_kernelIN5flash11enable_sm90INS1_16FlashAttnFwdSm90INS1_25CollectiveMainloopFwdSm90ILi2EN4cute5tupleIJNS5_1CILi1EEES8_S8_EEENS6_IJNS7_ILi128EEENS7_ILi96EEENS7_ILi64EEEEEELi256ENS_10bfloat16_tEfNS_4arch4Sm90ELb1ELb0ELb1ELb1ELb1ELb0ELb0ELb1ELb0ELb1ELb1ELb0EEENS1_21CollectiveEpilogueFwdINS6_IJSA_NS7_ILi256EEESB_EEES9_SE_SG_Li256ELb1ELb1ELb1ELb0EEENS1_36VarlenDynamicPersistentTileSchedulerILi128ELi96ELi256ELi128ELb1ELb1ELb1ELb1ELb1ELb1EEEEEEEEEvNT_6ParamsE --------------------------
	.section	.nv.shared._ZN7cutlass13device_kernelIN5flash11enable_sm90INS1_16FlashAttnFwdSm90INS1_25CollectiveMainloopFwdSm90ILi2EN4cute5tupleIJNS5_1CILi1EEES8_S8_EEENS6_IJNS7_ILi128EEENS7_ILi96EEENS7_ILi64EEEEEELi256ENS_10bfloat16_tEfNS_4arch4Sm90ELb1ELb0ELb1ELb1ELb1ELb0ELb0ELb1ELb0ELb1ELb1ELb0EEENS1_21CollectiveEpilogueFwdINS6_IJSA_NS7_ILi256EEESB_EEES9_SE_SG_Li256ELb1ELb1ELb1ELb0EEENS1_36VarlenDynamicPersistentTileSchedulerILi128ELi96ELi256ELi128ELb1ELb1ELb1ELb1ELb1ELb1EEEEEEEEEvNT_6ParamsE,"aw",@nobits
	.sectionflags	@""
	.align	16
	.zero		1024


//--------------------- .nv.shared._ZN7cutlass13device_kernelIN5flash11enable_sm90INS1_16FlashAttnFwdSm90INS1_25CollectiveMainloopFwdSm90ILi2EN4cute5tupleIJNS5_1CILi1EEES8_S8_EEENS6_IJNS7_ILi128EEENS7_ILi96EEENS7_ILi64EEEEEELi256ENS_10bfloat16_tEfNS_4arch4Sm90ELb1ELb0ELb1ELb1ELb1ELb1ELb0ELb1ELb0ELb1ELb1ELb0EEENS1_21CollectiveEpilogueFwdINS6_IJSA_NS7_ILi256EEESB_EEES9_SE_SG_Li256ELb1ELb1ELb1ELb0EEENS1_36VarlenDynamicPersistentTileSchedulerILi128ELi96ELi256ELi128ELb1ELb1ELb1ELb1ELb1ELb1EEEEEEEEEvNT_6ParamsE --------------------------
	.section	.nv.shared._ZN7cutlass13device_kernelIN5flash11enable_sm90INS1_16FlashAttnFwdSm90INS1_25CollectiveMainloopFwdSm90ILi2EN4cute5tupleIJNS5_1CILi1EEES8_S8_EEENS6_IJNS7_ILi128EEENS7_ILi96EEENS7_ILi64EEEEEELi256ENS_10bfloat16_tEfNS_4arch4Sm90ELb1ELb0ELb1ELb1ELb1ELb1ELb0ELb1ELb0ELb1ELb1ELb0EEENS1_21CollectiveEpilogueFwdINS6_IJSA_NS7_ILi256EEESB_EEES9_SE_SG_Li256ELb1ELb1ELb1ELb0EEENS1_36VarlenDynamicPersistentTileSchedulerILi128ELi96ELi256ELi128ELb1ELb1ELb1ELb1ELb1ELb1EEEEEEEEEvNT_6ParamsE,"aw",@nobits
	.sectionflags	@""
	.align	16
	.zero		1024


//--------------------- .nv.shared._ZN7cutlass13device_kernelIN5flash11enable_sm90INS1_16FlashAttnFwdSm90INS1_25CollectiveMainloopFwdSm90ILi2EN4cute5tupleIJNS5_1CILi1EEES8_S8_EEENS6_IJNS7_ILi128EEENS7_ILi96EEENS7_ILi64EEEEEELi256ENS_10bfloat16_tEfNS_4arch4Sm90ELb1ELb0ELb1ELb1ELb1ELb0ELb1ELb1ELb0ELb1ELb1ELb0EEENS1_21CollectiveEpilogueFwdINS6_IJSA_NS7_ILi256EEESB_EEES9_SE_SG_Li256ELb1ELb1ELb1ELb0EEENS1_36VarlenDynamicPersistentTileSchedulerILi128ELi96ELi256ELi128ELb1ELb1ELb1ELb1ELb1ELb1EEEEEEEEEvNT_6ParamsE --------------------------
	.section	.nv.shared._ZN7cutlass13device_kernelIN5flash11enable_sm90INS1_16FlashAttnFwdSm90INS1_25CollectiveMainloopFwdSm90ILi2EN4cute5tupleIJNS5_1CILi1EEES8_S8_EEENS6_IJNS7_ILi128EEENS7_ILi96EEENS7_ILi64EEEEEELi256ENS_10bfloat16_tEfNS_4arch4Sm90ELb1ELb0ELb1ELb1ELb1ELb0ELb1ELb1ELb0ELb1ELb1ELb0EEENS1_21CollectiveEpilogueFwdINS6_IJSA_NS7_ILi256EEESB_EEES9_SE_SG_Li256ELb1ELb1ELb1ELb0EEENS1_36VarlenDynamicPersistentTileSchedulerILi128ELi96ELi256ELi128ELb1ELb1ELb1ELb1ELb1ELb1EEEEEEEEEvNT_6ParamsE,"aw",@nobits
	.sectionflags	@""
	.align	16
	.zero		1024


//--------------------- .nv.shared._ZN7cutlass13device_kernelIN5flash11enable_sm90INS1_16FlashAttnFwdSm90INS1_25CollectiveMainloopFwdSm90ILi2EN4cute5tupleIJNS5_1CILi1EEES8_S8_EEENS6_IJNS7_ILi128EEENS7_ILi96EEENS7_ILi64EEEEEELi256ENS_10bfloat16_tEfNS_4arch4Sm90ELb1ELb0ELb1ELb1ELb1ELb1ELb1ELb1ELb0ELb1ELb1ELb0EEENS1_21CollectiveEpilogueFwdINS6_IJSA_NS7_ILi256EEESB_EEES9_SE_SG_Li256ELb1ELb1ELb1ELb0EEENS1_36VarlenDynamicPersistentTileSchedulerILi128ELi96ELi256ELi128ELb1ELb1ELb1ELb1ELb1ELb1EEEEEEEEEvNT_6ParamsE --------------------------
	.section	.nv.shared._ZN7cutlass13device_kernelIN5flash11enable_sm90INS1_16FlashAttnFwdSm90INS1_25CollectiveMainloopFwdSm90ILi2EN4cute5tupleIJNS5_1CILi1EEES8_S8_EEENS6_IJNS7_ILi128EEENS7_ILi96EEENS7_ILi64EEEEEELi256ENS_10bfloat16_tEfNS_4arch4Sm90ELb1ELb0ELb1ELb1ELb1ELb1ELb1ELb1ELb0ELb1ELb1ELb0EEENS1_21CollectiveEpilogueFwdINS6_IJSA_NS7_ILi256EEESB_EEES9_SE_SG_Li256ELb1ELb1ELb1ELb0EEENS1_36VarlenDynamicPersistentTileSchedulerILi128ELi96ELi256ELi128ELb1ELb1ELb1ELb1ELb1ELb1EEEEEEEEEvNT_6ParamsE,"aw",@nobits
	.sectionflags	@""
	.align	16
	.zero		1024


//--------------------- .nv.constant0._ZN7cutlass13device_kernelIN5flash11enable_sm90INS1_16FlashAttnFwdSm90INS1_25CollectiveMainloopFwdSm90ILi2EN4cute5tupleIJNS5_1CILi1EEES8_S8_EEENS6_IJNS7_ILi128EEENS7_ILi96EEENS7_ILi64EEEEEELi256ENS_10bfloat16_tEfNS_4arch4Sm90ELb0ELb0ELb1ELb0ELb1ELb0ELb0ELb1ELb0ELb1ELb1ELb0EEENS1_21CollectiveEpilogueFwdINS6_IJSA_NS7_ILi256EEESB_EEES9_SE_SG_Li256ELb0ELb1ELb1ELb0EEENS1_19SingleTileSchedulerILb0ELb1ELb1ELi128EEEEEEEEEvNT_6ParamsE --------------------------
	.section	.nv.constant0._ZN7cutlass13device_kernelIN5flash11enable_sm90INS1_16FlashAttnFwdSm90INS1_25CollectiveMainloopFwdSm90ILi2EN4cute5tupleIJNS5_1CILi1EEES8_S8_EEENS6_IJNS7_ILi128EEENS7_ILi96EEENS7_ILi64EEEEEELi256ENS_10bfloat16_tEfNS_4arch4Sm90ELb0ELb0ELb1ELb0ELb1ELb0ELb0ELb1ELb0ELb1ELb1ELb0EEENS1_21CollectiveEpilogueFwdINS6_IJSA_NS7_ILi256EEESB_EEES9_SE_SG_Li256ELb0ELb1ELb1ELb0EEENS1_19SingleTileSchedulerILb0ELb1ELb1ELi128EEEEEEEEEvNT_6ParamsE,"a",@progbits
	.sectionflags	@""
	.align	4
.nv.constant0._ZN7cutlass13device_kernelIN5flash11enable_sm90INS1_16FlashAttnFwdSm90INS1_25CollectiveMainloopFwdSm90ILi2EN4cute5tupleIJNS5_1CILi1EEES8_S8_EEENS6_IJNS7_ILi128EEENS7_ILi96EEENS7_ILi64EEEEEELi256ENS_10bfloat16_tEfNS_4arch4Sm90ELb0ELb0ELb1ELb0ELb1ELb0ELb0ELb1ELb0ELb1ELb1ELb0EEENS1_21CollectiveEpilogueFwdINS6_IJSA_NS7_ILi256EEESB_EEES9_SE_SG_Li256ELb0ELb1ELb1ELb0EEENS1_19SingleTileSchedulerILb0ELb1ELb1ELi128EEEEEEEEEvNT_6ParamsE:
	.zero		3200


//--------------------- .nv.constant0._ZN7cutlass13device_kernelIN5flash11enable_sm90INS1_16FlashAttnFwdSm90INS1_25CollectiveMainloopFwdSm90ILi2EN4cute5tupleIJNS5_1CILi1EEES8_S8_EEENS6_IJNS7_ILi128EEENS7_ILi96EEENS7_ILi64EEEEEELi256ENS_10bfloat16_tEfNS_4arch4Sm90ELb0ELb0ELb1ELb0ELb1ELb0ELb1ELb1ELb0ELb1ELb1ELb0EEENS1_21CollectiveEpilogueFwdINS6_IJSA_NS7_ILi256EEESB_EEES9_SE_SG_Li256ELb0ELb1ELb1ELb0EEENS1_19SingleTileSchedulerILb0ELb1ELb1ELi128EEEEEEEEEvNT_6ParamsE --------------------------
	.section	.nv.constant0._ZN7cutlass13device_kernelIN5flash11enable_sm90INS1_16FlashAttnFwdSm90INS1_25CollectiveMainloopFwdSm90ILi2EN4cute5tupleIJNS5_1CILi1EEES8_S8_EEENS6_IJNS7_ILi128EEENS7_ILi96EEENS7_ILi64EEEEEELi256ENS_10bfloat16_tEfNS_4arch4Sm90ELb0ELb0ELb1ELb0ELb1ELb0ELb1ELb1ELb0ELb1ELb1ELb0EEENS1_21CollectiveEpilogueFwdINS6_IJSA_NS7_ILi256EEESB_EEES9_SE_SG_Li256ELb0ELb1ELb1ELb0EEENS1_19SingleTileSchedulerILb0ELb1ELb1ELi128EEEEEEEEEvNT_6ParamsE,"a",@progbits
	.sectionflags	@""
	.align	4
.nv.constant0._ZN7cutlass13device_kernelIN5flash11enable_sm90INS1_16FlashAttnFwdSm90INS1_25CollectiveMainloopFwdSm90ILi2EN4cute5tupleIJNS5_1CILi1EEES8_S8_EEENS6_IJNS7_ILi128EEENS7_ILi96EEENS7_ILi64EEEEEELi256ENS_10bfloat16_tEfNS_4arch4Sm90ELb0ELb0ELb1ELb0ELb1ELb0ELb1ELb1ELb0ELb1ELb1ELb0EEENS1_21CollectiveEpilogueFwdINS6_IJSA_NS7_ILi256EEESB_EEES9_SE_SG_Li256ELb0ELb1ELb1ELb0EEENS1_19SingleTileSchedulerILb0ELb1ELb1ELi128EEEEEEEEEvNT_6ParamsE:
	.zero		3456


//--------------------- .nv.constant0._ZN7cutlass13device_kernelIN5flash11enable_sm90INS1_16FlashAttnFwdSm90INS1_25CollectiveMainloopFwdSm90ILi2EN4cute5tupleIJNS5_1CILi1EEES8_S8_EEENS6_IJNS7_ILi128EEENS7_ILi96EEENS7_ILi64EEEEEELi256ENS_10bfloat16_tEfNS_4arch4Sm90ELb0ELb0ELb1ELb1ELb1ELb0ELb0ELb1ELb0ELb1ELb1ELb0EEENS1_21CollectiveEpilogueFwdINS6_IJSA_NS7_ILi256EEESB_EEES9_SE_SG_Li256ELb1ELb1ELb1ELb0EEENS1_36VarlenDynamicPersistentTileSchedulerILi128ELi96ELi256ELi128ELb1ELb1ELb1ELb0ELb1ELb1EEEEEEEEEvNT_6ParamsE --------------------------
	.section	.nv.constant0._ZN7cutlass13device_kernelIN5flash11enable_sm90INS1_16FlashAttnFwdSm90INS1_25CollectiveMainloopFwdSm90ILi2EN4cute5tupleIJNS5_1CILi1EEES8_S8_EEENS6_IJNS7_ILi128EEENS7_ILi96EEENS7_ILi64EEEEEELi256ENS_10bfloat16_tEfNS_4arch4Sm90ELb0ELb0ELb1ELb1ELb1ELb0ELb0ELb1ELb0ELb1ELb1ELb0EEENS1_21CollectiveEpilogueFwdINS6_IJSA_NS7_ILi256EEESB_EEES9_SE_SG_Li256ELb1ELb1ELb1ELb0EEENS1_36VarlenDynamicPersistentTileSchedulerILi128ELi96ELi256ELi128ELb1ELb1ELb1ELb0ELb1ELb1EEEEEEEEEvNT_6ParamsE,"a",@progbits
	.sectionflags	@""
	.align	4
.nv.constant0._ZN7cutlass13device_kernelIN5flash11enable_sm90INS1_16FlashAttnFwdSm90INS1_25CollectiveMainloopFwdSm90ILi2EN4cute5tupleIJNS5_1CILi1EEES8_S8_EEENS6_IJNS7_ILi128EEENS7_ILi96EEENS7_ILi64EEEEEELi256ENS_10bfloat16_tEfNS_4arch4Sm90ELb0ELb0ELb1ELb1ELb1ELb0ELb0ELb1ELb0ELb1ELb1ELb0EEENS1_21CollectiveEpilogueFwdINS6_IJSA_NS7_ILi256EEESB_EEES9_SE_SG_Li256ELb1ELb1ELb1ELb0EEENS1_36VarlenDynamicPersistentTileSchedulerILi128ELi96ELi256ELi128ELb1ELb1ELb1ELb0ELb1ELb1EEEEEEEEEvNT_6ParamsE:
	.zero		3328


//--------------------- .nv.constant0._ZN7cutlass13device_kernelIN5flash11enable_sm90INS1_16FlashAttnFwdSm90INS1_25CollectiveMainloopFwdSm90ILi2EN4cute5tupleIJNS5_1CILi1EEES8_S8_EEENS6_IJNS7_ILi128EEENS7_ILi96EEENS7_ILi64EEEEEELi256ENS_10bfloat16_tEfNS_4arch4Sm90ELb0ELb0ELb1ELb1ELb1ELb1ELb0ELb1ELb0ELb1ELb1ELb0EEENS1_21CollectiveEpilogueFwdINS6_IJSA_NS7_ILi256EEESB_EEES9_SE_SG_Li256ELb1ELb1ELb1ELb0EEENS1_36VarlenDynamicPersistentTileSchedulerILi128ELi96ELi256ELi128ELb1ELb1ELb1ELb0ELb1ELb1EEEEEEEEEvNT_6ParamsE --------------------------
	.section	.nv.constant0._ZN7cutlass13device_kernelIN5flash11enable_sm90INS1_16FlashAttnFwdSm90INS1_25CollectiveMainloopFwdSm90ILi2EN4cute5tupleIJNS5_1CILi1EEES8_S8_EEENS6_IJNS7_ILi128EEENS7_ILi96EEENS7_ILi64EEEEEELi256ENS_10bfloat16_tEfNS_4arch4Sm90ELb0ELb0ELb1ELb1ELb1ELb1ELb0ELb1ELb0ELb1ELb1ELb0EEENS1_21CollectiveEpilogueFwdINS6_IJSA_NS7_ILi256EEESB_EEES9_SE_SG_Li256ELb1ELb1ELb1ELb0EEENS1_36VarlenDynamicPersistentTileSchedulerILi128ELi96ELi256ELi128ELb1ELb1ELb1ELb0ELb1ELb1EEEEEEEEEvNT_6ParamsE,"a",@progbits
	.sectionflags	@""
	.align	4
.nv.constant0._ZN7cutlass13device_kernelIN5flash11enable_sm90INS1_16FlashAttnFwdSm90INS1_25CollectiveMainloopFwdSm90ILi2EN4cute5tupleIJNS5_1CILi1EEES8_S8_EEENS6_IJNS7_ILi128EEENS7_ILi96EEENS7_ILi64EEEEEELi256ENS_10bfloat16_tEfNS_4arch4Sm90ELb0ELb0ELb1ELb1ELb1ELb1ELb0ELb1ELb0ELb1ELb1ELb0EEENS1_21CollectiveEpilogueFwdINS6_IJSA_NS7_ILi256EEESB_EEES9_SE_SG_Li256ELb1ELb1ELb1ELb0EEENS1_36VarlenDynamicPersistentTileSchedulerILi128ELi96ELi256ELi128ELb1ELb1ELb1ELb0ELb1ELb1EEEEEEEEEvNT_6ParamsE:
	.zero		3328


//--------------------- .nv.constant0._ZN7cutlass13device_kernelIN5flash11enable_sm90INS1_16FlashAttnFwdSm90INS1_25CollectiveMainloopFwdSm90ILi2EN4cute5tupleIJNS5_1CILi1EEES8_S8_EEENS6_IJNS7_ILi128EEENS7_ILi96EEENS7_ILi64EEEEEELi256ENS_10bfloat16_tEfNS_4arch4Sm90ELb0ELb0ELb1ELb1ELb1ELb0ELb1ELb1ELb0ELb1ELb1ELb0EEENS1_21CollectiveEpilogueFwdINS6_IJSA_NS7_ILi256EEESB_EEES9_SE_SG_Li256ELb1ELb1ELb1ELb0EEENS1_36VarlenDynamicPersistentTileSchedulerILi128ELi96ELi256ELi128ELb1ELb1ELb1ELb0ELb1ELb1EEEEEEEEEvNT_6ParamsE --------------------------
	.section	.nv.constant0._ZN7cutlass13device_kernelIN5flash11enable_sm90INS1_16FlashAttnFwdSm90INS1_25CollectiveMainloopFwdSm90ILi2EN4cute5tupleIJNS5_1CILi1EEES8_S8_EEENS6_IJNS7_ILi128EEENS7_ILi96EEENS7_ILi64EEEEEELi256ENS_10bfloat16_tEfNS_4arch4Sm90ELb0ELb0ELb1ELb1ELb1ELb0ELb1ELb1ELb0ELb1ELb1ELb0EEENS1_21CollectiveEpilogueFwdINS6_IJSA_NS7_ILi256EEESB_EEES9_SE_SG_Li256ELb1ELb1ELb1ELb0EEENS1_36VarlenDynamicPersistentTileSchedulerILi128ELi96ELi256ELi128ELb1ELb1ELb1ELb0ELb1ELb1EEEEEEEEEvNT_6ParamsE,"a",@progbits
	.sectionflags	@""
	.align	4
.nv.constant0._ZN7cutlass13device_kernelIN5flash11enable_sm90INS1_16FlashAttnFwdSm90INS1_25CollectiveMainloopFwdSm90ILi2EN4cute5tupleIJNS5_1CILi1EEES8_S8_EEENS6_IJNS7_ILi128EEENS7_ILi96EEENS7_ILi64EEEEEELi256ENS_10bfloat16_tEfNS_4arch4Sm90ELb0ELb0ELb1ELb1ELb1ELb0ELb1ELb1ELb0ELb1ELb1ELb0EEENS1_21CollectiveEpilogueFwdINS6_IJSA_NS7_ILi256EEESB_EEES9_SE_SG_Li256ELb1ELb1ELb1ELb0EEENS1_36VarlenDynamicPersistentTileSchedulerILi128ELi96ELi256ELi128ELb1ELb1ELb1ELb0ELb1ELb1EEEEEEEEEvNT_6ParamsE:
	.zero		3584


//--------------------- .nv.constant0._ZN7cutlass13device_kernelIN5flash11enable_sm90INS1_16FlashAttnFwdSm90INS1_25CollectiveMainloopFwdSm90ILi2EN4cute5tupleIJNS5_1CILi1EEES8_S8_EEENS6_IJNS7_ILi128EEENS7_ILi96EEENS7_ILi64EEEEEELi256ENS_10bfloat16_tEfNS_4arch4Sm90ELb0ELb0ELb1ELb1ELb1ELb1ELb1ELb1ELb0ELb1ELb1ELb0EEENS1_21CollectiveEpilogueFwdINS6_IJSA_NS7_ILi256EEESB_EEES9_SE_SG_Li256ELb1ELb1ELb1ELb0EEENS1_36VarlenDynamicPersistentTileSchedulerILi128ELi96ELi256ELi128ELb1ELb1ELb1ELb0ELb1ELb1EEEEEEEEEvNT_6ParamsE --------------------------
	.section	.nv.constant0._ZN7cutlass13device_kernelIN5flash11enable_sm90INS1_16FlashAttnFwdSm90INS1_25CollectiveMainloopFwdSm90ILi2EN4cute5tupleIJNS5_1CILi1EEES8_S8_EEENS6_IJNS7_ILi128EEENS7_ILi96EEENS7_ILi64EEEEEELi256ENS_10bfloat16_tEfNS_4arch4Sm90ELb0ELb0ELb1ELb1ELb1ELb1ELb1ELb1ELb0ELb1ELb1ELb0EEENS1_21CollectiveEpilogueFwdINS6_IJSA_NS7_ILi256EEESB_EEES9_SE_SG_Li256ELb1ELb1ELb1ELb0EEENS1_36VarlenDynamicPersistentTileSchedulerILi128ELi96ELi256ELi128ELb1ELb1ELb1ELb0ELb1ELb1EEEEEEEEEvNT_6ParamsE,"a",@progbits
	.sectionflags	@""
	.align	4
.nv.constant0._ZN7cutlass13device_kernelIN5flash11enable_sm90INS1_16FlashAttnFwdSm90INS1_25CollectiveMainloopFwdSm90ILi2EN4cute5tupleIJNS5_1CILi1EEES8_S8_EEENS6_IJNS7_ILi128EEENS7_ILi96EEENS7_ILi64EEEEEELi256ENS_10bfloat16_tEfNS_4arch4Sm90ELb0ELb0ELb1ELb1ELb1ELb1ELb1ELb1ELb0ELb1ELb1ELb0EEENS1_21CollectiveEpilogueFwdINS6_IJSA_NS7_ILi256EEESB_EEES9_SE_SG_Li256ELb1ELb1ELb1ELb0EEENS1_36VarlenDynamicPersistentTileSchedulerILi128ELi96ELi256ELi128ELb1ELb1ELb1ELb0ELb1ELb1EEEEEEEEEvNT_6ParamsE:
	.zero		3584


//--------------------- .nv.constant0._ZN7cutlass13device_kernelIN5flash11enable_sm90INS1_16FlashAttnFwdSm90INS1_25CollectiveMainloopFwdSm90ILi2EN4cute5tupleIJNS5_1CILi1EEES8_S8_EEENS6_IJNS7_ILi128EEENS7_ILi96EEENS7_ILi64EEEEEELi256ENS_10bfloat16_tEfNS_4arch4Sm90ELb0ELb1ELb1ELb0ELb1ELb0ELb0ELb1ELb0ELb1ELb1ELb0EEENS1_21CollectiveEpilogueFwdINS6_IJSA_NS7_ILi256EEESB_EEES9_SE_SG_Li256ELb0ELb1ELb1ELb0EEENS1_19SingleTileSchedulerILb0ELb1ELb1ELi128EEEEEEEEEvNT_6ParamsE --------------------------
	.section	.nv.constant0._ZN7cutlass13device_kernelIN5flash11enable_sm90INS1_16FlashAttnFwdSm90INS1_25CollectiveMainloopFwdSm90ILi2EN4cute5tupleIJNS5_1CILi1EEES8_S8_EEENS6_IJNS7_ILi128EEENS7_ILi96EEENS7_ILi64EEEEEELi256ENS_10bfloat16_tEfNS_4arch4Sm90ELb0ELb1ELb1ELb0ELb1ELb0ELb0ELb1ELb0ELb1ELb1ELb0EEENS1_21CollectiveEpilogueFwdINS6_IJSA_NS7_ILi256EEESB_EEES9_SE_SG_Li256ELb0ELb1ELb1ELb0EEENS1_19SingleTileSchedulerILb0ELb1ELb1ELi128EEEEEEEEEvNT_6ParamsE,"a",@progbits
	.sectionflags	@""
	.align	4
.nv.constant0._ZN7cutlass13device_kernelIN5flash11enable_sm90INS1_16FlashAttnFwdSm90INS1_25CollectiveMainloopFwdSm90ILi2EN4cute5tupleIJNS5_1CILi1EEES8_S8_EEENS6_IJNS7_ILi128EEENS7_ILi96EEENS7_ILi64EEEEEELi256ENS_10bfloat16_tEfNS_4arch4Sm90ELb0ELb1ELb1ELb0ELb1ELb0ELb0ELb1ELb0ELb1ELb1ELb0EEENS1_21CollectiveEpilogueFwdINS6_IJSA_NS7_ILi256EEESB_EEES9_SE_SG_Li256ELb0ELb1ELb1ELb0EEENS1_19SingleTileSchedulerILb0ELb1ELb1ELi128EEEEEEEEEvNT_6ParamsE:
	.zero		3200


//--------------------- .nv.constant0._ZN7cutlass13device_kernelIN5flash11enable_sm90INS1_16FlashAttnFwdSm90INS1_25CollectiveMainloopFwdSm90ILi2EN4cute5tupleIJNS5_1CILi1EEES8_S8_EEENS6_IJNS7_ILi128EEENS7_ILi96EEENS7_ILi64EEEEEELi256ENS_10bfloat16_tEfNS_4arch4Sm90ELb0ELb1ELb1ELb0ELb1ELb0ELb1ELb1ELb0ELb1ELb1ELb0EEENS1_21CollectiveEpilogueFwdINS6_IJSA_NS7_ILi256EEESB_EEES9_SE_SG_Li256ELb0ELb1ELb1ELb0EEENS1_19SingleTileSchedulerILb0ELb1ELb1ELi128EEEEEEEEEvNT_6ParamsE --------------------------
	.section	.nv.constant0._ZN7cutlass13device_kernelIN5flash11enable_sm90INS1_16FlashAttnFwdSm90INS1_25CollectiveMainloopFwdSm90ILi2EN4cute5tupleIJNS5_1CILi1EEES8_S8_EEENS6_IJNS7_ILi128EEENS7_ILi96EEENS7_ILi64EEEEEELi256ENS_10bfloat16_tEfNS_4arch4Sm90ELb0ELb1ELb1ELb0ELb1ELb0ELb1ELb1ELb0ELb1ELb1ELb0EEENS1_21CollectiveEpilogueFwdINS6_IJSA_NS7_ILi256EEESB_EEES9_SE_SG_Li256ELb0ELb1ELb1ELb0EEENS1_19SingleTileSchedulerILb0ELb1ELb1ELi128EEEEEEEEEvNT_6ParamsE,"a",@progbits
	.sectionflags	@""
	.align	4
.nv.constant0._ZN7cutlass13device_kernelIN5flash11enable_sm90INS1_16FlashAttnFwdSm90INS1_25CollectiveMainloopFwdSm90ILi2EN4cute5tupleIJNS5_1CILi1EEES8_S8_EEENS6_IJNS7_ILi128EEENS7_ILi96EEENS7_ILi64EEEEEELi256ENS_10bfloat16_tEfNS_4arch4Sm90ELb0ELb1ELb1ELb0ELb1ELb0ELb1ELb1ELb0ELb1ELb1ELb0EEENS1_21CollectiveEpilogueFwdINS6_IJSA_NS7_ILi256EEESB_EEES9_SE_SG_Li256ELb0ELb1ELb1ELb0EEENS1_19SingleTileSchedulerILb0ELb1ELb1ELi128EEEEEEEEEvNT_6ParamsE:
	.zero		3456


//--------------------- .nv.constant0._ZN7cutlass13device_kernelIN5flash11enable_sm90INS1_16FlashAttnFwdSm90INS1_25CollectiveMainloopFwdSm90ILi2EN4cute5tupleIJNS5_1CILi1EEES8_S8_EEENS6_IJNS7_ILi128EEENS7_ILi96EEENS7_ILi64EEEEEELi256ENS_10bfloat16_tEfNS_4arch4Sm90ELb0ELb1ELb1ELb1ELb1ELb0ELb0ELb1ELb0ELb1ELb1ELb0EEENS1_21CollectiveEpilogueFwdINS6_IJSA_NS7_ILi256EEESB_EEES9_SE_SG_Li256ELb1ELb1ELb1ELb0EEENS1_36VarlenDynamicPersistentTileSchedulerILi128ELi96ELi256ELi128ELb1ELb1ELb1ELb1ELb0ELb1EEEEEEEEEvNT_6ParamsE --------------------------
	.section	.nv.constant0._ZN7cutlass13device_kernelIN5flash11enable_sm90INS1_16FlashAttnFwdSm90INS1_25CollectiveMainloopFwdSm90ILi2EN4cute5tupleIJNS5_1CILi1EEES8_S8_EEENS6_IJNS7_ILi128EEENS7_ILi96EEENS7_ILi64EEEEEELi256ENS_10bfloat16_tEfNS_4arch4Sm90ELb0ELb1ELb1ELb1ELb1ELb0ELb0ELb1ELb0ELb1ELb1ELb0EEENS1_21CollectiveEpilogueFwdINS6_IJSA_NS7_ILi256EEESB_EEES9_SE_SG_Li256ELb1ELb1ELb1ELb0EEENS1_36VarlenDynamicPersistentTileSchedulerILi128ELi96ELi256ELi128ELb1ELb1ELb1ELb1ELb0ELb1EEEEEEEEEvNT_6ParamsE,"a",@progbits
	.sectionflags	@""
	.align	4
.nv.constant0._ZN7cutlass13device_kernelIN5flash11enable_sm90INS1_16FlashAttnFwdSm90INS1_25CollectiveMainloopFwdSm90ILi2EN4cute5tupleIJNS5_1CILi1EEES8_S8_EEENS6_IJNS7_ILi128EEENS7_ILi96EEENS7_ILi64EEEEEELi256ENS_10bfloat16_tEfNS_4arch4Sm90ELb0ELb1ELb1ELb1ELb1ELb0ELb0ELb1ELb0ELb1ELb1ELb0EEENS1_21CollectiveEpilogueFwdINS6_IJSA_NS7_ILi256EEESB_EEES9_SE_SG_Li256ELb1ELb1ELb1ELb0EEENS1_36VarlenDynamicPersistentTileSchedulerILi128ELi96ELi256ELi128ELb1ELb1ELb1ELb1ELb0ELb1EEEEEEEEEvNT_6ParamsE:
	.zero		3328


//--------------------- .nv.constant0._ZN7cutlass13device_kernelIN5flash11enable_sm90INS1_16FlashAttnFwdSm90INS1_25CollectiveMainloopFwdSm90ILi2EN4cute5tupleIJNS5_1CILi1EEES8_S8_EEENS6_IJNS7_ILi128EEENS7_ILi96EEENS7_ILi64EEEEEELi256ENS_10bfloat16_tEfNS_4arch4Sm90ELb0ELb1ELb1ELb1ELb1ELb1ELb0ELb1ELb0ELb1ELb1ELb0EEENS1_21CollectiveEpilogueFwdINS6_IJSA_NS7_ILi256EEESB_EEES9_SE_SG_Li256ELb1ELb1ELb1ELb0EEENS1_36VarlenDynamicPersistentTileSchedulerILi128ELi96ELi256ELi128ELb1ELb1ELb1ELb1ELb0ELb1EEEEEEEEEvNT_6ParamsE --------------------------
	.section	.nv.constant0._ZN7cutlass13device_kernelIN5flash11enable_sm90INS1_16FlashAttnFwdSm90INS1_25CollectiveMainloopFwdSm90ILi2EN4cute5tupleIJNS5_1CILi1EEES8_S8_EEENS6_IJNS7_ILi128EEENS7_ILi96EEENS7_ILi64EEEEEELi256ENS_10bfloat16_tEfNS_4arch4Sm90ELb0ELb1ELb1ELb1ELb1ELb1ELb0ELb1ELb0ELb1ELb1ELb0EEENS1_21CollectiveEpilogueFwdINS6_IJSA_NS7_ILi256EEESB_EEES9_SE_SG_Li256ELb1ELb1ELb1ELb0EEENS1_36VarlenDynamicPersistentTileSchedulerILi128ELi96ELi256ELi128ELb1ELb1ELb1ELb1ELb0ELb1EEEEEEEEEvNT_6ParamsE,"a",@progbits
	.sectionflags	@""
	.align	4
.nv.constant0._ZN7cutlass13device_kernelIN5flash11enable_sm90INS1_16FlashAttnFwdSm90INS1_25CollectiveMainloopFwdSm90ILi2EN4cute5tupleIJNS5_1CILi1EEES8_S8_EEENS6_IJNS7_ILi128EEENS7_ILi96EEENS7_ILi64EEEEEELi256ENS_10bfloat16_tEfNS_4arch4Sm90ELb0ELb1ELb1ELb1ELb1ELb1ELb0ELb1ELb0ELb1ELb1ELb0EEENS1_21CollectiveEpilogueFwdINS6_IJSA_NS7_ILi256EEESB_EEES9_SE_SG_Li256ELb1ELb1ELb1ELb0EEENS1_36VarlenDynamicPersistentTileSchedulerILi128ELi96ELi256ELi128ELb1ELb1ELb1ELb1ELb0ELb1EEEEEEEEEvNT_6ParamsE:
	.zero		3328


//--------------------- .nv.constant0._ZN7cutlass13device_kernelIN5flash11enable_sm90INS1_16FlashAttnFwdSm90INS1_25CollectiveMainloopFwdSm90ILi2EN4cute5tupleIJNS5_1CILi1EEES8_S8_EEENS6_IJNS7_ILi128EEENS7_ILi96EEENS7_ILi64EEEEEELi256ENS_10bfloat16_tEfNS_4arch4Sm90ELb0ELb1ELb1ELb1ELb1ELb0ELb1ELb1ELb0ELb1ELb1ELb0EEENS1_21CollectiveEpilogueFwdINS6_IJSA_NS7_ILi256EEESB_EEES9_SE_SG_Li256ELb1ELb1ELb1ELb0EEENS1_36VarlenDynamicPersistentTileSchedulerILi128ELi96ELi256ELi128ELb1ELb1ELb1ELb1ELb0ELb1EEEEEEEEEvNT_6ParamsE --------------------------
	.section	.nv.constant0._ZN7cutlass13device_kernelIN5flash11enable_sm90INS1_16FlashAttnFwdSm90INS1_25CollectiveMainloopFwdSm90ILi2EN4cute5tupleIJNS5_1CILi1EEES8_S8_EEENS6_IJNS7_ILi128EEENS7_ILi96EEENS7_ILi64EEEEEELi256ENS_10bfloat16_tEfNS_4arch4Sm90ELb0ELb1ELb1ELb1ELb1ELb0ELb1ELb1ELb0ELb1ELb1ELb0EEENS1_21CollectiveEpilogueFwdINS6_IJSA_NS7_ILi256EEESB_EEES9_SE_SG_Li256ELb1ELb1ELb1ELb0EEENS1_36VarlenDynamicPersistentTileSchedulerILi128ELi96ELi256ELi128ELb1ELb1ELb1ELb1ELb0ELb1EEEEEEEEEvNT_6ParamsE,"a",@progbits
	.sectionflags	@""
	.align	4
.nv.constant0._ZN7cutlass13device_kernelIN5flash11enable_sm90INS1_16FlashAttnFwdSm90INS1_25CollectiveMainloopFwdSm90ILi2EN4cute5tupleIJNS5_1CILi1EEES8_S8_EEENS6_IJNS7_ILi128EEENS7_ILi96EEENS7_ILi64EEEEEELi256ENS_10bfloat16_tEfNS_4arch4Sm90ELb0ELb1ELb1ELb1ELb1ELb0ELb1ELb1ELb0ELb1ELb1ELb0EEENS1_21CollectiveEpilogueFwdINS6_IJSA_NS7_ILi256EEESB_EEES9_SE_SG_Li256ELb1ELb1ELb1ELb0EEENS1_36VarlenDynamicPersistentTileSchedulerILi128ELi96ELi256ELi128ELb1ELb1ELb1ELb1ELb0ELb1EEEEEEEEEvNT_6ParamsE:
	.zero		3584


//--------------------- .nv.constant0._ZN7cutlass13device_kernelIN5flash11enable_sm90INS1_16FlashAttnFwdSm90INS1_25CollectiveMainloopFwdSm90ILi2EN4cute5tupleIJNS5_1CILi1EEES8_S8_EEENS6_IJNS7_ILi128EEENS7_ILi96EEENS7_ILi64EEEEEELi256ENS_10bfloat16_tEfNS_4arch4Sm90ELb0ELb1ELb1ELb1ELb1ELb1ELb1ELb1ELb0ELb1ELb1ELb0EEENS1_21CollectiveEpilogueFwdINS6_IJSA_NS7_ILi256EEESB_EEES9_SE_SG_Li256ELb1ELb1ELb1ELb0EEENS1_36VarlenDynamicPersistentTileSchedulerILi128ELi96ELi256ELi128ELb1ELb1ELb1ELb1ELb0ELb1EEEEEEEEEvNT_6ParamsE --------------------------
	.section	.nv.constant0._ZN7cutlass13device_kernelIN5flash11enable_sm90INS1_16FlashAttnFwdSm90INS1_25CollectiveMainloopFwdSm90ILi2EN4cute5tupleIJNS5_1CILi1EEES8_S8_EEENS6_IJNS7_ILi128EEENS7_ILi96EEENS7_ILi64EEEEEELi256ENS_10bfloat16_tEfNS_4arch4Sm90ELb0ELb1ELb1ELb1ELb1ELb1ELb1ELb1ELb0ELb1ELb1ELb0EEENS1_21CollectiveEpilogueFwdINS6_IJSA_NS7_ILi256EEESB_EEES9_SE_SG_Li256ELb1ELb1ELb1ELb0EEENS1_36VarlenDynamicPersistentTileSchedulerILi128ELi96ELi256ELi128ELb1ELb1ELb1ELb1ELb0ELb1EEEEEEEEEvNT_6ParamsE,"a",@progbits
	.sectionflags	@""
	.align	4
.nv.constant0._ZN7cutlass13device_kernelIN5flash11enable_sm90INS1_16FlashAttnFwdSm90INS1_25CollectiveMainloopFwdSm90ILi2EN4cute5tupleIJNS5_1CILi1EEES8_S8_EEENS6_IJNS7_ILi128EEENS7_ILi96EEENS7_ILi64EEEEEELi256ENS_10bfloat16_tEfNS_4arch4Sm90ELb0ELb1ELb1ELb1ELb1ELb1ELb1ELb1ELb0ELb1ELb1ELb0EEENS1_21CollectiveEpilogueFwdINS6_IJSA_NS7_ILi256EEESB_EEES9_SE_SG_Li256ELb1ELb1ELb1ELb0EEENS1_36VarlenDynamicPersistentTileSchedulerILi128ELi96ELi256ELi128ELb1ELb1ELb1ELb1ELb0ELb1EEEEEEEEEvNT_6ParamsE:
	.zero		3584


//--------------------- .nv.constant0._ZN7cutlass13device_kernelIN5flash11enable_sm90INS1_16FlashAttnFwdSm90INS1_25CollectiveMainloopFwdSm90ILi2EN4cute5tupleIJNS5_1CILi1EEES8_S8_EEENS6_IJNS7_ILi128EEENS7_ILi96EEENS7_ILi64EEEEEELi256ENS_10bfloat16_tEfNS_4arch4Sm90ELb1ELb0ELb1ELb0ELb1ELb0ELb0ELb1ELb0ELb1ELb1ELb0EEENS1_21CollectiveEpilogueFwdINS6_IJSA_NS7_ILi256EEESB_EEES9_SE_SG_Li256ELb0ELb1ELb1ELb0EEENS1_19SingleTileSchedulerILb0ELb1ELb1ELi128EEEEEEEEEvNT_6ParamsE --------------------------
	.section	.nv.constant0._ZN7cutlass13device_kernelIN5flash11enable_sm90INS1_16FlashAttnFwdSm90INS1_25CollectiveMainloopFwdSm90ILi2EN4cute5tupleIJNS5_1CILi1EEES8_S8_EEENS6_IJNS7_ILi128EEENS7_ILi96EEENS7_ILi64EEEEEELi256ENS_10bfloat16_tEfNS_4arch4Sm90ELb1ELb0ELb1ELb0ELb1ELb0ELb0ELb1ELb0ELb1ELb1ELb0EEENS1_21CollectiveEpilogueFwdINS6_IJSA_NS7_ILi256EEESB_EEES9_SE_SG_Li256ELb0ELb1ELb1ELb0EEENS1_19SingleTileSchedulerILb0ELb1ELb1ELi128EEEEEEEEEvNT_6ParamsE,"a",@progbits
	.sectionflags	@""
	.align	4
.nv.constant0._ZN7cutlass13device_kernelIN5flash11enable_sm90INS1_16FlashAttnFwdSm90INS1_25CollectiveMainloopFwdSm90ILi2EN4cute5tupleIJNS5_1CILi1EEES8_S8_EEENS6_IJNS7_ILi128EEENS7_ILi96EEENS7_ILi64EEEEEELi256ENS_10bfloat16_tEfNS_4arch4Sm90ELb1ELb0ELb1ELb0ELb1ELb0ELb0ELb1ELb0ELb1ELb1ELb0EEENS1_21CollectiveEpilogueFwdINS6_IJSA_NS7_ILi256EEESB_EEES9_SE_SG_Li256ELb0ELb1ELb1ELb0EEENS1_19SingleTileSchedulerILb0ELb1ELb1ELi128EEEEEEEEEvNT_6ParamsE:
	.zero		3200


//--------------------- .nv.constant0._ZN7cutlass13device_kernelIN5flash11enable_sm90INS1_16FlashAttnFwdSm90INS1_25CollectiveMainloopFwdSm90ILi2EN4cute5tupleIJNS5_1CILi1EEES8_S8_EEENS6_IJNS7_ILi128EEENS7_ILi96EEENS7_ILi64EEEEEELi256ENS_10bfloat16_tEfNS_4arch4Sm90ELb1ELb0ELb1ELb0ELb1ELb0ELb1ELb1ELb0ELb1ELb1ELb0EEENS1_21CollectiveEpilogueFwdINS6_IJSA_NS7_ILi256EEESB_EEES9_SE_SG_Li256ELb0ELb1ELb1ELb0EEENS1_19SingleTileSchedulerILb0ELb1ELb1ELi128EEEEEEEEEvNT_6ParamsE --------------------------
	.section	.nv.constant0._ZN7cutlass13device_kernelIN5flash11enable_sm90INS1_16FlashAttnFwdSm90INS1_25CollectiveMainloopFwdSm90ILi2EN4cute5tupleIJNS5_1CILi1EEES8_S8_EEENS6_IJNS7_ILi128EEENS7_ILi96EEENS7_ILi64EEEEEELi256ENS_10bfloat16_tEfNS_4arch4Sm90ELb1ELb0ELb1ELb0ELb1ELb0ELb1ELb1ELb0ELb1ELb1ELb0EEENS1_21CollectiveEpilogueFwdINS6_IJSA_NS7_ILi256EEESB_EEES9_SE_SG_Li256ELb0ELb1ELb1ELb0EEENS1_19SingleTileSchedulerILb0ELb1ELb1ELi128EEEEEEEEEvNT_6ParamsE,"a",@progbits
	.sectionflags	@""
	.align	4
.nv.constant0._ZN7cutlass13device_kernelIN5flash11enable_sm90INS1_16FlashAttnFwdSm90INS1_25CollectiveMainloopFwdSm90ILi2EN4cute5tupleIJNS5_1CILi1EEES8_S8_EEENS6_IJNS7_ILi128EEENS7_ILi96EEENS7_ILi64EEEEEELi256ENS_10bfloat16_tEfNS_4arch4Sm90ELb1ELb0ELb1ELb0ELb1ELb0ELb1ELb1ELb0ELb1ELb1ELb0EEENS1_21CollectiveEpilogueFwdINS6_IJSA_NS7_ILi256EEESB_EEES9_SE_SG_Li256ELb0ELb1ELb1ELb0EEENS1_19SingleTileSchedulerILb0ELb1ELb1ELi128EEEEEEEEEvNT_6ParamsE:
	.zero		3456


//--------------------- .nv.constant0._ZN7cutlass13device_kernelIN5flash11enable_sm90INS1_16FlashAttnFwdSm90INS1_25CollectiveMainloopFwdSm90ILi2EN4cute5tupleIJNS5_1CILi1EEES8_S8_EEENS6_IJNS7_ILi128EEENS7_ILi96EEENS7_ILi64EEEEEELi256ENS_10bfloat16_tEfNS_4arch4Sm90ELb1ELb0ELb1ELb1ELb1ELb0ELb0ELb1ELb0ELb1ELb1ELb0EEENS1_21CollectiveEpilogueFwdINS6_IJSA_NS7_ILi256EEESB_EEES9_SE_SG_Li256ELb1ELb1ELb1ELb0EEENS1_36VarlenDynamicPersistentTileSchedulerILi128ELi96ELi256ELi128ELb1ELb1ELb1ELb1ELb1ELb1EEEEEEEEEvNT_6ParamsE --------------------------
	.section	.nv.constant0._ZN7cutlass13device_kernelIN5flash11enable_sm90INS1_16FlashAttnFwdSm90INS1_25CollectiveMainloopFwdSm90ILi2EN4cute5tupleIJNS5_1CILi1EEES8_S8_EEENS6_IJNS7_ILi128EEENS7_ILi96EEENS7_ILi64EEEEEELi256ENS_10bfloat16_tEfNS_4arch4Sm90ELb1ELb0ELb1ELb1ELb1ELb0ELb0ELb1ELb0ELb1ELb1ELb0EEENS1_21CollectiveEpilogueFwdINS6_IJSA_NS7_ILi256EEESB_EEES9_SE_SG_Li256ELb1ELb1ELb1ELb0EEENS1_36VarlenDynamicPersistentTileSchedulerILi128ELi96ELi256ELi128ELb1ELb1ELb1ELb1ELb1ELb1EEEEEEEEEvNT_6ParamsE,"a",@progbits
	.sectionflags	@""
	.align	4
.nv.constant0._ZN7cutlass13device_kernelIN5flash11enable_sm90INS1_16FlashAttnFwdSm90INS1_25CollectiveMainloopFwdSm90ILi2EN4cute5tupleIJNS5_1CILi1EEES8_S8_EEENS6_IJNS7_ILi128EEENS7_ILi96EEENS7_ILi64EEEEEELi256ENS_10bfloat16_tEfNS_4arch4Sm90ELb1ELb0ELb1ELb1ELb1ELb0ELb0ELb1ELb0ELb1ELb1ELb0EEENS1_21CollectiveEpilogueFwdINS6_IJSA_NS7_ILi256EEESB_EEES9_SE_SG_Li256ELb1ELb1ELb1ELb0EEENS1_36VarlenDynamicPersistentTileSchedulerILi128ELi96ELi256ELi128ELb1ELb1ELb1ELb1ELb1ELb1EEEEEEEEEvNT_6ParamsE:
	.zero		3328


//--------------------- .nv.constant0._ZN7cutlass13device_kernelIN5flash11enable_sm90INS1_16FlashAttnFwdSm90INS1_25CollectiveMainloopFwdSm90ILi2EN4cute5tupleIJNS5_1CILi1EEES8_S8_EEENS6_IJNS7_ILi128EEENS7_ILi96EEENS7_ILi64EEEEEELi256ENS_10bfloat16_tEfNS_4arch4Sm90ELb1ELb0ELb1ELb1ELb1ELb1ELb0ELb1ELb0ELb1ELb1ELb0EEENS1_21CollectiveEpilogueFwdINS6_IJSA_NS7_ILi256EEESB_EEES9_SE_SG_Li256ELb1ELb1ELb1ELb0EEENS1_36VarlenDynamicPersistentTileSchedulerILi128ELi96ELi256ELi128ELb1ELb1ELb1ELb1ELb1ELb1EEEEEEEEEvNT_6ParamsE --------------------------
	.section	.nv.constant0._ZN7cutlass13device_kernelIN5flash11enable_sm90INS1_16FlashAttnFwdSm90INS1_25CollectiveMainloopFwdSm90ILi2EN4cute5tupleIJNS5_1CILi1EEES8_S8_EEENS6_IJNS7_ILi128EEENS7_ILi96EEENS7_ILi64EEEEEELi256ENS_10bfloat16_tEfNS_4arch4Sm90ELb1ELb0ELb1ELb1ELb1ELb1ELb0ELb1ELb0ELb1ELb1ELb0EEENS1_21CollectiveEpilogueFwdINS6_IJSA_NS7_ILi256EEESB_EEES9_SE_SG_Li256ELb1ELb1ELb1ELb0EEENS1_36VarlenDynamicPersistentTileSchedulerILi128ELi96ELi256ELi128ELb1ELb1ELb1ELb1ELb1ELb1EEEEEEEEEvNT_6ParamsE,"a",@progbits
	.sectionflags	@""
	.align	4
.nv.constant0._ZN7cutlass13device_kernelIN5flash11enable_sm90INS1_16FlashAttnFwdSm90INS1_25CollectiveMainloopFwdSm90ILi2EN4cute5tupleIJNS5_1CILi1EEES8_S8_EEENS6_IJNS7_ILi128EEENS7_ILi96EEENS7_ILi64EEEEEELi256ENS_10bfloat16_tEfNS_4arch4Sm90ELb1ELb0ELb1ELb1ELb1ELb1ELb0ELb1ELb0ELb1ELb1ELb0EEENS1_21CollectiveEpilogueFwdINS6_IJSA_NS7_ILi256EEESB_EEES9_SE_SG_Li256ELb1ELb1ELb1ELb0EEENS1_36VarlenDynamicPersistentTileSchedulerILi128ELi96ELi256ELi128ELb1ELb1ELb1ELb1ELb1ELb1EEEEEEEEEvNT_6ParamsE:
	.zero		3328


//--------------------- .nv.constant0._ZN7cutlass13device_kernelIN5flash11enable_sm90INS1_16FlashAttnFwdSm90INS1_25CollectiveMainloopFwdSm90ILi2EN4cute5tupleIJNS5_1CILi1EEES8_S8_EEENS6_IJNS7_ILi128EEENS7_ILi96EEENS7_ILi64EEEEEELi256ENS_10bfloat16_tEfNS_4arch4Sm90ELb1ELb0ELb1ELb1ELb1ELb0ELb1ELb1ELb0ELb1ELb1ELb0EEENS1_21CollectiveEpilogueFwdINS6_IJSA_NS7_ILi256EEESB_EEES9_SE_SG_Li256ELb1ELb1ELb1ELb0EEENS1_36VarlenDynamicPersistentTileSchedulerILi128ELi96ELi256ELi128ELb1ELb1ELb1ELb1ELb1ELb1EEEEEEEEEvNT_6ParamsE --------------------------
	.section	.nv.constant0._ZN7cutlass13device_kernelIN5flash11enable_sm90INS1_16FlashAttnFwdSm90INS1_25CollectiveMainloopFwdSm90ILi2EN4cute5tupleIJNS5_1CILi1EEES8_S8_EEENS6_IJNS7_ILi128EEENS7_ILi96EEENS7_ILi64EEEEEELi256ENS_10bfloat16_tEfNS_4arch4Sm90ELb1ELb0ELb1ELb1ELb1ELb0ELb1ELb1ELb0ELb1ELb1ELb0EEENS1_21CollectiveEpilogueFwdINS6_IJSA_NS7_ILi256EEESB_EEES9_SE_SG_Li256ELb1ELb1ELb1ELb0EEENS1_36VarlenDynamicPersistentTileSchedulerILi128ELi96ELi256ELi128ELb1ELb1ELb1ELb1ELb1ELb1EEEEEEEEEvNT_6ParamsE,"a",@progbits
	.sectionflags	@""
	.align	4
.nv.constant0._ZN7cutlass13device_kernelIN5flash11enable_sm90INS1_16FlashAttnFwdSm90INS1_25CollectiveMainloopFwdSm90ILi2EN4cute5tupleIJNS5_1CILi1EEES8_S8_EEENS6_IJNS7_ILi128EEENS7_ILi96EEENS7_ILi64EEEEEELi256ENS_10bfloat16_tEfNS_4arch4Sm90ELb1ELb0ELb1ELb1ELb1ELb0ELb1ELb1ELb0ELb1ELb1ELb0EEENS1_21CollectiveEpilogueFwdINS6_IJSA_NS7_ILi256EEESB_EEES9_SE_SG_Li256ELb1ELb1ELb1ELb0EEENS1_36VarlenDynamicPersistentTileSchedulerILi128ELi96ELi256ELi128ELb1ELb1ELb1ELb1ELb1ELb1EEEEEEEEEvNT_6ParamsE:
	.zero		3584


//--------------------- .nv.constant0._ZN7cutlass13device_kernelIN5flash11enable_sm90INS1_16FlashAttnFwdSm90INS1_25CollectiveMainloopFwdSm90ILi2EN4cute5tupleIJNS5_1CILi1EEES8_S8_EEENS6_IJNS7_ILi128EEENS7_ILi96EEENS7_ILi64EEEEEELi256ENS_10bfloat16_tEfNS_4arch4Sm90ELb1ELb0ELb1ELb1ELb1ELb1ELb1ELb1ELb0ELb1ELb1ELb0EEENS1_21CollectiveEpilogueFwdINS6_IJSA_NS7_ILi256EEESB_EEES9_SE_SG_Li256ELb1ELb1ELb1ELb0EEENS1_36VarlenDynamicPersistentTileSchedulerILi128ELi96ELi256ELi128ELb1ELb1ELb1ELb1ELb1ELb1EEEEEEEEEvNT_6ParamsE --------------------------
	.section	.nv.constant0._ZN7cutlass13device_kernelIN5flash11enable_sm90INS1_16FlashAttnFwdSm90INS1_25CollectiveMainloopFwdSm90ILi2EN4cute5tupleIJNS5_1CILi1EEES8_S8_EEENS6_IJNS7_ILi128EEENS7_ILi96EEENS7_ILi64EEEEEELi256ENS_10bfloat16_tEfNS_4arch4Sm90ELb1ELb0ELb1ELb1ELb1ELb1ELb1ELb1ELb0ELb1ELb1ELb0EEENS1_21CollectiveEpilogueFwdINS6_IJSA_NS7_ILi256EEESB_EEES9_SE_SG_Li256ELb1ELb1ELb1ELb0EEENS1_36VarlenDynamicPersistentTileSchedulerILi128ELi96ELi256ELi128ELb1ELb1ELb1ELb1ELb1ELb1EEEEEEEEEvNT_6ParamsE,"a",@progbits
	.sectionflags	@""
	.align	4
.nv.constant0._ZN7cutlass13device_kernelIN5flash11enable_sm90INS1_16FlashAttnFwdSm90INS1_25CollectiveMainloopFwdSm90ILi2EN4cute5tupleIJNS5_1CILi1EEES8_S8_EEENS6_IJNS7_ILi128EEENS7_ILi96EEENS7_ILi64EEEEEELi256ENS_10bfloat16_tEfNS_4arch4Sm90ELb1ELb0ELb1ELb1ELb1ELb1ELb1ELb1ELb0ELb1ELb1ELb0EEENS1_21CollectiveEpilogueFwdINS6_IJSA_NS7_ILi256EEESB_EEES9_SE_SG_Li256ELb1ELb1ELb1ELb0EEENS1_36VarlenDynamicPersistentTileSchedulerILi128ELi96ELi256ELi128ELb1ELb1ELb1ELb1ELb1ELb1EEEEEEEEEvNT_6ParamsE:
	.zero		3584


//--------------------- SYMBOLS --------------------------

	.type		.nv.reservedSmem.offset0,@object
	.size		.nv.reservedSmem.offset0,0x4
	.type		__assertfail,@function
